// Copyright (c) 2024, Jay Shah, Ganesh Bikshandi, Ying Zhang, Vijay Thakkar, Pradeep Ramani, Tri Dao.
// Splitting the different template instantiations to different files to speed up compilation.
// This file is auto-generated. See "generate_kernels.py"

#include "flash_fwd_hdim64_fp16_paged_split_sm80.cu"
#include "flash_fwd_hdim64_fp16_paged_split_softcap_sm80.cu"

// ===== COMPILED SASS (sm_80) =====

	.target	sm_80

	.elftype	@"ET_EXEC"


//--------------------- .note.nv.tkinfo           --------------------------
	.section	.note.nv.tkinfo,"",@"SHT_NOTE"
	.sectionflags	@"SHF_NOTE_NV_TKINFO"
	.tkinfo
        /*0018*/ 	.word	0x00000002
        /*0030*/ 	.string	""
        /*0030*/ 	.string	"ptxas"
        /*0030*/ 	.string	"Cuda compilation tools, release 13.0, V13.0.88"
        /*0030*/ 	.string	"Build cuda_13.0.r13.0/compiler.36424714_0"
        /*0030*/ 	.string	"-arch sm_80 -m 64 "



//--------------------- .note.nv.cuinfo           --------------------------
	.section	.note.nv.cuinfo,"",@"SHT_NOTE"
	.sectionflags	@"SHF_NOTE_NV_CUINFO"
        /*0018*/ 	.short	0x0002
        /*001a*/ 	.short	0x0050
        /*001c*/ 	.short	0x0082
	.zero		2


//--------------------- .nv.info                  --------------------------
	.section	.nv.info,"",@"SHT_CUDA_INFO"
	.align	4


	//----- nvinfo : EIATTR_REGCOUNT
	.align		4
        /*0000*/ 	.byte	0x04, 0x2f
        /*0002*/ 	.short	(.L_12 - .L_11)
	.align		4
.L_11:
        /*0004*/ 	.word	index@(_ZN7cutlass13device_kernelIN5flash19enable_sm80_to_sm89INS1_16FlashAttnFwdSm80INS1_25CollectiveMainloopFwdSm80ILi4ELi1ELb0EN4cute5tupleIJNS5_1CILi128EEENS7_ILi80EEENS7_ILi64EEEEEELi64ENS_6half_tEfNS_4arch4Sm80ELb1ELb0ELb0ELb1ELb1ELb1ELb1ELb1EEENS1_21CollectiveEpilogueFwdINS6_IJS8_SA_S9_EEENS6_IJNS7_ILi1EEESI_SI_EEESC_SE_Li128ELb1ELb1ELb1ELb0EEENS1_36VarlenDynamicPersistentTileSchedulerILi128ELi80ELi128ELi128ELb1ELb1ELb0ELb1ELb1ELb1EEEEEEEEEvNT_6ParamsE)
        /*0008*/ 	.word	0x000000ff


	//----- nvinfo : EIATTR_FRAME_SIZE
	.align		4
.L_12:
        /*000c*/ 	.byte	0x04, 0x11
        /*000e*/ 	.short	(.L_14 - .L_13)
	.align		4
.L_13:
        /*0010*/ 	.word	index@($__internal_51_$__cuda_sm70_votesync_ballot)
        /*0014*/ 	.word	0x00000000


	//----- nvinfo : EIATTR_FRAME_SIZE
	.align		4
.L_14:
        /*0018*/ 	.byte	0x04, 0x11
        /*001a*/ 	.short	(.L_16 - .L_15)
	.align		4
.L_15:
        /*001c*/ 	.word	index@($__internal_50_$__cuda_sm70_shflsync_up_p)
        /*0020*/ 	.word	0x00000000


	//----- nvinfo : EIATTR_FRAME_SIZE
	.align		4
.L_16:
        /*0024*/ 	.byte	0x04, 0x11
        /*0026*/ 	.short	(.L_18 - .L_17)
	.align		4
.L_17:
        /*0028*/ 	.word	index@($__internal_49_$__cuda_sm70_shflsync_idx_p)
        /*002c*/ 	.word	0x00000000


	//----- nvinfo : EIATTR_FRAME_SIZE
	.align		4
.L_18:
        /*0030*/ 	.byte	0x04, 0x11
        /*0032*/ 	.short	(.L_20 - .L_19)
	.align		4
.L_19:
        /*0034*/ 	.word	index@($__internal_48_$__cuda_sm70_shflsync_bfly_p)
        /*0038*/ 	.word	0x00000000


	//----- nvinfo : EIATTR_FRAME_SIZE
	.align		4
.L_20:
        /*003c*/ 	.byte	0x04, 0x11
        /*003e*/ 	.short	(.L_22 - .L_21)
	.align		4
.L_21:
        /*0040*/ 	.word	index@(_ZN7cutlass13device_kernelIN5flash19enable_sm80_to_sm89INS1_16FlashAttnFwdSm80INS1_25CollectiveMainloopFwdSm80ILi4ELi1ELb0EN4cute5tupleIJNS5_1CILi128EEENS7_ILi80EEENS7_ILi64EEEEEELi64ENS_6half_tEfNS_4arch4Sm80ELb1ELb0ELb0ELb1ELb1ELb1ELb1ELb1EEENS1_21CollectiveEpilogueFwdINS6_IJS8_SA_S9_EEENS6_IJNS7_ILi1EEESI_SI_EEESC_SE_Li128ELb1ELb1ELb1ELb0EEENS1_36VarlenDynamicPersistentTileSchedulerILi128ELi80ELi128ELi128ELb1ELb1ELb0ELb1ELb1ELb1EEEEEEEEEvNT_6ParamsE)
        /*0044*/ 	.word	0x00000100


	//----- nvinfo : EIATTR_REGCOUNT
	.align		4
.L_22:
        /*0048*/ 	.byte	0x04, 0x2f
        /*004a*/ 	.short	(.L_24 - .L_23)
	.align		4
.L_23:
        /*004c*/ 	.word	index@(_ZN7cutlass13device_kernelIN5flash19enable_sm80_to_sm89INS1_16FlashAttnFwdSm80INS1_25CollectiveMainloopFwdSm80ILi4ELi1ELb0EN4cute5tupleIJNS5_1CILi128EEENS7_ILi80EEENS7_ILi64EEEEEELi64ENS_6half_tEfNS_4arch4Sm80ELb1ELb0ELb0ELb1ELb1ELb0ELb1ELb1EEENS1_21CollectiveEpilogueFwdINS6_IJS8_SA_S9_EEENS6_IJNS7_ILi1EEESI_SI_EEESC_SE_Li128ELb1ELb1ELb1ELb0EEENS1_36VarlenDynamicPersistentTileSchedulerILi128ELi80ELi128ELi128ELb1ELb1ELb0ELb1ELb1ELb1EEEEEEEEEvNT_6ParamsE)
        /*0050*/ 	.word	0x000000ff


	//----- nvinfo : EIATTR_FRAME_SIZE
	.align		4
.L_24:
        /*0054*/ 	.byte	0x04, 0x11
        /*0056*/ 	.short	(.L_26 - .L_25)
	.align		4
.L_25:
        /*0058*/ 	.word	index@($__internal_47_$__cuda_sm70_votesync_ballot)
        /*005c*/ 	.word	0x00000000


	//----- nvinfo : EIATTR_FRAME_SIZE
	.align		4
.L_26:
        /*0060*/ 	.byte	0x04, 0x11
        /*0062*/ 	.short	(.L_28 - .L_27)
	.align		4
.L_27:
        /*0064*/ 	.word	index@($__internal_46_$__cuda_sm70_shflsync_up_p)
        /*0068*/ 	.word	0x00000000


	//----- nvinfo : EIATTR_FRAME_SIZE
	.align		4
.L_28:
        /*006c*/ 	.byte	0x04, 0x11
        /*006e*/ 	.short	(.L_30 - .L_29)
	.align		4
.L_29:
        /*0070*/ 	.word	index@($__internal_45_$__cuda_sm70_shflsync_idx_p)
        /*0074*/ 	.word	0x00000000


	//----- nvinfo : EIATTR_FRAME_SIZE
	.align		4
.L_30:
        /*0078*/ 	.byte	0x04, 0x11
        /*007a*/ 	.short	(.L_32 - .L_31)
	.align		4
.L_31:
        /*007c*/ 	.word	index@($__internal_44_$__cuda_sm70_shflsync_bfly_p)
        /*0080*/ 	.word	0x00000000


	//----- nvinfo : EIATTR_FRAME_SIZE
	.align		4
.L_32:
        /*0084*/ 	.byte	0x04, 0x11
        /*0086*/ 	.short	(.L_34 - .L_33)
	.align		4
.L_33:
        /*0088*/ 	.word	index@(_ZN7cutlass13device_kernelIN5flash19enable_sm80_to_sm89INS1_16FlashAttnFwdSm80INS1_25CollectiveMainloopFwdSm80ILi4ELi1ELb0EN4cute5tupleIJNS5_1CILi128EEENS7_ILi80EEENS7_ILi64EEEEEELi64ENS_6half_tEfNS_4arch4Sm80ELb1ELb0ELb0ELb1ELb1ELb0ELb1ELb1EEENS1_21CollectiveEpilogueFwdINS6_IJS8_SA_S9_EEENS6_IJNS7_ILi1EEESI_SI_EEESC_SE_Li128ELb1ELb1ELb1ELb0EEENS1_36VarlenDynamicPersistentTileSchedulerILi128ELi80ELi128ELi128ELb1ELb1ELb0ELb1ELb1ELb1EEEEEEEEEvNT_6ParamsE)
        /*008c*/ 	.word	0x000000c0


	//----- nvinfo : EIATTR_REGCOUNT
	.align		4
.L_34:
        /*0090*/ 	.byte	0x04, 0x2f
        /*0092*/ 	.short	(.L_36 - .L_35)
	.align		4
.L_35:
        /*0094*/ 	.word	index@(_ZN7cutlass13device_kernelIN5flash19enable_sm80_to_sm89INS1_16FlashAttnFwdSm80INS1_25CollectiveMainloopFwdSm80ILi4ELi1ELb0EN4cute5tupleIJNS5_1CILi128EEENS7_ILi112EEENS7_ILi64EEEEEELi64ENS_6half_tEfNS_4arch4Sm80ELb1ELb0ELb0ELb0ELb1ELb0ELb1ELb1EEENS1_21CollectiveEpilogueFwdINS6_IJS8_SA_S9_EEENS6_IJNS7_ILi1EEESI_SI_EEESC_SE_Li128ELb0ELb1ELb1ELb0EEENS1_30DynamicPersistentTileSchedulerILi128ELi128ELb1ELb1ELb0EEEEEEEEEvNT_6ParamsE)
        /*0098*/ 	.word	0x000000ff


	//----- nvinfo : EIATTR_FRAME_SIZE
	.align		4
.L_36:
        /*009c*/ 	.byte	0x04, 0x11
        /*009e*/ 	.short	(.L_38 - .L_37)
	.align		4
.L_37:
        /*00a0*/ 	.word	index@($__internal_43_$__cuda_sm70_shflsync_idx_p)
        /*00a4*/ 	.word	0x00000000


	//----- nvinfo : EIATTR_FRAME_SIZE
	.align		4
.L_38:
        /*00a8*/ 	.byte	0x04, 0x11
        /*00aa*/ 	.short	(.L_40 - .L_39)
	.align		4
.L_39:
        /*00ac*/ 	.word	index@($__internal_42_$__cuda_sm70_shflsync_bfly_p)
        /*00b0*/ 	.word	0x00000000


	//----- nvinfo : EIATTR_FRAME_SIZE
	.align		4
.L_40:
        /*00b4*/ 	.byte	0x04, 0x11
        /*00b6*/ 	.short	(.L_42 - .L_41)
	.align		4
.L_41:
        /*00b8*/ 	.word	index@(_ZN7cutlass13device_kernelIN5flash19enable_sm80_to_sm89INS1_16FlashAttnFwdSm80INS1_25CollectiveMainloopFwdSm80ILi4ELi1ELb0EN4cute5tupleIJNS5_1CILi128EEENS7_ILi112EEENS7_ILi64EEEEEELi64ENS_6half_tEfNS_4arch4Sm80ELb1ELb0ELb0ELb0ELb1ELb0ELb1ELb1EEENS1_21CollectiveEpilogueFwdINS6_IJS8_SA_S9_EEENS6_IJNS7_ILi1EEESI_SI_EEESC_SE_Li128ELb0ELb1ELb1ELb0EEENS1_30DynamicPersistentTileSchedulerILi128ELi128ELb1ELb1ELb0EEEEEEEEEvNT_6ParamsE)
        /*00bc*/ 	.word	0x000000a0


	//----- nvinfo : EIATTR_REGCOUNT
	.align		4
.L_42:
        /*00c0*/ 	.byte	0x04, 0x2f
        /*00c2*/ 	.short	(.L_44 - .L_43)
	.align		4
.L_43:
        /*00c4*/ 	.word	index@(_ZN7cutlass13device_kernelIN5flash19enable_sm80_to_sm89INS1_16FlashAttnFwdSm80INS1_25CollectiveMainloopFwdSm80ILi4ELi1ELb0EN4cute5tupleIJNS5_1CILi128EEENS7_ILi80EEENS7_ILi64EEEEEELi64ENS_6half_tEfNS_4arch4Sm80ELb0ELb1ELb0ELb1ELb1ELb1ELb1ELb1EEENS1_21CollectiveEpilogueFwdINS6_IJS8_SA_S9_EEENS6_IJNS7_ILi1EEESI_SI_EEESC_SE_Li128ELb1ELb1ELb1ELb0EEENS1_36VarlenDynamicPersistentTileSchedulerILi128ELi80ELi128ELi128ELb1ELb1ELb0ELb1ELb0ELb1EEEEEEEEEvNT_6ParamsE)
        /*00c8*/ 	.word	0x000000ff


	//----- nvinfo : EIATTR_FRAME_SIZE
	.align		4
.L_44:
        /*00cc*/ 	.byte	0x04, 0x11
        /*00ce*/ 	.short	(.L_46 - .L_45)
	.align		4
.L_45:
        /*00d0*/ 	.word	index@($__internal_41_$__cuda_sm70_votesync_ballot)
        /*00d4*/ 	.word	0x00000000


	//----- nvinfo : EIATTR_FRAME_SIZE
	.align		4
.L_46:
        /*00d8*/ 	.byte	0x04, 0x11
        /*00da*/ 	.short	(.L_48 - .L_47)
	.align		4
.L_47:
        /*00dc*/ 	.word	index@($__internal_40_$__cuda_sm70_shflsync_up_p)
        /*00e0*/ 	.word	0x00000000


	//----- nvinfo : EIATTR_FRAME_SIZE
	.align		4
.L_48:
        /*00e4*/ 	.byte	0x04, 0x11
        /*00e6*/ 	.short	(.L_50 - .L_49)
	.align		4
.L_49:
        /*00e8*/ 	.word	index@($__internal_39_$__cuda_sm70_shflsync_idx_p)
        /*00ec*/ 	.word	0x00000000


	//----- nvinfo : EIATTR_FRAME_SIZE
	.align		4
.L_50:
        /*00f0*/ 	.byte	0x04, 0x11
        /*00f2*/ 	.short	(.L_52 - .L_51)
	.align		4
.L_51:
        /*00f4*/ 	.word	index@($__internal_38_$__cuda_sm70_shflsync_bfly_p)
        /*00f8*/ 	.word	0x00000000


	//----- nvinfo : EIATTR_FRAME_SIZE
	.align		4
.L_52:
        /*00fc*/ 	.byte	0x04, 0x11
        /*00fe*/ 	.short	(.L_54 - .L_53)
	.align		4
.L_53:
        /*0100*/ 	.word	index@(_ZN7cutlass13device_kernelIN5flash19enable_sm80_to_sm89INS1_16FlashAttnFwdSm80INS1_25CollectiveMainloopFwdSm80ILi4ELi1ELb0EN4cute5tupleIJNS5_1CILi128EEENS7_ILi80EEENS7_ILi64EEEEEELi64ENS_6half_tEfNS_4arch4Sm80ELb0ELb1ELb0ELb1ELb1ELb1ELb1ELb1EEENS1_21CollectiveEpilogueFwdINS6_IJS8_SA_S9_EEENS6_IJNS7_ILi1EEESI_SI_EEESC_SE_Li128ELb1ELb1ELb1ELb0EEENS1_36VarlenDynamicPersistentTileSchedulerILi128ELi80ELi128ELi128ELb1ELb1ELb0ELb1ELb0ELb1EEEEEEEEEvNT_6ParamsE)
        /*0104*/ 	.word	0x000000f8


	//----- nvinfo : EIATTR_REGCOUNT
	.align		4
.L_54:
        /*0108*/ 	.byte	0x04, 0x2f
        /*010a*/ 	.short	(.L_56 - .L_55)
	.align		4
.L_55:
        /*010c*/ 	.word	index@(_ZN7cutlass13device_kernelIN5flash19enable_sm80_to_sm89INS1_16FlashAttnFwdSm80INS1_25CollectiveMainloopFwdSm80ILi4ELi1ELb0EN4cute5tupleIJNS5_1CILi128EEENS7_ILi80EEENS7_ILi64EEEEEELi64ENS_6half_tEfNS_4arch4Sm80ELb0ELb1ELb0ELb1ELb1ELb0ELb1ELb1EEENS1_21CollectiveEpilogueFwdINS6_IJS8_SA_S9_EEENS6_IJNS7_ILi1EEESI_SI_EEESC_SE_Li128ELb1ELb1ELb1ELb0EEENS1_36VarlenDynamicPersistentTileSchedulerILi128ELi80ELi128ELi128ELb1ELb1ELb0ELb1ELb0ELb1EEEEEEEEEvNT_6ParamsE)
        /*0110*/ 	.word	0x000000ff


	//----- nvinfo : EIATTR_FRAME_SIZE
	.align		4
.L_56:
        /*0114*/ 	.byte	0x04, 0x11
        /*0116*/ 	.short	(.L_58 - .L_57)
	.align		4
.L_57:
        /*0118*/ 	.word	index@($__internal_37_$__cuda_sm70_votesync_ballot)
        /*011c*/ 	.word	0x00000000


	//----- nvinfo : EIATTR_FRAME_SIZE
	.align		4
.L_58:
        /*0120*/ 	.byte	0x04, 0x11
        /*0122*/ 	.short	(.L_60 - .L_59)
	.align		4
.L_59:
        /*0124*/ 	.word	index@($__internal_36_$__cuda_sm70_shflsync_up_p)
        /*0128*/ 	.word	0x00000000


	//----- nvinfo : EIATTR_FRAME_SIZE
	.align		4
.L_60:
        /*012c*/ 	.byte	0x04, 0x11
        /*012e*/ 	.short	(.L_62 - .L_61)
	.align		4
.L_61:
        /*0130*/ 	.word	index@($__internal_35_$__cuda_sm70_shflsync_idx_p)
        /*0134*/ 	.word	0x00000000


	//----- nvinfo : EIATTR_FRAME_SIZE
	.align		4
.L_62:
        /*0138*/ 	.byte	0x04, 0x11
        /*013a*/ 	.short	(.L_64 - .L_63)
	.align		4
.L_63:
        /*013c*/ 	.word	index@($__internal_34_$__cuda_sm70_shflsync_bfly_p)
        /*0140*/ 	.word	0x00000000


	//----- nvinfo : EIATTR_FRAME_SIZE
	.align		4
.L_64:
        /*0144*/ 	.byte	0x04, 0x11
        /*0146*/ 	.short	(.L_66 - .L_65)
	.align		4
.L_65:
        /*0148*/ 	.word	index@(_ZN7cutlass13device_kernelIN5flash19enable_sm80_to_sm89INS1_16FlashAttnFwdSm80INS1_25CollectiveMainloopFwdSm80ILi4ELi1ELb0EN4cute5tupleIJNS5_1CILi128EEENS7_ILi80EEENS7_ILi64EEEEEELi64ENS_6half_tEfNS_4arch4Sm80ELb0ELb1ELb0ELb1ELb1ELb0ELb1ELb1EEENS1_21CollectiveEpilogueFwdINS6_IJS8_SA_S9_EEENS6_IJNS7_ILi1EEESI_SI_EEESC_SE_Li128ELb1ELb1ELb1ELb0EEENS1_36VarlenDynamicPersistentTileSchedulerILi128ELi80ELi128ELi128ELb1ELb1ELb0ELb1ELb0ELb1EEEEEEEEEvNT_6ParamsE)
        /*014c*/ 	.word	0x00000080


	//----- nvinfo : EIATTR_REGCOUNT
	.align		4
.L_66:
        /*0150*/ 	.byte	0x04, 0x2f
        /*0152*/ 	.short	(.L_68 - .L_67)
	.align		4
.L_67:
        /*0154*/ 	.word	index@(_ZN7cutlass13device_kernelIN5flash19enable_sm80_to_sm89INS1_16FlashAttnFwdSm80INS1_25CollectiveMainloopFwdSm80ILi4ELi1ELb0EN4cute5tupleIJNS5_1CILi128EEENS7_ILi96EEENS7_ILi64EEEEEELi64ENS_6half_tEfNS_4arch4Sm80ELb0ELb1ELb0ELb0ELb1ELb0ELb1ELb1EEENS1_21CollectiveEpilogueFwdINS6_IJS8_SA_S9_EEENS6_IJNS7_ILi1EEESI_SI_EEESC_SE_Li128ELb0ELb1ELb1ELb0EEENS1_19SingleTileSchedulerILb0ELb1ELb1ELi128EEEEEEEEEvNT_6ParamsE)
        /*0158*/ 	.word	0x000000ff


	//----- nvinfo : EIATTR_FRAME_SIZE
	.align		4
.L_68:
        /*015c*/ 	.byte	0x04, 0x11
        /*015e*/ 	.short	(.L_70 - .L_69)
	.align		4
.L_69:
        /*0160*/ 	.word	index@(_ZN7cutlass13device_kernelIN5flash19enable_sm80_to_sm89INS1_16FlashAttnFwdSm80INS1_25CollectiveMainloopFwdSm80ILi4ELi1ELb0EN4cute5tupleIJNS5_1CILi128EEENS7_ILi96EEENS7_ILi64EEEEEELi64ENS_6half_tEfNS_4arch4Sm80ELb0ELb1ELb0ELb0ELb1ELb0ELb1ELb1EEENS1_21CollectiveEpilogueFwdINS6_IJS8_SA_S9_EEENS6_IJNS7_ILi1EEESI_SI_EEESC_SE_Li128ELb0ELb1ELb1ELb0EEENS1_19SingleTileSchedulerILb0ELb1ELb1ELi128EEEEEEEEEvNT_6ParamsE)
        /*0164*/ 	.word	0x00000018


	//----- nvinfo : EIATTR_REGCOUNT
	.align		4
.L_70:
        /*0168*/ 	.byte	0x04, 0x2f
        /*016a*/ 	.short	(.L_72 - .L_71)
	.align		4
.L_71:
        /*016c*/ 	.word	index@(_ZN7cutlass13device_kernelIN5flash19enable_sm80_to_sm89INS1_16FlashAttnFwdSm80INS1_25CollectiveMainloopFwdSm80ILi4ELi1ELb0EN4cute5tupleIJNS5_1CILi128EEENS7_ILi80EEENS7_ILi64EEEEEELi64ENS_6half_tEfNS_4arch4Sm80ELb0ELb0ELb0ELb1ELb1ELb1ELb1ELb1EEENS1_21CollectiveEpilogueFwdINS6_IJS8_SA_S9_EEENS6_IJNS7_ILi1EEESI_SI_EEESC_SE_Li128ELb1ELb1ELb1ELb0EEENS1_36VarlenDynamicPersistentTileSchedulerILi128ELi80ELi128ELi128ELb1ELb1ELb0ELb0ELb1ELb1EEEEEEEEEvNT_6ParamsE)
        /*0170*/ 	.word	0x000000ff


	//----- nvinfo : EIATTR_FRAME_SIZE
	.align		4
.L_72:
        /*0174*/ 	.byte	0x04, 0x11
        /*0176*/ 	.short	(.L_74 - .L_73)
	.align		4
.L_73:
        /*0178*/ 	.word	index@($__internal_33_$__cuda_sm70_votesync_ballot)
        /*017c*/ 	.word	0x00000000


	//----- nvinfo : EIATTR_FRAME_SIZE
	.align		4
.L_74:
        /*0180*/ 	.byte	0x04, 0x11
        /*0182*/ 	.short	(.L_76 - .L_75)
	.align		4
.L_75:
        /*0184*/ 	.word	index@($__internal_32_$__cuda_sm70_shflsync_up_p)
        /*0188*/ 	.word	0x00000000


	//----- nvinfo : EIATTR_FRAME_SIZE
	.align		4
.L_76:
        /*018c*/ 	.byte	0x04, 0x11
        /*018e*/ 	.short	(.L_78 - .L_77)
	.align		4
.L_77:
        /*0190*/ 	.word	index@($__internal_31_$__cuda_sm70_shflsync_idx_p)
        /*0194*/ 	.word	0x00000000


	//----- nvinfo : EIATTR_FRAME_SIZE
	.align		4
.L_78:
        /*0198*/ 	.byte	0x04, 0x11
        /*019a*/ 	.short	(.L_80 - .L_79)
	.align		4
.L_79:
        /*019c*/ 	.word	index@($__internal_30_$__cuda_sm70_shflsync_bfly_p)
        /*01a0*/ 	.word	0x00000000


	//----- nvinfo : EIATTR_FRAME_SIZE
	.align		4
.L_80:
        /*01a4*/ 	.byte	0x04, 0x11
        /*01a6*/ 	.short	(.L_82 - .L_81)
	.align		4
.L_81:
        /*01a8*/ 	.word	index@(_ZN7cutlass13device_kernelIN5flash19enable_sm80_to_sm89INS1_16FlashAttnFwdSm80INS1_25CollectiveMainloopFwdSm80ILi4ELi1ELb0EN4cute5tupleIJNS5_1CILi128EEENS7_ILi80EEENS7_ILi64EEEEEELi64ENS_6half_tEfNS_4arch4Sm80ELb0ELb0ELb0ELb1ELb1ELb1ELb1ELb1EEENS1_21CollectiveEpilogueFwdINS6_IJS8_SA_S9_EEENS6_IJNS7_ILi1EEESI_SI_EEESC_SE_Li128ELb1ELb1ELb1ELb0EEENS1_36VarlenDynamicPersistentTileSchedulerILi128ELi80ELi128ELi128ELb1ELb1ELb0ELb0ELb1ELb1EEEEEEEEEvNT_6ParamsE)
        /*01ac*/ 	.word	0x000000f8


	//----- nvinfo : EIATTR_REGCOUNT
	.align		4
.L_82:
        /*01b0*/ 	.byte	0x04, 0x2f
        /*01b2*/ 	.short	(.L_84 - .L_83)
	.align		4
.L_83:
        /*01b4*/ 	.word	index@(_ZN7cutlass13device_kernelIN5flash19enable_sm80_to_sm89INS1_16FlashAttnFwdSm80INS1_25CollectiveMainloopFwdSm80ILi4ELi1ELb0EN4cute5tupleIJNS5_1CILi128EEENS7_ILi80EEENS7_ILi64EEEEEELi64ENS_6half_tEfNS_4arch4Sm80ELb0ELb0ELb0ELb1ELb1ELb0ELb1ELb1EEENS1_21CollectiveEpilogueFwdINS6_IJS8_SA_S9_EEENS6_IJNS7_ILi1EEESI_SI_EEESC_SE_Li128ELb1ELb1ELb1ELb0EEENS1_36VarlenDynamicPersistentTileSchedulerILi128ELi80ELi128ELi128ELb1ELb1ELb0ELb0ELb1ELb1EEEEEEEEEvNT_6ParamsE)
        /*01b8*/ 	.word	0x000000ff


	//----- nvinfo : EIATTR_FRAME_SIZE
	.align		4
.L_84:
        /*01bc*/ 	.byte	0x04, 0x11
        /*01be*/ 	.short	(.L_86 - .L_85)
	.align		4
.L_85:
        /*01c0*/ 	.word	index@($__internal_29_$__cuda_sm70_votesync_ballot)
        /*01c4*/ 	.word	0x00000000


	//----- nvinfo : EIATTR_FRAME_SIZE
	.align		4
.L_86:
        /*01c8*/ 	.byte	0x04, 0x11
        /*01ca*/ 	.short	(.L_88 - .L_87)
	.align		4
.L_87:
        /*01cc*/ 	.word	index@($__internal_28_$__cuda_sm70_shflsync_up_p)
        /*01d0*/ 	.word	0x00000000


	//----- nvinfo : EIATTR_FRAME_SIZE
	.align		4
.L_88:
        /*01d4*/ 	.byte	0x04, 0x11
        /*01d6*/ 	.short	(.L_90 - .L_89)
	.align		4
.L_89:
        /*01d8*/ 	.word	index@($__internal_27_$__cuda_sm70_shflsync_idx_p)
        /*01dc*/ 	.word	0x00000000


	//----- nvinfo : EIATTR_FRAME_SIZE
	.align		4
.L_90:
        /*01e0*/ 	.byte	0x04, 0x11
        /*01e2*/ 	.short	(.L_92 - .L_91)
	.align		4
.L_91:
        /*01e4*/ 	.word	index@($__internal_26_$__cuda_sm70_shflsync_bfly_p)
        /*01e8*/ 	.word	0x00000000


	//----- nvinfo : EIATTR_FRAME_SIZE
	.align		4
.L_92:
        /*01ec*/ 	.byte	0x04, 0x11
        /*01ee*/ 	.short	(.L_94 - .L_93)
	.align		4
.L_93:
        /*01f0*/ 	.word	index@(_ZN7cutlass13device_kernelIN5flash19enable_sm80_to_sm89INS1_16FlashAttnFwdSm80INS1_25CollectiveMainloopFwdSm80ILi4ELi1ELb0EN4cute5tupleIJNS5_1CILi128EEENS7_ILi80EEENS7_ILi64EEEEEELi64ENS_6half_tEfNS_4arch4Sm80ELb0ELb0ELb0ELb1ELb1ELb0ELb1ELb1EEENS1_21CollectiveEpilogueFwdINS6_IJS8_SA_S9_EEENS6_IJNS7_ILi1EEESI_SI_EEESC_SE_Li128ELb1ELb1ELb1ELb0EEENS1_36VarlenDynamicPersistentTileSchedulerILi128ELi80ELi128ELi128ELb1ELb1ELb0ELb0ELb1ELb1EEEEEEEEEvNT_6ParamsE)
        /*01f4*/ 	.word	0x00000098


	//----- nvinfo : EIATTR_REGCOUNT
	.align		4
.L_94:
        /*01f8*/ 	.byte	0x04, 0x2f
        /*01fa*/ 	.short	(.L_96 - .L_95)
	.align		4
.L_95:
        /*01fc*/ 	.word	index@(_ZN7cutlass13device_kernelIN5flash19enable_sm80_to_sm89INS1_16FlashAttnFwdSm80INS1_25CollectiveMainloopFwdSm80ILi4ELi1ELb0EN4cute5tupleIJNS5_1CILi128EEENS7_ILi112EEENS7_ILi64EEEEEELi64ENS_6half_tEfNS_4arch4Sm80ELb0ELb0ELb0ELb0ELb1ELb0ELb1ELb1EEENS1_21CollectiveEpilogueFwdINS6_IJS8_SA_S9_EEENS6_IJNS7_ILi1EEESI_SI_EEESC_SE_Li128ELb0ELb1ELb1ELb0EEENS1_19SingleTileSchedulerILb0ELb1ELb1ELi128EEEEEEEEEvNT_6ParamsE)
        /*0200*/ 	.word	0x000000ff


	//----- nvinfo : EIATTR_FRAME_SIZE
	.align		4
.L_96:
        /*0204*/ 	.byte	0x04, 0x11
        /*0206*/ 	.short	(.L_98 - .L_97)
	.align		4
.L_97:
        /*0208*/ 	.word	index@(_ZN7cutlass13device_kernelIN5flash19enable_sm80_to_sm89INS1_16FlashAttnFwdSm80INS1_25CollectiveMainloopFwdSm80ILi4ELi1ELb0EN4cute5tupleIJNS5_1CILi128EEENS7_ILi112EEENS7_ILi64EEEEEELi64ENS_6half_tEfNS_4arch4Sm80ELb0ELb0ELb0ELb0ELb1ELb0ELb1ELb1EEENS1_21CollectiveEpilogueFwdINS6_IJS8_SA_S9_EEENS6_IJNS7_ILi1EEESI_SI_EEESC_SE_Li128ELb0ELb1ELb1ELb0EEENS1_19SingleTileSchedulerILb0ELb1ELb1ELi128EEEEEEEEEvNT_6ParamsE)
        /*020c*/ 	.word	0x00000020


	//----- nvinfo : EIATTR_REGCOUNT
	.align		4
.L_98:
        /*0210*/ 	.byte	0x04, 0x2f
        /*0212*/ 	.short	(.L_100 - .L_99)
	.align		4
.L_99:
        /*0214*/ 	.word	index@(_ZN7cutlass13device_kernelIN5flash19enable_sm80_to_sm89INS1_16FlashAttnFwdSm80INS1_25CollectiveMainloopFwdSm80ILi4ELi1ELb0EN4cute5tupleIJNS5_1CILi128EEENS7_ILi80EEENS7_ILi64EEEEEELi64ENS_6half_tEfNS_4arch4Sm80ELb1ELb0ELb1ELb1ELb1ELb1ELb1ELb1EEENS1_21CollectiveEpilogueFwdINS6_IJS8_SA_S9_EEENS6_IJNS7_ILi1EEESI_SI_EEESC_SE_Li128ELb1ELb1ELb1ELb0EEENS1_36VarlenDynamicPersistentTileSchedulerILi128ELi80ELi128ELi128ELb1ELb1ELb0ELb1ELb1ELb1EEEEEEEEEvNT_6ParamsE)
        /*0218*/ 	.word	0x000000ff


	//----- nvinfo : EIATTR_FRAME_SIZE
	.align		4
.L_100:
        /*021c*/ 	.byte	0x04, 0x11
        /*021e*/ 	.short	(.L_102 - .L_101)
	.align		4
.L_101:
        /*0220*/ 	.word	index@($__internal_25_$__cuda_sm70_votesync_ballot)
        /*0224*/ 	.word	0x00000000


	//----- nvinfo : EIATTR_FRAME_SIZE
	.align		4
.L_102:
        /*0228*/ 	.byte	0x04, 0x11
        /*022a*/ 	.short	(.L_104 - .L_103)
	.align		4
.L_103:
        /*022c*/ 	.word	index@($__internal_24_$__cuda_sm70_shflsync_up_p)
        /*0230*/ 	.word	0x00000000


	//----- nvinfo : EIATTR_FRAME_SIZE
	.align		4
.L_104:
        /*0234*/ 	.byte	0x04, 0x11
        /*0236*/ 	.short	(.L_106 - .L_105)
	.align		4
.L_105:
        /*0238*/ 	.word	index@($__internal_23_$__cuda_sm70_shflsync_idx_p)
        /*023c*/ 	.word	0x00000000


	//----- nvinfo : EIATTR_FRAME_SIZE
	.align		4
.L_106:
        /*0240*/ 	.byte	0x04, 0x11
        /*0242*/ 	.short	(.L_108 - .L_107)
	.align		4
.L_107:
        /*0244*/ 	.word	index@($__internal_22_$__cuda_sm70_shflsync_bfly_p)
        /*0248*/ 	.word	0x00000000


	//----- nvinfo : EIATTR_FRAME_SIZE
	.align		4
.L_108:
        /*024c*/ 	.byte	0x04, 0x11
        /*024e*/ 	.short	(.L_110 - .L_109)
	.align		4
.L_109:
        /*0250*/ 	.word	index@(_ZN7cutlass13device_kernelIN5flash19enable_sm80_to_sm89INS1_16FlashAttnFwdSm80INS1_25CollectiveMainloopFwdSm80ILi4ELi1ELb0EN4cute5tupleIJNS5_1CILi128EEENS7_ILi80EEENS7_ILi64EEEEEELi64ENS_6half_tEfNS_4arch4Sm80ELb1ELb0ELb1ELb1ELb1ELb1ELb1ELb1EEENS1_21CollectiveEpilogueFwdINS6_IJS8_SA_S9_EEENS6_IJNS7_ILi1EEESI_SI_EEESC_SE_Li128ELb1ELb1ELb1ELb0EEENS1_36VarlenDynamicPersistentTileSchedulerILi128ELi80ELi128ELi128ELb1ELb1ELb0ELb1ELb1ELb1EEEEEEEEEvNT_6ParamsE)
        /*0254*/ 	.word	0x00000100


	//----- nvinfo : EIATTR_REGCOUNT
	.align		4
.L_110:
        /*0258*/ 	.byte	0x04, 0x2f
        /*025a*/ 	.short	(.L_112 - .L_111)
	.align		4
.L_111:
        /*025c*/ 	.word	index@(_ZN7cutlass13device_kernelIN5flash19enable_sm80_to_sm89INS1_16FlashAttnFwdSm80INS1_25CollectiveMainloopFwdSm80ILi4ELi1ELb0EN4cute5tupleIJNS5_1CILi128EEENS7_ILi80EEENS7_ILi64EEEEEELi64ENS_6half_tEfNS_4arch4Sm80ELb1ELb0ELb1ELb1ELb1ELb0ELb1ELb1EEENS1_21CollectiveEpilogueFwdINS6_IJS8_SA_S9_EEENS6_IJNS7_ILi1EEESI_SI_EEESC_SE_Li128ELb1ELb1ELb1ELb0EEENS1_36VarlenDynamicPersistentTileSchedulerILi128ELi80ELi128ELi128ELb1ELb1ELb0ELb1ELb1ELb1EEEEEEEEEvNT_6ParamsE)
        /*0260*/ 	.word	0x000000ff


	//----- nvinfo : EIATTR_FRAME_SIZE
	.align		4
.L_112:
        /*0264*/ 	.byte	0x04, 0x11
        /*0266*/ 	.short	(.L_114 - .L_113)
	.align		4
.L_113:
        /*0268*/ 	.word	index@($__internal_21_$__cuda_sm70_votesync_ballot)
        /*026c*/ 	.word	0x00000000


	//----- nvinfo : EIATTR_FRAME_SIZE
	.align		4
.L_114:
        /*0270*/ 	.byte	0x04, 0x11
        /*0272*/ 	.short	(.L_116 - .L_115)
	.align		4
.L_115:
        /*0274*/ 	.word	index@($__internal_20_$__cuda_sm70_shflsync_up_p)
        /*0278*/ 	.word	0x00000000


	//----- nvinfo : EIATTR_FRAME_SIZE
	.align		4
.L_116:
        /*027c*/ 	.byte	0x04, 0x11
        /*027e*/ 	.short	(.L_118 - .L_117)
	.align		4
.L_117:
        /*0280*/ 	.word	index@($__internal_19_$__cuda_sm70_shflsync_idx_p)
        /*0284*/ 	.word	0x00000000


	//----- nvinfo : EIATTR_FRAME_SIZE
	.align		4
.L_118:
        /*0288*/ 	.byte	0x04, 0x11
        /*028a*/ 	.short	(.L_120 - .L_119)
	.align		4
.L_119:
        /*028c*/ 	.word	index@($__internal_18_$__cuda_sm70_shflsync_bfly_p)
        /*0290*/ 	.word	0x00000000


	//----- nvinfo : EIATTR_FRAME_SIZE
	.align		4
.L_120:
        /*0294*/ 	.byte	0x04, 0x11
        /*0296*/ 	.short	(.L_122 - .L_121)
	.align		4
.L_121:
        /*0298*/ 	.word	index@(_ZN7cutlass13device_kernelIN5flash19enable_sm80_to_sm89INS1_16FlashAttnFwdSm80INS1_25CollectiveMainloopFwdSm80ILi4ELi1ELb0EN4cute5tupleIJNS5_1CILi128EEENS7_ILi80EEENS7_ILi64EEEEEELi64ENS_6half_tEfNS_4arch4Sm80ELb1ELb0ELb1ELb1ELb1ELb0ELb1ELb1EEENS1_21CollectiveEpilogueFwdINS6_IJS8_SA_S9_EEENS6_IJNS7_ILi1EEESI_SI_EEESC_SE_Li128ELb1ELb1ELb1ELb0EEENS1_36VarlenDynamicPersistentTileSchedulerILi128ELi80ELi128ELi128ELb1ELb1ELb0ELb1ELb1ELb1EEEEEEEEEvNT_6ParamsE)
        /*029c*/ 	.word	0x000000d8


	//----- nvinfo : EIATTR_REGCOUNT
	.align		4
.L_122:
        /*02a0*/ 	.byte	0x04, 0x2f
        /*02a2*/ 	.short	(.L_124 - .L_123)
	.align		4
.L_123:
        /*02a4*/ 	.word	index@(_ZN7cutlass13device_kernelIN5flash19enable_sm80_to_sm89INS1_16FlashAttnFwdSm80INS1_25CollectiveMainloopFwdSm80ILi4ELi1ELb0EN4cute5tupleIJNS5_1CILi128EEENS7_ILi112EEENS7_ILi64EEEEEELi64ENS_6half_tEfNS_4arch4Sm80ELb1ELb0ELb1ELb0ELb1ELb0ELb1ELb1EEENS1_21CollectiveEpilogueFwdINS6_IJS8_SA_S9_EEENS6_IJNS7_ILi1EEESI_SI_EEESC_SE_Li128ELb0ELb1ELb1ELb0EEENS1_30DynamicPersistentTileSchedulerILi128ELi128ELb1ELb1ELb0EEEEEEEEEvNT_6ParamsE)
        /*02a8*/ 	.word	0x000000ff


	//----- nvinfo : EIATTR_FRAME_SIZE
	.align		4
.L_124:
        /*02ac*/ 	.byte	0x04, 0x11
        /*02ae*/ 	.short	(.L_126 - .L_125)
	.align		4
.L_125:
        /*02b0*/ 	.word	index@($__internal_17_$__cuda_sm70_shflsync_idx_p)
        /*02b4*/ 	.word	0x00000000


	//----- nvinfo : EIATTR_FRAME_SIZE
	.align		4
.L_126:
        /*02b8*/ 	.byte	0x04, 0x11
        /*02ba*/ 	.short	(.L_128 - .L_127)
	.align		4
.L_127:
        /*02bc*/ 	.word	index@($__internal_16_$__cuda_sm70_shflsync_bfly_p)
        /*02c0*/ 	.word	0x00000000


	//----- nvinfo : EIATTR_FRAME_SIZE
	.align		4
.L_128:
        /*02c4*/ 	.byte	0x04, 0x11
        /*02c6*/ 	.short	(.L_130 - .L_129)
	.align		4
.L_129:
        /*02c8*/ 	.word	index@(_ZN7cutlass13device_kernelIN5flash19enable_sm80_to_sm89INS1_16FlashAttnFwdSm80INS1_25CollectiveMainloopFwdSm80ILi4ELi1ELb0EN4cute5tupleIJNS5_1CILi128EEENS7_ILi112EEENS7_ILi64EEEEEELi64ENS_6half_tEfNS_4arch4Sm80ELb1ELb0ELb1ELb0ELb1ELb0ELb1ELb1EEENS1_21CollectiveEpilogueFwdINS6_IJS8_SA_S9_EEENS6_IJNS7_ILi1EEESI_SI_EEESC_SE_Li128ELb0ELb1ELb1ELb0EEENS1_30DynamicPersistentTileSchedulerILi128ELi128ELb1ELb1ELb0EEEEEEEEEvNT_6ParamsE)
        /*02cc*/ 	.word	0x00000068


	//----- nvinfo : EIATTR_REGCOUNT
	.align		4
.L_130:
        /*02d0*/ 	.byte	0x04, 0x2f
        /*02d2*/ 	.short	(.L_132 - .L_131)
	.align		4
.L_131:
        /*02d4*/ 	.word	index@(_ZN7cutlass13device_kernelIN5flash19enable_sm80_to_sm89INS1_16FlashAttnFwdSm80INS1_25CollectiveMainloopFwdSm80ILi4ELi1ELb0EN4cute5tupleIJNS5_1CILi128EEENS7_ILi80EEENS7_ILi64EEEEEELi64ENS_6half_tEfNS_4arch4Sm80ELb0ELb1ELb1ELb1ELb1ELb1ELb1ELb1EEENS1_21CollectiveEpilogueFwdINS6_IJS8_SA_S9_EEENS6_IJNS7_ILi1EEESI_SI_EEESC_SE_Li128ELb1ELb1ELb1ELb0EEENS1_36VarlenDynamicPersistentTileSchedulerILi128ELi80ELi128ELi128ELb1ELb1ELb0ELb1ELb0ELb1EEEEEEEEEvNT_6ParamsE)
        /*02d8*/ 	.word	0x000000ff


	//----- nvinfo : EIATTR_FRAME_SIZE
	.align		4
.L_132:
        /*02dc*/ 	.byte	0x04, 0x11
        /*02de*/ 	.short	(.L_134 - .L_133)
	.align		4
.L_133:
        /*02e0*/ 	.word	index@($__internal_15_$__cuda_sm70_votesync_ballot)
        /*02e4*/ 	.word	0x00000000


	//----- nvinfo : EIATTR_FRAME_SIZE
	.align		4
.L_134:
        /*02e8*/ 	.byte	0x04, 0x11
        /*02ea*/ 	.short	(.L_136 - .L_135)
	.align		4
.L_135:
        /*02ec*/ 	.word	index@($__internal_14_$__cuda_sm70_shflsync_up_p)
        /*02f0*/ 	.word	0x00000000


	//----- nvinfo : EIATTR_FRAME_SIZE
	.align		4
.L_136:
        /*02f4*/ 	.byte	0x04, 0x11
        /*02f6*/ 	.short	(.L_138 - .L_137)
	.align		4
.L_137:
        /*02f8*/ 	.word	index@($__internal_13_$__cuda_sm70_shflsync_idx_p)
        /*02fc*/ 	.word	0x00000000


	//----- nvinfo : EIATTR_FRAME_SIZE
	.align		4
.L_138:
        /*0300*/ 	.byte	0x04, 0x11
        /*0302*/ 	.short	(.L_140 - .L_139)
	.align		4
.L_139:
        /*0304*/ 	.word	index@($__internal_12_$__cuda_sm70_shflsync_bfly_p)
        /*0308*/ 	.word	0x00000000


	//----- nvinfo : EIATTR_FRAME_SIZE
	.align		4
.L_140:
        /*030c*/ 	.byte	0x04, 0x11
        /*030e*/ 	.short	(.L_142 - .L_141)
	.align		4
.L_141:
        /*0310*/ 	.word	index@(_ZN7cutlass13device_kernelIN5flash19enable_sm80_to_sm89INS1_16FlashAttnFwdSm80INS1_25CollectiveMainloopFwdSm80ILi4ELi1ELb0EN4cute5tupleIJNS5_1CILi128EEENS7_ILi80EEENS7_ILi64EEEEEELi64ENS_6half_tEfNS_4arch4Sm80ELb0ELb1ELb1ELb1ELb1ELb1ELb1ELb1EEENS1_21CollectiveEpilogueFwdINS6_IJS8_SA_S9_EEENS6_IJNS7_ILi1EEESI_SI_EEESC_SE_Li128ELb1ELb1ELb1ELb0EEENS1_36VarlenDynamicPersistentTileSchedulerILi128ELi80ELi128ELi128ELb1ELb1ELb0ELb1ELb0ELb1EEEEEEEEEvNT_6ParamsE)
        /*0314*/ 	.word	0x000000b0


	//----- nvinfo : EIATTR_REGCOUNT
	.align		4
.L_142:
        /*0318*/ 	.byte	0x04, 0x2f
        /*031a*/ 	.short	(.L_144 - .L_143)
	.align		4
.L_143:
        /*031c*/ 	.word	index@(_ZN7cutlass13device_kernelIN5flash19enable_sm80_to_sm89INS1_16FlashAttnFwdSm80INS1_25CollectiveMainloopFwdSm80ILi4ELi1ELb0EN4cute5tupleIJNS5_1CILi128EEENS7_ILi80EEENS7_ILi64EEEEEELi64ENS_6half_tEfNS_4arch4Sm80ELb0ELb1ELb1ELb1ELb1ELb0ELb1ELb1EEENS1_21CollectiveEpilogueFwdINS6_IJS8_SA_S9_EEENS6_IJNS7_ILi1EEESI_SI_EEESC_SE_Li128ELb1ELb1ELb1ELb0EEENS1_36VarlenDynamicPersistentTileSchedulerILi128ELi80ELi128ELi128ELb1ELb1ELb0ELb1ELb0ELb1EEEEEEEEEvNT_6ParamsE)
        /*0320*/ 	.word	0x000000ff


	//----- nvinfo : EIATTR_FRAME_SIZE
	.align		4
.L_144:
        /*0324*/ 	.byte	0x04, 0x11
        /*0326*/ 	.short	(.L_146 - .L_145)
	.align		4
.L_145:
        /*0328*/ 	.word	index@($__internal_11_$__cuda_sm70_votesync_ballot)
        /*032c*/ 	.word	0x00000000


	//----- nvinfo : EIATTR_FRAME_SIZE
	.align		4
.L_146:
        /*0330*/ 	.byte	0x04, 0x11
        /*0332*/ 	.short	(.L_148 - .L_147)
	.align		4
.L_147:
        /*0334*/ 	.word	index@($__internal_10_$__cuda_sm70_shflsync_up_p)
        /*0338*/ 	.word	0x00000000


	//----- nvinfo : EIATTR_FRAME_SIZE
	.align		4
.L_148:
        /*033c*/ 	.byte	0x04, 0x11
        /*033e*/ 	.short	(.L_150 - .L_149)
	.align		4
.L_149:
        /*0340*/ 	.word	index@($__internal_9_$__cuda_sm70_shflsync_idx_p)
        /*0344*/ 	.word	0x00000000


	//----- nvinfo : EIATTR_FRAME_SIZE
	.align		4
.L_150:
        /*0348*/ 	.byte	0x04, 0x11
        /*034a*/ 	.short	(.L_152 - .L_151)
	.align		4
.L_151:
        /*034c*/ 	.word	index@($__internal_8_$__cuda_sm70_shflsync_bfly_p)
        /*0350*/ 	.word	0x00000000


	//----- nvinfo : EIATTR_FRAME_SIZE
	.align		4
.L_152:
        /*0354*/ 	.byte	0x04, 0x11
        /*0356*/ 	.short	(.L_154 - .L_153)
	.align		4
.L_153:
        /*0358*/ 	.word	index@(_ZN7cutlass13device_kernelIN5flash19enable_sm80_to_sm89INS1_16FlashAttnFwdSm80INS1_25CollectiveMainloopFwdSm80ILi4ELi1ELb0EN4cute5tupleIJNS5_1CILi128EEENS7_ILi80EEENS7_ILi64EEEEEELi64ENS_6half_tEfNS_4arch4Sm80ELb0ELb1ELb1ELb1ELb1ELb0ELb1ELb1EEENS1_21CollectiveEpilogueFwdINS6_IJS8_SA_S9_EEENS6_IJNS7_ILi1EEESI_SI_EEESC_SE_Li128ELb1ELb1ELb1ELb0EEENS1_36VarlenDynamicPersistentTileSchedulerILi128ELi80ELi128ELi128ELb1ELb1ELb0ELb1ELb0ELb1EEEEEEEEEvNT_6ParamsE)
        /*035c*/ 	.word	0x000000d0


	//----- nvinfo : EIATTR_REGCOUNT
	.align		4
.L_154:
        /*0360*/ 	.byte	0x04, 0x2f
        /*0362*/ 	.short	(.L_156 - .L_155)
	.align		4
.L_155:
        /*0364*/ 	.word	index@(_ZN7cutlass13device_kernelIN5flash19enable_sm80_to_sm89INS1_16FlashAttnFwdSm80INS1_25CollectiveMainloopFwdSm80ILi4ELi1ELb0EN4cute5tupleIJNS5_1CILi128EEENS7_ILi96EEENS7_ILi64EEEEEELi64ENS_6half_tEfNS_4arch4Sm80ELb0ELb1ELb1ELb0ELb1ELb0ELb1ELb1EEENS1_21CollectiveEpilogueFwdINS6_IJS8_SA_S9_EEENS6_IJNS7_ILi1EEESI_SI_EEESC_SE_Li128ELb0ELb1ELb1ELb0EEENS1_19SingleTileSchedulerILb0ELb1ELb1ELi128EEEEEEEEEvNT_6ParamsE)
        /*0368*/ 	.word	0x000000ff


	//----- nvinfo : EIATTR_FRAME_SIZE
	.align		4
.L_156:
        /*036c*/ 	.byte	0x04, 0x11
        /*036e*/ 	.short	(.L_158 - .L_157)
	.align		4
.L_157:
        /*0370*/ 	.word	index@(_ZN7cutlass13device_kernelIN5flash19enable_sm80_to_sm89INS1_16FlashAttnFwdSm80INS1_25CollectiveMainloopFwdSm80ILi4ELi1ELb0EN4cute5tupleIJNS5_1CILi128EEENS7_ILi96EEENS7_ILi64EEEEEELi64ENS_6half_tEfNS_4arch4Sm80ELb0ELb1ELb1ELb0ELb1ELb0ELb1ELb1EEENS1_21CollectiveEpilogueFwdINS6_IJS8_SA_S9_EEENS6_IJNS7_ILi1EEESI_SI_EEESC_SE_Li128ELb0ELb1ELb1ELb0EEENS1_19SingleTileSchedulerILb0ELb1ELb1ELi128EEEEEEEEEvNT_6ParamsE)
        /*0374*/ 	.word	0x00000050


	//----- nvinfo : EIATTR_REGCOUNT
	.align		4
.L_158:
        /*0378*/ 	.byte	0x04, 0x2f
        /*037a*/ 	.short	(.L_160 - .L_159)
	.align		4
.L_159:
        /*037c*/ 	.word	index@(_ZN7cutlass13device_kernelIN5flash19enable_sm80_to_sm89INS1_16FlashAttnFwdSm80INS1_25CollectiveMainloopFwdSm80ILi4ELi1ELb0EN4cute5tupleIJNS5_1CILi128EEENS7_ILi80EEENS7_ILi64EEEEEELi64ENS_6half_tEfNS_4arch4Sm80ELb0ELb0ELb1ELb1ELb1ELb1ELb1ELb1EEENS1_21CollectiveEpilogueFwdINS6_IJS8_SA_S9_EEENS6_IJNS7_ILi1EEESI_SI_EEESC_SE_Li128ELb1ELb1ELb1ELb0EEENS1_36VarlenDynamicPersistentTileSchedulerILi128ELi80ELi128ELi128ELb1ELb1ELb0ELb0ELb1ELb1EEEEEEEEEvNT_6ParamsE)
        /*0380*/ 	.word	0x000000ff


	//----- nvinfo : EIATTR_FRAME_SIZE
	.align		4
.L_160:
        /*0384*/ 	.byte	0x04, 0x11
        /*0386*/ 	.short	(.L_162 - .L_161)
	.align		4
.L_161:
        /*0388*/ 	.word	index@($__internal_7_$__cuda_sm70_votesync_ballot)
        /*038c*/ 	.word	0x00000000


	//----- nvinfo : EIATTR_FRAME_SIZE
	.align		4
.L_162:
        /*0390*/ 	.byte	0x04, 0x11
        /*0392*/ 	.short	(.L_164 - .L_163)
	.align		4
.L_163:
        /*0394*/ 	.word	index@($__internal_6_$__cuda_sm70_shflsync_up_p)
        /*0398*/ 	.word	0x00000000


	//----- nvinfo : EIATTR_FRAME_SIZE
	.align		4
.L_164:
        /*039c*/ 	.byte	0x04, 0x11
        /*039e*/ 	.short	(.L_166 - .L_165)
	.align		4
.L_165:
        /*03a0*/ 	.word	index@($__internal_5_$__cuda_sm70_shflsync_idx_p)
        /*03a4*/ 	.word	0x00000000


	//----- nvinfo : EIATTR_FRAME_SIZE
	.align		4
.L_166:
        /*03a8*/ 	.byte	0x04, 0x11
        /*03aa*/ 	.short	(.L_168 - .L_167)
	.align		4
.L_167:
        /*03ac*/ 	.word	index@($__internal_4_$__cuda_sm70_shflsync_bfly_p)
        /*03b0*/ 	.word	0x00000000


	//----- nvinfo : EIATTR_FRAME_SIZE
	.align		4
.L_168:
        /*03b4*/ 	.byte	0x04, 0x11
        /*03b6*/ 	.short	(.L_170 - .L_169)
	.align		4
.L_169:
        /*03b8*/ 	.word	index@(_ZN7cutlass13device_kernelIN5flash19enable_sm80_to_sm89INS1_16FlashAttnFwdSm80INS1_25CollectiveMainloopFwdSm80ILi4ELi1ELb0EN4cute5tupleIJNS5_1CILi128EEENS7_ILi80EEENS7_ILi64EEEEEELi64ENS_6half_tEfNS_4arch4Sm80ELb0ELb0ELb1ELb1ELb1ELb1ELb1ELb1EEENS1_21CollectiveEpilogueFwdINS6_IJS8_SA_S9_EEENS6_IJNS7_ILi1EEESI_SI_EEESC_SE_Li128ELb1ELb1ELb1ELb0EEENS1_36VarlenDynamicPersistentTileSchedulerILi128ELi80ELi128ELi128ELb1ELb1ELb0ELb0ELb1ELb1EEEEEEEEEvNT_6ParamsE)
        /*03bc*/ 	.word	0x000000f0


	//----- nvinfo : EIATTR_REGCOUNT
	.align		4
.L_170:
        /*03c0*/ 	.byte	0x04, 0x2f
        /*03c2*/ 	.short	(.L_172 - .L_171)
	.align		4
.L_171:
        /*03c4*/ 	.word	index@(_ZN7cutlass13device_kernelIN5flash19enable_sm80_to_sm89INS1_16FlashAttnFwdSm80INS1_25CollectiveMainloopFwdSm80ILi4ELi1ELb0EN4cute5tupleIJNS5_1CILi128EEENS7_ILi80EEENS7_ILi64EEEEEELi64ENS_6half_tEfNS_4arch4Sm80ELb0ELb0ELb1ELb1ELb1ELb0ELb1ELb1EEENS1_21CollectiveEpilogueFwdINS6_IJS8_SA_S9_EEENS6_IJNS7_ILi1EEESI_SI_EEESC_SE_Li128ELb1ELb1ELb1ELb0EEENS1_36VarlenDynamicPersistentTileSchedulerILi128ELi80ELi128ELi128ELb1ELb1ELb0ELb0ELb1ELb1EEEEEEEEEvNT_6ParamsE)
        /*03c8*/ 	.word	0x000000ff


	//----- nvinfo : EIATTR_FRAME_SIZE
	.align		4
.L_172:
        /*03cc*/ 	.byte	0x04, 0x11
        /*03ce*/ 	.short	(.L_174 - .L_173)
	.align		4
.L_173:
        /*03d0*/ 	.word	index@($__internal_3_$__cuda_sm70_votesync_ballot)
        /*03d4*/ 	.word	0x00000000


	//----- nvinfo : EIATTR_FRAME_SIZE
	.align		4
.L_174:
        /*03d8*/ 	.byte	0x04, 0x11
        /*03da*/ 	.short	(.L_176 - .L_175)
	.align		4
.L_175:
        /*03dc*/ 	.word	index@($__internal_2_$__cuda_sm70_shflsync_up_p)
        /*03e0*/ 	.word	0x00000000


	//----- nvinfo : EIATTR_FRAME_SIZE
	.align		4
.L_176:
        /*03e4*/ 	.byte	0x04, 0x11
        /*03e6*/ 	.short	(.L_178 - .L_177)
	.align		4
.L_177:
        /*03e8*/ 	.word	index@($__internal_1_$__cuda_sm70_shflsync_idx_p)
        /*03ec*/ 	.word	0x00000000


	//----- nvinfo : EIATTR_FRAME_SIZE
	.align		4
.L_178:
        /*03f0*/ 	.byte	0x04, 0x11
        /*03f2*/ 	.short	(.L_180 - .L_179)
	.align		4
.L_179:
        /*03f4*/ 	.word	index@($__internal_0_$__cuda_sm70_shflsync_bfly_p)
        /*03f8*/ 	.word	0x00000000


	//----- nvinfo : EIATTR_FRAME_SIZE
	.align		4
.L_180:
        /*03fc*/ 	.byte	0x04, 0x11
        /*03fe*/ 	.short	(.L_182 - .L_181)
	.align		4
.L_181:
        /*0400*/ 	.word	index@(_ZN7cutlass13device_kernelIN5flash19enable_sm80_to_sm89INS1_16FlashAttnFwdSm80INS1_25CollectiveMainloopFwdSm80ILi4ELi1ELb0EN4cute5tupleIJNS5_1CILi128EEENS7_ILi80EEENS7_ILi64EEEEEELi64ENS_6half_tEfNS_4arch4Sm80ELb0ELb0ELb1ELb1ELb1ELb0ELb1ELb1EEENS1_21CollectiveEpilogueFwdINS6_IJS8_SA_S9_EEENS6_IJNS7_ILi1EEESI_SI_EEESC_SE_Li128ELb1ELb1ELb1ELb0EEENS1_36VarlenDynamicPersistentTileSchedulerILi128ELi80ELi128ELi128ELb1ELb1ELb0ELb0ELb1ELb1EEEEEEEEEvNT_6ParamsE)
        /*0404*/ 	.word	0x000000d0


	//----- nvinfo : EIATTR_REGCOUNT
	.align		4
.L_182:
        /*0408*/ 	.byte	0x04, 0x2f
        /*040a*/ 	.short	(.L_184 - .L_183)
	.align		4
.L_183:
        /*040c*/ 	.word	index@(_ZN7cutlass13device_kernelIN5flash19enable_sm80_to_sm89INS1_16FlashAttnFwdSm80INS1_25CollectiveMainloopFwdSm80ILi4ELi1ELb0EN4cute5tupleIJNS5_1CILi128EEENS7_ILi112EEENS7_ILi64EEEEEELi64ENS_6half_tEfNS_4arch4Sm80ELb0ELb0ELb1ELb0ELb1ELb0ELb1ELb1EEENS1_21CollectiveEpilogueFwdINS6_IJS8_SA_S9_EEENS6_IJNS7_ILi1EEESI_SI_EEESC_SE_Li128ELb0ELb1ELb1ELb0EEENS1_19SingleTileSchedulerILb0ELb1ELb1ELi128EEEEEEEEEvNT_6ParamsE)
        /*0410*/ 	.word	0x000000ff


	//----- nvinfo : EIATTR_FRAME_SIZE
	.align		4
.L_184:
        /*0414*/ 	.byte	0x04, 0x11
        /*0416*/ 	.short	(.L_186 - .L_185)
	.align		4
.L_185:
        /*0418*/ 	.word	index@(_ZN7cutlass13device_kernelIN5flash19enable_sm80_to_sm89INS1_16FlashAttnFwdSm80INS1_25CollectiveMainloopFwdSm80ILi4ELi1ELb0EN4cute5tupleIJNS5_1CILi128EEENS7_ILi112EEENS7_ILi64EEEEEELi64ENS_6half_tEfNS_4arch4Sm80ELb0ELb0ELb1ELb0ELb1ELb0ELb1ELb1EEENS1_21CollectiveEpilogueFwdINS6_IJS8_SA_S9_EEENS6_IJNS7_ILi1EEESI_SI_EEESC_SE_Li128ELb0ELb1ELb1ELb0EEENS1_19SingleTileSchedulerILb0ELb1ELb1ELi128EEEEEEEEEvNT_6ParamsE)
        /*041c*/ 	.word	0x00000048


	//----- nvinfo : EIATTR_MIN_STACK_SIZE
	.align		4
.L_186:
        /*0420*/ 	.byte	0x04, 0x12
        /*0422*/ 	.short	(.L_188 - .L_187)
	.align		4
.L_187:
        /*0424*/ 	.word	index@(_ZN7cutlass13device_kernelIN5flash19enable_sm80_to_sm89INS1_16FlashAttnFwdSm80INS1_25CollectiveMainloopFwdSm80ILi4ELi1ELb0EN4cute5tupleIJNS5_1CILi128EEENS7_ILi112EEENS7_ILi64EEEEEELi64ENS_6half_tEfNS_4arch4Sm80ELb0ELb0ELb1ELb0ELb1ELb0ELb1ELb1EEENS1_21CollectiveEpilogueFwdINS6_IJS8_SA_S9_EEENS6_IJNS7_ILi1EEESI_SI_EEESC_SE_Li128ELb0ELb1ELb1ELb0EEENS1_19SingleTileSchedulerILb0ELb1ELb1ELi128EEEEEEEEEvNT_6ParamsE)
        /*0428*/ 	.word	0x00000048


	//----- nvinfo : EIATTR_MIN_STACK_SIZE
	.align		4
.L_188:
        /*042c*/ 	.byte	0x04, 0x12
        /*042e*/ 	.short	(.L_190 - .L_189)
	.align		4
.L_189:
        /*0430*/ 	.word	index@(_ZN7cutlass13device_kernelIN5flash19enable_sm80_to_sm89INS1_16FlashAttnFwdSm80INS1_25CollectiveMainloopFwdSm80ILi4ELi1ELb0EN4cute5tupleIJNS5_1CILi128EEENS7_ILi80EEENS7_ILi64EEEEEELi64ENS_6half_tEfNS_4arch4Sm80ELb0ELb0ELb1ELb1ELb1ELb0ELb1ELb1EEENS1_21CollectiveEpilogueFwdINS6_IJS8_SA_S9_EEENS6_IJNS7_ILi1EEESI_SI_EEESC_SE_Li128ELb1ELb1ELb1ELb0EEENS1_36VarlenDynamicPersistentTileSchedulerILi128ELi80ELi128ELi128ELb1ELb1ELb0ELb0ELb1ELb1EEEEEEEEEvNT_6ParamsE)
        /*0434*/ 	.word	0x000000d0


	//----- nvinfo : EIATTR_MIN_STACK_SIZE
	.align		4
.L_190:
        /*0438*/ 	.byte	0x04, 0x12
        /*043a*/ 	.short	(.L_192 - .L_191)
	.align		4
.L_191:
        /*043c*/ 	.word	index@(_ZN7cutlass13device_kernelIN5flash19enable_sm80_to_sm89INS1_16FlashAttnFwdSm80INS1_25CollectiveMainloopFwdSm80ILi4ELi1ELb0EN4cute5tupleIJNS5_1CILi128EEENS7_ILi80EEENS7_ILi64EEEEEELi64ENS_6half_tEfNS_4arch4Sm80ELb0ELb0ELb1ELb1ELb1ELb1ELb1ELb1EEENS1_21CollectiveEpilogueFwdINS6_IJS8_SA_S9_EEENS6_IJNS7_ILi1EEESI_SI_EEESC_SE_Li128ELb1ELb1ELb1ELb0EEENS1_36VarlenDynamicPersistentTileSchedulerILi128ELi80ELi128ELi128ELb1ELb1ELb0ELb0ELb1ELb1EEEEEEEEEvNT_6ParamsE)
        /*0440*/ 	.word	0x000000f0


	//----- nvinfo : EIATTR_MIN_STACK_SIZE
	.align		4
.L_192:
        /*0444*/ 	.byte	0x04, 0x12
        /*0446*/ 	.short	(.L_194 - .L_193)
	.align		4
.L_193:
        /*0448*/ 	.word	index@(_ZN7cutlass13device_kernelIN5flash19enable_sm80_to_sm89INS1_16FlashAttnFwdSm80INS1_25CollectiveMainloopFwdSm80ILi4ELi1ELb0EN4cute5tupleIJNS5_1CILi128EEENS7_ILi96EEENS7_ILi64EEEEEELi64ENS_6half_tEfNS_4arch4Sm80ELb0ELb1ELb1ELb0ELb1ELb0ELb1ELb1EEENS1_21CollectiveEpilogueFwdINS6_IJS8_SA_S9_EEENS6_IJNS7_ILi1EEESI_SI_EEESC_SE_Li128ELb0ELb1ELb1ELb0EEENS1_19SingleTileSchedulerILb0ELb1ELb1ELi128EEEEEEEEEvNT_6ParamsE)
        /*044c*/ 	.word	0x00000050


	//----- nvinfo : EIATTR_MIN_STACK_SIZE
	.align		4
.L_194:
        /*0450*/ 	.byte	0x04, 0x12
        /*0452*/ 	.short	(.L_196 - .L_195)
	.align		4
.L_195:
        /*0454*/ 	.word	index@(_ZN7cutlass13device_kernelIN5flash19enable_sm80_to_sm89INS1_16FlashAttnFwdSm80INS1_25CollectiveMainloopFwdSm80ILi4ELi1ELb0EN4cute5tupleIJNS5_1CILi128EEENS7_ILi80EEENS7_ILi64EEEEEELi64ENS_6half_tEfNS_4arch4Sm80ELb0ELb1ELb1ELb1ELb1ELb0ELb1ELb1EEENS1_21CollectiveEpilogueFwdINS6_IJS8_SA_S9_EEENS6_IJNS7_ILi1EEESI_SI_EEESC_SE_Li128ELb1ELb1ELb1ELb0EEENS1_36VarlenDynamicPersistentTileSchedulerILi128ELi80ELi128ELi128ELb1ELb1ELb0ELb1ELb0ELb1EEEEEEEEEvNT_6ParamsE)
        /*0458*/ 	.word	0x000000d0


	//----- nvinfo : EIATTR_MIN_STACK_SIZE
	.align		4
.L_196:
        /*045c*/ 	.byte	0x04, 0x12
        /*045e*/ 	.short	(.L_198 - .L_197)
	.align		4
.L_197:
        /*0460*/ 	.word	index@(_ZN7cutlass13device_kernelIN5flash19enable_sm80_to_sm89INS1_16FlashAttnFwdSm80INS1_25CollectiveMainloopFwdSm80ILi4ELi1ELb0EN4cute5tupleIJNS5_1CILi128EEENS7_ILi80EEENS7_ILi64EEEEEELi64ENS_6half_tEfNS_4arch4Sm80ELb0ELb1ELb1ELb1ELb1ELb1ELb1ELb1EEENS1_21CollectiveEpilogueFwdINS6_IJS8_SA_S9_EEENS6_IJNS7_ILi1EEESI_SI_EEESC_SE_Li128ELb1ELb1ELb1ELb0EEENS1_36VarlenDynamicPersistentTileSchedulerILi128ELi80ELi128ELi128ELb1ELb1ELb0ELb1ELb0ELb1EEEEEEEEEvNT_6ParamsE)
        /*0464*/ 	.word	0x000000b0


	//----- nvinfo : EIATTR_MIN_STACK_SIZE
	.align		4
.L_198:
        /*0468*/ 	.byte	0x04, 0x12
        /*046a*/ 	.short	(.L_200 - .L_199)
	.align		4
.L_199:
        /*046c*/ 	.word	index@(_ZN7cutlass13device_kernelIN5flash19enable_sm80_to_sm89INS1_16FlashAttnFwdSm80INS1_25CollectiveMainloopFwdSm80ILi4ELi1ELb0EN4cute5tupleIJNS5_1CILi128EEENS7_ILi112EEENS7_ILi64EEEEEELi64ENS_6half_tEfNS_4arch4Sm80ELb1ELb0ELb1ELb0ELb1ELb0ELb1ELb1EEENS1_21CollectiveEpilogueFwdINS6_IJS8_SA_S9_EEENS6_IJNS7_ILi1EEESI_SI_EEESC_SE_Li128ELb0ELb1ELb1ELb0EEENS1_30DynamicPersistentTileSchedulerILi128ELi128ELb1ELb1ELb0EEEEEEEEEvNT_6ParamsE)
        /*0470*/ 	.word	0x00000068


	//----- nvinfo : EIATTR_MIN_STACK_SIZE
	.align		4
.L_200:
        /*0474*/ 	.byte	0x04, 0x12
        /*0476*/ 	.short	(.L_202 - .L_201)
	.align		4
.L_201:
        /*0478*/ 	.word	index@(_ZN7cutlass13device_kernelIN5flash19enable_sm80_to_sm89INS1_16FlashAttnFwdSm80INS1_25CollectiveMainloopFwdSm80ILi4ELi1ELb0EN4cute5tupleIJNS5_1CILi128EEENS7_ILi80EEENS7_ILi64EEEEEELi64ENS_6half_tEfNS_4arch4Sm80ELb1ELb0ELb1ELb1ELb1ELb0ELb1ELb1EEENS1_21CollectiveEpilogueFwdINS6_IJS8_SA_S9_EEENS6_IJNS7_ILi1EEESI_SI_EEESC_SE_Li128ELb1ELb1ELb1ELb0EEENS1_36VarlenDynamicPersistentTileSchedulerILi128ELi80ELi128ELi128ELb1ELb1ELb0ELb1ELb1ELb1EEEEEEEEEvNT_6ParamsE)
        /*047c*/ 	.word	0x000000d8


	//----- nvinfo : EIATTR_MIN_STACK_SIZE
	.align		4
.L_202:
        /*0480*/ 	.byte	0x04, 0x12
        /*0482*/ 	.short	(.L_204 - .L_203)
	.align		4
.L_203:
        /*0484*/ 	.word	index@(_ZN7cutlass13device_kernelIN5flash19enable_sm80_to_sm89INS1_16FlashAttnFwdSm80INS1_25CollectiveMainloopFwdSm80ILi4ELi1ELb0EN4cute5tupleIJNS5_1CILi128EEENS7_ILi80EEENS7_ILi64EEEEEELi64ENS_6half_tEfNS_4arch4Sm80ELb1ELb0ELb1ELb1ELb1ELb1ELb1ELb1EEENS1_21CollectiveEpilogueFwdINS6_IJS8_SA_S9_EEENS6_IJNS7_ILi1EEESI_SI_EEESC_SE_Li128ELb1ELb1ELb1ELb0EEENS1_36VarlenDynamicPersistentTileSchedulerILi128ELi80ELi128ELi128ELb1ELb1ELb0ELb1ELb1ELb1EEEEEEEEEvNT_6ParamsE)
        /*0488*/ 	.word	0x00000100


	//----- nvinfo : EIATTR_MIN_STACK_SIZE
	.align		4
.L_204:
        /*048c*/ 	.byte	0x04, 0x12
        /*048e*/ 	.short	(.L_206 - .L_205)
	.align		4
.L_205:
        /*0490*/ 	.word	index@(_ZN7cutlass13device_kernelIN5flash19enable_sm80_to_sm89INS1_16FlashAttnFwdSm80INS1_25CollectiveMainloopFwdSm80ILi4ELi1ELb0EN4cute5tupleIJNS5_1CILi128EEENS7_ILi112EEENS7_ILi64EEEEEELi64ENS_6half_tEfNS_4arch4Sm80ELb0ELb0ELb0ELb0ELb1ELb0ELb1ELb1EEENS1_21CollectiveEpilogueFwdINS6_IJS8_SA_S9_EEENS6_IJNS7_ILi1EEESI_SI_EEESC_SE_Li128ELb0ELb1ELb1ELb0EEENS1_19SingleTileSchedulerILb0ELb1ELb1ELi128EEEEEEEEEvNT_6ParamsE)
        /*0494*/ 	.word	0x00000020


	//----- nvinfo : EIATTR_MIN_STACK_SIZE
	.align		4
.L_206:
        /*0498*/ 	.byte	0x04, 0x12
        /*049a*/ 	.short	(.L_208 - .L_207)
	.align		4
.L_207:
        /*049c*/ 	.word	index@(_ZN7cutlass13device_kernelIN5flash19enable_sm80_to_sm89INS1_16FlashAttnFwdSm80INS1_25CollectiveMainloopFwdSm80ILi4ELi1ELb0EN4cute5tupleIJNS5_1CILi128EEENS7_ILi80EEENS7_ILi64EEEEEELi64ENS_6half_tEfNS_4arch4Sm80ELb0ELb0ELb0ELb1ELb1ELb0ELb1ELb1EEENS1_21CollectiveEpilogueFwdINS6_IJS8_SA_S9_EEENS6_IJNS7_ILi1EEESI_SI_EEESC_SE_Li128ELb1ELb1ELb1ELb0EEENS1_36VarlenDynamicPersistentTileSchedulerILi128ELi80ELi128ELi128ELb1ELb1ELb0ELb0ELb1ELb1EEEEEEEEEvNT_6ParamsE)
        /*04a0*/ 	.word	0x00000098


	//----- nvinfo : EIATTR_MIN_STACK_SIZE
	.align		4
.L_208:
        /*04a4*/ 	.byte	0x04, 0x12
        /*04a6*/ 	.short	(.L_210 - .L_209)
	.align		4
.L_209:
        /*04a8*/ 	.word	index@(_ZN7cutlass13device_kernelIN5flash19enable_sm80_to_sm89INS1_16FlashAttnFwdSm80INS1_25CollectiveMainloopFwdSm80ILi4ELi1ELb0EN4cute5tupleIJNS5_1CILi128EEENS7_ILi80EEENS7_ILi64EEEEEELi64ENS_6half_tEfNS_4arch4Sm80ELb0ELb0ELb0ELb1ELb1ELb1ELb1ELb1EEENS1_21CollectiveEpilogueFwdINS6_IJS8_SA_S9_EEENS6_IJNS7_ILi1EEESI_SI_EEESC_SE_Li128ELb1ELb1ELb1ELb0EEENS1_36VarlenDynamicPersistentTileSchedulerILi128ELi80ELi128ELi128ELb1ELb1ELb0ELb0ELb1ELb1EEEEEEEEEvNT_6ParamsE)
        /*04ac*/ 	.word	0x000000f8


	//----- nvinfo : EIATTR_MIN_STACK_SIZE
	.align		4
.L_210:
        /*04b0*/ 	.byte	0x04, 0x12
        /*04b2*/ 	.short	(.L_212 - .L_211)
	.align		4
.L_211:
        /*04b4*/ 	.word	index@(_ZN7cutlass13device_kernelIN5flash19enable_sm80_to_sm89INS1_16FlashAttnFwdSm80INS1_25CollectiveMainloopFwdSm80ILi4ELi1ELb0EN4cute5tupleIJNS5_1CILi128EEENS7_ILi96EEENS7_ILi64EEEEEELi64ENS_6half_tEfNS_4arch4Sm80ELb0ELb1ELb0ELb0ELb1ELb0ELb1ELb1EEENS1_21CollectiveEpilogueFwdINS6_IJS8_SA_S9_EEENS6_IJNS7_ILi1EEESI_SI_EEESC_SE_Li128ELb0ELb1ELb1ELb0EEENS1_19SingleTileSchedulerILb0ELb1ELb1ELi128EEEEEEEEEvNT_6ParamsE)
        /*04b8*/ 	.word	0x00000018


	//----- nvinfo : EIATTR_MIN_STACK_SIZE
	.align		4
.L_212:
        /*04bc*/ 	.byte	0x04, 0x12
        /*04be*/ 	.short	(.L_214 - .L_213)
	.align		4
.L_213:
        /*04c0*/ 	.word	index@(_ZN7cutlass13device_kernelIN5flash19enable_sm80_to_sm89INS1_16FlashAttnFwdSm80INS1_25CollectiveMainloopFwdSm80ILi4ELi1ELb0EN4cute5tupleIJNS5_1CILi128EEENS7_ILi80EEENS7_ILi64EEEEEELi64ENS_6half_tEfNS_4arch4Sm80ELb0ELb1ELb0ELb1ELb1ELb0ELb1ELb1EEENS1_21CollectiveEpilogueFwdINS6_IJS8_SA_S9_EEENS6_IJNS7_ILi1EEESI_SI_EEESC_SE_Li128ELb1ELb1ELb1ELb0EEENS1_36VarlenDynamicPersistentTileSchedulerILi128ELi80ELi128ELi128ELb1ELb1ELb0ELb1ELb0ELb1EEEEEEEEEvNT_6ParamsE)
        /*04c4*/ 	.word	0x00000080


	//----- nvinfo : EIATTR_MIN_STACK_SIZE
	.align		4
.L_214:
        /*04c8*/ 	.byte	0x04, 0x12
        /*04ca*/ 	.short	(.L_216 - .L_215)
	.align		4
.L_215:
        /*04cc*/ 	.word	index@(_ZN7cutlass13device_kernelIN5flash19enable_sm80_to_sm89INS1_16FlashAttnFwdSm80INS1_25CollectiveMainloopFwdSm80ILi4ELi1ELb0EN4cute5tupleIJNS5_1CILi128EEENS7_ILi80EEENS7_ILi64EEEEEELi64ENS_6half_tEfNS_4arch4Sm80ELb0ELb1ELb0ELb1ELb1ELb1ELb1ELb1EEENS1_21CollectiveEpilogueFwdINS6_IJS8_SA_S9_EEENS6_IJNS7_ILi1EEESI_SI_EEESC_SE_Li128ELb1ELb1ELb1ELb0EEENS1_36VarlenDynamicPersistentTileSchedulerILi128ELi80ELi128ELi128ELb1ELb1ELb0ELb1ELb0ELb1EEEEEEEEEvNT_6ParamsE)
        /*04d0*/ 	.word	0x000000f8


	//----- nvinfo : EIATTR_MIN_STACK_SIZE
	.align		4
.L_216:
        /*04d4*/ 	.byte	0x04, 0x12
        /*04d6*/ 	.short	(.L_218 - .L_217)
	.align		4
.L_217:
        /*04d8*/ 	.word	index@(_ZN7cutlass13device_kernelIN5flash19enable_sm80_to_sm89INS1_16FlashAttnFwdSm80INS1_25CollectiveMainloopFwdSm80ILi4ELi1ELb0EN4cute5tupleIJNS5_1CILi128EEENS7_ILi112EEENS7_ILi64EEEEEELi64ENS_6half_tEfNS_4arch4Sm80ELb1ELb0ELb0ELb0ELb1ELb0ELb1ELb1EEENS1_21CollectiveEpilogueFwdINS6_IJS8_SA_S9_EEENS6_IJNS7_ILi1EEESI_SI_EEESC_SE_Li128ELb0ELb1ELb1ELb0EEENS1_30DynamicPersistentTileSchedulerILi128ELi128ELb1ELb1ELb0EEEEEEEEEvNT_6ParamsE)
        /*04dc*/ 	.word	0x000000a0


	//----- nvinfo : EIATTR_MIN_STACK_SIZE
	.align		4
.L_218:
        /*04e0*/ 	.byte	0x04, 0x12
        /*04e2*/ 	.short	(.L_220 - .L_219)
	.align		4
.L_219:
        /*04e4*/ 	.word	index@(_ZN7cutlass13device_kernelIN5flash19enable_sm80_to_sm89INS1_16FlashAttnFwdSm80INS1_25CollectiveMainloopFwdSm80ILi4ELi1ELb0EN4cute5tupleIJNS5_1CILi128EEENS7_ILi80EEENS7_ILi64EEEEEELi64ENS_6half_tEfNS_4arch4Sm80ELb1ELb0ELb0ELb1ELb1ELb0ELb1ELb1EEENS1_21CollectiveEpilogueFwdINS6_IJS8_SA_S9_EEENS6_IJNS7_ILi1EEESI_SI_EEESC_SE_Li128ELb1ELb1ELb1ELb0EEENS1_36VarlenDynamicPersistentTileSchedulerILi128ELi80ELi128ELi128ELb1ELb1ELb0ELb1ELb1ELb1EEEEEEEEEvNT_6ParamsE)
        /*04e8*/ 	.word	0x000000c0


	//----- nvinfo : EIATTR_MIN_STACK_SIZE
	.align		4
.L_220:
        /*04ec*/ 	.byte	0x04, 0x12
        /*04ee*/ 	.short	(.L_222 - .L_221)
	.align		4
.L_221:
        /*04f0*/ 	.word	index@(_ZN7cutlass13device_kernelIN5flash19enable_sm80_to_sm89INS1_16FlashAttnFwdSm80INS1_25CollectiveMainloopFwdSm80ILi4ELi1ELb0EN4cute5tupleIJNS5_1CILi128EEENS7_ILi80EEENS7_ILi64EEEEEELi64ENS_6half_tEfNS_4arch4Sm80ELb1ELb0ELb0ELb1ELb1ELb1ELb1ELb1EEENS1_21CollectiveEpilogueFwdINS6_IJS8_SA_S9_EEENS6_IJNS7_ILi1EEESI_SI_EEESC_SE_Li128ELb1ELb1ELb1ELb0EEENS1_36VarlenDynamicPersistentTileSchedulerILi128ELi80ELi128ELi128ELb1ELb1ELb0ELb1ELb1ELb1EEEEEEEEEvNT_6ParamsE)
        /*04f4*/ 	.word	0x00000100
.L_222:


//--------------------- .nv.info._ZN7cutlass13device_kernelIN5flash19enable_sm80_to_sm89INS1_16FlashAttnFwdSm80INS1_25CollectiveMainloopFwdSm80ILi4ELi1ELb0EN4cute5tupleIJNS5_1CILi128EEENS7_ILi112EEENS7_ILi64EEEEEELi64ENS_6half_tEfNS_4arch4Sm80ELb0ELb0ELb1ELb0ELb1ELb0ELb1ELb1EEENS1_21CollectiveEpilogueFwdINS6_IJS8_SA_S9_EEENS6_IJNS7_ILi1EEESI_SI_EEESC_SE_Li128ELb0ELb1ELb1ELb0EEENS1_19SingleTileSchedulerILb0ELb1ELb1ELi128EEEEEEEEEvNT_6ParamsE --------------------------
	.section	.nv.info._ZN7cutlass13device_kernelIN5flash19enable_sm80_to_sm89INS1_16FlashAttnFwdSm80INS1_25CollectiveMainloopFwdSm80ILi4ELi1ELb0EN4cute5tupleIJNS5_1CILi128EEENS7_ILi112EEENS7_ILi64EEEEEELi64ENS_6half_tEfNS_4arch4Sm80ELb0ELb0ELb1ELb0ELb1ELb0ELb1ELb1EEENS1_21CollectiveEpilogueFwdINS6_IJS8_SA_S9_EEENS6_IJNS7_ILi1EEESI_SI_EEESC_SE_Li128ELb0ELb1ELb1ELb0EEENS1_19SingleTileSchedulerILb0ELb1ELb1ELi128EEEEEEEEEvNT_6ParamsE,"",@"SHT_CUDA_INFO"
	.sectionflags	@""
	.align	4


	//----- nvinfo : EIATTR_CUDA_API_VERSION
	.align		4
        /*0000*/ 	.byte	0x04, 0x37
        /*0002*/ 	.short	(.L_224 - .L_223)
.L_223:
        /*0004*/ 	.word	0x00000082


	//----- nvinfo : EIATTR_SW2861232_WAR
	.align		4
.L_224:
        /*0008*/ 	.byte	0x01, 0x35
	.zero		2


	//----- nvinfo : EIATTR_PARAM_CBANK
	.align		4
        /*000c*/ 	.byte	0x04, 0x0a
        /*000e*/ 	.short	(.L_226 - .L_225)
	.align		4
.L_225:
        /*0010*/ 	.word	index@(.nv.constant0._ZN7cutlass13device_kernelIN5flash19enable_sm80_to_sm89INS1_16FlashAttnFwdSm80INS1_25CollectiveMainloopFwdSm80ILi4ELi1ELb0EN4cute5tupleIJNS5_1CILi128EEENS7_ILi112EEENS7_ILi64EEEEEELi64ENS_6half_tEfNS_4arch4Sm80ELb0ELb0ELb1ELb0ELb1ELb0ELb1ELb1EEENS1_21CollectiveEpilogueFwdINS6_IJS8_SA_S9_EEENS6_IJNS7_ILi1EEESI_SI_EEESC_SE_Li128ELb0ELb1ELb1ELb0EEENS1_19SingleTileSchedulerILb0ELb1ELb1ELi128EEEEEEEEEvNT_6ParamsE)
        /*0014*/ 	.short	0x0160
        /*0016*/ 	.short	0x0418


	//----- nvinfo : EIATTR_CBANK_PARAM_SIZE
	.align		4
.L_226:
        /*0018*/ 	.byte	0x03, 0x19
        /*001a*/ 	.short	0x0418


	//----- nvinfo : EIATTR_KPARAM_INFO
	.align		4
        /*001c*/ 	.byte	0x04, 0x17
        /*001e*/ 	.short	(.L_228 - .L_227)
.L_227:
        /*0020*/ 	.word	0x00000000
        /*0024*/ 	.short	0x0000
        /*0026*/ 	.short	0x0000
        /*0028*/ 	.byte	0x00, 0xf0, 0x61, 0x10


	//----- nvinfo : EIATTR_MAXREG_COUNT
	.align		4
.L_228:
        /*002c*/ 	.byte	0x03, 0x1b
        /*002e*/ 	.short	0x00ff


	//----- nvinfo : EIATTR_NUM_BARRIERS
	.align		4
        /*0030*/ 	.byte	0x02, 0x4c
        /*0032*/ 	.byte	0x02
	.zero		1


	//----- nvinfo : EIATTR_ANNOTATIONS
	.align		4
        /*0034*/ 	.byte	0x04, 0x55
        /*0036*/ 	.short	(.L_230 - .L_229)


	//   ....[0]....
.L_229:
        /*0038*/ 	.word	0x00000001
        /*003c*/ 	.byte	0xe0, 0x0a, 0x00, 0x00, 0x01, 0x00, 0x00, 0x00, 0x00, 0x14, 0x00, 0x00, 0x01, 0x00, 0x00, 0x00
        /* <DEDUP_REMOVED lines=21> */
        /*019c*/ 	.byte	0xd0, 0xce, 0x00, 0x00, 0x01, 0x00, 0x00, 0x00, 0xe0, 0xce, 0x00, 0x00


	//----- nvinfo : EIATTR_MERCURY_ISA_VERSION
	.align		4
.L_230:
        /*01a8*/ 	.byte	0x03, 0x5f
        /*01aa*/ 	.short	0x0000


	//----- nvinfo : EIATTR_COOP_GROUP_MASK_REGIDS
	.align		4
        /*01ac*/ 	.byte	0x04, 0x29
        /*01ae*/ 	.short	(.L_232 - .L_231)


	//   ....[0]....
.L_231:
        /*01b0*/ 	.word	0xffffffff


	//   ....[1]....
        /*01b4*/ 	.word	0xffffffff


	//   ....[2]....
        /*01b8*/ 	.word	0xffffffff


	//   ....[3]....
        /*01bc*/ 	.word	0xffffffff


	//   ....[4]....
        /*01c0*/ 	.word	0xffffffff


	//   ....[5]....
        /*01c4*/ 	.word	0xffffffff


	//   ....[6]....
        /*01c8*/ 	.word	0xffffffff


	//   ....[7]....
        /*01cc*/ 	.word	0xffffffff


	//   ....[8]....
        /*01d0*/ 	.word	0xffffffff


	//   ....[9]....
        /*01d4*/ 	.word	0xffffffff


	//   ....[10]....
        /*01d8*/ 	.word	0xffffffff


	//   ....[11]....
        /*01dc*/ 	.word	0xffffffff


	//   ....[12]....
        /*01e0*/ 	.word	0xffffffff


	//   ....[13]....
        /*01e4*/ 	.word	0xffffffff


	//   ....[14]....
        /*01e8*/ 	.word	0xffffffff


	//   ....[15]....
        /*01ec*/ 	.word	0xffffffff


	//   ....[16]....
        /*01f0*/ 	.word	0xffffffff


	//   ....[17]....
        /*01f4*/ 	.word	0xffffffff


	//   ....[18]....
        /*01f8*/ 	.word	0xffffffff


	//   ....[19]....
        /*01fc*/ 	.word	0xffffffff


	//   ....[20]....
        /*0200*/ 	.word	0xffffffff


	//   ....[21]....
        /*0204*/ 	.word	0xffffffff


	//   ....[22]....
        /*0208*/ 	.word	0xffffffff


	//   ....[23]....
        /*020c*/ 	.word	0xffffffff


	//   ....[24]....
        /*0210*/ 	.word	0xffffffff


	//   ....[25]....
        /*0214*/ 	.word	0xffffffff


	//   ....[26]....
        /*0218*/ 	.word	0xffffffff


	//   ....[27]....
        /*021c*/ 	.word	0xffffffff


	//   ....[28]....
        /*0220*/ 	.word	0xffffffff


	//   ....[29]....
        /*0224*/ 	.word	0xffffffff


	//   ....[30]....
        /*0228*/ 	.word	0xffffffff


	//   ....[31]....
        /*022c*/ 	.word	0xffffffff


	//   ....[32]....
        /*0230*/ 	.word	0xffffffff


	//   ....[33]....
        /*0234*/ 	.word	0xffffffff


	//   ....[34]....
        /*0238*/ 	.word	0xffffffff


	//   ....[35]....
        /*023c*/ 	.word	0xffffffff


	//   ....[36]....
        /*0240*/ 	.word	0xffffffff


	//   ....[37]....
        /*0244*/ 	.word	0xffffffff


	//   ....[38]....
        /*0248*/ 	.word	0xffffffff


	//   ....[39]....
        /*024c*/ 	.word	0xffffffff


	//   ....[40]....
        /*0250*/ 	.word	0xffffffff


	//   ....[41]....
        /*0254*/ 	.word	0xffffffff


	//   ....[42]....
        /*0258*/ 	.word	0xffffffff


	//   ....[43]....
        /*025c*/ 	.word	0xffffffff


	//   ....[44]....
        /*0260*/ 	.word	0xffffffff


	//   ....[45]....
        /*0264*/ 	.word	0xffffffff


	//   ....[46]....
        /*0268*/ 	.word	0xffffffff


	//   ....[47]....
        /*026c*/ 	.word	0xffffffff


	//   ....[48]....
        /*0270*/ 	.word	0xffffffff


	//   ....[49]....
        /*0274*/ 	.word	0xffffffff


	//   ....[50]....
        /*0278*/ 	.word	0xffffffff


	//   ....[51]....
        /*027c*/ 	.word	0xffffffff


	//   ....[52]....
        /*0280*/ 	.word	0xffffffff


	//   ....[53]....
        /*0284*/ 	.word	0xffffffff


	//   ....[54]....
        /*0288*/ 	.word	0xffffffff


	//   ....[55]....
        /*028c*/ 	.word	0xffffffff


	//   ....[56]....
        /*0290*/ 	.word	0xffffffff


	//   ....[57]....
        /*0294*/ 	.word	0xffffffff


	//   ....[58]....
        /*0298*/ 	.word	0xffffffff


	//   ....[59]....
        /*029c*/ 	.word	0xffffffff


	//   ....[60]....
        /*02a0*/ 	.word	0xffffffff


	//   ....[61]....
        /*02a4*/ 	.word	0xffffffff


	//   ....[62]....
        /*02a8*/ 	.word	0xffffffff


	//   ....[63]....
        /*02ac*/ 	.word	0xffffffff


	//   ....[64]....
        /*02b0*/ 	.word	0xffffffff


	//   ....[65]....
        /*02b4*/ 	.word	0xffffffff


	//   ....[66]....
        /*02b8*/ 	.word	0xffffffff


	//   ....[67]....
        /*02bc*/ 	.word	0xffffffff


	//   ....[68]....
        /*02c0*/ 	.word	0xffffffff


	//   ....[69]....
        /*02c4*/ 	.word	0xffffffff


	//   ....[70]....
        /*02c8*/ 	.word	0xffffffff


	//   ....[71]....
        /*02cc*/ 	.word	0xffffffff


	//   ....[72]....
        /*02d0*/ 	.word	0xffffffff


	//   ....[73]....
        /*02d4*/ 	.word	0xffffffff


	//   ....[74]....
        /*02d8*/ 	.word	0xffffffff


	//   ....[75]....
        /*02dc*/ 	.word	0xffffffff


	//   ....[76]....
        /*02e0*/ 	.word	0xffffffff


	//   ....[77]....
        /*02e4*/ 	.word	0xffffffff


	//   ....[78]....
        /*02e8*/ 	.word	0xffffffff


	//   ....[79]....
        /*02ec*/ 	.word	0xffffffff


	//   ....[80]....
        /*02f0*/ 	.word	0xffffffff


	//   ....[81]....
        /*02f4*/ 	.word	0xffffffff


	//   ....[82]....
        /*02f8*/ 	.word	0xffffffff


	//   ....[83]....
        /*02fc*/ 	.word	0xffffffff


	//   ....[84]....
        /*0300*/ 	.word	0xffffffff


	//   ....[85]....
        /*0304*/ 	.word	0xffffffff


	//   ....[86]....
        /*0308*/ 	.word	0xffffffff


	//   ....[87]....
        /*030c*/ 	.word	0xffffffff


	//   ....[88]....
        /*0310*/ 	.word	0xffffffff


	//   ....[89]....
        /*0314*/ 	.word	0xffffffff


	//   ....[90]....
        /*0318*/ 	.word	0xffffffff


	//   ....[91]....
        /*031c*/ 	.word	0xffffffff


	//   ....[92]....
        /*0320*/ 	.word	0xffffffff


	//   ....[93]....
        /*0324*/ 	.word	0xffffffff


	//   ....[94]....
        /*0328*/ 	.word	0xffffffff


	//   ....[95]....
        /*032c*/ 	.word	0xffffffff


	//   ....[96]....
        /*0330*/ 	.word	0xffffffff


	//   ....[97]....
        /*0334*/ 	.word	0xffffffff


	//   ....[98]....
        /*0338*/ 	.word	0xffffffff


	//   ....[99]....
        /*033c*/ 	.word	0xffffffff


	//   ....[100]....
        /*0340*/ 	.word	0xffffffff


	//   ....[101]....
        /*0344*/ 	.word	0xffffffff


	//   ....[102]....
        /*0348*/ 	.word	0xffffffff


	//   ....[103]....
        /*034c*/ 	.word	0xffffffff


	//   ....[104]....
        /*0350*/ 	.word	0xffffffff


	//   ....[105]....
        /*0354*/ 	.word	0xffffffff


	//   ....[106]....
        /*0358*/ 	.word	0xffffffff


	//   ....[107]....
        /*035c*/ 	.word	0xffffffff


	//   ....[108]....
        /*0360*/ 	.word	0xffffffff


	//   ....[109]....
        /*0364*/ 	.word	0xffffffff


	//   ....[110]....
        /*0368*/ 	.word	0xffffffff


	//   ....[111]....
        /*036c*/ 	.word	0xffffffff


	//   ....[112]....
        /*0370*/ 	.word	0xffffffff


	//   ....[113]....
        /*0374*/ 	.word	0xffffffff


	//   ....[114]....
        /*0378*/ 	.word	0xffffffff


	//   ....[115]....
        /*037c*/ 	.word	0xffffffff


	//   ....[116]....
        /*0380*/ 	.word	0xffffffff


	//   ....[117]....
        /*0384*/ 	.word	0xffffffff


	//   ....[118]....
        /*0388*/ 	.word	0xffffffff


	//   ....[119]....
        /*038c*/ 	.word	0xffffffff


	//   ....[120]....
        /*0390*/ 	.word	0xffffffff


	//   ....[121]....
        /*0394*/ 	.word	0xffffffff


	//   ....[122]....
        /*0398*/ 	.word	0xffffffff


	//   ....[123]....
        /*039c*/ 	.word	0xffffffff


	//   ....[124]....
        /*03a0*/ 	.word	0xffffffff


	//   ....[125]....
        /*03a4*/ 	.word	0xffffffff


	//   ....[126]....
        /*03a8*/ 	.word	0xffffffff


	//----- nvinfo : EIATTR_COOP_GROUP_INSTR_OFFSETS
	.align		4
.L_232:
        /*03ac*/ 	.byte	0x04, 0x28
        /*03ae*/ 	.short	(.L_234 - .L_233)


	//   ....[0]....
.L_233:
        /*03b0*/ 	.word	0x00000060


	//   ....[1]....
        /*03b4*/ 	.word	0x00000c60


	//   ....[2]....
        /*03b8*/ 	.word	0x00000d90


	//   ....[3]....
        /*03bc*/ 	.word	0x00000e20


	//   ....[4]....
        /*03c0*/ 	.word	0x00000e50


	//   ....[5]....
        /*03c4*/ 	.word	0x00000ee0


	//   ....[6]....
        /*03c8*/ 	.word	0x00000f10


	//   ....[7]....
        /*03cc*/ 	.word	0x00000fa0


	//   ....[8]....
        /*03d0*/ 	.word	0x00000fd0


	//   ....[9]....
        /*03d4*/ 	.word	0x00001060


	//   ....[10]....
        /*03d8*/ 	.word	0x00001090


	//   ....[11]....
        /*03dc*/ 	.word	0x00001120


	//   ....[12]....
        /*03e0*/ 	.word	0x00001150


	//   ....[13]....
        /*03e4*/ 	.word	0x000011e0


	//   ....[14]....
        /*03e8*/ 	.word	0x00001210


	//   ....[15]....
        /*03ec*/ 	.word	0x00001290


	//   ....[16]....
        /*03f0*/ 	.word	0x000012d0


	//   ....[17]....
        /*03f4*/ 	.word	0x00001820


	//   ....[18]....
        /*03f8*/ 	.word	0x00001840


	//   ....[19]....
        /*03fc*/ 	.word	0x00001860


	//   ....[20]....
        /*0400*/ 	.word	0x00001880


	//   ....[21]....
        /*0404*/ 	.word	0x00001890


	//   ....[22]....
        /*0408*/ 	.word	0x000018a0


	//   ....[23]....
        /*040c*/ 	.word	0x000018b0


	//   ....[24]....
        /*0410*/ 	.word	0x000018d0


	//   ....[25]....
        /*0414*/ 	.word	0x00001970


	//   ....[26]....
        /*0418*/ 	.word	0x000019b0


	//   ....[27]....
        /*041c*/ 	.word	0x000019c0


	//   ....[28]....
        /*0420*/ 	.word	0x000019d0


	//   ....[29]....
        /*0424*/ 	.word	0x000019f0


	//   ....[30]....
        /*0428*/ 	.word	0x00001a10


	//   ....[31]....
        /*042c*/ 	.word	0x00001bd0


	//   ....[32]....
        /*0430*/ 	.word	0x00001c00


	//   ....[33]....
        /*0434*/ 	.word	0x00001c30


	//   ....[34]....
        /*0438*/ 	.word	0x00001c60


	//   ....[35]....
        /*043c*/ 	.word	0x00001c90


	//   ....[36]....
        /*0440*/ 	.word	0x00001d10


	//   ....[37]....
        /*0444*/ 	.word	0x00001d40


	//   ....[38]....
        /*0448*/ 	.word	0x00001d70


	//   ....[39]....
        /*044c*/ 	.word	0x00001da0


	//   ....[40]....
        /*0450*/ 	.word	0x00001dd0


	//   ....[41]....
        /*0454*/ 	.word	0x00001e60


	//   ....[42]....
        /*0458*/ 	.word	0x00001e90


	//   ....[43]....
        /*045c*/ 	.word	0x00001eb0


	//   ....[44]....
        /*0460*/ 	.word	0x00001f10


	//   ....[45]....
        /*0464*/ 	.word	0x00003b10


	//   ....[46]....
        /*0468*/ 	.word	0x00003b30


	//   ....[47]....
        /*046c*/ 	.word	0x00003b40


	//   ....[48]....
        /*0470*/ 	.word	0x00003b50


	//   ....[49]....
        /*0474*/ 	.word	0x00003b60


	//   ....[50]....
        /*0478*/ 	.word	0x00003b70


	//   ....[51]....
        /*047c*/ 	.word	0x00003b80


	//   ....[52]....
        /*0480*/ 	.word	0x00003ba0


	//   ....[53]....
        /*0484*/ 	.word	0x00003bb0


	//   ....[54]....
        /*0488*/ 	.word	0x00003bd0


	//   ....[55]....
        /*048c*/ 	.word	0x00003bf0


	//   ....[56]....
        /*0490*/ 	.word	0x00003c20


	//   ....[57]....
        /*0494*/ 	.word	0x00003c40


	//   ....[58]....
        /*0498*/ 	.word	0x00003c60


	//   ....[59]....
        /*049c*/ 	.word	0x00004bd0


	//   ....[60]....
        /*04a0*/ 	.word	0x00004c00


	//   ....[61]....
        /*04a4*/ 	.word	0x00004d40


	//   ....[62]....
        /*04a8*/ 	.word	0x00004d70


	//   ....[63]....
        /*04ac*/ 	.word	0x00004da0


	//   ....[64]....
        /*04b0*/ 	.word	0x00004e40


	//   ....[65]....
        /*04b4*/ 	.word	0x00004f20


	//   ....[66]....
        /*04b8*/ 	.word	0x00005080


	//   ....[67]....
        /*04bc*/ 	.word	0x000079e0


	//   ....[68]....
        /*04c0*/ 	.word	0x00007a00


	//   ....[69]....
        /*04c4*/ 	.word	0x00007a10


	//   ....[70]....
        /*04c8*/ 	.word	0x00007a20


	//   ....[71]....
        /*04cc*/ 	.word	0x00007a30


	//   ....[72]....
        /*04d0*/ 	.word	0x00007a40


	//   ....[73]....
        /*04d4*/ 	.word	0x00007a50


	//   ....[74]....
        /*04d8*/ 	.word	0x00007a70


	//   ....[75]....
        /*04dc*/ 	.word	0x00007a80


	//   ....[76]....
        /*04e0*/ 	.word	0x00007aa0


	//   ....[77]....
        /*04e4*/ 	.word	0x00007af0


	//   ....[78]....
        /*04e8*/ 	.word	0x00007b30


	//   ....[79]....
        /*04ec*/ 	.word	0x00007b50


	//   ....[80]....
        /*04f0*/ 	.word	0x00007b60


	//   ....[81]....
        /*04f4*/ 	.word	0x00007f80


	//   ....[82]....
        /*04f8*/ 	.word	0x00007fb0


	//   ....[83]....
        /*04fc*/ 	.word	0x00007fd0


	//   ....[84]....
        /*0500*/ 	.word	0x00008000


	//   ....[85]....
        /*0504*/ 	.word	0x00008030


	//   ....[86]....
        /*0508*/ 	.word	0x00008080


	//   ....[87]....
        /*050c*/ 	.word	0x000080b0


	//   ....[88]....
        /*0510*/ 	.word	0x000080d0


	//   ....[89]....
        /*0514*/ 	.word	0x00008110


	//   ....[90]....
        /*0518*/ 	.word	0x00008140


	//   ....[91]....
        /*051c*/ 	.word	0x00008170


	//   ....[92]....
        /*0520*/ 	.word	0x00008190


	//   ....[93]....
        /*0524*/ 	.word	0x000081c0


	//   ....[94]....
        /*0528*/ 	.word	0x000081e0


	//   ....[95]....
        /*052c*/ 	.word	0x00009ce0


	//   ....[96]....
        /*0530*/ 	.word	0x00009ef0


	//   ....[97]....
        /*0534*/ 	.word	0x00009f60


	//   ....[98]....
        /*0538*/ 	.word	0x00009fb0


	//   ....[99]....
        /*053c*/ 	.word	0x0000a050


	//   ....[100]....
        /*0540*/ 	.word	0x0000a100


	//   ....[101]....
        /*0544*/ 	.word	0x0000a160


	//   ....[102]....
        /*0548*/ 	.word	0x0000a490


	//   ....[103]....
        /*054c*/ 	.word	0x0000cf40


	//   ....[104]....
        /*0550*/ 	.word	0x0000cf50


	//   ....[105]....
        /*0554*/ 	.word	0x0000cf60


	//   ....[106]....
        /*0558*/ 	.word	0x0000cf70


	//   ....[107]....
        /*055c*/ 	.word	0x0000cfa0


	//   ....[108]....
        /*0560*/ 	.word	0x0000cfc0


	//   ....[109]....
        /*0564*/ 	.word	0x0000cfe0


	//   ....[110]....
        /*0568*/ 	.word	0x0000cff0


	//   ....[111]....
        /*056c*/ 	.word	0x0000dc70


	//   ....[112]....
        /*0570*/ 	.word	0x0000dca0


	//   ....[113]....
        /*0574*/ 	.word	0x0000dcd0


	//   ....[114]....
        /*0578*/ 	.word	0x0000dd00


	//   ....[115]....
        /*057c*/ 	.word	0x0000dd40


	//   ....[116]....
        /*0580*/ 	.word	0x0000dd70


	//   ....[117]....
        /*0584*/ 	.word	0x0000dd90


	//   ....[118]....
        /*0588*/ 	.word	0x0000dda0


	//   ....[119]....
        /*058c*/ 	.word	0x0000ddc0


	//   ....[120]....
        /*0590*/ 	.word	0x0000ddd0


	//   ....[121]....
        /*0594*/ 	.word	0x0000e180


	//   ....[122]....
        /*0598*/ 	.word	0x0000e1a0


	//   ....[123]....
        /*059c*/ 	.word	0x0000e4a0


	//   ....[124]....
        /*05a0*/ 	.word	0x0000e4c0


	//   ....[125]....
        /*05a4*/ 	.word	0x0000e7c0


	//   ....[126]....
        /*05a8*/ 	.word	0x0000e7d0


	//----- nvinfo : EIATTR_EXIT_INSTR_OFFSETS
	.align		4
.L_234:
        /*05ac*/ 	.byte	0x04, 0x1c
        /*05ae*/ 	.short	(.L_236 - .L_235)


	//   ....[0]....
.L_235:
        /*05b0*/ 	.word	0x000001c0


	//   ....[1]....
        /*05b4*/ 	.word	0x0000e7e0


	//   ....[2]....
        /*05b8*/ 	.word	0x0000ea80


	//   ....[3]....
        /*05bc*/ 	.word	0x0000ead0


	//   ....[4]....
        /*05c0*/ 	.word	0x0000eb00


	//   ....[5]....
        /*05c4*/ 	.word	0x0000eb60


	//   ....[6]....
        /*05c8*/ 	.word	0x0000edf0


	//----- nvinfo : EIATTR_CTAIDZ_USED
	.align		4
.L_236:
        /*05cc*/ 	.byte	0x01, 0x04
	.zero		2


	//----- nvinfo : EIATTR_MAX_THREADS
	.align		4
        /*05d0*/ 	.byte	0x04, 0x05
        /*05d2*/ 	.short	(.L_238 - .L_237)
.L_237:
        /*05d4*/ 	.word	0x00000080
        /*05d8*/ 	.word	0x00000001
        /*05dc*/ 	.word	0x00000001


	//----- nvinfo : EIATTR_CRS_STACK_SIZE
	.align		4
.L_238:
        /*05e0*/ 	.byte	0x04, 0x1e
        /*05e2*/ 	.short	(.L_240 - .L_239)
.L_239:
        /*05e4*/ 	.word	0x00000000
.L_240:


//--------------------- .nv.info._ZN7cutlass13device_kernelIN5flash19enable_sm80_to_sm89INS1_16FlashAttnFwdSm80INS1_25CollectiveMainloopFwdSm80ILi4ELi1ELb0EN4cute5tupleIJNS5_1CILi128EEENS7_ILi80EEENS7_ILi64EEEEEELi64ENS_6half_tEfNS_4arch4Sm80ELb0ELb0ELb1ELb1ELb1ELb0ELb1ELb1EEENS1_21CollectiveEpilogueFwdINS6_IJS8_SA_S9_EEENS6_IJNS7_ILi1EEESI_SI_EEESC_SE_Li128ELb1ELb1ELb1ELb0EEENS1_36VarlenDynamicPersistentTileSchedulerILi128ELi80ELi128ELi128ELb1ELb1ELb0ELb0ELb1ELb1EEEEEEEEEvNT_6ParamsE --------------------------
	.section	.nv.info._ZN7cutlass13device_kernelIN5flash19enable_sm80_to_sm89INS1_16FlashAttnFwdSm80INS1_25CollectiveMainloopFwdSm80ILi4ELi1ELb0EN4cute5tupleIJNS5_1CILi128EEENS7_ILi80EEENS7_ILi64EEEEEELi64ENS_6half_tEfNS_4arch4Sm80ELb0ELb0ELb1ELb1ELb1ELb0ELb1ELb1EEENS1_21CollectiveEpilogueFwdINS6_IJS8_SA_S9_EEENS6_IJNS7_ILi1EEESI_SI_EEESC_SE_Li128ELb1ELb1ELb1ELb0EEENS1_36VarlenDynamicPersistentTileSchedulerILi128ELi80ELi128ELi128ELb1ELb1ELb0ELb0ELb1ELb1EEEEEEEEEvNT_6ParamsE,"",@"SHT_CUDA_INFO"
	.sectionflags	@""
	.align	4


	//----- nvinfo : EIATTR_CUDA_API_VERSION
	.align		4
        /*0000*/ 	.byte	0x04, 0x37
        /*0002*/ 	.short	(.L_242 - .L_241)
.L_241:
        /*0004*/ 	.word	0x00000082


	//----- nvinfo : EIATTR_SW2861232_WAR
	.align		4
.L_242:
        /*0008*/ 	.byte	0x01, 0x35
	.zero		2


	//----- nvinfo : EIATTR_PARAM_CBANK
	.align		4
        /*000c*/ 	.byte	0x04, 0x0a
        /*000e*/ 	.short	(.L_244 - .L_243)
	.align		4
.L_243:
        /*0010*/ 	.word	index@(.nv.constant0._ZN7cutlass13device_kernelIN5flash19enable_sm80_to_sm89INS1_16FlashAttnFwdSm80INS1_25CollectiveMainloopFwdSm80ILi4ELi1ELb0EN4cute5tupleIJNS5_1CILi128EEENS7_ILi80EEENS7_ILi64EEEEEELi64ENS_6half_tEfNS_4arch4Sm80ELb0ELb0ELb1ELb1ELb1ELb0ELb1ELb1EEENS1_21CollectiveEpilogueFwdINS6_IJS8_SA_S9_EEENS6_IJNS7_ILi1EEESI_SI_EEESC_SE_Li128ELb1ELb1ELb1ELb0EEENS1_36VarlenDynamicPersistentTileSchedulerILi128ELi80ELi128ELi128ELb1ELb1ELb0ELb0ELb1ELb1EEEEEEEEEvNT_6ParamsE)
        /*0014*/ 	.short	0x0160
        /*0016*/ 	.short	0x0438


	//----- nvinfo : EIATTR_CBANK_PARAM_SIZE
	.align		4
.L_244:
        /*0018*/ 	.byte	0x03, 0x19
        /*001a*/ 	.short	0x0438


	//----- nvinfo : EIATTR_KPARAM_INFO
	.align		4
        /*001c*/ 	.byte	0x04, 0x17
        /*001e*/ 	.short	(.L_246 - .L_245)
.L_245:
        /*0020*/ 	.word	0x00000000
        /*0024*/ 	.short	0x0000
        /*0026*/ 	.short	0x0000
        /*0028*/ 	.byte	0x00, 0xf0, 0xe1, 0x10


	//----- nvinfo : EIATTR_MAXREG_COUNT
	.align		4
.L_246:
        /*002c*/ 	.byte	0x03, 0x1b
        /*002e*/ 	.short	0x00ff


	//----- nvinfo : EIATTR_NUM_BARRIERS
	.align		4
        /*0030*/ 	.byte	0x02, 0x4c
        /*0032*/ 	.byte	0x06
	.zero		1


	//----- nvinfo : EIATTR_ANNOTATIONS
	.align		4
        /*0034*/ 	.byte	0x04, 0x55
        /*0036*/ 	.short	(.L_248 - .L_247)


	//   ....[0]....
.L_247:
        /* <DEDUP_REMOVED lines=106> */


	//----- nvinfo : EIATTR_MERCURY_ISA_VERSION
	.align		4
.L_248:
        /*06c8*/ 	.byte	0x03, 0x5f
        /*06ca*/ 	.short	0x0000


	//----- nvinfo : EIATTR_INT_WARP_WIDE_INSTR_OFFSETS
	.align		4
        /*06cc*/ 	.byte	0x04, 0x31
        /*06ce*/ 	.short	(.L_250 - .L_249)


	//   ....[0]....
.L_249:
        /*06d0*/ 	.word	0x0000b440


	//   ....[1]....
        /*06d4*/ 	.word	0x0000b4c0


	//----- nvinfo : EIATTR_COOP_GROUP_MASK_REGIDS
	.align		4
.L_250:
        /*06d8*/ 	.byte	0x04, 0x29
        /*06da*/ 	.short	(.L_252 - .L_251)


	//   ....[0]....
.L_251:
        /*06dc*/ 	.word	0xffffffff


	//   ....[1]....
        /*06e0*/ 	.word	0xffffffff


	//   ....[2]....
        /*06e4*/ 	.word	0xffffffff


	//   ....[3]....
        /*06e8*/ 	.word	0xffffffff


	//   ....[4]....
        /*06ec*/ 	.word	0xffffffff


	//   ....[5]....
        /*06f0*/ 	.word	0xffffffff


	//   ....[6]....
        /*06f4*/ 	.word	0xffffffff


	//   ....[7]....
        /*06f8*/ 	.word	0xffffffff


	//   ....[8]....
        /*06fc*/ 	.word	0xffffffff


	//   ....[9]....
        /*0700*/ 	.word	0xffffffff


	//   ....[10]....
        /*0704*/ 	.word	0xffffffff


	//   ....[11]....
        /*0708*/ 	.word	0xffffffff


	//   ....[12]....
        /*070c*/ 	.word	0xffffffff


	//   ....[13]....
        /*0710*/ 	.word	0xffffffff


	//   ....[14]....
        /*0714*/ 	.word	0xffffffff


	//   ....[15]....
        /*0718*/ 	.word	0xffffffff


	//   ....[16]....
        /*071c*/ 	.word	0xffffffff


	//   ....[17]....
        /*0720*/ 	.word	0xffffffff


	//   ....[18]....
        /*0724*/ 	.word	0xffffffff


	//   ....[19]....
        /*0728*/ 	.word	0xffffffff


	//   ....[20]....
        /*072c*/ 	.word	0xffffffff


	//   ....[21]....
        /*0730*/ 	.word	0xffffffff


	//   ....[22]....
        /*0734*/ 	.word	0xffffffff


	//   ....[23]....
        /*0738*/ 	.word	0xffffffff


	//   ....[24]....
        /*073c*/ 	.word	0xffffffff


	//   ....[25]....
        /*0740*/ 	.word	0xffffffff


	//   ....[26]....
        /*0744*/ 	.word	0xffffffff


	//   ....[27]....
        /*0748*/ 	.word	0xffffffff


	//   ....[28]....
        /*074c*/ 	.word	0xffffffff


	//   ....[29]....
        /*0750*/ 	.word	0xffffffff


	//   ....[30]....
        /*0754*/ 	.word	0xffffffff


	//   ....[31]....
        /*0758*/ 	.word	0xffffffff


	//   ....[32]....
        /*075c*/ 	.word	0xffffffff


	//   ....[33]....
        /*0760*/ 	.word	0xffffffff


	//   ....[34]....
        /*0764*/ 	.word	0xffffffff


	//   ....[35]....
        /*0768*/ 	.word	0xffffffff


	//   ....[36]....
        /*076c*/ 	.word	0xffffffff


	//   ....[37]....
        /*0770*/ 	.word	0xffffffff


	//   ....[38]....
        /*0774*/ 	.word	0xffffffff


	//   ....[39]....
        /*0778*/ 	.word	0xffffffff


	//   ....[40]....
        /*077c*/ 	.word	0xffffffff


	//   ....[41]....
        /*0780*/ 	.word	0xffffffff


	//   ....[42]....
        /*0784*/ 	.word	0xffffffff


	//   ....[43]....
        /*0788*/ 	.word	0xffffffff


	//   ....[44]....
        /*078c*/ 	.word	0xffffffff


	//   ....[45]....
        /*0790*/ 	.word	0xffffffff


	//   ....[46]....
        /*0794*/ 	.word	0xffffffff


	//   ....[47]....
        /*0798*/ 	.word	0xffffffff


	//   ....[48]....
        /*079c*/ 	.word	0xffffffff


	//   ....[49]....
        /*07a0*/ 	.word	0xffffffff


	//   ....[50]....
        /*07a4*/ 	.word	0xffffffff


	//   ....[51]....
        /*07a8*/ 	.word	0xffffffff


	//   ....[52]....
        /*07ac*/ 	.word	0xffffffff


	//   ....[53]....
        /*07b0*/ 	.word	0xffffffff


	//   ....[54]....
        /*07b4*/ 	.word	0xffffffff


	//   ....[55]....
        /*07b8*/ 	.word	0xffffffff


	//   ....[56]....
        /*07bc*/ 	.word	0xffffffff


	//   ....[57]....
        /*07c0*/ 	.word	0xffffffff


	//   ....[58]....
        /*07c4*/ 	.word	0xffffffff


	//   ....[59]....
        /*07c8*/ 	.word	0xffffffff


	//   ....[60]....
        /*07cc*/ 	.word	0xffffffff


	//   ....[61]....
        /*07d0*/ 	.word	0xffffffff


	//   ....[62]....
        /*07d4*/ 	.word	0xffffffff


	//   ....[63]....
        /*07d8*/ 	.word	0xffffffff


	//   ....[64]....
        /*07dc*/ 	.word	0xffffffff


	//   ....[65]....
        /*07e0*/ 	.word	0xffffffff


	//   ....[66]....
        /*07e4*/ 	.word	0xffffffff


	//   ....[67]....
        /*07e8*/ 	.word	0xffffffff


	//   ....[68]....
        /*07ec*/ 	.word	0xffffffff


	//   ....[69]....
        /*07f0*/ 	.word	0xffffffff


	//   ....[70]....
        /*07f4*/ 	.word	0xffffffff


	//   ....[71]....
        /*07f8*/ 	.word	0xffffffff


	//   ....[72]....
        /*07fc*/ 	.word	0xffffffff


	//   ....[73]....
        /*0800*/ 	.word	0xffffffff


	//   ....[74]....
        /*0804*/ 	.word	0xffffffff


	//   ....[75]....
        /*0808*/ 	.word	0xffffffff


	//   ....[76]....
        /*080c*/ 	.word	0xffffffff


	//   ....[77]....
        /*0810*/ 	.word	0xffffffff


	//   ....[78]....
        /*0814*/ 	.word	0xffffffff


	//   ....[79]....
        /*0818*/ 	.word	0xffffffff


	//   ....[80]....
        /*081c*/ 	.word	0xffffffff


	//   ....[81]....
        /*0820*/ 	.word	0xffffffff


	//   ....[82]....
        /*0824*/ 	.word	0xffffffff


	//   ....[83]....
        /*0828*/ 	.word	0xffffffff


	//   ....[84]....
        /*082c*/ 	.word	0xffffffff


	//   ....[85]....
        /*0830*/ 	.word	0xffffffff


	//   ....[86]....
        /*0834*/ 	.word	0xffffffff


	//   ....[87]....
        /*0838*/ 	.word	0xffffffff


	//   ....[88]....
        /*083c*/ 	.word	0xffffffff


	//   ....[89]....
        /*0840*/ 	.word	0xffffffff


	//   ....[90]....
        /*0844*/ 	.word	0xffffffff


	//   ....[91]....
        /*0848*/ 	.word	0xffffffff


	//   ....[92]....
        /*084c*/ 	.word	0xffffffff


	//   ....[93]....
        /*0850*/ 	.word	0xffffffff


	//   ....[94]....
        /*0854*/ 	.word	0xffffffff


	//   ....[95]....
        /*0858*/ 	.word	0xffffffff


	//   ....[96]....
        /*085c*/ 	.word	0xffffffff


	//   ....[97]....
        /*0860*/ 	.word	0xffffffff


	//   ....[98]....
        /*0864*/ 	.word	0xffffffff


	//   ....[99]....
        /*0868*/ 	.word	0xffffffff


	//   ....[100]....
        /*086c*/ 	.word	0xffffffff


	//   ....[101]....
        /*0870*/ 	.word	0xffffffff


	//   ....[102]....
        /*0874*/ 	.word	0xffffffff


	//   ....[103]....
        /*0878*/ 	.word	0xffffffff


	//   ....[104]....
        /*087c*/ 	.word	0xffffffff


	//   ....[105]....
        /*0880*/ 	.word	0xffffffff


	//   ....[106]....
        /*0884*/ 	.word	0xffffffff


	//   ....[107]....
        /*0888*/ 	.word	0xffffffff


	//   ....[108]....
        /*088c*/ 	.word	0xffffffff


	//   ....[109]....
        /*0890*/ 	.word	0xffffffff


	//   ....[110]....
        /*0894*/ 	.word	0xffffffff


	//   ....[111]....
        /*0898*/ 	.word	0xffffffff


	//   ....[112]....
        /*089c*/ 	.word	0xffffffff


	//   ....[113]....
        /*08a0*/ 	.word	0xffffffff


	//   ....[114]....
        /*08a4*/ 	.word	0xffffffff


	//   ....[115]....
        /*08a8*/ 	.word	0xffffffff


	//   ....[116]....
        /*08ac*/ 	.word	0xffffffff


	//   ....[117]....
        /*08b0*/ 	.word	0xffffffff


	//   ....[118]....
        /*08b4*/ 	.word	0xffffffff


	//   ....[119]....
        /*08b8*/ 	.word	0xffffffff


	//   ....[120]....
        /*08bc*/ 	.word	0xffffffff


	//   ....[121]....
        /*08c0*/ 	.word	0xffffffff


	//   ....[122]....
        /*08c4*/ 	.word	0xffffffff


	//   ....[123]....
        /*08c8*/ 	.word	0xffffffff


	//   ....[124]....
        /*08cc*/ 	.word	0xffffffff


	//   ....[125]....
        /*08d0*/ 	.word	0xffffffff


	//   ....[126]....
        /*08d4*/ 	.word	0xffffffff


	//   ....[127]....
        /*08d8*/ 	.word	0xffffffff


	//   ....[128]....
        /*08dc*/ 	.word	0xffffffff


	//   ....[129]....
        /*08e0*/ 	.word	0xffffffff


	//   ....[130]....
        /*08e4*/ 	.word	0xffffffff


	//   ....[131]....
        /*08e8*/ 	.word	0xffffffff


	//   ....[132]....
        /*08ec*/ 	.word	0xffffffff


	//   ....[133]....
        /*08f0*/ 	.word	0xffffffff


	//   ....[134]....
        /*08f4*/ 	.word	0xffffffff


	//   ....[135]....
        /*08f8*/ 	.word	0xffffffff


	//   ....[136]....
        /*08fc*/ 	.word	0xffffffff


	//   ....[137]....
        /*0900*/ 	.word	0xffffffff


	//   ....[138]....
        /*0904*/ 	.word	0xffffffff


	//   ....[139]....
        /*0908*/ 	.word	0xffffffff


	//   ....[140]....
        /*090c*/ 	.word	0xffffffff


	//   ....[141]....
        /*0910*/ 	.word	0xffffffff


	//   ....[142]....
        /*0914*/ 	.word	0xffffffff


	//   ....[143]....
        /*0918*/ 	.word	0xffffffff


	//   ....[144]....
        /*091c*/ 	.word	0xffffffff


	//   ....[145]....
        /*0920*/ 	.word	0xffffffff


	//   ....[146]....
        /*0924*/ 	.word	0xffffffff


	//   ....[147]....
        /*0928*/ 	.word	0xffffffff


	//   ....[148]....
        /*092c*/ 	.word	0xffffffff


	//   ....[149]....
        /*0930*/ 	.word	0xffffffff


	//   ....[150]....
        /*0934*/ 	.word	0xffffffff


	//   ....[151]....
        /*0938*/ 	.word	0xffffffff


	//   ....[152]....
        /*093c*/ 	.word	0xffffffff


	//   ....[153]....
        /*0940*/ 	.word	0xffffffff


	//   ....[154]....
        /*0944*/ 	.word	0xffffffff


	//   ....[155]....
        /*0948*/ 	.word	0xffffffff


	//   ....[156]....
        /*094c*/ 	.word	0xffffffff


	//   ....[157]....
        /*0950*/ 	.word	0xffffffff


	//   ....[158]....
        /*0954*/ 	.word	0xffffffff


	//   ....[159]....
        /*0958*/ 	.word	0xffffffff


	//   ....[160]....
        /*095c*/ 	.word	0xffffffff


	//   ....[161]....
        /*0960*/ 	.word	0xffffffff


	//   ....[162]....
        /*0964*/ 	.word	0xffffffff


	//   ....[163]....
        /*0968*/ 	.word	0xffffffff


	//   ....[164]....
        /*096c*/ 	.word	0xffffffff


	//   ....[165]....
        /*0970*/ 	.word	0xffffffff


	//   ....[166]....
        /*0974*/ 	.word	0xffffffff


	//   ....[167]....
        /*0978*/ 	.word	0xffffffff


	//   ....[168]....
        /*097c*/ 	.word	0xffffffff


	//   ....[169]....
        /*0980*/ 	.word	0xffffffff


	//   ....[170]....
        /*0984*/ 	.word	0xffffffff


	//   ....[171]....
        /*0988*/ 	.word	0xffffffff


	//   ....[172]....
        /*098c*/ 	.word	0xffffffff


	//   ....[173]....
        /*0990*/ 	.word	0xffffffff


	//   ....[174]....
        /*0994*/ 	.word	0xffffffff


	//   ....[175]....
        /*0998*/ 	.word	0xffffffff


	//   ....[176]....
        /*099c*/ 	.word	0xffffffff


	//   ....[177]....
        /*09a0*/ 	.word	0xffffffff


	//   ....[178]....
        /*09a4*/ 	.word	0xffffffff


	//   ....[179]....
        /*09a8*/ 	.word	0xffffffff


	//   ....[180]....
        /*09ac*/ 	.word	0xffffffff


	//   ....[181]....
        /*09b0*/ 	.word	0xffffffff


	//   ....[182]....
        /*09b4*/ 	.word	0xffffffff


	//   ....[183]....
        /*09b8*/ 	.word	0xffffffff


	//   ....[184]....
        /*09bc*/ 	.word	0xffffffff


	//   ....[185]....
        /*09c0*/ 	.word	0xffffffff


	//   ....[186]....
        /*09c4*/ 	.word	0xffffffff


	//   ....[187]....
        /*09c8*/ 	.word	0xffffffff


	//   ....[188]....
        /*09cc*/ 	.word	0xffffffff


	//   ....[189]....
        /*09d0*/ 	.word	0xffffffff


	//   ....[190]....
        /*09d4*/ 	.word	0xffffffff


	//   ....[191]....
        /*09d8*/ 	.word	0xffffffff


	//   ....[192]....
        /*09dc*/ 	.word	0xffffffff


	//   ....[193]....
        /*09e0*/ 	.word	0xffffffff


	//   ....[194]....
        /*09e4*/ 	.word	0xffffffff


	//   ....[195]....
        /*09e8*/ 	.word	0xffffffff


	//   ....[196]....
        /*09ec*/ 	.word	0xffffffff


	//   ....[197]....
        /*09f0*/ 	.word	0xffffffff


	//   ....[198]....
        /*09f4*/ 	.word	0xffffffff


	//   ....[199]....
        /*09f8*/ 	.word	0xffffffff


	//   ....[200]....
        /*09fc*/ 	.word	0xffffffff


	//   ....[201]....
        /*0a00*/ 	.word	0xffffffff


	//   ....[202]....
        /*0a04*/ 	.word	0xffffffff


	//   ....[203]....
        /*0a08*/ 	.word	0xffffffff


	//   ....[204]....
        /*0a0c*/ 	.word	0xffffffff


	//   ....[205]....
        /*0a10*/ 	.word	0xffffffff


	//   ....[206]....
        /*0a14*/ 	.word	0xffffffff


	//   ....[207]....
        /*0a18*/ 	.word	0xffffffff


	//   ....[208]....
        /*0a1c*/ 	.word	0xffffffff


	//   ....[209]....
        /*0a20*/ 	.word	0xffffffff


	//   ....[210]....
        /*0a24*/ 	.word	0xffffffff


	//   ....[211]....
        /*0a28*/ 	.word	0xffffffff


	//   ....[212]....
        /*0a2c*/ 	.word	0xffffffff


	//   ....[213]....
        /*0a30*/ 	.word	0xffffffff


	//   ....[214]....
        /*0a34*/ 	.word	0xffffffff


	//   ....[215]....
        /*0a38*/ 	.word	0xffffffff


	//   ....[216]....
        /*0a3c*/ 	.word	0xffffffff


	//   ....[217]....
        /*0a40*/ 	.word	0xffffffff


	//   ....[218]....
        /*0a44*/ 	.word	0xffffffff


	//   ....[219]....
        /*0a48*/ 	.word	0xffffffff


	//   ....[220]....
        /*0a4c*/ 	.word	0xffffffff


	//   ....[221]....
        /*0a50*/ 	.word	0xffffffff


	//   ....[222]....
        /*0a54*/ 	.word	0xffffffff


	//   ....[223]....
        /*0a58*/ 	.word	0xffffffff


	//   ....[224]....
        /*0a5c*/ 	.word	0xffffffff


	//   ....[225]....
        /*0a60*/ 	.word	0xffffffff


	//   ....[226]....
        /*0a64*/ 	.word	0xffffffff


	//   ....[227]....
        /*0a68*/ 	.word	0xffffffff


	//   ....[228]....
        /*0a6c*/ 	.word	0xffffffff


	//   ....[229]....
        /*0a70*/ 	.word	0xffffffff


	//   ....[230]....
        /*0a74*/ 	.word	0xffffffff


	//   ....[231]....
        /*0a78*/ 	.word	0xffffffff


	//   ....[232]....
        /*0a7c*/ 	.word	0xffffffff


	//   ....[233]....
        /*0a80*/ 	.word	0xffffffff


	//   ....[234]....
        /*0a84*/ 	.word	0xffffffff


	//   ....[235]....
        /*0a88*/ 	.word	0xffffffff


	//   ....[236]....
        /*0a8c*/ 	.word	0xffffffff


	//   ....[237]....
        /*0a90*/ 	.word	0xffffffff


	//   ....[238]....
        /*0a94*/ 	.word	0xffffffff


	//   ....[239]....
        /*0a98*/ 	.word	0xffffffff


	//   ....[240]....
        /*0a9c*/ 	.word	0xffffffff


	//   ....[241]....
        /*0aa0*/ 	.word	0xffffffff


	//   ....[242]....
        /*0aa4*/ 	.word	0xffffffff


	//   ....[243]....
        /*0aa8*/ 	.word	0xffffffff


	//   ....[244]....
        /*0aac*/ 	.word	0xffffffff


	//   ....[245]....
        /*0ab0*/ 	.word	0xffffffff


	//   ....[246]....
        /*0ab4*/ 	.word	0xffffffff


	//   ....[247]....
        /*0ab8*/ 	.word	0xffffffff


	//   ....[248]....
        /*0abc*/ 	.word	0xffffffff


	//   ....[249]....
        /*0ac0*/ 	.word	0xffffffff


	//   ....[250]....
        /*0ac4*/ 	.word	0xffffffff


	//   ....[251]....
        /*0ac8*/ 	.word	0xffffffff


	//   ....[252]....
        /*0acc*/ 	.word	0xffffffff


	//   ....[253]....
        /*0ad0*/ 	.word	0xffffffff


	//   ....[254]....
        /*0ad4*/ 	.word	0xffffffff


	//   ....[255]....
        /*0ad8*/ 	.word	0xffffffff


	//   ....[0]....
        /*0adc*/ 	.word	0xffffffff


	//   ....[1]....
        /*0ae0*/ 	.word	0xffffffff


	//   ....[2]....
        /*0ae4*/ 	.word	0xffffffff


	//   ....[3]....
        /*0ae8*/ 	.word	0xffffffff


	//   ....[4]....
        /*0aec*/ 	.word	0xffffffff


	//   ....[5]....
        /*0af0*/ 	.word	0xffffffff


	//   ....[6]....
        /*0af4*/ 	.word	0xffffffff


	//   ....[7]....
        /*0af8*/ 	.word	0xffffffff


	//   ....[8]....
        /*0afc*/ 	.word	0xffffffff


	//   ....[9]....
        /*0b00*/ 	.word	0xffffffff


	//   ....[10]....
        /*0b04*/ 	.word	0xffffffff


	//   ....[11]....
        /*0b08*/ 	.word	0xffffffff


	//   ....[12]....
        /*0b0c*/ 	.word	0xffffffff


	//   ....[13]....
        /*0b10*/ 	.word	0xffffffff


	//   ....[14]....
        /*0b14*/ 	.word	0xffffffff


	//   ....[15]....
        /*0b18*/ 	.word	0xffffffff


	//   ....[16]....
        /*0b1c*/ 	.word	0xffffffff


	//   ....[17]....
        /*0b20*/ 	.word	0xffffffff


	//   ....[18]....
        /*0b24*/ 	.word	0xffffffff


	//   ....[19]....
        /*0b28*/ 	.word	0xffffffff


	//   ....[20]....
        /*0b2c*/ 	.word	0xffffffff


	//   ....[21]....
        /*0b30*/ 	.word	0xffffffff


	//   ....[22]....
        /*0b34*/ 	.word	0xffffffff


	//   ....[23]....
        /*0b38*/ 	.word	0xffffffff


	//   ....[24]....
        /*0b3c*/ 	.word	0xffffffff


	//   ....[25]....
        /*0b40*/ 	.word	0xffffffff


	//   ....[26]....
        /*0b44*/ 	.word	0xffffffff


	//   ....[27]....
        /*0b48*/ 	.word	0xffffffff


	//   ....[28]....
        /*0b4c*/ 	.word	0xffffffff


	//   ....[29]....
        /*0b50*/ 	.word	0xffffffff


	//   ....[30]....
        /*0b54*/ 	.word	0xffffffff


	//   ....[31]....
        /*0b58*/ 	.word	0xffffffff


	//   ....[32]....
        /*0b5c*/ 	.word	0xffffffff


	//   ....[33]....
        /*0b60*/ 	.word	0xffffffff


	//   ....[34]....
        /*0b64*/ 	.word	0xffffffff


	//   ....[35]....
        /*0b68*/ 	.word	0xffffffff


	//   ....[36]....
        /*0b6c*/ 	.word	0xffffffff


	//   ....[37]....
        /*0b70*/ 	.word	0xffffffff


	//   ....[38]....
        /*0b74*/ 	.word	0xffffffff


	//   ....[39]....
        /*0b78*/ 	.word	0xffffffff


	//   ....[40]....
        /*0b7c*/ 	.word	0xffffffff


	//   ....[41]....
        /*0b80*/ 	.word	0xffffffff


	//   ....[42]....
        /*0b84*/ 	.word	0xffffffff


	//   ....[43]....
        /*0b88*/ 	.word	0xffffffff


	//   ....[44]....
        /*0b8c*/ 	.word	0xffffffff


	//   ....[45]....
        /*0b90*/ 	.word	0xffffffff


	//----- nvinfo : EIATTR_COOP_GROUP_INSTR_OFFSETS
	.align		4
.L_252:
        /*0b94*/ 	.byte	0x04, 0x28
        /*0b96*/ 	.short	(.L_254 - .L_253)


	//   ....[0]....
.L_253:
        /*0b98*/ 	.word	0x00000050


	//   ....[1]....
        /*0b9c*/ 	.word	0x00000200


	//   ....[2]....
        /*0ba0*/ 	.word	0x00000230


	//   ....[3]....
        /*0ba4*/ 	.word	0x00000260


	//   ....[4]....
        /*0ba8*/ 	.word	0x00000290


	//   ....[5]....
        /*0bac*/ 	.word	0x000002c0


	//   ....[6]....
        /*0bb0*/ 	.word	0x000002f0


	//   ....[7]....
        /*0bb4*/ 	.word	0x00000460


	//   ....[8]....
        /*0bb8*/ 	.word	0x000004a0


	//   ....[9]....
        /*0bbc*/ 	.word	0x000004d0


	//   ....[10]....
        /*0bc0*/ 	.word	0x00000500


	//   ....[11]....
        /*0bc4*/ 	.word	0x00000530


	//   ....[12]....
        /*0bc8*/ 	.word	0x00000560


	//   ....[13]....
        /*0bcc*/ 	.word	0x000005f0


	//   ....[14]....
        /*0bd0*/ 	.word	0x00000620


	//   ....[15]....
        /*0bd4*/ 	.word	0x00000640


	//   ....[16]....
        /*0bd8*/ 	.word	0x000006a0


	//   ....[17]....
        /*0bdc*/ 	.word	0x000021b0


	//   ....[18]....
        /*0be0*/ 	.word	0x000021d0


	//   ....[19]....
        /*0be4*/ 	.word	0x00002310


	//   ....[20]....
        /*0be8*/ 	.word	0x00002320


	//   ....[21]....
        /*0bec*/ 	.word	0x00002400


	//   ....[22]....
        /*0bf0*/ 	.word	0x00002420


	//   ....[23]....
        /*0bf4*/ 	.word	0x00002500


	//   ....[24]....
        /*0bf8*/ 	.word	0x00002510


	//   ....[25]....
        /*0bfc*/ 	.word	0x000025f0


	//   ....[26]....
        /*0c00*/ 	.word	0x00002610


	//   ....[27]....
        /*0c04*/ 	.word	0x000026f0


	//   ....[28]....
        /*0c08*/ 	.word	0x00002700


	//   ....[29]....
        /*0c0c*/ 	.word	0x000027e0


	//   ....[30]....
        /*0c10*/ 	.word	0x00002800


	//   ....[31]....
        /*0c14*/ 	.word	0x000028e0


	//   ....[32]....
        /*0c18*/ 	.word	0x000028f0


	//   ....[33]....
        /*0c1c*/ 	.word	0x00002db0


	//   ....[34]....
        /*0c20*/ 	.word	0x00002dc0


	//   ....[35]....
        /*0c24*/ 	.word	0x00002dd0


	//   ....[36]....
        /*0c28*/ 	.word	0x00002de0


	//   ....[37]....
        /*0c2c*/ 	.word	0x00002df0


	//   ....[38]....
        /*0c30*/ 	.word	0x00002e00


	//   ....[39]....
        /*0c34*/ 	.word	0x00002e10


	//   ....[40]....
        /*0c38*/ 	.word	0x00002e30


	//   ....[41]....
        /*0c3c*/ 	.word	0x00002e50


	//   ....[42]....
        /*0c40*/ 	.word	0x00002e80


	//   ....[43]....
        /*0c44*/ 	.word	0x00003080


	//   ....[44]....
        /*0c48*/ 	.word	0x000030b0


	//   ....[45]....
        /*0c4c*/ 	.word	0x000030e0


	//   ....[46]....
        /*0c50*/ 	.word	0x00003120


	//   ....[47]....
        /*0c54*/ 	.word	0x00003140


	//   ....[48]....
        /*0c58*/ 	.word	0x00003160


	//   ....[49]....
        /*0c5c*/ 	.word	0x00003180


	//   ....[50]....
        /*0c60*/ 	.word	0x00003190


	//   ....[51]....
        /*0c64*/ 	.word	0x000031b0


	//   ....[52]....
        /*0c68*/ 	.word	0x000031c0


	//   ....[53]....
        /*0c6c*/ 	.word	0x000045f0


	//   ....[54]....
        /*0c70*/ 	.word	0x00004610


	//   ....[55]....
        /*0c74*/ 	.word	0x00004630


	//   ....[56]....
        /*0c78*/ 	.word	0x00004640


	//   ....[57]....
        /*0c7c*/ 	.word	0x00004650


	//   ....[58]....
        /*0c80*/ 	.word	0x00004660


	//   ....[59]....
        /*0c84*/ 	.word	0x00004670


	//   ....[60]....
        /*0c88*/ 	.word	0x00004680


	//   ....[61]....
        /*0c8c*/ 	.word	0x000046b0


	//   ....[62]....
        /*0c90*/ 	.word	0x000046e0


	//   ....[63]....
        /*0c94*/ 	.word	0x00005360


	//   ....[64]....
        /*0c98*/ 	.word	0x00005390


	//   ....[65]....
        /*0c9c*/ 	.word	0x000053a0


	//   ....[66]....
        /*0ca0*/ 	.word	0x000053b0


	//   ....[67]....
        /*0ca4*/ 	.word	0x000053c0


	//   ....[68]....
        /*0ca8*/ 	.word	0x000053f0


	//   ....[69]....
        /*0cac*/ 	.word	0x00005410


	//   ....[70]....
        /*0cb0*/ 	.word	0x00005430


	//   ....[71]....
        /*0cb4*/ 	.word	0x00007060


	//   ....[72]....
        /*0cb8*/ 	.word	0x00007080


	//   ....[73]....
        /*0cbc*/ 	.word	0x000070d0


	//   ....[74]....
        /*0cc0*/ 	.word	0x00007100


	//   ....[75]....
        /*0cc4*/ 	.word	0x00007130


	//   ....[76]....
        /*0cc8*/ 	.word	0x00007150


	//   ....[77]....
        /*0ccc*/ 	.word	0x00007170


	//   ....[78]....
        /*0cd0*/ 	.word	0x00007190


	//   ....[79]....
        /*0cd4*/ 	.word	0x000071b0


	//   ....[80]....
        /*0cd8*/ 	.word	0x000071d0


	//   ....[81]....
        /*0cdc*/ 	.word	0x00008530


	//   ....[82]....
        /*0ce0*/ 	.word	0x00008550


	//   ....[83]....
        /*0ce4*/ 	.word	0x00008580


	//   ....[84]....
        /*0ce8*/ 	.word	0x000085a0


	//   ....[85]....
        /*0cec*/ 	.word	0x000085b0


	//   ....[86]....
        /*0cf0*/ 	.word	0x000085c0


	//   ....[87]....
        /*0cf4*/ 	.word	0x000085d0


	//   ....[88]....
        /*0cf8*/ 	.word	0x000085e0


	//   ....[89]....
        /*0cfc*/ 	.word	0x000085f0


	//   ....[90]....
        /*0d00*/ 	.word	0x00008600


	//   ....[91]....
        /*0d04*/ 	.word	0x00008c90


	//   ....[92]....
        /*0d08*/ 	.word	0x00008ca0


	//   ....[93]....
        /*0d0c*/ 	.word	0x00008cb0


	//   ....[94]....
        /*0d10*/ 	.word	0x00008cc0


	//   ....[95]....
        /*0d14*/ 	.word	0x00008d00


	//   ....[96]....
        /*0d18*/ 	.word	0x00008d20


	//   ....[97]....
        /*0d1c*/ 	.word	0x00008d30


	//   ....[98]....
        /*0d20*/ 	.word	0x00008d40


	//   ....[99]....
        /*0d24*/ 	.word	0x0000ac90


	//   ....[100]....
        /*0d28*/ 	.word	0x0000aca0


	//   ....[101]....
        /*0d2c*/ 	.word	0x0000acb0


	//   ....[102]....
        /*0d30*/ 	.word	0x0000acc0


	//   ....[103]....
        /*0d34*/ 	.word	0x0000acf0


	//   ....[104]....
        /*0d38*/ 	.word	0x0000ad10


	//   ....[105]....
        /*0d3c*/ 	.word	0x0000ad30


	//   ....[106]....
        /*0d40*/ 	.word	0x0000ad40


	//   ....[107]....
        /*0d44*/ 	.word	0x0000bf60


	//   ....[108]....
        /*0d48*/ 	.word	0x0000bf70


	//   ....[109]....
        /*0d4c*/ 	.word	0x0000bf80


	//   ....[110]....
        /*0d50*/ 	.word	0x0000bf90


	//   ....[111]....
        /*0d54*/ 	.word	0x0000bfa0


	//   ....[112]....
        /*0d58*/ 	.word	0x0000bfb0


	//   ....[113]....
        /*0d5c*/ 	.word	0x0000bfc0


	//   ....[114]....
        /*0d60*/ 	.word	0x0000bfd0


	//   ....[115]....
        /*0d64*/ 	.word	0x0000c3d0


	//   ....[116]....
        /*0d68*/ 	.word	0x0000c3f0


	//   ....[117]....
        /*0d6c*/ 	.word	0x0000c4c0


	//   ....[118]....
        /*0d70*/ 	.word	0x0000c4d0


	//   ....[119]....
        /*0d74*/ 	.word	0x0000c550


	//   ....[120]....
        /*0d78*/ 	.word	0x0000c570


	//   ....[121]....
        /*0d7c*/ 	.word	0x0000c5f0


	//   ....[122]....
        /*0d80*/ 	.word	0x0000c600


	//   ....[123]....
        /*0d84*/ 	.word	0x0000c680


	//   ....[124]....
        /*0d88*/ 	.word	0x0000c6a0


	//   ....[125]....
        /*0d8c*/ 	.word	0x0000c720


	//   ....[126]....
        /*0d90*/ 	.word	0x0000c730


	//   ....[127]....
        /*0d94*/ 	.word	0x0000c7b0


	//   ....[128]....
        /*0d98*/ 	.word	0x0000c7d0


	//   ....[129]....
        /*0d9c*/ 	.word	0x0000c850


	//   ....[130]....
        /*0da0*/ 	.word	0x0000c860


	//   ....[131]....
        /*0da4*/ 	.word	0x0000cb00


	//   ....[132]....
        /*0da8*/ 	.word	0x0000cb20


	//   ....[133]....
        /*0dac*/ 	.word	0x0000ce70


	//   ....[134]....
        /*0db0*/ 	.word	0x0000ce80


	//   ....[135]....
        /*0db4*/ 	.word	0x0000d1d0


	//   ....[136]....
        /*0db8*/ 	.word	0x0000d1f0


	//   ....[137]....
        /*0dbc*/ 	.word	0x0000d540


	//   ....[138]....
        /*0dc0*/ 	.word	0x0000d550


	//   ....[139]....
        /*0dc4*/ 	.word	0x0000e050


	//   ....[140]....
        /*0dc8*/ 	.word	0x0000e070


	//   ....[141]....
        /*0dcc*/ 	.word	0x0000e150


	//   ....[142]....
        /*0dd0*/ 	.word	0x0000e160


	//   ....[143]....
        /*0dd4*/ 	.word	0x0000e1e0


	//   ....[144]....
        /*0dd8*/ 	.word	0x0000e200


	//   ....[145]....
        /*0ddc*/ 	.word	0x0000e280


	//   ....[146]....
        /*0de0*/ 	.word	0x0000e290


	//   ....[147]....
        /*0de4*/ 	.word	0x0000e310


	//   ....[148]....
        /*0de8*/ 	.word	0x0000e330


	//   ....[149]....
        /*0dec*/ 	.word	0x0000e3b0


	//   ....[150]....
        /*0df0*/ 	.word	0x0000e3c0


	//   ....[151]....
        /*0df4*/ 	.word	0x0000e440


	//   ....[152]....
        /*0df8*/ 	.word	0x0000e460


	//   ....[153]....
        /*0dfc*/ 	.word	0x0000e4e0


	//   ....[154]....
        /*0e00*/ 	.word	0x0000e4f0


	//   ....[155]....
        /*0e04*/ 	.word	0x0000e650


	//   ....[156]....
        /*0e08*/ 	.word	0x0000e670


	//   ....[157]....
        /*0e0c*/ 	.word	0x0000e7a0


	//   ....[158]....
        /*0e10*/ 	.word	0x0000e7e0


	//   ....[159]....
        /*0e14*/ 	.word	0x0000e810


	//   ....[160]....
        /*0e18*/ 	.word	0x0000e840


	//   ....[161]....
        /*0e1c*/ 	.word	0x0000e870


	//   ....[162]....
        /*0e20*/ 	.word	0x0000e8a0


	//   ....[163]....
        /*0e24*/ 	.word	0x0000ea00


	//   ....[164]....
        /*0e28*/ 	.word	0x0000ea40


	//   ....[165]....
        /*0e2c*/ 	.word	0x0000ea70


	//   ....[166]....
        /*0e30*/ 	.word	0x0000eaa0


	//   ....[167]....
        /*0e34*/ 	.word	0x0000ead0


	//   ....[168]....
        /*0e38*/ 	.word	0x0000eb00


	//   ....[169]....
        /*0e3c*/ 	.word	0x0000eb90


	//   ....[170]....
        /*0e40*/ 	.word	0x0000ebc0


	//   ....[171]....
        /*0e44*/ 	.word	0x0000ebd0


	//   ....[172]....
        /*0e48*/ 	.word	0x0000ec30


	//   ....[173]....
        /*0e4c*/ 	.word	0x0000f210


	//   ....[174]....
        /*0e50*/ 	.word	0x0000f270


	//   ....[175]....
        /*0e54*/ 	.word	0x0000f2c0


	//   ....[176]....
        /*0e58*/ 	.word	0x0000f310


	//   ....[177]....
        /*0e5c*/ 	.word	0x0000f360


	//   ....[178]....
        /*0e60*/ 	.word	0x0000f3d0


	//   ....[179]....
        /*0e64*/ 	.word	0x0000f420


	//   ....[180]....
        /*0e68*/ 	.word	0x0000f480


	//   ....[181]....
        /*0e6c*/ 	.word	0x0000f4f0


	//   ....[182]....
        /*0e70*/ 	.word	0x0000f550


	//   ....[183]....
        /*0e74*/ 	.word	0x0000f5c0


	//   ....[184]....
        /*0e78*/ 	.word	0x0000f630


	//   ....[185]....
        /*0e7c*/ 	.word	0x0000f6a0


	//   ....[186]....
        /*0e80*/ 	.word	0x0000f700


	//   ....[187]....
        /*0e84*/ 	.word	0x0000f770


	//   ....[188]....
        /*0e88*/ 	.word	0x0000f7e0


	//   ....[189]....
        /*0e8c*/ 	.word	0x0000f850


	//   ....[190]....
        /*0e90*/ 	.word	0x0000f8b0


	//   ....[191]....
        /*0e94*/ 	.word	0x0000f920


	//   ....[192]....
        /*0e98*/ 	.word	0x0000f990


	//   ....[193]....
        /*0e9c*/ 	.word	0x0000fa00


	//   ....[194]....
        /*0ea0*/ 	.word	0x0000fa60


	//   ....[195]....
        /*0ea4*/ 	.word	0x0000fad0


	//   ....[196]....
        /*0ea8*/ 	.word	0x0000fb40


	//   ....[197]....
        /*0eac*/ 	.word	0x0000fbb0


	//   ....[198]....
        /*0eb0*/ 	.word	0x0000fc10


	//   ....[199]....
        /*0eb4*/ 	.word	0x0000fc80


	//   ....[200]....
        /*0eb8*/ 	.word	0x0000fcf0


	//   ....[201]....
        /*0ebc*/ 	.word	0x0000fdc0


	//   ....[202]....
        /*0ec0*/ 	.word	0x0000fe20


	//   ....[203]....
        /*0ec4*/ 	.word	0x0000ff00


	//   ....[204]....
        /*0ec8*/ 	.word	0x0000ff60


	//   ....[205]....
        /*0ecc*/ 	.word	0x00010040


	//   ....[206]....
        /*0ed0*/ 	.word	0x000100a0


	//   ....[207]....
        /*0ed4*/ 	.word	0x00010180


	//   ....[208]....
        /*0ed8*/ 	.word	0x000101e0


	//   ....[209]....
        /*0edc*/ 	.word	0x00010230


	//   ....[210]....
        /*0ee0*/ 	.word	0x00010280


	//   ....[211]....
        /*0ee4*/ 	.word	0x000102d0


	//   ....[212]....
        /*0ee8*/ 	.word	0x00010320


	//   ....[213]....
        /*0eec*/ 	.word	0x00010370


	//   ....[214]....
        /*0ef0*/ 	.word	0x000103c0


	//   ....[215]....
        /*0ef4*/ 	.word	0x00010410


	//   ....[216]....
        /*0ef8*/ 	.word	0x00010460


	//   ....[217]....
        /*0efc*/ 	.word	0x000104c0


	//   ....[218]....
        /*0f00*/ 	.word	0x00010520


	//   ....[219]....
        /*0f04*/ 	.word	0x00010590


	//   ....[220]....
        /*0f08*/ 	.word	0x00010670


	//   ....[221]....
        /*0f0c*/ 	.word	0x000106d0


	//   ....[222]....
        /*0f10*/ 	.word	0x000107b0


	//   ....[223]....
        /*0f14*/ 	.word	0x00010810


	//   ....[224]....
        /*0f18*/ 	.word	0x000108f0


	//   ....[225]....
        /*0f1c*/ 	.word	0x00010950


	//   ....[226]....
        /*0f20*/ 	.word	0x00010a30


	//   ....[227]....
        /*0f24*/ 	.word	0x00010a90


	//   ....[228]....
        /*0f28*/ 	.word	0x00010ae0


	//   ....[229]....
        /*0f2c*/ 	.word	0x00010b20


	//   ....[230]....
        /*0f30*/ 	.word	0x00010b70


	//   ....[231]....
        /*0f34*/ 	.word	0x00010bb0


	//   ....[232]....
        /*0f38*/ 	.word	0x00010c00


	//   ....[233]....
        /*0f3c*/ 	.word	0x00010c40


	//   ....[234]....
        /*0f40*/ 	.word	0x00010c90


	//   ....[235]....
        /*0f44*/ 	.word	0x00010cd0


	//   ....[236]....
        /*0f48*/ 	.word	0x00010d30


	//   ....[237]....
        /*0f4c*/ 	.word	0x00010d90


	//   ....[238]....
        /*0f50*/ 	.word	0x00010de0


	//   ....[239]....
        /*0f54*/ 	.word	0x00010e40


	//   ....[240]....
        /*0f58*/ 	.word	0x00010e90


	//   ....[241]....
        /*0f5c*/ 	.word	0x00010ef0


	//   ....[242]....
        /*0f60*/ 	.word	0x00010f40


	//   ....[243]....
        /*0f64*/ 	.word	0x00010f90


	//   ....[244]....
        /*0f68*/ 	.word	0x00010ff0


	//   ....[245]....
        /*0f6c*/ 	.word	0x00011060


	//   ....[246]....
        /*0f70*/ 	.word	0x000110d0


	//   ....[247]....
        /*0f74*/ 	.word	0x00011130


	//   ....[248]....
        /*0f78*/ 	.word	0x000111a0


	//   ....[249]....
        /*0f7c*/ 	.word	0x00011210


	//   ....[250]....
        /*0f80*/ 	.word	0x00011280


	//   ....[251]....
        /*0f84*/ 	.word	0x000112e0


	//   ....[252]....
        /*0f88*/ 	.word	0x00011350


	//   ....[253]....
        /*0f8c*/ 	.word	0x000113c0


	//   ....[254]....
        /*0f90*/ 	.word	0x00011430


	//   ....[255]....
        /*0f94*/ 	.word	0x00011490


	//   ....[0]....
        /*0f98*/ 	.word	0x00011500


	//   ....[1]....
        /*0f9c*/ 	.word	0x00011570


	//   ....[2]....
        /*0fa0*/ 	.word	0x000115e0


	//   ....[3]....
        /*0fa4*/ 	.word	0x00011640


	//   ....[4]....
        /*0fa8*/ 	.word	0x000116b0


	//   ....[5]....
        /*0fac*/ 	.word	0x00011720


	//   ....[6]....
        /*0fb0*/ 	.word	0x00011790


	//   ....[7]....
        /*0fb4*/ 	.word	0x000117f0


	//   ....[8]....
        /*0fb8*/ 	.word	0x00011860


	//   ....[9]....
        /*0fbc*/ 	.word	0x000118d0


	//   ....[10]....
        /*0fc0*/ 	.word	0x00011940


	//   ....[11]....
        /*0fc4*/ 	.word	0x000119a0


	//   ....[12]....
        /*0fc8*/ 	.word	0x00011a10


	//   ....[13]....
        /*0fcc*/ 	.word	0x00011a80


	//   ....[14]....
        /*0fd0*/ 	.word	0x00011af0


	//   ....[15]....
        /*0fd4*/ 	.word	0x00011b50


	//   ....[16]....
        /*0fd8*/ 	.word	0x00011bc0


	//   ....[17]....
        /*0fdc*/ 	.word	0x00011c30


	//   ....[18]....
        /*0fe0*/ 	.word	0x00011ca0


	//   ....[19]....
        /*0fe4*/ 	.word	0x00011d00


	//   ....[20]....
        /*0fe8*/ 	.word	0x00011d70


	//   ....[21]....
        /*0fec*/ 	.word	0x00011de0


	//   ....[22]....
        /*0ff0*/ 	.word	0x00011e50


	//   ....[23]....
        /*0ff4*/ 	.word	0x00011eb0


	//   ....[24]....
        /*0ff8*/ 	.word	0x00011f20


	//   ....[25]....
        /*0ffc*/ 	.word	0x00011f90


	//   ....[26]....
        /*1000*/ 	.word	0x00012000


	//   ....[27]....
        /*1004*/ 	.word	0x00012060


	//   ....[28]....
        /*1008*/ 	.word	0x000120d0


	//   ....[29]....
        /*100c*/ 	.word	0x00012140


	//   ....[30]....
        /*1010*/ 	.word	0x00012190


	//   ....[31]....
        /*1014*/ 	.word	0x000121d0


	//   ....[32]....
        /*1018*/ 	.word	0x00012220


	//   ....[33]....
        /*101c*/ 	.word	0x00012270


	//   ....[34]....
        /*1020*/ 	.word	0x000122c0


	//   ....[35]....
        /*1024*/ 	.word	0x00012330


	//   ....[36]....
        /*1028*/ 	.word	0x00012380


	//   ....[37]....
        /*102c*/ 	.word	0x000123d0


	//   ....[38]....
        /*1030*/ 	.word	0x00012420


	//   ....[39]....
        /*1034*/ 	.word	0x00012470


	//   ....[40]....
        /*1038*/ 	.word	0x000124c0


	//   ....[41]....
        /*103c*/ 	.word	0x00012530


	//   ....[42]....
        /*1040*/ 	.word	0x00012580


	//   ....[43]....
        /*1044*/ 	.word	0x000125e0


	//   ....[44]....
        /*1048*/ 	.word	0x00012640


	//   ....[45]....
        /*104c*/ 	.word	0x000126b0


	//----- nvinfo : EIATTR_EXIT_INSTR_OFFSETS
	.align		4
.L_254:
        /*1050*/ 	.byte	0x04, 0x1c
        /*1052*/ 	.short	(.L_256 - .L_255)


	//   ....[0]....
.L_255:
        /*1054*/ 	.word	0x00000c10


	//   ....[1]....
        /*1058*/ 	.word	0x0000f1d0


	//----- nvinfo : EIATTR_MAX_THREADS
	.align		4
.L_256:
        /*105c*/ 	.byte	0x04, 0x05
        /*105e*/ 	.short	(.L_258 - .L_257)
.L_257:
        /*1060*/ 	.word	0x00000080
        /*1064*/ 	.word	0x00000001
        /*1068*/ 	.word	0x00000001


	//----- nvinfo : EIATTR_CRS_STACK_SIZE
	.align		4
.L_258:
        /*106c*/ 	.byte	0x04, 0x1e
        /*106e*/ 	.short	(.L_260 - .L_259)
.L_259:
        /*1070*/ 	.word	0x00000000
.L_260:


//--------------------- .nv.info._ZN7cutlass13device_kernelIN5flash19enable_sm80_to_sm89INS1_16FlashAttnFwdSm80INS1_25CollectiveMainloopFwdSm80ILi4ELi1ELb0EN4cute5tupleIJNS5_1CILi128EEENS7_ILi80EEENS7_ILi64EEEEEELi64ENS_6half_tEfNS_4arch4Sm80ELb0ELb0ELb1ELb1ELb1ELb1ELb1ELb1EEENS1_21CollectiveEpilogueFwdINS6_IJS8_SA_S9_EEENS6_IJNS7_ILi1EEESI_SI_EEESC_SE_Li128ELb1ELb1ELb1ELb0EEENS1_36VarlenDynamicPersistentTileSchedulerILi128ELi80ELi128ELi128ELb1ELb1ELb0ELb0ELb1ELb1EEEEEEEEEvNT_6ParamsE --------------------------
	.section	.nv.info._ZN7cutlass13device_kernelIN5flash19enable_sm80_to_sm89INS1_16FlashAttnFwdSm80INS1_25CollectiveMainloopFwdSm80ILi4ELi1ELb0EN4cute5tupleIJNS5_1CILi128EEENS7_ILi80EEENS7_ILi64EEEEEELi64ENS_6half_tEfNS_4arch4Sm80ELb0ELb0ELb1ELb1ELb1ELb1ELb1ELb1EEENS1_21CollectiveEpilogueFwdINS6_IJS8_SA_S9_EEENS6_IJNS7_ILi1EEESI_SI_EEESC_SE_Li128ELb1ELb1ELb1ELb0EEENS1_36VarlenDynamicPersistentTileSchedulerILi128ELi80ELi128ELi128ELb1ELb1ELb0ELb0ELb1ELb1EEEEEEEEEvNT_6ParamsE,"",@"SHT_CUDA_INFO"
	.sectionflags	@""
	.align	4


	//----- nvinfo : EIATTR_CUDA_API_VERSION
	.align		4
        /*0000*/ 	.byte	0x04, 0x37
        /*0002*/ 	.short	(.L_262 - .L_261)
.L_261:
        /*0004*/ 	.word	0x00000082


	//----- nvinfo : EIATTR_SW2861232_WAR
	.align		4
.L_262:
        /*0008*/ 	.byte	0x01, 0x35
	.zero		2


	//----- nvinfo : EIATTR_PARAM_CBANK
	.align		4
        /*000c*/ 	.byte	0x04, 0x0a
        /*000e*/ 	.short	(.L_264 - .L_263)
	.align		4
.L_263:
        /*0010*/ 	.word	index@(.nv.constant0._ZN7cutlass13device_kernelIN5flash19enable_sm80_to_sm89INS1_16FlashAttnFwdSm80INS1_25CollectiveMainloopFwdSm80ILi4ELi1ELb0EN4cute5tupleIJNS5_1CILi128EEENS7_ILi80EEENS7_ILi64EEEEEELi64ENS_6half_tEfNS_4arch4Sm80ELb0ELb0ELb1ELb1ELb1ELb1ELb1ELb1EEENS1_21CollectiveEpilogueFwdINS6_IJS8_SA_S9_EEENS6_IJNS7_ILi1EEESI_SI_EEESC_SE_Li128ELb1ELb1ELb1ELb0EEENS1_36VarlenDynamicPersistentTileSchedulerILi128ELi80ELi128ELi128ELb1ELb1ELb0ELb0ELb1ELb1EEEEEEEEEvNT_6ParamsE)
        /*0014*/ 	.short	0x0160
        /*0016*/ 	.short	0x0438


	//----- nvinfo : EIATTR_CBANK_PARAM_SIZE
	.align		4
.L_264:
        /*0018*/ 	.byte	0x03, 0x19
        /*001a*/ 	.short	0x0438


	//----- nvinfo : EIATTR_KPARAM_INFO
	.align		4
        /*001c*/ 	.byte	0x04, 0x17
        /*001e*/ 	.short	(.L_266 - .L_265)
.L_265:
        /*0020*/ 	.word	0x00000000
        /*0024*/ 	.short	0x0000
        /*0026*/ 	.short	0x0000
        /*0028*/ 	.byte	0x00, 0xf0, 0xe1, 0x10


	//----- nvinfo : EIATTR_MAXREG_COUNT
	.align		4
.L_266:
        /*002c*/ 	.byte	0x03, 0x1b
        /*002e*/ 	.short	0x00ff


	//----- nvinfo : EIATTR_NUM_BARRIERS
	.align		4
        /*0030*/ 	.byte	0x02, 0x4c
        /*0032*/ 	.byte	0x06
	.zero		1


	//----- nvinfo : EIATTR_ANNOTATIONS
	.align		4
        /*0034*/ 	.byte	0x04, 0x55
        /*0036*/ 	.short	(.L_268 - .L_267)


	//   ....[0]....
.L_267:
        /* <DEDUP_REMOVED lines=110> */
        /*070c*/ 	.byte	0x70, 0x85, 0x01, 0x00


	//----- nvinfo : EIATTR_MERCURY_ISA_VERSION
	.align		4
.L_268:
        /*0710*/ 	.byte	0x03, 0x5f
        /*0712*/ 	.short	0x0000


	//----- nvinfo : EIATTR_INT_WARP_WIDE_INSTR_OFFSETS
	.align		4
        /*0714*/ 	.byte	0x04, 0x31
        /*0716*/ 	.short	(.L_270 - .L_269)


	//   ....[0]....
.L_269:
        /*0718*/ 	.word	0x00014930


	//   ....[1]....
        /*071c*/ 	.word	0x000149b0


	//----- nvinfo : EIATTR_COOP_GROUP_MASK_REGIDS
	.align		4
.L_270:
        /*0720*/ 	.byte	0x04, 0x29
        /*0722*/ 	.short	(.L_272 - .L_271)


	//   ....[0]....
.L_271:
        /*0724*/ 	.word	0xffffffff


	//   ....[1]....
        /*0728*/ 	.word	0xffffffff


	//   ....[2]....
        /*072c*/ 	.word	0xffffffff


	//   ....[3]....
        /*0730*/ 	.word	0xffffffff


	//   ....[4]....
        /*0734*/ 	.word	0xffffffff


	//   ....[5]....
        /*0738*/ 	.word	0xffffffff


	//   ....[6]....
        /*073c*/ 	.word	0xffffffff


	//   ....[7]....
        /*0740*/ 	.word	0xffffffff


	//   ....[8]....
        /*0744*/ 	.word	0xffffffff


	//   ....[9]....
        /*0748*/ 	.word	0xffffffff


	//   ....[10]....
        /*074c*/ 	.word	0xffffffff


	//   ....[11]....
        /*0750*/ 	.word	0xffffffff


	//   ....[12]....
        /*0754*/ 	.word	0xffffffff


	//   ....[13]....
        /*0758*/ 	.word	0xffffffff


	//   ....[14]....
        /*075c*/ 	.word	0xffffffff


	//   ....[15]....
        /*0760*/ 	.word	0xffffffff


	//   ....[16]....
        /*0764*/ 	.word	0xffffffff


	//   ....[17]....
        /*0768*/ 	.word	0xffffffff


	//   ....[18]....
        /*076c*/ 	.word	0xffffffff


	//   ....[19]....
        /*0770*/ 	.word	0xffffffff


	//   ....[20]....
        /*0774*/ 	.word	0xffffffff


	//   ....[21]....
        /*0778*/ 	.word	0xffffffff


	//   ....[22]....
        /*077c*/ 	.word	0xffffffff


	//   ....[23]....
        /*0780*/ 	.word	0xffffffff


	//   ....[24]....
        /*0784*/ 	.word	0xffffffff


	//   ....[25]....
        /*0788*/ 	.word	0xffffffff


	//   ....[26]....
        /*078c*/ 	.word	0xffffffff


	//   ....[27]....
        /*0790*/ 	.word	0xffffffff


	//   ....[28]....
        /*0794*/ 	.word	0xffffffff


	//   ....[29]....
        /*0798*/ 	.word	0xffffffff


	//   ....[30]....
        /*079c*/ 	.word	0xffffffff


	//   ....[31]....
        /*07a0*/ 	.word	0xffffffff


	//   ....[32]....
        /*07a4*/ 	.word	0xffffffff


	//   ....[33]....
        /*07a8*/ 	.word	0xffffffff


	//   ....[34]....
        /*07ac*/ 	.word	0xffffffff


	//   ....[35]....
        /*07b0*/ 	.word	0xffffffff


	//   ....[36]....
        /*07b4*/ 	.word	0xffffffff


	//   ....[37]....
        /*07b8*/ 	.word	0xffffffff


	//   ....[38]....
        /*07bc*/ 	.word	0xffffffff


	//   ....[39]....
        /*07c0*/ 	.word	0xffffffff


	//   ....[40]....
        /*07c4*/ 	.word	0xffffffff


	//   ....[41]....
        /*07c8*/ 	.word	0xffffffff


	//   ....[42]....
        /*07cc*/ 	.word	0xffffffff


	//   ....[43]....
        /*07d0*/ 	.word	0xffffffff


	//   ....[44]....
        /*07d4*/ 	.word	0xffffffff


	//   ....[45]....
        /*07d8*/ 	.word	0xffffffff


	//   ....[46]....
        /*07dc*/ 	.word	0xffffffff


	//   ....[47]....
        /*07e0*/ 	.word	0xffffffff


	//   ....[48]....
        /*07e4*/ 	.word	0xffffffff


	//   ....[49]....
        /*07e8*/ 	.word	0xffffffff


	//   ....[50]....
        /*07ec*/ 	.word	0xffffffff


	//   ....[51]....
        /*07f0*/ 	.word	0xffffffff


	//   ....[52]....
        /*07f4*/ 	.word	0xffffffff


	//   ....[53]....
        /*07f8*/ 	.word	0xffffffff


	//   ....[54]....
        /*07fc*/ 	.word	0xffffffff


	//   ....[55]....
        /*0800*/ 	.word	0xffffffff


	//   ....[56]....
        /*0804*/ 	.word	0xffffffff


	//   ....[57]....
        /*0808*/ 	.word	0xffffffff


	//   ....[58]....
        /*080c*/ 	.word	0xffffffff


	//   ....[59]....
        /*0810*/ 	.word	0xffffffff


	//   ....[60]....
        /*0814*/ 	.word	0xffffffff


	//   ....[61]....
        /*0818*/ 	.word	0xffffffff


	//   ....[62]....
        /*081c*/ 	.word	0xffffffff


	//   ....[63]....
        /*0820*/ 	.word	0xffffffff


	//   ....[64]....
        /*0824*/ 	.word	0xffffffff


	//   ....[65]....
        /*0828*/ 	.word	0xffffffff


	//   ....[66]....
        /*082c*/ 	.word	0xffffffff


	//   ....[67]....
        /*0830*/ 	.word	0xffffffff


	//   ....[68]....
        /*0834*/ 	.word	0xffffffff


	//   ....[69]....
        /*0838*/ 	.word	0xffffffff


	//   ....[70]....
        /*083c*/ 	.word	0xffffffff


	//   ....[71]....
        /*0840*/ 	.word	0xffffffff


	//   ....[72]....
        /*0844*/ 	.word	0xffffffff


	//   ....[73]....
        /*0848*/ 	.word	0xffffffff


	//   ....[74]....
        /*084c*/ 	.word	0xffffffff


	//   ....[75]....
        /*0850*/ 	.word	0xffffffff


	//   ....[76]....
        /*0854*/ 	.word	0xffffffff


	//   ....[77]....
        /*0858*/ 	.word	0xffffffff


	//   ....[78]....
        /*085c*/ 	.word	0xffffffff


	//   ....[79]....
        /*0860*/ 	.word	0xffffffff


	//   ....[80]....
        /*0864*/ 	.word	0xffffffff


	//   ....[81]....
        /*0868*/ 	.word	0xffffffff


	//   ....[82]....
        /*086c*/ 	.word	0xffffffff


	//   ....[83]....
        /*0870*/ 	.word	0xffffffff


	//   ....[84]....
        /*0874*/ 	.word	0xffffffff


	//   ....[85]....
        /*0878*/ 	.word	0xffffffff


	//   ....[86]....
        /*087c*/ 	.word	0xffffffff


	//   ....[87]....
        /*0880*/ 	.word	0xffffffff


	//   ....[88]....
        /*0884*/ 	.word	0xffffffff


	//   ....[89]....
        /*0888*/ 	.word	0xffffffff


	//   ....[90]....
        /*088c*/ 	.word	0xffffffff


	//   ....[91]....
        /*0890*/ 	.word	0xffffffff


	//   ....[92]....
        /*0894*/ 	.word	0xffffffff


	//   ....[93]....
        /*0898*/ 	.word	0xffffffff


	//   ....[94]....
        /*089c*/ 	.word	0xffffffff


	//   ....[95]....
        /*08a0*/ 	.word	0xffffffff


	//   ....[96]....
        /*08a4*/ 	.word	0xffffffff


	//   ....[97]....
        /*08a8*/ 	.word	0xffffffff


	//   ....[98]....
        /*08ac*/ 	.word	0xffffffff


	//   ....[99]....
        /*08b0*/ 	.word	0xffffffff


	//   ....[100]....
        /*08b4*/ 	.word	0xffffffff


	//   ....[101]....
        /*08b8*/ 	.word	0xffffffff


	//   ....[102]....
        /*08bc*/ 	.word	0xffffffff


	//   ....[103]....
        /*08c0*/ 	.word	0xffffffff


	//   ....[104]....
        /*08c4*/ 	.word	0xffffffff


	//   ....[105]....
        /*08c8*/ 	.word	0xffffffff


	//   ....[106]....
        /*08cc*/ 	.word	0xffffffff


	//   ....[107]....
        /*08d0*/ 	.word	0xffffffff


	//   ....[108]....
        /*08d4*/ 	.word	0xffffffff


	//   ....[109]....
        /*08d8*/ 	.word	0xffffffff


	//   ....[110]....
        /*08dc*/ 	.word	0xffffffff


	//   ....[111]....
        /*08e0*/ 	.word	0xffffffff


	//   ....[112]....
        /*08e4*/ 	.word	0xffffffff


	//   ....[113]....
        /*08e8*/ 	.word	0xffffffff


	//   ....[114]....
        /*08ec*/ 	.word	0xffffffff


	//   ....[115]....
        /*08f0*/ 	.word	0xffffffff


	//   ....[116]....
        /*08f4*/ 	.word	0xffffffff


	//   ....[117]....
        /*08f8*/ 	.word	0xffffffff


	//   ....[118]....
        /*08fc*/ 	.word	0xffffffff


	//   ....[119]....
        /*0900*/ 	.word	0xffffffff


	//   ....[120]....
        /*0904*/ 	.word	0xffffffff


	//   ....[121]....
        /*0908*/ 	.word	0xffffffff


	//   ....[122]....
        /*090c*/ 	.word	0xffffffff


	//   ....[123]....
        /*0910*/ 	.word	0xffffffff


	//   ....[124]....
        /*0914*/ 	.word	0xffffffff


	//   ....[125]....
        /*0918*/ 	.word	0xffffffff


	//   ....[126]....
        /*091c*/ 	.word	0xffffffff


	//   ....[127]....
        /*0920*/ 	.word	0xffffffff


	//   ....[128]....
        /*0924*/ 	.word	0xffffffff


	//   ....[129]....
        /*0928*/ 	.word	0xffffffff


	//   ....[130]....
        /*092c*/ 	.word	0xffffffff


	//   ....[131]....
        /*0930*/ 	.word	0xffffffff


	//   ....[132]....
        /*0934*/ 	.word	0xffffffff


	//   ....[133]....
        /*0938*/ 	.word	0xffffffff


	//   ....[134]....
        /*093c*/ 	.word	0xffffffff


	//   ....[135]....
        /*0940*/ 	.word	0xffffffff


	//   ....[136]....
        /*0944*/ 	.word	0xffffffff


	//   ....[137]....
        /*0948*/ 	.word	0xffffffff


	//   ....[138]....
        /*094c*/ 	.word	0xffffffff


	//   ....[139]....
        /*0950*/ 	.word	0xffffffff


	//   ....[140]....
        /*0954*/ 	.word	0xffffffff


	//   ....[141]....
        /*0958*/ 	.word	0xffffffff


	//   ....[142]....
        /*095c*/ 	.word	0xffffffff


	//   ....[143]....
        /*0960*/ 	.word	0xffffffff


	//   ....[144]....
        /*0964*/ 	.word	0xffffffff


	//   ....[145]....
        /*0968*/ 	.word	0xffffffff


	//   ....[146]....
        /*096c*/ 	.word	0xffffffff


	//   ....[147]....
        /*0970*/ 	.word	0xffffffff


	//   ....[148]....
        /*0974*/ 	.word	0xffffffff


	//   ....[149]....
        /*0978*/ 	.word	0xffffffff


	//   ....[150]....
        /*097c*/ 	.word	0xffffffff


	//   ....[151]....
        /*0980*/ 	.word	0xffffffff


	//   ....[152]....
        /*0984*/ 	.word	0xffffffff


	//   ....[153]....
        /*0988*/ 	.word	0xffffffff


	//   ....[154]....
        /*098c*/ 	.word	0xffffffff


	//   ....[155]....
        /*0990*/ 	.word	0xffffffff


	//   ....[156]....
        /*0994*/ 	.word	0xffffffff


	//   ....[157]....
        /*0998*/ 	.word	0xffffffff


	//   ....[158]....
        /*099c*/ 	.word	0xffffffff


	//   ....[159]....
        /*09a0*/ 	.word	0xffffffff


	//   ....[160]....
        /*09a4*/ 	.word	0xffffffff


	//   ....[161]....
        /*09a8*/ 	.word	0xffffffff


	//   ....[162]....
        /*09ac*/ 	.word	0xffffffff


	//   ....[163]....
        /*09b0*/ 	.word	0xffffffff


	//   ....[164]....
        /*09b4*/ 	.word	0xffffffff


	//   ....[165]....
        /*09b8*/ 	.word	0xffffffff


	//   ....[166]....
        /*09bc*/ 	.word	0xffffffff


	//   ....[167]....
        /*09c0*/ 	.word	0xffffffff


	//   ....[168]....
        /*09c4*/ 	.word	0xffffffff


	//   ....[169]....
        /*09c8*/ 	.word	0xffffffff


	//   ....[170]....
        /*09cc*/ 	.word	0xffffffff


	//   ....[171]....
        /*09d0*/ 	.word	0xffffffff


	//   ....[172]....
        /*09d4*/ 	.word	0xffffffff


	//   ....[173]....
        /*09d8*/ 	.word	0xffffffff


	//   ....[174]....
        /*09dc*/ 	.word	0xffffffff


	//   ....[175]....
        /*09e0*/ 	.word	0xffffffff


	//   ....[176]....
        /*09e4*/ 	.word	0xffffffff


	//   ....[177]....
        /*09e8*/ 	.word	0xffffffff


	//   ....[178]....
        /*09ec*/ 	.word	0xffffffff


	//   ....[179]....
        /*09f0*/ 	.word	0xffffffff


	//   ....[180]....
        /*09f4*/ 	.word	0xffffffff


	//   ....[181]....
        /*09f8*/ 	.word	0xffffffff


	//   ....[182]....
        /*09fc*/ 	.word	0xffffffff


	//   ....[183]....
        /*0a00*/ 	.word	0xffffffff


	//   ....[184]....
        /*0a04*/ 	.word	0xffffffff


	//   ....[185]....
        /*0a08*/ 	.word	0xffffffff


	//   ....[186]....
        /*0a0c*/ 	.word	0xffffffff


	//   ....[187]....
        /*0a10*/ 	.word	0xffffffff


	//   ....[188]....
        /*0a14*/ 	.word	0xffffffff


	//   ....[189]....
        /*0a18*/ 	.word	0xffffffff


	//   ....[190]....
        /*0a1c*/ 	.word	0xffffffff


	//   ....[191]....
        /*0a20*/ 	.word	0xffffffff


	//   ....[192]....
        /*0a24*/ 	.word	0xffffffff


	//   ....[193]....
        /*0a28*/ 	.word	0xffffffff


	//   ....[194]....
        /*0a2c*/ 	.word	0xffffffff


	//   ....[195]....
        /*0a30*/ 	.word	0xffffffff


	//   ....[196]....
        /*0a34*/ 	.word	0xffffffff


	//   ....[197]....
        /*0a38*/ 	.word	0xffffffff


	//   ....[198]....
        /*0a3c*/ 	.word	0xffffffff


	//   ....[199]....
        /*0a40*/ 	.word	0xffffffff


	//   ....[200]....
        /*0a44*/ 	.word	0xffffffff


	//   ....[201]....
        /*0a48*/ 	.word	0xffffffff


	//   ....[202]....
        /*0a4c*/ 	.word	0xffffffff


	//   ....[203]....
        /*0a50*/ 	.word	0xffffffff


	//   ....[204]....
        /*0a54*/ 	.word	0xffffffff


	//   ....[205]....
        /*0a58*/ 	.word	0xffffffff


	//   ....[206]....
        /*0a5c*/ 	.word	0xffffffff


	//   ....[207]....
        /*0a60*/ 	.word	0xffffffff


	//   ....[208]....
        /*0a64*/ 	.word	0xffffffff


	//   ....[209]....
        /*0a68*/ 	.word	0xffffffff


	//   ....[210]....
        /*0a6c*/ 	.word	0xffffffff


	//   ....[211]....
        /*0a70*/ 	.word	0xffffffff


	//   ....[212]....
        /*0a74*/ 	.word	0xffffffff


	//   ....[213]....
        /*0a78*/ 	.word	0xffffffff


	//   ....[214]....
        /*0a7c*/ 	.word	0xffffffff


	//   ....[215]....
        /*0a80*/ 	.word	0xffffffff


	//   ....[216]....
        /*0a84*/ 	.word	0xffffffff


	//   ....[217]....
        /*0a88*/ 	.word	0xffffffff


	//   ....[218]....
        /*0a8c*/ 	.word	0xffffffff


	//   ....[219]....
        /*0a90*/ 	.word	0xffffffff


	//   ....[220]....
        /*0a94*/ 	.word	0xffffffff


	//   ....[221]....
        /*0a98*/ 	.word	0xffffffff


	//   ....[222]....
        /*0a9c*/ 	.word	0xffffffff


	//   ....[223]....
        /*0aa0*/ 	.word	0xffffffff


	//   ....[224]....
        /*0aa4*/ 	.word	0xffffffff


	//   ....[225]....
        /*0aa8*/ 	.word	0xffffffff


	//   ....[226]....
        /*0aac*/ 	.word	0xffffffff


	//   ....[227]....
        /*0ab0*/ 	.word	0xffffffff


	//   ....[228]....
        /*0ab4*/ 	.word	0xffffffff


	//   ....[229]....
        /*0ab8*/ 	.word	0xffffffff


	//   ....[230]....
        /*0abc*/ 	.word	0xffffffff


	//   ....[231]....
        /*0ac0*/ 	.word	0xffffffff


	//   ....[232]....
        /*0ac4*/ 	.word	0xffffffff


	//   ....[233]....
        /*0ac8*/ 	.word	0xffffffff


	//   ....[234]....
        /*0acc*/ 	.word	0xffffffff


	//   ....[235]....
        /*0ad0*/ 	.word	0xffffffff


	//   ....[236]....
        /*0ad4*/ 	.word	0xffffffff


	//   ....[237]....
        /*0ad8*/ 	.word	0xffffffff


	//   ....[238]....
        /*0adc*/ 	.word	0xffffffff


	//   ....[239]....
        /*0ae0*/ 	.word	0xffffffff


	//   ....[240]....
        /*0ae4*/ 	.word	0xffffffff


	//   ....[241]....
        /*0ae8*/ 	.word	0xffffffff


	//   ....[242]....
        /*0aec*/ 	.word	0xffffffff


	//   ....[243]....
        /*0af0*/ 	.word	0xffffffff


	//   ....[244]....
        /*0af4*/ 	.word	0xffffffff


	//   ....[245]....
        /*0af8*/ 	.word	0xffffffff


	//   ....[246]....
        /*0afc*/ 	.word	0xffffffff


	//   ....[247]....
        /*0b00*/ 	.word	0xffffffff


	//   ....[248]....
        /*0b04*/ 	.word	0xffffffff


	//   ....[249]....
        /*0b08*/ 	.word	0xffffffff


	//   ....[250]....
        /*0b0c*/ 	.word	0xffffffff


	//   ....[251]....
        /*0b10*/ 	.word	0xffffffff


	//   ....[252]....
        /*0b14*/ 	.word	0xffffffff


	//   ....[253]....
        /*0b18*/ 	.word	0xffffffff


	//   ....[254]....
        /*0b1c*/ 	.word	0xffffffff


	//   ....[255]....
        /*0b20*/ 	.word	0xffffffff


	//   ....[0]....
        /*0b24*/ 	.word	0xffffffff


	//   ....[1]....
        /*0b28*/ 	.word	0xffffffff


	//   ....[2]....
        /*0b2c*/ 	.word	0xffffffff


	//   ....[3]....
        /*0b30*/ 	.word	0xffffffff


	//   ....[4]....
        /*0b34*/ 	.word	0xffffffff


	//   ....[5]....
        /*0b38*/ 	.word	0xffffffff


	//   ....[6]....
        /*0b3c*/ 	.word	0xffffffff


	//   ....[7]....
        /*0b40*/ 	.word	0xffffffff


	//   ....[8]....
        /*0b44*/ 	.word	0xffffffff


	//   ....[9]....
        /*0b48*/ 	.word	0xffffffff


	//   ....[10]....
        /*0b4c*/ 	.word	0xffffffff


	//   ....[11]....
        /*0b50*/ 	.word	0xffffffff


	//   ....[12]....
        /*0b54*/ 	.word	0xffffffff


	//   ....[13]....
        /*0b58*/ 	.word	0xffffffff


	//   ....[14]....
        /*0b5c*/ 	.word	0xffffffff


	//   ....[15]....
        /*0b60*/ 	.word	0xffffffff


	//   ....[16]....
        /*0b64*/ 	.word	0xffffffff


	//   ....[17]....
        /*0b68*/ 	.word	0xffffffff


	//   ....[18]....
        /*0b6c*/ 	.word	0xffffffff


	//   ....[19]....
        /*0b70*/ 	.word	0xffffffff


	//   ....[20]....
        /*0b74*/ 	.word	0xffffffff


	//   ....[21]....
        /*0b78*/ 	.word	0xffffffff


	//   ....[22]....
        /*0b7c*/ 	.word	0xffffffff


	//   ....[23]....
        /*0b80*/ 	.word	0xffffffff


	//   ....[24]....
        /*0b84*/ 	.word	0xffffffff


	//   ....[25]....
        /*0b88*/ 	.word	0xffffffff


	//   ....[26]....
        /*0b8c*/ 	.word	0xffffffff


	//   ....[27]....
        /*0b90*/ 	.word	0xffffffff


	//   ....[28]....
        /*0b94*/ 	.word	0xffffffff


	//   ....[29]....
        /*0b98*/ 	.word	0xffffffff


	//   ....[30]....
        /*0b9c*/ 	.word	0xffffffff


	//   ....[31]....
        /*0ba0*/ 	.word	0xffffffff


	//   ....[32]....
        /*0ba4*/ 	.word	0xffffffff


	//   ....[33]....
        /*0ba8*/ 	.word	0xffffffff


	//   ....[34]....
        /*0bac*/ 	.word	0xffffffff


	//   ....[35]....
        /*0bb0*/ 	.word	0xffffffff


	//   ....[36]....
        /*0bb4*/ 	.word	0xffffffff


	//   ....[37]....
        /*0bb8*/ 	.word	0xffffffff


	//   ....[38]....
        /*0bbc*/ 	.word	0xffffffff


	//   ....[39]....
        /*0bc0*/ 	.word	0xffffffff


	//   ....[40]....
        /*0bc4*/ 	.word	0xffffffff


	//   ....[41]....
        /*0bc8*/ 	.word	0xffffffff


	//   ....[42]....
        /*0bcc*/ 	.word	0xffffffff


	//   ....[43]....
        /*0bd0*/ 	.word	0xffffffff


	//   ....[44]....
        /*0bd4*/ 	.word	0xffffffff


	//   ....[45]....
        /*0bd8*/ 	.word	0xffffffff


	//   ....[46]....
        /*0bdc*/ 	.word	0xffffffff


	//   ....[47]....
        /*0be0*/ 	.word	0xffffffff


	//   ....[48]....
        /*0be4*/ 	.word	0xffffffff


	//   ....[49]....
        /*0be8*/ 	.word	0xffffffff


	//   ....[50]....
        /*0bec*/ 	.word	0xffffffff


	//   ....[51]....
        /*0bf0*/ 	.word	0xffffffff


	//   ....[52]....
        /*0bf4*/ 	.word	0xffffffff


	//   ....[53]....
        /*0bf8*/ 	.word	0xffffffff


	//   ....[54]....
        /*0bfc*/ 	.word	0xffffffff


	//   ....[55]....
        /*0c00*/ 	.word	0xffffffff


	//   ....[56]....
        /*0c04*/ 	.word	0xffffffff


	//   ....[57]....
        /*0c08*/ 	.word	0xffffffff


	//   ....[58]....
        /*0c0c*/ 	.word	0xffffffff


	//   ....[59]....
        /*0c10*/ 	.word	0xffffffff


	//   ....[60]....
        /*0c14*/ 	.word	0xffffffff


	//   ....[61]....
        /*0c18*/ 	.word	0xffffffff


	//   ....[62]....
        /*0c1c*/ 	.word	0xffffffff


	//   ....[63]....
        /*0c20*/ 	.word	0xffffffff


	//   ....[64]....
        /*0c24*/ 	.word	0xffffffff


	//   ....[65]....
        /*0c28*/ 	.word	0xffffffff


	//   ....[66]....
        /*0c2c*/ 	.word	0xffffffff


	//   ....[67]....
        /*0c30*/ 	.word	0xffffffff


	//   ....[68]....
        /*0c34*/ 	.word	0xffffffff


	//   ....[69]....
        /*0c38*/ 	.word	0xffffffff


	//   ....[70]....
        /*0c3c*/ 	.word	0xffffffff


	//   ....[71]....
        /*0c40*/ 	.word	0xffffffff


	//   ....[72]....
        /*0c44*/ 	.word	0xffffffff


	//   ....[73]....
        /*0c48*/ 	.word	0xffffffff


	//   ....[74]....
        /*0c4c*/ 	.word	0xffffffff


	//   ....[75]....
        /*0c50*/ 	.word	0xffffffff


	//   ....[76]....
        /*0c54*/ 	.word	0xffffffff


	//   ....[77]....
        /*0c58*/ 	.word	0xffffffff


	//----- nvinfo : EIATTR_COOP_GROUP_INSTR_OFFSETS
	.align		4
.L_272:
        /*0c5c*/ 	.byte	0x04, 0x28
        /*0c5e*/ 	.short	(.L_274 - .L_273)


	//   ....[0]....
.L_273:
        /*0c60*/ 	.word	0x00000050


	//   ....[1]....
        /*0c64*/ 	.word	0x00000200


	//   ....[2]....
        /*0c68*/ 	.word	0x00000230


	//   ....[3]....
        /*0c6c*/ 	.word	0x00000260


	//   ....[4]....
        /*0c70*/ 	.word	0x00000290


	//   ....[5]....
        /*0c74*/ 	.word	0x000002c0


	//   ....[6]....
        /*0c78*/ 	.word	0x000002f0


	//   ....[7]....
        /*0c7c*/ 	.word	0x00000460


	//   ....[8]....
        /*0c80*/ 	.word	0x000004a0


	//   ....[9]....
        /*0c84*/ 	.word	0x000004d0


	//   ....[10]....
        /*0c88*/ 	.word	0x00000500


	//   ....[11]....
        /*0c8c*/ 	.word	0x00000530


	//   ....[12]....
        /*0c90*/ 	.word	0x00000560


	//   ....[13]....
        /*0c94*/ 	.word	0x000005f0


	//   ....[14]....
        /*0c98*/ 	.word	0x00000620


	//   ....[15]....
        /*0c9c*/ 	.word	0x00000640


	//   ....[16]....
        /*0ca0*/ 	.word	0x000006a0


	//   ....[17]....
        /*0ca4*/ 	.word	0x00003970


	//   ....[18]....
        /*0ca8*/ 	.word	0x000039c0


	//   ....[19]....
        /*0cac*/ 	.word	0x000041c0


	//   ....[20]....
        /*0cb0*/ 	.word	0x000041e0


	//   ....[21]....
        /*0cb4*/ 	.word	0x00004950


	//   ....[22]....
        /*0cb8*/ 	.word	0x00004960


	//   ....[23]....
        /*0cbc*/ 	.word	0x000051e0


	//   ....[24]....
        /*0cc0*/ 	.word	0x00005220


	//   ....[25]....
        /*0cc4*/ 	.word	0x00005e20


	//   ....[26]....
        /*0cc8*/ 	.word	0x00005e50


	//   ....[27]....
        /*0ccc*/ 	.word	0x00006610


	//   ....[28]....
        /*0cd0*/ 	.word	0x00006630


	//   ....[29]....
        /*0cd4*/ 	.word	0x00006e10


	//   ....[30]....
        /*0cd8*/ 	.word	0x00006e40


	//   ....[31]....
        /*0cdc*/ 	.word	0x00006f70


	//   ....[32]....
        /*0ce0*/ 	.word	0x00006fa0


	//   ....[33]....
        /*0ce4*/ 	.word	0x00007090


	//   ....[34]....
        /*0ce8*/ 	.word	0x000070b0


	//   ....[35]....
        /*0cec*/ 	.word	0x00007690


	//   ....[36]....
        /*0cf0*/ 	.word	0x000076d0


	//   ....[37]....
        /*0cf4*/ 	.word	0x00007800


	//   ....[38]....
        /*0cf8*/ 	.word	0x00007830


	//   ....[39]....
        /*0cfc*/ 	.word	0x00007920


	//   ....[40]....
        /*0d00*/ 	.word	0x00007950


	//   ....[41]....
        /*0d04*/ 	.word	0x00008450


	//   ....[42]....
        /*0d08*/ 	.word	0x00008470


	//   ....[43]....
        /*0d0c*/ 	.word	0x00008540


	//   ....[44]....
        /*0d10*/ 	.word	0x00008550


	//   ....[45]....
        /*0d14*/ 	.word	0x00008620


	//   ....[46]....
        /*0d18*/ 	.word	0x00008640


	//   ....[47]....
        /*0d1c*/ 	.word	0x00008710


	//   ....[48]....
        /*0d20*/ 	.word	0x00008720


	//   ....[49]....
        /*0d24*/ 	.word	0x000087f0


	//   ....[50]....
        /*0d28*/ 	.word	0x00008810


	//   ....[51]....
        /*0d2c*/ 	.word	0x000088e0


	//   ....[52]....
        /*0d30*/ 	.word	0x000088f0


	//   ....[53]....
        /*0d34*/ 	.word	0x000089c0


	//   ....[54]....
        /*0d38*/ 	.word	0x000089e0


	//   ....[55]....
        /*0d3c*/ 	.word	0x00008ab0


	//   ....[56]....
        /*0d40*/ 	.word	0x00008ac0


	//   ....[57]....
        /*0d44*/ 	.word	0x00008ee0


	//   ....[58]....
        /*0d48*/ 	.word	0x00008f00


	//   ....[59]....
        /*0d4c*/ 	.word	0x00008f10


	//   ....[60]....
        /*0d50*/ 	.word	0x00008f20


	//   ....[61]....
        /*0d54*/ 	.word	0x00008f30


	//   ....[62]....
        /*0d58*/ 	.word	0x00008f40


	//   ....[63]....
        /*0d5c*/ 	.word	0x00008f50


	//   ....[64]....
        /*0d60*/ 	.word	0x00008f70


	//   ....[65]....
        /*0d64*/ 	.word	0x00008f90


	//   ....[66]....
        /*0d68*/ 	.word	0x00009070


	//   ....[67]....
        /*0d6c*/ 	.word	0x00009290


	//   ....[68]....
        /*0d70*/ 	.word	0x000092d0


	//   ....[69]....
        /*0d74*/ 	.word	0x000092e0


	//   ....[70]....
        /*0d78*/ 	.word	0x000092f0


	//   ....[71]....
        /*0d7c*/ 	.word	0x0000abb0


	//   ....[72]....
        /*0d80*/ 	.word	0x0000abf0


	//   ....[73]....
        /*0d84*/ 	.word	0x0000ac10


	//   ....[74]....
        /*0d88*/ 	.word	0x0000ac20


	//   ....[75]....
        /*0d8c*/ 	.word	0x0000c830


	//   ....[76]....
        /*0d90*/ 	.word	0x0000c840


	//   ....[77]....
        /*0d94*/ 	.word	0x0000c850


	//   ....[78]....
        /*0d98*/ 	.word	0x0000c860


	//   ....[79]....
        /*0d9c*/ 	.word	0x0000c870


	//   ....[80]....
        /*0da0*/ 	.word	0x0000c880


	//   ....[81]....
        /*0da4*/ 	.word	0x0000c890


	//   ....[82]....
        /*0da8*/ 	.word	0x0000c8b0


	//   ....[83]....
        /*0dac*/ 	.word	0x0000c8d0


	//   ....[84]....
        /*0db0*/ 	.word	0x0000c8f0


	//   ....[85]....
        /*0db4*/ 	.word	0x0000dda0


	//   ....[86]....
        /*0db8*/ 	.word	0x0000ddc0


	//   ....[87]....
        /*0dbc*/ 	.word	0x0000dde0


	//   ....[88]....
        /*0dc0*/ 	.word	0x0000ddf0


	//   ....[89]....
        /*0dc4*/ 	.word	0x0000de00


	//   ....[90]....
        /*0dc8*/ 	.word	0x0000de10


	//   ....[91]....
        /*0dcc*/ 	.word	0x0000de20


	//   ....[92]....
        /*0dd0*/ 	.word	0x0000de30


	//   ....[93]....
        /*0dd4*/ 	.word	0x0000de60


	//   ....[94]....
        /*0dd8*/ 	.word	0x0000de90


	//   ....[95]....
        /*0ddc*/ 	.word	0x0000eb10


	//   ....[96]....
        /*0de0*/ 	.word	0x0000eb20


	//   ....[97]....
        /*0de4*/ 	.word	0x0000eb30


	//   ....[98]....
        /*0de8*/ 	.word	0x0000eb40


	//   ....[99]....
        /*0dec*/ 	.word	0x0000eb70


	//   ....[100]....
        /*0df0*/ 	.word	0x0000eb90


	//   ....[101]....
        /*0df4*/ 	.word	0x0000ebb0


	//   ....[102]....
        /*0df8*/ 	.word	0x0000ebc0


	//   ....[103]....
        /*0dfc*/ 	.word	0x00010730


	//   ....[104]....
        /*0e00*/ 	.word	0x00010750


	//   ....[105]....
        /*0e04*/ 	.word	0x000107a0


	//   ....[106]....
        /*0e08*/ 	.word	0x000107c0


	//   ....[107]....
        /*0e0c*/ 	.word	0x000107e0


	//   ....[108]....
        /*0e10*/ 	.word	0x00010800


	//   ....[109]....
        /*0e14*/ 	.word	0x00010820


	//   ....[110]....
        /*0e18*/ 	.word	0x00010840


	//   ....[111]....
        /*0e1c*/ 	.word	0x00010860


	//   ....[112]....
        /*0e20*/ 	.word	0x000109a0


	//   ....[113]....
        /*0e24*/ 	.word	0x00011ba0


	//   ....[114]....
        /*0e28*/ 	.word	0x00011bc0


	//   ....[115]....
        /*0e2c*/ 	.word	0x00011c10


	//   ....[116]....
        /*0e30*/ 	.word	0x00011c30


	//   ....[117]....
        /*0e34*/ 	.word	0x00011c60


	//   ....[118]....
        /*0e38*/ 	.word	0x00011c80


	//   ....[119]....
        /*0e3c*/ 	.word	0x00011cb0


	//   ....[120]....
        /*0e40*/ 	.word	0x00011cd0


	//   ....[121]....
        /*0e44*/ 	.word	0x00011cf0


	//   ....[122]....
        /*0e48*/ 	.word	0x00011d00


	//   ....[123]....
        /*0e4c*/ 	.word	0x00012300


	//   ....[124]....
        /*0e50*/ 	.word	0x00012320


	//   ....[125]....
        /*0e54*/ 	.word	0x00012340


	//   ....[126]....
        /*0e58*/ 	.word	0x00012360


	//   ....[127]....
        /*0e5c*/ 	.word	0x00012380


	//   ....[128]....
        /*0e60*/ 	.word	0x000123a0


	//   ....[129]....
        /*0e64*/ 	.word	0x000123c0


	//   ....[130]....
        /*0e68*/ 	.word	0x000123e0


	//   ....[131]....
        /*0e6c*/ 	.word	0x00014170


	//   ....[132]....
        /*0e70*/ 	.word	0x000141a0


	//   ....[133]....
        /*0e74*/ 	.word	0x000141b0


	//   ....[134]....
        /*0e78*/ 	.word	0x000141c0


	//   ....[135]....
        /*0e7c*/ 	.word	0x000141d0


	//   ....[136]....
        /*0e80*/ 	.word	0x00014200


	//   ....[137]....
        /*0e84*/ 	.word	0x00014220


	//   ....[138]....
        /*0e88*/ 	.word	0x00014240


	//   ....[139]....
        /*0e8c*/ 	.word	0x00015450


	//   ....[140]....
        /*0e90*/ 	.word	0x00015470


	//   ....[141]....
        /*0e94*/ 	.word	0x00015480


	//   ....[142]....
        /*0e98*/ 	.word	0x00015490


	//   ....[143]....
        /*0e9c*/ 	.word	0x000154a0


	//   ....[144]....
        /*0ea0*/ 	.word	0x000154b0


	//   ....[145]....
        /*0ea4*/ 	.word	0x000154d0


	//   ....[146]....
        /*0ea8*/ 	.word	0x00015540


	//   ....[147]....
        /*0eac*/ 	.word	0x00015920


	//   ....[148]....
        /*0eb0*/ 	.word	0x00015940


	//   ....[149]....
        /*0eb4*/ 	.word	0x000159a0


	//   ....[150]....
        /*0eb8*/ 	.word	0x000159b0


	//   ....[151]....
        /*0ebc*/ 	.word	0x00015a20


	//   ....[152]....
        /*0ec0*/ 	.word	0x00015a40


	//   ....[153]....
        /*0ec4*/ 	.word	0x00015ab0


	//   ....[154]....
        /*0ec8*/ 	.word	0x00015ac0


	//   ....[155]....
        /*0ecc*/ 	.word	0x00015b30


	//   ....[156]....
        /*0ed0*/ 	.word	0x00015b50


	//   ....[157]....
        /*0ed4*/ 	.word	0x00015bc0


	//   ....[158]....
        /*0ed8*/ 	.word	0x00015bd0


	//   ....[159]....
        /*0edc*/ 	.word	0x00015c40


	//   ....[160]....
        /*0ee0*/ 	.word	0x00015c60


	//   ....[161]....
        /*0ee4*/ 	.word	0x00015cd0


	//   ....[162]....
        /*0ee8*/ 	.word	0x00015ce0


	//   ....[163]....
        /*0eec*/ 	.word	0x00015f60


	//   ....[164]....
        /*0ef0*/ 	.word	0x00015f80


	//   ....[165]....
        /*0ef4*/ 	.word	0x000162d0


	//   ....[166]....
        /*0ef8*/ 	.word	0x000162e0


	//   ....[167]....
        /*0efc*/ 	.word	0x00016630


	//   ....[168]....
        /*0f00*/ 	.word	0x00016650


	//   ....[169]....
        /*0f04*/ 	.word	0x000169c0


	//   ....[170]....
        /*0f08*/ 	.word	0x000169d0


	//   ....[171]....
        /*0f0c*/ 	.word	0x00017500


	//   ....[172]....
        /*0f10*/ 	.word	0x00017520


	//   ....[173]....
        /*0f14*/ 	.word	0x00017590


	//   ....[174]....
        /*0f18*/ 	.word	0x000175a0


	//   ....[175]....
        /*0f1c*/ 	.word	0x00017610


	//   ....[176]....
        /*0f20*/ 	.word	0x00017630


	//   ....[177]....
        /*0f24*/ 	.word	0x000176a0


	//   ....[178]....
        /*0f28*/ 	.word	0x000176b0


	//   ....[179]....
        /*0f2c*/ 	.word	0x00017720


	//   ....[180]....
        /*0f30*/ 	.word	0x00017740


	//   ....[181]....
        /*0f34*/ 	.word	0x000177b0


	//   ....[182]....
        /*0f38*/ 	.word	0x000177c0


	//   ....[183]....
        /*0f3c*/ 	.word	0x00017830


	//   ....[184]....
        /*0f40*/ 	.word	0x00017850


	//   ....[185]....
        /*0f44*/ 	.word	0x000178c0


	//   ....[186]....
        /*0f48*/ 	.word	0x000178d0


	//   ....[187]....
        /*0f4c*/ 	.word	0x00017a20


	//   ....[188]....
        /*0f50*/ 	.word	0x00017a40


	//   ....[189]....
        /*0f54*/ 	.word	0x00017b70


	//   ....[190]....
        /*0f58*/ 	.word	0x00017bb0


	//   ....[191]....
        /*0f5c*/ 	.word	0x00017be0


	//   ....[192]....
        /*0f60*/ 	.word	0x00017c10


	//   ....[193]....
        /*0f64*/ 	.word	0x00017c40


	//   ....[194]....
        /*0f68*/ 	.word	0x00017c70


	//   ....[195]....
        /*0f6c*/ 	.word	0x00017dd0


	//   ....[196]....
        /*0f70*/ 	.word	0x00017e10


	//   ....[197]....
        /*0f74*/ 	.word	0x00017e40


	//   ....[198]....
        /*0f78*/ 	.word	0x00017e70


	//   ....[199]....
        /*0f7c*/ 	.word	0x00017ea0


	//   ....[200]....
        /*0f80*/ 	.word	0x00017ed0


	//   ....[201]....
        /*0f84*/ 	.word	0x00017f60


	//   ....[202]....
        /*0f88*/ 	.word	0x00017f90


	//   ....[203]....
        /*0f8c*/ 	.word	0x00017fa0


	//   ....[204]....
        /*0f90*/ 	.word	0x00018000


	//   ....[205]....
        /*0f94*/ 	.word	0x000185f0


	//   ....[206]....
        /*0f98*/ 	.word	0x00018650


	//   ....[207]....
        /*0f9c*/ 	.word	0x000186a0


	//   ....[208]....
        /*0fa0*/ 	.word	0x000186f0


	//   ....[209]....
        /*0fa4*/ 	.word	0x00018740


	//   ....[210]....
        /*0fa8*/ 	.word	0x000187b0


	//   ....[211]....
        /*0fac*/ 	.word	0x00018800


	//   ....[212]....
        /*0fb0*/ 	.word	0x00018860


	//   ....[213]....
        /*0fb4*/ 	.word	0x000188d0


	//   ....[214]....
        /*0fb8*/ 	.word	0x00018930


	//   ....[215]....
        /*0fbc*/ 	.word	0x000189a0


	//   ....[216]....
        /*0fc0*/ 	.word	0x00018a10


	//   ....[217]....
        /*0fc4*/ 	.word	0x00018a80


	//   ....[218]....
        /*0fc8*/ 	.word	0x00018ae0


	//   ....[219]....
        /*0fcc*/ 	.word	0x00018b50


	//   ....[220]....
        /*0fd0*/ 	.word	0x00018bc0


	//   ....[221]....
        /*0fd4*/ 	.word	0x00018c30


	//   ....[222]....
        /*0fd8*/ 	.word	0x00018c90


	//   ....[223]....
        /*0fdc*/ 	.word	0x00018d00


	//   ....[224]....
        /*0fe0*/ 	.word	0x00018d70


	//   ....[225]....
        /*0fe4*/ 	.word	0x00018de0


	//   ....[226]....
        /*0fe8*/ 	.word	0x00018e40


	//   ....[227]....
        /*0fec*/ 	.word	0x00018eb0


	//   ....[228]....
        /*0ff0*/ 	.word	0x00018f20


	//   ....[229]....
        /*0ff4*/ 	.word	0x00018f90


	//   ....[230]....
        /*0ff8*/ 	.word	0x00018ff0


	//   ....[231]....
        /*0ffc*/ 	.word	0x00019060


	//   ....[232]....
        /*1000*/ 	.word	0x000190d0


	//   ....[233]....
        /*1004*/ 	.word	0x000191a0


	//   ....[234]....
        /*1008*/ 	.word	0x00019200


	//   ....[235]....
        /*100c*/ 	.word	0x000192e0


	//   ....[236]....
        /*1010*/ 	.word	0x00019340


	//   ....[237]....
        /*1014*/ 	.word	0x00019420


	//   ....[238]....
        /*1018*/ 	.word	0x00019480


	//   ....[239]....
        /*101c*/ 	.word	0x00019560


	//   ....[240]....
        /*1020*/ 	.word	0x000195c0


	//   ....[241]....
        /*1024*/ 	.word	0x00019610


	//   ....[242]....
        /*1028*/ 	.word	0x00019650


	//   ....[243]....
        /*102c*/ 	.word	0x000196a0


	//   ....[244]....
        /*1030*/ 	.word	0x000196f0


	//   ....[245]....
        /*1034*/ 	.word	0x00019740


	//   ....[246]....
        /*1038*/ 	.word	0x00019790


	//   ....[247]....
        /*103c*/ 	.word	0x000197e0


	//   ....[248]....
        /*1040*/ 	.word	0x00019830


	//   ....[249]....
        /*1044*/ 	.word	0x00019890


	//   ....[250]....
        /*1048*/ 	.word	0x000198f0


	//   ....[251]....
        /*104c*/ 	.word	0x00019960


	//   ....[252]....
        /*1050*/ 	.word	0x00019a40


	//   ....[253]....
        /*1054*/ 	.word	0x00019aa0


	//   ....[254]....
        /*1058*/ 	.word	0x00019b80


	//   ....[255]....
        /*105c*/ 	.word	0x00019be0


	//   ....[0]....
        /*1060*/ 	.word	0x00019cc0


	//   ....[1]....
        /*1064*/ 	.word	0x00019d20


	//   ....[2]....
        /*1068*/ 	.word	0x00019e00


	//   ....[3]....
        /*106c*/ 	.word	0x00019e60


	//   ....[4]....
        /*1070*/ 	.word	0x00019eb0


	//   ....[5]....
        /*1074*/ 	.word	0x00019ef0


	//   ....[6]....
        /*1078*/ 	.word	0x00019f40


	//   ....[7]....
        /*107c*/ 	.word	0x00019f80


	//   ....[8]....
        /*1080*/ 	.word	0x00019fd0


	//   ....[9]....
        /*1084*/ 	.word	0x0001a010


	//   ....[10]....
        /*1088*/ 	.word	0x0001a060


	//   ....[11]....
        /*108c*/ 	.word	0x0001a0a0


	//   ....[12]....
        /*1090*/ 	.word	0x0001a0f0


	//   ....[13]....
        /*1094*/ 	.word	0x0001a140


	//   ....[14]....
        /*1098*/ 	.word	0x0001a190


	//   ....[15]....
        /*109c*/ 	.word	0x0001a1e0


	//   ....[16]....
        /*10a0*/ 	.word	0x0001a230


	//   ....[17]....
        /*10a4*/ 	.word	0x0001a280


	//   ....[18]....
        /*10a8*/ 	.word	0x0001a2d0


	//   ....[19]....
        /*10ac*/ 	.word	0x0001a310


	//   ....[20]....
        /*10b0*/ 	.word	0x0001a380


	//   ....[21]....
        /*10b4*/ 	.word	0x0001a3f0


	//   ....[22]....
        /*10b8*/ 	.word	0x0001a460


	//   ....[23]....
        /*10bc*/ 	.word	0x0001a4c0


	//   ....[24]....
        /*10c0*/ 	.word	0x0001a530


	//   ....[25]....
        /*10c4*/ 	.word	0x0001a5a0


	//   ....[26]....
        /*10c8*/ 	.word	0x0001a610


	//   ....[27]....
        /*10cc*/ 	.word	0x0001a670


	//   ....[28]....
        /*10d0*/ 	.word	0x0001a6e0


	//   ....[29]....
        /*10d4*/ 	.word	0x0001a750


	//   ....[30]....
        /*10d8*/ 	.word	0x0001a7c0


	//   ....[31]....
        /*10dc*/ 	.word	0x0001a820


	//   ....[32]....
        /*10e0*/ 	.word	0x0001a890


	//   ....[33]....
        /*10e4*/ 	.word	0x0001a900


	//   ....[34]....
        /*10e8*/ 	.word	0x0001a970


	//   ....[35]....
        /*10ec*/ 	.word	0x0001a9d0


	//   ....[36]....
        /*10f0*/ 	.word	0x0001aa40


	//   ....[37]....
        /*10f4*/ 	.word	0x0001aab0


	//   ....[38]....
        /*10f8*/ 	.word	0x0001ab20


	//   ....[39]....
        /*10fc*/ 	.word	0x0001ab80


	//   ....[40]....
        /*1100*/ 	.word	0x0001abf0


	//   ....[41]....
        /*1104*/ 	.word	0x0001ac60


	//   ....[42]....
        /*1108*/ 	.word	0x0001acd0


	//   ....[43]....
        /*110c*/ 	.word	0x0001ad30


	//   ....[44]....
        /*1110*/ 	.word	0x0001ada0


	//   ....[45]....
        /*1114*/ 	.word	0x0001ae10


	//   ....[46]....
        /*1118*/ 	.word	0x0001ae80


	//   ....[47]....
        /*111c*/ 	.word	0x0001aee0


	//   ....[48]....
        /*1120*/ 	.word	0x0001af50


	//   ....[49]....
        /*1124*/ 	.word	0x0001afc0


	//   ....[50]....
        /*1128*/ 	.word	0x0001b030


	//   ....[51]....
        /*112c*/ 	.word	0x0001b090


	//   ....[52]....
        /*1130*/ 	.word	0x0001b100


	//   ....[53]....
        /*1134*/ 	.word	0x0001b170


	//   ....[54]....
        /*1138*/ 	.word	0x0001b1e0


	//   ....[55]....
        /*113c*/ 	.word	0x0001b240


	//   ....[56]....
        /*1140*/ 	.word	0x0001b2b0


	//   ....[57]....
        /*1144*/ 	.word	0x0001b320


	//   ....[58]....
        /*1148*/ 	.word	0x0001b390


	//   ....[59]....
        /*114c*/ 	.word	0x0001b3f0


	//   ....[60]....
        /*1150*/ 	.word	0x0001b460


	//   ....[61]....
        /*1154*/ 	.word	0x0001b4d0


	//   ....[62]....
        /*1158*/ 	.word	0x0001b520


	//   ....[63]....
        /*115c*/ 	.word	0x0001b560


	//   ....[64]....
        /*1160*/ 	.word	0x0001b5b0


	//   ....[65]....
        /*1164*/ 	.word	0x0001b600


	//   ....[66]....
        /*1168*/ 	.word	0x0001b650


	//   ....[67]....
        /*116c*/ 	.word	0x0001b6c0


	//   ....[68]....
        /*1170*/ 	.word	0x0001b710


	//   ....[69]....
        /*1174*/ 	.word	0x0001b760


	//   ....[70]....
        /*1178*/ 	.word	0x0001b7b0


	//   ....[71]....
        /*117c*/ 	.word	0x0001b800


	//   ....[72]....
        /*1180*/ 	.word	0x0001b850


	//   ....[73]....
        /*1184*/ 	.word	0x0001b8c0


	//   ....[74]....
        /*1188*/ 	.word	0x0001b910


	//   ....[75]....
        /*118c*/ 	.word	0x0001b970


	//   ....[76]....
        /*1190*/ 	.word	0x0001b9d0


	//   ....[77]....
        /*1194*/ 	.word	0x0001ba40


	//----- nvinfo : EIATTR_EXIT_INSTR_OFFSETS
	.align		4
.L_274:
        /*1198*/ 	.byte	0x04, 0x1c
        /*119a*/ 	.short	(.L_276 - .L_275)


	//   ....[0]....
.L_275:
        /*119c*/ 	.word	0x00000c10


	//   ....[1]....
        /*11a0*/ 	.word	0x000185b0


	//----- nvinfo : EIATTR_MAX_THREADS
	.align		4
.L_276:
        /*11a4*/ 	.byte	0x04, 0x05
        /*11a6*/ 	.short	(.L_278 - .L_277)
.L_277:
        /*11a8*/ 	.word	0x00000080
        /*11ac*/ 	.word	0x00000001
        /*11b0*/ 	.word	0x00000001


	//----- nvinfo : EIATTR_CRS_STACK_SIZE
	.align		4
.L_278:
        /*11b4*/ 	.byte	0x04, 0x1e
        /*11b6*/ 	.short	(.L_280 - .L_279)
.L_279:
        /*11b8*/ 	.word	0x00000000
.L_280:


//--------------------- .nv.info._ZN7cutlass13device_kernelIN5flash19enable_sm80_to_sm89INS1_16FlashAttnFwdSm80INS1_25CollectiveMainloopFwdSm80ILi4ELi1ELb0EN4cute5tupleIJNS5_1CILi128EEENS7_ILi96EEENS7_ILi64EEEEEELi64ENS_6half_tEfNS_4arch4Sm80ELb0ELb1ELb1ELb0ELb1ELb0ELb1ELb1EEENS1_21CollectiveEpilogueFwdINS6_IJS8_SA_S9_EEENS6_IJNS7_ILi1EEESI_SI_EEESC_SE_Li128ELb0ELb1ELb1ELb0EEENS1_19SingleTileSchedulerILb0ELb1ELb1ELi128EEEEEEEEEvNT_6ParamsE --------------------------
	.section	.nv.info._ZN7cutlass13device_kernelIN5flash19enable_sm80_to_sm89INS1_16FlashAttnFwdSm80INS1_25CollectiveMainloopFwdSm80ILi4ELi1ELb0EN4cute5tupleIJNS5_1CILi128EEENS7_ILi96EEENS7_ILi64EEEEEELi64ENS_6half_tEfNS_4arch4Sm80ELb0ELb1ELb1ELb0ELb1ELb0ELb1ELb1EEENS1_21CollectiveEpilogueFwdINS6_IJS8_SA_S9_EEENS6_IJNS7_ILi1EEESI_SI_EEESC_SE_Li128ELb0ELb1ELb1ELb0EEENS1_19SingleTileSchedulerILb0ELb1ELb1ELi128EEEEEEEEEvNT_6ParamsE,"",@"SHT_CUDA_INFO"
	.sectionflags	@""
	.align	4


	//----- nvinfo : EIATTR_CUDA_API_VERSION
	.align		4
        /*0000*/ 	.byte	0x04, 0x37
        /*0002*/ 	.short	(.L_282 - .L_281)
.L_281:
        /*0004*/ 	.word	0x00000082


	//----- nvinfo : EIATTR_SW2861232_WAR
	.align		4
.L_282:
        /*0008*/ 	.byte	0x01, 0x35
	.zero		2


	//----- nvinfo : EIATTR_PARAM_CBANK
	.align		4
        /*000c*/ 	.byte	0x04, 0x0a
        /*000e*/ 	.short	(.L_284 - .L_283)
	.align		4
.L_283:
        /*0010*/ 	.word	index@(.nv.constant0._ZN7cutlass13device_kernelIN5flash19enable_sm80_to_sm89INS1_16FlashAttnFwdSm80INS1_25CollectiveMainloopFwdSm80ILi4ELi1ELb0EN4cute5tupleIJNS5_1CILi128EEENS7_ILi96EEENS7_ILi64EEEEEELi64ENS_6half_tEfNS_4arch4Sm80ELb0ELb1ELb1ELb0ELb1ELb0ELb1ELb1EEENS1_21CollectiveEpilogueFwdINS6_IJS8_SA_S9_EEENS6_IJNS7_ILi1EEESI_SI_EEESC_SE_Li128ELb0ELb1ELb1ELb0EEENS1_19SingleTileSchedulerILb0ELb1ELb1ELi128EEEEEEEEEvNT_6ParamsE)
        /*0014*/ 	.short	0x0160
        /*0016*/ 	.short	0x0418


	//----- nvinfo : EIATTR_CBANK_PARAM_SIZE
	.align		4
.L_284:
        /*0018*/ 	.byte	0x03, 0x19
        /*001a*/ 	.short	0x0418


	//----- nvinfo : EIATTR_KPARAM_INFO
	.align		4
        /*001c*/ 	.byte	0x04, 0x17
        /*001e*/ 	.short	(.L_286 - .L_285)
.L_285:
        /*0020*/ 	.word	0x00000000
        /*0024*/ 	.short	0x0000
        /*0026*/ 	.short	0x0000
        /*0028*/ 	.byte	0x00, 0xf0, 0x61, 0x10


	//----- nvinfo : EIATTR_MAXREG_COUNT
	.align		4
.L_286:
        /*002c*/ 	.byte	0x03, 0x1b
        /*002e*/ 	.short	0x00ff


	//----- nvinfo : EIATTR_NUM_BARRIERS
	.align		4
        /*0030*/ 	.byte	0x02, 0x4c
        /*0032*/ 	.byte	0x02
	.zero		1


	//----- nvinfo : EIATTR_ANNOTATIONS
	.align		4
        /*0034*/ 	.byte	0x04, 0x55
        /*0036*/ 	.short	(.L_288 - .L_287)


	//   ....[0]....
.L_287:
        /* <DEDUP_REMOVED lines=43> */


	//----- nvinfo : EIATTR_MERCURY_ISA_VERSION
	.align		4
.L_288:
        /*02d0*/ 	.byte	0x03, 0x5f
        /*02d2*/ 	.short	0x0000


	//----- nvinfo : EIATTR_COOP_GROUP_MASK_REGIDS
	.align		4
        /*02d4*/ 	.byte	0x04, 0x29
        /*02d6*/ 	.short	(.L_290 - .L_289)


	//   ....[0]....
.L_289:
        /*02d8*/ 	.word	0xffffffff


	//   ....[1]....
        /*02dc*/ 	.word	0xffffffff


	//   ....[2]....
        /*02e0*/ 	.word	0xffffffff


	//   ....[3]....
        /*02e4*/ 	.word	0xffffffff


	//   ....[4]....
        /*02e8*/ 	.word	0xffffffff


	//   ....[5]....
        /*02ec*/ 	.word	0xffffffff


	//   ....[6]....
        /*02f0*/ 	.word	0xffffffff


	//   ....[7]....
        /*02f4*/ 	.word	0xffffffff


	//   ....[8]....
        /*02f8*/ 	.word	0xffffffff


	//   ....[9]....
        /*02fc*/ 	.word	0xffffffff


	//   ....[10]....
        /*0300*/ 	.word	0xffffffff


	//   ....[11]....
        /*0304*/ 	.word	0xffffffff


	//   ....[12]....
        /*0308*/ 	.word	0xffffffff


	//   ....[13]....
        /*030c*/ 	.word	0xffffffff


	//   ....[14]....
        /*0310*/ 	.word	0xffffffff


	//   ....[15]....
        /*0314*/ 	.word	0xffffffff


	//   ....[16]....
        /*0318*/ 	.word	0xffffffff


	//   ....[17]....
        /*031c*/ 	.word	0xffffffff


	//   ....[18]....
        /*0320*/ 	.word	0xffffffff


	//   ....[19]....
        /*0324*/ 	.word	0xffffffff


	//   ....[20]....
        /*0328*/ 	.word	0xffffffff


	//   ....[21]....
        /*032c*/ 	.word	0xffffffff


	//   ....[22]....
        /*0330*/ 	.word	0xffffffff


	//   ....[23]....
        /*0334*/ 	.word	0xffffffff


	//   ....[24]....
        /*0338*/ 	.word	0xffffffff


	//   ....[25]....
        /*033c*/ 	.word	0xffffffff


	//   ....[26]....
        /*0340*/ 	.word	0xffffffff


	//   ....[27]....
        /*0344*/ 	.word	0xffffffff


	//   ....[28]....
        /*0348*/ 	.word	0xffffffff


	//   ....[29]....
        /*034c*/ 	.word	0xffffffff


	//   ....[30]....
        /*0350*/ 	.word	0xffffffff


	//   ....[31]....
        /*0354*/ 	.word	0xffffffff


	//   ....[32]....
        /*0358*/ 	.word	0xffffffff


	//   ....[33]....
        /*035c*/ 	.word	0xffffffff


	//   ....[34]....
        /*0360*/ 	.word	0xffffffff


	//   ....[35]....
        /*0364*/ 	.word	0xffffffff


	//   ....[36]....
        /*0368*/ 	.word	0xffffffff


	//   ....[37]....
        /*036c*/ 	.word	0xffffffff


	//   ....[38]....
        /*0370*/ 	.word	0xffffffff


	//   ....[39]....
        /*0374*/ 	.word	0xffffffff


	//   ....[40]....
        /*0378*/ 	.word	0xffffffff


	//   ....[41]....
        /*037c*/ 	.word	0xffffffff


	//   ....[42]....
        /*0380*/ 	.word	0xffffffff


	//   ....[43]....
        /*0384*/ 	.word	0xffffffff


	//   ....[44]....
        /*0388*/ 	.word	0xffffffff


	//   ....[45]....
        /*038c*/ 	.word	0xffffffff


	//   ....[46]....
        /*0390*/ 	.word	0xffffffff


	//   ....[47]....
        /*0394*/ 	.word	0xffffffff


	//   ....[48]....
        /*0398*/ 	.word	0xffffffff


	//   ....[49]....
        /*039c*/ 	.word	0xffffffff


	//   ....[50]....
        /*03a0*/ 	.word	0xffffffff


	//   ....[51]....
        /*03a4*/ 	.word	0xffffffff


	//   ....[52]....
        /*03a8*/ 	.word	0xffffffff


	//   ....[53]....
        /*03ac*/ 	.word	0xffffffff


	//   ....[54]....
        /*03b0*/ 	.word	0xffffffff


	//   ....[55]....
        /*03b4*/ 	.word	0xffffffff


	//   ....[56]....
        /*03b8*/ 	.word	0xffffffff


	//   ....[57]....
        /*03bc*/ 	.word	0xffffffff


	//   ....[58]....
        /*03c0*/ 	.word	0xffffffff


	//   ....[59]....
        /*03c4*/ 	.word	0xffffffff


	//   ....[60]....
        /*03c8*/ 	.word	0xffffffff


	//   ....[61]....
        /*03cc*/ 	.word	0xffffffff


	//   ....[62]....
        /*03d0*/ 	.word	0xffffffff


	//   ....[63]....
        /*03d4*/ 	.word	0xffffffff


	//   ....[64]....
        /*03d8*/ 	.word	0xffffffff


	//   ....[65]....
        /*03dc*/ 	.word	0xffffffff


	//   ....[66]....
        /*03e0*/ 	.word	0xffffffff


	//   ....[67]....
        /*03e4*/ 	.word	0xffffffff


	//   ....[68]....
        /*03e8*/ 	.word	0xffffffff


	//   ....[69]....
        /*03ec*/ 	.word	0xffffffff


	//   ....[70]....
        /*03f0*/ 	.word	0xffffffff


	//   ....[71]....
        /*03f4*/ 	.word	0xffffffff


	//   ....[72]....
        /*03f8*/ 	.word	0xffffffff


	//   ....[73]....
        /*03fc*/ 	.word	0xffffffff


	//   ....[74]....
        /*0400*/ 	.word	0xffffffff


	//   ....[75]....
        /*0404*/ 	.word	0xffffffff


	//   ....[76]....
        /*0408*/ 	.word	0xffffffff


	//   ....[77]....
        /*040c*/ 	.word	0xffffffff


	//   ....[78]....
        /*0410*/ 	.word	0xffffffff


	//   ....[79]....
        /*0414*/ 	.word	0xffffffff


	//   ....[80]....
        /*0418*/ 	.word	0xffffffff


	//   ....[81]....
        /*041c*/ 	.word	0xffffffff


	//   ....[82]....
        /*0420*/ 	.word	0xffffffff


	//   ....[83]....
        /*0424*/ 	.word	0xffffffff


	//   ....[84]....
        /*0428*/ 	.word	0xffffffff


	//   ....[85]....
        /*042c*/ 	.word	0xffffffff


	//   ....[86]....
        /*0430*/ 	.word	0xffffffff


	//   ....[87]....
        /*0434*/ 	.word	0xffffffff


	//   ....[88]....
        /*0438*/ 	.word	0xffffffff


	//   ....[89]....
        /*043c*/ 	.word	0xffffffff


	//   ....[90]....
        /*0440*/ 	.word	0xffffffff


	//   ....[91]....
        /*0444*/ 	.word	0xffffffff


	//   ....[92]....
        /*0448*/ 	.word	0xffffffff


	//   ....[93]....
        /*044c*/ 	.word	0xffffffff


	//   ....[94]....
        /*0450*/ 	.word	0xffffffff


	//   ....[95]....
        /*0454*/ 	.word	0xffffffff


	//   ....[96]....
        /*0458*/ 	.word	0xffffffff


	//   ....[97]....
        /*045c*/ 	.word	0xffffffff


	//   ....[98]....
        /*0460*/ 	.word	0xffffffff


	//   ....[99]....
        /*0464*/ 	.word	0xffffffff


	//   ....[100]....
        /*0468*/ 	.word	0xffffffff


	//   ....[101]....
        /*046c*/ 	.word	0xffffffff


	//   ....[102]....
        /*0470*/ 	.word	0xffffffff


	//   ....[103]....
        /*0474*/ 	.word	0xffffffff


	//   ....[104]....
        /*0478*/ 	.word	0xffffffff


	//   ....[105]....
        /*047c*/ 	.word	0xffffffff


	//   ....[106]....
        /*0480*/ 	.word	0xffffffff


	//   ....[107]....
        /*0484*/ 	.word	0xffffffff


	//   ....[108]....
        /*0488*/ 	.word	0xffffffff


	//   ....[109]....
        /*048c*/ 	.word	0xffffffff


	//   ....[110]....
        /*0490*/ 	.word	0xffffffff


	//   ....[111]....
        /*0494*/ 	.word	0xffffffff


	//   ....[112]....
        /*0498*/ 	.word	0xffffffff


	//   ....[113]....
        /*049c*/ 	.word	0xffffffff


	//   ....[114]....
        /*04a0*/ 	.word	0xffffffff


	//   ....[115]....
        /*04a4*/ 	.word	0xffffffff


	//   ....[116]....
        /*04a8*/ 	.word	0xffffffff


	//   ....[117]....
        /*04ac*/ 	.word	0xffffffff


	//   ....[118]....
        /*04b0*/ 	.word	0xffffffff


	//   ....[119]....
        /*04b4*/ 	.word	0xffffffff


	//   ....[120]....
        /*04b8*/ 	.word	0xffffffff


	//   ....[121]....
        /*04bc*/ 	.word	0xffffffff


	//   ....[122]....
        /*04c0*/ 	.word	0xffffffff


	//   ....[123]....
        /*04c4*/ 	.word	0xffffffff


	//   ....[124]....
        /*04c8*/ 	.word	0xffffffff


	//   ....[125]....
        /*04cc*/ 	.word	0xffffffff


	//   ....[126]....
        /*04d0*/ 	.word	0xffffffff


	//   ....[127]....
        /*04d4*/ 	.word	0xffffffff


	//   ....[128]....
        /*04d8*/ 	.word	0xffffffff


	//   ....[129]....
        /*04dc*/ 	.word	0xffffffff


	//   ....[130]....
        /*04e0*/ 	.word	0xffffffff


	//   ....[131]....
        /*04e4*/ 	.word	0xffffffff


	//   ....[132]....
        /*04e8*/ 	.word	0xffffffff


	//   ....[133]....
        /*04ec*/ 	.word	0xffffffff


	//   ....[134]....
        /*04f0*/ 	.word	0xffffffff


	//   ....[135]....
        /*04f4*/ 	.word	0xffffffff


	//   ....[136]....
        /*04f8*/ 	.word	0xffffffff


	//   ....[137]....
        /*04fc*/ 	.word	0xffffffff


	//   ....[138]....
        /*0500*/ 	.word	0xffffffff


	//   ....[139]....
        /*0504*/ 	.word	0xffffffff


	//   ....[140]....
        /*0508*/ 	.word	0xffffffff


	//   ....[141]....
        /*050c*/ 	.word	0xffffffff


	//   ....[142]....
        /*0510*/ 	.word	0xffffffff


	//   ....[143]....
        /*0514*/ 	.word	0xffffffff


	//   ....[144]....
        /*0518*/ 	.word	0xffffffff


	//   ....[145]....
        /*051c*/ 	.word	0xffffffff


	//   ....[146]....
        /*0520*/ 	.word	0xffffffff


	//   ....[147]....
        /*0524*/ 	.word	0xffffffff


	//   ....[148]....
        /*0528*/ 	.word	0xffffffff


	//   ....[149]....
        /*052c*/ 	.word	0xffffffff


	//   ....[150]....
        /*0530*/ 	.word	0xffffffff


	//   ....[151]....
        /*0534*/ 	.word	0xffffffff


	//   ....[152]....
        /*0538*/ 	.word	0xffffffff


	//   ....[153]....
        /*053c*/ 	.word	0xffffffff


	//   ....[154]....
        /*0540*/ 	.word	0xffffffff


	//   ....[155]....
        /*0544*/ 	.word	0xffffffff


	//   ....[156]....
        /*0548*/ 	.word	0xffffffff


	//   ....[157]....
        /*054c*/ 	.word	0xffffffff


	//   ....[158]....
        /*0550*/ 	.word	0xffffffff


	//   ....[159]....
        /*0554*/ 	.word	0xffffffff


	//   ....[160]....
        /*0558*/ 	.word	0xffffffff


	//   ....[161]....
        /*055c*/ 	.word	0xffffffff


	//   ....[162]....
        /*0560*/ 	.word	0xffffffff


	//   ....[163]....
        /*0564*/ 	.word	0xffffffff


	//   ....[164]....
        /*0568*/ 	.word	0xffffffff


	//   ....[165]....
        /*056c*/ 	.word	0xffffffff


	//   ....[166]....
        /*0570*/ 	.word	0xffffffff


	//   ....[167]....
        /*0574*/ 	.word	0xffffffff


	//   ....[168]....
        /*0578*/ 	.word	0xffffffff


	//   ....[169]....
        /*057c*/ 	.word	0xffffffff


	//   ....[170]....
        /*0580*/ 	.word	0xffffffff


	//   ....[171]....
        /*0584*/ 	.word	0xffffffff


	//   ....[172]....
        /*0588*/ 	.word	0xffffffff


	//   ....[173]....
        /*058c*/ 	.word	0xffffffff


	//   ....[174]....
        /*0590*/ 	.word	0xffffffff


	//   ....[175]....
        /*0594*/ 	.word	0xffffffff


	//   ....[176]....
        /*0598*/ 	.word	0xffffffff


	//   ....[177]....
        /*059c*/ 	.word	0xffffffff


	//   ....[178]....
        /*05a0*/ 	.word	0xffffffff


	//   ....[179]....
        /*05a4*/ 	.word	0xffffffff


	//   ....[180]....
        /*05a8*/ 	.word	0xffffffff


	//   ....[181]....
        /*05ac*/ 	.word	0xffffffff


	//   ....[182]....
        /*05b0*/ 	.word	0xffffffff


	//   ....[183]....
        /*05b4*/ 	.word	0xffffffff


	//   ....[184]....
        /*05b8*/ 	.word	0xffffffff


	//   ....[185]....
        /*05bc*/ 	.word	0xffffffff


	//   ....[186]....
        /*05c0*/ 	.word	0xffffffff


	//   ....[187]....
        /*05c4*/ 	.word	0xffffffff


	//   ....[188]....
        /*05c8*/ 	.word	0xffffffff


	//   ....[189]....
        /*05cc*/ 	.word	0xffffffff


	//   ....[190]....
        /*05d0*/ 	.word	0xffffffff


	//   ....[191]....
        /*05d4*/ 	.word	0xffffffff


	//   ....[192]....
        /*05d8*/ 	.word	0xffffffff


	//----- nvinfo : EIATTR_COOP_GROUP_INSTR_OFFSETS
	.align		4
.L_290:
        /*05dc*/ 	.byte	0x04, 0x28
        /*05de*/ 	.short	(.L_292 - .L_291)


	//   ....[0]....
.L_291:
        /*05e0*/ 	.word	0x00000060


	//   ....[1]....
        /*05e4*/ 	.word	0x00001110


	//   ....[2]....
        /*05e8*/ 	.word	0x00001150


	//   ....[3]....
        /*05ec*/ 	.word	0x00001320


	//   ....[4]....
        /*05f0*/ 	.word	0x00001350


	//   ....[5]....
        /*05f4*/ 	.word	0x000013e0


	//   ....[6]....
        /*05f8*/ 	.word	0x00001410


	//   ....[7]....
        /*05fc*/ 	.word	0x000014a0


	//   ....[8]....
        /*0600*/ 	.word	0x000014d0


	//   ....[9]....
        /*0604*/ 	.word	0x00001560


	//   ....[10]....
        /*0608*/ 	.word	0x00001590


	//   ....[11]....
        /*060c*/ 	.word	0x00001620


	//   ....[12]....
        /*0610*/ 	.word	0x00001650


	//   ....[13]....
        /*0614*/ 	.word	0x000016e0


	//   ....[14]....
        /*0618*/ 	.word	0x00001710


	//   ....[15]....
        /*061c*/ 	.word	0x00001790


	//   ....[16]....
        /*0620*/ 	.word	0x000017d0


	//   ....[17]....
        /*0624*/ 	.word	0x00001c40


	//   ....[18]....
        /*0628*/ 	.word	0x00001c60


	//   ....[19]....
        /*062c*/ 	.word	0x00001c70


	//   ....[20]....
        /*0630*/ 	.word	0x00001c80


	//   ....[21]....
        /*0634*/ 	.word	0x00001c90


	//   ....[22]....
        /*0638*/ 	.word	0x00001ca0


	//   ....[23]....
        /*063c*/ 	.word	0x00001cb0


	//   ....[24]....
        /*0640*/ 	.word	0x00001cd0


	//   ....[25]....
        /*0644*/ 	.word	0x00001d00


	//   ....[26]....
        /*0648*/ 	.word	0x00001d10


	//   ....[27]....
        /*064c*/ 	.word	0x00001d20


	//   ....[28]....
        /*0650*/ 	.word	0x00001d30


	//   ....[29]....
        /*0654*/ 	.word	0x00002200


	//   ....[30]....
        /*0658*/ 	.word	0x00002210


	//   ....[31]....
        /*065c*/ 	.word	0x00002220


	//   ....[32]....
        /*0660*/ 	.word	0x00002230


	//   ....[33]....
        /*0664*/ 	.word	0x00002240


	//   ....[34]....
        /*0668*/ 	.word	0x00002260


	//   ....[35]....
        /*066c*/ 	.word	0x000022a0


	//   ....[36]....
        /*0670*/ 	.word	0x000022b0


	//   ....[37]....
        /*0674*/ 	.word	0x000023a0


	//   ....[38]....
        /*0678*/ 	.word	0x000023b0


	//   ....[39]....
        /*067c*/ 	.word	0x00002410


	//   ....[40]....
        /*0680*/ 	.word	0x00002430


	//   ....[41]....
        /*0684*/ 	.word	0x00002e90


	//   ....[42]....
        /*0688*/ 	.word	0x00002ea0


	//   ....[43]....
        /*068c*/ 	.word	0x00002eb0


	//   ....[44]....
        /*0690*/ 	.word	0x00002ec0


	//   ....[45]....
        /*0694*/ 	.word	0x00002ed0


	//   ....[46]....
        /*0698*/ 	.word	0x00002ee0


	//   ....[47]....
        /*069c*/ 	.word	0x00002ef0


	//   ....[48]....
        /*06a0*/ 	.word	0x00002f00


	//   ....[49]....
        /*06a4*/ 	.word	0x00002f20


	//   ....[50]....
        /*06a8*/ 	.word	0x00002f50


	//   ....[51]....
        /*06ac*/ 	.word	0x00002f70


	//   ....[52]....
        /*06b0*/ 	.word	0x00002f90


	//   ....[53]....
        /*06b4*/ 	.word	0x00003500


	//   ....[54]....
        /*06b8*/ 	.word	0x000037b0


	//   ....[55]....
        /*06bc*/ 	.word	0x000043a0


	//   ....[56]....
        /*06c0*/ 	.word	0x00004e10


	//   ....[57]....
        /*06c4*/ 	.word	0x00005c50


	//   ....[58]....
        /*06c8*/ 	.word	0x00005d80


	//   ....[59]....
        /*06cc*/ 	.word	0x000061a0


	//   ....[60]....
        /*06d0*/ 	.word	0x00006240


	//   ....[61]....
        /*06d4*/ 	.word	0x00006810


	//   ....[62]....
        /*06d8*/ 	.word	0x00006870


	//   ....[63]....
        /*06dc*/ 	.word	0x000068e0


	//   ....[64]....
        /*06e0*/ 	.word	0x00006920


	//   ....[65]....
        /*06e4*/ 	.word	0x00009160


	//   ....[66]....
        /*06e8*/ 	.word	0x00009170


	//   ....[67]....
        /*06ec*/ 	.word	0x00009180


	//   ....[68]....
        /*06f0*/ 	.word	0x00009190


	//   ....[69]....
        /*06f4*/ 	.word	0x000091a0


	//   ....[70]....
        /*06f8*/ 	.word	0x000091b0


	//   ....[71]....
        /*06fc*/ 	.word	0x000091c0


	//   ....[72]....
        /*0700*/ 	.word	0x000091d0


	//   ....[73]....
        /*0704*/ 	.word	0x000091e0


	//   ....[74]....
        /*0708*/ 	.word	0x000091f0


	//   ....[75]....
        /*070c*/ 	.word	0x00009200


	//   ....[76]....
        /*0710*/ 	.word	0x00009210


	//   ....[77]....
        /*0714*/ 	.word	0x0000a8a0


	//   ....[78]....
        /*0718*/ 	.word	0x0000a8b0


	//   ....[79]....
        /*071c*/ 	.word	0x0000a8c0


	//   ....[80]....
        /*0720*/ 	.word	0x0000a8d0


	//   ....[81]....
        /*0724*/ 	.word	0x0000a8e0


	//   ....[82]....
        /*0728*/ 	.word	0x0000a8f0


	//   ....[83]....
        /*072c*/ 	.word	0x0000a900


	//   ....[84]....
        /*0730*/ 	.word	0x0000a920


	//   ....[85]....
        /*0734*/ 	.word	0x0000a940


	//   ....[86]....
        /*0738*/ 	.word	0x0000a980


	//   ....[87]....
        /*073c*/ 	.word	0x0000a9a0


	//   ....[88]....
        /*0740*/ 	.word	0x0000a9c0


	//   ....[89]....
        /*0744*/ 	.word	0x0000ab30


	//   ....[90]....
        /*0748*/ 	.word	0x0000ad70


	//   ....[91]....
        /*074c*/ 	.word	0x0000b6b0


	//   ....[92]....
        /*0750*/ 	.word	0x0000be70


	//   ....[93]....
        /*0754*/ 	.word	0x0000c890


	//   ....[94]....
        /*0758*/ 	.word	0x0000c8b0


	//   ....[95]....
        /*075c*/ 	.word	0x0000ce70


	//   ....[96]....
        /*0760*/ 	.word	0x0000d050


	//   ....[97]....
        /*0764*/ 	.word	0x0000d210


	//   ....[98]....
        /*0768*/ 	.word	0x0000d410


	//   ....[99]....
        /*076c*/ 	.word	0x0000d530


	//   ....[100]....
        /*0770*/ 	.word	0x0000d610


	//   ....[101]....
        /*0774*/ 	.word	0x0000fe90


	//   ....[102]....
        /*0778*/ 	.word	0x0000fea0


	//   ....[103]....
        /*077c*/ 	.word	0x0000feb0


	//   ....[104]....
        /*0780*/ 	.word	0x0000fec0


	//   ....[105]....
        /*0784*/ 	.word	0x0000fed0


	//   ....[106]....
        /*0788*/ 	.word	0x0000fee0


	//   ....[107]....
        /*078c*/ 	.word	0x0000fef0


	//   ....[108]....
        /*0790*/ 	.word	0x0000ff00


	//   ....[109]....
        /*0794*/ 	.word	0x0000ff10


	//   ....[110]....
        /*0798*/ 	.word	0x0000ff20


	//   ....[111]....
        /*079c*/ 	.word	0x0000ff30


	//   ....[112]....
        /*07a0*/ 	.word	0x0000ff40


	//   ....[113]....
        /*07a4*/ 	.word	0x000115c0


	//   ....[114]....
        /*07a8*/ 	.word	0x000115d0


	//   ....[115]....
        /*07ac*/ 	.word	0x000115e0


	//   ....[116]....
        /*07b0*/ 	.word	0x000115f0


	//   ....[117]....
        /*07b4*/ 	.word	0x00011600


	//   ....[118]....
        /*07b8*/ 	.word	0x00011610


	//   ....[119]....
        /*07bc*/ 	.word	0x00011620


	//   ....[120]....
        /*07c0*/ 	.word	0x00011630


	//   ....[121]....
        /*07c4*/ 	.word	0x00011650


	//   ....[122]....
        /*07c8*/ 	.word	0x00011680


	//   ....[123]....
        /*07cc*/ 	.word	0x000116c0


	//   ....[124]....
        /*07d0*/ 	.word	0x000116e0


	//   ....[125]....
        /*07d4*/ 	.word	0x00011bd0


	//   ....[126]....
        /*07d8*/ 	.word	0x00011d30


	//   ....[127]....
        /*07dc*/ 	.word	0x00011d70


	//   ....[128]....
        /*07e0*/ 	.word	0x00011df0


	//   ....[129]....
        /*07e4*/ 	.word	0x00011e20


	//   ....[130]....
        /*07e8*/ 	.word	0x00011e50


	//   ....[131]....
        /*07ec*/ 	.word	0x00011f70


	//   ....[132]....
        /*07f0*/ 	.word	0x00012270


	//   ....[133]....
        /*07f4*/ 	.word	0x00014ac0


	//   ....[134]....
        /*07f8*/ 	.word	0x00014af0


	//   ....[135]....
        /*07fc*/ 	.word	0x00014b10


	//   ....[136]....
        /*0800*/ 	.word	0x00014b50


	//   ....[137]....
        /*0804*/ 	.word	0x00014b70


	//   ....[138]....
        /*0808*/ 	.word	0x00014b90


	//   ....[139]....
        /*080c*/ 	.word	0x00014bb0


	//   ....[140]....
        /*0810*/ 	.word	0x00014bd0


	//   ....[141]....
        /*0814*/ 	.word	0x00014bf0


	//   ....[142]....
        /*0818*/ 	.word	0x00014c10


	//   ....[143]....
        /*081c*/ 	.word	0x00014c30


	//   ....[144]....
        /*0820*/ 	.word	0x00014c50


	//   ....[145]....
        /*0824*/ 	.word	0x00016060


	//   ....[146]....
        /*0828*/ 	.word	0x00016070


	//   ....[147]....
        /*082c*/ 	.word	0x00016080


	//   ....[148]....
        /*0830*/ 	.word	0x00016090


	//   ....[149]....
        /*0834*/ 	.word	0x000160a0


	//   ....[150]....
        /*0838*/ 	.word	0x000160b0


	//   ....[151]....
        /*083c*/ 	.word	0x000160c0


	//   ....[152]....
        /*0840*/ 	.word	0x000160e0


	//   ....[153]....
        /*0844*/ 	.word	0x00016100


	//   ....[154]....
        /*0848*/ 	.word	0x00016140


	//   ....[155]....
        /*084c*/ 	.word	0x00016160


	//   ....[156]....
        /*0850*/ 	.word	0x00016180


	//   ....[157]....
        /*0854*/ 	.word	0x000162f0


	//   ....[158]....
        /*0858*/ 	.word	0x00016c40


	//   ....[159]....
        /*085c*/ 	.word	0x00016e40


	//   ....[160]....
        /*0860*/ 	.word	0x000175f0


	//   ....[161]....
        /*0864*/ 	.word	0x00018060


	//   ....[162]....
        /*0868*/ 	.word	0x00018440


	//   ....[163]....
        /*086c*/ 	.word	0x00018490


	//   ....[164]....
        /*0870*/ 	.word	0x00018580


	//   ....[165]....
        /*0874*/ 	.word	0x00018a60


	//   ....[166]....
        /*0878*/ 	.word	0x00018ac0


	//   ....[167]....
        /*087c*/ 	.word	0x00018d00


	//   ....[168]....
        /*0880*/ 	.word	0x00018db0


	//   ....[169]....
        /*0884*/ 	.word	0x0001b2d0


	//   ....[170]....
        /*0888*/ 	.word	0x0001b2e0


	//   ....[171]....
        /*088c*/ 	.word	0x0001b2f0


	//   ....[172]....
        /*0890*/ 	.word	0x0001b300


	//   ....[173]....
        /*0894*/ 	.word	0x0001b330


	//   ....[174]....
        /*0898*/ 	.word	0x0001b350


	//   ....[175]....
        /*089c*/ 	.word	0x0001b370


	//   ....[176]....
        /*08a0*/ 	.word	0x0001b380


	//   ....[177]....
        /*08a4*/ 	.word	0x0001c000


	//   ....[178]....
        /*08a8*/ 	.word	0x0001c030


	//   ....[179]....
        /*08ac*/ 	.word	0x0001c060


	//   ....[180]....
        /*08b0*/ 	.word	0x0001c090


	//   ....[181]....
        /*08b4*/ 	.word	0x0001c0d0


	//   ....[182]....
        /*08b8*/ 	.word	0x0001c100


	//   ....[183]....
        /*08bc*/ 	.word	0x0001c120


	//   ....[184]....
        /*08c0*/ 	.word	0x0001c130


	//   ....[185]....
        /*08c4*/ 	.word	0x0001c150


	//   ....[186]....
        /*08c8*/ 	.word	0x0001c160


	//   ....[187]....
        /*08cc*/ 	.word	0x0001c510


	//   ....[188]....
        /*08d0*/ 	.word	0x0001c530


	//   ....[189]....
        /*08d4*/ 	.word	0x0001c830


	//   ....[190]....
        /*08d8*/ 	.word	0x0001c850


	//   ....[191]....
        /*08dc*/ 	.word	0x0001cb50


	//   ....[192]....
        /*08e0*/ 	.word	0x0001cb60


	//----- nvinfo : EIATTR_EXIT_INSTR_OFFSETS
	.align		4
.L_292:
        /*08e4*/ 	.byte	0x04, 0x1c
        /*08e6*/ 	.short	(.L_294 - .L_293)


	//   ....[0]....
.L_293:
        /*08e8*/ 	.word	0x000001c0


	//   ....[1]....
        /*08ec*/ 	.word	0x0001cb70


	//   ....[2]....
        /*08f0*/ 	.word	0x0001ce10


	//   ....[3]....
        /*08f4*/ 	.word	0x0001ce60


	//   ....[4]....
        /*08f8*/ 	.word	0x0001ce90


	//   ....[5]....
        /*08fc*/ 	.word	0x0001cef0


	//   ....[6]....
        /*0900*/ 	.word	0x0001d180


	//----- nvinfo : EIATTR_CTAIDZ_USED
	.align		4
.L_294:
        /*0904*/ 	.byte	0x01, 0x04
	.zero		2


	//----- nvinfo : EIATTR_MAX_THREADS
	.align		4
        /*0908*/ 	.byte	0x04, 0x05
        /*090a*/ 	.short	(.L_296 - .L_295)
.L_295:
        /*090c*/ 	.word	0x00000080
        /*0910*/ 	.word	0x00000001
        /*0914*/ 	.word	0x00000001


	//----- nvinfo : EIATTR_CRS_STACK_SIZE
	.align		4
.L_296:
        /*0918*/ 	.byte	0x04, 0x1e
        /*091a*/ 	.short	(.L_298 - .L_297)
.L_297:
        /*091c*/ 	.word	0x00000000
.L_298:


//--------------------- .nv.info._ZN7cutlass13device_kernelIN5flash19enable_sm80_to_sm89INS1_16FlashAttnFwdSm80INS1_25CollectiveMainloopFwdSm80ILi4ELi1ELb0EN4cute5tupleIJNS5_1CILi128EEENS7_ILi80EEENS7_ILi64EEEEEELi64ENS_6half_tEfNS_4arch4Sm80ELb0ELb1ELb1ELb1ELb1ELb0ELb1ELb1EEENS1_21CollectiveEpilogueFwdINS6_IJS8_SA_S9_EEENS6_IJNS7_ILi1EEESI_SI_EEESC_SE_Li128ELb1ELb1ELb1ELb0EEENS1_36VarlenDynamicPersistentTileSchedulerILi128ELi80ELi128ELi128ELb1ELb1ELb0ELb1ELb0ELb1EEEEEEEEEvNT_6ParamsE --------------------------
	.section	.nv.info._ZN7cutlass13device_kernelIN5flash19enable_sm80_to_sm89INS1_16FlashAttnFwdSm80INS1_25CollectiveMainloopFwdSm80ILi4ELi1ELb0EN4cute5tupleIJNS5_1CILi128EEENS7_ILi80EEENS7_ILi64EEEEEELi64ENS_6half_tEfNS_4arch4Sm80ELb0ELb1ELb1ELb1ELb1ELb0ELb1ELb1EEENS1_21CollectiveEpilogueFwdINS6_IJS8_SA_S9_EEENS6_IJNS7_ILi1EEESI_SI_EEESC_SE_Li128ELb1ELb1ELb1ELb0EEENS1_36VarlenDynamicPersistentTileSchedulerILi128ELi80ELi128ELi128ELb1ELb1ELb0ELb1ELb0ELb1EEEEEEEEEvNT_6ParamsE,"",@"SHT_CUDA_INFO"
	.sectionflags	@""
	.align	4


	//----- nvinfo : EIATTR_CUDA_API_VERSION
	.align		4
        /*0000*/ 	.byte	0x04, 0x37
        /*0002*/ 	.short	(.L_300 - .L_299)
.L_299:
        /*0004*/ 	.word	0x00000082


	//----- nvinfo : EIATTR_SW2861232_WAR
	.align		4
.L_300:
        /*0008*/ 	.byte	0x01, 0x35
	.zero		2


	//----- nvinfo : EIATTR_PARAM_CBANK
	.align		4
        /*000c*/ 	.byte	0x04, 0x0a
        /*000e*/ 	.short	(.L_302 - .L_301)
	.align		4
.L_301:
        /*0010*/ 	.word	index@(.nv.constant0._ZN7cutlass13device_kernelIN5flash19enable_sm80_to_sm89INS1_16FlashAttnFwdSm80INS1_25CollectiveMainloopFwdSm80ILi4ELi1ELb0EN4cute5tupleIJNS5_1CILi128EEENS7_ILi80EEENS7_ILi64EEEEEELi64ENS_6half_tEfNS_4arch4Sm80ELb0ELb1ELb1ELb1ELb1ELb0ELb1ELb1EEENS1_21CollectiveEpilogueFwdINS6_IJS8_SA_S9_EEENS6_IJNS7_ILi1EEESI_SI_EEESC_SE_Li128ELb1ELb1ELb1ELb0EEENS1_36VarlenDynamicPersistentTileSchedulerILi128ELi80ELi128ELi128ELb1ELb1ELb0ELb1ELb0ELb1EEEEEEEEEvNT_6ParamsE)
        /*0014*/ 	.short	0x0160
        /*0016*/ 	.short	0x0438


	//----- nvinfo : EIATTR_CBANK_PARAM_SIZE
	.align		4
.L_302:
        /*0018*/ 	.byte	0x03, 0x19
        /*001a*/ 	.short	0x0438


	//----- nvinfo : EIATTR_KPARAM_INFO
	.align		4
        /*001c*/ 	.byte	0x04, 0x17
        /*001e*/ 	.short	(.L_304 - .L_303)
.L_303:
        /*0020*/ 	.word	0x00000000
        /*0024*/ 	.short	0x0000
        /*0026*/ 	.short	0x0000
        /*0028*/ 	.byte	0x00, 0xf0, 0xe1, 0x10


	//----- nvinfo : EIATTR_MAXREG_COUNT
	.align		4
.L_304:
        /*002c*/ 	.byte	0x03, 0x1b
        /*002e*/ 	.short	0x00ff


	//----- nvinfo : EIATTR_NUM_BARRIERS
	.align		4
        /*0030*/ 	.byte	0x02, 0x4c
        /*0032*/ 	.byte	0x06
	.zero		1


	//----- nvinfo : EIATTR_ANNOTATIONS
	.align		4
        /*0034*/ 	.byte	0x04, 0x55
        /*0036*/ 	.short	(.L_306 - .L_305)


	//   ....[0]....
.L_305:
        /* <DEDUP_REMOVED lines=138> */


	//----- nvinfo : EIATTR_MERCURY_ISA_VERSION
	.align		4
.L_306:
        /*08c8*/ 	.byte	0x03, 0x5f
        /*08ca*/ 	.short	0x0000


	//----- nvinfo : EIATTR_INT_WARP_WIDE_INSTR_OFFSETS
	.align		4
        /*08cc*/ 	.byte	0x04, 0x31
        /*08ce*/ 	.short	(.L_308 - .L_307)


	//   ....[0]....
.L_307:
        /*08d0*/ 	.word	0x00018ba0


	//   ....[1]....
        /*08d4*/ 	.word	0x00018c20


	//----- nvinfo : EIATTR_COOP_GROUP_MASK_REGIDS
	.align		4
.L_308:
        /*08d8*/ 	.byte	0x04, 0x29
        /*08da*/ 	.short	(.L_310 - .L_309)


	//   ....[0]....
.L_309:
        /*08dc*/ 	.word	0xffffffff


	//   ....[1]....
        /*08e0*/ 	.word	0xffffffff


	//   ....[2]....
        /*08e4*/ 	.word	0xffffffff


	//   ....[3]....
        /*08e8*/ 	.word	0xffffffff


	//   ....[4]....
        /*08ec*/ 	.word	0xffffffff


	//   ....[5]....
        /*08f0*/ 	.word	0xffffffff


	//   ....[6]....
        /*08f4*/ 	.word	0xffffffff


	//   ....[7]....
        /*08f8*/ 	.word	0xffffffff


	//   ....[8]....
        /*08fc*/ 	.word	0xffffffff


	//   ....[9]....
        /*0900*/ 	.word	0xffffffff


	//   ....[10]....
        /*0904*/ 	.word	0xffffffff


	//   ....[11]....
        /*0908*/ 	.word	0xffffffff


	//   ....[12]....
        /*090c*/ 	.word	0xffffffff


	//   ....[13]....
        /*0910*/ 	.word	0xffffffff


	//   ....[14]....
        /*0914*/ 	.word	0xffffffff


	//   ....[15]....
        /*0918*/ 	.word	0xffffffff


	//   ....[16]....
        /*091c*/ 	.word	0xffffffff


	//   ....[17]....
        /*0920*/ 	.word	0xffffffff


	//   ....[18]....
        /*0924*/ 	.word	0xffffffff


	//   ....[19]....
        /*0928*/ 	.word	0xffffffff


	//   ....[20]....
        /*092c*/ 	.word	0xffffffff


	//   ....[21]....
        /*0930*/ 	.word	0xffffffff


	//   ....[22]....
        /*0934*/ 	.word	0xffffffff


	//   ....[23]....
        /*0938*/ 	.word	0xffffffff


	//   ....[24]....
        /*093c*/ 	.word	0xffffffff


	//   ....[25]....
        /*0940*/ 	.word	0xffffffff


	//   ....[26]....
        /*0944*/ 	.word	0xffffffff


	//   ....[27]....
        /*0948*/ 	.word	0xffffffff


	//   ....[28]....
        /*094c*/ 	.word	0xffffffff


	//   ....[29]....
        /*0950*/ 	.word	0xffffffff


	//   ....[30]....
        /*0954*/ 	.word	0xffffffff


	//   ....[31]....
        /*0958*/ 	.word	0xffffffff


	//   ....[32]....
        /*095c*/ 	.word	0xffffffff


	//   ....[33]....
        /*0960*/ 	.word	0xffffffff


	//   ....[34]....
        /*0964*/ 	.word	0xffffffff


	//   ....[35]....
        /*0968*/ 	.word	0xffffffff


	//   ....[36]....
        /*096c*/ 	.word	0xffffffff


	//   ....[37]....
        /*0970*/ 	.word	0xffffffff


	//   ....[38]....
        /*0974*/ 	.word	0xffffffff


	//   ....[39]....
        /*0978*/ 	.word	0xffffffff


	//   ....[40]....
        /*097c*/ 	.word	0xffffffff


	//   ....[41]....
        /*0980*/ 	.word	0xffffffff


	//   ....[42]....
        /*0984*/ 	.word	0xffffffff


	//   ....[43]....
        /*0988*/ 	.word	0xffffffff


	//   ....[44]....
        /*098c*/ 	.word	0xffffffff


	//   ....[45]....
        /*0990*/ 	.word	0xffffffff


	//   ....[46]....
        /*0994*/ 	.word	0xffffffff


	//   ....[47]....
        /*0998*/ 	.word	0xffffffff


	//   ....[48]....
        /*099c*/ 	.word	0xffffffff


	//   ....[49]....
        /*09a0*/ 	.word	0xffffffff


	//   ....[50]....
        /*09a4*/ 	.word	0xffffffff


	//   ....[51]....
        /*09a8*/ 	.word	0xffffffff


	//   ....[52]....
        /*09ac*/ 	.word	0xffffffff


	//   ....[53]....
        /*09b0*/ 	.word	0xffffffff


	//   ....[54]....
        /*09b4*/ 	.word	0xffffffff


	//   ....[55]....
        /*09b8*/ 	.word	0xffffffff


	//   ....[56]....
        /*09bc*/ 	.word	0xffffffff


	//   ....[57]....
        /*09c0*/ 	.word	0xffffffff


	//   ....[58]....
        /*09c4*/ 	.word	0xffffffff


	//   ....[59]....
        /*09c8*/ 	.word	0xffffffff


	//   ....[60]....
        /*09cc*/ 	.word	0xffffffff


	//   ....[61]....
        /*09d0*/ 	.word	0xffffffff


	//   ....[62]....
        /*09d4*/ 	.word	0xffffffff


	//   ....[63]....
        /*09d8*/ 	.word	0xffffffff


	//   ....[64]....
        /*09dc*/ 	.word	0xffffffff


	//   ....[65]....
        /*09e0*/ 	.word	0xffffffff


	//   ....[66]....
        /*09e4*/ 	.word	0xffffffff


	//   ....[67]....
        /*09e8*/ 	.word	0xffffffff


	//   ....[68]....
        /*09ec*/ 	.word	0xffffffff


	//   ....[69]....
        /*09f0*/ 	.word	0xffffffff


	//   ....[70]....
        /*09f4*/ 	.word	0xffffffff


	//   ....[71]....
        /*09f8*/ 	.word	0xffffffff


	//   ....[72]....
        /*09fc*/ 	.word	0xffffffff


	//   ....[73]....
        /*0a00*/ 	.word	0xffffffff


	//   ....[74]....
        /*0a04*/ 	.word	0xffffffff


	//   ....[75]....
        /*0a08*/ 	.word	0xffffffff


	//   ....[76]....
        /*0a0c*/ 	.word	0xffffffff


	//   ....[77]....
        /*0a10*/ 	.word	0xffffffff


	//   ....[78]....
        /*0a14*/ 	.word	0xffffffff


	//   ....[79]....
        /*0a18*/ 	.word	0xffffffff


	//   ....[80]....
        /*0a1c*/ 	.word	0xffffffff


	//   ....[81]....
        /*0a20*/ 	.word	0xffffffff


	//   ....[82]....
        /*0a24*/ 	.word	0xffffffff


	//   ....[83]....
        /*0a28*/ 	.word	0xffffffff


	//   ....[84]....
        /*0a2c*/ 	.word	0xffffffff


	//   ....[85]....
        /*0a30*/ 	.word	0xffffffff


	//   ....[86]....
        /*0a34*/ 	.word	0xffffffff


	//   ....[87]....
        /*0a38*/ 	.word	0xffffffff


	//   ....[88]....
        /*0a3c*/ 	.word	0xffffffff


	//   ....[89]....
        /*0a40*/ 	.word	0xffffffff


	//   ....[90]....
        /*0a44*/ 	.word	0xffffffff


	//   ....[91]....
        /*0a48*/ 	.word	0xffffffff


	//   ....[92]....
        /*0a4c*/ 	.word	0xffffffff


	//   ....[93]....
        /*0a50*/ 	.word	0xffffffff


	//   ....[94]....
        /*0a54*/ 	.word	0xffffffff


	//   ....[95]....
        /*0a58*/ 	.word	0xffffffff


	//   ....[96]....
        /*0a5c*/ 	.word	0xffffffff


	//   ....[97]....
        /*0a60*/ 	.word	0xffffffff


	//   ....[98]....
        /*0a64*/ 	.word	0xffffffff


	//   ....[99]....
        /*0a68*/ 	.word	0xffffffff


	//   ....[100]....
        /*0a6c*/ 	.word	0xffffffff


	//   ....[101]....
        /*0a70*/ 	.word	0xffffffff


	//   ....[102]....
        /*0a74*/ 	.word	0xffffffff


	//   ....[103]....
        /*0a78*/ 	.word	0xffffffff


	//   ....[104]....
        /*0a7c*/ 	.word	0xffffffff


	//   ....[105]....
        /*0a80*/ 	.word	0xffffffff


	//   ....[106]....
        /*0a84*/ 	.word	0xffffffff


	//   ....[107]....
        /*0a88*/ 	.word	0xffffffff


	//   ....[108]....
        /*0a8c*/ 	.word	0xffffffff


	//   ....[109]....
        /*0a90*/ 	.word	0xffffffff


	//   ....[110]....
        /*0a94*/ 	.word	0xffffffff


	//   ....[111]....
        /*0a98*/ 	.word	0xffffffff


	//   ....[112]....
        /*0a9c*/ 	.word	0xffffffff


	//   ....[113]....
        /*0aa0*/ 	.word	0xffffffff


	//   ....[114]....
        /*0aa4*/ 	.word	0xffffffff


	//   ....[115]....
        /*0aa8*/ 	.word	0xffffffff


	//   ....[116]....
        /*0aac*/ 	.word	0xffffffff


	//   ....[117]....
        /*0ab0*/ 	.word	0xffffffff


	//   ....[118]....
        /*0ab4*/ 	.word	0xffffffff


	//   ....[119]....
        /*0ab8*/ 	.word	0xffffffff


	//   ....[120]....
        /*0abc*/ 	.word	0xffffffff


	//   ....[121]....
        /*0ac0*/ 	.word	0xffffffff


	//   ....[122]....
        /*0ac4*/ 	.word	0xffffffff


	//   ....[123]....
        /*0ac8*/ 	.word	0xffffffff


	//   ....[124]....
        /*0acc*/ 	.word	0xffffffff


	//   ....[125]....
        /*0ad0*/ 	.word	0xffffffff


	//   ....[126]....
        /*0ad4*/ 	.word	0xffffffff


	//   ....[127]....
        /*0ad8*/ 	.word	0xffffffff


	//   ....[128]....
        /*0adc*/ 	.word	0xffffffff


	//   ....[129]....
        /*0ae0*/ 	.word	0xffffffff


	//   ....[130]....
        /*0ae4*/ 	.word	0xffffffff


	//   ....[131]....
        /*0ae8*/ 	.word	0xffffffff


	//   ....[132]....
        /*0aec*/ 	.word	0xffffffff


	//   ....[133]....
        /*0af0*/ 	.word	0xffffffff


	//   ....[134]....
        /*0af4*/ 	.word	0xffffffff


	//   ....[135]....
        /*0af8*/ 	.word	0xffffffff


	//   ....[136]....
        /*0afc*/ 	.word	0xffffffff


	//   ....[137]....
        /*0b00*/ 	.word	0xffffffff


	//   ....[138]....
        /*0b04*/ 	.word	0xffffffff


	//   ....[139]....
        /*0b08*/ 	.word	0xffffffff


	//   ....[140]....
        /*0b0c*/ 	.word	0xffffffff


	//   ....[141]....
        /*0b10*/ 	.word	0xffffffff


	//   ....[142]....
        /*0b14*/ 	.word	0xffffffff


	//   ....[143]....
        /*0b18*/ 	.word	0xffffffff


	//   ....[144]....
        /*0b1c*/ 	.word	0xffffffff


	//   ....[145]....
        /*0b20*/ 	.word	0xffffffff


	//   ....[146]....
        /*0b24*/ 	.word	0xffffffff


	//   ....[147]....
        /*0b28*/ 	.word	0xffffffff


	//   ....[148]....
        /*0b2c*/ 	.word	0xffffffff


	//   ....[149]....
        /*0b30*/ 	.word	0xffffffff


	//   ....[150]....
        /*0b34*/ 	.word	0xffffffff


	//   ....[151]....
        /*0b38*/ 	.word	0xffffffff


	//   ....[152]....
        /*0b3c*/ 	.word	0xffffffff


	//   ....[153]....
        /*0b40*/ 	.word	0xffffffff


	//   ....[154]....
        /*0b44*/ 	.word	0xffffffff


	//   ....[155]....
        /*0b48*/ 	.word	0xffffffff


	//   ....[156]....
        /*0b4c*/ 	.word	0xffffffff


	//   ....[157]....
        /*0b50*/ 	.word	0xffffffff


	//   ....[158]....
        /*0b54*/ 	.word	0xffffffff


	//   ....[159]....
        /*0b58*/ 	.word	0xffffffff


	//   ....[160]....
        /*0b5c*/ 	.word	0xffffffff


	//   ....[161]....
        /*0b60*/ 	.word	0xffffffff


	//   ....[162]....
        /*0b64*/ 	.word	0xffffffff


	//   ....[163]....
        /*0b68*/ 	.word	0xffffffff


	//   ....[164]....
        /*0b6c*/ 	.word	0xffffffff


	//   ....[165]....
        /*0b70*/ 	.word	0xffffffff


	//   ....[166]....
        /*0b74*/ 	.word	0xffffffff


	//   ....[167]....
        /*0b78*/ 	.word	0xffffffff


	//   ....[168]....
        /*0b7c*/ 	.word	0xffffffff


	//   ....[169]....
        /*0b80*/ 	.word	0xffffffff


	//   ....[170]....
        /*0b84*/ 	.word	0xffffffff


	//   ....[171]....
        /*0b88*/ 	.word	0xffffffff


	//   ....[172]....
        /*0b8c*/ 	.word	0xffffffff


	//   ....[173]....
        /*0b90*/ 	.word	0xffffffff


	//   ....[174]....
        /*0b94*/ 	.word	0xffffffff


	//   ....[175]....
        /*0b98*/ 	.word	0xffffffff


	//   ....[176]....
        /*0b9c*/ 	.word	0xffffffff


	//   ....[177]....
        /*0ba0*/ 	.word	0xffffffff


	//   ....[178]....
        /*0ba4*/ 	.word	0xffffffff


	//   ....[179]....
        /*0ba8*/ 	.word	0xffffffff


	//   ....[180]....
        /*0bac*/ 	.word	0xffffffff


	//   ....[181]....
        /*0bb0*/ 	.word	0xffffffff


	//   ....[182]....
        /*0bb4*/ 	.word	0xffffffff


	//   ....[183]....
        /*0bb8*/ 	.word	0xffffffff


	//   ....[184]....
        /*0bbc*/ 	.word	0xffffffff


	//   ....[185]....
        /*0bc0*/ 	.word	0xffffffff


	//   ....[186]....
        /*0bc4*/ 	.word	0xffffffff


	//   ....[187]....
        /*0bc8*/ 	.word	0xffffffff


	//   ....[188]....
        /*0bcc*/ 	.word	0xffffffff


	//   ....[189]....
        /*0bd0*/ 	.word	0xffffffff


	//   ....[190]....
        /*0bd4*/ 	.word	0xffffffff


	//   ....[191]....
        /*0bd8*/ 	.word	0xffffffff


	//   ....[192]....
        /*0bdc*/ 	.word	0xffffffff


	//   ....[193]....
        /*0be0*/ 	.word	0xffffffff


	//   ....[194]....
        /*0be4*/ 	.word	0xffffffff


	//   ....[195]....
        /*0be8*/ 	.word	0xffffffff


	//   ....[196]....
        /*0bec*/ 	.word	0xffffffff


	//   ....[197]....
        /*0bf0*/ 	.word	0xffffffff


	//   ....[198]....
        /*0bf4*/ 	.word	0xffffffff


	//   ....[199]....
        /*0bf8*/ 	.word	0xffffffff


	//   ....[200]....
        /*0bfc*/ 	.word	0xffffffff


	//   ....[201]....
        /*0c00*/ 	.word	0xffffffff


	//   ....[202]....
        /*0c04*/ 	.word	0xffffffff


	//   ....[203]....
        /*0c08*/ 	.word	0xffffffff


	//   ....[204]....
        /*0c0c*/ 	.word	0xffffffff


	//   ....[205]....
        /*0c10*/ 	.word	0xffffffff


	//   ....[206]....
        /*0c14*/ 	.word	0xffffffff


	//   ....[207]....
        /*0c18*/ 	.word	0xffffffff


	//   ....[208]....
        /*0c1c*/ 	.word	0xffffffff


	//   ....[209]....
        /*0c20*/ 	.word	0xffffffff


	//   ....[210]....
        /*0c24*/ 	.word	0xffffffff


	//   ....[211]....
        /*0c28*/ 	.word	0xffffffff


	//   ....[212]....
        /*0c2c*/ 	.word	0xffffffff


	//   ....[213]....
        /*0c30*/ 	.word	0xffffffff


	//   ....[214]....
        /*0c34*/ 	.word	0xffffffff


	//   ....[215]....
        /*0c38*/ 	.word	0xffffffff


	//   ....[216]....
        /*0c3c*/ 	.word	0xffffffff


	//   ....[217]....
        /*0c40*/ 	.word	0xffffffff


	//   ....[218]....
        /*0c44*/ 	.word	0xffffffff


	//   ....[219]....
        /*0c48*/ 	.word	0xffffffff


	//   ....[220]....
        /*0c4c*/ 	.word	0xffffffff


	//   ....[221]....
        /*0c50*/ 	.word	0xffffffff


	//   ....[222]....
        /*0c54*/ 	.word	0xffffffff


	//   ....[223]....
        /*0c58*/ 	.word	0xffffffff


	//   ....[224]....
        /*0c5c*/ 	.word	0xffffffff


	//   ....[225]....
        /*0c60*/ 	.word	0xffffffff


	//   ....[226]....
        /*0c64*/ 	.word	0xffffffff


	//   ....[227]....
        /*0c68*/ 	.word	0xffffffff


	//   ....[228]....
        /*0c6c*/ 	.word	0xffffffff


	//   ....[229]....
        /*0c70*/ 	.word	0xffffffff


	//   ....[230]....
        /*0c74*/ 	.word	0xffffffff


	//   ....[231]....
        /*0c78*/ 	.word	0xffffffff


	//   ....[232]....
        /*0c7c*/ 	.word	0xffffffff


	//   ....[233]....
        /*0c80*/ 	.word	0xffffffff


	//   ....[234]....
        /*0c84*/ 	.word	0xffffffff


	//   ....[235]....
        /*0c88*/ 	.word	0xffffffff


	//   ....[236]....
        /*0c8c*/ 	.word	0xffffffff


	//   ....[237]....
        /*0c90*/ 	.word	0xffffffff


	//   ....[238]....
        /*0c94*/ 	.word	0xffffffff


	//   ....[239]....
        /*0c98*/ 	.word	0xffffffff


	//   ....[240]....
        /*0c9c*/ 	.word	0xffffffff


	//   ....[241]....
        /*0ca0*/ 	.word	0xffffffff


	//   ....[242]....
        /*0ca4*/ 	.word	0xffffffff


	//   ....[243]....
        /*0ca8*/ 	.word	0xffffffff


	//   ....[244]....
        /*0cac*/ 	.word	0xffffffff


	//   ....[245]....
        /*0cb0*/ 	.word	0xffffffff


	//   ....[246]....
        /*0cb4*/ 	.word	0xffffffff


	//   ....[247]....
        /*0cb8*/ 	.word	0xffffffff


	//   ....[248]....
        /*0cbc*/ 	.word	0xffffffff


	//   ....[249]....
        /*0cc0*/ 	.word	0xffffffff


	//   ....[250]....
        /*0cc4*/ 	.word	0xffffffff


	//   ....[251]....
        /*0cc8*/ 	.word	0xffffffff


	//   ....[252]....
        /*0ccc*/ 	.word	0xffffffff


	//   ....[253]....
        /*0cd0*/ 	.word	0xffffffff


	//   ....[254]....
        /*0cd4*/ 	.word	0xffffffff


	//   ....[255]....
        /*0cd8*/ 	.word	0xffffffff


	//   ....[0]....
        /*0cdc*/ 	.word	0xffffffff


	//   ....[1]....
        /*0ce0*/ 	.word	0xffffffff


	//   ....[2]....
        /*0ce4*/ 	.word	0xffffffff


	//   ....[3]....
        /*0ce8*/ 	.word	0xffffffff


	//   ....[4]....
        /*0cec*/ 	.word	0xffffffff


	//   ....[5]....
        /*0cf0*/ 	.word	0xffffffff


	//   ....[6]....
        /*0cf4*/ 	.word	0xffffffff


	//   ....[7]....
        /*0cf8*/ 	.word	0xffffffff


	//   ....[8]....
        /*0cfc*/ 	.word	0xffffffff


	//   ....[9]....
        /*0d00*/ 	.word	0xffffffff


	//   ....[10]....
        /*0d04*/ 	.word	0xffffffff


	//   ....[11]....
        /*0d08*/ 	.word	0xffffffff


	//   ....[12]....
        /*0d0c*/ 	.word	0xffffffff


	//   ....[13]....
        /*0d10*/ 	.word	0xffffffff


	//   ....[14]....
        /*0d14*/ 	.word	0xffffffff


	//   ....[15]....
        /*0d18*/ 	.word	0xffffffff


	//   ....[16]....
        /*0d1c*/ 	.word	0xffffffff


	//   ....[17]....
        /*0d20*/ 	.word	0xffffffff


	//   ....[18]....
        /*0d24*/ 	.word	0xffffffff


	//   ....[19]....
        /*0d28*/ 	.word	0xffffffff


	//   ....[20]....
        /*0d2c*/ 	.word	0xffffffff


	//   ....[21]....
        /*0d30*/ 	.word	0xffffffff


	//   ....[22]....
        /*0d34*/ 	.word	0xffffffff


	//   ....[23]....
        /*0d38*/ 	.word	0xffffffff


	//   ....[24]....
        /*0d3c*/ 	.word	0xffffffff


	//   ....[25]....
        /*0d40*/ 	.word	0xffffffff


	//   ....[26]....
        /*0d44*/ 	.word	0xffffffff


	//   ....[27]....
        /*0d48*/ 	.word	0xffffffff


	//   ....[28]....
        /*0d4c*/ 	.word	0xffffffff


	//   ....[29]....
        /*0d50*/ 	.word	0xffffffff


	//   ....[30]....
        /*0d54*/ 	.word	0xffffffff


	//   ....[31]....
        /*0d58*/ 	.word	0xffffffff


	//   ....[32]....
        /*0d5c*/ 	.word	0xffffffff


	//   ....[33]....
        /*0d60*/ 	.word	0xffffffff


	//   ....[34]....
        /*0d64*/ 	.word	0xffffffff


	//   ....[35]....
        /*0d68*/ 	.word	0xffffffff


	//   ....[36]....
        /*0d6c*/ 	.word	0xffffffff


	//   ....[37]....
        /*0d70*/ 	.word	0xffffffff


	//   ....[38]....
        /*0d74*/ 	.word	0xffffffff


	//   ....[39]....
        /*0d78*/ 	.word	0xffffffff


	//   ....[40]....
        /*0d7c*/ 	.word	0xffffffff


	//   ....[41]....
        /*0d80*/ 	.word	0xffffffff


	//   ....[42]....
        /*0d84*/ 	.word	0xffffffff


	//   ....[43]....
        /*0d88*/ 	.word	0xffffffff


	//   ....[44]....
        /*0d8c*/ 	.word	0xffffffff


	//   ....[45]....
        /*0d90*/ 	.word	0xffffffff


	//   ....[46]....
        /*0d94*/ 	.word	0xffffffff


	//   ....[47]....
        /*0d98*/ 	.word	0xffffffff


	//   ....[48]....
        /*0d9c*/ 	.word	0xffffffff


	//   ....[49]....
        /*0da0*/ 	.word	0xffffffff


	//   ....[50]....
        /*0da4*/ 	.word	0xffffffff


	//   ....[51]....
        /*0da8*/ 	.word	0xffffffff


	//   ....[52]....
        /*0dac*/ 	.word	0xffffffff


	//   ....[53]....
        /*0db0*/ 	.word	0xffffffff


	//   ....[54]....
        /*0db4*/ 	.word	0xffffffff


	//   ....[55]....
        /*0db8*/ 	.word	0xffffffff


	//   ....[56]....
        /*0dbc*/ 	.word	0xffffffff


	//   ....[57]....
        /*0dc0*/ 	.word	0xffffffff


	//   ....[58]....
        /*0dc4*/ 	.word	0xffffffff


	//   ....[59]....
        /*0dc8*/ 	.word	0xffffffff


	//   ....[60]....
        /*0dcc*/ 	.word	0xffffffff


	//   ....[61]....
        /*0dd0*/ 	.word	0xffffffff


	//   ....[62]....
        /*0dd4*/ 	.word	0xffffffff


	//   ....[63]....
        /*0dd8*/ 	.word	0xffffffff


	//   ....[64]....
        /*0ddc*/ 	.word	0xffffffff


	//   ....[65]....
        /*0de0*/ 	.word	0xffffffff


	//   ....[66]....
        /*0de4*/ 	.word	0xffffffff


	//   ....[67]....
        /*0de8*/ 	.word	0xffffffff


	//   ....[68]....
        /*0dec*/ 	.word	0xffffffff


	//   ....[69]....
        /*0df0*/ 	.word	0xffffffff


	//   ....[70]....
        /*0df4*/ 	.word	0xffffffff


	//   ....[71]....
        /*0df8*/ 	.word	0xffffffff


	//   ....[72]....
        /*0dfc*/ 	.word	0xffffffff


	//   ....[73]....
        /*0e00*/ 	.word	0xffffffff


	//   ....[74]....
        /*0e04*/ 	.word	0xffffffff


	//   ....[75]....
        /*0e08*/ 	.word	0xffffffff


	//   ....[76]....
        /*0e0c*/ 	.word	0xffffffff


	//   ....[77]....
        /*0e10*/ 	.word	0xffffffff


	//   ....[78]....
        /*0e14*/ 	.word	0xffffffff


	//   ....[79]....
        /*0e18*/ 	.word	0xffffffff


	//   ....[80]....
        /*0e1c*/ 	.word	0xffffffff


	//   ....[81]....
        /*0e20*/ 	.word	0xffffffff


	//   ....[82]....
        /*0e24*/ 	.word	0xffffffff


	//   ....[83]....
        /*0e28*/ 	.word	0xffffffff


	//   ....[84]....
        /*0e2c*/ 	.word	0xffffffff


	//   ....[85]....
        /*0e30*/ 	.word	0xffffffff


	//   ....[86]....
        /*0e34*/ 	.word	0xffffffff


	//   ....[87]....
        /*0e38*/ 	.word	0xffffffff


	//   ....[88]....
        /*0e3c*/ 	.word	0xffffffff


	//   ....[89]....
        /*0e40*/ 	.word	0xffffffff


	//   ....[90]....
        /*0e44*/ 	.word	0xffffffff


	//   ....[91]....
        /*0e48*/ 	.word	0xffffffff


	//   ....[92]....
        /*0e4c*/ 	.word	0xffffffff


	//   ....[93]....
        /*0e50*/ 	.word	0xffffffff


	//   ....[94]....
        /*0e54*/ 	.word	0xffffffff


	//   ....[95]....
        /*0e58*/ 	.word	0xffffffff


	//   ....[96]....
        /*0e5c*/ 	.word	0xffffffff


	//   ....[97]....
        /*0e60*/ 	.word	0xffffffff


	//   ....[98]....
        /*0e64*/ 	.word	0xffffffff


	//   ....[99]....
        /*0e68*/ 	.word	0xffffffff


	//   ....[100]....
        /*0e6c*/ 	.word	0xffffffff


	//   ....[101]....
        /*0e70*/ 	.word	0xffffffff


	//   ....[102]....
        /*0e74*/ 	.word	0xffffffff


	//   ....[103]....
        /*0e78*/ 	.word	0xffffffff


	//   ....[104]....
        /*0e7c*/ 	.word	0xffffffff


	//   ....[105]....
        /*0e80*/ 	.word	0xffffffff


	//   ....[106]....
        /*0e84*/ 	.word	0xffffffff


	//   ....[107]....
        /*0e88*/ 	.word	0xffffffff


	//   ....[108]....
        /*0e8c*/ 	.word	0xffffffff


	//   ....[109]....
        /*0e90*/ 	.word	0xffffffff


	//   ....[110]....
        /*0e94*/ 	.word	0xffffffff


	//   ....[111]....
        /*0e98*/ 	.word	0xffffffff


	//   ....[112]....
        /*0e9c*/ 	.word	0xffffffff


	//   ....[113]....
        /*0ea0*/ 	.word	0xffffffff


	//   ....[114]....
        /*0ea4*/ 	.word	0xffffffff


	//   ....[115]....
        /*0ea8*/ 	.word	0xffffffff


	//   ....[116]....
        /*0eac*/ 	.word	0xffffffff


	//   ....[117]....
        /*0eb0*/ 	.word	0xffffffff


	//   ....[118]....
        /*0eb4*/ 	.word	0xffffffff


	//   ....[119]....
        /*0eb8*/ 	.word	0xffffffff


	//   ....[120]....
        /*0ebc*/ 	.word	0xffffffff


	//   ....[121]....
        /*0ec0*/ 	.word	0xffffffff


	//   ....[122]....
        /*0ec4*/ 	.word	0xffffffff


	//   ....[123]....
        /*0ec8*/ 	.word	0xffffffff


	//   ....[124]....
        /*0ecc*/ 	.word	0xffffffff


	//   ....[125]....
        /*0ed0*/ 	.word	0xffffffff


	//   ....[126]....
        /*0ed4*/ 	.word	0xffffffff


	//   ....[127]....
        /*0ed8*/ 	.word	0xffffffff


	//   ....[128]....
        /*0edc*/ 	.word	0xffffffff


	//   ....[129]....
        /*0ee0*/ 	.word	0xffffffff


	//   ....[130]....
        /*0ee4*/ 	.word	0xffffffff


	//   ....[131]....
        /*0ee8*/ 	.word	0xffffffff


	//   ....[132]....
        /*0eec*/ 	.word	0xffffffff


	//   ....[133]....
        /*0ef0*/ 	.word	0xffffffff


	//   ....[134]....
        /*0ef4*/ 	.word	0xffffffff


	//   ....[135]....
        /*0ef8*/ 	.word	0xffffffff


	//   ....[136]....
        /*0efc*/ 	.word	0xffffffff


	//   ....[137]....
        /*0f00*/ 	.word	0xffffffff


	//   ....[138]....
        /*0f04*/ 	.word	0xffffffff


	//   ....[139]....
        /*0f08*/ 	.word	0xffffffff


	//   ....[140]....
        /*0f0c*/ 	.word	0xffffffff


	//   ....[141]....
        /*0f10*/ 	.word	0xffffffff


	//   ....[142]....
        /*0f14*/ 	.word	0xffffffff


	//   ....[143]....
        /*0f18*/ 	.word	0xffffffff


	//   ....[144]....
        /*0f1c*/ 	.word	0xffffffff


	//   ....[145]....
        /*0f20*/ 	.word	0xffffffff


	//   ....[146]....
        /*0f24*/ 	.word	0xffffffff


	//   ....[147]....
        /*0f28*/ 	.word	0xffffffff


	//   ....[148]....
        /*0f2c*/ 	.word	0xffffffff


	//   ....[149]....
        /*0f30*/ 	.word	0xffffffff


	//   ....[150]....
        /*0f34*/ 	.word	0xffffffff


	//   ....[151]....
        /*0f38*/ 	.word	0xffffffff


	//   ....[152]....
        /*0f3c*/ 	.word	0xffffffff


	//   ....[153]....
        /*0f40*/ 	.word	0xffffffff


	//   ....[154]....
        /*0f44*/ 	.word	0xffffffff


	//   ....[155]....
        /*0f48*/ 	.word	0xffffffff


	//   ....[156]....
        /*0f4c*/ 	.word	0xffffffff


	//   ....[157]....
        /*0f50*/ 	.word	0xffffffff


	//   ....[158]....
        /*0f54*/ 	.word	0xffffffff


	//   ....[159]....
        /*0f58*/ 	.word	0xffffffff


	//   ....[160]....
        /*0f5c*/ 	.word	0xffffffff


	//   ....[161]....
        /*0f60*/ 	.word	0xffffffff


	//   ....[162]....
        /*0f64*/ 	.word	0xffffffff


	//   ....[163]....
        /*0f68*/ 	.word	0xffffffff


	//   ....[164]....
        /*0f6c*/ 	.word	0xffffffff


	//   ....[165]....
        /*0f70*/ 	.word	0xffffffff


	//   ....[166]....
        /*0f74*/ 	.word	0xffffffff


	//   ....[167]....
        /*0f78*/ 	.word	0xffffffff


	//   ....[168]....
        /*0f7c*/ 	.word	0xffffffff


	//   ....[169]....
        /*0f80*/ 	.word	0xffffffff


	//   ....[170]....
        /*0f84*/ 	.word	0xffffffff


	//   ....[171]....
        /*0f88*/ 	.word	0xffffffff


	//   ....[172]....
        /*0f8c*/ 	.word	0xffffffff


	//   ....[173]....
        /*0f90*/ 	.word	0xffffffff


	//   ....[174]....
        /*0f94*/ 	.word	0xffffffff


	//   ....[175]....
        /*0f98*/ 	.word	0xffffffff


	//   ....[176]....
        /*0f9c*/ 	.word	0xffffffff


	//   ....[177]....
        /*0fa0*/ 	.word	0xffffffff


	//   ....[178]....
        /*0fa4*/ 	.word	0xffffffff


	//   ....[179]....
        /*0fa8*/ 	.word	0xffffffff


	//   ....[180]....
        /*0fac*/ 	.word	0xffffffff


	//   ....[181]....
        /*0fb0*/ 	.word	0xffffffff


	//----- nvinfo : EIATTR_COOP_GROUP_INSTR_OFFSETS
	.align		4
.L_310:
        /*0fb4*/ 	.byte	0x04, 0x28
        /*0fb6*/ 	.short	(.L_312 - .L_311)


	//   ....[0]....
.L_311:
        /*0fb8*/ 	.word	0x00000050


	//   ....[1]....
        /*0fbc*/ 	.word	0x00000200


	//   ....[2]....
        /*0fc0*/ 	.word	0x00000230


	//   ....[3]....
        /*0fc4*/ 	.word	0x00000260


	//   ....[4]....
        /*0fc8*/ 	.word	0x00000290


	//   ....[5]....
        /*0fcc*/ 	.word	0x000002c0


	//   ....[6]....
        /*0fd0*/ 	.word	0x000002f0


	//   ....[7]....
        /*0fd4*/ 	.word	0x00000450


	//   ....[8]....
        /*0fd8*/ 	.word	0x00000490


	//   ....[9]....
        /*0fdc*/ 	.word	0x000004c0


	//   ....[10]....
        /*0fe0*/ 	.word	0x000004f0


	//   ....[11]....
        /*0fe4*/ 	.word	0x00000520


	//   ....[12]....
        /*0fe8*/ 	.word	0x00000550


	//   ....[13]....
        /*0fec*/ 	.word	0x000005e0


	//   ....[14]....
        /*0ff0*/ 	.word	0x00000630


	//   ....[15]....
        /*0ff4*/ 	.word	0x00000650


	//   ....[16]....
        /*0ff8*/ 	.word	0x000006b0


	//   ....[17]....
        /*0ffc*/ 	.word	0x00002a40


	//   ....[18]....
        /*1000*/ 	.word	0x00002a60


	//   ....[19]....
        /*1004*/ 	.word	0x00002ba0


	//   ....[20]....
        /*1008*/ 	.word	0x00002bb0


	//   ....[21]....
        /*100c*/ 	.word	0x00002c90


	//   ....[22]....
        /*1010*/ 	.word	0x00002cb0


	//   ....[23]....
        /*1014*/ 	.word	0x00002d90


	//   ....[24]....
        /*1018*/ 	.word	0x00002da0


	//   ....[25]....
        /*101c*/ 	.word	0x00002e80


	//   ....[26]....
        /*1020*/ 	.word	0x00002ea0


	//   ....[27]....
        /*1024*/ 	.word	0x00002f80


	//   ....[28]....
        /*1028*/ 	.word	0x00002f90


	//   ....[29]....
        /*102c*/ 	.word	0x00003070


	//   ....[30]....
        /*1030*/ 	.word	0x00003090


	//   ....[31]....
        /*1034*/ 	.word	0x00003170


	//   ....[32]....
        /*1038*/ 	.word	0x00003180


	//   ....[33]....
        /*103c*/ 	.word	0x000035e0


	//   ....[34]....
        /*1040*/ 	.word	0x000035f0


	//   ....[35]....
        /*1044*/ 	.word	0x00003610


	//   ....[36]....
        /*1048*/ 	.word	0x00003620


	//   ....[37]....
        /*104c*/ 	.word	0x00003630


	//   ....[38]....
        /*1050*/ 	.word	0x00003640


	//   ....[39]....
        /*1054*/ 	.word	0x00003680


	//   ....[40]....
        /*1058*/ 	.word	0x000036a0


	//   ....[41]....
        /*105c*/ 	.word	0x000036d0


	//   ....[42]....
        /*1060*/ 	.word	0x00003720


	//   ....[43]....
        /*1064*/ 	.word	0x000038b0


	//   ....[44]....
        /*1068*/ 	.word	0x000038c0


	//   ....[45]....
        /*106c*/ 	.word	0x000038d0


	//   ....[46]....
        /*1070*/ 	.word	0x000038e0


	//   ....[47]....
        /*1074*/ 	.word	0x000038f0


	//   ....[48]....
        /*1078*/ 	.word	0x00003900


	//   ....[49]....
        /*107c*/ 	.word	0x00003920


	//   ....[50]....
        /*1080*/ 	.word	0x00003930


	//   ....[51]....
        /*1084*/ 	.word	0x00003940


	//   ....[52]....
        /*1088*/ 	.word	0x00003990


	//   ....[53]....
        /*108c*/ 	.word	0x00004e20


	//   ....[54]....
        /*1090*/ 	.word	0x00004e40


	//   ....[55]....
        /*1094*/ 	.word	0x00004e50


	//   ....[56]....
        /*1098*/ 	.word	0x00004e60


	//   ....[57]....
        /*109c*/ 	.word	0x00004e70


	//   ....[58]....
        /*10a0*/ 	.word	0x00004e80


	//   ....[59]....
        /*10a4*/ 	.word	0x00004e90


	//   ....[60]....
        /*10a8*/ 	.word	0x00004ea0


	//   ....[61]....
        /*10ac*/ 	.word	0x00004ed0


	//   ....[62]....
        /*10b0*/ 	.word	0x00004f00


	//   ....[63]....
        /*10b4*/ 	.word	0x00005130


	//   ....[64]....
        /*10b8*/ 	.word	0x000059d0


	//   ....[65]....
        /*10bc*/ 	.word	0x00006040


	//   ....[66]....
        /*10c0*/ 	.word	0x000066b0


	//   ....[67]....
        /*10c4*/ 	.word	0x000071e0


	//   ....[68]....
        /*10c8*/ 	.word	0x00007210


	//   ....[69]....
        /*10cc*/ 	.word	0x00007220


	//   ....[70]....
        /*10d0*/ 	.word	0x00007230


	//   ....[71]....
        /*10d4*/ 	.word	0x00007240


	//   ....[72]....
        /*10d8*/ 	.word	0x00007270


	//   ....[73]....
        /*10dc*/ 	.word	0x00007290


	//   ....[74]....
        /*10e0*/ 	.word	0x000072b0


	//   ....[75]....
        /*10e4*/ 	.word	0x000090b0


	//   ....[76]....
        /*10e8*/ 	.word	0x000090d0


	//   ....[77]....
        /*10ec*/ 	.word	0x000090e0


	//   ....[78]....
        /*10f0*/ 	.word	0x000090f0


	//   ....[79]....
        /*10f4*/ 	.word	0x00009100


	//   ....[80]....
        /*10f8*/ 	.word	0x00009110


	//   ....[81]....
        /*10fc*/ 	.word	0x00009120


	//   ....[82]....
        /*1100*/ 	.word	0x00009130


	//   ....[83]....
        /*1104*/ 	.word	0x00009140


	//   ....[84]....
        /*1108*/ 	.word	0x00009150


	//   ....[85]....
        /*110c*/ 	.word	0x0000a560


	//   ....[86]....
        /*1110*/ 	.word	0x0000a580


	//   ....[87]....
        /*1114*/ 	.word	0x0000a590


	//   ....[88]....
        /*1118*/ 	.word	0x0000a5a0


	//   ....[89]....
        /*111c*/ 	.word	0x0000a5b0


	//   ....[90]....
        /*1120*/ 	.word	0x0000a5c0


	//   ....[91]....
        /*1124*/ 	.word	0x0000a5d0


	//   ....[92]....
        /*1128*/ 	.word	0x0000a5e0


	//   ....[93]....
        /*112c*/ 	.word	0x0000a5f0


	//   ....[94]....
        /*1130*/ 	.word	0x0000a600


	//   ....[95]....
        /*1134*/ 	.word	0x0000a830


	//   ....[96]....
        /*1138*/ 	.word	0x0000b0f0


	//   ....[97]....
        /*113c*/ 	.word	0x0000b770


	//   ....[98]....
        /*1140*/ 	.word	0x0000bdf0


	//   ....[99]....
        /*1144*/ 	.word	0x0000c970


	//   ....[100]....
        /*1148*/ 	.word	0x0000c9a0


	//   ....[101]....
        /*114c*/ 	.word	0x0000c9b0


	//   ....[102]....
        /*1150*/ 	.word	0x0000c9c0


	//   ....[103]....
        /*1154*/ 	.word	0x0000ca00


	//   ....[104]....
        /*1158*/ 	.word	0x0000ca10


	//   ....[105]....
        /*115c*/ 	.word	0x0000ca20


	//   ....[106]....
        /*1160*/ 	.word	0x0000ca30


	//   ....[107]....
        /*1164*/ 	.word	0x0000ee20


	//   ....[108]....
        /*1168*/ 	.word	0x0000ee40


	//   ....[109]....
        /*116c*/ 	.word	0x0000ee50


	//   ....[110]....
        /*1170*/ 	.word	0x0000ee60


	//   ....[111]....
        /*1174*/ 	.word	0x0000ee70


	//   ....[112]....
        /*1178*/ 	.word	0x0000ee80


	//   ....[113]....
        /*117c*/ 	.word	0x0000ee90


	//   ....[114]....
        /*1180*/ 	.word	0x0000eea0


	//   ....[115]....
        /*1184*/ 	.word	0x0000eeb0


	//   ....[116]....
        /*1188*/ 	.word	0x0000eec0


	//   ....[117]....
        /*118c*/ 	.word	0x000102d0


	//   ....[118]....
        /*1190*/ 	.word	0x000102f0


	//   ....[119]....
        /*1194*/ 	.word	0x00010300


	//   ....[120]....
        /*1198*/ 	.word	0x00010310


	//   ....[121]....
        /*119c*/ 	.word	0x00010320


	//   ....[122]....
        /*11a0*/ 	.word	0x00010330


	//   ....[123]....
        /*11a4*/ 	.word	0x00010340


	//   ....[124]....
        /*11a8*/ 	.word	0x00010350


	//   ....[125]....
        /*11ac*/ 	.word	0x00010360


	//   ....[126]....
        /*11b0*/ 	.word	0x00010370


	//   ....[127]....
        /*11b4*/ 	.word	0x000109d0


	//   ....[128]....
        /*11b8*/ 	.word	0x00010a00


	//   ....[129]....
        /*11bc*/ 	.word	0x00010a10


	//   ....[130]....
        /*11c0*/ 	.word	0x00010a20


	//   ....[131]....
        /*11c4*/ 	.word	0x00010a60


	//   ....[132]....
        /*11c8*/ 	.word	0x00010a70


	//   ....[133]....
        /*11cc*/ 	.word	0x00010a80


	//   ....[134]....
        /*11d0*/ 	.word	0x00010a90


	//   ....[135]....
        /*11d4*/ 	.word	0x00012b60


	//   ....[136]....
        /*11d8*/ 	.word	0x00012b80


	//   ....[137]....
        /*11dc*/ 	.word	0x00012bb0


	//   ....[138]....
        /*11e0*/ 	.word	0x00012bd0


	//   ....[139]....
        /*11e4*/ 	.word	0x00012bf0


	//   ....[140]....
        /*11e8*/ 	.word	0x00012c10


	//   ....[141]....
        /*11ec*/ 	.word	0x00012c30


	//   ....[142]....
        /*11f0*/ 	.word	0x00012c50


	//   ....[143]....
        /*11f4*/ 	.word	0x00012c70


	//   ....[144]....
        /*11f8*/ 	.word	0x00012c90


	//   ....[145]....
        /*11fc*/ 	.word	0x00013fb0


	//   ....[146]....
        /*1200*/ 	.word	0x00013fd0


	//   ....[147]....
        /*1204*/ 	.word	0x00013fe0


	//   ....[148]....
        /*1208*/ 	.word	0x00013ff0


	//   ....[149]....
        /*120c*/ 	.word	0x00014000


	//   ....[150]....
        /*1210*/ 	.word	0x00014010


	//   ....[151]....
        /*1214*/ 	.word	0x00014020


	//   ....[152]....
        /*1218*/ 	.word	0x00014030


	//   ....[153]....
        /*121c*/ 	.word	0x00014040


	//   ....[154]....
        /*1220*/ 	.word	0x00014050


	//   ....[155]....
        /*1224*/ 	.word	0x000142a0


	//   ....[156]....
        /*1228*/ 	.word	0x00014b50


	//   ....[157]....
        /*122c*/ 	.word	0x000151d0


	//   ....[158]....
        /*1230*/ 	.word	0x00015850


	//   ....[159]....
        /*1234*/ 	.word	0x000163d0


	//   ....[160]....
        /*1238*/ 	.word	0x00016400


	//   ....[161]....
        /*123c*/ 	.word	0x00016410


	//   ....[162]....
        /*1240*/ 	.word	0x00016420


	//   ....[163]....
        /*1244*/ 	.word	0x00016460


	//   ....[164]....
        /*1248*/ 	.word	0x00016470


	//   ....[165]....
        /*124c*/ 	.word	0x00016480


	//   ....[166]....
        /*1250*/ 	.word	0x00016490


	//   ....[167]....
        /*1254*/ 	.word	0x000183a0


	//   ....[168]....
        /*1258*/ 	.word	0x00018410


	//   ....[169]....
        /*125c*/ 	.word	0x00018420


	//   ....[170]....
        /*1260*/ 	.word	0x00018430


	//   ....[171]....
        /*1264*/ 	.word	0x00018460


	//   ....[172]....
        /*1268*/ 	.word	0x00018480


	//   ....[173]....
        /*126c*/ 	.word	0x00018490


	//   ....[174]....
        /*1270*/ 	.word	0x000184a0


	//   ....[175]....
        /*1274*/ 	.word	0x000196a0


	//   ....[176]....
        /*1278*/ 	.word	0x000196c0


	//   ....[177]....
        /*127c*/ 	.word	0x000196d0


	//   ....[178]....
        /*1280*/ 	.word	0x000196e0


	//   ....[179]....
        /*1284*/ 	.word	0x000196f0


	//   ....[180]....
        /*1288*/ 	.word	0x00019700


	//   ....[181]....
        /*128c*/ 	.word	0x00019720


	//   ....[182]....
        /*1290*/ 	.word	0x00019730


	//   ....[183]....
        /*1294*/ 	.word	0x00019b00


	//   ....[184]....
        /*1298*/ 	.word	0x00019b20


	//   ....[185]....
        /*129c*/ 	.word	0x00019bf0


	//   ....[186]....
        /*12a0*/ 	.word	0x00019c00


	//   ....[187]....
        /*12a4*/ 	.word	0x00019c80


	//   ....[188]....
        /*12a8*/ 	.word	0x00019ca0


	//   ....[189]....
        /*12ac*/ 	.word	0x00019d20


	//   ....[190]....
        /*12b0*/ 	.word	0x00019d30


	//   ....[191]....
        /*12b4*/ 	.word	0x00019db0


	//   ....[192]....
        /*12b8*/ 	.word	0x00019dd0


	//   ....[193]....
        /*12bc*/ 	.word	0x00019e50


	//   ....[194]....
        /*12c0*/ 	.word	0x00019e60


	//   ....[195]....
        /*12c4*/ 	.word	0x00019ee0


	//   ....[196]....
        /*12c8*/ 	.word	0x00019f00


	//   ....[197]....
        /*12cc*/ 	.word	0x00019f80


	//   ....[198]....
        /*12d0*/ 	.word	0x00019f90


	//   ....[199]....
        /*12d4*/ 	.word	0x0001a220


	//   ....[200]....
        /*12d8*/ 	.word	0x0001a240


	//   ....[201]....
        /*12dc*/ 	.word	0x0001a590


	//   ....[202]....
        /*12e0*/ 	.word	0x0001a5a0


	//   ....[203]....
        /*12e4*/ 	.word	0x0001a8f0


	//   ....[204]....
        /*12e8*/ 	.word	0x0001a910


	//   ....[205]....
        /*12ec*/ 	.word	0x0001ac70


	//   ....[206]....
        /*12f0*/ 	.word	0x0001ac80


	//   ....[207]....
        /*12f4*/ 	.word	0x0001b730


	//   ....[208]....
        /*12f8*/ 	.word	0x0001b750


	//   ....[209]....
        /*12fc*/ 	.word	0x0001b830


	//   ....[210]....
        /*1300*/ 	.word	0x0001b840


	//   ....[211]....
        /*1304*/ 	.word	0x0001b8c0


	//   ....[212]....
        /*1308*/ 	.word	0x0001b8e0


	//   ....[213]....
        /*130c*/ 	.word	0x0001b960


	//   ....[214]....
        /*1310*/ 	.word	0x0001b970


	//   ....[215]....
        /*1314*/ 	.word	0x0001b9f0


	//   ....[216]....
        /*1318*/ 	.word	0x0001ba10


	//   ....[217]....
        /*131c*/ 	.word	0x0001ba90


	//   ....[218]....
        /*1320*/ 	.word	0x0001baa0


	//   ....[219]....
        /*1324*/ 	.word	0x0001bb20


	//   ....[220]....
        /*1328*/ 	.word	0x0001bb40


	//   ....[221]....
        /*132c*/ 	.word	0x0001bbc0


	//   ....[222]....
        /*1330*/ 	.word	0x0001bbd0


	//   ....[223]....
        /*1334*/ 	.word	0x0001bd30


	//   ....[224]....
        /*1338*/ 	.word	0x0001bd50


	//   ....[225]....
        /*133c*/ 	.word	0x0001be80


	//   ....[226]....
        /*1340*/ 	.word	0x0001bec0


	//   ....[227]....
        /*1344*/ 	.word	0x0001bef0


	//   ....[228]....
        /*1348*/ 	.word	0x0001bf20


	//   ....[229]....
        /*134c*/ 	.word	0x0001bf50


	//   ....[230]....
        /*1350*/ 	.word	0x0001bf80


	//   ....[231]....
        /*1354*/ 	.word	0x0001c0e0


	//   ....[232]....
        /*1358*/ 	.word	0x0001c120


	//   ....[233]....
        /*135c*/ 	.word	0x0001c150


	//   ....[234]....
        /*1360*/ 	.word	0x0001c180


	//   ....[235]....
        /*1364*/ 	.word	0x0001c1b0


	//   ....[236]....
        /*1368*/ 	.word	0x0001c1e0


	//   ....[237]....
        /*136c*/ 	.word	0x0001c270


	//   ....[238]....
        /*1370*/ 	.word	0x0001c2d0


	//   ....[239]....
        /*1374*/ 	.word	0x0001c2e0


	//   ....[240]....
        /*1378*/ 	.word	0x0001c340


	//   ....[241]....
        /*137c*/ 	.word	0x0001cda0


	//   ....[242]....
        /*1380*/ 	.word	0x0001ce00


	//   ....[243]....
        /*1384*/ 	.word	0x0001ce50


	//   ....[244]....
        /*1388*/ 	.word	0x0001cea0


	//   ....[245]....
        /*138c*/ 	.word	0x0001cef0


	//   ....[246]....
        /*1390*/ 	.word	0x0001cf60


	//   ....[247]....
        /*1394*/ 	.word	0x0001cfb0


	//   ....[248]....
        /*1398*/ 	.word	0x0001d020


	//   ....[249]....
        /*139c*/ 	.word	0x0001d090


	//   ....[250]....
        /*13a0*/ 	.word	0x0001d100


	//   ....[251]....
        /*13a4*/ 	.word	0x0001d170


	//   ....[252]....
        /*13a8*/ 	.word	0x0001d1e0


	//   ....[253]....
        /*13ac*/ 	.word	0x0001d250


	//   ....[254]....
        /*13b0*/ 	.word	0x0001d2b0


	//   ....[255]....
        /*13b4*/ 	.word	0x0001d320


	//   ....[0]....
        /*13b8*/ 	.word	0x0001d390


	//   ....[1]....
        /*13bc*/ 	.word	0x0001d400


	//   ....[2]....
        /*13c0*/ 	.word	0x0001d460


	//   ....[3]....
        /*13c4*/ 	.word	0x0001d4d0


	//   ....[4]....
        /*13c8*/ 	.word	0x0001d540


	//   ....[5]....
        /*13cc*/ 	.word	0x0001d5b0


	//   ....[6]....
        /*13d0*/ 	.word	0x0001d610


	//   ....[7]....
        /*13d4*/ 	.word	0x0001d680


	//   ....[8]....
        /*13d8*/ 	.word	0x0001d6f0


	//   ....[9]....
        /*13dc*/ 	.word	0x0001d760


	//   ....[10]....
        /*13e0*/ 	.word	0x0001d7c0


	//   ....[11]....
        /*13e4*/ 	.word	0x0001d830


	//   ....[12]....
        /*13e8*/ 	.word	0x0001d8a0


	//   ....[13]....
        /*13ec*/ 	.word	0x0001d950


	//   ....[14]....
        /*13f0*/ 	.word	0x0001d9b0


	//   ....[15]....
        /*13f4*/ 	.word	0x0001da60


	//   ....[16]....
        /*13f8*/ 	.word	0x0001dac0


	//   ....[17]....
        /*13fc*/ 	.word	0x0001db70


	//   ....[18]....
        /*1400*/ 	.word	0x0001dbd0


	//   ....[19]....
        /*1404*/ 	.word	0x0001dc80


	//   ....[20]....
        /*1408*/ 	.word	0x0001dce0


	//   ....[21]....
        /*140c*/ 	.word	0x0001dd50


	//   ....[22]....
        /*1410*/ 	.word	0x0001ddc0


	//   ....[23]....
        /*1414*/ 	.word	0x0001de30


	//   ....[24]....
        /*1418*/ 	.word	0x0001dea0


	//   ....[25]....
        /*141c*/ 	.word	0x0001df00


	//   ....[26]....
        /*1420*/ 	.word	0x0001df50


	//   ....[27]....
        /*1424*/ 	.word	0x0001dfa0


	//   ....[28]....
        /*1428*/ 	.word	0x0001dff0


	//   ....[29]....
        /*142c*/ 	.word	0x0001e040


	//   ....[30]....
        /*1430*/ 	.word	0x0001e090


	//   ....[31]....
        /*1434*/ 	.word	0x0001e0e0


	//   ....[32]....
        /*1438*/ 	.word	0x0001e130


	//   ....[33]....
        /*143c*/ 	.word	0x0001e190


	//   ....[34]....
        /*1440*/ 	.word	0x0001e200


	//   ....[35]....
        /*1444*/ 	.word	0x0001e2b0


	//   ....[36]....
        /*1448*/ 	.word	0x0001e310


	//   ....[37]....
        /*144c*/ 	.word	0x0001e3c0


	//   ....[38]....
        /*1450*/ 	.word	0x0001e420


	//   ....[39]....
        /*1454*/ 	.word	0x0001e4d0


	//   ....[40]....
        /*1458*/ 	.word	0x0001e530


	//   ....[41]....
        /*145c*/ 	.word	0x0001e5e0


	//   ....[42]....
        /*1460*/ 	.word	0x0001e640


	//   ....[43]....
        /*1464*/ 	.word	0x0001e6b0


	//   ....[44]....
        /*1468*/ 	.word	0x0001e720


	//   ....[45]....
        /*146c*/ 	.word	0x0001e7d0


	//   ....[46]....
        /*1470*/ 	.word	0x0001e830


	//   ....[47]....
        /*1474*/ 	.word	0x0001e8e0


	//   ....[48]....
        /*1478*/ 	.word	0x0001e940


	//   ....[49]....
        /*147c*/ 	.word	0x0001e9f0


	//   ....[50]....
        /*1480*/ 	.word	0x0001ea50


	//   ....[51]....
        /*1484*/ 	.word	0x0001eb00


	//   ....[52]....
        /*1488*/ 	.word	0x0001eb60


	//   ....[53]....
        /*148c*/ 	.word	0x0001ebd0


	//   ....[54]....
        /*1490*/ 	.word	0x0001ec40


	//   ....[55]....
        /*1494*/ 	.word	0x0001ecb0


	//   ....[56]....
        /*1498*/ 	.word	0x0001ed20


	//   ....[57]....
        /*149c*/ 	.word	0x0001ed70


	//   ....[58]....
        /*14a0*/ 	.word	0x0001edd0


	//   ....[59]....
        /*14a4*/ 	.word	0x0001ee20


	//   ....[60]....
        /*14a8*/ 	.word	0x0001ee60


	//   ....[61]....
        /*14ac*/ 	.word	0x0001eeb0


	//   ....[62]....
        /*14b0*/ 	.word	0x0001eef0


	//   ....[63]....
        /*14b4*/ 	.word	0x0001ef40


	//   ....[64]....
        /*14b8*/ 	.word	0x0001ef80


	//   ....[65]....
        /*14bc*/ 	.word	0x0001eff0


	//   ....[66]....
        /*14c0*/ 	.word	0x0001f060


	//   ....[67]....
        /*14c4*/ 	.word	0x0001f110


	//   ....[68]....
        /*14c8*/ 	.word	0x0001f170


	//   ....[69]....
        /*14cc*/ 	.word	0x0001f220


	//   ....[70]....
        /*14d0*/ 	.word	0x0001f280


	//   ....[71]....
        /*14d4*/ 	.word	0x0001f330


	//   ....[72]....
        /*14d8*/ 	.word	0x0001f390


	//   ....[73]....
        /*14dc*/ 	.word	0x0001f440


	//   ....[74]....
        /*14e0*/ 	.word	0x0001f4a0


	//   ....[75]....
        /*14e4*/ 	.word	0x0001f510


	//   ....[76]....
        /*14e8*/ 	.word	0x0001f580


	//   ....[77]....
        /*14ec*/ 	.word	0x0001f630


	//   ....[78]....
        /*14f0*/ 	.word	0x0001f690


	//   ....[79]....
        /*14f4*/ 	.word	0x0001f740


	//   ....[80]....
        /*14f8*/ 	.word	0x0001f7a0


	//   ....[81]....
        /*14fc*/ 	.word	0x0001f850


	//   ....[82]....
        /*1500*/ 	.word	0x0001f8b0


	//   ....[83]....
        /*1504*/ 	.word	0x0001f960


	//   ....[84]....
        /*1508*/ 	.word	0x0001f9c0


	//   ....[85]....
        /*150c*/ 	.word	0x0001fa10


	//   ....[86]....
        /*1510*/ 	.word	0x0001fa70


	//   ....[87]....
        /*1514*/ 	.word	0x0001fac0


	//   ....[88]....
        /*1518*/ 	.word	0x0001fb00


	//   ....[89]....
        /*151c*/ 	.word	0x0001fb50


	//   ....[90]....
        /*1520*/ 	.word	0x0001fb90


	//   ....[91]....
        /*1524*/ 	.word	0x0001fbe0


	//   ....[92]....
        /*1528*/ 	.word	0x0001fc20


	//   ....[93]....
        /*152c*/ 	.word	0x0001fc80


	//   ....[94]....
        /*1530*/ 	.word	0x0001fce0


	//   ....[95]....
        /*1534*/ 	.word	0x0001fd50


	//   ....[96]....
        /*1538*/ 	.word	0x0001fe00


	//   ....[97]....
        /*153c*/ 	.word	0x0001fe60


	//   ....[98]....
        /*1540*/ 	.word	0x0001ff10


	//   ....[99]....
        /*1544*/ 	.word	0x0001ff70


	//   ....[100]....
        /*1548*/ 	.word	0x00020020


	//   ....[101]....
        /*154c*/ 	.word	0x00020080


	//   ....[102]....
        /*1550*/ 	.word	0x00020130


	//   ....[103]....
        /*1554*/ 	.word	0x00020190


	//   ....[104]....
        /*1558*/ 	.word	0x00020200


	//   ....[105]....
        /*155c*/ 	.word	0x00020270


	//   ....[106]....
        /*1560*/ 	.word	0x000202e0


	//   ....[107]....
        /*1564*/ 	.word	0x00020350


	//   ....[108]....
        /*1568*/ 	.word	0x000203a0


	//   ....[109]....
        /*156c*/ 	.word	0x00020400


	//   ....[110]....
        /*1570*/ 	.word	0x00020450


	//   ....[111]....
        /*1574*/ 	.word	0x00020490


	//   ....[112]....
        /*1578*/ 	.word	0x000204e0


	//   ....[113]....
        /*157c*/ 	.word	0x00020520


	//   ....[114]....
        /*1580*/ 	.word	0x00020570


	//   ....[115]....
        /*1584*/ 	.word	0x000205b0


	//   ....[116]....
        /*1588*/ 	.word	0x00020610


	//   ....[117]....
        /*158c*/ 	.word	0x00020670


	//   ....[118]....
        /*1590*/ 	.word	0x000206c0


	//   ....[119]....
        /*1594*/ 	.word	0x00020720


	//   ....[120]....
        /*1598*/ 	.word	0x00020770


	//   ....[121]....
        /*159c*/ 	.word	0x000207d0


	//   ....[122]....
        /*15a0*/ 	.word	0x00020820


	//   ....[123]....
        /*15a4*/ 	.word	0x00020870


	//   ....[124]....
        /*15a8*/ 	.word	0x000208d0


	//   ....[125]....
        /*15ac*/ 	.word	0x00020940


	//   ....[126]....
        /*15b0*/ 	.word	0x000209b0


	//   ....[127]....
        /*15b4*/ 	.word	0x00020a10


	//   ....[128]....
        /*15b8*/ 	.word	0x00020a80


	//   ....[129]....
        /*15bc*/ 	.word	0x00020af0


	//   ....[130]....
        /*15c0*/ 	.word	0x00020b60


	//   ....[131]....
        /*15c4*/ 	.word	0x00020bc0


	//   ....[132]....
        /*15c8*/ 	.word	0x00020c30


	//   ....[133]....
        /*15cc*/ 	.word	0x00020ca0


	//   ....[134]....
        /*15d0*/ 	.word	0x00020d10


	//   ....[135]....
        /*15d4*/ 	.word	0x00020d70


	//   ....[136]....
        /*15d8*/ 	.word	0x00020de0


	//   ....[137]....
        /*15dc*/ 	.word	0x00020e50


	//   ....[138]....
        /*15e0*/ 	.word	0x00020ec0


	//   ....[139]....
        /*15e4*/ 	.word	0x00020f20


	//   ....[140]....
        /*15e8*/ 	.word	0x00020f90


	//   ....[141]....
        /*15ec*/ 	.word	0x00021000


	//   ....[142]....
        /*15f0*/ 	.word	0x00021070


	//   ....[143]....
        /*15f4*/ 	.word	0x000210d0


	//   ....[144]....
        /*15f8*/ 	.word	0x00021140


	//   ....[145]....
        /*15fc*/ 	.word	0x000211b0


	//   ....[146]....
        /*1600*/ 	.word	0x00021220


	//   ....[147]....
        /*1604*/ 	.word	0x00021280


	//   ....[148]....
        /*1608*/ 	.word	0x000212f0


	//   ....[149]....
        /*160c*/ 	.word	0x00021360


	//   ....[150]....
        /*1610*/ 	.word	0x000213d0


	//   ....[151]....
        /*1614*/ 	.word	0x00021430


	//   ....[152]....
        /*1618*/ 	.word	0x000214a0


	//   ....[153]....
        /*161c*/ 	.word	0x00021510


	//   ....[154]....
        /*1620*/ 	.word	0x00021580


	//   ....[155]....
        /*1624*/ 	.word	0x000215e0


	//   ....[156]....
        /*1628*/ 	.word	0x00021650


	//   ....[157]....
        /*162c*/ 	.word	0x000216c0


	//   ....[158]....
        /*1630*/ 	.word	0x00021730


	//   ....[159]....
        /*1634*/ 	.word	0x00021790


	//   ....[160]....
        /*1638*/ 	.word	0x00021800


	//   ....[161]....
        /*163c*/ 	.word	0x00021870


	//   ....[162]....
        /*1640*/ 	.word	0x000218e0


	//   ....[163]....
        /*1644*/ 	.word	0x00021940


	//   ....[164]....
        /*1648*/ 	.word	0x000219b0


	//   ....[165]....
        /*164c*/ 	.word	0x00021a20


	//   ....[166]....
        /*1650*/ 	.word	0x00021a70


	//   ....[167]....
        /*1654*/ 	.word	0x00021ab0


	//   ....[168]....
        /*1658*/ 	.word	0x00021b00


	//   ....[169]....
        /*165c*/ 	.word	0x00021b50


	//   ....[170]....
        /*1660*/ 	.word	0x00021ba0


	//   ....[171]....
        /*1664*/ 	.word	0x00021c10


	//   ....[172]....
        /*1668*/ 	.word	0x00021c60


	//   ....[173]....
        /*166c*/ 	.word	0x00021cb0


	//   ....[174]....
        /*1670*/ 	.word	0x00021d00


	//   ....[175]....
        /*1674*/ 	.word	0x00021d50


	//   ....[176]....
        /*1678*/ 	.word	0x00021da0


	//   ....[177]....
        /*167c*/ 	.word	0x00021e10


	//   ....[178]....
        /*1680*/ 	.word	0x00021e60


	//   ....[179]....
        /*1684*/ 	.word	0x00021ed0


	//   ....[180]....
        /*1688*/ 	.word	0x00021f30


	//   ....[181]....
        /*168c*/ 	.word	0x00021fa0


	//----- nvinfo : EIATTR_EXIT_INSTR_OFFSETS
	.align		4
.L_312:
        /*1690*/ 	.byte	0x04, 0x1c
        /*1692*/ 	.short	(.L_314 - .L_313)


	//   ....[0]....
.L_313:
        /*1694*/ 	.word	0x000010d0


	//   ....[1]....
        /*1698*/ 	.word	0x0001cd60


	//----- nvinfo : EIATTR_MAX_THREADS
	.align		4
.L_314:
        /*169c*/ 	.byte	0x04, 0x05
        /*169e*/ 	.short	(.L_316 - .L_315)
.L_315:
        /*16a0*/ 	.word	0x00000080
        /*16a4*/ 	.word	0x00000001
        /*16a8*/ 	.word	0x00000001


	//----- nvinfo : EIATTR_CRS_STACK_SIZE
	.align		4
.L_316:
        /*16ac*/ 	.byte	0x04, 0x1e
        /*16ae*/ 	.short	(.L_318 - .L_317)
.L_317:
        /*16b0*/ 	.word	0x00000000
.L_318:


//--------------------- .nv.info._ZN7cutlass13device_kernelIN5flash19enable_sm80_to_sm89INS1_16FlashAttnFwdSm80INS1_25CollectiveMainloopFwdSm80ILi4ELi1ELb0EN4cute5tupleIJNS5_1CILi128EEENS7_ILi80EEENS7_ILi64EEEEEELi64ENS_6half_tEfNS_4arch4Sm80ELb0ELb1ELb1ELb1ELb1ELb1ELb1ELb1EEENS1_21CollectiveEpilogueFwdINS6_IJS8_SA_S9_EEENS6_IJNS7_ILi1EEESI_SI_EEESC_SE_Li128ELb1ELb1ELb1ELb0EEENS1_36VarlenDynamicPersistentTileSchedulerILi128ELi80ELi128ELi128ELb1ELb1ELb0ELb1ELb0ELb1EEEEEEEEEvNT_6ParamsE --------------------------
	.section	.nv.info._ZN7cutlass13device_kernelIN5flash19enable_sm80_to_sm89INS1_16FlashAttnFwdSm80INS1_25CollectiveMainloopFwdSm80ILi4ELi1ELb0EN4cute5tupleIJNS5_1CILi128EEENS7_ILi80EEENS7_ILi64EEEEEELi64ENS_6half_tEfNS_4arch4Sm80ELb0ELb1ELb1ELb1ELb1ELb1ELb1ELb1EEENS1_21CollectiveEpilogueFwdINS6_IJS8_SA_S9_EEENS6_IJNS7_ILi1EEESI_SI_EEESC_SE_Li128ELb1ELb1ELb1ELb0EEENS1_36VarlenDynamicPersistentTileSchedulerILi128ELi80ELi128ELi128ELb1ELb1ELb0ELb1ELb0ELb1EEEEEEEEEvNT_6ParamsE,"",@"SHT_CUDA_INFO"
	.sectionflags	@""
	.align	4


	//----- nvinfo : EIATTR_CUDA_API_VERSION
	.align		4
        /*0000*/ 	.byte	0x04, 0x37
        /*0002*/ 	.short	(.L_320 - .L_319)
.L_319:
        /*0004*/ 	.word	0x00000082


	//----- nvinfo : EIATTR_SW2861232_WAR
	.align		4
.L_320:
        /*0008*/ 	.byte	0x01, 0x35
	.zero		2


	//----- nvinfo : EIATTR_PARAM_CBANK
	.align		4
        /*000c*/ 	.byte	0x04, 0x0a
        /*000e*/ 	.short	(.L_322 - .L_321)
	.align		4
.L_321:
        /*0010*/ 	.word	index@(.nv.constant0._ZN7cutlass13device_kernelIN5flash19enable_sm80_to_sm89INS1_16FlashAttnFwdSm80INS1_25CollectiveMainloopFwdSm80ILi4ELi1ELb0EN4cute5tupleIJNS5_1CILi128EEENS7_ILi80EEENS7_ILi64EEEEEELi64ENS_6half_tEfNS_4arch4Sm80ELb0ELb1ELb1ELb1ELb1ELb1ELb1ELb1EEENS1_21CollectiveEpilogueFwdINS6_IJS8_SA_S9_EEENS6_IJNS7_ILi1EEESI_SI_EEESC_SE_Li128ELb1ELb1ELb1ELb0EEENS1_36VarlenDynamicPersistentTileSchedulerILi128ELi80ELi128ELi128ELb1ELb1ELb0ELb1ELb0ELb1EEEEEEEEEvNT_6ParamsE)
        /*0014*/ 	.short	0x0160
        /*0016*/ 	.short	0x0438


	//----- nvinfo : EIATTR_CBANK_PARAM_SIZE
	.align		4
.L_322:
        /*0018*/ 	.byte	0x03, 0x19
        /*001a*/ 	.short	0x0438


	//----- nvinfo : EIATTR_KPARAM_INFO
	.align		4
        /*001c*/ 	.byte	0x04, 0x17
        /*001e*/ 	.short	(.L_324 - .L_323)
.L_323:
        /*0020*/ 	.word	0x00000000
        /*0024*/ 	.short	0x0000
        /*0026*/ 	.short	0x0000
        /*0028*/ 	.byte	0x00, 0xf0, 0xe1, 0x10


	//----- nvinfo : EIATTR_MAXREG_COUNT
	.align		4
.L_324:
        /*002c*/ 	.byte	0x03, 0x1b
        /*002e*/ 	.short	0x00ff


	//----- nvinfo : EIATTR_NUM_BARRIERS
	.align		4
        /*0030*/ 	.byte	0x02, 0x4c
        /*0032*/ 	.byte	0x06
	.zero		1


	//----- nvinfo : EIATTR_ANNOTATIONS
	.align		4
        /*0034*/ 	.byte	0x04, 0x55
        /*0036*/ 	.short	(.L_326 - .L_325)


	//   ....[0]....
.L_325:
        /* <DEDUP_REMOVED lines=92> */


	//----- nvinfo : EIATTR_MERCURY_ISA_VERSION
	.align		4
.L_326:
        /*05e0*/ 	.byte	0x03, 0x5f
        /*05e2*/ 	.short	0x0000


	//----- nvinfo : EIATTR_INT_WARP_WIDE_INSTR_OFFSETS
	.align		4
        /*05e4*/ 	.byte	0x04, 0x31
        /*05e6*/ 	.short	(.L_328 - .L_327)


	//   ....[0]....
.L_327:
        /*05e8*/ 	.word	0x00023ad0


	//   ....[1]....
        /*05ec*/ 	.word	0x00023b50


	//----- nvinfo : EIATTR_COOP_GROUP_MASK_REGIDS
	.align		4
.L_328:
        /*05f0*/ 	.byte	0x04, 0x29
        /*05f2*/ 	.short	(.L_330 - .L_329)


	//   ....[0]....
.L_329:
        /*05f4*/ 	.word	0xffffffff


	//   ....[1]....
        /*05f8*/ 	.word	0xffffffff


	//   ....[2]....
        /*05fc*/ 	.word	0xffffffff


	//   ....[3]....
        /*0600*/ 	.word	0xffffffff


	//   ....[4]....
        /*0604*/ 	.word	0xffffffff


	//   ....[5]....
        /*0608*/ 	.word	0xffffffff


	//   ....[6]....
        /*060c*/ 	.word	0xffffffff


	//   ....[7]....
        /*0610*/ 	.word	0xffffffff


	//   ....[8]....
        /*0614*/ 	.word	0xffffffff


	//   ....[9]....
        /*0618*/ 	.word	0xffffffff


	//   ....[10]....
        /*061c*/ 	.word	0xffffffff


	//   ....[11]....
        /*0620*/ 	.word	0xffffffff


	//   ....[12]....
        /*0624*/ 	.word	0xffffffff


	//   ....[13]....
        /*0628*/ 	.word	0xffffffff


	//   ....[14]....
        /*062c*/ 	.word	0xffffffff


	//   ....[15]....
        /*0630*/ 	.word	0xffffffff


	//   ....[16]....
        /*0634*/ 	.word	0xffffffff


	//   ....[17]....
        /*0638*/ 	.word	0xffffffff


	//   ....[18]....
        /*063c*/ 	.word	0xffffffff


	//   ....[19]....
        /*0640*/ 	.word	0xffffffff


	//   ....[20]....
        /*0644*/ 	.word	0xffffffff


	//   ....[21]....
        /*0648*/ 	.word	0xffffffff


	//   ....[22]....
        /*064c*/ 	.word	0xffffffff


	//   ....[23]....
        /*0650*/ 	.word	0xffffffff


	//   ....[24]....
        /*0654*/ 	.word	0xffffffff


	//   ....[25]....
        /*0658*/ 	.word	0xffffffff


	//   ....[26]....
        /*065c*/ 	.word	0xffffffff


	//   ....[27]....
        /*0660*/ 	.word	0xffffffff


	//   ....[28]....
        /*0664*/ 	.word	0xffffffff


	//   ....[29]....
        /*0668*/ 	.word	0xffffffff


	//   ....[30]....
        /*066c*/ 	.word	0xffffffff


	//   ....[31]....
        /*0670*/ 	.word	0xffffffff


	//   ....[32]....
        /*0674*/ 	.word	0xffffffff


	//   ....[33]....
        /*0678*/ 	.word	0xffffffff


	//   ....[34]....
        /*067c*/ 	.word	0xffffffff


	//   ....[35]....
        /*0680*/ 	.word	0xffffffff


	//   ....[36]....
        /*0684*/ 	.word	0xffffffff


	//   ....[37]....
        /*0688*/ 	.word	0xffffffff


	//   ....[38]....
        /*068c*/ 	.word	0xffffffff


	//   ....[39]....
        /*0690*/ 	.word	0xffffffff


	//   ....[40]....
        /*0694*/ 	.word	0xffffffff


	//   ....[41]....
        /*0698*/ 	.word	0xffffffff


	//   ....[42]....
        /*069c*/ 	.word	0xffffffff


	//   ....[43]....
        /*06a0*/ 	.word	0xffffffff


	//   ....[44]....
        /*06a4*/ 	.word	0xffffffff


	//   ....[45]....
        /*06a8*/ 	.word	0xffffffff


	//   ....[46]....
        /*06ac*/ 	.word	0xffffffff


	//   ....[47]....
        /*06b0*/ 	.word	0xffffffff


	//   ....[48]....
        /*06b4*/ 	.word	0xffffffff


	//   ....[49]....
        /*06b8*/ 	.word	0xffffffff


	//   ....[50]....
        /*06bc*/ 	.word	0xffffffff


	//   ....[51]....
        /*06c0*/ 	.word	0xffffffff


	//   ....[52]....
        /*06c4*/ 	.word	0xffffffff


	//   ....[53]....
        /*06c8*/ 	.word	0xffffffff


	//   ....[54]....
        /*06cc*/ 	.word	0xffffffff


	//   ....[55]....
        /*06d0*/ 	.word	0xffffffff


	//   ....[56]....
        /*06d4*/ 	.word	0xffffffff


	//   ....[57]....
        /*06d8*/ 	.word	0xffffffff


	//   ....[58]....
        /*06dc*/ 	.word	0xffffffff


	//   ....[59]....
        /*06e0*/ 	.word	0xffffffff


	//   ....[60]....
        /*06e4*/ 	.word	0xffffffff


	//   ....[61]....
        /*06e8*/ 	.word	0xffffffff


	//   ....[62]....
        /*06ec*/ 	.word	0xffffffff


	//   ....[63]....
        /*06f0*/ 	.word	0xffffffff


	//   ....[64]....
        /*06f4*/ 	.word	0xffffffff


	//   ....[65]....
        /*06f8*/ 	.word	0xffffffff


	//   ....[66]....
        /*06fc*/ 	.word	0xffffffff


	//   ....[67]....
        /*0700*/ 	.word	0xffffffff


	//   ....[68]....
        /*0704*/ 	.word	0xffffffff


	//   ....[69]....
        /*0708*/ 	.word	0xffffffff


	//   ....[70]....
        /*070c*/ 	.word	0xffffffff


	//   ....[71]....
        /*0710*/ 	.word	0xffffffff


	//   ....[72]....
        /*0714*/ 	.word	0xffffffff


	//   ....[73]....
        /*0718*/ 	.word	0xffffffff


	//   ....[74]....
        /*071c*/ 	.word	0xffffffff


	//   ....[75]....
        /*0720*/ 	.word	0xffffffff


	//   ....[76]....
        /*0724*/ 	.word	0xffffffff


	//   ....[77]....
        /*0728*/ 	.word	0xffffffff


	//   ....[78]....
        /*072c*/ 	.word	0xffffffff


	//   ....[79]....
        /*0730*/ 	.word	0xffffffff


	//   ....[80]....
        /*0734*/ 	.word	0xffffffff


	//   ....[81]....
        /*0738*/ 	.word	0xffffffff


	//   ....[82]....
        /*073c*/ 	.word	0xffffffff


	//   ....[83]....
        /*0740*/ 	.word	0xffffffff


	//   ....[84]....
        /*0744*/ 	.word	0xffffffff


	//   ....[85]....
        /*0748*/ 	.word	0xffffffff


	//   ....[86]....
        /*074c*/ 	.word	0xffffffff


	//   ....[87]....
        /*0750*/ 	.word	0xffffffff


	//   ....[88]....
        /*0754*/ 	.word	0xffffffff


	//   ....[89]....
        /*0758*/ 	.word	0xffffffff


	//   ....[90]....
        /*075c*/ 	.word	0xffffffff


	//   ....[91]....
        /*0760*/ 	.word	0xffffffff


	//   ....[92]....
        /*0764*/ 	.word	0xffffffff


	//   ....[93]....
        /*0768*/ 	.word	0xffffffff


	//   ....[94]....
        /*076c*/ 	.word	0xffffffff


	//   ....[95]....
        /*0770*/ 	.word	0xffffffff


	//   ....[96]....
        /*0774*/ 	.word	0xffffffff


	//   ....[97]....
        /*0778*/ 	.word	0xffffffff


	//   ....[98]....
        /*077c*/ 	.word	0xffffffff


	//   ....[99]....
        /*0780*/ 	.word	0xffffffff


	//   ....[100]....
        /*0784*/ 	.word	0xffffffff


	//   ....[101]....
        /*0788*/ 	.word	0xffffffff


	//   ....[102]....
        /*078c*/ 	.word	0xffffffff


	//   ....[103]....
        /*0790*/ 	.word	0xffffffff


	//   ....[104]....
        /*0794*/ 	.word	0xffffffff


	//   ....[105]....
        /*0798*/ 	.word	0xffffffff


	//   ....[106]....
        /*079c*/ 	.word	0xffffffff


	//   ....[107]....
        /*07a0*/ 	.word	0xffffffff


	//   ....[108]....
        /*07a4*/ 	.word	0xffffffff


	//   ....[109]....
        /*07a8*/ 	.word	0xffffffff


	//   ....[110]....
        /*07ac*/ 	.word	0xffffffff


	//   ....[111]....
        /*07b0*/ 	.word	0xffffffff


	//   ....[112]....
        /*07b4*/ 	.word	0xffffffff


	//   ....[113]....
        /*07b8*/ 	.word	0xffffffff


	//   ....[114]....
        /*07bc*/ 	.word	0xffffffff


	//   ....[115]....
        /*07c0*/ 	.word	0xffffffff


	//   ....[116]....
        /*07c4*/ 	.word	0xffffffff


	//   ....[117]....
        /*07c8*/ 	.word	0xffffffff


	//   ....[118]....
        /*07cc*/ 	.word	0xffffffff


	//   ....[119]....
        /*07d0*/ 	.word	0xffffffff


	//   ....[120]....
        /*07d4*/ 	.word	0xffffffff


	//   ....[121]....
        /*07d8*/ 	.word	0xffffffff


	//   ....[122]....
        /*07dc*/ 	.word	0xffffffff


	//   ....[123]....
        /*07e0*/ 	.word	0xffffffff


	//   ....[124]....
        /*07e4*/ 	.word	0xffffffff


	//   ....[125]....
        /*07e8*/ 	.word	0xffffffff


	//   ....[126]....
        /*07ec*/ 	.word	0xffffffff


	//   ....[127]....
        /*07f0*/ 	.word	0xffffffff


	//   ....[128]....
        /*07f4*/ 	.word	0xffffffff


	//   ....[129]....
        /*07f8*/ 	.word	0xffffffff


	//   ....[130]....
        /*07fc*/ 	.word	0xffffffff


	//   ....[131]....
        /*0800*/ 	.word	0xffffffff


	//   ....[132]....
        /*0804*/ 	.word	0xffffffff


	//   ....[133]....
        /*0808*/ 	.word	0xffffffff


	//   ....[134]....
        /*080c*/ 	.word	0xffffffff


	//   ....[135]....
        /*0810*/ 	.word	0xffffffff


	//   ....[136]....
        /*0814*/ 	.word	0xffffffff


	//   ....[137]....
        /*0818*/ 	.word	0xffffffff


	//   ....[138]....
        /*081c*/ 	.word	0xffffffff


	//   ....[139]....
        /*0820*/ 	.word	0xffffffff


	//   ....[140]....
        /*0824*/ 	.word	0xffffffff


	//   ....[141]....
        /*0828*/ 	.word	0xffffffff


	//   ....[142]....
        /*082c*/ 	.word	0xffffffff


	//   ....[143]....
        /*0830*/ 	.word	0xffffffff


	//   ....[144]....
        /*0834*/ 	.word	0xffffffff


	//   ....[145]....
        /*0838*/ 	.word	0xffffffff


	//   ....[146]....
        /*083c*/ 	.word	0xffffffff


	//   ....[147]....
        /*0840*/ 	.word	0xffffffff


	//   ....[148]....
        /*0844*/ 	.word	0xffffffff


	//   ....[149]....
        /*0848*/ 	.word	0xffffffff


	//   ....[150]....
        /*084c*/ 	.word	0xffffffff


	//   ....[151]....
        /*0850*/ 	.word	0xffffffff


	//   ....[152]....
        /*0854*/ 	.word	0xffffffff


	//   ....[153]....
        /*0858*/ 	.word	0xffffffff


	//   ....[154]....
        /*085c*/ 	.word	0xffffffff


	//   ....[155]....
        /*0860*/ 	.word	0xffffffff


	//   ....[156]....
        /*0864*/ 	.word	0xffffffff


	//   ....[157]....
        /*0868*/ 	.word	0xffffffff


	//   ....[158]....
        /*086c*/ 	.word	0xffffffff


	//   ....[159]....
        /*0870*/ 	.word	0xffffffff


	//   ....[160]....
        /*0874*/ 	.word	0xffffffff


	//   ....[161]....
        /*0878*/ 	.word	0xffffffff


	//   ....[162]....
        /*087c*/ 	.word	0xffffffff


	//   ....[163]....
        /*0880*/ 	.word	0xffffffff


	//   ....[164]....
        /*0884*/ 	.word	0xffffffff


	//   ....[165]....
        /*0888*/ 	.word	0xffffffff


	//   ....[166]....
        /*088c*/ 	.word	0xffffffff


	//   ....[167]....
        /*0890*/ 	.word	0xffffffff


	//   ....[168]....
        /*0894*/ 	.word	0xffffffff


	//   ....[169]....
        /*0898*/ 	.word	0xffffffff


	//   ....[170]....
        /*089c*/ 	.word	0xffffffff


	//   ....[171]....
        /*08a0*/ 	.word	0xffffffff


	//   ....[172]....
        /*08a4*/ 	.word	0xffffffff


	//   ....[173]....
        /*08a8*/ 	.word	0xffffffff


	//   ....[174]....
        /*08ac*/ 	.word	0xffffffff


	//   ....[175]....
        /*08b0*/ 	.word	0xffffffff


	//   ....[176]....
        /*08b4*/ 	.word	0xffffffff


	//   ....[177]....
        /*08b8*/ 	.word	0xffffffff


	//   ....[178]....
        /*08bc*/ 	.word	0xffffffff


	//   ....[179]....
        /*08c0*/ 	.word	0xffffffff


	//   ....[180]....
        /*08c4*/ 	.word	0xffffffff


	//   ....[181]....
        /*08c8*/ 	.word	0xffffffff


	//   ....[182]....
        /*08cc*/ 	.word	0xffffffff


	//   ....[183]....
        /*08d0*/ 	.word	0xffffffff


	//   ....[184]....
        /*08d4*/ 	.word	0xffffffff


	//   ....[185]....
        /*08d8*/ 	.word	0xffffffff


	//   ....[186]....
        /*08dc*/ 	.word	0xffffffff


	//   ....[187]....
        /*08e0*/ 	.word	0xffffffff


	//   ....[188]....
        /*08e4*/ 	.word	0xffffffff


	//   ....[189]....
        /*08e8*/ 	.word	0xffffffff


	//   ....[190]....
        /*08ec*/ 	.word	0xffffffff


	//   ....[191]....
        /*08f0*/ 	.word	0xffffffff


	//   ....[192]....
        /*08f4*/ 	.word	0xffffffff


	//   ....[193]....
        /*08f8*/ 	.word	0xffffffff


	//   ....[194]....
        /*08fc*/ 	.word	0xffffffff


	//   ....[195]....
        /*0900*/ 	.word	0xffffffff


	//   ....[196]....
        /*0904*/ 	.word	0xffffffff


	//   ....[197]....
        /*0908*/ 	.word	0xffffffff


	//   ....[198]....
        /*090c*/ 	.word	0xffffffff


	//   ....[199]....
        /*0910*/ 	.word	0xffffffff


	//   ....[200]....
        /*0914*/ 	.word	0xffffffff


	//   ....[201]....
        /*0918*/ 	.word	0xffffffff


	//   ....[202]....
        /*091c*/ 	.word	0xffffffff


	//   ....[203]....
        /*0920*/ 	.word	0xffffffff


	//   ....[204]....
        /*0924*/ 	.word	0xffffffff


	//   ....[205]....
        /*0928*/ 	.word	0xffffffff


	//   ....[206]....
        /*092c*/ 	.word	0xffffffff


	//   ....[207]....
        /*0930*/ 	.word	0xffffffff


	//   ....[208]....
        /*0934*/ 	.word	0xffffffff


	//   ....[209]....
        /*0938*/ 	.word	0xffffffff


	//   ....[210]....
        /*093c*/ 	.word	0xffffffff


	//   ....[211]....
        /*0940*/ 	.word	0xffffffff


	//   ....[212]....
        /*0944*/ 	.word	0xffffffff


	//   ....[213]....
        /*0948*/ 	.word	0xffffffff


	//   ....[214]....
        /*094c*/ 	.word	0xffffffff


	//   ....[215]....
        /*0950*/ 	.word	0xffffffff


	//   ....[216]....
        /*0954*/ 	.word	0xffffffff


	//   ....[217]....
        /*0958*/ 	.word	0xffffffff


	//   ....[218]....
        /*095c*/ 	.word	0xffffffff


	//   ....[219]....
        /*0960*/ 	.word	0xffffffff


	//   ....[220]....
        /*0964*/ 	.word	0xffffffff


	//   ....[221]....
        /*0968*/ 	.word	0xffffffff


	//   ....[222]....
        /*096c*/ 	.word	0xffffffff


	//   ....[223]....
        /*0970*/ 	.word	0xffffffff


	//   ....[224]....
        /*0974*/ 	.word	0xffffffff


	//   ....[225]....
        /*0978*/ 	.word	0xffffffff


	//   ....[226]....
        /*097c*/ 	.word	0xffffffff


	//   ....[227]....
        /*0980*/ 	.word	0xffffffff


	//   ....[228]....
        /*0984*/ 	.word	0xffffffff


	//   ....[229]....
        /*0988*/ 	.word	0xffffffff


	//   ....[230]....
        /*098c*/ 	.word	0xffffffff


	//   ....[231]....
        /*0990*/ 	.word	0xffffffff


	//   ....[232]....
        /*0994*/ 	.word	0xffffffff


	//   ....[233]....
        /*0998*/ 	.word	0xffffffff


	//   ....[234]....
        /*099c*/ 	.word	0xffffffff


	//   ....[235]....
        /*09a0*/ 	.word	0xffffffff


	//   ....[236]....
        /*09a4*/ 	.word	0xffffffff


	//   ....[237]....
        /*09a8*/ 	.word	0xffffffff


	//   ....[238]....
        /*09ac*/ 	.word	0xffffffff


	//   ....[239]....
        /*09b0*/ 	.word	0xffffffff


	//   ....[240]....
        /*09b4*/ 	.word	0xffffffff


	//   ....[241]....
        /*09b8*/ 	.word	0xffffffff


	//   ....[242]....
        /*09bc*/ 	.word	0xffffffff


	//   ....[243]....
        /*09c0*/ 	.word	0xffffffff


	//   ....[244]....
        /*09c4*/ 	.word	0xffffffff


	//   ....[245]....
        /*09c8*/ 	.word	0xffffffff


	//   ....[246]....
        /*09cc*/ 	.word	0xffffffff


	//   ....[247]....
        /*09d0*/ 	.word	0xffffffff


	//   ....[248]....
        /*09d4*/ 	.word	0xffffffff


	//   ....[249]....
        /*09d8*/ 	.word	0xffffffff


	//   ....[250]....
        /*09dc*/ 	.word	0xffffffff


	//   ....[251]....
        /*09e0*/ 	.word	0xffffffff


	//   ....[252]....
        /*09e4*/ 	.word	0xffffffff


	//   ....[253]....
        /*09e8*/ 	.word	0xffffffff


	//   ....[254]....
        /*09ec*/ 	.word	0xffffffff


	//   ....[255]....
        /*09f0*/ 	.word	0xffffffff


	//   ....[0]....
        /*09f4*/ 	.word	0xffffffff


	//   ....[1]....
        /*09f8*/ 	.word	0xffffffff


	//   ....[2]....
        /*09fc*/ 	.word	0xffffffff


	//   ....[3]....
        /*0a00*/ 	.word	0xffffffff


	//   ....[4]....
        /*0a04*/ 	.word	0xffffffff


	//   ....[5]....
        /*0a08*/ 	.word	0xffffffff


	//   ....[6]....
        /*0a0c*/ 	.word	0xffffffff


	//   ....[7]....
        /*0a10*/ 	.word	0xffffffff


	//   ....[8]....
        /*0a14*/ 	.word	0xffffffff


	//   ....[9]....
        /*0a18*/ 	.word	0xffffffff


	//   ....[10]....
        /*0a1c*/ 	.word	0xffffffff


	//   ....[11]....
        /*0a20*/ 	.word	0xffffffff


	//   ....[12]....
        /*0a24*/ 	.word	0xffffffff


	//   ....[13]....
        /*0a28*/ 	.word	0xffffffff


	//   ....[14]....
        /*0a2c*/ 	.word	0xffffffff


	//   ....[15]....
        /*0a30*/ 	.word	0xffffffff


	//   ....[16]....
        /*0a34*/ 	.word	0xffffffff


	//   ....[17]....
        /*0a38*/ 	.word	0xffffffff


	//   ....[18]....
        /*0a3c*/ 	.word	0xffffffff


	//   ....[19]....
        /*0a40*/ 	.word	0xffffffff


	//   ....[20]....
        /*0a44*/ 	.word	0xffffffff


	//   ....[21]....
        /*0a48*/ 	.word	0xffffffff


	//   ....[22]....
        /*0a4c*/ 	.word	0xffffffff


	//   ....[23]....
        /*0a50*/ 	.word	0xffffffff


	//   ....[24]....
        /*0a54*/ 	.word	0xffffffff


	//   ....[25]....
        /*0a58*/ 	.word	0xffffffff


	//   ....[26]....
        /*0a5c*/ 	.word	0xffffffff


	//   ....[27]....
        /*0a60*/ 	.word	0xffffffff


	//   ....[28]....
        /*0a64*/ 	.word	0xffffffff


	//   ....[29]....
        /*0a68*/ 	.word	0xffffffff


	//   ....[30]....
        /*0a6c*/ 	.word	0xffffffff


	//   ....[31]....
        /*0a70*/ 	.word	0xffffffff


	//   ....[32]....
        /*0a74*/ 	.word	0xffffffff


	//   ....[33]....
        /*0a78*/ 	.word	0xffffffff


	//   ....[34]....
        /*0a7c*/ 	.word	0xffffffff


	//   ....[35]....
        /*0a80*/ 	.word	0xffffffff


	//   ....[36]....
        /*0a84*/ 	.word	0xffffffff


	//   ....[37]....
        /*0a88*/ 	.word	0xffffffff


	//   ....[38]....
        /*0a8c*/ 	.word	0xffffffff


	//   ....[39]....
        /*0a90*/ 	.word	0xffffffff


	//   ....[40]....
        /*0a94*/ 	.word	0xffffffff


	//   ....[41]....
        /*0a98*/ 	.word	0xffffffff


	//   ....[42]....
        /*0a9c*/ 	.word	0xffffffff


	//   ....[43]....
        /*0aa0*/ 	.word	0xffffffff


	//   ....[44]....
        /*0aa4*/ 	.word	0xffffffff


	//   ....[45]....
        /*0aa8*/ 	.word	0xffffffff


	//   ....[46]....
        /*0aac*/ 	.word	0xffffffff


	//   ....[47]....
        /*0ab0*/ 	.word	0xffffffff


	//   ....[48]....
        /*0ab4*/ 	.word	0xffffffff


	//   ....[49]....
        /*0ab8*/ 	.word	0xffffffff


	//   ....[50]....
        /*0abc*/ 	.word	0xffffffff


	//   ....[51]....
        /*0ac0*/ 	.word	0xffffffff


	//   ....[52]....
        /*0ac4*/ 	.word	0xffffffff


	//   ....[53]....
        /*0ac8*/ 	.word	0xffffffff


	//   ....[54]....
        /*0acc*/ 	.word	0xffffffff


	//   ....[55]....
        /*0ad0*/ 	.word	0xffffffff


	//   ....[56]....
        /*0ad4*/ 	.word	0xffffffff


	//   ....[57]....
        /*0ad8*/ 	.word	0xffffffff


	//   ....[58]....
        /*0adc*/ 	.word	0xffffffff


	//   ....[59]....
        /*0ae0*/ 	.word	0xffffffff


	//   ....[60]....
        /*0ae4*/ 	.word	0xffffffff


	//   ....[61]....
        /*0ae8*/ 	.word	0xffffffff


	//   ....[62]....
        /*0aec*/ 	.word	0xffffffff


	//   ....[63]....
        /*0af0*/ 	.word	0xffffffff


	//   ....[64]....
        /*0af4*/ 	.word	0xffffffff


	//   ....[65]....
        /*0af8*/ 	.word	0xffffffff


	//   ....[66]....
        /*0afc*/ 	.word	0xffffffff


	//   ....[67]....
        /*0b00*/ 	.word	0xffffffff


	//   ....[68]....
        /*0b04*/ 	.word	0xffffffff


	//   ....[69]....
        /*0b08*/ 	.word	0xffffffff


	//   ....[70]....
        /*0b0c*/ 	.word	0xffffffff


	//   ....[71]....
        /*0b10*/ 	.word	0xffffffff


	//   ....[72]....
        /*0b14*/ 	.word	0xffffffff


	//   ....[73]....
        /*0b18*/ 	.word	0xffffffff


	//   ....[74]....
        /*0b1c*/ 	.word	0xffffffff


	//   ....[75]....
        /*0b20*/ 	.word	0xffffffff


	//   ....[76]....
        /*0b24*/ 	.word	0xffffffff


	//   ....[77]....
        /*0b28*/ 	.word	0xffffffff


	//   ....[78]....
        /*0b2c*/ 	.word	0xffffffff


	//   ....[79]....
        /*0b30*/ 	.word	0xffffffff


	//   ....[80]....
        /*0b34*/ 	.word	0xffffffff


	//   ....[81]....
        /*0b38*/ 	.word	0xffffffff


	//   ....[82]....
        /*0b3c*/ 	.word	0xffffffff


	//   ....[83]....
        /*0b40*/ 	.word	0xffffffff


	//   ....[84]....
        /*0b44*/ 	.word	0xffffffff


	//   ....[85]....
        /*0b48*/ 	.word	0xffffffff


	//   ....[86]....
        /*0b4c*/ 	.word	0xffffffff


	//   ....[87]....
        /*0b50*/ 	.word	0xffffffff


	//   ....[88]....
        /*0b54*/ 	.word	0xffffffff


	//   ....[89]....
        /*0b58*/ 	.word	0xffffffff


	//   ....[90]....
        /*0b5c*/ 	.word	0xffffffff


	//   ....[91]....
        /*0b60*/ 	.word	0xffffffff


	//   ....[92]....
        /*0b64*/ 	.word	0xffffffff


	//   ....[93]....
        /*0b68*/ 	.word	0xffffffff


	//   ....[94]....
        /*0b6c*/ 	.word	0xffffffff


	//   ....[95]....
        /*0b70*/ 	.word	0xffffffff


	//   ....[96]....
        /*0b74*/ 	.word	0xffffffff


	//   ....[97]....
        /*0b78*/ 	.word	0xffffffff


	//   ....[98]....
        /*0b7c*/ 	.word	0xffffffff


	//   ....[99]....
        /*0b80*/ 	.word	0xffffffff


	//   ....[100]....
        /*0b84*/ 	.word	0xffffffff


	//   ....[101]....
        /*0b88*/ 	.word	0xffffffff


	//   ....[102]....
        /*0b8c*/ 	.word	0xffffffff


	//   ....[103]....
        /*0b90*/ 	.word	0xffffffff


	//   ....[104]....
        /*0b94*/ 	.word	0xffffffff


	//   ....[105]....
        /*0b98*/ 	.word	0xffffffff


	//   ....[106]....
        /*0b9c*/ 	.word	0xffffffff


	//   ....[107]....
        /*0ba0*/ 	.word	0xffffffff


	//   ....[108]....
        /*0ba4*/ 	.word	0xffffffff


	//   ....[109]....
        /*0ba8*/ 	.word	0xffffffff


	//   ....[110]....
        /*0bac*/ 	.word	0xffffffff


	//   ....[111]....
        /*0bb0*/ 	.word	0xffffffff


	//   ....[112]....
        /*0bb4*/ 	.word	0xffffffff


	//   ....[113]....
        /*0bb8*/ 	.word	0xffffffff


	//   ....[114]....
        /*0bbc*/ 	.word	0xffffffff


	//   ....[115]....
        /*0bc0*/ 	.word	0xffffffff


	//   ....[116]....
        /*0bc4*/ 	.word	0xffffffff


	//   ....[117]....
        /*0bc8*/ 	.word	0xffffffff


	//   ....[118]....
        /*0bcc*/ 	.word	0xffffffff


	//   ....[119]....
        /*0bd0*/ 	.word	0xffffffff


	//   ....[120]....
        /*0bd4*/ 	.word	0xffffffff


	//   ....[121]....
        /*0bd8*/ 	.word	0xffffffff


	//   ....[122]....
        /*0bdc*/ 	.word	0xffffffff


	//   ....[123]....
        /*0be0*/ 	.word	0xffffffff


	//   ....[124]....
        /*0be4*/ 	.word	0xffffffff


	//   ....[125]....
        /*0be8*/ 	.word	0xffffffff


	//   ....[126]....
        /*0bec*/ 	.word	0xffffffff


	//   ....[127]....
        /*0bf0*/ 	.word	0xffffffff


	//   ....[128]....
        /*0bf4*/ 	.word	0xffffffff


	//   ....[129]....
        /*0bf8*/ 	.word	0xffffffff


	//   ....[130]....
        /*0bfc*/ 	.word	0xffffffff


	//   ....[131]....
        /*0c00*/ 	.word	0xffffffff


	//   ....[132]....
        /*0c04*/ 	.word	0xffffffff


	//   ....[133]....
        /*0c08*/ 	.word	0xffffffff


	//   ....[134]....
        /*0c0c*/ 	.word	0xffffffff


	//   ....[135]....
        /*0c10*/ 	.word	0xffffffff


	//   ....[136]....
        /*0c14*/ 	.word	0xffffffff


	//   ....[137]....
        /*0c18*/ 	.word	0xffffffff


	//   ....[138]....
        /*0c1c*/ 	.word	0xffffffff


	//   ....[139]....
        /*0c20*/ 	.word	0xffffffff


	//   ....[140]....
        /*0c24*/ 	.word	0xffffffff


	//   ....[141]....
        /*0c28*/ 	.word	0xffffffff


	//   ....[142]....
        /*0c2c*/ 	.word	0xffffffff


	//   ....[143]....
        /*0c30*/ 	.word	0xffffffff


	//   ....[144]....
        /*0c34*/ 	.word	0xffffffff


	//   ....[145]....
        /*0c38*/ 	.word	0xffffffff


	//   ....[146]....
        /*0c3c*/ 	.word	0xffffffff


	//   ....[147]....
        /*0c40*/ 	.word	0xffffffff


	//   ....[148]....
        /*0c44*/ 	.word	0xffffffff


	//   ....[149]....
        /*0c48*/ 	.word	0xffffffff


	//   ....[150]....
        /*0c4c*/ 	.word	0xffffffff


	//   ....[151]....
        /*0c50*/ 	.word	0xffffffff


	//   ....[152]....
        /*0c54*/ 	.word	0xffffffff


	//   ....[153]....
        /*0c58*/ 	.word	0xffffffff


	//   ....[154]....
        /*0c5c*/ 	.word	0xffffffff


	//   ....[155]....
        /*0c60*/ 	.word	0xffffffff


	//   ....[156]....
        /*0c64*/ 	.word	0xffffffff


	//   ....[157]....
        /*0c68*/ 	.word	0xffffffff


	//   ....[158]....
        /*0c6c*/ 	.word	0xffffffff


	//   ....[159]....
        /*0c70*/ 	.word	0xffffffff


	//   ....[160]....
        /*0c74*/ 	.word	0xffffffff


	//   ....[161]....
        /*0c78*/ 	.word	0xffffffff


	//   ....[162]....
        /*0c7c*/ 	.word	0xffffffff


	//   ....[163]....
        /*0c80*/ 	.word	0xffffffff


	//   ....[164]....
        /*0c84*/ 	.word	0xffffffff


	//   ....[165]....
        /*0c88*/ 	.word	0xffffffff


	//   ....[166]....
        /*0c8c*/ 	.word	0xffffffff


	//   ....[167]....
        /*0c90*/ 	.word	0xffffffff


	//   ....[168]....
        /*0c94*/ 	.word	0xffffffff


	//   ....[169]....
        /*0c98*/ 	.word	0xffffffff


	//   ....[170]....
        /*0c9c*/ 	.word	0xffffffff


	//   ....[171]....
        /*0ca0*/ 	.word	0xffffffff


	//   ....[172]....
        /*0ca4*/ 	.word	0xffffffff


	//   ....[173]....
        /*0ca8*/ 	.word	0xffffffff


	//   ....[174]....
        /*0cac*/ 	.word	0xffffffff


	//   ....[175]....
        /*0cb0*/ 	.word	0xffffffff


	//   ....[176]....
        /*0cb4*/ 	.word	0xffffffff


	//   ....[177]....
        /*0cb8*/ 	.word	0xffffffff


	//   ....[178]....
        /*0cbc*/ 	.word	0xffffffff


	//   ....[179]....
        /*0cc0*/ 	.word	0xffffffff


	//   ....[180]....
        /*0cc4*/ 	.word	0xffffffff


	//   ....[181]....
        /*0cc8*/ 	.word	0xffffffff


	//   ....[182]....
        /*0ccc*/ 	.word	0xffffffff


	//   ....[183]....
        /*0cd0*/ 	.word	0xffffffff


	//   ....[184]....
        /*0cd4*/ 	.word	0xffffffff


	//   ....[185]....
        /*0cd8*/ 	.word	0xffffffff


	//   ....[186]....
        /*0cdc*/ 	.word	0xffffffff


	//   ....[187]....
        /*0ce0*/ 	.word	0xffffffff


	//   ....[188]....
        /*0ce4*/ 	.word	0xffffffff


	//   ....[189]....
        /*0ce8*/ 	.word	0xffffffff


	//   ....[190]....
        /*0cec*/ 	.word	0xffffffff


	//   ....[191]....
        /*0cf0*/ 	.word	0xffffffff


	//   ....[192]....
        /*0cf4*/ 	.word	0xffffffff


	//   ....[193]....
        /*0cf8*/ 	.word	0xffffffff


	//   ....[194]....
        /*0cfc*/ 	.word	0xffffffff


	//   ....[195]....
        /*0d00*/ 	.word	0xffffffff


	//   ....[196]....
        /*0d04*/ 	.word	0xffffffff


	//   ....[197]....
        /*0d08*/ 	.word	0xffffffff


	//   ....[198]....
        /*0d0c*/ 	.word	0xffffffff


	//   ....[199]....
        /*0d10*/ 	.word	0xffffffff


	//   ....[200]....
        /*0d14*/ 	.word	0xffffffff


	//   ....[201]....
        /*0d18*/ 	.word	0xffffffff


	//   ....[202]....
        /*0d1c*/ 	.word	0xffffffff


	//   ....[203]....
        /*0d20*/ 	.word	0xffffffff


	//   ....[204]....
        /*0d24*/ 	.word	0xffffffff


	//   ....[205]....
        /*0d28*/ 	.word	0xffffffff


	//   ....[206]....
        /*0d2c*/ 	.word	0xffffffff


	//   ....[207]....
        /*0d30*/ 	.word	0xffffffff


	//   ....[208]....
        /*0d34*/ 	.word	0xffffffff


	//   ....[209]....
        /*0d38*/ 	.word	0xffffffff


	//   ....[210]....
        /*0d3c*/ 	.word	0xffffffff


	//   ....[211]....
        /*0d40*/ 	.word	0xffffffff


	//   ....[212]....
        /*0d44*/ 	.word	0xffffffff


	//   ....[213]....
        /*0d48*/ 	.word	0xffffffff


	//   ....[214]....
        /*0d4c*/ 	.word	0xffffffff


	//   ....[215]....
        /*0d50*/ 	.word	0xffffffff


	//   ....[216]....
        /*0d54*/ 	.word	0xffffffff


	//   ....[217]....
        /*0d58*/ 	.word	0xffffffff


	//   ....[218]....
        /*0d5c*/ 	.word	0xffffffff


	//   ....[219]....
        /*0d60*/ 	.word	0xffffffff


	//   ....[220]....
        /*0d64*/ 	.word	0xffffffff


	//   ....[221]....
        /*0d68*/ 	.word	0xffffffff


	//   ....[222]....
        /*0d6c*/ 	.word	0xffffffff


	//   ....[223]....
        /*0d70*/ 	.word	0xffffffff


	//   ....[224]....
        /*0d74*/ 	.word	0xffffffff


	//   ....[225]....
        /*0d78*/ 	.word	0xffffffff


	//   ....[226]....
        /*0d7c*/ 	.word	0xffffffff


	//   ....[227]....
        /*0d80*/ 	.word	0xffffffff


	//   ....[228]....
        /*0d84*/ 	.word	0xffffffff


	//   ....[229]....
        /*0d88*/ 	.word	0xffffffff


	//   ....[230]....
        /*0d8c*/ 	.word	0xffffffff


	//   ....[231]....
        /*0d90*/ 	.word	0xffffffff


	//   ....[232]....
        /*0d94*/ 	.word	0xffffffff


	//   ....[233]....
        /*0d98*/ 	.word	0xffffffff


	//   ....[234]....
        /*0d9c*/ 	.word	0xffffffff


	//   ....[235]....
        /*0da0*/ 	.word	0xffffffff


	//   ....[236]....
        /*0da4*/ 	.word	0xffffffff


	//   ....[237]....
        /*0da8*/ 	.word	0xffffffff


	//----- nvinfo : EIATTR_COOP_GROUP_INSTR_OFFSETS
	.align		4
.L_330:
        /*0dac*/ 	.byte	0x04, 0x28
        /*0dae*/ 	.short	(.L_332 - .L_331)


	//   ....[0]....
.L_331:
        /*0db0*/ 	.word	0x00000050


	//   ....[1]....
        /*0db4*/ 	.word	0x00000200


	//   ....[2]....
        /*0db8*/ 	.word	0x00000230


	//   ....[3]....
        /*0dbc*/ 	.word	0x00000260


	//   ....[4]....
        /*0dc0*/ 	.word	0x00000290


	//   ....[5]....
        /*0dc4*/ 	.word	0x000002c0


	//   ....[6]....
        /*0dc8*/ 	.word	0x000002f0


	//   ....[7]....
        /*0dcc*/ 	.word	0x00000450


	//   ....[8]....
        /*0dd0*/ 	.word	0x00000490


	//   ....[9]....
        /*0dd4*/ 	.word	0x000004c0


	//   ....[10]....
        /*0dd8*/ 	.word	0x000004f0


	//   ....[11]....
        /*0ddc*/ 	.word	0x00000520


	//   ....[12]....
        /*0de0*/ 	.word	0x00000550


	//   ....[13]....
        /*0de4*/ 	.word	0x000005e0


	//   ....[14]....
        /*0de8*/ 	.word	0x00000630


	//   ....[15]....
        /*0dec*/ 	.word	0x00000650


	//   ....[16]....
        /*0df0*/ 	.word	0x000006b0


	//   ....[17]....
        /*0df4*/ 	.word	0x000040a0


	//   ....[18]....
        /*0df8*/ 	.word	0x000040f0


	//   ....[19]....
        /*0dfc*/ 	.word	0x000048f0


	//   ....[20]....
        /*0e00*/ 	.word	0x00004910


	//   ....[21]....
        /*0e04*/ 	.word	0x00005080


	//   ....[22]....
        /*0e08*/ 	.word	0x00005090


	//   ....[23]....
        /*0e0c*/ 	.word	0x00005910


	//   ....[24]....
        /*0e10*/ 	.word	0x00005950


	//   ....[25]....
        /*0e14*/ 	.word	0x00006550


	//   ....[26]....
        /*0e18*/ 	.word	0x00006580


	//   ....[27]....
        /*0e1c*/ 	.word	0x00006d40


	//   ....[28]....
        /*0e20*/ 	.word	0x00006d60


	//   ....[29]....
        /*0e24*/ 	.word	0x00007540


	//   ....[30]....
        /*0e28*/ 	.word	0x00007570


	//   ....[31]....
        /*0e2c*/ 	.word	0x000076a0


	//   ....[32]....
        /*0e30*/ 	.word	0x000076d0


	//   ....[33]....
        /*0e34*/ 	.word	0x000077c0


	//   ....[34]....
        /*0e38*/ 	.word	0x000077e0


	//   ....[35]....
        /*0e3c*/ 	.word	0x00007d90


	//   ....[36]....
        /*0e40*/ 	.word	0x00007dc0


	//   ....[37]....
        /*0e44*/ 	.word	0x00007f20


	//   ....[38]....
        /*0e48*/ 	.word	0x00007f50


	//   ....[39]....
        /*0e4c*/ 	.word	0x00008040


	//   ....[40]....
        /*0e50*/ 	.word	0x00008070


	//   ....[41]....
        /*0e54*/ 	.word	0x00008f40


	//   ....[42]....
        /*0e58*/ 	.word	0x00008f60


	//   ....[43]....
        /*0e5c*/ 	.word	0x00009030


	//   ....[44]....
        /*0e60*/ 	.word	0x00009040


	//   ....[45]....
        /*0e64*/ 	.word	0x00009110


	//   ....[46]....
        /*0e68*/ 	.word	0x00009130


	//   ....[47]....
        /*0e6c*/ 	.word	0x00009200


	//   ....[48]....
        /*0e70*/ 	.word	0x00009210


	//   ....[49]....
        /*0e74*/ 	.word	0x000092e0


	//   ....[50]....
        /*0e78*/ 	.word	0x00009300


	//   ....[51]....
        /*0e7c*/ 	.word	0x000093d0


	//   ....[52]....
        /*0e80*/ 	.word	0x000093e0


	//   ....[53]....
        /*0e84*/ 	.word	0x000094b0


	//   ....[54]....
        /*0e88*/ 	.word	0x000094d0


	//   ....[55]....
        /*0e8c*/ 	.word	0x000095a0


	//   ....[56]....
        /*0e90*/ 	.word	0x000095b0


	//   ....[57]....
        /*0e94*/ 	.word	0x00009a30


	//   ....[58]....
        /*0e98*/ 	.word	0x00009a40


	//   ....[59]....
        /*0e9c*/ 	.word	0x00009a60


	//   ....[60]....
        /*0ea0*/ 	.word	0x00009a70


	//   ....[61]....
        /*0ea4*/ 	.word	0x00009a80


	//   ....[62]....
        /*0ea8*/ 	.word	0x00009a90


	//   ....[63]....
        /*0eac*/ 	.word	0x00009ab0


	//   ....[64]....
        /*0eb0*/ 	.word	0x00009b00


	//   ....[65]....
        /*0eb4*/ 	.word	0x00009b40


	//   ....[66]....
        /*0eb8*/ 	.word	0x00009b70


	//   ....[67]....
        /*0ebc*/ 	.word	0x00009ea0


	//   ....[68]....
        /*0ec0*/ 	.word	0x00009ec0


	//   ....[69]....
        /*0ec4*/ 	.word	0x00009ee0


	//   ....[70]....
        /*0ec8*/ 	.word	0x00009f00


	//   ....[71]....
        /*0ecc*/ 	.word	0x0000a0e0


	//   ....[72]....
        /*0ed0*/ 	.word	0x0000a1a0


	//   ....[73]....
        /*0ed4*/ 	.word	0x0000a1e0


	//   ....[74]....
        /*0ed8*/ 	.word	0x0000a220


	//   ....[75]....
        /*0edc*/ 	.word	0x0000a400


	//   ....[76]....
        /*0ee0*/ 	.word	0x0000a4c0


	//   ....[77]....
        /*0ee4*/ 	.word	0x0000a500


	//   ....[78]....
        /*0ee8*/ 	.word	0x0000a540


	//   ....[79]....
        /*0eec*/ 	.word	0x0000a730


	//   ....[80]....
        /*0ef0*/ 	.word	0x0000a780


	//   ....[81]....
        /*0ef4*/ 	.word	0x0000a800


	//   ....[82]....
        /*0ef8*/ 	.word	0x0000a840


	//   ....[83]....
        /*0efc*/ 	.word	0x0000c450


	//   ....[84]....
        /*0f00*/ 	.word	0x0000c4b0


	//   ....[85]....
        /*0f04*/ 	.word	0x0000c4e0


	//   ....[86]....
        /*0f08*/ 	.word	0x0000c520


	//   ....[87]....
        /*0f0c*/ 	.word	0x0000c5c0


	//   ....[88]....
        /*0f10*/ 	.word	0x0000c5e0


	//   ....[89]....
        /*0f14*/ 	.word	0x0000c600


	//   ....[90]....
        /*0f18*/ 	.word	0x0000c620


	//   ....[91]....
        /*0f1c*/ 	.word	0x0000c810


	//   ....[92]....
        /*0f20*/ 	.word	0x0000c850


	//   ....[93]....
        /*0f24*/ 	.word	0x0000c870


	//   ....[94]....
        /*0f28*/ 	.word	0x0000c8c0


	//   ....[95]....
        /*0f2c*/ 	.word	0x0000ca30


	//   ....[96]....
        /*0f30*/ 	.word	0x0000ca60


	//   ....[97]....
        /*0f34*/ 	.word	0x0000ca70


	//   ....[98]....
        /*0f38*/ 	.word	0x0000ca80


	//   ....[99]....
        /*0f3c*/ 	.word	0x0000e8d0


	//   ....[100]....
        /*0f40*/ 	.word	0x0000e8e0


	//   ....[101]....
        /*0f44*/ 	.word	0x0000e8f0


	//   ....[102]....
        /*0f48*/ 	.word	0x0000e900


	//   ....[103]....
        /*0f4c*/ 	.word	0x0000e910


	//   ....[104]....
        /*0f50*/ 	.word	0x0000e920


	//   ....[105]....
        /*0f54*/ 	.word	0x0000e930


	//   ....[106]....
        /*0f58*/ 	.word	0x0000e940


	//   ....[107]....
        /*0f5c*/ 	.word	0x0000e950


	//   ....[108]....
        /*0f60*/ 	.word	0x0000e9b0


	//   ....[109]....
        /*0f64*/ 	.word	0x0000fde0


	//   ....[110]....
        /*0f68*/ 	.word	0x0000fe00


	//   ....[111]....
        /*0f6c*/ 	.word	0x0000fe10


	//   ....[112]....
        /*0f70*/ 	.word	0x0000fe20


	//   ....[113]....
        /*0f74*/ 	.word	0x0000fe30


	//   ....[114]....
        /*0f78*/ 	.word	0x0000fe40


	//   ....[115]....
        /*0f7c*/ 	.word	0x0000fe50


	//   ....[116]....
        /*0f80*/ 	.word	0x0000fe60


	//   ....[117]....
        /*0f84*/ 	.word	0x0000fe90


	//   ....[118]....
        /*0f88*/ 	.word	0x0000fec0


	//   ....[119]....
        /*0f8c*/ 	.word	0x000100e0


	//   ....[120]....
        /*0f90*/ 	.word	0x00010980


	//   ....[121]....
        /*0f94*/ 	.word	0x00010ff0


	//   ....[122]....
        /*0f98*/ 	.word	0x00011660


	//   ....[123]....
        /*0f9c*/ 	.word	0x00012190


	//   ....[124]....
        /*0fa0*/ 	.word	0x000121c0


	//   ....[125]....
        /*0fa4*/ 	.word	0x000121d0


	//   ....[126]....
        /*0fa8*/ 	.word	0x000121e0


	//   ....[127]....
        /*0fac*/ 	.word	0x000121f0


	//   ....[128]....
        /*0fb0*/ 	.word	0x00012220


	//   ....[129]....
        /*0fb4*/ 	.word	0x00012240


	//   ....[130]....
        /*0fb8*/ 	.word	0x00012260


	//   ....[131]....
        /*0fbc*/ 	.word	0x00014010


	//   ....[132]....
        /*0fc0*/ 	.word	0x00014030


	//   ....[133]....
        /*0fc4*/ 	.word	0x00014040


	//   ....[134]....
        /*0fc8*/ 	.word	0x00014050


	//   ....[135]....
        /*0fcc*/ 	.word	0x00014060


	//   ....[136]....
        /*0fd0*/ 	.word	0x00014070


	//   ....[137]....
        /*0fd4*/ 	.word	0x000140b0


	//   ....[138]....
        /*0fd8*/ 	.word	0x000140e0


	//   ....[139]....
        /*0fdc*/ 	.word	0x00014110


	//   ....[140]....
        /*0fe0*/ 	.word	0x00014140


	//   ....[141]....
        /*0fe4*/ 	.word	0x000154b0


	//   ....[142]....
        /*0fe8*/ 	.word	0x000154d0


	//   ....[143]....
        /*0fec*/ 	.word	0x00015530


	//   ....[144]....
        /*0ff0*/ 	.word	0x00015540


	//   ....[145]....
        /*0ff4*/ 	.word	0x00015580


	//   ....[146]....
        /*0ff8*/ 	.word	0x00015590


	//   ....[147]....
        /*0ffc*/ 	.word	0x000155d0


	//   ....[148]....
        /*1000*/ 	.word	0x000155e0


	//   ....[149]....
        /*1004*/ 	.word	0x000155f0


	//   ....[150]....
        /*1008*/ 	.word	0x00015600


	//   ....[151]....
        /*100c*/ 	.word	0x00015790


	//   ....[152]....
        /*1010*/ 	.word	0x00016080


	//   ....[153]....
        /*1014*/ 	.word	0x00016730


	//   ....[154]....
        /*1018*/ 	.word	0x00016de0


	//   ....[155]....
        /*101c*/ 	.word	0x00017990


	//   ....[156]....
        /*1020*/ 	.word	0x000179c0


	//   ....[157]....
        /*1024*/ 	.word	0x000179e0


	//   ....[158]....
        /*1028*/ 	.word	0x00017a00


	//   ....[159]....
        /*102c*/ 	.word	0x00017a20


	//   ....[160]....
        /*1030*/ 	.word	0x00017a40


	//   ....[161]....
        /*1034*/ 	.word	0x00017a60


	//   ....[162]....
        /*1038*/ 	.word	0x00017a80


	//   ....[163]....
        /*103c*/ 	.word	0x00019dc0


	//   ....[164]....
        /*1040*/ 	.word	0x00019de0


	//   ....[165]....
        /*1044*/ 	.word	0x00019df0


	//   ....[166]....
        /*1048*/ 	.word	0x00019e00


	//   ....[167]....
        /*104c*/ 	.word	0x00019e10


	//   ....[168]....
        /*1050*/ 	.word	0x00019e20


	//   ....[169]....
        /*1054*/ 	.word	0x00019e60


	//   ....[170]....
        /*1058*/ 	.word	0x00019e90


	//   ....[171]....
        /*105c*/ 	.word	0x00019ec0


	//   ....[172]....
        /*1060*/ 	.word	0x00019ef0


	//   ....[173]....
        /*1064*/ 	.word	0x0001b260


	//   ....[174]....
        /*1068*/ 	.word	0x0001b280


	//   ....[175]....
        /*106c*/ 	.word	0x0001b2e0


	//   ....[176]....
        /*1070*/ 	.word	0x0001b2f0


	//   ....[177]....
        /*1074*/ 	.word	0x0001b330


	//   ....[178]....
        /*1078*/ 	.word	0x0001b340


	//   ....[179]....
        /*107c*/ 	.word	0x0001b380


	//   ....[180]....
        /*1080*/ 	.word	0x0001b390


	//   ....[181]....
        /*1084*/ 	.word	0x0001b3a0


	//   ....[182]....
        /*1088*/ 	.word	0x0001b3b0


	//   ....[183]....
        /*108c*/ 	.word	0x0001b980


	//   ....[184]....
        /*1090*/ 	.word	0x0001b9b0


	//   ....[185]....
        /*1094*/ 	.word	0x0001b9d0


	//   ....[186]....
        /*1098*/ 	.word	0x0001b9f0


	//   ....[187]....
        /*109c*/ 	.word	0x0001ba10


	//   ....[188]....
        /*10a0*/ 	.word	0x0001ba30


	//   ....[189]....
        /*10a4*/ 	.word	0x0001ba50


	//   ....[190]....
        /*10a8*/ 	.word	0x0001ba70


	//   ....[191]....
        /*10ac*/ 	.word	0x0001da80


	//   ....[192]....
        /*10b0*/ 	.word	0x0001daa0


	//   ....[193]....
        /*10b4*/ 	.word	0x0001dad0


	//   ....[194]....
        /*10b8*/ 	.word	0x0001daf0


	//   ....[195]....
        /*10bc*/ 	.word	0x0001db10


	//   ....[196]....
        /*10c0*/ 	.word	0x0001db30


	//   ....[197]....
        /*10c4*/ 	.word	0x0001db50


	//   ....[198]....
        /*10c8*/ 	.word	0x0001db70


	//   ....[199]....
        /*10cc*/ 	.word	0x0001db90


	//   ....[200]....
        /*10d0*/ 	.word	0x0001dbb0


	//   ....[201]....
        /*10d4*/ 	.word	0x0001eec0


	//   ....[202]....
        /*10d8*/ 	.word	0x0001eee0


	//   ....[203]....
        /*10dc*/ 	.word	0x0001ef40


	//   ....[204]....
        /*10e0*/ 	.word	0x0001ef50


	//   ....[205]....
        /*10e4*/ 	.word	0x0001ef90


	//   ....[206]....
        /*10e8*/ 	.word	0x0001efa0


	//   ....[207]....
        /*10ec*/ 	.word	0x0001efe0


	//   ....[208]....
        /*10f0*/ 	.word	0x0001eff0


	//   ....[209]....
        /*10f4*/ 	.word	0x0001f000


	//   ....[210]....
        /*10f8*/ 	.word	0x0001f010


	//   ....[211]....
        /*10fc*/ 	.word	0x0001f1c0


	//   ....[212]....
        /*1100*/ 	.word	0x0001fab0


	//   ....[213]....
        /*1104*/ 	.word	0x00020160


	//   ....[214]....
        /*1108*/ 	.word	0x00020810


	//   ....[215]....
        /*110c*/ 	.word	0x000213c0


	//   ....[216]....
        /*1110*/ 	.word	0x000213f0


	//   ....[217]....
        /*1114*/ 	.word	0x00021410


	//   ....[218]....
        /*1118*/ 	.word	0x00021430


	//   ....[219]....
        /*111c*/ 	.word	0x00021450


	//   ....[220]....
        /*1120*/ 	.word	0x00021470


	//   ....[221]....
        /*1124*/ 	.word	0x00021490


	//   ....[222]....
        /*1128*/ 	.word	0x000214b0


	//   ....[223]....
        /*112c*/ 	.word	0x00023310


	//   ....[224]....
        /*1130*/ 	.word	0x00023340


	//   ....[225]....
        /*1134*/ 	.word	0x00023350


	//   ....[226]....
        /*1138*/ 	.word	0x00023360


	//   ....[227]....
        /*113c*/ 	.word	0x00023370


	//   ....[228]....
        /*1140*/ 	.word	0x000233a0


	//   ....[229]....
        /*1144*/ 	.word	0x000233c0


	//   ....[230]....
        /*1148*/ 	.word	0x000233e0


	//   ....[231]....
        /*114c*/ 	.word	0x000245d0


	//   ....[232]....
        /*1150*/ 	.word	0x000245f0


	//   ....[233]....
        /*1154*/ 	.word	0x00024600


	//   ....[234]....
        /*1158*/ 	.word	0x00024610


	//   ....[235]....
        /*115c*/ 	.word	0x00024620


	//   ....[236]....
        /*1160*/ 	.word	0x00024630


	//   ....[237]....
        /*1164*/ 	.word	0x00024650


	//   ....[238]....
        /*1168*/ 	.word	0x00024660


	//   ....[239]....
        /*116c*/ 	.word	0x00024a80


	//   ....[240]....
        /*1170*/ 	.word	0x00024aa0


	//   ....[241]....
        /*1174*/ 	.word	0x00024b00


	//   ....[242]....
        /*1178*/ 	.word	0x00024b10


	//   ....[243]....
        /*117c*/ 	.word	0x00024b80


	//   ....[244]....
        /*1180*/ 	.word	0x00024ba0


	//   ....[245]....
        /*1184*/ 	.word	0x00024c10


	//   ....[246]....
        /*1188*/ 	.word	0x00024c20


	//   ....[247]....
        /*118c*/ 	.word	0x00024c90


	//   ....[248]....
        /*1190*/ 	.word	0x00024cb0


	//   ....[249]....
        /*1194*/ 	.word	0x00024d20


	//   ....[250]....
        /*1198*/ 	.word	0x00024d30


	//   ....[251]....
        /*119c*/ 	.word	0x00024da0


	//   ....[252]....
        /*11a0*/ 	.word	0x00024dc0


	//   ....[253]....
        /*11a4*/ 	.word	0x00024e30


	//   ....[254]....
        /*11a8*/ 	.word	0x00024e40


	//   ....[255]....
        /*11ac*/ 	.word	0x000250c0


	//   ....[0]....
        /*11b0*/ 	.word	0x000250e0


	//   ....[1]....
        /*11b4*/ 	.word	0x00025490


	//   ....[2]....
        /*11b8*/ 	.word	0x000254a0


	//   ....[3]....
        /*11bc*/ 	.word	0x00025850


	//   ....[4]....
        /*11c0*/ 	.word	0x00025870


	//   ....[5]....
        /*11c4*/ 	.word	0x00025c30


	//   ....[6]....
        /*11c8*/ 	.word	0x00025c40


	//   ....[7]....
        /*11cc*/ 	.word	0x000267b0


	//   ....[8]....
        /*11d0*/ 	.word	0x000267d0


	//   ....[9]....
        /*11d4*/ 	.word	0x00026840


	//   ....[10]....
        /*11d8*/ 	.word	0x00026850


	//   ....[11]....
        /*11dc*/ 	.word	0x000268c0


	//   ....[12]....
        /*11e0*/ 	.word	0x000268e0


	//   ....[13]....
        /*11e4*/ 	.word	0x00026950


	//   ....[14]....
        /*11e8*/ 	.word	0x00026960


	//   ....[15]....
        /*11ec*/ 	.word	0x000269d0


	//   ....[16]....
        /*11f0*/ 	.word	0x000269f0


	//   ....[17]....
        /*11f4*/ 	.word	0x00026a60


	//   ....[18]....
        /*11f8*/ 	.word	0x00026a70


	//   ....[19]....
        /*11fc*/ 	.word	0x00026ae0


	//   ....[20]....
        /*1200*/ 	.word	0x00026b00


	//   ....[21]....
        /*1204*/ 	.word	0x00026b70


	//   ....[22]....
        /*1208*/ 	.word	0x00026b80


	//   ....[23]....
        /*120c*/ 	.word	0x00026cd0


	//   ....[24]....
        /*1210*/ 	.word	0x00026cf0


	//   ....[25]....
        /*1214*/ 	.word	0x00026e20


	//   ....[26]....
        /*1218*/ 	.word	0x00026e60


	//   ....[27]....
        /*121c*/ 	.word	0x00026e90


	//   ....[28]....
        /*1220*/ 	.word	0x00026ec0


	//   ....[29]....
        /*1224*/ 	.word	0x00026ef0


	//   ....[30]....
        /*1228*/ 	.word	0x00026f20


	//   ....[31]....
        /*122c*/ 	.word	0x00027080


	//   ....[32]....
        /*1230*/ 	.word	0x000270c0


	//   ....[33]....
        /*1234*/ 	.word	0x000270f0


	//   ....[34]....
        /*1238*/ 	.word	0x00027120


	//   ....[35]....
        /*123c*/ 	.word	0x00027150


	//   ....[36]....
        /*1240*/ 	.word	0x00027180


	//   ....[37]....
        /*1244*/ 	.word	0x00027210


	//   ....[38]....
        /*1248*/ 	.word	0x00027270


	//   ....[39]....
        /*124c*/ 	.word	0x00027280


	//   ....[40]....
        /*1250*/ 	.word	0x000272e0


	//   ....[41]....
        /*1254*/ 	.word	0x00027d40


	//   ....[42]....
        /*1258*/ 	.word	0x00027da0


	//   ....[43]....
        /*125c*/ 	.word	0x00027df0


	//   ....[44]....
        /*1260*/ 	.word	0x00027e40


	//   ....[45]....
        /*1264*/ 	.word	0x00027e90


	//   ....[46]....
        /*1268*/ 	.word	0x00027f00


	//   ....[47]....
        /*126c*/ 	.word	0x00027f50


	//   ....[48]....
        /*1270*/ 	.word	0x00027fc0


	//   ....[49]....
        /*1274*/ 	.word	0x00028030


	//   ....[50]....
        /*1278*/ 	.word	0x000280a0


	//   ....[51]....
        /*127c*/ 	.word	0x00028110


	//   ....[52]....
        /*1280*/ 	.word	0x00028180


	//   ....[53]....
        /*1284*/ 	.word	0x000281f0


	//   ....[54]....
        /*1288*/ 	.word	0x00028250


	//   ....[55]....
        /*128c*/ 	.word	0x000282c0


	//   ....[56]....
        /*1290*/ 	.word	0x00028330


	//   ....[57]....
        /*1294*/ 	.word	0x000283a0


	//   ....[58]....
        /*1298*/ 	.word	0x00028400


	//   ....[59]....
        /*129c*/ 	.word	0x00028470


	//   ....[60]....
        /*12a0*/ 	.word	0x000284e0


	//   ....[61]....
        /*12a4*/ 	.word	0x00028550


	//   ....[62]....
        /*12a8*/ 	.word	0x000285b0


	//   ....[63]....
        /*12ac*/ 	.word	0x00028620


	//   ....[64]....
        /*12b0*/ 	.word	0x00028690


	//   ....[65]....
        /*12b4*/ 	.word	0x00028700


	//   ....[66]....
        /*12b8*/ 	.word	0x00028760


	//   ....[67]....
        /*12bc*/ 	.word	0x000287d0


	//   ....[68]....
        /*12c0*/ 	.word	0x00028840


	//   ....[69]....
        /*12c4*/ 	.word	0x000288f0


	//   ....[70]....
        /*12c8*/ 	.word	0x00028950


	//   ....[71]....
        /*12cc*/ 	.word	0x00028a00


	//   ....[72]....
        /*12d0*/ 	.word	0x00028a60


	//   ....[73]....
        /*12d4*/ 	.word	0x00028b10


	//   ....[74]....
        /*12d8*/ 	.word	0x00028b70


	//   ....[75]....
        /*12dc*/ 	.word	0x00028c20


	//   ....[76]....
        /*12e0*/ 	.word	0x00028c80


	//   ....[77]....
        /*12e4*/ 	.word	0x00028cf0


	//   ....[78]....
        /*12e8*/ 	.word	0x00028d60


	//   ....[79]....
        /*12ec*/ 	.word	0x00028dd0


	//   ....[80]....
        /*12f0*/ 	.word	0x00028e40


	//   ....[81]....
        /*12f4*/ 	.word	0x00028e90


	//   ....[82]....
        /*12f8*/ 	.word	0x00028ed0


	//   ....[83]....
        /*12fc*/ 	.word	0x00028f20


	//   ....[84]....
        /*1300*/ 	.word	0x00028f70


	//   ....[85]....
        /*1304*/ 	.word	0x00028fc0


	//   ....[86]....
        /*1308*/ 	.word	0x00029010


	//   ....[87]....
        /*130c*/ 	.word	0x00029060


	//   ....[88]....
        /*1310*/ 	.word	0x000290b0


	//   ....[89]....
        /*1314*/ 	.word	0x00029120


	//   ....[90]....
        /*1318*/ 	.word	0x00029190


	//   ....[91]....
        /*131c*/ 	.word	0x00029240


	//   ....[92]....
        /*1320*/ 	.word	0x000292a0


	//   ....[93]....
        /*1324*/ 	.word	0x00029350


	//   ....[94]....
        /*1328*/ 	.word	0x000293b0


	//   ....[95]....
        /*132c*/ 	.word	0x00029460


	//   ....[96]....
        /*1330*/ 	.word	0x000294c0


	//   ....[97]....
        /*1334*/ 	.word	0x00029570


	//   ....[98]....
        /*1338*/ 	.word	0x000295d0


	//   ....[99]....
        /*133c*/ 	.word	0x00029640


	//   ....[100]....
        /*1340*/ 	.word	0x000296b0


	//   ....[101]....
        /*1344*/ 	.word	0x00029760


	//   ....[102]....
        /*1348*/ 	.word	0x000297c0


	//   ....[103]....
        /*134c*/ 	.word	0x00029870


	//   ....[104]....
        /*1350*/ 	.word	0x000298d0


	//   ....[105]....
        /*1354*/ 	.word	0x00029980


	//   ....[106]....
        /*1358*/ 	.word	0x000299e0


	//   ....[107]....
        /*135c*/ 	.word	0x00029a90


	//   ....[108]....
        /*1360*/ 	.word	0x00029af0


	//   ....[109]....
        /*1364*/ 	.word	0x00029b60


	//   ....[110]....
        /*1368*/ 	.word	0x00029bd0


	//   ....[111]....
        /*136c*/ 	.word	0x00029c40


	//   ....[112]....
        /*1370*/ 	.word	0x00029cb0


	//   ....[113]....
        /*1374*/ 	.word	0x00029d00


	//   ....[114]....
        /*1378*/ 	.word	0x00029d40


	//   ....[115]....
        /*137c*/ 	.word	0x00029d90


	//   ....[116]....
        /*1380*/ 	.word	0x00029dd0


	//   ....[117]....
        /*1384*/ 	.word	0x00029e20


	//   ....[118]....
        /*1388*/ 	.word	0x00029e60


	//   ....[119]....
        /*138c*/ 	.word	0x00029eb0


	//   ....[120]....
        /*1390*/ 	.word	0x00029ef0


	//   ....[121]....
        /*1394*/ 	.word	0x00029f50


	//   ....[122]....
        /*1398*/ 	.word	0x00029fc0


	//   ....[123]....
        /*139c*/ 	.word	0x0002a070


	//   ....[124]....
        /*13a0*/ 	.word	0x0002a0d0


	//   ....[125]....
        /*13a4*/ 	.word	0x0002a180


	//   ....[126]....
        /*13a8*/ 	.word	0x0002a1e0


	//   ....[127]....
        /*13ac*/ 	.word	0x0002a290


	//   ....[128]....
        /*13b0*/ 	.word	0x0002a2f0


	//   ....[129]....
        /*13b4*/ 	.word	0x0002a3a0


	//   ....[130]....
        /*13b8*/ 	.word	0x0002a400


	//   ....[131]....
        /*13bc*/ 	.word	0x0002a470


	//   ....[132]....
        /*13c0*/ 	.word	0x0002a4e0


	//   ....[133]....
        /*13c4*/ 	.word	0x0002a590


	//   ....[134]....
        /*13c8*/ 	.word	0x0002a5f0


	//   ....[135]....
        /*13cc*/ 	.word	0x0002a6a0


	//   ....[136]....
        /*13d0*/ 	.word	0x0002a700


	//   ....[137]....
        /*13d4*/ 	.word	0x0002a7b0


	//   ....[138]....
        /*13d8*/ 	.word	0x0002a810


	//   ....[139]....
        /*13dc*/ 	.word	0x0002a8c0


	//   ....[140]....
        /*13e0*/ 	.word	0x0002a920


	//   ....[141]....
        /*13e4*/ 	.word	0x0002a970


	//   ....[142]....
        /*13e8*/ 	.word	0x0002a9b0


	//   ....[143]....
        /*13ec*/ 	.word	0x0002aa00


	//   ....[144]....
        /*13f0*/ 	.word	0x0002aa40


	//   ....[145]....
        /*13f4*/ 	.word	0x0002aa90


	//   ....[146]....
        /*13f8*/ 	.word	0x0002aad0


	//   ....[147]....
        /*13fc*/ 	.word	0x0002ab20


	//   ....[148]....
        /*1400*/ 	.word	0x0002ab60


	//   ....[149]....
        /*1404*/ 	.word	0x0002abb0


	//   ....[150]....
        /*1408*/ 	.word	0x0002ac20


	//   ....[151]....
        /*140c*/ 	.word	0x0002ac90


	//   ....[152]....
        /*1410*/ 	.word	0x0002ad40


	//   ....[153]....
        /*1414*/ 	.word	0x0002ada0


	//   ....[154]....
        /*1418*/ 	.word	0x0002ae50


	//   ....[155]....
        /*141c*/ 	.word	0x0002aeb0


	//   ....[156]....
        /*1420*/ 	.word	0x0002af60


	//   ....[157]....
        /*1424*/ 	.word	0x0002afc0


	//   ....[158]....
        /*1428*/ 	.word	0x0002b070


	//   ....[159]....
        /*142c*/ 	.word	0x0002b0d0


	//   ....[160]....
        /*1430*/ 	.word	0x0002b140


	//   ....[161]....
        /*1434*/ 	.word	0x0002b1b0


	//   ....[162]....
        /*1438*/ 	.word	0x0002b220


	//   ....[163]....
        /*143c*/ 	.word	0x0002b290


	//   ....[164]....
        /*1440*/ 	.word	0x0002b2e0


	//   ....[165]....
        /*1444*/ 	.word	0x0002b320


	//   ....[166]....
        /*1448*/ 	.word	0x0002b370


	//   ....[167]....
        /*144c*/ 	.word	0x0002b3b0


	//   ....[168]....
        /*1450*/ 	.word	0x0002b400


	//   ....[169]....
        /*1454*/ 	.word	0x0002b440


	//   ....[170]....
        /*1458*/ 	.word	0x0002b490


	//   ....[171]....
        /*145c*/ 	.word	0x0002b4d0


	//   ....[172]....
        /*1460*/ 	.word	0x0002b520


	//   ....[173]....
        /*1464*/ 	.word	0x0002b570


	//   ....[174]....
        /*1468*/ 	.word	0x0002b5c0


	//   ....[175]....
        /*146c*/ 	.word	0x0002b610


	//   ....[176]....
        /*1470*/ 	.word	0x0002b660


	//   ....[177]....
        /*1474*/ 	.word	0x0002b6b0


	//   ....[178]....
        /*1478*/ 	.word	0x0002b700


	//   ....[179]....
        /*147c*/ 	.word	0x0002b740


	//   ....[180]....
        /*1480*/ 	.word	0x0002b7b0


	//   ....[181]....
        /*1484*/ 	.word	0x0002b820


	//   ....[182]....
        /*1488*/ 	.word	0x0002b890


	//   ....[183]....
        /*148c*/ 	.word	0x0002b8f0


	//   ....[184]....
        /*1490*/ 	.word	0x0002b960


	//   ....[185]....
        /*1494*/ 	.word	0x0002b9d0


	//   ....[186]....
        /*1498*/ 	.word	0x0002ba40


	//   ....[187]....
        /*149c*/ 	.word	0x0002baa0


	//   ....[188]....
        /*14a0*/ 	.word	0x0002bb10


	//   ....[189]....
        /*14a4*/ 	.word	0x0002bb80


	//   ....[190]....
        /*14a8*/ 	.word	0x0002bbf0


	//   ....[191]....
        /*14ac*/ 	.word	0x0002bc50


	//   ....[192]....
        /*14b0*/ 	.word	0x0002bcc0


	//   ....[193]....
        /*14b4*/ 	.word	0x0002bd30


	//   ....[194]....
        /*14b8*/ 	.word	0x0002bda0


	//   ....[195]....
        /*14bc*/ 	.word	0x0002be00


	//   ....[196]....
        /*14c0*/ 	.word	0x0002be70


	//   ....[197]....
        /*14c4*/ 	.word	0x0002bee0


	//   ....[198]....
        /*14c8*/ 	.word	0x0002bf50


	//   ....[199]....
        /*14cc*/ 	.word	0x0002bfb0


	//   ....[200]....
        /*14d0*/ 	.word	0x0002c020


	//   ....[201]....
        /*14d4*/ 	.word	0x0002c090


	//   ....[202]....
        /*14d8*/ 	.word	0x0002c100


	//   ....[203]....
        /*14dc*/ 	.word	0x0002c160


	//   ....[204]....
        /*14e0*/ 	.word	0x0002c1d0


	//   ....[205]....
        /*14e4*/ 	.word	0x0002c240


	//   ....[206]....
        /*14e8*/ 	.word	0x0002c2b0


	//   ....[207]....
        /*14ec*/ 	.word	0x0002c310


	//   ....[208]....
        /*14f0*/ 	.word	0x0002c380


	//   ....[209]....
        /*14f4*/ 	.word	0x0002c3f0


	//   ....[210]....
        /*14f8*/ 	.word	0x0002c460


	//   ....[211]....
        /*14fc*/ 	.word	0x0002c4c0


	//   ....[212]....
        /*1500*/ 	.word	0x0002c530


	//   ....[213]....
        /*1504*/ 	.word	0x0002c5a0


	//   ....[214]....
        /*1508*/ 	.word	0x0002c610


	//   ....[215]....
        /*150c*/ 	.word	0x0002c670


	//   ....[216]....
        /*1510*/ 	.word	0x0002c6e0


	//   ....[217]....
        /*1514*/ 	.word	0x0002c750


	//   ....[218]....
        /*1518*/ 	.word	0x0002c7c0


	//   ....[219]....
        /*151c*/ 	.word	0x0002c820


	//   ....[220]....
        /*1520*/ 	.word	0x0002c890


	//   ....[221]....
        /*1524*/ 	.word	0x0002c900


	//   ....[222]....
        /*1528*/ 	.word	0x0002c950


	//   ....[223]....
        /*152c*/ 	.word	0x0002c990


	//   ....[224]....
        /*1530*/ 	.word	0x0002c9e0


	//   ....[225]....
        /*1534*/ 	.word	0x0002ca30


	//   ....[226]....
        /*1538*/ 	.word	0x0002ca80


	//   ....[227]....
        /*153c*/ 	.word	0x0002caf0


	//   ....[228]....
        /*1540*/ 	.word	0x0002cb40


	//   ....[229]....
        /*1544*/ 	.word	0x0002cb90


	//   ....[230]....
        /*1548*/ 	.word	0x0002cbe0


	//   ....[231]....
        /*154c*/ 	.word	0x0002cc30


	//   ....[232]....
        /*1550*/ 	.word	0x0002cc80


	//   ....[233]....
        /*1554*/ 	.word	0x0002ccf0


	//   ....[234]....
        /*1558*/ 	.word	0x0002cd40


	//   ....[235]....
        /*155c*/ 	.word	0x0002cdb0


	//   ....[236]....
        /*1560*/ 	.word	0x0002ce10


	//   ....[237]....
        /*1564*/ 	.word	0x0002ce80


	//----- nvinfo : EIATTR_EXIT_INSTR_OFFSETS
	.align		4
.L_332:
        /*1568*/ 	.byte	0x04, 0x1c
        /*156a*/ 	.short	(.L_334 - .L_333)


	//   ....[0]....
.L_333:
        /*156c*/ 	.word	0x000010d0


	//   ....[1]....
        /*1570*/ 	.word	0x00027d00


	//----- nvinfo : EIATTR_MAX_THREADS
	.align		4
.L_334:
        /*1574*/ 	.byte	0x04, 0x05
        /*1576*/ 	.short	(.L_336 - .L_335)
.L_335:
        /*1578*/ 	.word	0x00000080
        /*157c*/ 	.word	0x00000001
        /*1580*/ 	.word	0x00000001


	//----- nvinfo : EIATTR_CRS_STACK_SIZE
	.align		4
.L_336:
        /*1584*/ 	.byte	0x04, 0x1e
        /*1586*/ 	.short	(.L_338 - .L_337)
.L_337:
        /*1588*/ 	.word	0x00000000
.L_338:


//--------------------- .nv.info._ZN7cutlass13device_kernelIN5flash19enable_sm80_to_sm89INS1_16FlashAttnFwdSm80INS1_25CollectiveMainloopFwdSm80ILi4ELi1ELb0EN4cute5tupleIJNS5_1CILi128EEENS7_ILi112EEENS7_ILi64EEEEEELi64ENS_6half_tEfNS_4arch4Sm80ELb1ELb0ELb1ELb0ELb1ELb0ELb1ELb1EEENS1_21CollectiveEpilogueFwdINS6_IJS8_SA_S9_EEENS6_IJNS7_ILi1EEESI_SI_EEESC_SE_Li128ELb0ELb1ELb1ELb0EEENS1_30DynamicPersistentTileSchedulerILi128ELi128ELb1ELb1ELb0EEEEEEEEEvNT_6ParamsE --------------------------
	.section	.nv.info._ZN7cutlass13device_kernelIN5flash19enable_sm80_to_sm89INS1_16FlashAttnFwdSm80INS1_25CollectiveMainloopFwdSm80ILi4ELi1ELb0EN4cute5tupleIJNS5_1CILi128EEENS7_ILi112EEENS7_ILi64EEEEEELi64ENS_6half_tEfNS_4arch4Sm80ELb1ELb0ELb1ELb0ELb1ELb0ELb1ELb1EEENS1_21CollectiveEpilogueFwdINS6_IJS8_SA_S9_EEENS6_IJNS7_ILi1EEESI_SI_EEESC_SE_Li128ELb0ELb1ELb1ELb0EEENS1_30DynamicPersistentTileSchedulerILi128ELi128ELb1ELb1ELb0EEEEEEEEEvNT_6ParamsE,"",@"SHT_CUDA_INFO"
	.sectionflags	@""
	.align	4


	//----- nvinfo : EIATTR_CUDA_API_VERSION
	.align		4
        /*0000*/ 	.byte	0x04, 0x37
        /*0002*/ 	.short	(.L_340 - .L_339)
.L_339:
        /*0004*/ 	.word	0x00000082


	//----- nvinfo : EIATTR_SW2861232_WAR
	.align		4
.L_340:
        /*0008*/ 	.byte	0x01, 0x35
	.zero		2


	//----- nvinfo : EIATTR_PARAM_CBANK
	.align		4
        /*000c*/ 	.byte	0x04, 0x0a
        /*000e*/ 	.short	(.L_342 - .L_341)
	.align		4
.L_341:
        /*0010*/ 	.word	index@(.nv.constant0._ZN7cutlass13device_kernelIN5flash19enable_sm80_to_sm89INS1_16FlashAttnFwdSm80INS1_25CollectiveMainloopFwdSm80ILi4ELi1ELb0EN4cute5tupleIJNS5_1CILi128EEENS7_ILi112EEENS7_ILi64EEEEEELi64ENS_6half_tEfNS_4arch4Sm80ELb1ELb0ELb1ELb0ELb1ELb0ELb1ELb1EEENS1_21CollectiveEpilogueFwdINS6_IJS8_SA_S9_EEENS6_IJNS7_ILi1EEESI_SI_EEESC_SE_Li128ELb0ELb1ELb1ELb0EEENS1_30DynamicPersistentTileSchedulerILi128ELi128ELb1ELb1ELb0EEEEEEEEEvNT_6ParamsE)
        /*0014*/ 	.short	0x0160
        /*0016*/ 	.short	0x0428


	//----- nvinfo : EIATTR_CBANK_PARAM_SIZE
	.align		4
.L_342:
        /*0018*/ 	.byte	0x03, 0x19
        /*001a*/ 	.short	0x0428


	//----- nvinfo : EIATTR_KPARAM_INFO
	.align		4
        /*001c*/ 	.byte	0x04, 0x17
        /*001e*/ 	.short	(.L_344 - .L_343)
.L_343:
        /*0020*/ 	.word	0x00000000
        /*0024*/ 	.short	0x0000
        /*0026*/ 	.short	0x0000
        /*0028*/ 	.byte	0x00, 0xf0, 0xa1, 0x10


	//----- nvinfo : EIATTR_MAXREG_COUNT
	.align		4
.L_344:
        /*002c*/ 	.byte	0x03, 0x1b
        /*002e*/ 	.short	0x00ff


	//----- nvinfo : EIATTR_NUM_BARRIERS
	.align		4
        /*0030*/ 	.byte	0x02, 0x4c
        /*0032*/ 	.byte	0x06
	.zero		1


	//----- nvinfo : EIATTR_ANNOTATIONS
	.align		4
        /*0034*/ 	.byte	0x04, 0x55
        /*0036*/ 	.short	(.L_346 - .L_345)


	//   ....[0]....
.L_345:
        /* <DEDUP_REMOVED lines=58> */


	//----- nvinfo : EIATTR_MERCURY_ISA_VERSION
	.align		4
.L_346:
        /*03c0*/ 	.byte	0x03, 0x5f
        /*03c2*/ 	.short	0x0000


	//----- nvinfo : EIATTR_INT_WARP_WIDE_INSTR_OFFSETS
	.align		4
        /*03c4*/ 	.byte	0x04, 0x31
        /*03c6*/ 	.short	(.L_348 - .L_347)


	//   ....[0]....
.L_347:
        /*03c8*/ 	.word	0x000137d0


	//   ....[1]....
        /*03cc*/ 	.word	0x00013870


	//----- nvinfo : EIATTR_COOP_GROUP_MASK_REGIDS
	.align		4
.L_348:
        /*03d0*/ 	.byte	0x04, 0x29
        /*03d2*/ 	.short	(.L_350 - .L_349)


	//   ....[0]....
.L_349:
        /*03d4*/ 	.word	0xffffffff


	//   ....[1]....
        /*03d8*/ 	.word	0xffffffff


	//   ....[2]....
        /*03dc*/ 	.word	0xffffffff


	//   ....[3]....
        /*03e0*/ 	.word	0xffffffff


	//   ....[4]....
        /*03e4*/ 	.word	0xffffffff


	//   ....[5]....
        /*03e8*/ 	.word	0xffffffff


	//   ....[6]....
        /*03ec*/ 	.word	0xffffffff


	//   ....[7]....
        /*03f0*/ 	.word	0xffffffff


	//   ....[8]....
        /*03f4*/ 	.word	0xffffffff


	//   ....[9]....
        /*03f8*/ 	.word	0xffffffff


	//   ....[10]....
        /*03fc*/ 	.word	0xffffffff


	//   ....[11]....
        /*0400*/ 	.word	0xffffffff


	//   ....[12]....
        /*0404*/ 	.word	0xffffffff


	//   ....[13]....
        /*0408*/ 	.word	0xffffffff


	//   ....[14]....
        /*040c*/ 	.word	0xffffffff


	//   ....[15]....
        /*0410*/ 	.word	0xffffffff


	//   ....[16]....
        /*0414*/ 	.word	0xffffffff


	//   ....[17]....
        /*0418*/ 	.word	0xffffffff


	//   ....[18]....
        /*041c*/ 	.word	0xffffffff


	//   ....[19]....
        /*0420*/ 	.word	0xffffffff


	//   ....[20]....
        /*0424*/ 	.word	0xffffffff


	//   ....[21]....
        /*0428*/ 	.word	0xffffffff


	//   ....[22]....
        /*042c*/ 	.word	0xffffffff


	//   ....[23]....
        /*0430*/ 	.word	0xffffffff


	//   ....[24]....
        /*0434*/ 	.word	0xffffffff


	//   ....[25]....
        /*0438*/ 	.word	0xffffffff


	//   ....[26]....
        /*043c*/ 	.word	0xffffffff


	//   ....[27]....
        /*0440*/ 	.word	0xffffffff


	//   ....[28]....
        /*0444*/ 	.word	0xffffffff


	//   ....[29]....
        /*0448*/ 	.word	0xffffffff


	//   ....[30]....
        /*044c*/ 	.word	0xffffffff


	//   ....[31]....
        /*0450*/ 	.word	0xffffffff


	//   ....[32]....
        /*0454*/ 	.word	0xffffffff


	//   ....[33]....
        /*0458*/ 	.word	0xffffffff


	//   ....[34]....
        /*045c*/ 	.word	0xffffffff


	//   ....[35]....
        /*0460*/ 	.word	0xffffffff


	//   ....[36]....
        /*0464*/ 	.word	0xffffffff


	//   ....[37]....
        /*0468*/ 	.word	0xffffffff


	//   ....[38]....
        /*046c*/ 	.word	0xffffffff


	//   ....[39]....
        /*0470*/ 	.word	0xffffffff


	//   ....[40]....
        /*0474*/ 	.word	0xffffffff


	//   ....[41]....
        /*0478*/ 	.word	0xffffffff


	//   ....[42]....
        /*047c*/ 	.word	0xffffffff


	//   ....[43]....
        /*0480*/ 	.word	0xffffffff


	//   ....[44]....
        /*0484*/ 	.word	0xffffffff


	//   ....[45]....
        /*0488*/ 	.word	0xffffffff


	//   ....[46]....
        /*048c*/ 	.word	0xffffffff


	//   ....[47]....
        /*0490*/ 	.word	0xffffffff


	//   ....[48]....
        /*0494*/ 	.word	0xffffffff


	//   ....[49]....
        /*0498*/ 	.word	0xffffffff


	//   ....[50]....
        /*049c*/ 	.word	0xffffffff


	//   ....[51]....
        /*04a0*/ 	.word	0xffffffff


	//   ....[52]....
        /*04a4*/ 	.word	0xffffffff


	//   ....[53]....
        /*04a8*/ 	.word	0xffffffff


	//   ....[54]....
        /*04ac*/ 	.word	0xffffffff


	//   ....[55]....
        /*04b0*/ 	.word	0xffffffff


	//   ....[56]....
        /*04b4*/ 	.word	0xffffffff


	//   ....[57]....
        /*04b8*/ 	.word	0xffffffff


	//   ....[58]....
        /*04bc*/ 	.word	0xffffffff


	//   ....[59]....
        /*04c0*/ 	.word	0xffffffff


	//   ....[60]....
        /*04c4*/ 	.word	0xffffffff


	//   ....[61]....
        /*04c8*/ 	.word	0xffffffff


	//   ....[62]....
        /*04cc*/ 	.word	0xffffffff


	//   ....[63]....
        /*04d0*/ 	.word	0xffffffff


	//   ....[64]....
        /*04d4*/ 	.word	0xffffffff


	//   ....[65]....
        /*04d8*/ 	.word	0xffffffff


	//   ....[66]....
        /*04dc*/ 	.word	0xffffffff


	//   ....[67]....
        /*04e0*/ 	.word	0xffffffff


	//   ....[68]....
        /*04e4*/ 	.word	0xffffffff


	//   ....[69]....
        /*04e8*/ 	.word	0xffffffff


	//   ....[70]....
        /*04ec*/ 	.word	0xffffffff


	//   ....[71]....
        /*04f0*/ 	.word	0xffffffff


	//   ....[72]....
        /*04f4*/ 	.word	0xffffffff


	//   ....[73]....
        /*04f8*/ 	.word	0xffffffff


	//   ....[74]....
        /*04fc*/ 	.word	0xffffffff


	//   ....[75]....
        /*0500*/ 	.word	0xffffffff


	//   ....[76]....
        /*0504*/ 	.word	0xffffffff


	//   ....[77]....
        /*0508*/ 	.word	0xffffffff


	//   ....[78]....
        /*050c*/ 	.word	0xffffffff


	//   ....[79]....
        /*0510*/ 	.word	0xffffffff


	//   ....[80]....
        /*0514*/ 	.word	0xffffffff


	//   ....[81]....
        /*0518*/ 	.word	0xffffffff


	//   ....[82]....
        /*051c*/ 	.word	0xffffffff


	//   ....[83]....
        /*0520*/ 	.word	0xffffffff


	//   ....[84]....
        /*0524*/ 	.word	0xffffffff


	//   ....[85]....
        /*0528*/ 	.word	0xffffffff


	//   ....[86]....
        /*052c*/ 	.word	0xffffffff


	//   ....[87]....
        /*0530*/ 	.word	0xffffffff


	//   ....[88]....
        /*0534*/ 	.word	0xffffffff


	//   ....[89]....
        /*0538*/ 	.word	0xffffffff


	//   ....[90]....
        /*053c*/ 	.word	0xffffffff


	//   ....[91]....
        /*0540*/ 	.word	0xffffffff


	//   ....[92]....
        /*0544*/ 	.word	0xffffffff


	//   ....[93]....
        /*0548*/ 	.word	0xffffffff


	//   ....[94]....
        /*054c*/ 	.word	0xffffffff


	//   ....[95]....
        /*0550*/ 	.word	0xffffffff


	//   ....[96]....
        /*0554*/ 	.word	0xffffffff


	//   ....[97]....
        /*0558*/ 	.word	0xffffffff


	//   ....[98]....
        /*055c*/ 	.word	0xffffffff


	//   ....[99]....
        /*0560*/ 	.word	0xffffffff


	//   ....[100]....
        /*0564*/ 	.word	0xffffffff


	//   ....[101]....
        /*0568*/ 	.word	0xffffffff


	//   ....[102]....
        /*056c*/ 	.word	0xffffffff


	//   ....[103]....
        /*0570*/ 	.word	0xffffffff


	//   ....[104]....
        /*0574*/ 	.word	0xffffffff


	//   ....[105]....
        /*0578*/ 	.word	0xffffffff


	//   ....[106]....
        /*057c*/ 	.word	0xffffffff


	//   ....[107]....
        /*0580*/ 	.word	0xffffffff


	//   ....[108]....
        /*0584*/ 	.word	0xffffffff


	//   ....[109]....
        /*0588*/ 	.word	0xffffffff


	//   ....[110]....
        /*058c*/ 	.word	0xffffffff


	//   ....[111]....
        /*0590*/ 	.word	0xffffffff


	//   ....[112]....
        /*0594*/ 	.word	0xffffffff


	//   ....[113]....
        /*0598*/ 	.word	0xffffffff


	//   ....[114]....
        /*059c*/ 	.word	0xffffffff


	//   ....[115]....
        /*05a0*/ 	.word	0xffffffff


	//   ....[116]....
        /*05a4*/ 	.word	0xffffffff


	//   ....[117]....
        /*05a8*/ 	.word	0xffffffff


	//   ....[118]....
        /*05ac*/ 	.word	0xffffffff


	//   ....[119]....
        /*05b0*/ 	.word	0xffffffff


	//   ....[120]....
        /*05b4*/ 	.word	0xffffffff


	//   ....[121]....
        /*05b8*/ 	.word	0xffffffff


	//   ....[122]....
        /*05bc*/ 	.word	0xffffffff


	//   ....[123]....
        /*05c0*/ 	.word	0xffffffff


	//   ....[124]....
        /*05c4*/ 	.word	0xffffffff


	//   ....[125]....
        /*05c8*/ 	.word	0xffffffff


	//   ....[126]....
        /*05cc*/ 	.word	0xffffffff


	//   ....[127]....
        /*05d0*/ 	.word	0xffffffff


	//   ....[128]....
        /*05d4*/ 	.word	0xffffffff


	//   ....[129]....
        /*05d8*/ 	.word	0xffffffff


	//   ....[130]....
        /*05dc*/ 	.word	0xffffffff


	//   ....[131]....
        /*05e0*/ 	.word	0xffffffff


	//   ....[132]....
        /*05e4*/ 	.word	0xffffffff


	//   ....[133]....
        /*05e8*/ 	.word	0xffffffff


	//   ....[134]....
        /*05ec*/ 	.word	0xffffffff


	//   ....[135]....
        /*05f0*/ 	.word	0xffffffff


	//   ....[136]....
        /*05f4*/ 	.word	0xffffffff


	//   ....[137]....
        /*05f8*/ 	.word	0xffffffff


	//   ....[138]....
        /*05fc*/ 	.word	0xffffffff


	//   ....[139]....
        /*0600*/ 	.word	0xffffffff


	//   ....[140]....
        /*0604*/ 	.word	0xffffffff


	//   ....[141]....
        /*0608*/ 	.word	0xffffffff


	//   ....[142]....
        /*060c*/ 	.word	0xffffffff


	//   ....[143]....
        /*0610*/ 	.word	0xffffffff


	//   ....[144]....
        /*0614*/ 	.word	0xffffffff


	//   ....[145]....
        /*0618*/ 	.word	0xffffffff


	//   ....[146]....
        /*061c*/ 	.word	0xffffffff


	//   ....[147]....
        /*0620*/ 	.word	0xffffffff


	//   ....[148]....
        /*0624*/ 	.word	0xffffffff


	//   ....[149]....
        /*0628*/ 	.word	0xffffffff


	//   ....[150]....
        /*062c*/ 	.word	0xffffffff


	//   ....[151]....
        /*0630*/ 	.word	0xffffffff


	//   ....[152]....
        /*0634*/ 	.word	0xffffffff


	//   ....[153]....
        /*0638*/ 	.word	0xffffffff


	//   ....[154]....
        /*063c*/ 	.word	0xffffffff


	//   ....[155]....
        /*0640*/ 	.word	0xffffffff


	//   ....[156]....
        /*0644*/ 	.word	0xffffffff


	//   ....[157]....
        /*0648*/ 	.word	0xffffffff


	//   ....[158]....
        /*064c*/ 	.word	0xffffffff


	//   ....[159]....
        /*0650*/ 	.word	0xffffffff


	//   ....[160]....
        /*0654*/ 	.word	0xffffffff


	//   ....[161]....
        /*0658*/ 	.word	0xffffffff


	//   ....[162]....
        /*065c*/ 	.word	0xffffffff


	//   ....[163]....
        /*0660*/ 	.word	0xffffffff


	//   ....[164]....
        /*0664*/ 	.word	0xffffffff


	//   ....[165]....
        /*0668*/ 	.word	0xffffffff


	//   ....[166]....
        /*066c*/ 	.word	0xffffffff


	//   ....[167]....
        /*0670*/ 	.word	0xffffffff


	//   ....[168]....
        /*0674*/ 	.word	0xffffffff


	//   ....[169]....
        /*0678*/ 	.word	0xffffffff


	//   ....[170]....
        /*067c*/ 	.word	0xffffffff


	//   ....[171]....
        /*0680*/ 	.word	0xffffffff


	//   ....[172]....
        /*0684*/ 	.word	0xffffffff


	//   ....[173]....
        /*0688*/ 	.word	0xffffffff


	//   ....[174]....
        /*068c*/ 	.word	0xffffffff


	//   ....[175]....
        /*0690*/ 	.word	0xffffffff


	//   ....[176]....
        /*0694*/ 	.word	0xffffffff


	//   ....[177]....
        /*0698*/ 	.word	0xffffffff


	//   ....[178]....
        /*069c*/ 	.word	0xffffffff


	//   ....[179]....
        /*06a0*/ 	.word	0xffffffff


	//   ....[180]....
        /*06a4*/ 	.word	0xffffffff


	//   ....[181]....
        /*06a8*/ 	.word	0xffffffff


	//   ....[182]....
        /*06ac*/ 	.word	0xffffffff


	//   ....[183]....
        /*06b0*/ 	.word	0xffffffff


	//   ....[184]....
        /*06b4*/ 	.word	0xffffffff


	//   ....[185]....
        /*06b8*/ 	.word	0xffffffff


	//   ....[186]....
        /*06bc*/ 	.word	0xffffffff


	//   ....[187]....
        /*06c0*/ 	.word	0xffffffff


	//   ....[188]....
        /*06c4*/ 	.word	0xffffffff


	//   ....[189]....
        /*06c8*/ 	.word	0xffffffff


	//   ....[190]....
        /*06cc*/ 	.word	0xffffffff


	//   ....[191]....
        /*06d0*/ 	.word	0xffffffff


	//   ....[192]....
        /*06d4*/ 	.word	0xffffffff


	//   ....[193]....
        /*06d8*/ 	.word	0xffffffff


	//   ....[194]....
        /*06dc*/ 	.word	0xffffffff


	//   ....[195]....
        /*06e0*/ 	.word	0xffffffff


	//   ....[196]....
        /*06e4*/ 	.word	0xffffffff


	//   ....[197]....
        /*06e8*/ 	.word	0xffffffff


	//   ....[198]....
        /*06ec*/ 	.word	0xffffffff


	//   ....[199]....
        /*06f0*/ 	.word	0xffffffff


	//   ....[200]....
        /*06f4*/ 	.word	0xffffffff


	//   ....[201]....
        /*06f8*/ 	.word	0xffffffff


	//   ....[202]....
        /*06fc*/ 	.word	0xffffffff


	//   ....[203]....
        /*0700*/ 	.word	0xffffffff


	//   ....[204]....
        /*0704*/ 	.word	0xffffffff


	//   ....[205]....
        /*0708*/ 	.word	0xffffffff


	//   ....[206]....
        /*070c*/ 	.word	0xffffffff


	//   ....[207]....
        /*0710*/ 	.word	0xffffffff


	//   ....[208]....
        /*0714*/ 	.word	0xffffffff


	//   ....[209]....
        /*0718*/ 	.word	0xffffffff


	//   ....[210]....
        /*071c*/ 	.word	0xffffffff


	//   ....[211]....
        /*0720*/ 	.word	0xffffffff


	//   ....[212]....
        /*0724*/ 	.word	0xffffffff


	//   ....[213]....
        /*0728*/ 	.word	0xffffffff


	//   ....[214]....
        /*072c*/ 	.word	0xffffffff


	//   ....[215]....
        /*0730*/ 	.word	0xffffffff


	//   ....[216]....
        /*0734*/ 	.word	0xffffffff


	//   ....[217]....
        /*0738*/ 	.word	0xffffffff


	//   ....[218]....
        /*073c*/ 	.word	0xffffffff


	//   ....[219]....
        /*0740*/ 	.word	0xffffffff


	//   ....[220]....
        /*0744*/ 	.word	0xffffffff


	//   ....[221]....
        /*0748*/ 	.word	0xffffffff


	//   ....[222]....
        /*074c*/ 	.word	0xffffffff


	//   ....[223]....
        /*0750*/ 	.word	0xffffffff


	//   ....[224]....
        /*0754*/ 	.word	0xffffffff


	//   ....[225]....
        /*0758*/ 	.word	0xffffffff


	//   ....[226]....
        /*075c*/ 	.word	0xffffffff


	//   ....[227]....
        /*0760*/ 	.word	0xffffffff


	//   ....[228]....
        /*0764*/ 	.word	0xffffffff


	//   ....[229]....
        /*0768*/ 	.word	0xffffffff


	//   ....[230]....
        /*076c*/ 	.word	0xffffffff


	//   ....[231]....
        /*0770*/ 	.word	0xffffffff


	//   ....[232]....
        /*0774*/ 	.word	0xffffffff


	//   ....[233]....
        /*0778*/ 	.word	0xffffffff


	//   ....[234]....
        /*077c*/ 	.word	0xffffffff


	//   ....[235]....
        /*0780*/ 	.word	0xffffffff


	//   ....[236]....
        /*0784*/ 	.word	0xffffffff


	//   ....[237]....
        /*0788*/ 	.word	0xffffffff


	//   ....[238]....
        /*078c*/ 	.word	0xffffffff


	//   ....[239]....
        /*0790*/ 	.word	0xffffffff


	//   ....[240]....
        /*0794*/ 	.word	0xffffffff


	//   ....[241]....
        /*0798*/ 	.word	0xffffffff


	//   ....[242]....
        /*079c*/ 	.word	0xffffffff


	//   ....[243]....
        /*07a0*/ 	.word	0xffffffff


	//   ....[244]....
        /*07a4*/ 	.word	0xffffffff


	//   ....[245]....
        /*07a8*/ 	.word	0xffffffff


	//   ....[246]....
        /*07ac*/ 	.word	0xffffffff


	//   ....[247]....
        /*07b0*/ 	.word	0xffffffff


	//   ....[248]....
        /*07b4*/ 	.word	0xffffffff


	//   ....[249]....
        /*07b8*/ 	.word	0xffffffff


	//   ....[250]....
        /*07bc*/ 	.word	0xffffffff


	//   ....[251]....
        /*07c0*/ 	.word	0xffffffff


	//   ....[252]....
        /*07c4*/ 	.word	0xffffffff


	//   ....[253]....
        /*07c8*/ 	.word	0xffffffff


	//   ....[254]....
        /*07cc*/ 	.word	0xffffffff


	//   ....[255]....
        /*07d0*/ 	.word	0xffffffff


	//   ....[0]....
        /*07d4*/ 	.word	0xffffffff


	//   ....[1]....
        /*07d8*/ 	.word	0xffffffff


	//   ....[2]....
        /*07dc*/ 	.word	0xffffffff


	//   ....[3]....
        /*07e0*/ 	.word	0xffffffff


	//   ....[4]....
        /*07e4*/ 	.word	0xffffffff


	//   ....[5]....
        /*07e8*/ 	.word	0xffffffff


	//   ....[6]....
        /*07ec*/ 	.word	0xffffffff


	//   ....[7]....
        /*07f0*/ 	.word	0xffffffff


	//   ....[8]....
        /*07f4*/ 	.word	0xffffffff


	//   ....[9]....
        /*07f8*/ 	.word	0xffffffff


	//   ....[10]....
        /*07fc*/ 	.word	0xffffffff


	//   ....[11]....
        /*0800*/ 	.word	0xffffffff


	//   ....[12]....
        /*0804*/ 	.word	0xffffffff


	//   ....[13]....
        /*0808*/ 	.word	0xffffffff


	//   ....[14]....
        /*080c*/ 	.word	0xffffffff


	//   ....[15]....
        /*0810*/ 	.word	0xffffffff


	//   ....[16]....
        /*0814*/ 	.word	0xffffffff


	//   ....[17]....
        /*0818*/ 	.word	0xffffffff


	//   ....[18]....
        /*081c*/ 	.word	0xffffffff


	//   ....[19]....
        /*0820*/ 	.word	0xffffffff


	//   ....[20]....
        /*0824*/ 	.word	0xffffffff


	//   ....[21]....
        /*0828*/ 	.word	0xffffffff


	//   ....[22]....
        /*082c*/ 	.word	0xffffffff


	//   ....[23]....
        /*0830*/ 	.word	0xffffffff


	//   ....[24]....
        /*0834*/ 	.word	0xffffffff


	//   ....[25]....
        /*0838*/ 	.word	0xffffffff


	//   ....[26]....
        /*083c*/ 	.word	0xffffffff


	//   ....[27]....
        /*0840*/ 	.word	0xffffffff


	//   ....[28]....
        /*0844*/ 	.word	0xffffffff


	//   ....[29]....
        /*0848*/ 	.word	0xffffffff


	//   ....[30]....
        /*084c*/ 	.word	0xffffffff


	//   ....[31]....
        /*0850*/ 	.word	0xffffffff


	//----- nvinfo : EIATTR_COOP_GROUP_INSTR_OFFSETS
	.align		4
.L_350:
        /*0854*/ 	.byte	0x04, 0x28
        /*0856*/ 	.short	(.L_352 - .L_351)


	//   ....[0]....
.L_351:
        /*0858*/ 	.word	0x00000050


	//   ....[1]....
        /*085c*/ 	.word	0x00000060


	//   ....[2]....
        /*0860*/ 	.word	0x00001400


	//   ....[3]....
        /*0864*/ 	.word	0x00001420


	//   ....[4]....
        /*0868*/ 	.word	0x00001520


	//   ....[5]....
        /*086c*/ 	.word	0x00001530


	//   ....[6]....
        /*0870*/ 	.word	0x00001600


	//   ....[7]....
        /*0874*/ 	.word	0x00001620


	//   ....[8]....
        /*0878*/ 	.word	0x000016f0


	//   ....[9]....
        /*087c*/ 	.word	0x00001700


	//   ....[10]....
        /*0880*/ 	.word	0x000017d0


	//   ....[11]....
        /*0884*/ 	.word	0x000017f0


	//   ....[12]....
        /*0888*/ 	.word	0x000018c0


	//   ....[13]....
        /*088c*/ 	.word	0x000018d0


	//   ....[14]....
        /*0890*/ 	.word	0x000019a0


	//   ....[15]....
        /*0894*/ 	.word	0x000019c0


	//   ....[16]....
        /*0898*/ 	.word	0x00001a90


	//   ....[17]....
        /*089c*/ 	.word	0x00001aa0


	//   ....[18]....
        /*08a0*/ 	.word	0x00001f60


	//   ....[19]....
        /*08a4*/ 	.word	0x00001f80


	//   ....[20]....
        /*08a8*/ 	.word	0x00001f90


	//   ....[21]....
        /*08ac*/ 	.word	0x00001fb0


	//   ....[22]....
        /*08b0*/ 	.word	0x00001fd0


	//   ....[23]....
        /*08b4*/ 	.word	0x00001fe0


	//   ....[24]....
        /*08b8*/ 	.word	0x00002020


	//   ....[25]....
        /*08bc*/ 	.word	0x00002040


	//   ....[26]....
        /*08c0*/ 	.word	0x00002060


	//   ....[27]....
        /*08c4*/ 	.word	0x00002090


	//   ....[28]....
        /*08c8*/ 	.word	0x00002110


	//   ....[29]....
        /*08cc*/ 	.word	0x00002120


	//   ....[30]....
        /*08d0*/ 	.word	0x00002150


	//   ....[31]....
        /*08d4*/ 	.word	0x00002180


	//   ....[32]....
        /*08d8*/ 	.word	0x000022a0


	//   ....[33]....
        /*08dc*/ 	.word	0x000022f0


	//   ....[34]....
        /*08e0*/ 	.word	0x00002310


	//   ....[35]....
        /*08e4*/ 	.word	0x00002320


	//   ....[36]....
        /*08e8*/ 	.word	0x00002340


	//   ....[37]....
        /*08ec*/ 	.word	0x00002360


	//   ....[38]....
        /*08f0*/ 	.word	0x00002370


	//   ....[39]....
        /*08f4*/ 	.word	0x00002380


	//   ....[40]....
        /*08f8*/ 	.word	0x00002390


	//   ....[41]....
        /*08fc*/ 	.word	0x000023a0


	//   ....[42]....
        /*0900*/ 	.word	0x000023d0


	//   ....[43]....
        /*0904*/ 	.word	0x000023f0


	//   ....[44]....
        /*0908*/ 	.word	0x00002420


	//   ....[45]....
        /*090c*/ 	.word	0x00002480


	//   ....[46]....
        /*0910*/ 	.word	0x00003fa0


	//   ....[47]....
        /*0914*/ 	.word	0x00003fc0


	//   ....[48]....
        /*0918*/ 	.word	0x00003fd0


	//   ....[49]....
        /*091c*/ 	.word	0x00003fe0


	//   ....[50]....
        /*0920*/ 	.word	0x00003ff0


	//   ....[51]....
        /*0924*/ 	.word	0x00004000


	//   ....[52]....
        /*0928*/ 	.word	0x00004010


	//   ....[53]....
        /*092c*/ 	.word	0x00004020


	//   ....[54]....
        /*0930*/ 	.word	0x00004040


	//   ....[55]....
        /*0934*/ 	.word	0x00004070


	//   ....[56]....
        /*0938*/ 	.word	0x00004090


	//   ....[57]....
        /*093c*/ 	.word	0x000040b0


	//   ....[58]....
        /*0940*/ 	.word	0x00004120


	//   ....[59]....
        /*0944*/ 	.word	0x00004140


	//   ....[60]....
        /*0948*/ 	.word	0x000042d0


	//   ....[61]....
        /*094c*/ 	.word	0x00004690


	//   ....[62]....
        /*0950*/ 	.word	0x000046a0


	//   ....[63]....
        /*0954*/ 	.word	0x000046b0


	//   ....[64]....
        /*0958*/ 	.word	0x00005830


	//   ....[65]....
        /*095c*/ 	.word	0x00005860


	//   ....[66]....
        /*0960*/ 	.word	0x00005880


	//   ....[67]....
        /*0964*/ 	.word	0x00005890


	//   ....[68]....
        /*0968*/ 	.word	0x000058c0


	//   ....[69]....
        /*096c*/ 	.word	0x000058e0


	//   ....[70]....
        /*0970*/ 	.word	0x00005900


	//   ....[71]....
        /*0974*/ 	.word	0x00005910


	//   ....[72]....
        /*0978*/ 	.word	0x00007fb0


	//   ....[73]....
        /*097c*/ 	.word	0x00007fd0


	//   ....[74]....
        /*0980*/ 	.word	0x00007fe0


	//   ....[75]....
        /*0984*/ 	.word	0x00007ff0


	//   ....[76]....
        /*0988*/ 	.word	0x00008000


	//   ....[77]....
        /*098c*/ 	.word	0x00008010


	//   ....[78]....
        /*0990*/ 	.word	0x00008020


	//   ....[79]....
        /*0994*/ 	.word	0x00008030


	//   ....[80]....
        /*0998*/ 	.word	0x00008040


	//   ....[81]....
        /*099c*/ 	.word	0x00008050


	//   ....[82]....
        /*09a0*/ 	.word	0x00008060


	//   ....[83]....
        /*09a4*/ 	.word	0x00008070


	//   ....[84]....
        /*09a8*/ 	.word	0x00008080


	//   ....[85]....
        /*09ac*/ 	.word	0x000081a0


	//   ....[86]....
        /*09b0*/ 	.word	0x00009b40


	//   ....[87]....
        /*09b4*/ 	.word	0x00009b60


	//   ....[88]....
        /*09b8*/ 	.word	0x00009b80


	//   ....[89]....
        /*09bc*/ 	.word	0x00009bd0


	//   ....[90]....
        /*09c0*/ 	.word	0x00009be0


	//   ....[91]....
        /*09c4*/ 	.word	0x00009c00


	//   ....[92]....
        /*09c8*/ 	.word	0x00009c30


	//   ....[93]....
        /*09cc*/ 	.word	0x00009c50


	//   ....[94]....
        /*09d0*/ 	.word	0x00009c80


	//   ....[95]....
        /*09d4*/ 	.word	0x00009ca0


	//   ....[96]....
        /*09d8*/ 	.word	0x00009cd0


	//   ....[97]....
        /*09dc*/ 	.word	0x00009cf0


	//   ....[98]....
        /*09e0*/ 	.word	0x00009d10


	//   ....[99]....
        /*09e4*/ 	.word	0x00009d40


	//   ....[100]....
        /*09e8*/ 	.word	0x00009e90


	//   ....[101]....
        /*09ec*/ 	.word	0x0000a240


	//   ....[102]....
        /*09f0*/ 	.word	0x0000a250


	//   ....[103]....
        /*09f4*/ 	.word	0x0000a260


	//   ....[104]....
        /*09f8*/ 	.word	0x0000acf0


	//   ....[105]....
        /*09fc*/ 	.word	0x0000adf0


	//   ....[106]....
        /*0a00*/ 	.word	0x0000b0e0


	//   ....[107]....
        /*0a04*/ 	.word	0x0000b100


	//   ....[108]....
        /*0a08*/ 	.word	0x0000b2e0


	//   ....[109]....
        /*0a0c*/ 	.word	0x0000b300


	//   ....[110]....
        /*0a10*/ 	.word	0x0000b4e0


	//   ....[111]....
        /*0a14*/ 	.word	0x0000b500


	//   ....[112]....
        /*0a18*/ 	.word	0x0000e100


	//   ....[113]....
        /*0a1c*/ 	.word	0x0000e120


	//   ....[114]....
        /*0a20*/ 	.word	0x0000e150


	//   ....[115]....
        /*0a24*/ 	.word	0x0000e170


	//   ....[116]....
        /*0a28*/ 	.word	0x0000e190


	//   ....[117]....
        /*0a2c*/ 	.word	0x0000e1b0


	//   ....[118]....
        /*0a30*/ 	.word	0x0000e1d0


	//   ....[119]....
        /*0a34*/ 	.word	0x0000e1f0


	//   ....[120]....
        /*0a38*/ 	.word	0x0000e210


	//   ....[121]....
        /*0a3c*/ 	.word	0x0000e230


	//   ....[122]....
        /*0a40*/ 	.word	0x0000e250


	//   ....[123]....
        /*0a44*/ 	.word	0x0000e270


	//   ....[124]....
        /*0a48*/ 	.word	0x0000e3b0


	//   ....[125]....
        /*0a4c*/ 	.word	0x0000e490


	//   ....[126]....
        /*0a50*/ 	.word	0x0000fc50


	//   ....[127]....
        /*0a54*/ 	.word	0x0000fc70


	//   ....[128]....
        /*0a58*/ 	.word	0x0000fc90


	//   ....[129]....
        /*0a5c*/ 	.word	0x0000fce0


	//   ....[130]....
        /*0a60*/ 	.word	0x0000fcf0


	//   ....[131]....
        /*0a64*/ 	.word	0x0000fd10


	//   ....[132]....
        /*0a68*/ 	.word	0x0000fd40


	//   ....[133]....
        /*0a6c*/ 	.word	0x0000fd60


	//   ....[134]....
        /*0a70*/ 	.word	0x0000fd90


	//   ....[135]....
        /*0a74*/ 	.word	0x0000fdb0


	//   ....[136]....
        /*0a78*/ 	.word	0x0000fde0


	//   ....[137]....
        /*0a7c*/ 	.word	0x0000fe00


	//   ....[138]....
        /*0a80*/ 	.word	0x0000fe20


	//   ....[139]....
        /*0a84*/ 	.word	0x0000fe50


	//   ....[140]....
        /*0a88*/ 	.word	0x00010600


	//   ....[141]....
        /*0a8c*/ 	.word	0x00010620


	//   ....[142]....
        /*0a90*/ 	.word	0x00010640


	//   ....[143]....
        /*0a94*/ 	.word	0x00010660


	//   ....[144]....
        /*0a98*/ 	.word	0x00010680


	//   ....[145]....
        /*0a9c*/ 	.word	0x000106a0


	//   ....[146]....
        /*0aa0*/ 	.word	0x000106c0


	//   ....[147]....
        /*0aa4*/ 	.word	0x000106e0


	//   ....[148]....
        /*0aa8*/ 	.word	0x00012ff0


	//   ....[149]....
        /*0aac*/ 	.word	0x00013060


	//   ....[150]....
        /*0ab0*/ 	.word	0x00013070


	//   ....[151]....
        /*0ab4*/ 	.word	0x00013080


	//   ....[152]....
        /*0ab8*/ 	.word	0x000130a0


	//   ....[153]....
        /*0abc*/ 	.word	0x000130c0


	//   ....[154]....
        /*0ac0*/ 	.word	0x000130e0


	//   ....[155]....
        /*0ac4*/ 	.word	0x000130f0


	//   ....[156]....
        /*0ac8*/ 	.word	0x00013970


	//   ....[157]....
        /*0acc*/ 	.word	0x00013ed0


	//   ....[158]....
        /*0ad0*/ 	.word	0x00013f00


	//   ....[159]....
        /*0ad4*/ 	.word	0x00013f40


	//   ....[160]....
        /*0ad8*/ 	.word	0x00013f70


	//   ....[161]....
        /*0adc*/ 	.word	0x00013fa0


	//   ....[162]....
        /*0ae0*/ 	.word	0x00013fc0


	//   ....[163]....
        /*0ae4*/ 	.word	0x00013fe0


	//   ....[164]....
        /*0ae8*/ 	.word	0x00013ff0


	//   ....[165]....
        /*0aec*/ 	.word	0x000140b0


	//   ....[166]....
        /*0af0*/ 	.word	0x00014100


	//   ....[167]....
        /*0af4*/ 	.word	0x00014340


	//   ....[168]....
        /*0af8*/ 	.word	0x00014360


	//   ....[169]....
        /*0afc*/ 	.word	0x00014590


	//   ....[170]....
        /*0b00*/ 	.word	0x000145b0


	//   ....[171]....
        /*0b04*/ 	.word	0x000147e0


	//   ....[172]....
        /*0b08*/ 	.word	0x000147f0


	//   ....[173]....
        /*0b0c*/ 	.word	0x00014d70


	//   ....[174]....
        /*0b10*/ 	.word	0x00014e70


	//   ....[175]....
        /*0b14*/ 	.word	0x00014ee0


	//   ....[176]....
        /*0b18*/ 	.word	0x00014f40


	//   ....[177]....
        /*0b1c*/ 	.word	0x00014fa0


	//   ....[178]....
        /*0b20*/ 	.word	0x00015000


	//   ....[179]....
        /*0b24*/ 	.word	0x00015070


	//   ....[180]....
        /*0b28*/ 	.word	0x000150d0


	//   ....[181]....
        /*0b2c*/ 	.word	0x00015130


	//   ....[182]....
        /*0b30*/ 	.word	0x00015190


	//   ....[183]....
        /*0b34*/ 	.word	0x00015200


	//   ....[184]....
        /*0b38*/ 	.word	0x00015260


	//   ....[185]....
        /*0b3c*/ 	.word	0x000152c0


	//   ....[186]....
        /*0b40*/ 	.word	0x00015320


	//   ....[187]....
        /*0b44*/ 	.word	0x00015390


	//   ....[188]....
        /*0b48*/ 	.word	0x000153f0


	//   ....[189]....
        /*0b4c*/ 	.word	0x00015450


	//   ....[190]....
        /*0b50*/ 	.word	0x000154c0


	//   ....[191]....
        /*0b54*/ 	.word	0x00015530


	//   ....[192]....
        /*0b58*/ 	.word	0x000155e0


	//   ....[193]....
        /*0b5c*/ 	.word	0x00015640


	//   ....[194]....
        /*0b60*/ 	.word	0x000156f0


	//   ....[195]....
        /*0b64*/ 	.word	0x00015750


	//   ....[196]....
        /*0b68*/ 	.word	0x00015800


	//   ....[197]....
        /*0b6c*/ 	.word	0x00015860


	//   ....[198]....
        /*0b70*/ 	.word	0x00015910


	//   ....[199]....
        /*0b74*/ 	.word	0x00015970


	//   ....[200]....
        /*0b78*/ 	.word	0x00015a20


	//   ....[201]....
        /*0b7c*/ 	.word	0x00015a80


	//   ....[202]....
        /*0b80*/ 	.word	0x00015b30


	//   ....[203]....
        /*0b84*/ 	.word	0x00015b90


	//   ....[204]....
        /*0b88*/ 	.word	0x00015bf0


	//   ....[205]....
        /*0b8c*/ 	.word	0x00015c50


	//   ....[206]....
        /*0b90*/ 	.word	0x00016030


	//   ....[207]....
        /*0b94*/ 	.word	0x00016410


	//   ....[208]....
        /*0b98*/ 	.word	0x00016eb0


	//   ....[209]....
        /*0b9c*/ 	.word	0x00016f00


	//   ....[210]....
        /*0ba0*/ 	.word	0x00016f50


	//   ....[211]....
        /*0ba4*/ 	.word	0x00016fa0


	//   ....[212]....
        /*0ba8*/ 	.word	0x00016ff0


	//   ....[213]....
        /*0bac*/ 	.word	0x00017040


	//   ....[214]....
        /*0bb0*/ 	.word	0x00017090


	//   ....[215]....
        /*0bb4*/ 	.word	0x000170e0


	//   ....[216]....
        /*0bb8*/ 	.word	0x00017140


	//   ....[217]....
        /*0bbc*/ 	.word	0x000171b0


	//   ....[218]....
        /*0bc0*/ 	.word	0x00017260


	//   ....[219]....
        /*0bc4*/ 	.word	0x000172c0


	//   ....[220]....
        /*0bc8*/ 	.word	0x00017370


	//   ....[221]....
        /*0bcc*/ 	.word	0x000173d0


	//   ....[222]....
        /*0bd0*/ 	.word	0x00017480


	//   ....[223]....
        /*0bd4*/ 	.word	0x000174e0


	//   ....[224]....
        /*0bd8*/ 	.word	0x00017590


	//   ....[225]....
        /*0bdc*/ 	.word	0x000175f0


	//   ....[226]....
        /*0be0*/ 	.word	0x000176a0


	//   ....[227]....
        /*0be4*/ 	.word	0x00017700


	//   ....[228]....
        /*0be8*/ 	.word	0x000177b0


	//   ....[229]....
        /*0bec*/ 	.word	0x00017810


	//   ....[230]....
        /*0bf0*/ 	.word	0x00017870


	//   ....[231]....
        /*0bf4*/ 	.word	0x000178e0


	//   ....[232]....
        /*0bf8*/ 	.word	0x00017990


	//   ....[233]....
        /*0bfc*/ 	.word	0x000179f0


	//   ....[234]....
        /*0c00*/ 	.word	0x00017aa0


	//   ....[235]....
        /*0c04*/ 	.word	0x00017b00


	//   ....[236]....
        /*0c08*/ 	.word	0x00017bb0


	//   ....[237]....
        /*0c0c*/ 	.word	0x00017c10


	//   ....[238]....
        /*0c10*/ 	.word	0x00017cc0


	//   ....[239]....
        /*0c14*/ 	.word	0x00017d20


	//   ....[240]....
        /*0c18*/ 	.word	0x00017dd0


	//   ....[241]....
        /*0c1c*/ 	.word	0x00017e30


	//   ....[242]....
        /*0c20*/ 	.word	0x00017ee0


	//   ....[243]....
        /*0c24*/ 	.word	0x00017f40


	//   ....[244]....
        /*0c28*/ 	.word	0x00017f90


	//   ....[245]....
        /*0c2c*/ 	.word	0x00017fe0


	//   ....[246]....
        /*0c30*/ 	.word	0x000183b0


	//   ....[247]....
        /*0c34*/ 	.word	0x00018780


	//   ....[248]....
        /*0c38*/ 	.word	0x00019240


	//   ....[249]....
        /*0c3c*/ 	.word	0x00019280


	//   ....[250]....
        /*0c40*/ 	.word	0x000192d0


	//   ....[251]....
        /*0c44*/ 	.word	0x00019310


	//   ....[252]....
        /*0c48*/ 	.word	0x00019360


	//   ....[253]....
        /*0c4c*/ 	.word	0x000193a0


	//   ....[254]....
        /*0c50*/ 	.word	0x000193f0


	//   ....[255]....
        /*0c54*/ 	.word	0x00019430


	//   ....[0]....
        /*0c58*/ 	.word	0x000194a0


	//   ....[1]....
        /*0c5c*/ 	.word	0x00019510


	//   ....[2]....
        /*0c60*/ 	.word	0x00019580


	//   ....[3]....
        /*0c64*/ 	.word	0x00019630


	//   ....[4]....
        /*0c68*/ 	.word	0x00019690


	//   ....[5]....
        /*0c6c*/ 	.word	0x00019740


	//   ....[6]....
        /*0c70*/ 	.word	0x000197a0


	//   ....[7]....
        /*0c74*/ 	.word	0x00019850


	//   ....[8]....
        /*0c78*/ 	.word	0x000198b0


	//   ....[9]....
        /*0c7c*/ 	.word	0x00019960


	//   ....[10]....
        /*0c80*/ 	.word	0x000199c0


	//   ....[11]....
        /*0c84*/ 	.word	0x00019a70


	//   ....[12]....
        /*0c88*/ 	.word	0x00019ad0


	//   ....[13]....
        /*0c8c*/ 	.word	0x00019b80


	//   ....[14]....
        /*0c90*/ 	.word	0x00019be0


	//   ....[15]....
        /*0c94*/ 	.word	0x00019c20


	//   ....[16]....
        /*0c98*/ 	.word	0x00019c60


	//   ....[17]....
        /*0c9c*/ 	.word	0x00019cb0


	//   ....[18]....
        /*0ca0*/ 	.word	0x00019cf0


	//   ....[19]....
        /*0ca4*/ 	.word	0x00019d40


	//   ....[20]....
        /*0ca8*/ 	.word	0x00019d80


	//   ....[21]....
        /*0cac*/ 	.word	0x00019dd0


	//   ....[22]....
        /*0cb0*/ 	.word	0x00019e10


	//   ....[23]....
        /*0cb4*/ 	.word	0x00019e70


	//   ....[24]....
        /*0cb8*/ 	.word	0x00019ed0


	//   ....[25]....
        /*0cbc*/ 	.word	0x00019f20


	//   ....[26]....
        /*0cc0*/ 	.word	0x00019f80


	//   ....[27]....
        /*0cc4*/ 	.word	0x00019fd0


	//   ....[28]....
        /*0cc8*/ 	.word	0x0001a030


	//   ....[29]....
        /*0ccc*/ 	.word	0x0001a080


	//   ....[30]....
        /*0cd0*/ 	.word	0x0001a0d0


	//   ....[31]....
        /*0cd4*/ 	.word	0x0001a140


	//----- nvinfo : EIATTR_EXIT_INSTR_OFFSETS
	.align		4
.L_352:
        /*0cd8*/ 	.byte	0x04, 0x1c
        /*0cda*/ 	.short	(.L_354 - .L_353)


	//   ....[0]....
.L_353:
        /*0cdc*/ 	.word	0x000000b0


	//   ....[1]....
        /*0ce0*/ 	.word	0x00014e20


	//----- nvinfo : EIATTR_MAX_THREADS
	.align		4
.L_354:
        /*0ce4*/ 	.byte	0x04, 0x05
        /*0ce6*/ 	.short	(.L_356 - .L_355)
.L_355:
        /*0ce8*/ 	.word	0x00000080
        /*0cec*/ 	.word	0x00000001
        /*0cf0*/ 	.word	0x00000001


	//----- nvinfo : EIATTR_CRS_STACK_SIZE
	.align		4
.L_356:
        /*0cf4*/ 	.byte	0x04, 0x1e
        /*0cf6*/ 	.short	(.L_358 - .L_357)
.L_357:
        /*0cf8*/ 	.word	0x00000000
.L_358:


//--------------------- .nv.info._ZN7cutlass13device_kernelIN5flash19enable_sm80_to_sm89INS1_16FlashAttnFwdSm80INS1_25CollectiveMainloopFwdSm80ILi4ELi1ELb0EN4cute5tupleIJNS5_1CILi128EEENS7_ILi80EEENS7_ILi64EEEEEELi64ENS_6half_tEfNS_4arch4Sm80ELb1ELb0ELb1ELb1ELb1ELb0ELb1ELb1EEENS1_21CollectiveEpilogueFwdINS6_IJS8_SA_S9_EEENS6_IJNS7_ILi1EEESI_SI_EEESC_SE_Li128ELb1ELb1ELb1ELb0EEENS1_36VarlenDynamicPersistentTileSchedulerILi128ELi80ELi128ELi128ELb1ELb1ELb0ELb1ELb1ELb1EEEEEEEEEvNT_6ParamsE --------------------------
	.section	.nv.info._ZN7cutlass13device_kernelIN5flash19enable_sm80_to_sm89INS1_16FlashAttnFwdSm80INS1_25CollectiveMainloopFwdSm80ILi4ELi1ELb0EN4cute5tupleIJNS5_1CILi128EEENS7_ILi80EEENS7_ILi64EEEEEELi64ENS_6half_tEfNS_4arch4Sm80ELb1ELb0ELb1ELb1ELb1ELb0ELb1ELb1EEENS1_21CollectiveEpilogueFwdINS6_IJS8_SA_S9_EEENS6_IJNS7_ILi1EEESI_SI_EEESC_SE_Li128ELb1ELb1ELb1ELb0EEENS1_36VarlenDynamicPersistentTileSchedulerILi128ELi80ELi128ELi128ELb1ELb1ELb0ELb1ELb1ELb1EEEEEEEEEvNT_6ParamsE,"",@"SHT_CUDA_INFO"
	.sectionflags	@""
	.align	4


	//----- nvinfo : EIATTR_CUDA_API_VERSION
	.align		4
        /*0000*/ 	.byte	0x04, 0x37
        /*0002*/ 	.short	(.L_360 - .L_359)
.L_359:
        /*0004*/ 	.word	0x00000082


	//----- nvinfo : EIATTR_SW2861232_WAR
	.align		4
.L_360:
        /*0008*/ 	.byte	0x01, 0x35
	.zero		2


	//----- nvinfo : EIATTR_PARAM_CBANK
	.align		4
        /*000c*/ 	.byte	0x04, 0x0a
        /*000e*/ 	.short	(.L_362 - .L_361)
	.align		4
.L_361:
        /*0010*/ 	.word	index@(.nv.constant0._ZN7cutlass13device_kernelIN5flash19enable_sm80_to_sm89INS1_16FlashAttnFwdSm80INS1_25CollectiveMainloopFwdSm80ILi4ELi1ELb0EN4cute5tupleIJNS5_1CILi128EEENS7_ILi80EEENS7_ILi64EEEEEELi64ENS_6half_tEfNS_4arch4Sm80ELb1ELb0ELb1ELb1ELb1ELb0ELb1ELb1EEENS1_21CollectiveEpilogueFwdINS6_IJS8_SA_S9_EEENS6_IJNS7_ILi1EEESI_SI_EEESC_SE_Li128ELb1ELb1ELb1ELb0EEENS1_36VarlenDynamicPersistentTileSchedulerILi128ELi80ELi128ELi128ELb1ELb1ELb0ELb1ELb1ELb1EEEEEEEEEvNT_6ParamsE)
        /*0014*/ 	.short	0x0160
        /*0016*/ 	.short	0x0438


	//----- nvinfo : EIATTR_CBANK_PARAM_SIZE
	.align		4
.L_362:
        /*0018*/ 	.byte	0x03, 0x19
        /*001a*/ 	.short	0x0438


	//----- nvinfo : EIATTR_KPARAM_INFO
	.align		4
        /*001c*/ 	.byte	0x04, 0x17
        /*001e*/ 	.short	(.L_364 - .L_363)
.L_363:
        /*0020*/ 	.word	0x00000000
        /*0024*/ 	.short	0x0000
        /*0026*/ 	.short	0x0000
        /*0028*/ 	.byte	0x00, 0xf0, 0xe1, 0x10


	//----- nvinfo : EIATTR_MAXREG_COUNT
	.align		4
.L_364:
        /*002c*/ 	.byte	0x03, 0x1b
        /*002e*/ 	.short	0x00ff


	//----- nvinfo : EIATTR_NUM_BARRIERS
	.align		4
        /*0030*/ 	.byte	0x02, 0x4c
        /*0032*/ 	.byte	0x06
	.zero		1


	//----- nvinfo : EIATTR_ANNOTATIONS
	.align		4
        /*0034*/ 	.byte	0x04, 0x55
        /*0036*/ 	.short	(.L_366 - .L_365)


	//   ....[0]....
.L_365:
        /* <DEDUP_REMOVED lines=123> */


	//----- nvinfo : EIATTR_MERCURY_ISA_VERSION
	.align		4
.L_366:
        /*07d0*/ 	.byte	0x03, 0x5f
        /*07d2*/ 	.short	0x0000


	//----- nvinfo : EIATTR_INT_WARP_WIDE_INSTR_OFFSETS
	.align		4
        /*07d4*/ 	.byte	0x04, 0x31
        /*07d6*/ 	.short	(.L_368 - .L_367)


	//   ....[0]....
.L_367:
        /*07d8*/ 	.word	0x00010710


	//   ....[1]....
        /*07dc*/ 	.word	0x00010790


	//----- nvinfo : EIATTR_COOP_GROUP_MASK_REGIDS
	.align		4
.L_368:
        /*07e0*/ 	.byte	0x04, 0x29
        /*07e2*/ 	.short	(.L_370 - .L_369)


	//   ....[0]....
.L_369:
        /*07e4*/ 	.word	0xffffffff


	//   ....[1]....
        /*07e8*/ 	.word	0xffffffff


	//   ....[2]....
        /*07ec*/ 	.word	0xffffffff


	//   ....[3]....
        /*07f0*/ 	.word	0xffffffff


	//   ....[4]....
        /*07f4*/ 	.word	0xffffffff


	//   ....[5]....
        /*07f8*/ 	.word	0xffffffff


	//   ....[6]....
        /*07fc*/ 	.word	0xffffffff


	//   ....[7]....
        /*0800*/ 	.word	0xffffffff


	//   ....[8]....
        /*0804*/ 	.word	0xffffffff


	//   ....[9]....
        /*0808*/ 	.word	0xffffffff


	//   ....[10]....
        /*080c*/ 	.word	0xffffffff


	//   ....[11]....
        /*0810*/ 	.word	0xffffffff


	//   ....[12]....
        /*0814*/ 	.word	0xffffffff


	//   ....[13]....
        /*0818*/ 	.word	0xffffffff


	//   ....[14]....
        /*081c*/ 	.word	0xffffffff


	//   ....[15]....
        /*0820*/ 	.word	0xffffffff


	//   ....[16]....
        /*0824*/ 	.word	0xffffffff


	//   ....[17]....
        /*0828*/ 	.word	0xffffffff


	//   ....[18]....
        /*082c*/ 	.word	0xffffffff


	//   ....[19]....
        /*0830*/ 	.word	0xffffffff


	//   ....[20]....
        /*0834*/ 	.word	0xffffffff


	//   ....[21]....
        /*0838*/ 	.word	0xffffffff


	//   ....[22]....
        /*083c*/ 	.word	0xffffffff


	//   ....[23]....
        /*0840*/ 	.word	0xffffffff


	//   ....[24]....
        /*0844*/ 	.word	0xffffffff


	//   ....[25]....
        /*0848*/ 	.word	0xffffffff


	//   ....[26]....
        /*084c*/ 	.word	0xffffffff


	//   ....[27]....
        /*0850*/ 	.word	0xffffffff


	//   ....[28]....
        /*0854*/ 	.word	0xffffffff


	//   ....[29]....
        /*0858*/ 	.word	0xffffffff


	//   ....[30]....
        /*085c*/ 	.word	0xffffffff


	//   ....[31]....
        /*0860*/ 	.word	0xffffffff


	//   ....[32]....
        /*0864*/ 	.word	0xffffffff


	//   ....[33]....
        /*0868*/ 	.word	0xffffffff


	//   ....[34]....
        /*086c*/ 	.word	0xffffffff


	//   ....[35]....
        /*0870*/ 	.word	0xffffffff


	//   ....[36]....
        /*0874*/ 	.word	0xffffffff


	//   ....[37]....
        /*0878*/ 	.word	0xffffffff


	//   ....[38]....
        /*087c*/ 	.word	0xffffffff


	//   ....[39]....
        /*0880*/ 	.word	0xffffffff


	//   ....[40]....
        /*0884*/ 	.word	0xffffffff


	//   ....[41]....
        /*0888*/ 	.word	0xffffffff


	//   ....[42]....
        /*088c*/ 	.word	0xffffffff


	//   ....[43]....
        /*0890*/ 	.word	0xffffffff


	//   ....[44]....
        /*0894*/ 	.word	0xffffffff


	//   ....[45]....
        /*0898*/ 	.word	0xffffffff


	//   ....[46]....
        /*089c*/ 	.word	0xffffffff


	//   ....[47]....
        /*08a0*/ 	.word	0xffffffff


	//   ....[48]....
        /*08a4*/ 	.word	0xffffffff


	//   ....[49]....
        /*08a8*/ 	.word	0xffffffff


	//   ....[50]....
        /*08ac*/ 	.word	0xffffffff


	//   ....[51]....
        /*08b0*/ 	.word	0xffffffff


	//   ....[52]....
        /*08b4*/ 	.word	0xffffffff


	//   ....[53]....
        /*08b8*/ 	.word	0xffffffff


	//   ....[54]....
        /*08bc*/ 	.word	0xffffffff


	//   ....[55]....
        /*08c0*/ 	.word	0xffffffff


	//   ....[56]....
        /*08c4*/ 	.word	0xffffffff


	//   ....[57]....
        /*08c8*/ 	.word	0xffffffff


	//   ....[58]....
        /*08cc*/ 	.word	0xffffffff


	//   ....[59]....
        /*08d0*/ 	.word	0xffffffff


	//   ....[60]....
        /*08d4*/ 	.word	0xffffffff


	//   ....[61]....
        /*08d8*/ 	.word	0xffffffff


	//   ....[62]....
        /*08dc*/ 	.word	0xffffffff


	//   ....[63]....
        /*08e0*/ 	.word	0xffffffff


	//   ....[64]....
        /*08e4*/ 	.word	0xffffffff


	//   ....[65]....
        /*08e8*/ 	.word	0xffffffff


	//   ....[66]....
        /*08ec*/ 	.word	0xffffffff


	//   ....[67]....
        /*08f0*/ 	.word	0xffffffff


	//   ....[68]....
        /*08f4*/ 	.word	0xffffffff


	//   ....[69]....
        /*08f8*/ 	.word	0xffffffff


	//   ....[70]....
        /*08fc*/ 	.word	0xffffffff


	//   ....[71]....
        /*0900*/ 	.word	0xffffffff


	//   ....[72]....
        /*0904*/ 	.word	0xffffffff


	//   ....[73]....
        /*0908*/ 	.word	0xffffffff


	//   ....[74]....
        /*090c*/ 	.word	0xffffffff


	//   ....[75]....
        /*0910*/ 	.word	0xffffffff


	//   ....[76]....
        /*0914*/ 	.word	0xffffffff


	//   ....[77]....
        /*0918*/ 	.word	0xffffffff


	//   ....[78]....
        /*091c*/ 	.word	0xffffffff


	//   ....[79]....
        /*0920*/ 	.word	0xffffffff


	//   ....[80]....
        /*0924*/ 	.word	0xffffffff


	//   ....[81]....
        /*0928*/ 	.word	0xffffffff


	//   ....[82]....
        /*092c*/ 	.word	0xffffffff


	//   ....[83]....
        /*0930*/ 	.word	0xffffffff


	//   ....[84]....
        /*0934*/ 	.word	0xffffffff


	//   ....[85]....
        /*0938*/ 	.word	0xffffffff


	//   ....[86]....
        /*093c*/ 	.word	0xffffffff


	//   ....[87]....
        /*0940*/ 	.word	0xffffffff


	//   ....[88]....
        /*0944*/ 	.word	0xffffffff


	//   ....[89]....
        /*0948*/ 	.word	0xffffffff


	//   ....[90]....
        /*094c*/ 	.word	0xffffffff


	//   ....[91]....
        /*0950*/ 	.word	0xffffffff


	//   ....[92]....
        /*0954*/ 	.word	0xffffffff


	//   ....[93]....
        /*0958*/ 	.word	0xffffffff


	//   ....[94]....
        /*095c*/ 	.word	0xffffffff


	//   ....[95]....
        /*0960*/ 	.word	0xffffffff


	//   ....[96]....
        /*0964*/ 	.word	0xffffffff


	//   ....[97]....
        /*0968*/ 	.word	0xffffffff


	//   ....[98]....
        /*096c*/ 	.word	0xffffffff


	//   ....[99]....
        /*0970*/ 	.word	0xffffffff


	//   ....[100]....
        /*0974*/ 	.word	0xffffffff


	//   ....[101]....
        /*0978*/ 	.word	0xffffffff


	//   ....[102]....
        /*097c*/ 	.word	0xffffffff


	//   ....[103]....
        /*0980*/ 	.word	0xffffffff


	//   ....[104]....
        /*0984*/ 	.word	0xffffffff


	//   ....[105]....
        /*0988*/ 	.word	0xffffffff


	//   ....[106]....
        /*098c*/ 	.word	0xffffffff


	//   ....[107]....
        /*0990*/ 	.word	0xffffffff


	//   ....[108]....
        /*0994*/ 	.word	0xffffffff


	//   ....[109]....
        /*0998*/ 	.word	0xffffffff


	//   ....[110]....
        /*099c*/ 	.word	0xffffffff


	//   ....[111]....
        /*09a0*/ 	.word	0xffffffff


	//   ....[112]....
        /*09a4*/ 	.word	0xffffffff


	//   ....[113]....
        /*09a8*/ 	.word	0xffffffff


	//   ....[114]....
        /*09ac*/ 	.word	0xffffffff


	//   ....[115]....
        /*09b0*/ 	.word	0xffffffff


	//   ....[116]....
        /*09b4*/ 	.word	0xffffffff


	//   ....[117]....
        /*09b8*/ 	.word	0xffffffff


	//   ....[118]....
        /*09bc*/ 	.word	0xffffffff


	//   ....[119]....
        /*09c0*/ 	.word	0xffffffff


	//   ....[120]....
        /*09c4*/ 	.word	0xffffffff


	//   ....[121]....
        /*09c8*/ 	.word	0xffffffff


	//   ....[122]....
        /*09cc*/ 	.word	0xffffffff


	//   ....[123]....
        /*09d0*/ 	.word	0xffffffff


	//   ....[124]....
        /*09d4*/ 	.word	0xffffffff


	//   ....[125]....
        /*09d8*/ 	.word	0xffffffff


	//   ....[126]....
        /*09dc*/ 	.word	0xffffffff


	//   ....[127]....
        /*09e0*/ 	.word	0xffffffff


	//   ....[128]....
        /*09e4*/ 	.word	0xffffffff


	//   ....[129]....
        /*09e8*/ 	.word	0xffffffff


	//   ....[130]....
        /*09ec*/ 	.word	0xffffffff


	//   ....[131]....
        /*09f0*/ 	.word	0xffffffff


	//   ....[132]....
        /*09f4*/ 	.word	0xffffffff


	//   ....[133]....
        /*09f8*/ 	.word	0xffffffff


	//   ....[134]....
        /*09fc*/ 	.word	0xffffffff


	//   ....[135]....
        /*0a00*/ 	.word	0xffffffff


	//   ....[136]....
        /*0a04*/ 	.word	0xffffffff


	//   ....[137]....
        /*0a08*/ 	.word	0xffffffff


	//   ....[138]....
        /*0a0c*/ 	.word	0xffffffff


	//   ....[139]....
        /*0a10*/ 	.word	0xffffffff


	//   ....[140]....
        /*0a14*/ 	.word	0xffffffff


	//   ....[141]....
        /*0a18*/ 	.word	0xffffffff


	//   ....[142]....
        /*0a1c*/ 	.word	0xffffffff


	//   ....[143]....
        /*0a20*/ 	.word	0xffffffff


	//   ....[144]....
        /*0a24*/ 	.word	0xffffffff


	//   ....[145]....
        /*0a28*/ 	.word	0xffffffff


	//   ....[146]....
        /*0a2c*/ 	.word	0xffffffff


	//   ....[147]....
        /*0a30*/ 	.word	0xffffffff


	//   ....[148]....
        /*0a34*/ 	.word	0xffffffff


	//   ....[149]....
        /*0a38*/ 	.word	0xffffffff


	//   ....[150]....
        /*0a3c*/ 	.word	0xffffffff


	//   ....[151]....
        /*0a40*/ 	.word	0xffffffff


	//   ....[152]....
        /*0a44*/ 	.word	0xffffffff


	//   ....[153]....
        /*0a48*/ 	.word	0xffffffff


	//   ....[154]....
        /*0a4c*/ 	.word	0xffffffff


	//   ....[155]....
        /*0a50*/ 	.word	0xffffffff


	//   ....[156]....
        /*0a54*/ 	.word	0xffffffff


	//   ....[157]....
        /*0a58*/ 	.word	0xffffffff


	//   ....[158]....
        /*0a5c*/ 	.word	0xffffffff


	//   ....[159]....
        /*0a60*/ 	.word	0xffffffff


	//   ....[160]....
        /*0a64*/ 	.word	0xffffffff


	//   ....[161]....
        /*0a68*/ 	.word	0xffffffff


	//   ....[162]....
        /*0a6c*/ 	.word	0xffffffff


	//   ....[163]....
        /*0a70*/ 	.word	0xffffffff


	//   ....[164]....
        /*0a74*/ 	.word	0xffffffff


	//   ....[165]....
        /*0a78*/ 	.word	0xffffffff


	//   ....[166]....
        /*0a7c*/ 	.word	0xffffffff


	//   ....[167]....
        /*0a80*/ 	.word	0xffffffff


	//   ....[168]....
        /*0a84*/ 	.word	0xffffffff


	//   ....[169]....
        /*0a88*/ 	.word	0xffffffff


	//   ....[170]....
        /*0a8c*/ 	.word	0xffffffff


	//   ....[171]....
        /*0a90*/ 	.word	0xffffffff


	//   ....[172]....
        /*0a94*/ 	.word	0xffffffff


	//   ....[173]....
        /*0a98*/ 	.word	0xffffffff


	//   ....[174]....
        /*0a9c*/ 	.word	0xffffffff


	//   ....[175]....
        /*0aa0*/ 	.word	0xffffffff


	//   ....[176]....
        /*0aa4*/ 	.word	0xffffffff


	//   ....[177]....
        /*0aa8*/ 	.word	0xffffffff


	//   ....[178]....
        /*0aac*/ 	.word	0xffffffff


	//   ....[179]....
        /*0ab0*/ 	.word	0xffffffff


	//   ....[180]....
        /*0ab4*/ 	.word	0xffffffff


	//   ....[181]....
        /*0ab8*/ 	.word	0xffffffff


	//   ....[182]....
        /*0abc*/ 	.word	0xffffffff


	//   ....[183]....
        /*0ac0*/ 	.word	0xffffffff


	//   ....[184]....
        /*0ac4*/ 	.word	0xffffffff


	//   ....[185]....
        /*0ac8*/ 	.word	0xffffffff


	//   ....[186]....
        /*0acc*/ 	.word	0xffffffff


	//   ....[187]....
        /*0ad0*/ 	.word	0xffffffff


	//   ....[188]....
        /*0ad4*/ 	.word	0xffffffff


	//   ....[189]....
        /*0ad8*/ 	.word	0xffffffff


	//   ....[190]....
        /*0adc*/ 	.word	0xffffffff


	//   ....[191]....
        /*0ae0*/ 	.word	0xffffffff


	//   ....[192]....
        /*0ae4*/ 	.word	0xffffffff


	//   ....[193]....
        /*0ae8*/ 	.word	0xffffffff


	//   ....[194]....
        /*0aec*/ 	.word	0xffffffff


	//   ....[195]....
        /*0af0*/ 	.word	0xffffffff


	//   ....[196]....
        /*0af4*/ 	.word	0xffffffff


	//   ....[197]....
        /*0af8*/ 	.word	0xffffffff


	//   ....[198]....
        /*0afc*/ 	.word	0xffffffff


	//   ....[199]....
        /*0b00*/ 	.word	0xffffffff


	//   ....[200]....
        /*0b04*/ 	.word	0xffffffff


	//   ....[201]....
        /*0b08*/ 	.word	0xffffffff


	//   ....[202]....
        /*0b0c*/ 	.word	0xffffffff


	//   ....[203]....
        /*0b10*/ 	.word	0xffffffff


	//   ....[204]....
        /*0b14*/ 	.word	0xffffffff


	//   ....[205]....
        /*0b18*/ 	.word	0xffffffff


	//   ....[206]....
        /*0b1c*/ 	.word	0xffffffff


	//   ....[207]....
        /*0b20*/ 	.word	0xffffffff


	//   ....[208]....
        /*0b24*/ 	.word	0xffffffff


	//   ....[209]....
        /*0b28*/ 	.word	0xffffffff


	//   ....[210]....
        /*0b2c*/ 	.word	0xffffffff


	//   ....[211]....
        /*0b30*/ 	.word	0xffffffff


	//   ....[212]....
        /*0b34*/ 	.word	0xffffffff


	//   ....[213]....
        /*0b38*/ 	.word	0xffffffff


	//   ....[214]....
        /*0b3c*/ 	.word	0xffffffff


	//   ....[215]....
        /*0b40*/ 	.word	0xffffffff


	//   ....[216]....
        /*0b44*/ 	.word	0xffffffff


	//   ....[217]....
        /*0b48*/ 	.word	0xffffffff


	//   ....[218]....
        /*0b4c*/ 	.word	0xffffffff


	//   ....[219]....
        /*0b50*/ 	.word	0xffffffff


	//   ....[220]....
        /*0b54*/ 	.word	0xffffffff


	//   ....[221]....
        /*0b58*/ 	.word	0xffffffff


	//   ....[222]....
        /*0b5c*/ 	.word	0xffffffff


	//   ....[223]....
        /*0b60*/ 	.word	0xffffffff


	//   ....[224]....
        /*0b64*/ 	.word	0xffffffff


	//   ....[225]....
        /*0b68*/ 	.word	0xffffffff


	//   ....[226]....
        /*0b6c*/ 	.word	0xffffffff


	//   ....[227]....
        /*0b70*/ 	.word	0xffffffff


	//   ....[228]....
        /*0b74*/ 	.word	0xffffffff


	//   ....[229]....
        /*0b78*/ 	.word	0xffffffff


	//   ....[230]....
        /*0b7c*/ 	.word	0xffffffff


	//   ....[231]....
        /*0b80*/ 	.word	0xffffffff


	//   ....[232]....
        /*0b84*/ 	.word	0xffffffff


	//   ....[233]....
        /*0b88*/ 	.word	0xffffffff


	//   ....[234]....
        /*0b8c*/ 	.word	0xffffffff


	//   ....[235]....
        /*0b90*/ 	.word	0xffffffff


	//   ....[236]....
        /*0b94*/ 	.word	0xffffffff


	//   ....[237]....
        /*0b98*/ 	.word	0xffffffff


	//   ....[238]....
        /*0b9c*/ 	.word	0xffffffff


	//   ....[239]....
        /*0ba0*/ 	.word	0xffffffff


	//   ....[240]....
        /*0ba4*/ 	.word	0xffffffff


	//   ....[241]....
        /*0ba8*/ 	.word	0xffffffff


	//   ....[242]....
        /*0bac*/ 	.word	0xffffffff


	//   ....[243]....
        /*0bb0*/ 	.word	0xffffffff


	//   ....[244]....
        /*0bb4*/ 	.word	0xffffffff


	//   ....[245]....
        /*0bb8*/ 	.word	0xffffffff


	//   ....[246]....
        /*0bbc*/ 	.word	0xffffffff


	//   ....[247]....
        /*0bc0*/ 	.word	0xffffffff


	//   ....[248]....
        /*0bc4*/ 	.word	0xffffffff


	//   ....[249]....
        /*0bc8*/ 	.word	0xffffffff


	//   ....[250]....
        /*0bcc*/ 	.word	0xffffffff


	//   ....[251]....
        /*0bd0*/ 	.word	0xffffffff


	//   ....[252]....
        /*0bd4*/ 	.word	0xffffffff


	//   ....[253]....
        /*0bd8*/ 	.word	0xffffffff


	//   ....[254]....
        /*0bdc*/ 	.word	0xffffffff


	//   ....[255]....
        /*0be0*/ 	.word	0xffffffff


	//   ....[0]....
        /*0be4*/ 	.word	0xffffffff


	//   ....[1]....
        /*0be8*/ 	.word	0xffffffff


	//   ....[2]....
        /*0bec*/ 	.word	0xffffffff


	//   ....[3]....
        /*0bf0*/ 	.word	0xffffffff


	//   ....[4]....
        /*0bf4*/ 	.word	0xffffffff


	//   ....[5]....
        /*0bf8*/ 	.word	0xffffffff


	//   ....[6]....
        /*0bfc*/ 	.word	0xffffffff


	//   ....[7]....
        /*0c00*/ 	.word	0xffffffff


	//   ....[8]....
        /*0c04*/ 	.word	0xffffffff


	//   ....[9]....
        /*0c08*/ 	.word	0xffffffff


	//   ....[10]....
        /*0c0c*/ 	.word	0xffffffff


	//   ....[11]....
        /*0c10*/ 	.word	0xffffffff


	//   ....[12]....
        /*0c14*/ 	.word	0xffffffff


	//   ....[13]....
        /*0c18*/ 	.word	0xffffffff


	//   ....[14]....
        /*0c1c*/ 	.word	0xffffffff


	//   ....[15]....
        /*0c20*/ 	.word	0xffffffff


	//   ....[16]....
        /*0c24*/ 	.word	0xffffffff


	//   ....[17]....
        /*0c28*/ 	.word	0xffffffff


	//   ....[18]....
        /*0c2c*/ 	.word	0xffffffff


	//   ....[19]....
        /*0c30*/ 	.word	0xffffffff


	//   ....[20]....
        /*0c34*/ 	.word	0xffffffff


	//   ....[21]....
        /*0c38*/ 	.word	0xffffffff


	//   ....[22]....
        /*0c3c*/ 	.word	0xffffffff


	//   ....[23]....
        /*0c40*/ 	.word	0xffffffff


	//   ....[24]....
        /*0c44*/ 	.word	0xffffffff


	//   ....[25]....
        /*0c48*/ 	.word	0xffffffff


	//   ....[26]....
        /*0c4c*/ 	.word	0xffffffff


	//   ....[27]....
        /*0c50*/ 	.word	0xffffffff


	//   ....[28]....
        /*0c54*/ 	.word	0xffffffff


	//   ....[29]....
        /*0c58*/ 	.word	0xffffffff


	//   ....[30]....
        /*0c5c*/ 	.word	0xffffffff


	//   ....[31]....
        /*0c60*/ 	.word	0xffffffff


	//   ....[32]....
        /*0c64*/ 	.word	0xffffffff


	//   ....[33]....
        /*0c68*/ 	.word	0xffffffff


	//   ....[34]....
        /*0c6c*/ 	.word	0xffffffff


	//   ....[35]....
        /*0c70*/ 	.word	0xffffffff


	//   ....[36]....
        /*0c74*/ 	.word	0xffffffff


	//   ....[37]....
        /*0c78*/ 	.word	0xffffffff


	//   ....[38]....
        /*0c7c*/ 	.word	0xffffffff


	//   ....[39]....
        /*0c80*/ 	.word	0xffffffff


	//   ....[40]....
        /*0c84*/ 	.word	0xffffffff


	//   ....[41]....
        /*0c88*/ 	.word	0xffffffff


	//   ....[42]....
        /*0c8c*/ 	.word	0xffffffff


	//   ....[43]....
        /*0c90*/ 	.word	0xffffffff


	//   ....[44]....
        /*0c94*/ 	.word	0xffffffff


	//   ....[45]....
        /*0c98*/ 	.word	0xffffffff


	//   ....[46]....
        /*0c9c*/ 	.word	0xffffffff


	//   ....[47]....
        /*0ca0*/ 	.word	0xffffffff


	//   ....[48]....
        /*0ca4*/ 	.word	0xffffffff


	//   ....[49]....
        /*0ca8*/ 	.word	0xffffffff


	//   ....[50]....
        /*0cac*/ 	.word	0xffffffff


	//   ....[51]....
        /*0cb0*/ 	.word	0xffffffff


	//   ....[52]....
        /*0cb4*/ 	.word	0xffffffff


	//   ....[53]....
        /*0cb8*/ 	.word	0xffffffff


	//   ....[54]....
        /*0cbc*/ 	.word	0xffffffff


	//   ....[55]....
        /*0cc0*/ 	.word	0xffffffff


	//   ....[56]....
        /*0cc4*/ 	.word	0xffffffff


	//   ....[57]....
        /*0cc8*/ 	.word	0xffffffff


	//   ....[58]....
        /*0ccc*/ 	.word	0xffffffff


	//   ....[59]....
        /*0cd0*/ 	.word	0xffffffff


	//   ....[60]....
        /*0cd4*/ 	.word	0xffffffff


	//   ....[61]....
        /*0cd8*/ 	.word	0xffffffff


	//   ....[62]....
        /*0cdc*/ 	.word	0xffffffff


	//   ....[63]....
        /*0ce0*/ 	.word	0xffffffff


	//   ....[64]....
        /*0ce4*/ 	.word	0xffffffff


	//   ....[65]....
        /*0ce8*/ 	.word	0xffffffff


	//   ....[66]....
        /*0cec*/ 	.word	0xffffffff


	//   ....[67]....
        /*0cf0*/ 	.word	0xffffffff


	//   ....[68]....
        /*0cf4*/ 	.word	0xffffffff


	//   ....[69]....
        /*0cf8*/ 	.word	0xffffffff


	//   ....[70]....
        /*0cfc*/ 	.word	0xffffffff


	//   ....[71]....
        /*0d00*/ 	.word	0xffffffff


	//   ....[72]....
        /*0d04*/ 	.word	0xffffffff


	//   ....[73]....
        /*0d08*/ 	.word	0xffffffff


	//   ....[74]....
        /*0d0c*/ 	.word	0xffffffff


	//   ....[75]....
        /*0d10*/ 	.word	0xffffffff


	//   ....[76]....
        /*0d14*/ 	.word	0xffffffff


	//   ....[77]....
        /*0d18*/ 	.word	0xffffffff


	//   ....[78]....
        /*0d1c*/ 	.word	0xffffffff


	//   ....[79]....
        /*0d20*/ 	.word	0xffffffff


	//   ....[80]....
        /*0d24*/ 	.word	0xffffffff


	//   ....[81]....
        /*0d28*/ 	.word	0xffffffff


	//   ....[82]....
        /*0d2c*/ 	.word	0xffffffff


	//   ....[83]....
        /*0d30*/ 	.word	0xffffffff


	//   ....[84]....
        /*0d34*/ 	.word	0xffffffff


	//   ....[85]....
        /*0d38*/ 	.word	0xffffffff


	//   ....[86]....
        /*0d3c*/ 	.word	0xffffffff


	//   ....[87]....
        /*0d40*/ 	.word	0xffffffff


	//   ....[88]....
        /*0d44*/ 	.word	0xffffffff


	//   ....[89]....
        /*0d48*/ 	.word	0xffffffff


	//   ....[90]....
        /*0d4c*/ 	.word	0xffffffff


	//   ....[91]....
        /*0d50*/ 	.word	0xffffffff


	//   ....[92]....
        /*0d54*/ 	.word	0xffffffff


	//   ....[93]....
        /*0d58*/ 	.word	0xffffffff


	//   ....[94]....
        /*0d5c*/ 	.word	0xffffffff


	//   ....[95]....
        /*0d60*/ 	.word	0xffffffff


	//   ....[96]....
        /*0d64*/ 	.word	0xffffffff


	//   ....[97]....
        /*0d68*/ 	.word	0xffffffff


	//   ....[98]....
        /*0d6c*/ 	.word	0xffffffff


	//   ....[99]....
        /*0d70*/ 	.word	0xffffffff


	//   ....[100]....
        /*0d74*/ 	.word	0xffffffff


	//   ....[101]....
        /*0d78*/ 	.word	0xffffffff


	//   ....[102]....
        /*0d7c*/ 	.word	0xffffffff


	//   ....[103]....
        /*0d80*/ 	.word	0xffffffff


	//   ....[104]....
        /*0d84*/ 	.word	0xffffffff


	//   ....[105]....
        /*0d88*/ 	.word	0xffffffff


	//   ....[106]....
        /*0d8c*/ 	.word	0xffffffff


	//   ....[107]....
        /*0d90*/ 	.word	0xffffffff


	//   ....[108]....
        /*0d94*/ 	.word	0xffffffff


	//   ....[109]....
        /*0d98*/ 	.word	0xffffffff


	//   ....[110]....
        /*0d9c*/ 	.word	0xffffffff


	//   ....[111]....
        /*0da0*/ 	.word	0xffffffff


	//   ....[112]....
        /*0da4*/ 	.word	0xffffffff


	//   ....[113]....
        /*0da8*/ 	.word	0xffffffff


	//   ....[114]....
        /*0dac*/ 	.word	0xffffffff


	//   ....[115]....
        /*0db0*/ 	.word	0xffffffff


	//   ....[116]....
        /*0db4*/ 	.word	0xffffffff


	//   ....[117]....
        /*0db8*/ 	.word	0xffffffff


	//----- nvinfo : EIATTR_COOP_GROUP_INSTR_OFFSETS
	.align		4
.L_370:
        /*0dbc*/ 	.byte	0x04, 0x28
        /*0dbe*/ 	.short	(.L_372 - .L_371)


	//   ....[0]....
.L_371:
        /*0dc0*/ 	.word	0x00000050


	//   ....[1]....
        /*0dc4*/ 	.word	0x00000200


	//   ....[2]....
        /*0dc8*/ 	.word	0x00000230


	//   ....[3]....
        /*0dcc*/ 	.word	0x00000260


	//   ....[4]....
        /*0dd0*/ 	.word	0x00000290


	//   ....[5]....
        /*0dd4*/ 	.word	0x000002c0


	//   ....[6]....
        /*0dd8*/ 	.word	0x000002f0


	//   ....[7]....
        /*0ddc*/ 	.word	0x00000450


	//   ....[8]....
        /*0de0*/ 	.word	0x00000490


	//   ....[9]....
        /*0de4*/ 	.word	0x000004c0


	//   ....[10]....
        /*0de8*/ 	.word	0x000004f0


	//   ....[11]....
        /*0dec*/ 	.word	0x00000520


	//   ....[12]....
        /*0df0*/ 	.word	0x00000550


	//   ....[13]....
        /*0df4*/ 	.word	0x000005e0


	//   ....[14]....
        /*0df8*/ 	.word	0x00000630


	//   ....[15]....
        /*0dfc*/ 	.word	0x00000650


	//   ....[16]....
        /*0e00*/ 	.word	0x000006b0


	//   ....[17]....
        /*0e04*/ 	.word	0x000027d0


	//   ....[18]....
        /*0e08*/ 	.word	0x000027f0


	//   ....[19]....
        /*0e0c*/ 	.word	0x00002930


	//   ....[20]....
        /*0e10*/ 	.word	0x00002940


	//   ....[21]....
        /*0e14*/ 	.word	0x00002a20


	//   ....[22]....
        /*0e18*/ 	.word	0x00002a40


	//   ....[23]....
        /*0e1c*/ 	.word	0x00002b20


	//   ....[24]....
        /*0e20*/ 	.word	0x00002b30


	//   ....[25]....
        /*0e24*/ 	.word	0x00002c10


	//   ....[26]....
        /*0e28*/ 	.word	0x00002c30


	//   ....[27]....
        /*0e2c*/ 	.word	0x00002d10


	//   ....[28]....
        /*0e30*/ 	.word	0x00002d20


	//   ....[29]....
        /*0e34*/ 	.word	0x00002e00


	//   ....[30]....
        /*0e38*/ 	.word	0x00002e20


	//   ....[31]....
        /*0e3c*/ 	.word	0x00002f00


	//   ....[32]....
        /*0e40*/ 	.word	0x00002f10


	//   ....[33]....
        /*0e44*/ 	.word	0x000033b0


	//   ....[34]....
        /*0e48*/ 	.word	0x000033c0


	//   ....[35]....
        /*0e4c*/ 	.word	0x000033d0


	//   ....[36]....
        /*0e50*/ 	.word	0x000033e0


	//   ....[37]....
        /*0e54*/ 	.word	0x00003400


	//   ....[38]....
        /*0e58*/ 	.word	0x00003410


	//   ....[39]....
        /*0e5c*/ 	.word	0x00003450


	//   ....[40]....
        /*0e60*/ 	.word	0x00003470


	//   ....[41]....
        /*0e64*/ 	.word	0x00003480


	//   ....[42]....
        /*0e68*/ 	.word	0x000034c0


	//   ....[43]....
        /*0e6c*/ 	.word	0x000036a0


	//   ....[44]....
        /*0e70*/ 	.word	0x000036b0


	//   ....[45]....
        /*0e74*/ 	.word	0x000036c0


	//   ....[46]....
        /*0e78*/ 	.word	0x000036f0


	//   ....[47]....
        /*0e7c*/ 	.word	0x00003700


	//   ....[48]....
        /*0e80*/ 	.word	0x00003710


	//   ....[49]....
        /*0e84*/ 	.word	0x00003720


	//   ....[50]....
        /*0e88*/ 	.word	0x00003730


	//   ....[51]....
        /*0e8c*/ 	.word	0x00003740


	//   ....[52]....
        /*0e90*/ 	.word	0x00003770


	//   ....[53]....
        /*0e94*/ 	.word	0x00004ba0


	//   ....[54]....
        /*0e98*/ 	.word	0x00004bc0


	//   ....[55]....
        /*0e9c*/ 	.word	0x00004be0


	//   ....[56]....
        /*0ea0*/ 	.word	0x00004bf0


	//   ....[57]....
        /*0ea4*/ 	.word	0x00004c00


	//   ....[58]....
        /*0ea8*/ 	.word	0x00004c10


	//   ....[59]....
        /*0eac*/ 	.word	0x00004c20


	//   ....[60]....
        /*0eb0*/ 	.word	0x00004c30


	//   ....[61]....
        /*0eb4*/ 	.word	0x00004c60


	//   ....[62]....
        /*0eb8*/ 	.word	0x00004c90


	//   ....[63]....
        /*0ebc*/ 	.word	0x00004e80


	//   ....[64]....
        /*0ec0*/ 	.word	0x00005140


	//   ....[65]....
        /*0ec4*/ 	.word	0x00005150


	//   ....[66]....
        /*0ec8*/ 	.word	0x00005160


	//   ....[67]....
        /*0ecc*/ 	.word	0x00005df0


	//   ....[68]....
        /*0ed0*/ 	.word	0x00005e10


	//   ....[69]....
        /*0ed4*/ 	.word	0x00005e30


	//   ....[70]....
        /*0ed8*/ 	.word	0x00005e40


	//   ....[71]....
        /*0edc*/ 	.word	0x00005e70


	//   ....[72]....
        /*0ee0*/ 	.word	0x00005e90


	//   ....[73]....
        /*0ee4*/ 	.word	0x00005eb0


	//   ....[74]....
        /*0ee8*/ 	.word	0x00005ec0


	//   ....[75]....
        /*0eec*/ 	.word	0x00007b20


	//   ....[76]....
        /*0ef0*/ 	.word	0x00007b40


	//   ....[77]....
        /*0ef4*/ 	.word	0x00007b60


	//   ....[78]....
        /*0ef8*/ 	.word	0x00007b70


	//   ....[79]....
        /*0efc*/ 	.word	0x00007b80


	//   ....[80]....
        /*0f00*/ 	.word	0x00007b90


	//   ....[81]....
        /*0f04*/ 	.word	0x00007ba0


	//   ....[82]....
        /*0f08*/ 	.word	0x00007bb0


	//   ....[83]....
        /*0f0c*/ 	.word	0x00007bc0


	//   ....[84]....
        /*0f10*/ 	.word	0x00007bd0


	//   ....[85]....
        /*0f14*/ 	.word	0x00008ff0


	//   ....[86]....
        /*0f18*/ 	.word	0x00009010


	//   ....[87]....
        /*0f1c*/ 	.word	0x00009030


	//   ....[88]....
        /*0f20*/ 	.word	0x00009040


	//   ....[89]....
        /*0f24*/ 	.word	0x00009050


	//   ....[90]....
        /*0f28*/ 	.word	0x00009060


	//   ....[91]....
        /*0f2c*/ 	.word	0x00009070


	//   ....[92]....
        /*0f30*/ 	.word	0x00009080


	//   ....[93]....
        /*0f34*/ 	.word	0x00009090


	//   ....[94]....
        /*0f38*/ 	.word	0x000090a0


	//   ....[95]....
        /*0f3c*/ 	.word	0x000092d0


	//   ....[96]....
        /*0f40*/ 	.word	0x00009580


	//   ....[97]....
        /*0f44*/ 	.word	0x00009590


	//   ....[98]....
        /*0f48*/ 	.word	0x000095a0


	//   ....[99]....
        /*0f4c*/ 	.word	0x0000a230


	//   ....[100]....
        /*0f50*/ 	.word	0x0000a270


	//   ....[101]....
        /*0f54*/ 	.word	0x0000a280


	//   ....[102]....
        /*0f58*/ 	.word	0x0000a290


	//   ....[103]....
        /*0f5c*/ 	.word	0x0000a2c0


	//   ....[104]....
        /*0f60*/ 	.word	0x0000a2e0


	//   ....[105]....
        /*0f64*/ 	.word	0x0000a300


	//   ....[106]....
        /*0f68*/ 	.word	0x0000a310


	//   ....[107]....
        /*0f6c*/ 	.word	0x0000c470


	//   ....[108]....
        /*0f70*/ 	.word	0x0000c490


	//   ....[109]....
        /*0f74*/ 	.word	0x0000c4e0


	//   ....[110]....
        /*0f78*/ 	.word	0x0000c500


	//   ....[111]....
        /*0f7c*/ 	.word	0x0000c520


	//   ....[112]....
        /*0f80*/ 	.word	0x0000c540


	//   ....[113]....
        /*0f84*/ 	.word	0x0000c560


	//   ....[114]....
        /*0f88*/ 	.word	0x0000c580


	//   ....[115]....
        /*0f8c*/ 	.word	0x0000c5a0


	//   ....[116]....
        /*0f90*/ 	.word	0x0000c6f0


	//   ....[117]....
        /*0f94*/ 	.word	0x0000d8e0


	//   ....[118]....
        /*0f98*/ 	.word	0x0000d900


	//   ....[119]....
        /*0f9c*/ 	.word	0x0000d930


	//   ....[120]....
        /*0fa0*/ 	.word	0x0000d950


	//   ....[121]....
        /*0fa4*/ 	.word	0x0000d960


	//   ....[122]....
        /*0fa8*/ 	.word	0x0000d970


	//   ....[123]....
        /*0fac*/ 	.word	0x0000d980


	//   ....[124]....
        /*0fb0*/ 	.word	0x0000d990


	//   ....[125]....
        /*0fb4*/ 	.word	0x0000d9a0


	//   ....[126]....
        /*0fb8*/ 	.word	0x0000d9b0


	//   ....[127]....
        /*0fbc*/ 	.word	0x0000e040


	//   ....[128]....
        /*0fc0*/ 	.word	0x0000e050


	//   ....[129]....
        /*0fc4*/ 	.word	0x0000e060


	//   ....[130]....
        /*0fc8*/ 	.word	0x0000e070


	//   ....[131]....
        /*0fcc*/ 	.word	0x0000e0b0


	//   ....[132]....
        /*0fd0*/ 	.word	0x0000e0d0


	//   ....[133]....
        /*0fd4*/ 	.word	0x0000e0e0


	//   ....[134]....
        /*0fd8*/ 	.word	0x0000e0f0


	//   ....[135]....
        /*0fdc*/ 	.word	0x0000ff20


	//   ....[136]....
        /*0fe0*/ 	.word	0x0000ff80


	//   ....[137]....
        /*0fe4*/ 	.word	0x0000ff90


	//   ....[138]....
        /*0fe8*/ 	.word	0x0000ffa0


	//   ....[139]....
        /*0fec*/ 	.word	0x0000ffd0


	//   ....[140]....
        /*0ff0*/ 	.word	0x0000fff0


	//   ....[141]....
        /*0ff4*/ 	.word	0x00010000


	//   ....[142]....
        /*0ff8*/ 	.word	0x00010010


	//   ....[143]....
        /*0ffc*/ 	.word	0x00011210


	//   ....[144]....
        /*1000*/ 	.word	0x00011230


	//   ....[145]....
        /*1004*/ 	.word	0x00011250


	//   ....[146]....
        /*1008*/ 	.word	0x00011260


	//   ....[147]....
        /*100c*/ 	.word	0x00011270


	//   ....[148]....
        /*1010*/ 	.word	0x00011280


	//   ....[149]....
        /*1014*/ 	.word	0x00011290


	//   ....[150]....
        /*1018*/ 	.word	0x000112a0


	//   ....[151]....
        /*101c*/ 	.word	0x00011660


	//   ....[152]....
        /*1020*/ 	.word	0x00011680


	//   ....[153]....
        /*1024*/ 	.word	0x00011750


	//   ....[154]....
        /*1028*/ 	.word	0x00011760


	//   ....[155]....
        /*102c*/ 	.word	0x000117e0


	//   ....[156]....
        /*1030*/ 	.word	0x00011800


	//   ....[157]....
        /*1034*/ 	.word	0x00011880


	//   ....[158]....
        /*1038*/ 	.word	0x00011890


	//   ....[159]....
        /*103c*/ 	.word	0x00011910


	//   ....[160]....
        /*1040*/ 	.word	0x00011930


	//   ....[161]....
        /*1044*/ 	.word	0x000119b0


	//   ....[162]....
        /*1048*/ 	.word	0x000119c0


	//   ....[163]....
        /*104c*/ 	.word	0x00011a40


	//   ....[164]....
        /*1050*/ 	.word	0x00011a60


	//   ....[165]....
        /*1054*/ 	.word	0x00011ae0


	//   ....[166]....
        /*1058*/ 	.word	0x00011af0


	//   ....[167]....
        /*105c*/ 	.word	0x00011d80


	//   ....[168]....
        /*1060*/ 	.word	0x00011da0


	//   ....[169]....
        /*1064*/ 	.word	0x000120f0


	//   ....[170]....
        /*1068*/ 	.word	0x00012100


	//   ....[171]....
        /*106c*/ 	.word	0x00012450


	//   ....[172]....
        /*1070*/ 	.word	0x00012470


	//   ....[173]....
        /*1074*/ 	.word	0x000127c0


	//   ....[174]....
        /*1078*/ 	.word	0x000127d0


	//   ....[175]....
        /*107c*/ 	.word	0x00013280


	//   ....[176]....
        /*1080*/ 	.word	0x000132a0


	//   ....[177]....
        /*1084*/ 	.word	0x00013380


	//   ....[178]....
        /*1088*/ 	.word	0x00013390


	//   ....[179]....
        /*108c*/ 	.word	0x00013410


	//   ....[180]....
        /*1090*/ 	.word	0x00013430


	//   ....[181]....
        /*1094*/ 	.word	0x000134b0


	//   ....[182]....
        /*1098*/ 	.word	0x000134c0


	//   ....[183]....
        /*109c*/ 	.word	0x00013540


	//   ....[184]....
        /*10a0*/ 	.word	0x00013560


	//   ....[185]....
        /*10a4*/ 	.word	0x000135e0


	//   ....[186]....
        /*10a8*/ 	.word	0x000135f0


	//   ....[187]....
        /*10ac*/ 	.word	0x00013670


	//   ....[188]....
        /*10b0*/ 	.word	0x00013690


	//   ....[189]....
        /*10b4*/ 	.word	0x00013710


	//   ....[190]....
        /*10b8*/ 	.word	0x00013720


	//   ....[191]....
        /*10bc*/ 	.word	0x00013880


	//   ....[192]....
        /*10c0*/ 	.word	0x000138a0


	//   ....[193]....
        /*10c4*/ 	.word	0x000139d0


	//   ....[194]....
        /*10c8*/ 	.word	0x00013a10


	//   ....[195]....
        /*10cc*/ 	.word	0x00013a40


	//   ....[196]....
        /*10d0*/ 	.word	0x00013a70


	//   ....[197]....
        /*10d4*/ 	.word	0x00013aa0


	//   ....[198]....
        /*10d8*/ 	.word	0x00013ad0


	//   ....[199]....
        /*10dc*/ 	.word	0x00013c30


	//   ....[200]....
        /*10e0*/ 	.word	0x00013c70


	//   ....[201]....
        /*10e4*/ 	.word	0x00013ca0


	//   ....[202]....
        /*10e8*/ 	.word	0x00013cd0


	//   ....[203]....
        /*10ec*/ 	.word	0x00013d00


	//   ....[204]....
        /*10f0*/ 	.word	0x00013d30


	//   ....[205]....
        /*10f4*/ 	.word	0x00013dc0


	//   ....[206]....
        /*10f8*/ 	.word	0x00013e20


	//   ....[207]....
        /*10fc*/ 	.word	0x00013e30


	//   ....[208]....
        /*1100*/ 	.word	0x00013e90


	//   ....[209]....
        /*1104*/ 	.word	0x000148f0


	//   ....[210]....
        /*1108*/ 	.word	0x00014950


	//   ....[211]....
        /*110c*/ 	.word	0x000149a0


	//   ....[212]....
        /*1110*/ 	.word	0x000149f0


	//   ....[213]....
        /*1114*/ 	.word	0x00014a40


	//   ....[214]....
        /*1118*/ 	.word	0x00014ab0


	//   ....[215]....
        /*111c*/ 	.word	0x00014b00


	//   ....[216]....
        /*1120*/ 	.word	0x00014b70


	//   ....[217]....
        /*1124*/ 	.word	0x00014be0


	//   ....[218]....
        /*1128*/ 	.word	0x00014c50


	//   ....[219]....
        /*112c*/ 	.word	0x00014cc0


	//   ....[220]....
        /*1130*/ 	.word	0x00014d30


	//   ....[221]....
        /*1134*/ 	.word	0x00014da0


	//   ....[222]....
        /*1138*/ 	.word	0x00014e00


	//   ....[223]....
        /*113c*/ 	.word	0x00014e70


	//   ....[224]....
        /*1140*/ 	.word	0x00014ee0


	//   ....[225]....
        /*1144*/ 	.word	0x00014f50


	//   ....[226]....
        /*1148*/ 	.word	0x00014fb0


	//   ....[227]....
        /*114c*/ 	.word	0x00015020


	//   ....[228]....
        /*1150*/ 	.word	0x00015090


	//   ....[229]....
        /*1154*/ 	.word	0x00015100


	//   ....[230]....
        /*1158*/ 	.word	0x00015160


	//   ....[231]....
        /*115c*/ 	.word	0x000151d0


	//   ....[232]....
        /*1160*/ 	.word	0x00015240


	//   ....[233]....
        /*1164*/ 	.word	0x000152b0


	//   ....[234]....
        /*1168*/ 	.word	0x00015310


	//   ....[235]....
        /*116c*/ 	.word	0x00015380


	//   ....[236]....
        /*1170*/ 	.word	0x000153f0


	//   ....[237]....
        /*1174*/ 	.word	0x000154c0


	//   ....[238]....
        /*1178*/ 	.word	0x00015520


	//   ....[239]....
        /*117c*/ 	.word	0x00015600


	//   ....[240]....
        /*1180*/ 	.word	0x00015660


	//   ....[241]....
        /*1184*/ 	.word	0x00015740


	//   ....[242]....
        /*1188*/ 	.word	0x000157a0


	//   ....[243]....
        /*118c*/ 	.word	0x00015880


	//   ....[244]....
        /*1190*/ 	.word	0x000158e0


	//   ....[245]....
        /*1194*/ 	.word	0x00015950


	//   ....[246]....
        /*1198*/ 	.word	0x000159c0


	//   ....[247]....
        /*119c*/ 	.word	0x00015cb0


	//   ....[248]....
        /*11a0*/ 	.word	0x00015fa0


	//   ....[249]....
        /*11a4*/ 	.word	0x00016740


	//   ....[250]....
        /*11a8*/ 	.word	0x00016790


	//   ....[251]....
        /*11ac*/ 	.word	0x000167e0


	//   ....[252]....
        /*11b0*/ 	.word	0x00016830


	//   ....[253]....
        /*11b4*/ 	.word	0x00016880


	//   ....[254]....
        /*11b8*/ 	.word	0x000168d0


	//   ....[255]....
        /*11bc*/ 	.word	0x00016920


	//   ....[0]....
        /*11c0*/ 	.word	0x00016970


	//   ....[1]....
        /*11c4*/ 	.word	0x000169e0


	//   ....[2]....
        /*11c8*/ 	.word	0x00016a50


	//   ....[3]....
        /*11cc*/ 	.word	0x00016b20


	//   ....[4]....
        /*11d0*/ 	.word	0x00016b80


	//   ....[5]....
        /*11d4*/ 	.word	0x00016c60


	//   ....[6]....
        /*11d8*/ 	.word	0x00016cc0


	//   ....[7]....
        /*11dc*/ 	.word	0x00016da0


	//   ....[8]....
        /*11e0*/ 	.word	0x00016e00


	//   ....[9]....
        /*11e4*/ 	.word	0x00016ee0


	//   ....[10]....
        /*11e8*/ 	.word	0x00016f40


	//   ....[11]....
        /*11ec*/ 	.word	0x00016fb0


	//   ....[12]....
        /*11f0*/ 	.word	0x00017020


	//   ....[13]....
        /*11f4*/ 	.word	0x000170f0


	//   ....[14]....
        /*11f8*/ 	.word	0x00017150


	//   ....[15]....
        /*11fc*/ 	.word	0x00017230


	//   ....[16]....
        /*1200*/ 	.word	0x00017290


	//   ....[17]....
        /*1204*/ 	.word	0x00017370


	//   ....[18]....
        /*1208*/ 	.word	0x000173d0


	//   ....[19]....
        /*120c*/ 	.word	0x000174b0


	//   ....[20]....
        /*1210*/ 	.word	0x00017510


	//   ....[21]....
        /*1214*/ 	.word	0x00017580


	//   ....[22]....
        /*1218*/ 	.word	0x000175f0


	//   ....[23]....
        /*121c*/ 	.word	0x000178d0


	//   ....[24]....
        /*1220*/ 	.word	0x00017bb0


	//   ....[25]....
        /*1224*/ 	.word	0x00018370


	//   ....[26]....
        /*1228*/ 	.word	0x000183b0


	//   ....[27]....
        /*122c*/ 	.word	0x00018400


	//   ....[28]....
        /*1230*/ 	.word	0x00018440


	//   ....[29]....
        /*1234*/ 	.word	0x00018490


	//   ....[30]....
        /*1238*/ 	.word	0x000184d0


	//   ....[31]....
        /*123c*/ 	.word	0x00018520


	//   ....[32]....
        /*1240*/ 	.word	0x00018560


	//   ....[33]....
        /*1244*/ 	.word	0x000185b0


	//   ....[34]....
        /*1248*/ 	.word	0x00018620


	//   ....[35]....
        /*124c*/ 	.word	0x00018690


	//   ....[36]....
        /*1250*/ 	.word	0x00018770


	//   ....[37]....
        /*1254*/ 	.word	0x000187d0


	//   ....[38]....
        /*1258*/ 	.word	0x000188b0


	//   ....[39]....
        /*125c*/ 	.word	0x00018910


	//   ....[40]....
        /*1260*/ 	.word	0x000189f0


	//   ....[41]....
        /*1264*/ 	.word	0x00018a50


	//   ....[42]....
        /*1268*/ 	.word	0x00018b30


	//   ....[43]....
        /*126c*/ 	.word	0x00018b90


	//   ....[44]....
        /*1270*/ 	.word	0x00018be0


	//   ....[45]....
        /*1274*/ 	.word	0x00018c20


	//   ....[46]....
        /*1278*/ 	.word	0x00018c70


	//   ....[47]....
        /*127c*/ 	.word	0x00018cb0


	//   ....[48]....
        /*1280*/ 	.word	0x00018d00


	//   ....[49]....
        /*1284*/ 	.word	0x00018d40


	//   ....[50]....
        /*1288*/ 	.word	0x00018d90


	//   ....[51]....
        /*128c*/ 	.word	0x00018dd0


	//   ....[52]....
        /*1290*/ 	.word	0x00018e20


	//   ....[53]....
        /*1294*/ 	.word	0x00018e70


	//   ....[54]....
        /*1298*/ 	.word	0x00018ec0


	//   ....[55]....
        /*129c*/ 	.word	0x00018f20


	//   ....[56]....
        /*12a0*/ 	.word	0x00018f70


	//   ....[57]....
        /*12a4*/ 	.word	0x00018fd0


	//   ....[58]....
        /*12a8*/ 	.word	0x00019020


	//   ....[59]....
        /*12ac*/ 	.word	0x00019070


	//   ....[60]....
        /*12b0*/ 	.word	0x000190e0


	//   ....[61]....
        /*12b4*/ 	.word	0x00019150


	//   ....[62]....
        /*12b8*/ 	.word	0x000191c0


	//   ....[63]....
        /*12bc*/ 	.word	0x00019220


	//   ....[64]....
        /*12c0*/ 	.word	0x00019290


	//   ....[65]....
        /*12c4*/ 	.word	0x00019300


	//   ....[66]....
        /*12c8*/ 	.word	0x00019370


	//   ....[67]....
        /*12cc*/ 	.word	0x000193d0


	//   ....[68]....
        /*12d0*/ 	.word	0x00019440


	//   ....[69]....
        /*12d4*/ 	.word	0x000194b0


	//   ....[70]....
        /*12d8*/ 	.word	0x00019520


	//   ....[71]....
        /*12dc*/ 	.word	0x00019580


	//   ....[72]....
        /*12e0*/ 	.word	0x000195f0


	//   ....[73]....
        /*12e4*/ 	.word	0x00019660


	//   ....[74]....
        /*12e8*/ 	.word	0x000196d0


	//   ....[75]....
        /*12ec*/ 	.word	0x00019730


	//   ....[76]....
        /*12f0*/ 	.word	0x000197a0


	//   ....[77]....
        /*12f4*/ 	.word	0x00019810


	//   ....[78]....
        /*12f8*/ 	.word	0x00019880


	//   ....[79]....
        /*12fc*/ 	.word	0x000198e0


	//   ....[80]....
        /*1300*/ 	.word	0x00019950


	//   ....[81]....
        /*1304*/ 	.word	0x000199c0


	//   ....[82]....
        /*1308*/ 	.word	0x00019a30


	//   ....[83]....
        /*130c*/ 	.word	0x00019a90


	//   ....[84]....
        /*1310*/ 	.word	0x00019b00


	//   ....[85]....
        /*1314*/ 	.word	0x00019b70


	//   ....[86]....
        /*1318*/ 	.word	0x00019be0


	//   ....[87]....
        /*131c*/ 	.word	0x00019c40


	//   ....[88]....
        /*1320*/ 	.word	0x00019cb0


	//   ....[89]....
        /*1324*/ 	.word	0x00019d20


	//   ....[90]....
        /*1328*/ 	.word	0x00019d90


	//   ....[91]....
        /*132c*/ 	.word	0x00019df0


	//   ....[92]....
        /*1330*/ 	.word	0x00019e60


	//   ....[93]....
        /*1334*/ 	.word	0x00019ed0


	//   ....[94]....
        /*1338*/ 	.word	0x00019f40


	//   ....[95]....
        /*133c*/ 	.word	0x00019fa0


	//   ....[96]....
        /*1340*/ 	.word	0x0001a010


	//   ....[97]....
        /*1344*/ 	.word	0x0001a080


	//   ....[98]....
        /*1348*/ 	.word	0x0001a0f0


	//   ....[99]....
        /*134c*/ 	.word	0x0001a150


	//   ....[100]....
        /*1350*/ 	.word	0x0001a1c0


	//   ....[101]....
        /*1354*/ 	.word	0x0001a230


	//   ....[102]....
        /*1358*/ 	.word	0x0001a280


	//   ....[103]....
        /*135c*/ 	.word	0x0001a2c0


	//   ....[104]....
        /*1360*/ 	.word	0x0001a310


	//   ....[105]....
        /*1364*/ 	.word	0x0001a360


	//   ....[106]....
        /*1368*/ 	.word	0x0001a3b0


	//   ....[107]....
        /*136c*/ 	.word	0x0001a420


	//   ....[108]....
        /*1370*/ 	.word	0x0001a470


	//   ....[109]....
        /*1374*/ 	.word	0x0001a4c0


	//   ....[110]....
        /*1378*/ 	.word	0x0001a510


	//   ....[111]....
        /*137c*/ 	.word	0x0001a560


	//   ....[112]....
        /*1380*/ 	.word	0x0001a5b0


	//   ....[113]....
        /*1384*/ 	.word	0x0001a620


	//   ....[114]....
        /*1388*/ 	.word	0x0001a670


	//   ....[115]....
        /*138c*/ 	.word	0x0001a6e0


	//   ....[116]....
        /*1390*/ 	.word	0x0001a740


	//   ....[117]....
        /*1394*/ 	.word	0x0001a7b0


	//----- nvinfo : EIATTR_EXIT_INSTR_OFFSETS
	.align		4
.L_372:
        /*1398*/ 	.byte	0x04, 0x1c
        /*139a*/ 	.short	(.L_374 - .L_373)


	//   ....[0]....
.L_373:
        /*139c*/ 	.word	0x000010d0


	//   ....[1]....
        /*13a0*/ 	.word	0x000148b0


	//----- nvinfo : EIATTR_MAX_THREADS
	.align		4
.L_374:
        /*13a4*/ 	.byte	0x04, 0x05
        /*13a6*/ 	.short	(.L_376 - .L_375)
.L_375:
        /*13a8*/ 	.word	0x00000080
        /*13ac*/ 	.word	0x00000001
        /*13b0*/ 	.word	0x00000001


	//----- nvinfo : EIATTR_CRS_STACK_SIZE
	.align		4
.L_376:
        /*13b4*/ 	.byte	0x04, 0x1e
        /*13b6*/ 	.short	(.L_378 - .L_377)
.L_377:
        /*13b8*/ 	.word	0x00000000
.L_378:


//--------------------- .nv.info._ZN7cutlass13device_kernelIN5flash19enable_sm80_to_sm89INS1_16FlashAttnFwdSm80INS1_25CollectiveMainloopFwdSm80ILi4ELi1ELb0EN4cute5tupleIJNS5_1CILi128EEENS7_ILi80EEENS7_ILi64EEEEEELi64ENS_6half_tEfNS_4arch4Sm80ELb1ELb0ELb1ELb1ELb1ELb1ELb1ELb1EEENS1_21CollectiveEpilogueFwdINS6_IJS8_SA_S9_EEENS6_IJNS7_ILi1EEESI_SI_EEESC_SE_Li128ELb1ELb1ELb1ELb0EEENS1_36VarlenDynamicPersistentTileSchedulerILi128ELi80ELi128ELi128ELb1ELb1ELb0ELb1ELb1ELb1EEEEEEEEEvNT_6ParamsE --------------------------
	.section	.nv.info._ZN7cutlass13device_kernelIN5flash19enable_sm80_to_sm89INS1_16FlashAttnFwdSm80INS1_25CollectiveMainloopFwdSm80ILi4ELi1ELb0EN4cute5tupleIJNS5_1CILi128EEENS7_ILi80EEENS7_ILi64EEEEEELi64ENS_6half_tEfNS_4arch4Sm80ELb1ELb0ELb1ELb1ELb1ELb1ELb1ELb1EEENS1_21CollectiveEpilogueFwdINS6_IJS8_SA_S9_EEENS6_IJNS7_ILi1EEESI_SI_EEESC_SE_Li128ELb1ELb1ELb1ELb0EEENS1_36VarlenDynamicPersistentTileSchedulerILi128ELi80ELi128ELi128ELb1ELb1ELb0ELb1ELb1ELb1EEEEEEEEEvNT_6ParamsE,"",@"SHT_CUDA_INFO"
	.sectionflags	@""
	.align	4


	//----- nvinfo : EIATTR_CUDA_API_VERSION
	.align		4
        /*0000*/ 	.byte	0x04, 0x37
        /*0002*/ 	.short	(.L_380 - .L_379)
.L_379:
        /*0004*/ 	.word	0x00000082


	//----- nvinfo : EIATTR_SW2861232_WAR
	.align		4
.L_380:
        /*0008*/ 	.byte	0x01, 0x35
	.zero		2


	//----- nvinfo : EIATTR_PARAM_CBANK
	.align		4
        /*000c*/ 	.byte	0x04, 0x0a
        /*000e*/ 	.short	(.L_382 - .L_381)
	.align		4
.L_381:
        /*0010*/ 	.word	index@(.nv.constant0._ZN7cutlass13device_kernelIN5flash19enable_sm80_to_sm89INS1_16FlashAttnFwdSm80INS1_25CollectiveMainloopFwdSm80ILi4ELi1ELb0EN4cute5tupleIJNS5_1CILi128EEENS7_ILi80EEENS7_ILi64EEEEEELi64ENS_6half_tEfNS_4arch4Sm80ELb1ELb0ELb1ELb1ELb1ELb1ELb1ELb1EEENS1_21CollectiveEpilogueFwdINS6_IJS8_SA_S9_EEENS6_IJNS7_ILi1EEESI_SI_EEESC_SE_Li128ELb1ELb1ELb1ELb0EEENS1_36VarlenDynamicPersistentTileSchedulerILi128ELi80ELi128ELi128ELb1ELb1ELb0ELb1ELb1ELb1EEEEEEEEEvNT_6ParamsE)
        /*0014*/ 	.short	0x0160
        /*0016*/ 	.short	0x0438


	//----- nvinfo : EIATTR_CBANK_PARAM_SIZE
	.align		4
.L_382:
        /*0018*/ 	.byte	0x03, 0x19
        /*001a*/ 	.short	0x0438


	//----- nvinfo : EIATTR_KPARAM_INFO
	.align		4
        /*001c*/ 	.byte	0x04, 0x17
        /*001e*/ 	.short	(.L_384 - .L_383)
.L_383:
        /*0020*/ 	.word	0x00000000
        /*0024*/ 	.short	0x0000
        /*0026*/ 	.short	0x0000
        /*0028*/ 	.byte	0x00, 0xf0, 0xe1, 0x10


	//----- nvinfo : EIATTR_MAXREG_COUNT
	.align		4
.L_384:
        /*002c*/ 	.byte	0x03, 0x1b
        /*002e*/ 	.short	0x00ff


	//----- nvinfo : EIATTR_NUM_BARRIERS
	.align		4
        /*0030*/ 	.byte	0x02, 0x4c
        /*0032*/ 	.byte	0x06
	.zero		1


	//----- nvinfo : EIATTR_ANNOTATIONS
	.align		4
        /*0034*/ 	.byte	0x04, 0x55
        /*0036*/ 	.short	(.L_386 - .L_385)


	//   ....[0]....
.L_385:
        /* <DEDUP_REMOVED lines=130> */


	//----- nvinfo : EIATTR_MERCURY_ISA_VERSION
	.align		4
.L_386:
        /*0840*/ 	.byte	0x03, 0x5f
        /*0842*/ 	.short	0x0000


	//----- nvinfo : EIATTR_INT_WARP_WIDE_INSTR_OFFSETS
	.align		4
        /*0844*/ 	.byte	0x04, 0x31
        /*0846*/ 	.short	(.L_388 - .L_387)


	//   ....[0]....
.L_387:
        /*0848*/ 	.word	0x0001b410


	//   ....[1]....
        /*084c*/ 	.word	0x0001b490


	//----- nvinfo : EIATTR_COOP_GROUP_MASK_REGIDS
	.align		4
.L_388:
        /*0850*/ 	.byte	0x04, 0x29
        /*0852*/ 	.short	(.L_390 - .L_389)


	//   ....[0]....
.L_389:
        /*0854*/ 	.word	0xffffffff


	//   ....[1]....
        /*0858*/ 	.word	0xffffffff


	//   ....[2]....
        /*085c*/ 	.word	0xffffffff


	//   ....[3]....
        /*0860*/ 	.word	0xffffffff


	//   ....[4]....
        /*0864*/ 	.word	0xffffffff


	//   ....[5]....
        /*0868*/ 	.word	0xffffffff


	//   ....[6]....
        /*086c*/ 	.word	0xffffffff


	//   ....[7]....
        /*0870*/ 	.word	0xffffffff


	//   ....[8]....
        /*0874*/ 	.word	0xffffffff


	//   ....[9]....
        /*0878*/ 	.word	0xffffffff


	//   ....[10]....
        /*087c*/ 	.word	0xffffffff


	//   ....[11]....
        /*0880*/ 	.word	0xffffffff


	//   ....[12]....
        /*0884*/ 	.word	0xffffffff


	//   ....[13]....
        /*0888*/ 	.word	0xffffffff


	//   ....[14]....
        /*088c*/ 	.word	0xffffffff


	//   ....[15]....
        /*0890*/ 	.word	0xffffffff


	//   ....[16]....
        /*0894*/ 	.word	0xffffffff


	//   ....[17]....
        /*0898*/ 	.word	0xffffffff


	//   ....[18]....
        /*089c*/ 	.word	0xffffffff


	//   ....[19]....
        /*08a0*/ 	.word	0xffffffff


	//   ....[20]....
        /*08a4*/ 	.word	0xffffffff


	//   ....[21]....
        /*08a8*/ 	.word	0xffffffff


	//   ....[22]....
        /*08ac*/ 	.word	0xffffffff


	//   ....[23]....
        /*08b0*/ 	.word	0xffffffff


	//   ....[24]....
        /*08b4*/ 	.word	0xffffffff


	//   ....[25]....
        /*08b8*/ 	.word	0xffffffff


	//   ....[26]....
        /*08bc*/ 	.word	0xffffffff


	//   ....[27]....
        /*08c0*/ 	.word	0xffffffff


	//   ....[28]....
        /*08c4*/ 	.word	0xffffffff


	//   ....[29]....
        /*08c8*/ 	.word	0xffffffff


	//   ....[30]....
        /*08cc*/ 	.word	0xffffffff


	//   ....[31]....
        /*08d0*/ 	.word	0xffffffff


	//   ....[32]....
        /*08d4*/ 	.word	0xffffffff


	//   ....[33]....
        /*08d8*/ 	.word	0xffffffff


	//   ....[34]....
        /*08dc*/ 	.word	0xffffffff


	//   ....[35]....
        /*08e0*/ 	.word	0xffffffff


	//   ....[36]....
        /*08e4*/ 	.word	0xffffffff


	//   ....[37]....
        /*08e8*/ 	.word	0xffffffff


	//   ....[38]....
        /*08ec*/ 	.word	0xffffffff


	//   ....[39]....
        /*08f0*/ 	.word	0xffffffff


	//   ....[40]....
        /*08f4*/ 	.word	0xffffffff


	//   ....[41]....
        /*08f8*/ 	.word	0xffffffff


	//   ....[42]....
        /*08fc*/ 	.word	0xffffffff


	//   ....[43]....
        /*0900*/ 	.word	0xffffffff


	//   ....[44]....
        /*0904*/ 	.word	0xffffffff


	//   ....[45]....
        /*0908*/ 	.word	0xffffffff


	//   ....[46]....
        /*090c*/ 	.word	0xffffffff


	//   ....[47]....
        /*0910*/ 	.word	0xffffffff


	//   ....[48]....
        /*0914*/ 	.word	0xffffffff


	//   ....[49]....
        /*0918*/ 	.word	0xffffffff


	//   ....[50]....
        /*091c*/ 	.word	0xffffffff


	//   ....[51]....
        /*0920*/ 	.word	0xffffffff


	//   ....[52]....
        /*0924*/ 	.word	0xffffffff


	//   ....[53]....
        /*0928*/ 	.word	0xffffffff


	//   ....[54]....
        /*092c*/ 	.word	0xffffffff


	//   ....[55]....
        /*0930*/ 	.word	0xffffffff


	//   ....[56]....
        /*0934*/ 	.word	0xffffffff


	//   ....[57]....
        /*0938*/ 	.word	0xffffffff


	//   ....[58]....
        /*093c*/ 	.word	0xffffffff


	//   ....[59]....
        /*0940*/ 	.word	0xffffffff


	//   ....[60]....
        /*0944*/ 	.word	0xffffffff


	//   ....[61]....
        /*0948*/ 	.word	0xffffffff


	//   ....[62]....
        /*094c*/ 	.word	0xffffffff


	//   ....[63]....
        /*0950*/ 	.word	0xffffffff


	//   ....[64]....
        /*0954*/ 	.word	0xffffffff


	//   ....[65]....
        /*0958*/ 	.word	0xffffffff


	//   ....[66]....
        /*095c*/ 	.word	0xffffffff


	//   ....[67]....
        /*0960*/ 	.word	0xffffffff


	//   ....[68]....
        /*0964*/ 	.word	0xffffffff


	//   ....[69]....
        /*0968*/ 	.word	0xffffffff


	//   ....[70]....
        /*096c*/ 	.word	0xffffffff


	//   ....[71]....
        /*0970*/ 	.word	0xffffffff


	//   ....[72]....
        /*0974*/ 	.word	0xffffffff


	//   ....[73]....
        /*0978*/ 	.word	0xffffffff


	//   ....[74]....
        /*097c*/ 	.word	0xffffffff


	//   ....[75]....
        /*0980*/ 	.word	0xffffffff


	//   ....[76]....
        /*0984*/ 	.word	0xffffffff


	//   ....[77]....
        /*0988*/ 	.word	0xffffffff


	//   ....[78]....
        /*098c*/ 	.word	0xffffffff


	//   ....[79]....
        /*0990*/ 	.word	0xffffffff


	//   ....[80]....
        /*0994*/ 	.word	0xffffffff


	//   ....[81]....
        /*0998*/ 	.word	0xffffffff


	//   ....[82]....
        /*099c*/ 	.word	0xffffffff


	//   ....[83]....
        /*09a0*/ 	.word	0xffffffff


	//   ....[84]....
        /*09a4*/ 	.word	0xffffffff


	//   ....[85]....
        /*09a8*/ 	.word	0xffffffff


	//   ....[86]....
        /*09ac*/ 	.word	0xffffffff


	//   ....[87]....
        /*09b0*/ 	.word	0xffffffff


	//   ....[88]....
        /*09b4*/ 	.word	0xffffffff


	//   ....[89]....
        /*09b8*/ 	.word	0xffffffff


	//   ....[90]....
        /*09bc*/ 	.word	0xffffffff


	//   ....[91]....
        /*09c0*/ 	.word	0xffffffff


	//   ....[92]....
        /*09c4*/ 	.word	0xffffffff


	//   ....[93]....
        /*09c8*/ 	.word	0xffffffff


	//   ....[94]....
        /*09cc*/ 	.word	0xffffffff


	//   ....[95]....
        /*09d0*/ 	.word	0xffffffff


	//   ....[96]....
        /*09d4*/ 	.word	0xffffffff


	//   ....[97]....
        /*09d8*/ 	.word	0xffffffff


	//   ....[98]....
        /*09dc*/ 	.word	0xffffffff


	//   ....[99]....
        /*09e0*/ 	.word	0xffffffff


	//   ....[100]....
        /*09e4*/ 	.word	0xffffffff


	//   ....[101]....
        /*09e8*/ 	.word	0xffffffff


	//   ....[102]....
        /*09ec*/ 	.word	0xffffffff


	//   ....[103]....
        /*09f0*/ 	.word	0xffffffff


	//   ....[104]....
        /*09f4*/ 	.word	0xffffffff


	//   ....[105]....
        /*09f8*/ 	.word	0xffffffff


	//   ....[106]....
        /*09fc*/ 	.word	0xffffffff


	//   ....[107]....
        /*0a00*/ 	.word	0xffffffff


	//   ....[108]....
        /*0a04*/ 	.word	0xffffffff


	//   ....[109]....
        /*0a08*/ 	.word	0xffffffff


	//   ....[110]....
        /*0a0c*/ 	.word	0xffffffff


	//   ....[111]....
        /*0a10*/ 	.word	0xffffffff


	//   ....[112]....
        /*0a14*/ 	.word	0xffffffff


	//   ....[113]....
        /*0a18*/ 	.word	0xffffffff


	//   ....[114]....
        /*0a1c*/ 	.word	0xffffffff


	//   ....[115]....
        /*0a20*/ 	.word	0xffffffff


	//   ....[116]....
        /*0a24*/ 	.word	0xffffffff


	//   ....[117]....
        /*0a28*/ 	.word	0xffffffff


	//   ....[118]....
        /*0a2c*/ 	.word	0xffffffff


	//   ....[119]....
        /*0a30*/ 	.word	0xffffffff


	//   ....[120]....
        /*0a34*/ 	.word	0xffffffff


	//   ....[121]....
        /*0a38*/ 	.word	0xffffffff


	//   ....[122]....
        /*0a3c*/ 	.word	0xffffffff


	//   ....[123]....
        /*0a40*/ 	.word	0xffffffff


	//   ....[124]....
        /*0a44*/ 	.word	0xffffffff


	//   ....[125]....
        /*0a48*/ 	.word	0xffffffff


	//   ....[126]....
        /*0a4c*/ 	.word	0xffffffff


	//   ....[127]....
        /*0a50*/ 	.word	0xffffffff


	//   ....[128]....
        /*0a54*/ 	.word	0xffffffff


	//   ....[129]....
        /*0a58*/ 	.word	0xffffffff


	//   ....[130]....
        /*0a5c*/ 	.word	0xffffffff


	//   ....[131]....
        /*0a60*/ 	.word	0xffffffff


	//   ....[132]....
        /*0a64*/ 	.word	0xffffffff


	//   ....[133]....
        /*0a68*/ 	.word	0xffffffff


	//   ....[134]....
        /*0a6c*/ 	.word	0xffffffff


	//   ....[135]....
        /*0a70*/ 	.word	0xffffffff


	//   ....[136]....
        /*0a74*/ 	.word	0xffffffff


	//   ....[137]....
        /*0a78*/ 	.word	0xffffffff


	//   ....[138]....
        /*0a7c*/ 	.word	0xffffffff


	//   ....[139]....
        /*0a80*/ 	.word	0xffffffff


	//   ....[140]....
        /*0a84*/ 	.word	0xffffffff


	//   ....[141]....
        /*0a88*/ 	.word	0xffffffff


	//   ....[142]....
        /*0a8c*/ 	.word	0xffffffff


	//   ....[143]....
        /*0a90*/ 	.word	0xffffffff


	//   ....[144]....
        /*0a94*/ 	.word	0xffffffff


	//   ....[145]....
        /*0a98*/ 	.word	0xffffffff


	//   ....[146]....
        /*0a9c*/ 	.word	0xffffffff


	//   ....[147]....
        /*0aa0*/ 	.word	0xffffffff


	//   ....[148]....
        /*0aa4*/ 	.word	0xffffffff


	//   ....[149]....
        /*0aa8*/ 	.word	0xffffffff


	//   ....[150]....
        /*0aac*/ 	.word	0xffffffff


	//   ....[151]....
        /*0ab0*/ 	.word	0xffffffff


	//   ....[152]....
        /*0ab4*/ 	.word	0xffffffff


	//   ....[153]....
        /*0ab8*/ 	.word	0xffffffff


	//   ....[154]....
        /*0abc*/ 	.word	0xffffffff


	//   ....[155]....
        /*0ac0*/ 	.word	0xffffffff


	//   ....[156]....
        /*0ac4*/ 	.word	0xffffffff


	//   ....[157]....
        /*0ac8*/ 	.word	0xffffffff


	//   ....[158]....
        /*0acc*/ 	.word	0xffffffff


	//   ....[159]....
        /*0ad0*/ 	.word	0xffffffff


	//   ....[160]....
        /*0ad4*/ 	.word	0xffffffff


	//   ....[161]....
        /*0ad8*/ 	.word	0xffffffff


	//   ....[162]....
        /*0adc*/ 	.word	0xffffffff


	//   ....[163]....
        /*0ae0*/ 	.word	0xffffffff


	//   ....[164]....
        /*0ae4*/ 	.word	0xffffffff


	//   ....[165]....
        /*0ae8*/ 	.word	0xffffffff


	//   ....[166]....
        /*0aec*/ 	.word	0xffffffff


	//   ....[167]....
        /*0af0*/ 	.word	0xffffffff


	//   ....[168]....
        /*0af4*/ 	.word	0xffffffff


	//   ....[169]....
        /*0af8*/ 	.word	0xffffffff


	//   ....[170]....
        /*0afc*/ 	.word	0xffffffff


	//   ....[171]....
        /*0b00*/ 	.word	0xffffffff


	//   ....[172]....
        /*0b04*/ 	.word	0xffffffff


	//   ....[173]....
        /*0b08*/ 	.word	0xffffffff


	//   ....[174]....
        /*0b0c*/ 	.word	0xffffffff


	//   ....[175]....
        /*0b10*/ 	.word	0xffffffff


	//   ....[176]....
        /*0b14*/ 	.word	0xffffffff


	//   ....[177]....
        /*0b18*/ 	.word	0xffffffff


	//   ....[178]....
        /*0b1c*/ 	.word	0xffffffff


	//   ....[179]....
        /*0b20*/ 	.word	0xffffffff


	//   ....[180]....
        /*0b24*/ 	.word	0xffffffff


	//   ....[181]....
        /*0b28*/ 	.word	0xffffffff


	//   ....[182]....
        /*0b2c*/ 	.word	0xffffffff


	//   ....[183]....
        /*0b30*/ 	.word	0xffffffff


	//   ....[184]....
        /*0b34*/ 	.word	0xffffffff


	//   ....[185]....
        /*0b38*/ 	.word	0xffffffff


	//   ....[186]....
        /*0b3c*/ 	.word	0xffffffff


	//   ....[187]....
        /*0b40*/ 	.word	0xffffffff


	//   ....[188]....
        /*0b44*/ 	.word	0xffffffff


	//   ....[189]....
        /*0b48*/ 	.word	0xffffffff


	//   ....[190]....
        /*0b4c*/ 	.word	0xffffffff


	//   ....[191]....
        /*0b50*/ 	.word	0xffffffff


	//   ....[192]....
        /*0b54*/ 	.word	0xffffffff


	//   ....[193]....
        /*0b58*/ 	.word	0xffffffff


	//   ....[194]....
        /*0b5c*/ 	.word	0xffffffff


	//   ....[195]....
        /*0b60*/ 	.word	0xffffffff


	//   ....[196]....
        /*0b64*/ 	.word	0xffffffff


	//   ....[197]....
        /*0b68*/ 	.word	0xffffffff


	//   ....[198]....
        /*0b6c*/ 	.word	0xffffffff


	//   ....[199]....
        /*0b70*/ 	.word	0xffffffff


	//   ....[200]....
        /*0b74*/ 	.word	0xffffffff


	//   ....[201]....
        /*0b78*/ 	.word	0xffffffff


	//   ....[202]....
        /*0b7c*/ 	.word	0xffffffff


	//   ....[203]....
        /*0b80*/ 	.word	0xffffffff


	//   ....[204]....
        /*0b84*/ 	.word	0xffffffff


	//   ....[205]....
        /*0b88*/ 	.word	0xffffffff


	//   ....[206]....
        /*0b8c*/ 	.word	0xffffffff


	//   ....[207]....
        /*0b90*/ 	.word	0xffffffff


	//   ....[208]....
        /*0b94*/ 	.word	0xffffffff


	//   ....[209]....
        /*0b98*/ 	.word	0xffffffff


	//   ....[210]....
        /*0b9c*/ 	.word	0xffffffff


	//   ....[211]....
        /*0ba0*/ 	.word	0xffffffff


	//   ....[212]....
        /*0ba4*/ 	.word	0xffffffff


	//   ....[213]....
        /*0ba8*/ 	.word	0xffffffff


	//   ....[214]....
        /*0bac*/ 	.word	0xffffffff


	//   ....[215]....
        /*0bb0*/ 	.word	0xffffffff


	//   ....[216]....
        /*0bb4*/ 	.word	0xffffffff


	//   ....[217]....
        /*0bb8*/ 	.word	0xffffffff


	//   ....[218]....
        /*0bbc*/ 	.word	0xffffffff


	//   ....[219]....
        /*0bc0*/ 	.word	0xffffffff


	//   ....[220]....
        /*0bc4*/ 	.word	0xffffffff


	//   ....[221]....
        /*0bc8*/ 	.word	0xffffffff


	//   ....[222]....
        /*0bcc*/ 	.word	0xffffffff


	//   ....[223]....
        /*0bd0*/ 	.word	0xffffffff


	//   ....[224]....
        /*0bd4*/ 	.word	0xffffffff


	//   ....[225]....
        /*0bd8*/ 	.word	0xffffffff


	//   ....[226]....
        /*0bdc*/ 	.word	0xffffffff


	//   ....[227]....
        /*0be0*/ 	.word	0xffffffff


	//   ....[228]....
        /*0be4*/ 	.word	0xffffffff


	//   ....[229]....
        /*0be8*/ 	.word	0xffffffff


	//   ....[230]....
        /*0bec*/ 	.word	0xffffffff


	//   ....[231]....
        /*0bf0*/ 	.word	0xffffffff


	//   ....[232]....
        /*0bf4*/ 	.word	0xffffffff


	//   ....[233]....
        /*0bf8*/ 	.word	0xffffffff


	//   ....[234]....
        /*0bfc*/ 	.word	0xffffffff


	//   ....[235]....
        /*0c00*/ 	.word	0xffffffff


	//   ....[236]....
        /*0c04*/ 	.word	0xffffffff


	//   ....[237]....
        /*0c08*/ 	.word	0xffffffff


	//   ....[238]....
        /*0c0c*/ 	.word	0xffffffff


	//   ....[239]....
        /*0c10*/ 	.word	0xffffffff


	//   ....[240]....
        /*0c14*/ 	.word	0xffffffff


	//   ....[241]....
        /*0c18*/ 	.word	0xffffffff


	//   ....[242]....
        /*0c1c*/ 	.word	0xffffffff


	//   ....[243]....
        /*0c20*/ 	.word	0xffffffff


	//   ....[244]....
        /*0c24*/ 	.word	0xffffffff


	//   ....[245]....
        /*0c28*/ 	.word	0xffffffff


	//   ....[246]....
        /*0c2c*/ 	.word	0xffffffff


	//   ....[247]....
        /*0c30*/ 	.word	0xffffffff


	//   ....[248]....
        /*0c34*/ 	.word	0xffffffff


	//   ....[249]....
        /*0c38*/ 	.word	0xffffffff


	//   ....[250]....
        /*0c3c*/ 	.word	0xffffffff


	//   ....[251]....
        /*0c40*/ 	.word	0xffffffff


	//   ....[252]....
        /*0c44*/ 	.word	0xffffffff


	//   ....[253]....
        /*0c48*/ 	.word	0xffffffff


	//   ....[254]....
        /*0c4c*/ 	.word	0xffffffff


	//   ....[255]....
        /*0c50*/ 	.word	0xffffffff


	//   ....[0]....
        /*0c54*/ 	.word	0xffffffff


	//   ....[1]....
        /*0c58*/ 	.word	0xffffffff


	//   ....[2]....
        /*0c5c*/ 	.word	0xffffffff


	//   ....[3]....
        /*0c60*/ 	.word	0xffffffff


	//   ....[4]....
        /*0c64*/ 	.word	0xffffffff


	//   ....[5]....
        /*0c68*/ 	.word	0xffffffff


	//   ....[6]....
        /*0c6c*/ 	.word	0xffffffff


	//   ....[7]....
        /*0c70*/ 	.word	0xffffffff


	//   ....[8]....
        /*0c74*/ 	.word	0xffffffff


	//   ....[9]....
        /*0c78*/ 	.word	0xffffffff


	//   ....[10]....
        /*0c7c*/ 	.word	0xffffffff


	//   ....[11]....
        /*0c80*/ 	.word	0xffffffff


	//   ....[12]....
        /*0c84*/ 	.word	0xffffffff


	//   ....[13]....
        /*0c88*/ 	.word	0xffffffff


	//   ....[14]....
        /*0c8c*/ 	.word	0xffffffff


	//   ....[15]....
        /*0c90*/ 	.word	0xffffffff


	//   ....[16]....
        /*0c94*/ 	.word	0xffffffff


	//   ....[17]....
        /*0c98*/ 	.word	0xffffffff


	//   ....[18]....
        /*0c9c*/ 	.word	0xffffffff


	//   ....[19]....
        /*0ca0*/ 	.word	0xffffffff


	//   ....[20]....
        /*0ca4*/ 	.word	0xffffffff


	//   ....[21]....
        /*0ca8*/ 	.word	0xffffffff


	//   ....[22]....
        /*0cac*/ 	.word	0xffffffff


	//   ....[23]....
        /*0cb0*/ 	.word	0xffffffff


	//   ....[24]....
        /*0cb4*/ 	.word	0xffffffff


	//   ....[25]....
        /*0cb8*/ 	.word	0xffffffff


	//   ....[26]....
        /*0cbc*/ 	.word	0xffffffff


	//   ....[27]....
        /*0cc0*/ 	.word	0xffffffff


	//   ....[28]....
        /*0cc4*/ 	.word	0xffffffff


	//   ....[29]....
        /*0cc8*/ 	.word	0xffffffff


	//   ....[30]....
        /*0ccc*/ 	.word	0xffffffff


	//   ....[31]....
        /*0cd0*/ 	.word	0xffffffff


	//   ....[32]....
        /*0cd4*/ 	.word	0xffffffff


	//   ....[33]....
        /*0cd8*/ 	.word	0xffffffff


	//   ....[34]....
        /*0cdc*/ 	.word	0xffffffff


	//   ....[35]....
        /*0ce0*/ 	.word	0xffffffff


	//   ....[36]....
        /*0ce4*/ 	.word	0xffffffff


	//   ....[37]....
        /*0ce8*/ 	.word	0xffffffff


	//   ....[38]....
        /*0cec*/ 	.word	0xffffffff


	//   ....[39]....
        /*0cf0*/ 	.word	0xffffffff


	//   ....[40]....
        /*0cf4*/ 	.word	0xffffffff


	//   ....[41]....
        /*0cf8*/ 	.word	0xffffffff


	//   ....[42]....
        /*0cfc*/ 	.word	0xffffffff


	//   ....[43]....
        /*0d00*/ 	.word	0xffffffff


	//   ....[44]....
        /*0d04*/ 	.word	0xffffffff


	//   ....[45]....
        /*0d08*/ 	.word	0xffffffff


	//   ....[46]....
        /*0d0c*/ 	.word	0xffffffff


	//   ....[47]....
        /*0d10*/ 	.word	0xffffffff


	//   ....[48]....
        /*0d14*/ 	.word	0xffffffff


	//   ....[49]....
        /*0d18*/ 	.word	0xffffffff


	//   ....[50]....
        /*0d1c*/ 	.word	0xffffffff


	//   ....[51]....
        /*0d20*/ 	.word	0xffffffff


	//   ....[52]....
        /*0d24*/ 	.word	0xffffffff


	//   ....[53]....
        /*0d28*/ 	.word	0xffffffff


	//   ....[54]....
        /*0d2c*/ 	.word	0xffffffff


	//   ....[55]....
        /*0d30*/ 	.word	0xffffffff


	//   ....[56]....
        /*0d34*/ 	.word	0xffffffff


	//   ....[57]....
        /*0d38*/ 	.word	0xffffffff


	//   ....[58]....
        /*0d3c*/ 	.word	0xffffffff


	//   ....[59]....
        /*0d40*/ 	.word	0xffffffff


	//   ....[60]....
        /*0d44*/ 	.word	0xffffffff


	//   ....[61]....
        /*0d48*/ 	.word	0xffffffff


	//   ....[62]....
        /*0d4c*/ 	.word	0xffffffff


	//   ....[63]....
        /*0d50*/ 	.word	0xffffffff


	//   ....[64]....
        /*0d54*/ 	.word	0xffffffff


	//   ....[65]....
        /*0d58*/ 	.word	0xffffffff


	//   ....[66]....
        /*0d5c*/ 	.word	0xffffffff


	//   ....[67]....
        /*0d60*/ 	.word	0xffffffff


	//   ....[68]....
        /*0d64*/ 	.word	0xffffffff


	//   ....[69]....
        /*0d68*/ 	.word	0xffffffff


	//   ....[70]....
        /*0d6c*/ 	.word	0xffffffff


	//   ....[71]....
        /*0d70*/ 	.word	0xffffffff


	//   ....[72]....
        /*0d74*/ 	.word	0xffffffff


	//   ....[73]....
        /*0d78*/ 	.word	0xffffffff


	//   ....[74]....
        /*0d7c*/ 	.word	0xffffffff


	//   ....[75]....
        /*0d80*/ 	.word	0xffffffff


	//   ....[76]....
        /*0d84*/ 	.word	0xffffffff


	//   ....[77]....
        /*0d88*/ 	.word	0xffffffff


	//   ....[78]....
        /*0d8c*/ 	.word	0xffffffff


	//   ....[79]....
        /*0d90*/ 	.word	0xffffffff


	//   ....[80]....
        /*0d94*/ 	.word	0xffffffff


	//   ....[81]....
        /*0d98*/ 	.word	0xffffffff


	//   ....[82]....
        /*0d9c*/ 	.word	0xffffffff


	//   ....[83]....
        /*0da0*/ 	.word	0xffffffff


	//   ....[84]....
        /*0da4*/ 	.word	0xffffffff


	//   ....[85]....
        /*0da8*/ 	.word	0xffffffff


	//   ....[86]....
        /*0dac*/ 	.word	0xffffffff


	//   ....[87]....
        /*0db0*/ 	.word	0xffffffff


	//   ....[88]....
        /*0db4*/ 	.word	0xffffffff


	//   ....[89]....
        /*0db8*/ 	.word	0xffffffff


	//   ....[90]....
        /*0dbc*/ 	.word	0xffffffff


	//   ....[91]....
        /*0dc0*/ 	.word	0xffffffff


	//   ....[92]....
        /*0dc4*/ 	.word	0xffffffff


	//   ....[93]....
        /*0dc8*/ 	.word	0xffffffff


	//   ....[94]....
        /*0dcc*/ 	.word	0xffffffff


	//   ....[95]....
        /*0dd0*/ 	.word	0xffffffff


	//   ....[96]....
        /*0dd4*/ 	.word	0xffffffff


	//   ....[97]....
        /*0dd8*/ 	.word	0xffffffff


	//   ....[98]....
        /*0ddc*/ 	.word	0xffffffff


	//   ....[99]....
        /*0de0*/ 	.word	0xffffffff


	//   ....[100]....
        /*0de4*/ 	.word	0xffffffff


	//   ....[101]....
        /*0de8*/ 	.word	0xffffffff


	//   ....[102]....
        /*0dec*/ 	.word	0xffffffff


	//   ....[103]....
        /*0df0*/ 	.word	0xffffffff


	//   ....[104]....
        /*0df4*/ 	.word	0xffffffff


	//   ....[105]....
        /*0df8*/ 	.word	0xffffffff


	//   ....[106]....
        /*0dfc*/ 	.word	0xffffffff


	//   ....[107]....
        /*0e00*/ 	.word	0xffffffff


	//   ....[108]....
        /*0e04*/ 	.word	0xffffffff


	//   ....[109]....
        /*0e08*/ 	.word	0xffffffff


	//   ....[110]....
        /*0e0c*/ 	.word	0xffffffff


	//   ....[111]....
        /*0e10*/ 	.word	0xffffffff


	//   ....[112]....
        /*0e14*/ 	.word	0xffffffff


	//   ....[113]....
        /*0e18*/ 	.word	0xffffffff


	//   ....[114]....
        /*0e1c*/ 	.word	0xffffffff


	//   ....[115]....
        /*0e20*/ 	.word	0xffffffff


	//   ....[116]....
        /*0e24*/ 	.word	0xffffffff


	//   ....[117]....
        /*0e28*/ 	.word	0xffffffff


	//   ....[118]....
        /*0e2c*/ 	.word	0xffffffff


	//   ....[119]....
        /*0e30*/ 	.word	0xffffffff


	//   ....[120]....
        /*0e34*/ 	.word	0xffffffff


	//   ....[121]....
        /*0e38*/ 	.word	0xffffffff


	//   ....[122]....
        /*0e3c*/ 	.word	0xffffffff


	//   ....[123]....
        /*0e40*/ 	.word	0xffffffff


	//   ....[124]....
        /*0e44*/ 	.word	0xffffffff


	//   ....[125]....
        /*0e48*/ 	.word	0xffffffff


	//   ....[126]....
        /*0e4c*/ 	.word	0xffffffff


	//   ....[127]....
        /*0e50*/ 	.word	0xffffffff


	//   ....[128]....
        /*0e54*/ 	.word	0xffffffff


	//   ....[129]....
        /*0e58*/ 	.word	0xffffffff


	//   ....[130]....
        /*0e5c*/ 	.word	0xffffffff


	//   ....[131]....
        /*0e60*/ 	.word	0xffffffff


	//   ....[132]....
        /*0e64*/ 	.word	0xffffffff


	//   ....[133]....
        /*0e68*/ 	.word	0xffffffff


	//   ....[134]....
        /*0e6c*/ 	.word	0xffffffff


	//   ....[135]....
        /*0e70*/ 	.word	0xffffffff


	//   ....[136]....
        /*0e74*/ 	.word	0xffffffff


	//   ....[137]....
        /*0e78*/ 	.word	0xffffffff


	//   ....[138]....
        /*0e7c*/ 	.word	0xffffffff


	//   ....[139]....
        /*0e80*/ 	.word	0xffffffff


	//   ....[140]....
        /*0e84*/ 	.word	0xffffffff


	//   ....[141]....
        /*0e88*/ 	.word	0xffffffff


	//   ....[142]....
        /*0e8c*/ 	.word	0xffffffff


	//   ....[143]....
        /*0e90*/ 	.word	0xffffffff


	//   ....[144]....
        /*0e94*/ 	.word	0xffffffff


	//   ....[145]....
        /*0e98*/ 	.word	0xffffffff


	//   ....[146]....
        /*0e9c*/ 	.word	0xffffffff


	//   ....[147]....
        /*0ea0*/ 	.word	0xffffffff


	//   ....[148]....
        /*0ea4*/ 	.word	0xffffffff


	//   ....[149]....
        /*0ea8*/ 	.word	0xffffffff


	//   ....[150]....
        /*0eac*/ 	.word	0xffffffff


	//   ....[151]....
        /*0eb0*/ 	.word	0xffffffff


	//   ....[152]....
        /*0eb4*/ 	.word	0xffffffff


	//   ....[153]....
        /*0eb8*/ 	.word	0xffffffff


	//   ....[154]....
        /*0ebc*/ 	.word	0xffffffff


	//   ....[155]....
        /*0ec0*/ 	.word	0xffffffff


	//   ....[156]....
        /*0ec4*/ 	.word	0xffffffff


	//   ....[157]....
        /*0ec8*/ 	.word	0xffffffff


	//   ....[158]....
        /*0ecc*/ 	.word	0xffffffff


	//   ....[159]....
        /*0ed0*/ 	.word	0xffffffff


	//   ....[160]....
        /*0ed4*/ 	.word	0xffffffff


	//   ....[161]....
        /*0ed8*/ 	.word	0xffffffff


	//   ....[162]....
        /*0edc*/ 	.word	0xffffffff


	//   ....[163]....
        /*0ee0*/ 	.word	0xffffffff


	//   ....[164]....
        /*0ee4*/ 	.word	0xffffffff


	//   ....[165]....
        /*0ee8*/ 	.word	0xffffffff


	//   ....[166]....
        /*0eec*/ 	.word	0xffffffff


	//   ....[167]....
        /*0ef0*/ 	.word	0xffffffff


	//   ....[168]....
        /*0ef4*/ 	.word	0xffffffff


	//   ....[169]....
        /*0ef8*/ 	.word	0xffffffff


	//   ....[170]....
        /*0efc*/ 	.word	0xffffffff


	//   ....[171]....
        /*0f00*/ 	.word	0xffffffff


	//   ....[172]....
        /*0f04*/ 	.word	0xffffffff


	//   ....[173]....
        /*0f08*/ 	.word	0xffffffff


	//----- nvinfo : EIATTR_COOP_GROUP_INSTR_OFFSETS
	.align		4
.L_390:
        /*0f0c*/ 	.byte	0x04, 0x28
        /*0f0e*/ 	.short	(.L_392 - .L_391)


	//   ....[0]....
.L_391:
        /*0f10*/ 	.word	0x00000050


	//   ....[1]....
        /*0f14*/ 	.word	0x00000200


	//   ....[2]....
        /*0f18*/ 	.word	0x00000230


	//   ....[3]....
        /*0f1c*/ 	.word	0x00000260


	//   ....[4]....
        /*0f20*/ 	.word	0x00000290


	//   ....[5]....
        /*0f24*/ 	.word	0x000002c0


	//   ....[6]....
        /*0f28*/ 	.word	0x000002f0


	//   ....[7]....
        /*0f2c*/ 	.word	0x00000450


	//   ....[8]....
        /*0f30*/ 	.word	0x00000490


	//   ....[9]....
        /*0f34*/ 	.word	0x000004c0


	//   ....[10]....
        /*0f38*/ 	.word	0x000004f0


	//   ....[11]....
        /*0f3c*/ 	.word	0x00000520


	//   ....[12]....
        /*0f40*/ 	.word	0x00000550


	//   ....[13]....
        /*0f44*/ 	.word	0x000005e0


	//   ....[14]....
        /*0f48*/ 	.word	0x00000630


	//   ....[15]....
        /*0f4c*/ 	.word	0x00000650


	//   ....[16]....
        /*0f50*/ 	.word	0x000006b0


	//   ....[17]....
        /*0f54*/ 	.word	0x00003fc0


	//   ....[18]....
        /*0f58*/ 	.word	0x00004010


	//   ....[19]....
        /*0f5c*/ 	.word	0x00004810


	//   ....[20]....
        /*0f60*/ 	.word	0x00004830


	//   ....[21]....
        /*0f64*/ 	.word	0x00004fa0


	//   ....[22]....
        /*0f68*/ 	.word	0x00004fb0


	//   ....[23]....
        /*0f6c*/ 	.word	0x00005830


	//   ....[24]....
        /*0f70*/ 	.word	0x00005870


	//   ....[25]....
        /*0f74*/ 	.word	0x00006470


	//   ....[26]....
        /*0f78*/ 	.word	0x000064a0


	//   ....[27]....
        /*0f7c*/ 	.word	0x00006c60


	//   ....[28]....
        /*0f80*/ 	.word	0x00006c80


	//   ....[29]....
        /*0f84*/ 	.word	0x00007460


	//   ....[30]....
        /*0f88*/ 	.word	0x00007490


	//   ....[31]....
        /*0f8c*/ 	.word	0x000075c0


	//   ....[32]....
        /*0f90*/ 	.word	0x000075f0


	//   ....[33]....
        /*0f94*/ 	.word	0x000076e0


	//   ....[34]....
        /*0f98*/ 	.word	0x00007700


	//   ....[35]....
        /*0f9c*/ 	.word	0x00007cb0


	//   ....[36]....
        /*0fa0*/ 	.word	0x00007ce0


	//   ....[37]....
        /*0fa4*/ 	.word	0x00007e40


	//   ....[38]....
        /*0fa8*/ 	.word	0x00007e70


	//   ....[39]....
        /*0fac*/ 	.word	0x00007f60


	//   ....[40]....
        /*0fb0*/ 	.word	0x00007f90


	//   ....[41]....
        /*0fb4*/ 	.word	0x00008b30


	//   ....[42]....
        /*0fb8*/ 	.word	0x00008b50


	//   ....[43]....
        /*0fbc*/ 	.word	0x00008c30


	//   ....[44]....
        /*0fc0*/ 	.word	0x00008c40


	//   ....[45]....
        /*0fc4*/ 	.word	0x00008d10


	//   ....[46]....
        /*0fc8*/ 	.word	0x00008d30


	//   ....[47]....
        /*0fcc*/ 	.word	0x00008e00


	//   ....[48]....
        /*0fd0*/ 	.word	0x00008e10


	//   ....[49]....
        /*0fd4*/ 	.word	0x00008ee0


	//   ....[50]....
        /*0fd8*/ 	.word	0x00008f00


	//   ....[51]....
        /*0fdc*/ 	.word	0x00008fd0


	//   ....[52]....
        /*0fe0*/ 	.word	0x00008fe0


	//   ....[53]....
        /*0fe4*/ 	.word	0x000090b0


	//   ....[54]....
        /*0fe8*/ 	.word	0x000090d0


	//   ....[55]....
        /*0fec*/ 	.word	0x000091a0


	//   ....[56]....
        /*0ff0*/ 	.word	0x000091b0


	//   ....[57]....
        /*0ff4*/ 	.word	0x000095c0


	//   ....[58]....
        /*0ff8*/ 	.word	0x000095e0


	//   ....[59]....
        /*0ffc*/ 	.word	0x000095f0


	//   ....[60]....
        /*1000*/ 	.word	0x00009600


	//   ....[61]....
        /*1004*/ 	.word	0x00009610


	//   ....[62]....
        /*1008*/ 	.word	0x00009620


	//   ....[63]....
        /*100c*/ 	.word	0x00009640


	//   ....[64]....
        /*1010*/ 	.word	0x00009660


	//   ....[65]....
        /*1014*/ 	.word	0x00009680


	//   ....[66]....
        /*1018*/ 	.word	0x00009720


	//   ....[67]....
        /*101c*/ 	.word	0x00009a90


	//   ....[68]....
        /*1020*/ 	.word	0x00009ab0


	//   ....[69]....
        /*1024*/ 	.word	0x00009ad0


	//   ....[70]....
        /*1028*/ 	.word	0x00009af0


	//   ....[71]....
        /*102c*/ 	.word	0x00009cd0


	//   ....[72]....
        /*1030*/ 	.word	0x00009d90


	//   ....[73]....
        /*1034*/ 	.word	0x00009dd0


	//   ....[74]....
        /*1038*/ 	.word	0x00009e10


	//   ....[75]....
        /*103c*/ 	.word	0x00009ff0


	//   ....[76]....
        /*1040*/ 	.word	0x0000a0b0


	//   ....[77]....
        /*1044*/ 	.word	0x0000a0f0


	//   ....[78]....
        /*1048*/ 	.word	0x0000a130


	//   ....[79]....
        /*104c*/ 	.word	0x0000a330


	//   ....[80]....
        /*1050*/ 	.word	0x0000a3f0


	//   ....[81]....
        /*1054*/ 	.word	0x0000a430


	//   ....[82]....
        /*1058*/ 	.word	0x0000a470


	//   ....[83]....
        /*105c*/ 	.word	0x0000c000


	//   ....[84]....
        /*1060*/ 	.word	0x0000c060


	//   ....[85]....
        /*1064*/ 	.word	0x0000c090


	//   ....[86]....
        /*1068*/ 	.word	0x0000c0a0


	//   ....[87]....
        /*106c*/ 	.word	0x0000c180


	//   ....[88]....
        /*1070*/ 	.word	0x0000c190


	//   ....[89]....
        /*1074*/ 	.word	0x0000c1a0


	//   ....[90]....
        /*1078*/ 	.word	0x0000c1b0


	//   ....[91]....
        /*107c*/ 	.word	0x0000c3c0


	//   ....[92]....
        /*1080*/ 	.word	0x0000c400


	//   ....[93]....
        /*1084*/ 	.word	0x0000c420


	//   ....[94]....
        /*1088*/ 	.word	0x0000c430


	//   ....[95]....
        /*108c*/ 	.word	0x0000c510


	//   ....[96]....
        /*1090*/ 	.word	0x0000c5c0


	//   ....[97]....
        /*1094*/ 	.word	0x0000c630


	//   ....[98]....
        /*1098*/ 	.word	0x0000c640


	//   ....[99]....
        /*109c*/ 	.word	0x0000e3d0


	//   ....[100]....
        /*10a0*/ 	.word	0x0000e3f0


	//   ....[101]....
        /*10a4*/ 	.word	0x0000e400


	//   ....[102]....
        /*10a8*/ 	.word	0x0000e410


	//   ....[103]....
        /*10ac*/ 	.word	0x0000e420


	//   ....[104]....
        /*10b0*/ 	.word	0x0000e440


	//   ....[105]....
        /*10b4*/ 	.word	0x0000e460


	//   ....[106]....
        /*10b8*/ 	.word	0x0000e480


	//   ....[107]....
        /*10bc*/ 	.word	0x0000e4a0


	//   ....[108]....
        /*10c0*/ 	.word	0x0000e4c0


	//   ....[109]....
        /*10c4*/ 	.word	0x0000f970


	//   ....[110]....
        /*10c8*/ 	.word	0x0000f990


	//   ....[111]....
        /*10cc*/ 	.word	0x0000f9b0


	//   ....[112]....
        /*10d0*/ 	.word	0x0000f9c0


	//   ....[113]....
        /*10d4*/ 	.word	0x0000f9d0


	//   ....[114]....
        /*10d8*/ 	.word	0x0000f9e0


	//   ....[115]....
        /*10dc*/ 	.word	0x0000f9f0


	//   ....[116]....
        /*10e0*/ 	.word	0x0000fa00


	//   ....[117]....
        /*10e4*/ 	.word	0x0000fa30


	//   ....[118]....
        /*10e8*/ 	.word	0x0000fa60


	//   ....[119]....
        /*10ec*/ 	.word	0x0000fc80


	//   ....[120]....
        /*10f0*/ 	.word	0x0000ff40


	//   ....[121]....
        /*10f4*/ 	.word	0x0000ff50


	//   ....[122]....
        /*10f8*/ 	.word	0x0000ff60


	//   ....[123]....
        /*10fc*/ 	.word	0x00010bf0


	//   ....[124]....
        /*1100*/ 	.word	0x00010c10


	//   ....[125]....
        /*1104*/ 	.word	0x00010c30


	//   ....[126]....
        /*1108*/ 	.word	0x00010c40


	//   ....[127]....
        /*110c*/ 	.word	0x00010c70


	//   ....[128]....
        /*1110*/ 	.word	0x00010c90


	//   ....[129]....
        /*1114*/ 	.word	0x00010cb0


	//   ....[130]....
        /*1118*/ 	.word	0x00010cc0


	//   ....[131]....
        /*111c*/ 	.word	0x00012920


	//   ....[132]....
        /*1120*/ 	.word	0x00012940


	//   ....[133]....
        /*1124*/ 	.word	0x000129c0


	//   ....[134]....
        /*1128*/ 	.word	0x000129d0


	//   ....[135]....
        /*112c*/ 	.word	0x00012a10


	//   ....[136]....
        /*1130*/ 	.word	0x00012a20


	//   ....[137]....
        /*1134*/ 	.word	0x00012a60


	//   ....[138]....
        /*1138*/ 	.word	0x00012a70


	//   ....[139]....
        /*113c*/ 	.word	0x00012a80


	//   ....[140]....
        /*1140*/ 	.word	0x00012a90


	//   ....[141]....
        /*1144*/ 	.word	0x00013de0


	//   ....[142]....
        /*1148*/ 	.word	0x00013e00


	//   ....[143]....
        /*114c*/ 	.word	0x00013e20


	//   ....[144]....
        /*1150*/ 	.word	0x00013e80


	//   ....[145]....
        /*1154*/ 	.word	0x00013e90


	//   ....[146]....
        /*1158*/ 	.word	0x00013ed0


	//   ....[147]....
        /*115c*/ 	.word	0x00013ee0


	//   ....[148]....
        /*1160*/ 	.word	0x00013f20


	//   ....[149]....
        /*1164*/ 	.word	0x00013f30


	//   ....[150]....
        /*1168*/ 	.word	0x00013f40


	//   ....[151]....
        /*116c*/ 	.word	0x00014110


	//   ....[152]....
        /*1170*/ 	.word	0x000143c0


	//   ....[153]....
        /*1174*/ 	.word	0x000143d0


	//   ....[154]....
        /*1178*/ 	.word	0x000143e0


	//   ....[155]....
        /*117c*/ 	.word	0x00014ca0


	//   ....[156]....
        /*1180*/ 	.word	0x00014d00


	//   ....[157]....
        /*1184*/ 	.word	0x00014e60


	//   ....[158]....
        /*1188*/ 	.word	0x00014e80


	//   ....[159]....
        /*118c*/ 	.word	0x00014fe0


	//   ....[160]....
        /*1190*/ 	.word	0x00015000


	//   ....[161]....
        /*1194*/ 	.word	0x00015160


	//   ....[162]....
        /*1198*/ 	.word	0x00015180


	//   ....[163]....
        /*119c*/ 	.word	0x00017240


	//   ....[164]....
        /*11a0*/ 	.word	0x00017260


	//   ....[165]....
        /*11a4*/ 	.word	0x000172b0


	//   ....[166]....
        /*11a8*/ 	.word	0x000172d0


	//   ....[167]....
        /*11ac*/ 	.word	0x000172f0


	//   ....[168]....
        /*11b0*/ 	.word	0x00017310


	//   ....[169]....
        /*11b4*/ 	.word	0x00017330


	//   ....[170]....
        /*11b8*/ 	.word	0x00017350


	//   ....[171]....
        /*11bc*/ 	.word	0x00017370


	//   ....[172]....
        /*11c0*/ 	.word	0x000174b0


	//   ....[173]....
        /*11c4*/ 	.word	0x00018680


	//   ....[174]....
        /*11c8*/ 	.word	0x000186a0


	//   ....[175]....
        /*11cc*/ 	.word	0x000186f0


	//   ....[176]....
        /*11d0*/ 	.word	0x00018710


	//   ....[177]....
        /*11d4*/ 	.word	0x00018740


	//   ....[178]....
        /*11d8*/ 	.word	0x00018760


	//   ....[179]....
        /*11dc*/ 	.word	0x00018790


	//   ....[180]....
        /*11e0*/ 	.word	0x000187b0


	//   ....[181]....
        /*11e4*/ 	.word	0x000187d0


	//   ....[182]....
        /*11e8*/ 	.word	0x000187e0


	//   ....[183]....
        /*11ec*/ 	.word	0x00018de0


	//   ....[184]....
        /*11f0*/ 	.word	0x00018e00


	//   ....[185]....
        /*11f4*/ 	.word	0x00018e20


	//   ....[186]....
        /*11f8*/ 	.word	0x00018e40


	//   ....[187]....
        /*11fc*/ 	.word	0x00018e60


	//   ....[188]....
        /*1200*/ 	.word	0x00018e80


	//   ....[189]....
        /*1204*/ 	.word	0x00018ea0


	//   ....[190]....
        /*1208*/ 	.word	0x00018ec0


	//   ....[191]....
        /*120c*/ 	.word	0x0001ac50


	//   ....[192]....
        /*1210*/ 	.word	0x0001ac80


	//   ....[193]....
        /*1214*/ 	.word	0x0001ac90


	//   ....[194]....
        /*1218*/ 	.word	0x0001aca0


	//   ....[195]....
        /*121c*/ 	.word	0x0001acb0


	//   ....[196]....
        /*1220*/ 	.word	0x0001ace0


	//   ....[197]....
        /*1224*/ 	.word	0x0001ad00


	//   ....[198]....
        /*1228*/ 	.word	0x0001ad20


	//   ....[199]....
        /*122c*/ 	.word	0x0001bf30


	//   ....[200]....
        /*1230*/ 	.word	0x0001bf50


	//   ....[201]....
        /*1234*/ 	.word	0x0001bf60


	//   ....[202]....
        /*1238*/ 	.word	0x0001bf70


	//   ....[203]....
        /*123c*/ 	.word	0x0001bf80


	//   ....[204]....
        /*1240*/ 	.word	0x0001bf90


	//   ....[205]....
        /*1244*/ 	.word	0x0001bfb0


	//   ....[206]....
        /*1248*/ 	.word	0x0001c020


	//   ....[207]....
        /*124c*/ 	.word	0x0001c400


	//   ....[208]....
        /*1250*/ 	.word	0x0001c420


	//   ....[209]....
        /*1254*/ 	.word	0x0001c480


	//   ....[210]....
        /*1258*/ 	.word	0x0001c490


	//   ....[211]....
        /*125c*/ 	.word	0x0001c500


	//   ....[212]....
        /*1260*/ 	.word	0x0001c520


	//   ....[213]....
        /*1264*/ 	.word	0x0001c590


	//   ....[214]....
        /*1268*/ 	.word	0x0001c5a0


	//   ....[215]....
        /*126c*/ 	.word	0x0001c610


	//   ....[216]....
        /*1270*/ 	.word	0x0001c630


	//   ....[217]....
        /*1274*/ 	.word	0x0001c6a0


	//   ....[218]....
        /*1278*/ 	.word	0x0001c6b0


	//   ....[219]....
        /*127c*/ 	.word	0x0001c720


	//   ....[220]....
        /*1280*/ 	.word	0x0001c740


	//   ....[221]....
        /*1284*/ 	.word	0x0001c7b0


	//   ....[222]....
        /*1288*/ 	.word	0x0001c7c0


	//   ....[223]....
        /*128c*/ 	.word	0x0001ca40


	//   ....[224]....
        /*1290*/ 	.word	0x0001ca60


	//   ....[225]....
        /*1294*/ 	.word	0x0001cdb0


	//   ....[226]....
        /*1298*/ 	.word	0x0001cdc0


	//   ....[227]....
        /*129c*/ 	.word	0x0001d110


	//   ....[228]....
        /*12a0*/ 	.word	0x0001d130


	//   ....[229]....
        /*12a4*/ 	.word	0x0001d4a0


	//   ....[230]....
        /*12a8*/ 	.word	0x0001d4b0


	//   ....[231]....
        /*12ac*/ 	.word	0x0001dfe0


	//   ....[232]....
        /*12b0*/ 	.word	0x0001e000


	//   ....[233]....
        /*12b4*/ 	.word	0x0001e070


	//   ....[234]....
        /*12b8*/ 	.word	0x0001e080


	//   ....[235]....
        /*12bc*/ 	.word	0x0001e0f0


	//   ....[236]....
        /*12c0*/ 	.word	0x0001e110


	//   ....[237]....
        /*12c4*/ 	.word	0x0001e180


	//   ....[238]....
        /*12c8*/ 	.word	0x0001e190


	//   ....[239]....
        /*12cc*/ 	.word	0x0001e200


	//   ....[240]....
        /*12d0*/ 	.word	0x0001e220


	//   ....[241]....
        /*12d4*/ 	.word	0x0001e290


	//   ....[242]....
        /*12d8*/ 	.word	0x0001e2a0


	//   ....[243]....
        /*12dc*/ 	.word	0x0001e310


	//   ....[244]....
        /*12e0*/ 	.word	0x0001e330


	//   ....[245]....
        /*12e4*/ 	.word	0x0001e3a0


	//   ....[246]....
        /*12e8*/ 	.word	0x0001e3b0


	//   ....[247]....
        /*12ec*/ 	.word	0x0001e500


	//   ....[248]....
        /*12f0*/ 	.word	0x0001e520


	//   ....[249]....
        /*12f4*/ 	.word	0x0001e650


	//   ....[250]....
        /*12f8*/ 	.word	0x0001e690


	//   ....[251]....
        /*12fc*/ 	.word	0x0001e6c0


	//   ....[252]....
        /*1300*/ 	.word	0x0001e6f0


	//   ....[253]....
        /*1304*/ 	.word	0x0001e720


	//   ....[254]....
        /*1308*/ 	.word	0x0001e750


	//   ....[255]....
        /*130c*/ 	.word	0x0001e8b0


	//   ....[0]....
        /*1310*/ 	.word	0x0001e8f0


	//   ....[1]....
        /*1314*/ 	.word	0x0001e920


	//   ....[2]....
        /*1318*/ 	.word	0x0001e950


	//   ....[3]....
        /*131c*/ 	.word	0x0001e980


	//   ....[4]....
        /*1320*/ 	.word	0x0001e9b0


	//   ....[5]....
        /*1324*/ 	.word	0x0001ea40


	//   ....[6]....
        /*1328*/ 	.word	0x0001eaa0


	//   ....[7]....
        /*132c*/ 	.word	0x0001eab0


	//   ....[8]....
        /*1330*/ 	.word	0x0001eb10


	//   ....[9]....
        /*1334*/ 	.word	0x0001f570


	//   ....[10]....
        /*1338*/ 	.word	0x0001f5d0


	//   ....[11]....
        /*133c*/ 	.word	0x0001f620


	//   ....[12]....
        /*1340*/ 	.word	0x0001f670


	//   ....[13]....
        /*1344*/ 	.word	0x0001f6c0


	//   ....[14]....
        /*1348*/ 	.word	0x0001f730


	//   ....[15]....
        /*134c*/ 	.word	0x0001f780


	//   ....[16]....
        /*1350*/ 	.word	0x0001f7f0


	//   ....[17]....
        /*1354*/ 	.word	0x0001f860


	//   ....[18]....
        /*1358*/ 	.word	0x0001f8d0


	//   ....[19]....
        /*135c*/ 	.word	0x0001f940


	//   ....[20]....
        /*1360*/ 	.word	0x0001f9b0


	//   ....[21]....
        /*1364*/ 	.word	0x0001fa20


	//   ....[22]....
        /*1368*/ 	.word	0x0001fa80


	//   ....[23]....
        /*136c*/ 	.word	0x0001faf0


	//   ....[24]....
        /*1370*/ 	.word	0x0001fb60


	//   ....[25]....
        /*1374*/ 	.word	0x0001fbd0


	//   ....[26]....
        /*1378*/ 	.word	0x0001fc30


	//   ....[27]....
        /*137c*/ 	.word	0x0001fca0


	//   ....[28]....
        /*1380*/ 	.word	0x0001fd10


	//   ....[29]....
        /*1384*/ 	.word	0x0001fd80


	//   ....[30]....
        /*1388*/ 	.word	0x0001fde0


	//   ....[31]....
        /*138c*/ 	.word	0x0001fe50


	//   ....[32]....
        /*1390*/ 	.word	0x0001fec0


	//   ....[33]....
        /*1394*/ 	.word	0x0001ff30


	//   ....[34]....
        /*1398*/ 	.word	0x0001ff90


	//   ....[35]....
        /*139c*/ 	.word	0x00020000


	//   ....[36]....
        /*13a0*/ 	.word	0x00020070


	//   ....[37]....
        /*13a4*/ 	.word	0x00020140


	//   ....[38]....
        /*13a8*/ 	.word	0x000201a0


	//   ....[39]....
        /*13ac*/ 	.word	0x00020280


	//   ....[40]....
        /*13b0*/ 	.word	0x000202e0


	//   ....[41]....
        /*13b4*/ 	.word	0x000203c0


	//   ....[42]....
        /*13b8*/ 	.word	0x00020420


	//   ....[43]....
        /*13bc*/ 	.word	0x00020500


	//   ....[44]....
        /*13c0*/ 	.word	0x00020560


	//   ....[45]....
        /*13c4*/ 	.word	0x000205d0


	//   ....[46]....
        /*13c8*/ 	.word	0x00020640


	//   ....[47]....
        /*13cc*/ 	.word	0x00020930


	//   ....[48]....
        /*13d0*/ 	.word	0x00020c20


	//   ....[49]....
        /*13d4*/ 	.word	0x000213c0


	//   ....[50]....
        /*13d8*/ 	.word	0x00021410


	//   ....[51]....
        /*13dc*/ 	.word	0x00021460


	//   ....[52]....
        /*13e0*/ 	.word	0x000214b0


	//   ....[53]....
        /*13e4*/ 	.word	0x00021500


	//   ....[54]....
        /*13e8*/ 	.word	0x00021550


	//   ....[55]....
        /*13ec*/ 	.word	0x000215a0


	//   ....[56]....
        /*13f0*/ 	.word	0x000215f0


	//   ....[57]....
        /*13f4*/ 	.word	0x00021660


	//   ....[58]....
        /*13f8*/ 	.word	0x000216d0


	//   ....[59]....
        /*13fc*/ 	.word	0x000217a0


	//   ....[60]....
        /*1400*/ 	.word	0x00021800


	//   ....[61]....
        /*1404*/ 	.word	0x000218e0


	//   ....[62]....
        /*1408*/ 	.word	0x00021940


	//   ....[63]....
        /*140c*/ 	.word	0x00021a20


	//   ....[64]....
        /*1410*/ 	.word	0x00021a80


	//   ....[65]....
        /*1414*/ 	.word	0x00021b60


	//   ....[66]....
        /*1418*/ 	.word	0x00021bc0


	//   ....[67]....
        /*141c*/ 	.word	0x00021c30


	//   ....[68]....
        /*1420*/ 	.word	0x00021ca0


	//   ....[69]....
        /*1424*/ 	.word	0x00021d70


	//   ....[70]....
        /*1428*/ 	.word	0x00021dd0


	//   ....[71]....
        /*142c*/ 	.word	0x00021eb0


	//   ....[72]....
        /*1430*/ 	.word	0x00021f10


	//   ....[73]....
        /*1434*/ 	.word	0x00021ff0


	//   ....[74]....
        /*1438*/ 	.word	0x00022050


	//   ....[75]....
        /*143c*/ 	.word	0x00022130


	//   ....[76]....
        /*1440*/ 	.word	0x00022190


	//   ....[77]....
        /*1444*/ 	.word	0x00022200


	//   ....[78]....
        /*1448*/ 	.word	0x00022270


	//   ....[79]....
        /*144c*/ 	.word	0x00022550


	//   ....[80]....
        /*1450*/ 	.word	0x00022830


	//   ....[81]....
        /*1454*/ 	.word	0x00022ff0


	//   ....[82]....
        /*1458*/ 	.word	0x00023030


	//   ....[83]....
        /*145c*/ 	.word	0x00023080


	//   ....[84]....
        /*1460*/ 	.word	0x000230c0


	//   ....[85]....
        /*1464*/ 	.word	0x00023110


	//   ....[86]....
        /*1468*/ 	.word	0x00023150


	//   ....[87]....
        /*146c*/ 	.word	0x000231a0


	//   ....[88]....
        /*1470*/ 	.word	0x000231e0


	//   ....[89]....
        /*1474*/ 	.word	0x00023230


	//   ....[90]....
        /*1478*/ 	.word	0x000232a0


	//   ....[91]....
        /*147c*/ 	.word	0x00023310


	//   ....[92]....
        /*1480*/ 	.word	0x000233f0


	//   ....[93]....
        /*1484*/ 	.word	0x00023450


	//   ....[94]....
        /*1488*/ 	.word	0x00023530


	//   ....[95]....
        /*148c*/ 	.word	0x00023590


	//   ....[96]....
        /*1490*/ 	.word	0x00023670


	//   ....[97]....
        /*1494*/ 	.word	0x000236d0


	//   ....[98]....
        /*1498*/ 	.word	0x000237b0


	//   ....[99]....
        /*149c*/ 	.word	0x00023810


	//   ....[100]....
        /*14a0*/ 	.word	0x00023860


	//   ....[101]....
        /*14a4*/ 	.word	0x000238a0


	//   ....[102]....
        /*14a8*/ 	.word	0x000238f0


	//   ....[103]....
        /*14ac*/ 	.word	0x00023930


	//   ....[104]....
        /*14b0*/ 	.word	0x00023980


	//   ....[105]....
        /*14b4*/ 	.word	0x000239c0


	//   ....[106]....
        /*14b8*/ 	.word	0x00023a10


	//   ....[107]....
        /*14bc*/ 	.word	0x00023a50


	//   ....[108]....
        /*14c0*/ 	.word	0x00023aa0


	//   ....[109]....
        /*14c4*/ 	.word	0x00023af0


	//   ....[110]....
        /*14c8*/ 	.word	0x00023b40


	//   ....[111]....
        /*14cc*/ 	.word	0x00023b90


	//   ....[112]....
        /*14d0*/ 	.word	0x00023be0


	//   ....[113]....
        /*14d4*/ 	.word	0x00023c30


	//   ....[114]....
        /*14d8*/ 	.word	0x00023c80


	//   ....[115]....
        /*14dc*/ 	.word	0x00023cc0


	//   ....[116]....
        /*14e0*/ 	.word	0x00023d30


	//   ....[117]....
        /*14e4*/ 	.word	0x00023da0


	//   ....[118]....
        /*14e8*/ 	.word	0x00023e10


	//   ....[119]....
        /*14ec*/ 	.word	0x00023e70


	//   ....[120]....
        /*14f0*/ 	.word	0x00023ee0


	//   ....[121]....
        /*14f4*/ 	.word	0x00023f50


	//   ....[122]....
        /*14f8*/ 	.word	0x00023fc0


	//   ....[123]....
        /*14fc*/ 	.word	0x00024020


	//   ....[124]....
        /*1500*/ 	.word	0x00024090


	//   ....[125]....
        /*1504*/ 	.word	0x00024100


	//   ....[126]....
        /*1508*/ 	.word	0x00024170


	//   ....[127]....
        /*150c*/ 	.word	0x000241d0


	//   ....[128]....
        /*1510*/ 	.word	0x00024240


	//   ....[129]....
        /*1514*/ 	.word	0x000242b0


	//   ....[130]....
        /*1518*/ 	.word	0x00024320


	//   ....[131]....
        /*151c*/ 	.word	0x00024380


	//   ....[132]....
        /*1520*/ 	.word	0x000243f0


	//   ....[133]....
        /*1524*/ 	.word	0x00024460


	//   ....[134]....
        /*1528*/ 	.word	0x000244d0


	//   ....[135]....
        /*152c*/ 	.word	0x00024530


	//   ....[136]....
        /*1530*/ 	.word	0x000245a0


	//   ....[137]....
        /*1534*/ 	.word	0x00024610


	//   ....[138]....
        /*1538*/ 	.word	0x00024680


	//   ....[139]....
        /*153c*/ 	.word	0x000246e0


	//   ....[140]....
        /*1540*/ 	.word	0x00024750


	//   ....[141]....
        /*1544*/ 	.word	0x000247c0


	//   ....[142]....
        /*1548*/ 	.word	0x00024830


	//   ....[143]....
        /*154c*/ 	.word	0x00024890


	//   ....[144]....
        /*1550*/ 	.word	0x00024900


	//   ....[145]....
        /*1554*/ 	.word	0x00024970


	//   ....[146]....
        /*1558*/ 	.word	0x000249e0


	//   ....[147]....
        /*155c*/ 	.word	0x00024a40


	//   ....[148]....
        /*1560*/ 	.word	0x00024ab0


	//   ....[149]....
        /*1564*/ 	.word	0x00024b20


	//   ....[150]....
        /*1568*/ 	.word	0x00024b90


	//   ....[151]....
        /*156c*/ 	.word	0x00024bf0


	//   ....[152]....
        /*1570*/ 	.word	0x00024c60


	//   ....[153]....
        /*1574*/ 	.word	0x00024cd0


	//   ....[154]....
        /*1578*/ 	.word	0x00024d40


	//   ....[155]....
        /*157c*/ 	.word	0x00024da0


	//   ....[156]....
        /*1580*/ 	.word	0x00024e10


	//   ....[157]....
        /*1584*/ 	.word	0x00024e80


	//   ....[158]....
        /*1588*/ 	.word	0x00024ed0


	//   ....[159]....
        /*158c*/ 	.word	0x00024f10


	//   ....[160]....
        /*1590*/ 	.word	0x00024f60


	//   ....[161]....
        /*1594*/ 	.word	0x00024fb0


	//   ....[162]....
        /*1598*/ 	.word	0x00025000


	//   ....[163]....
        /*159c*/ 	.word	0x00025070


	//   ....[164]....
        /*15a0*/ 	.word	0x000250c0


	//   ....[165]....
        /*15a4*/ 	.word	0x00025110


	//   ....[166]....
        /*15a8*/ 	.word	0x00025160


	//   ....[167]....
        /*15ac*/ 	.word	0x000251b0


	//   ....[168]....
        /*15b0*/ 	.word	0x00025200


	//   ....[169]....
        /*15b4*/ 	.word	0x00025270


	//   ....[170]....
        /*15b8*/ 	.word	0x000252c0


	//   ....[171]....
        /*15bc*/ 	.word	0x00025330


	//   ....[172]....
        /*15c0*/ 	.word	0x00025390


	//   ....[173]....
        /*15c4*/ 	.word	0x00025400


	//----- nvinfo : EIATTR_EXIT_INSTR_OFFSETS
	.align		4
.L_392:
        /*15c8*/ 	.byte	0x04, 0x1c
        /*15ca*/ 	.short	(.L_394 - .L_393)


	//   ....[0]....
.L_393:
        /*15cc*/ 	.word	0x000010d0


	//   ....[1]....
        /*15d0*/ 	.word	0x0001f530


	//----- nvinfo : EIATTR_MAX_THREADS
	.align		4
.L_394:
        /*15d4*/ 	.byte	0x04, 0x05
        /*15d6*/ 	.short	(.L_396 - .L_395)
.L_395:
        /*15d8*/ 	.word	0x00000080
        /*15dc*/ 	.word	0x00000001
        /*15e0*/ 	.word	0x00000001


	//----- nvinfo : EIATTR_CRS_STACK_SIZE
	.align		4
.L_396:
        /*15e4*/ 	.byte	0x04, 0x1e
        /*15e6*/ 	.short	(.L_398 - .L_397)
.L_397:
        /*15e8*/ 	.word	0x00000000
.L_398:


//--------------------- .nv.info._ZN7cutlass13device_kernelIN5flash19enable_sm80_to_sm89INS1_16FlashAttnFwdSm80INS1_25CollectiveMainloopFwdSm80ILi4ELi1ELb0EN4cute5tupleIJNS5_1CILi128EEENS7_ILi112EEENS7_ILi64EEEEEELi64ENS_6half_tEfNS_4arch4Sm80ELb0ELb0ELb0ELb0ELb1ELb0ELb1ELb1EEENS1_21CollectiveEpilogueFwdINS6_IJS8_SA_S9_EEENS6_IJNS7_ILi1EEESI_SI_EEESC_SE_Li128ELb0ELb1ELb1ELb0EEENS1_19SingleTileSchedulerILb0ELb1ELb1ELi128EEEEEEEEEvNT_6ParamsE --------------------------
	.section	.nv.info._ZN7cutlass13device_kernelIN5flash19enable_sm80_to_sm89INS1_16FlashAttnFwdSm80INS1_25CollectiveMainloopFwdSm80ILi4ELi1ELb0EN4cute5tupleIJNS5_1CILi128EEENS7_ILi112EEENS7_ILi64EEEEEELi64ENS_6half_tEfNS_4arch4Sm80ELb0ELb0ELb0ELb0ELb1ELb0ELb1ELb1EEENS1_21CollectiveEpilogueFwdINS6_IJS8_SA_S9_EEENS6_IJNS7_ILi1EEESI_SI_EEESC_SE_Li128ELb0ELb1ELb1ELb0EEENS1_19SingleTileSchedulerILb0ELb1ELb1ELi128EEEEEEEEEvNT_6ParamsE,"",@"SHT_CUDA_INFO"
	.sectionflags	@""
	.align	4


	//----- nvinfo : EIATTR_CUDA_API_VERSION
	.align		4
        /*0000*/ 	.byte	0x04, 0x37
        /*0002*/ 	.short	(.L_400 - .L_399)
.L_399:
        /*0004*/ 	.word	0x00000082


	//----- nvinfo : EIATTR_SW2861232_WAR
	.align		4
.L_400:
        /*0008*/ 	.byte	0x01, 0x35
	.zero		2


	//----- nvinfo : EIATTR_PARAM_CBANK
	.align		4
        /*000c*/ 	.byte	0x04, 0x0a
        /*000e*/ 	.short	(.L_402 - .L_401)
	.align		4
.L_401:
        /*0010*/ 	.word	index@(.nv.constant0._ZN7cutlass13device_kernelIN5flash19enable_sm80_to_sm89INS1_16FlashAttnFwdSm80INS1_25CollectiveMainloopFwdSm80ILi4ELi1ELb0EN4cute5tupleIJNS5_1CILi128EEENS7_ILi112EEENS7_ILi64EEEEEELi64ENS_6half_tEfNS_4arch4Sm80ELb0ELb0ELb0ELb0ELb1ELb0ELb1ELb1EEENS1_21CollectiveEpilogueFwdINS6_IJS8_SA_S9_EEENS6_IJNS7_ILi1EEESI_SI_EEESC_SE_Li128ELb0ELb1ELb1ELb0EEENS1_19SingleTileSchedulerILb0ELb1ELb1ELi128EEEEEEEEEvNT_6ParamsE)
        /*0014*/ 	.short	0x0160
        /*0016*/ 	.short	0x0418


	//----- nvinfo : EIATTR_CBANK_PARAM_SIZE
	.align		4
.L_402:
        /*0018*/ 	.byte	0x03, 0x19
        /*001a*/ 	.short	0x0418


	//----- nvinfo : EIATTR_KPARAM_INFO
	.align		4
        /*001c*/ 	.byte	0x04, 0x17
        /*001e*/ 	.short	(.L_404 - .L_403)
.L_403:
        /*0020*/ 	.word	0x00000000
        /*0024*/ 	.short	0x0000
        /*0026*/ 	.short	0x0000
        /*0028*/ 	.byte	0x00, 0xf0, 0x61, 0x10


	//----- nvinfo : EIATTR_MAXREG_COUNT
	.align		4
.L_404:
        /*002c*/ 	.byte	0x03, 0x1b
        /*002e*/ 	.short	0x00ff


	//----- nvinfo : EIATTR_NUM_BARRIERS
	.align		4
        /*0030*/ 	.byte	0x02, 0x4c
        /*0032*/ 	.byte	0x02
	.zero		1


	//----- nvinfo : EIATTR_ANNOTATIONS
	.align		4
        /*0034*/ 	.byte	0x04, 0x55
        /*0036*/ 	.short	(.L_406 - .L_405)


	//   ....[0]....
.L_405:
        /* <DEDUP_REMOVED lines=11> */


	//----- nvinfo : EIATTR_MERCURY_ISA_VERSION
	.align		4
.L_406:
        /*00d8*/ 	.byte	0x03, 0x5f
        /*00da*/ 	.short	0x0000


	//----- nvinfo : EIATTR_COOP_GROUP_MASK_REGIDS
	.align		4
        /*00dc*/ 	.byte	0x04, 0x29
        /*00de*/ 	.short	(.L_408 - .L_407)


	//   ....[0]....
.L_407:
        /*00e0*/ 	.word	0xffffffff


	//   ....[1]....
        /*00e4*/ 	.word	0xffffffff


	//   ....[2]....
        /*00e8*/ 	.word	0xffffffff


	//   ....[3]....
        /*00ec*/ 	.word	0xffffffff


	//   ....[4]....
        /*00f0*/ 	.word	0xffffffff


	//   ....[5]....
        /*00f4*/ 	.word	0xffffffff


	//   ....[6]....
        /*00f8*/ 	.word	0xffffffff


	//   ....[7]....
        /*00fc*/ 	.word	0xffffffff


	//   ....[8]....
        /*0100*/ 	.word	0xffffffff


	//   ....[9]....
        /*0104*/ 	.word	0xffffffff


	//   ....[10]....
        /*0108*/ 	.word	0xffffffff


	//   ....[11]....
        /*010c*/ 	.word	0xffffffff


	//   ....[12]....
        /*0110*/ 	.word	0xffffffff


	//   ....[13]....
        /*0114*/ 	.word	0xffffffff


	//   ....[14]....
        /*0118*/ 	.word	0xffffffff


	//   ....[15]....
        /*011c*/ 	.word	0xffffffff


	//   ....[16]....
        /*0120*/ 	.word	0xffffffff


	//   ....[17]....
        /*0124*/ 	.word	0xffffffff


	//   ....[18]....
        /*0128*/ 	.word	0xffffffff


	//   ....[19]....
        /*012c*/ 	.word	0xffffffff


	//   ....[20]....
        /*0130*/ 	.word	0xffffffff


	//   ....[21]....
        /*0134*/ 	.word	0xffffffff


	//   ....[22]....
        /*0138*/ 	.word	0xffffffff


	//   ....[23]....
        /*013c*/ 	.word	0xffffffff


	//   ....[24]....
        /*0140*/ 	.word	0xffffffff


	//   ....[25]....
        /*0144*/ 	.word	0xffffffff


	//   ....[26]....
        /*0148*/ 	.word	0xffffffff


	//   ....[27]....
        /*014c*/ 	.word	0xffffffff


	//   ....[28]....
        /*0150*/ 	.word	0xffffffff


	//   ....[29]....
        /*0154*/ 	.word	0xffffffff


	//   ....[30]....
        /*0158*/ 	.word	0xffffffff


	//   ....[31]....
        /*015c*/ 	.word	0xffffffff


	//   ....[32]....
        /*0160*/ 	.word	0xffffffff


	//   ....[33]....
        /*0164*/ 	.word	0xffffffff


	//   ....[34]....
        /*0168*/ 	.word	0xffffffff


	//   ....[35]....
        /*016c*/ 	.word	0xffffffff


	//   ....[36]....
        /*0170*/ 	.word	0xffffffff


	//   ....[37]....
        /*0174*/ 	.word	0xffffffff


	//   ....[38]....
        /*0178*/ 	.word	0xffffffff


	//   ....[39]....
        /*017c*/ 	.word	0xffffffff


	//   ....[40]....
        /*0180*/ 	.word	0xffffffff


	//   ....[41]....
        /*0184*/ 	.word	0xffffffff


	//   ....[42]....
        /*0188*/ 	.word	0xffffffff


	//   ....[43]....
        /*018c*/ 	.word	0xffffffff


	//   ....[44]....
        /*0190*/ 	.word	0xffffffff


	//   ....[45]....
        /*0194*/ 	.word	0xffffffff


	//   ....[46]....
        /*0198*/ 	.word	0xffffffff


	//   ....[47]....
        /*019c*/ 	.word	0xffffffff


	//   ....[48]....
        /*01a0*/ 	.word	0xffffffff


	//   ....[49]....
        /*01a4*/ 	.word	0xffffffff


	//   ....[50]....
        /*01a8*/ 	.word	0xffffffff


	//   ....[51]....
        /*01ac*/ 	.word	0xffffffff


	//   ....[52]....
        /*01b0*/ 	.word	0xffffffff


	//   ....[53]....
        /*01b4*/ 	.word	0xffffffff


	//   ....[54]....
        /*01b8*/ 	.word	0xffffffff


	//   ....[55]....
        /*01bc*/ 	.word	0xffffffff


	//   ....[56]....
        /*01c0*/ 	.word	0xffffffff


	//   ....[57]....
        /*01c4*/ 	.word	0xffffffff


	//   ....[58]....
        /*01c8*/ 	.word	0xffffffff


	//   ....[59]....
        /*01cc*/ 	.word	0xffffffff


	//   ....[60]....
        /*01d0*/ 	.word	0xffffffff


	//   ....[61]....
        /*01d4*/ 	.word	0xffffffff


	//   ....[62]....
        /*01d8*/ 	.word	0xffffffff


	//   ....[63]....
        /*01dc*/ 	.word	0xffffffff


	//   ....[64]....
        /*01e0*/ 	.word	0xffffffff


	//   ....[65]....
        /*01e4*/ 	.word	0xffffffff


	//   ....[66]....
        /*01e8*/ 	.word	0xffffffff


	//   ....[67]....
        /*01ec*/ 	.word	0xffffffff


	//   ....[68]....
        /*01f0*/ 	.word	0xffffffff


	//   ....[69]....
        /*01f4*/ 	.word	0xffffffff


	//   ....[70]....
        /*01f8*/ 	.word	0xffffffff


	//   ....[71]....
        /*01fc*/ 	.word	0xffffffff


	//   ....[72]....
        /*0200*/ 	.word	0xffffffff


	//   ....[73]....
        /*0204*/ 	.word	0xffffffff


	//   ....[74]....
        /*0208*/ 	.word	0xffffffff


	//   ....[75]....
        /*020c*/ 	.word	0xffffffff


	//   ....[76]....
        /*0210*/ 	.word	0xffffffff


	//   ....[77]....
        /*0214*/ 	.word	0xffffffff


	//   ....[78]....
        /*0218*/ 	.word	0xffffffff


	//   ....[79]....
        /*021c*/ 	.word	0xffffffff


	//   ....[80]....
        /*0220*/ 	.word	0xffffffff


	//   ....[81]....
        /*0224*/ 	.word	0xffffffff


	//   ....[82]....
        /*0228*/ 	.word	0xffffffff


	//   ....[83]....
        /*022c*/ 	.word	0xffffffff


	//   ....[84]....
        /*0230*/ 	.word	0xffffffff


	//   ....[85]....
        /*0234*/ 	.word	0xffffffff


	//   ....[86]....
        /*0238*/ 	.word	0xffffffff


	//   ....[87]....
        /*023c*/ 	.word	0xffffffff


	//   ....[88]....
        /*0240*/ 	.word	0xffffffff


	//   ....[89]....
        /*0244*/ 	.word	0xffffffff


	//   ....[90]....
        /*0248*/ 	.word	0xffffffff


	//   ....[91]....
        /*024c*/ 	.word	0xffffffff


	//   ....[92]....
        /*0250*/ 	.word	0xffffffff


	//   ....[93]....
        /*0254*/ 	.word	0xffffffff


	//   ....[94]....
        /*0258*/ 	.word	0xffffffff


	//   ....[95]....
        /*025c*/ 	.word	0xffffffff


	//   ....[96]....
        /*0260*/ 	.word	0xffffffff


	//   ....[97]....
        /*0264*/ 	.word	0xffffffff


	//   ....[98]....
        /*0268*/ 	.word	0xffffffff


	//   ....[99]....
        /*026c*/ 	.word	0xffffffff


	//   ....[100]....
        /*0270*/ 	.word	0xffffffff


	//   ....[101]....
        /*0274*/ 	.word	0xffffffff


	//   ....[102]....
        /*0278*/ 	.word	0xffffffff


	//   ....[103]....
        /*027c*/ 	.word	0xffffffff


	//   ....[104]....
        /*0280*/ 	.word	0xffffffff


	//   ....[105]....
        /*0284*/ 	.word	0xffffffff


	//   ....[106]....
        /*0288*/ 	.word	0xffffffff


	//   ....[107]....
        /*028c*/ 	.word	0xffffffff


	//   ....[108]....
        /*0290*/ 	.word	0xffffffff


	//   ....[109]....
        /*0294*/ 	.word	0xffffffff


	//   ....[110]....
        /*0298*/ 	.word	0xffffffff


	//   ....[111]....
        /*029c*/ 	.word	0xffffffff


	//   ....[112]....
        /*02a0*/ 	.word	0xffffffff


	//   ....[113]....
        /*02a4*/ 	.word	0xffffffff


	//   ....[114]....
        /*02a8*/ 	.word	0xffffffff


	//   ....[115]....
        /*02ac*/ 	.word	0xffffffff


	//   ....[116]....
        /*02b0*/ 	.word	0xffffffff


	//   ....[117]....
        /*02b4*/ 	.word	0xffffffff


	//   ....[118]....
        /*02b8*/ 	.word	0xffffffff


	//   ....[119]....
        /*02bc*/ 	.word	0xffffffff


	//   ....[120]....
        /*02c0*/ 	.word	0xffffffff


	//   ....[121]....
        /*02c4*/ 	.word	0xffffffff


	//   ....[122]....
        /*02c8*/ 	.word	0xffffffff


	//   ....[123]....
        /*02cc*/ 	.word	0xffffffff


	//   ....[124]....
        /*02d0*/ 	.word	0xffffffff


	//   ....[125]....
        /*02d4*/ 	.word	0xffffffff


	//   ....[126]....
        /*02d8*/ 	.word	0xffffffff


	//----- nvinfo : EIATTR_COOP_GROUP_INSTR_OFFSETS
	.align		4
.L_408:
        /*02dc*/ 	.byte	0x04, 0x28
        /*02de*/ 	.short	(.L_410 - .L_409)


	//   ....[0]....
.L_409:
        /*02e0*/ 	.word	0x00000060


	//   ....[1]....
        /*02e4*/ 	.word	0x00000c60


	//   ....[2]....
        /*02e8*/ 	.word	0x00000d90


	//   ....[3]....
        /*02ec*/ 	.word	0x00000e20


	//   ....[4]....
        /*02f0*/ 	.word	0x00000e50


	//   ....[5]....
        /*02f4*/ 	.word	0x00000ee0


	//   ....[6]....
        /*02f8*/ 	.word	0x00000f10


	//   ....[7]....
        /*02fc*/ 	.word	0x00000fa0


	//   ....[8]....
        /*0300*/ 	.word	0x00000fd0


	//   ....[9]....
        /*0304*/ 	.word	0x00001060


	//   ....[10]....
        /*0308*/ 	.word	0x00001090


	//   ....[11]....
        /*030c*/ 	.word	0x00001120


	//   ....[12]....
        /*0310*/ 	.word	0x00001150


	//   ....[13]....
        /*0314*/ 	.word	0x000011e0


	//   ....[14]....
        /*0318*/ 	.word	0x00001210


	//   ....[15]....
        /*031c*/ 	.word	0x00001290


	//   ....[16]....
        /*0320*/ 	.word	0x000012d0


	//   ....[17]....
        /*0324*/ 	.word	0x00001720


	//   ....[18]....
        /*0328*/ 	.word	0x00001740


	//   ....[19]....
        /*032c*/ 	.word	0x00001760


	//   ....[20]....
        /*0330*/ 	.word	0x00001780


	//   ....[21]....
        /*0334*/ 	.word	0x00001790


	//   ....[22]....
        /*0338*/ 	.word	0x000017a0


	//   ....[23]....
        /*033c*/ 	.word	0x000017c0


	//   ....[24]....
        /*0340*/ 	.word	0x000017e0


	//   ....[25]....
        /*0344*/ 	.word	0x000017f0


	//   ....[26]....
        /*0348*/ 	.word	0x00001830


	//   ....[27]....
        /*034c*/ 	.word	0x00001840


	//   ....[28]....
        /*0350*/ 	.word	0x00001850


	//   ....[29]....
        /*0354*/ 	.word	0x00001860


	//   ....[30]....
        /*0358*/ 	.word	0x000018a0


	//   ....[31]....
        /*035c*/ 	.word	0x00001dd0


	//   ....[32]....
        /*0360*/ 	.word	0x00001de0


	//   ....[33]....
        /*0364*/ 	.word	0x00001e00


	//   ....[34]....
        /*0368*/ 	.word	0x00001f20


	//   ....[35]....
        /*036c*/ 	.word	0x00001f30


	//   ....[36]....
        /*0370*/ 	.word	0x00001f50


	//   ....[37]....
        /*0374*/ 	.word	0x00001f60


	//   ....[38]....
        /*0378*/ 	.word	0x00001fa0


	//   ....[39]....
        /*037c*/ 	.word	0x00001fc0


	//   ....[40]....
        /*0380*/ 	.word	0x00002000


	//   ....[41]....
        /*0384*/ 	.word	0x00002020


	//   ....[42]....
        /*0388*/ 	.word	0x00002040


	//   ....[43]....
        /*038c*/ 	.word	0x00002050


	//   ....[44]....
        /*0390*/ 	.word	0x00002100


	//   ....[45]....
        /*0394*/ 	.word	0x00002b90


	//   ....[46]....
        /*0398*/ 	.word	0x00002bb0


	//   ....[47]....
        /*039c*/ 	.word	0x00002bc0


	//   ....[48]....
        /*03a0*/ 	.word	0x00002bd0


	//   ....[49]....
        /*03a4*/ 	.word	0x00002be0


	//   ....[50]....
        /*03a8*/ 	.word	0x00002bf0


	//   ....[51]....
        /*03ac*/ 	.word	0x00002c00


	//   ....[52]....
        /*03b0*/ 	.word	0x00002c10


	//   ....[53]....
        /*03b4*/ 	.word	0x00002c30


	//   ....[54]....
        /*03b8*/ 	.word	0x00002c50


	//   ....[55]....
        /*03bc*/ 	.word	0x00002c70


	//   ....[56]....
        /*03c0*/ 	.word	0x00002ca0


	//   ....[57]....
        /*03c4*/ 	.word	0x00002cc0


	//   ....[58]....
        /*03c8*/ 	.word	0x00002ce0


	//   ....[59]....
        /*03cc*/ 	.word	0x00003c80


	//   ....[60]....
        /*03d0*/ 	.word	0x00003cb0


	//   ....[61]....
        /*03d4*/ 	.word	0x00003de0


	//   ....[62]....
        /*03d8*/ 	.word	0x00003e10


	//   ....[63]....
        /*03dc*/ 	.word	0x00003e40


	//   ....[64]....
        /*03e0*/ 	.word	0x00003f00


	//   ....[65]....
        /*03e4*/ 	.word	0x00003fe0


	//   ....[66]....
        /*03e8*/ 	.word	0x00004150


	//   ....[67]....
        /*03ec*/ 	.word	0x00006d50


	//   ....[68]....
        /*03f0*/ 	.word	0x00006d70


	//   ....[69]....
        /*03f4*/ 	.word	0x00006d80


	//   ....[70]....
        /*03f8*/ 	.word	0x00006d90


	//   ....[71]....
        /*03fc*/ 	.word	0x00006da0


	//   ....[72]....
        /*0400*/ 	.word	0x00006db0


	//   ....[73]....
        /*0404*/ 	.word	0x00006dc0


	//   ....[74]....
        /*0408*/ 	.word	0x00006de0


	//   ....[75]....
        /*040c*/ 	.word	0x00006df0


	//   ....[76]....
        /*0410*/ 	.word	0x00006e10


	//   ....[77]....
        /*0414*/ 	.word	0x00006e60


	//   ....[78]....
        /*0418*/ 	.word	0x00006ea0


	//   ....[79]....
        /*041c*/ 	.word	0x00006ec0


	//   ....[80]....
        /*0420*/ 	.word	0x00006ed0


	//   ....[81]....
        /*0424*/ 	.word	0x000072d0


	//   ....[82]....
        /*0428*/ 	.word	0x00007300


	//   ....[83]....
        /*042c*/ 	.word	0x00007310


	//   ....[84]....
        /*0430*/ 	.word	0x00007330


	//   ....[85]....
        /*0434*/ 	.word	0x00007350


	//   ....[86]....
        /*0438*/ 	.word	0x00007380


	//   ....[87]....
        /*043c*/ 	.word	0x000073a0


	//   ....[88]....
        /*0440*/ 	.word	0x000073c0


	//   ....[89]....
        /*0444*/ 	.word	0x000073f0


	//   ....[90]....
        /*0448*/ 	.word	0x00007410


	//   ....[91]....
        /*044c*/ 	.word	0x00007430


	//   ....[92]....
        /*0450*/ 	.word	0x00007470


	//   ....[93]....
        /*0454*/ 	.word	0x00007520


	//   ....[94]....
        /*0458*/ 	.word	0x00007540


	//   ....[95]....
        /*045c*/ 	.word	0x000081b0


	//   ....[96]....
        /*0460*/ 	.word	0x00008230


	//   ....[97]....
        /*0464*/ 	.word	0x00008330


	//   ....[98]....
        /*0468*/ 	.word	0x00008380


	//   ....[99]....
        /*046c*/ 	.word	0x000083b0


	//   ....[100]....
        /*0470*/ 	.word	0x000084b0


	//   ....[101]....
        /*0474*/ 	.word	0x00008740


	//   ....[102]....
        /*0478*/ 	.word	0x00008a70


	//   ....[103]....
        /*047c*/ 	.word	0x0000ae00


	//   ....[104]....
        /*0480*/ 	.word	0x0000ae30


	//   ....[105]....
        /*0484*/ 	.word	0x0000ae70


	//   ....[106]....
        /*0488*/ 	.word	0x0000ae80


	//   ....[107]....
        /*048c*/ 	.word	0x0000b170


	//   ....[108]....
        /*0490*/ 	.word	0x0000b180


	//   ....[109]....
        /*0494*/ 	.word	0x0000b1c0


	//   ....[110]....
        /*0498*/ 	.word	0x0000b1e0


	//   ....[111]....
        /*049c*/ 	.word	0x0000bb60


	//   ....[112]....
        /*04a0*/ 	.word	0x0000bb90


	//   ....[113]....
        /*04a4*/ 	.word	0x0000bbc0


	//   ....[114]....
        /*04a8*/ 	.word	0x0000bbf0


	//   ....[115]....
        /*04ac*/ 	.word	0x0000bc30


	//   ....[116]....
        /*04b0*/ 	.word	0x0000bc60


	//   ....[117]....
        /*04b4*/ 	.word	0x0000bc80


	//   ....[118]....
        /*04b8*/ 	.word	0x0000bc90


	//   ....[119]....
        /*04bc*/ 	.word	0x0000bcb0


	//   ....[120]....
        /*04c0*/ 	.word	0x0000bcc0


	//   ....[121]....
        /*04c4*/ 	.word	0x0000c070


	//   ....[122]....
        /*04c8*/ 	.word	0x0000c090


	//   ....[123]....
        /*04cc*/ 	.word	0x0000c390


	//   ....[124]....
        /*04d0*/ 	.word	0x0000c3b0


	//   ....[125]....
        /*04d4*/ 	.word	0x0000c6b0


	//   ....[126]....
        /*04d8*/ 	.word	0x0000c6c0


	//----- nvinfo : EIATTR_EXIT_INSTR_OFFSETS
	.align		4
.L_410:
        /*04dc*/ 	.byte	0x04, 0x1c
        /*04de*/ 	.short	(.L_412 - .L_411)


	//   ....[0]....
.L_411:
        /*04e0*/ 	.word	0x000001c0


	//   ....[1]....
        /*04e4*/ 	.word	0x0000c6d0


	//   ....[2]....
        /*04e8*/ 	.word	0x0000c970


	//   ....[3]....
        /*04ec*/ 	.word	0x0000c9c0


	//   ....[4]....
        /*04f0*/ 	.word	0x0000c9f0


	//   ....[5]....
        /*04f4*/ 	.word	0x0000ca50


	//   ....[6]....
        /*04f8*/ 	.word	0x0000cce0


	//----- nvinfo : EIATTR_CTAIDZ_USED
	.align		4
.L_412:
        /*04fc*/ 	.byte	0x01, 0x04
	.zero		2


	//----- nvinfo : EIATTR_MAX_THREADS
	.align		4
        /*0500*/ 	.byte	0x04, 0x05
        /*0502*/ 	.short	(.L_414 - .L_413)
.L_413:
        /*0504*/ 	.word	0x00000080
        /*0508*/ 	.word	0x00000001
        /*050c*/ 	.word	0x00000001


	//----- nvinfo : EIATTR_CRS_STACK_SIZE
	.align		4
.L_414:
        /*0510*/ 	.byte	0x04, 0x1e
        /*0512*/ 	.short	(.L_416 - .L_415)
.L_415:
        /*0514*/ 	.word	0x00000000
.L_416:


//--------------------- .nv.info._ZN7cutlass13device_kernelIN5flash19enable_sm80_to_sm89INS1_16FlashAttnFwdSm80INS1_25CollectiveMainloopFwdSm80ILi4ELi1ELb0EN4cute5tupleIJNS5_1CILi128EEENS7_ILi80EEENS7_ILi64EEEEEELi64ENS_6half_tEfNS_4arch4Sm80ELb0ELb0ELb0ELb1ELb1ELb0ELb1ELb1EEENS1_21CollectiveEpilogueFwdINS6_IJS8_SA_S9_EEENS6_IJNS7_ILi1EEESI_SI_EEESC_SE_Li128ELb1ELb1ELb1ELb0EEENS1_36VarlenDynamicPersistentTileSchedulerILi128ELi80ELi128ELi128ELb1ELb1ELb0ELb0ELb1ELb1EEEEEEEEEvNT_6ParamsE --------------------------
	.section	.nv.info._ZN7cutlass13device_kernelIN5flash19enable_sm80_to_sm89INS1_16FlashAttnFwdSm80INS1_25CollectiveMainloopFwdSm80ILi4ELi1ELb0EN4cute5tupleIJNS5_1CILi128EEENS7_ILi80EEENS7_ILi64EEEEEELi64ENS_6half_tEfNS_4arch4Sm80ELb0ELb0ELb0ELb1ELb1ELb0ELb1ELb1EEENS1_21CollectiveEpilogueFwdINS6_IJS8_SA_S9_EEENS6_IJNS7_ILi1EEESI_SI_EEESC_SE_Li128ELb1ELb1ELb1ELb0EEENS1_36VarlenDynamicPersistentTileSchedulerILi128ELi80ELi128ELi128ELb1ELb1ELb0ELb0ELb1ELb1EEEEEEEEEvNT_6ParamsE,"",@"SHT_CUDA_INFO"
	.sectionflags	@""
	.align	4


	//----- nvinfo : EIATTR_CUDA_API_VERSION
	.align		4
        /*0000*/ 	.byte	0x04, 0x37
        /*0002*/ 	.short	(.L_418 - .L_417)
.L_417:
        /*0004*/ 	.word	0x00000082


	//----- nvinfo : EIATTR_SW2861232_WAR
	.align		4
.L_418:
        /*0008*/ 	.byte	0x01, 0x35
	.zero		2


	//----- nvinfo : EIATTR_PARAM_CBANK
	.align		4
        /*000c*/ 	.byte	0x04, 0x0a
        /*000e*/ 	.short	(.L_420 - .L_419)
	.align		4
.L_419:
        /*0010*/ 	.word	index@(.nv.constant0._ZN7cutlass13device_kernelIN5flash19enable_sm80_to_sm89INS1_16FlashAttnFwdSm80INS1_25CollectiveMainloopFwdSm80ILi4ELi1ELb0EN4cute5tupleIJNS5_1CILi128EEENS7_ILi80EEENS7_ILi64EEEEEELi64ENS_6half_tEfNS_4arch4Sm80ELb0ELb0ELb0ELb1ELb1ELb0ELb1ELb1EEENS1_21CollectiveEpilogueFwdINS6_IJS8_SA_S9_EEENS6_IJNS7_ILi1EEESI_SI_EEESC_SE_Li128ELb1ELb1ELb1ELb0EEENS1_36VarlenDynamicPersistentTileSchedulerILi128ELi80ELi128ELi128ELb1ELb1ELb0ELb0ELb1ELb1EEEEEEEEEvNT_6ParamsE)
        /*0014*/ 	.short	0x0160
        /*0016*/ 	.short	0x0438


	//----- nvinfo : EIATTR_CBANK_PARAM_SIZE
	.align		4
.L_420:
        /*0018*/ 	.byte	0x03, 0x19
        /*001a*/ 	.short	0x0438


	//----- nvinfo : EIATTR_KPARAM_INFO
	.align		4
        /*001c*/ 	.byte	0x04, 0x17
        /*001e*/ 	.short	(.L_422 - .L_421)
.L_421:
        /*0020*/ 	.word	0x00000000
        /*0024*/ 	.short	0x0000
        /*0026*/ 	.short	0x0000
        /*0028*/ 	.byte	0x00, 0xf0, 0xe1, 0x10


	//----- nvinfo : EIATTR_MAXREG_COUNT
	.align		4
.L_422:
        /*002c*/ 	.byte	0x03, 0x1b
        /*002e*/ 	.short	0x00ff


	//----- nvinfo : EIATTR_NUM_BARRIERS
	.align		4
        /*0030*/ 	.byte	0x02, 0x4c
        /*0032*/ 	.byte	0x06
	.zero		1


	//----- nvinfo : EIATTR_ANNOTATIONS
	.align		4
        /*0034*/ 	.byte	0x04, 0x55
        /*0036*/ 	.short	(.L_424 - .L_423)


	//   ....[0]....
.L_423:
        /* <DEDUP_REMOVED lines=84> */


	//----- nvinfo : EIATTR_MERCURY_ISA_VERSION
	.align		4
.L_424:
        /*0568*/ 	.byte	0x03, 0x5f
        /*056a*/ 	.short	0x0000


	//----- nvinfo : EIATTR_INT_WARP_WIDE_INSTR_OFFSETS
	.align		4
        /*056c*/ 	.byte	0x04, 0x31
        /*056e*/ 	.short	(.L_426 - .L_425)


	//   ....[0]....
.L_425:
        /*0570*/ 	.word	0x00009c60


	//   ....[1]....
        /*0574*/ 	.word	0x00009ce0


	//----- nvinfo : EIATTR_COOP_GROUP_MASK_REGIDS
	.align		4
.L_426:
        /*0578*/ 	.byte	0x04, 0x29
        /*057a*/ 	.short	(.L_428 - .L_427)


	//   ....[0]....
.L_427:
        /*057c*/ 	.word	0xffffffff


	//   ....[1]....
        /*0580*/ 	.word	0xffffffff


	//   ....[2]....
        /*0584*/ 	.word	0xffffffff


	//   ....[3]....
        /*0588*/ 	.word	0xffffffff


	//   ....[4]....
        /*058c*/ 	.word	0xffffffff


	//   ....[5]....
        /*0590*/ 	.word	0xffffffff


	//   ....[6]....
        /*0594*/ 	.word	0xffffffff


	//   ....[7]....
        /*0598*/ 	.word	0xffffffff


	//   ....[8]....
        /*059c*/ 	.word	0xffffffff


	//   ....[9]....
        /*05a0*/ 	.word	0xffffffff


	//   ....[10]....
        /*05a4*/ 	.word	0xffffffff


	//   ....[11]....
        /*05a8*/ 	.word	0xffffffff


	//   ....[12]....
        /*05ac*/ 	.word	0xffffffff


	//   ....[13]....
        /*05b0*/ 	.word	0xffffffff


	//   ....[14]....
        /*05b4*/ 	.word	0xffffffff


	//   ....[15]....
        /*05b8*/ 	.word	0xffffffff


	//   ....[16]....
        /*05bc*/ 	.word	0xffffffff


	//   ....[17]....
        /*05c0*/ 	.word	0xffffffff


	//   ....[18]....
        /*05c4*/ 	.word	0xffffffff


	//   ....[19]....
        /*05c8*/ 	.word	0xffffffff


	//   ....[20]....
        /*05cc*/ 	.word	0xffffffff


	//   ....[21]....
        /*05d0*/ 	.word	0xffffffff


	//   ....[22]....
        /*05d4*/ 	.word	0xffffffff


	//   ....[23]....
        /*05d8*/ 	.word	0xffffffff


	//   ....[24]....
        /*05dc*/ 	.word	0xffffffff


	//   ....[25]....
        /*05e0*/ 	.word	0xffffffff


	//   ....[26]....
        /*05e4*/ 	.word	0xffffffff


	//   ....[27]....
        /*05e8*/ 	.word	0xffffffff


	//   ....[28]....
        /*05ec*/ 	.word	0xffffffff


	//   ....[29]....
        /*05f0*/ 	.word	0xffffffff


	//   ....[30]....
        /*05f4*/ 	.word	0xffffffff


	//   ....[31]....
        /*05f8*/ 	.word	0xffffffff


	//   ....[32]....
        /*05fc*/ 	.word	0xffffffff


	//   ....[33]....
        /*0600*/ 	.word	0xffffffff


	//   ....[34]....
        /*0604*/ 	.word	0xffffffff


	//   ....[35]....
        /*0608*/ 	.word	0xffffffff


	//   ....[36]....
        /*060c*/ 	.word	0xffffffff


	//   ....[37]....
        /*0610*/ 	.word	0xffffffff


	//   ....[38]....
        /*0614*/ 	.word	0xffffffff


	//   ....[39]....
        /*0618*/ 	.word	0xffffffff


	//   ....[40]....
        /*061c*/ 	.word	0xffffffff


	//   ....[41]....
        /*0620*/ 	.word	0xffffffff


	//   ....[42]....
        /*0624*/ 	.word	0xffffffff


	//   ....[43]....
        /*0628*/ 	.word	0xffffffff


	//   ....[44]....
        /*062c*/ 	.word	0xffffffff


	//   ....[45]....
        /*0630*/ 	.word	0xffffffff


	//   ....[46]....
        /*0634*/ 	.word	0xffffffff


	//   ....[47]....
        /*0638*/ 	.word	0xffffffff


	//   ....[48]....
        /*063c*/ 	.word	0xffffffff


	//   ....[49]....
        /*0640*/ 	.word	0xffffffff


	//   ....[50]....
        /*0644*/ 	.word	0xffffffff


	//   ....[51]....
        /*0648*/ 	.word	0xffffffff


	//   ....[52]....
        /*064c*/ 	.word	0xffffffff


	//   ....[53]....
        /*0650*/ 	.word	0xffffffff


	//   ....[54]....
        /*0654*/ 	.word	0xffffffff


	//   ....[55]....
        /*0658*/ 	.word	0xffffffff


	//   ....[56]....
        /*065c*/ 	.word	0xffffffff


	//   ....[57]....
        /*0660*/ 	.word	0xffffffff


	//   ....[58]....
        /*0664*/ 	.word	0xffffffff


	//   ....[59]....
        /*0668*/ 	.word	0xffffffff


	//   ....[60]....
        /*066c*/ 	.word	0xffffffff


	//   ....[61]....
        /*0670*/ 	.word	0xffffffff


	//   ....[62]....
        /*0674*/ 	.word	0xffffffff


	//   ....[63]....
        /*0678*/ 	.word	0xffffffff


	//   ....[64]....
        /*067c*/ 	.word	0xffffffff


	//   ....[65]....
        /*0680*/ 	.word	0xffffffff


	//   ....[66]....
        /*0684*/ 	.word	0xffffffff


	//   ....[67]....
        /*0688*/ 	.word	0xffffffff


	//   ....[68]....
        /*068c*/ 	.word	0xffffffff


	//   ....[69]....
        /*0690*/ 	.word	0xffffffff


	//   ....[70]....
        /*0694*/ 	.word	0xffffffff


	//   ....[71]....
        /*0698*/ 	.word	0xffffffff


	//   ....[72]....
        /*069c*/ 	.word	0xffffffff


	//   ....[73]....
        /*06a0*/ 	.word	0xffffffff


	//   ....[74]....
        /*06a4*/ 	.word	0xffffffff


	//   ....[75]....
        /*06a8*/ 	.word	0xffffffff


	//   ....[76]....
        /*06ac*/ 	.word	0xffffffff


	//   ....[77]....
        /*06b0*/ 	.word	0xffffffff


	//   ....[78]....
        /*06b4*/ 	.word	0xffffffff


	//   ....[79]....
        /*06b8*/ 	.word	0xffffffff


	//   ....[80]....
        /*06bc*/ 	.word	0xffffffff


	//   ....[81]....
        /*06c0*/ 	.word	0xffffffff


	//   ....[82]....
        /*06c4*/ 	.word	0xffffffff


	//   ....[83]....
        /*06c8*/ 	.word	0xffffffff


	//   ....[84]....
        /*06cc*/ 	.word	0xffffffff


	//   ....[85]....
        /*06d0*/ 	.word	0xffffffff


	//   ....[86]....
        /*06d4*/ 	.word	0xffffffff


	//   ....[87]....
        /*06d8*/ 	.word	0xffffffff


	//   ....[88]....
        /*06dc*/ 	.word	0xffffffff


	//   ....[89]....
        /*06e0*/ 	.word	0xffffffff


	//   ....[90]....
        /*06e4*/ 	.word	0xffffffff


	//   ....[91]....
        /*06e8*/ 	.word	0xffffffff


	//   ....[92]....
        /*06ec*/ 	.word	0xffffffff


	//   ....[93]....
        /*06f0*/ 	.word	0xffffffff


	//   ....[94]....
        /*06f4*/ 	.word	0xffffffff


	//   ....[95]....
        /*06f8*/ 	.word	0xffffffff


	//   ....[96]....
        /*06fc*/ 	.word	0xffffffff


	//   ....[97]....
        /*0700*/ 	.word	0xffffffff


	//   ....[98]....
        /*0704*/ 	.word	0xffffffff


	//   ....[99]....
        /*0708*/ 	.word	0xffffffff


	//   ....[100]....
        /*070c*/ 	.word	0xffffffff


	//   ....[101]....
        /*0710*/ 	.word	0xffffffff


	//   ....[102]....
        /*0714*/ 	.word	0xffffffff


	//   ....[103]....
        /*0718*/ 	.word	0xffffffff


	//   ....[104]....
        /*071c*/ 	.word	0xffffffff


	//   ....[105]....
        /*0720*/ 	.word	0xffffffff


	//   ....[106]....
        /*0724*/ 	.word	0xffffffff


	//   ....[107]....
        /*0728*/ 	.word	0xffffffff


	//   ....[108]....
        /*072c*/ 	.word	0xffffffff


	//   ....[109]....
        /*0730*/ 	.word	0xffffffff


	//   ....[110]....
        /*0734*/ 	.word	0xffffffff


	//   ....[111]....
        /*0738*/ 	.word	0xffffffff


	//   ....[112]....
        /*073c*/ 	.word	0xffffffff


	//   ....[113]....
        /*0740*/ 	.word	0xffffffff


	//   ....[114]....
        /*0744*/ 	.word	0xffffffff


	//   ....[115]....
        /*0748*/ 	.word	0xffffffff


	//   ....[116]....
        /*074c*/ 	.word	0xffffffff


	//   ....[117]....
        /*0750*/ 	.word	0xffffffff


	//   ....[118]....
        /*0754*/ 	.word	0xffffffff


	//   ....[119]....
        /*0758*/ 	.word	0xffffffff


	//   ....[120]....
        /*075c*/ 	.word	0xffffffff


	//   ....[121]....
        /*0760*/ 	.word	0xffffffff


	//   ....[122]....
        /*0764*/ 	.word	0xffffffff


	//   ....[123]....
        /*0768*/ 	.word	0xffffffff


	//   ....[124]....
        /*076c*/ 	.word	0xffffffff


	//   ....[125]....
        /*0770*/ 	.word	0xffffffff


	//   ....[126]....
        /*0774*/ 	.word	0xffffffff


	//   ....[127]....
        /*0778*/ 	.word	0xffffffff


	//   ....[128]....
        /*077c*/ 	.word	0xffffffff


	//   ....[129]....
        /*0780*/ 	.word	0xffffffff


	//   ....[130]....
        /*0784*/ 	.word	0xffffffff


	//   ....[131]....
        /*0788*/ 	.word	0xffffffff


	//   ....[132]....
        /*078c*/ 	.word	0xffffffff


	//   ....[133]....
        /*0790*/ 	.word	0xffffffff


	//   ....[134]....
        /*0794*/ 	.word	0xffffffff


	//   ....[135]....
        /*0798*/ 	.word	0xffffffff


	//   ....[136]....
        /*079c*/ 	.word	0xffffffff


	//   ....[137]....
        /*07a0*/ 	.word	0xffffffff


	//   ....[138]....
        /*07a4*/ 	.word	0xffffffff


	//   ....[139]....
        /*07a8*/ 	.word	0xffffffff


	//   ....[140]....
        /*07ac*/ 	.word	0xffffffff


	//   ....[141]....
        /*07b0*/ 	.word	0xffffffff


	//   ....[142]....
        /*07b4*/ 	.word	0xffffffff


	//   ....[143]....
        /*07b8*/ 	.word	0xffffffff


	//   ....[144]....
        /*07bc*/ 	.word	0xffffffff


	//   ....[145]....
        /*07c0*/ 	.word	0xffffffff


	//   ....[146]....
        /*07c4*/ 	.word	0xffffffff


	//   ....[147]....
        /*07c8*/ 	.word	0xffffffff


	//   ....[148]....
        /*07cc*/ 	.word	0xffffffff


	//   ....[149]....
        /*07d0*/ 	.word	0xffffffff


	//   ....[150]....
        /*07d4*/ 	.word	0xffffffff


	//   ....[151]....
        /*07d8*/ 	.word	0xffffffff


	//   ....[152]....
        /*07dc*/ 	.word	0xffffffff


	//   ....[153]....
        /*07e0*/ 	.word	0xffffffff


	//   ....[154]....
        /*07e4*/ 	.word	0xffffffff


	//   ....[155]....
        /*07e8*/ 	.word	0xffffffff


	//   ....[156]....
        /*07ec*/ 	.word	0xffffffff


	//   ....[157]....
        /*07f0*/ 	.word	0xffffffff


	//   ....[158]....
        /*07f4*/ 	.word	0xffffffff


	//   ....[159]....
        /*07f8*/ 	.word	0xffffffff


	//   ....[160]....
        /*07fc*/ 	.word	0xffffffff


	//   ....[161]....
        /*0800*/ 	.word	0xffffffff


	//   ....[162]....
        /*0804*/ 	.word	0xffffffff


	//   ....[163]....
        /*0808*/ 	.word	0xffffffff


	//   ....[164]....
        /*080c*/ 	.word	0xffffffff


	//   ....[165]....
        /*0810*/ 	.word	0xffffffff


	//   ....[166]....
        /*0814*/ 	.word	0xffffffff


	//   ....[167]....
        /*0818*/ 	.word	0xffffffff


	//   ....[168]....
        /*081c*/ 	.word	0xffffffff


	//   ....[169]....
        /*0820*/ 	.word	0xffffffff


	//   ....[170]....
        /*0824*/ 	.word	0xffffffff


	//   ....[171]....
        /*0828*/ 	.word	0xffffffff


	//   ....[172]....
        /*082c*/ 	.word	0xffffffff


	//   ....[173]....
        /*0830*/ 	.word	0xffffffff


	//   ....[174]....
        /*0834*/ 	.word	0xffffffff


	//   ....[175]....
        /*0838*/ 	.word	0xffffffff


	//   ....[176]....
        /*083c*/ 	.word	0xffffffff


	//   ....[177]....
        /*0840*/ 	.word	0xffffffff


	//   ....[178]....
        /*0844*/ 	.word	0xffffffff


	//   ....[179]....
        /*0848*/ 	.word	0xffffffff


	//   ....[180]....
        /*084c*/ 	.word	0xffffffff


	//   ....[181]....
        /*0850*/ 	.word	0xffffffff


	//   ....[182]....
        /*0854*/ 	.word	0xffffffff


	//   ....[183]....
        /*0858*/ 	.word	0xffffffff


	//   ....[184]....
        /*085c*/ 	.word	0xffffffff


	//   ....[185]....
        /*0860*/ 	.word	0xffffffff


	//   ....[186]....
        /*0864*/ 	.word	0xffffffff


	//   ....[187]....
        /*0868*/ 	.word	0xffffffff


	//   ....[188]....
        /*086c*/ 	.word	0xffffffff


	//   ....[189]....
        /*0870*/ 	.word	0xffffffff


	//   ....[190]....
        /*0874*/ 	.word	0xffffffff


	//   ....[191]....
        /*0878*/ 	.word	0xffffffff


	//   ....[192]....
        /*087c*/ 	.word	0xffffffff


	//   ....[193]....
        /*0880*/ 	.word	0xffffffff


	//   ....[194]....
        /*0884*/ 	.word	0xffffffff


	//   ....[195]....
        /*0888*/ 	.word	0xffffffff


	//   ....[196]....
        /*088c*/ 	.word	0xffffffff


	//   ....[197]....
        /*0890*/ 	.word	0xffffffff


	//   ....[198]....
        /*0894*/ 	.word	0xffffffff


	//   ....[199]....
        /*0898*/ 	.word	0xffffffff


	//   ....[200]....
        /*089c*/ 	.word	0xffffffff


	//   ....[201]....
        /*08a0*/ 	.word	0xffffffff


	//   ....[202]....
        /*08a4*/ 	.word	0xffffffff


	//   ....[203]....
        /*08a8*/ 	.word	0xffffffff


	//   ....[204]....
        /*08ac*/ 	.word	0xffffffff


	//   ....[205]....
        /*08b0*/ 	.word	0xffffffff


	//   ....[206]....
        /*08b4*/ 	.word	0xffffffff


	//   ....[207]....
        /*08b8*/ 	.word	0xffffffff


	//   ....[208]....
        /*08bc*/ 	.word	0xffffffff


	//   ....[209]....
        /*08c0*/ 	.word	0xffffffff


	//   ....[210]....
        /*08c4*/ 	.word	0xffffffff


	//   ....[211]....
        /*08c8*/ 	.word	0xffffffff


	//   ....[212]....
        /*08cc*/ 	.word	0xffffffff


	//   ....[213]....
        /*08d0*/ 	.word	0xffffffff


	//   ....[214]....
        /*08d4*/ 	.word	0xffffffff


	//   ....[215]....
        /*08d8*/ 	.word	0xffffffff


	//   ....[216]....
        /*08dc*/ 	.word	0xffffffff


	//   ....[217]....
        /*08e0*/ 	.word	0xffffffff


	//   ....[218]....
        /*08e4*/ 	.word	0xffffffff


	//   ....[219]....
        /*08e8*/ 	.word	0xffffffff


	//   ....[220]....
        /*08ec*/ 	.word	0xffffffff


	//   ....[221]....
        /*08f0*/ 	.word	0xffffffff


	//   ....[222]....
        /*08f4*/ 	.word	0xffffffff


	//   ....[223]....
        /*08f8*/ 	.word	0xffffffff


	//   ....[224]....
        /*08fc*/ 	.word	0xffffffff


	//   ....[225]....
        /*0900*/ 	.word	0xffffffff


	//   ....[226]....
        /*0904*/ 	.word	0xffffffff


	//   ....[227]....
        /*0908*/ 	.word	0xffffffff


	//   ....[228]....
        /*090c*/ 	.word	0xffffffff


	//   ....[229]....
        /*0910*/ 	.word	0xffffffff


	//   ....[230]....
        /*0914*/ 	.word	0xffffffff


	//   ....[231]....
        /*0918*/ 	.word	0xffffffff


	//   ....[232]....
        /*091c*/ 	.word	0xffffffff


	//   ....[233]....
        /*0920*/ 	.word	0xffffffff


	//   ....[234]....
        /*0924*/ 	.word	0xffffffff


	//   ....[235]....
        /*0928*/ 	.word	0xffffffff


	//   ....[236]....
        /*092c*/ 	.word	0xffffffff


	//   ....[237]....
        /*0930*/ 	.word	0xffffffff


	//   ....[238]....
        /*0934*/ 	.word	0xffffffff


	//   ....[239]....
        /*0938*/ 	.word	0xffffffff


	//   ....[240]....
        /*093c*/ 	.word	0xffffffff


	//   ....[241]....
        /*0940*/ 	.word	0xffffffff


	//   ....[242]....
        /*0944*/ 	.word	0xffffffff


	//   ....[243]....
        /*0948*/ 	.word	0xffffffff


	//   ....[244]....
        /*094c*/ 	.word	0xffffffff


	//   ....[245]....
        /*0950*/ 	.word	0xffffffff


	//   ....[246]....
        /*0954*/ 	.word	0xffffffff


	//   ....[247]....
        /*0958*/ 	.word	0xffffffff


	//   ....[248]....
        /*095c*/ 	.word	0xffffffff


	//   ....[249]....
        /*0960*/ 	.word	0xffffffff


	//   ....[250]....
        /*0964*/ 	.word	0xffffffff


	//   ....[251]....
        /*0968*/ 	.word	0xffffffff


	//   ....[252]....
        /*096c*/ 	.word	0xffffffff


	//   ....[253]....
        /*0970*/ 	.word	0xffffffff


	//   ....[254]....
        /*0974*/ 	.word	0xffffffff


	//   ....[255]....
        /*0978*/ 	.word	0xffffffff


	//   ....[0]....
        /*097c*/ 	.word	0xffffffff


	//   ....[1]....
        /*0980*/ 	.word	0xffffffff


	//   ....[2]....
        /*0984*/ 	.word	0xffffffff


	//   ....[3]....
        /*0988*/ 	.word	0xffffffff


	//   ....[4]....
        /*098c*/ 	.word	0xffffffff


	//   ....[5]....
        /*0990*/ 	.word	0xffffffff


	//   ....[6]....
        /*0994*/ 	.word	0xffffffff


	//   ....[7]....
        /*0998*/ 	.word	0xffffffff


	//   ....[8]....
        /*099c*/ 	.word	0xffffffff


	//   ....[9]....
        /*09a0*/ 	.word	0xffffffff


	//   ....[10]....
        /*09a4*/ 	.word	0xffffffff


	//   ....[11]....
        /*09a8*/ 	.word	0xffffffff


	//   ....[12]....
        /*09ac*/ 	.word	0xffffffff


	//   ....[13]....
        /*09b0*/ 	.word	0xffffffff


	//   ....[14]....
        /*09b4*/ 	.word	0xffffffff


	//   ....[15]....
        /*09b8*/ 	.word	0xffffffff


	//   ....[16]....
        /*09bc*/ 	.word	0xffffffff


	//   ....[17]....
        /*09c0*/ 	.word	0xffffffff


	//   ....[18]....
        /*09c4*/ 	.word	0xffffffff


	//   ....[19]....
        /*09c8*/ 	.word	0xffffffff


	//   ....[20]....
        /*09cc*/ 	.word	0xffffffff


	//   ....[21]....
        /*09d0*/ 	.word	0xffffffff


	//   ....[22]....
        /*09d4*/ 	.word	0xffffffff


	//   ....[23]....
        /*09d8*/ 	.word	0xffffffff


	//   ....[24]....
        /*09dc*/ 	.word	0xffffffff


	//   ....[25]....
        /*09e0*/ 	.word	0xffffffff


	//   ....[26]....
        /*09e4*/ 	.word	0xffffffff


	//   ....[27]....
        /*09e8*/ 	.word	0xffffffff


	//   ....[28]....
        /*09ec*/ 	.word	0xffffffff


	//   ....[29]....
        /*09f0*/ 	.word	0xffffffff


	//   ....[30]....
        /*09f4*/ 	.word	0xffffffff


	//   ....[31]....
        /*09f8*/ 	.word	0xffffffff


	//   ....[32]....
        /*09fc*/ 	.word	0xffffffff


	//   ....[33]....
        /*0a00*/ 	.word	0xffffffff


	//   ....[34]....
        /*0a04*/ 	.word	0xffffffff


	//   ....[35]....
        /*0a08*/ 	.word	0xffffffff


	//   ....[36]....
        /*0a0c*/ 	.word	0xffffffff


	//   ....[37]....
        /*0a10*/ 	.word	0xffffffff


	//   ....[38]....
        /*0a14*/ 	.word	0xffffffff


	//   ....[39]....
        /*0a18*/ 	.word	0xffffffff


	//   ....[40]....
        /*0a1c*/ 	.word	0xffffffff


	//   ....[41]....
        /*0a20*/ 	.word	0xffffffff


	//   ....[42]....
        /*0a24*/ 	.word	0xffffffff


	//   ....[43]....
        /*0a28*/ 	.word	0xffffffff


	//   ....[44]....
        /*0a2c*/ 	.word	0xffffffff


	//   ....[45]....
        /*0a30*/ 	.word	0xffffffff


	//----- nvinfo : EIATTR_COOP_GROUP_INSTR_OFFSETS
	.align		4
.L_428:
        /*0a34*/ 	.byte	0x04, 0x28
        /*0a36*/ 	.short	(.L_430 - .L_429)


	//   ....[0]....
.L_429:
        /*0a38*/ 	.word	0x00000050


	//   ....[1]....
        /*0a3c*/ 	.word	0x00000200


	//   ....[2]....
        /*0a40*/ 	.word	0x00000230


	//   ....[3]....
        /*0a44*/ 	.word	0x00000260


	//   ....[4]....
        /*0a48*/ 	.word	0x00000290


	//   ....[5]....
        /*0a4c*/ 	.word	0x000002c0


	//   ....[6]....
        /*0a50*/ 	.word	0x000002f0


	//   ....[7]....
        /*0a54*/ 	.word	0x00000460


	//   ....[8]....
        /*0a58*/ 	.word	0x000004a0


	//   ....[9]....
        /*0a5c*/ 	.word	0x000004d0


	//   ....[10]....
        /*0a60*/ 	.word	0x00000500


	//   ....[11]....
        /*0a64*/ 	.word	0x00000530


	//   ....[12]....
        /*0a68*/ 	.word	0x00000560


	//   ....[13]....
        /*0a6c*/ 	.word	0x000005f0


	//   ....[14]....
        /*0a70*/ 	.word	0x00000620


	//   ....[15]....
        /*0a74*/ 	.word	0x00000640


	//   ....[16]....
        /*0a78*/ 	.word	0x000006a0


	//   ....[17]....
        /*0a7c*/ 	.word	0x00002150


	//   ....[18]....
        /*0a80*/ 	.word	0x00002170


	//   ....[19]....
        /*0a84*/ 	.word	0x00002270


	//   ....[20]....
        /*0a88*/ 	.word	0x00002280


	//   ....[21]....
        /*0a8c*/ 	.word	0x00002360


	//   ....[22]....
        /*0a90*/ 	.word	0x00002380


	//   ....[23]....
        /*0a94*/ 	.word	0x00002460


	//   ....[24]....
        /*0a98*/ 	.word	0x00002470


	//   ....[25]....
        /*0a9c*/ 	.word	0x00002550


	//   ....[26]....
        /*0aa0*/ 	.word	0x00002570


	//   ....[27]....
        /*0aa4*/ 	.word	0x00002650


	//   ....[28]....
        /*0aa8*/ 	.word	0x00002660


	//   ....[29]....
        /*0aac*/ 	.word	0x00002740


	//   ....[30]....
        /*0ab0*/ 	.word	0x00002760


	//   ....[31]....
        /*0ab4*/ 	.word	0x00002840


	//   ....[32]....
        /*0ab8*/ 	.word	0x00002850


	//   ....[33]....
        /*0abc*/ 	.word	0x00002c30


	//   ....[34]....
        /*0ac0*/ 	.word	0x00002c50


	//   ....[35]....
        /*0ac4*/ 	.word	0x00002c60


	//   ....[36]....
        /*0ac8*/ 	.word	0x00002c70


	//   ....[37]....
        /*0acc*/ 	.word	0x00002c80


	//   ....[38]....
        /*0ad0*/ 	.word	0x00002c90


	//   ....[39]....
        /*0ad4*/ 	.word	0x00002ca0


	//   ....[40]....
        /*0ad8*/ 	.word	0x00002cc0


	//   ....[41]....
        /*0adc*/ 	.word	0x00002ce0


	//   ....[42]....
        /*0ae0*/ 	.word	0x00002d00


	//   ....[43]....
        /*0ae4*/ 	.word	0x000030f0


	//   ....[44]....
        /*0ae8*/ 	.word	0x00003110


	//   ....[45]....
        /*0aec*/ 	.word	0x00003130


	//   ....[46]....
        /*0af0*/ 	.word	0x00003140


	//   ....[47]....
        /*0af4*/ 	.word	0x00003180


	//   ....[48]....
        /*0af8*/ 	.word	0x000031b0


	//   ....[49]....
        /*0afc*/ 	.word	0x000031c0


	//   ....[50]....
        /*0b00*/ 	.word	0x000031f0


	//   ....[51]....
        /*0b04*/ 	.word	0x00003220


	//   ....[52]....
        /*0b08*/ 	.word	0x00003230


	//   ....[53]....
        /*0b0c*/ 	.word	0x00003aa0


	//   ....[54]....
        /*0b10*/ 	.word	0x00003ac0


	//   ....[55]....
        /*0b14*/ 	.word	0x00003ae0


	//   ....[56]....
        /*0b18*/ 	.word	0x00003af0


	//   ....[57]....
        /*0b1c*/ 	.word	0x00003b00


	//   ....[58]....
        /*0b20*/ 	.word	0x00003b10


	//   ....[59]....
        /*0b24*/ 	.word	0x00003b20


	//   ....[60]....
        /*0b28*/ 	.word	0x00003b30


	//   ....[61]....
        /*0b2c*/ 	.word	0x00003b60


	//   ....[62]....
        /*0b30*/ 	.word	0x00003b90


	//   ....[63]....
        /*0b34*/ 	.word	0x00004810


	//   ....[64]....
        /*0b38*/ 	.word	0x00004840


	//   ....[65]....
        /*0b3c*/ 	.word	0x00004850


	//   ....[66]....
        /*0b40*/ 	.word	0x00004860


	//   ....[67]....
        /*0b44*/ 	.word	0x00004870


	//   ....[68]....
        /*0b48*/ 	.word	0x000048a0


	//   ....[69]....
        /*0b4c*/ 	.word	0x000048c0


	//   ....[70]....
        /*0b50*/ 	.word	0x000048e0


	//   ....[71]....
        /*0b54*/ 	.word	0x000064a0


	//   ....[72]....
        /*0b58*/ 	.word	0x000064c0


	//   ....[73]....
        /*0b5c*/ 	.word	0x00006510


	//   ....[74]....
        /*0b60*/ 	.word	0x00006540


	//   ....[75]....
        /*0b64*/ 	.word	0x00006570


	//   ....[76]....
        /*0b68*/ 	.word	0x00006590


	//   ....[77]....
        /*0b6c*/ 	.word	0x000065b0


	//   ....[78]....
        /*0b70*/ 	.word	0x000065d0


	//   ....[79]....
        /*0b74*/ 	.word	0x000065f0


	//   ....[80]....
        /*0b78*/ 	.word	0x00006610


	//   ....[81]....
        /*0b7c*/ 	.word	0x00006ee0


	//   ....[82]....
        /*0b80*/ 	.word	0x00006f00


	//   ....[83]....
        /*0b84*/ 	.word	0x00006f30


	//   ....[84]....
        /*0b88*/ 	.word	0x00006f50


	//   ....[85]....
        /*0b8c*/ 	.word	0x00006f60


	//   ....[86]....
        /*0b90*/ 	.word	0x00006f70


	//   ....[87]....
        /*0b94*/ 	.word	0x00006f80


	//   ....[88]....
        /*0b98*/ 	.word	0x00006f90


	//   ....[89]....
        /*0b9c*/ 	.word	0x00006fa0


	//   ....[90]....
        /*0ba0*/ 	.word	0x00006fb0


	//   ....[91]....
        /*0ba4*/ 	.word	0x00007640


	//   ....[92]....
        /*0ba8*/ 	.word	0x00007650


	//   ....[93]....
        /*0bac*/ 	.word	0x00007660


	//   ....[94]....
        /*0bb0*/ 	.word	0x00007670


	//   ....[95]....
        /*0bb4*/ 	.word	0x000076a0


	//   ....[96]....
        /*0bb8*/ 	.word	0x000076c0


	//   ....[97]....
        /*0bbc*/ 	.word	0x000076e0


	//   ....[98]....
        /*0bc0*/ 	.word	0x000076f0


	//   ....[99]....
        /*0bc4*/ 	.word	0x000094b0


	//   ....[100]....
        /*0bc8*/ 	.word	0x000094c0


	//   ....[101]....
        /*0bcc*/ 	.word	0x000094d0


	//   ....[102]....
        /*0bd0*/ 	.word	0x000094e0


	//   ....[103]....
        /*0bd4*/ 	.word	0x00009510


	//   ....[104]....
        /*0bd8*/ 	.word	0x00009530


	//   ....[105]....
        /*0bdc*/ 	.word	0x00009550


	//   ....[106]....
        /*0be0*/ 	.word	0x00009560


	//   ....[107]....
        /*0be4*/ 	.word	0x0000a780


	//   ....[108]....
        /*0be8*/ 	.word	0x0000a790


	//   ....[109]....
        /*0bec*/ 	.word	0x0000a7a0


	//   ....[110]....
        /*0bf0*/ 	.word	0x0000a7b0


	//   ....[111]....
        /*0bf4*/ 	.word	0x0000a7c0


	//   ....[112]....
        /*0bf8*/ 	.word	0x0000a7d0


	//   ....[113]....
        /*0bfc*/ 	.word	0x0000a7e0


	//   ....[114]....
        /*0c00*/ 	.word	0x0000a7f0


	//   ....[115]....
        /*0c04*/ 	.word	0x0000abb0


	//   ....[116]....
        /*0c08*/ 	.word	0x0000abd0


	//   ....[117]....
        /*0c0c*/ 	.word	0x0000ac60


	//   ....[118]....
        /*0c10*/ 	.word	0x0000ac70


	//   ....[119]....
        /*0c14*/ 	.word	0x0000acf0


	//   ....[120]....
        /*0c18*/ 	.word	0x0000ad10


	//   ....[121]....
        /*0c1c*/ 	.word	0x0000ad90


	//   ....[122]....
        /*0c20*/ 	.word	0x0000ada0


	//   ....[123]....
        /*0c24*/ 	.word	0x0000ae20


	//   ....[124]....
        /*0c28*/ 	.word	0x0000ae40


	//   ....[125]....
        /*0c2c*/ 	.word	0x0000aec0


	//   ....[126]....
        /*0c30*/ 	.word	0x0000aed0


	//   ....[127]....
        /*0c34*/ 	.word	0x0000af50


	//   ....[128]....
        /*0c38*/ 	.word	0x0000af70


	//   ....[129]....
        /*0c3c*/ 	.word	0x0000aff0


	//   ....[130]....
        /*0c40*/ 	.word	0x0000b000


	//   ....[131]....
        /*0c44*/ 	.word	0x0000b2a0


	//   ....[132]....
        /*0c48*/ 	.word	0x0000b2c0


	//   ....[133]....
        /*0c4c*/ 	.word	0x0000b610


	//   ....[134]....
        /*0c50*/ 	.word	0x0000b620


	//   ....[135]....
        /*0c54*/ 	.word	0x0000b970


	//   ....[136]....
        /*0c58*/ 	.word	0x0000b990


	//   ....[137]....
        /*0c5c*/ 	.word	0x0000bce0


	//   ....[138]....
        /*0c60*/ 	.word	0x0000bcf0


	//   ....[139]....
        /*0c64*/ 	.word	0x0000c7a0


	//   ....[140]....
        /*0c68*/ 	.word	0x0000c7c0


	//   ....[141]....
        /*0c6c*/ 	.word	0x0000c860


	//   ....[142]....
        /*0c70*/ 	.word	0x0000c870


	//   ....[143]....
        /*0c74*/ 	.word	0x0000c8f0


	//   ....[144]....
        /*0c78*/ 	.word	0x0000c910


	//   ....[145]....
        /*0c7c*/ 	.word	0x0000c990


	//   ....[146]....
        /*0c80*/ 	.word	0x0000c9a0


	//   ....[147]....
        /*0c84*/ 	.word	0x0000ca20


	//   ....[148]....
        /*0c88*/ 	.word	0x0000ca40


	//   ....[149]....
        /*0c8c*/ 	.word	0x0000cac0


	//   ....[150]....
        /*0c90*/ 	.word	0x0000cad0


	//   ....[151]....
        /*0c94*/ 	.word	0x0000cb50


	//   ....[152]....
        /*0c98*/ 	.word	0x0000cb70


	//   ....[153]....
        /*0c9c*/ 	.word	0x0000cbf0


	//   ....[154]....
        /*0ca0*/ 	.word	0x0000cc00


	//   ....[155]....
        /*0ca4*/ 	.word	0x0000cd60


	//   ....[156]....
        /*0ca8*/ 	.word	0x0000cd80


	//   ....[157]....
        /*0cac*/ 	.word	0x0000ceb0


	//   ....[158]....
        /*0cb0*/ 	.word	0x0000cef0


	//   ....[159]....
        /*0cb4*/ 	.word	0x0000cf20


	//   ....[160]....
        /*0cb8*/ 	.word	0x0000cf50


	//   ....[161]....
        /*0cbc*/ 	.word	0x0000cf80


	//   ....[162]....
        /*0cc0*/ 	.word	0x0000cfb0


	//   ....[163]....
        /*0cc4*/ 	.word	0x0000d110


	//   ....[164]....
        /*0cc8*/ 	.word	0x0000d150


	//   ....[165]....
        /*0ccc*/ 	.word	0x0000d180


	//   ....[166]....
        /*0cd0*/ 	.word	0x0000d1b0


	//   ....[167]....
        /*0cd4*/ 	.word	0x0000d1e0


	//   ....[168]....
        /*0cd8*/ 	.word	0x0000d210


	//   ....[169]....
        /*0cdc*/ 	.word	0x0000d2a0


	//   ....[170]....
        /*0ce0*/ 	.word	0x0000d2d0


	//   ....[171]....
        /*0ce4*/ 	.word	0x0000d2e0


	//   ....[172]....
        /*0ce8*/ 	.word	0x0000d340


	//   ....[173]....
        /*0cec*/ 	.word	0x0000d920


	//   ....[174]....
        /*0cf0*/ 	.word	0x0000d980


	//   ....[175]....
        /*0cf4*/ 	.word	0x0000d9d0


	//   ....[176]....
        /*0cf8*/ 	.word	0x0000da20


	//   ....[177]....
        /*0cfc*/ 	.word	0x0000da70


	//   ....[178]....
        /*0d00*/ 	.word	0x0000dae0


	//   ....[179]....
        /*0d04*/ 	.word	0x0000db30


	//   ....[180]....
        /*0d08*/ 	.word	0x0000db90


	//   ....[181]....
        /*0d0c*/ 	.word	0x0000dc00


	//   ....[182]....
        /*0d10*/ 	.word	0x0000dc60


	//   ....[183]....
        /*0d14*/ 	.word	0x0000dcd0


	//   ....[184]....
        /*0d18*/ 	.word	0x0000dd40


	//   ....[185]....
        /*0d1c*/ 	.word	0x0000ddb0


	//   ....[186]....
        /*0d20*/ 	.word	0x0000de10


	//   ....[187]....
        /*0d24*/ 	.word	0x0000de80


	//   ....[188]....
        /*0d28*/ 	.word	0x0000def0


	//   ....[189]....
        /*0d2c*/ 	.word	0x0000df60


	//   ....[190]....
        /*0d30*/ 	.word	0x0000dfc0


	//   ....[191]....
        /*0d34*/ 	.word	0x0000e030


	//   ....[192]....
        /*0d38*/ 	.word	0x0000e0a0


	//   ....[193]....
        /*0d3c*/ 	.word	0x0000e110


	//   ....[194]....
        /*0d40*/ 	.word	0x0000e170


	//   ....[195]....
        /*0d44*/ 	.word	0x0000e1e0


	//   ....[196]....
        /*0d48*/ 	.word	0x0000e250


	//   ....[197]....
        /*0d4c*/ 	.word	0x0000e2c0


	//   ....[198]....
        /*0d50*/ 	.word	0x0000e320


	//   ....[199]....
        /*0d54*/ 	.word	0x0000e390


	//   ....[200]....
        /*0d58*/ 	.word	0x0000e400


	//   ....[201]....
        /*0d5c*/ 	.word	0x0000e4d0


	//   ....[202]....
        /*0d60*/ 	.word	0x0000e530


	//   ....[203]....
        /*0d64*/ 	.word	0x0000e610


	//   ....[204]....
        /*0d68*/ 	.word	0x0000e670


	//   ....[205]....
        /*0d6c*/ 	.word	0x0000e750


	//   ....[206]....
        /*0d70*/ 	.word	0x0000e7b0


	//   ....[207]....
        /*0d74*/ 	.word	0x0000e890


	//   ....[208]....
        /*0d78*/ 	.word	0x0000e8f0


	//   ....[209]....
        /*0d7c*/ 	.word	0x0000e950


	//   ....[210]....
        /*0d80*/ 	.word	0x0000e9b0


	//   ....[211]....
        /*0d84*/ 	.word	0x0000ea00


	//   ....[212]....
        /*0d88*/ 	.word	0x0000ea50


	//   ....[213]....
        /*0d8c*/ 	.word	0x0000eaa0


	//   ....[214]....
        /*0d90*/ 	.word	0x0000eaf0


	//   ....[215]....
        /*0d94*/ 	.word	0x0000eb40


	//   ....[216]....
        /*0d98*/ 	.word	0x0000eb90


	//   ....[217]....
        /*0d9c*/ 	.word	0x0000ec00


	//   ....[218]....
        /*0da0*/ 	.word	0x0000ec70


	//   ....[219]....
        /*0da4*/ 	.word	0x0000ece0


	//   ....[220]....
        /*0da8*/ 	.word	0x0000edc0


	//   ....[221]....
        /*0dac*/ 	.word	0x0000ee20


	//   ....[222]....
        /*0db0*/ 	.word	0x0000ef00


	//   ....[223]....
        /*0db4*/ 	.word	0x0000ef60


	//   ....[224]....
        /*0db8*/ 	.word	0x0000f040


	//   ....[225]....
        /*0dbc*/ 	.word	0x0000f0a0


	//   ....[226]....
        /*0dc0*/ 	.word	0x0000f180


	//   ....[227]....
        /*0dc4*/ 	.word	0x0000f1e0


	//   ....[228]....
        /*0dc8*/ 	.word	0x0000f230


	//   ....[229]....
        /*0dcc*/ 	.word	0x0000f270


	//   ....[230]....
        /*0dd0*/ 	.word	0x0000f2c0


	//   ....[231]....
        /*0dd4*/ 	.word	0x0000f300


	//   ....[232]....
        /*0dd8*/ 	.word	0x0000f350


	//   ....[233]....
        /*0ddc*/ 	.word	0x0000f390


	//   ....[234]....
        /*0de0*/ 	.word	0x0000f3e0


	//   ....[235]....
        /*0de4*/ 	.word	0x0000f420


	//   ....[236]....
        /*0de8*/ 	.word	0x0000f480


	//   ....[237]....
        /*0dec*/ 	.word	0x0000f4d0


	//   ....[238]....
        /*0df0*/ 	.word	0x0000f520


	//   ....[239]....
        /*0df4*/ 	.word	0x0000f570


	//   ....[240]....
        /*0df8*/ 	.word	0x0000f5c0


	//   ....[241]....
        /*0dfc*/ 	.word	0x0000f610


	//   ....[242]....
        /*0e00*/ 	.word	0x0000f660


	//   ....[243]....
        /*0e04*/ 	.word	0x0000f6b0


	//   ....[244]....
        /*0e08*/ 	.word	0x0000f720


	//   ....[245]....
        /*0e0c*/ 	.word	0x0000f790


	//   ....[246]....
        /*0e10*/ 	.word	0x0000f800


	//   ....[247]....
        /*0e14*/ 	.word	0x0000f860


	//   ....[248]....
        /*0e18*/ 	.word	0x0000f8d0


	//   ....[249]....
        /*0e1c*/ 	.word	0x0000f940


	//   ....[250]....
        /*0e20*/ 	.word	0x0000f9b0


	//   ....[251]....
        /*0e24*/ 	.word	0x0000fa10


	//   ....[252]....
        /*0e28*/ 	.word	0x0000fa80


	//   ....[253]....
        /*0e2c*/ 	.word	0x0000faf0


	//   ....[254]....
        /*0e30*/ 	.word	0x0000fb60


	//   ....[255]....
        /*0e34*/ 	.word	0x0000fbc0


	//   ....[0]....
        /*0e38*/ 	.word	0x0000fc30


	//   ....[1]....
        /*0e3c*/ 	.word	0x0000fca0


	//   ....[2]....
        /*0e40*/ 	.word	0x0000fd10


	//   ....[3]....
        /*0e44*/ 	.word	0x0000fd70


	//   ....[4]....
        /*0e48*/ 	.word	0x0000fde0


	//   ....[5]....
        /*0e4c*/ 	.word	0x0000fe50


	//   ....[6]....
        /*0e50*/ 	.word	0x0000fec0


	//   ....[7]....
        /*0e54*/ 	.word	0x0000ff20


	//   ....[8]....
        /*0e58*/ 	.word	0x0000ff90


	//   ....[9]....
        /*0e5c*/ 	.word	0x00010000


	//   ....[10]....
        /*0e60*/ 	.word	0x00010070


	//   ....[11]....
        /*0e64*/ 	.word	0x000100d0


	//   ....[12]....
        /*0e68*/ 	.word	0x00010140


	//   ....[13]....
        /*0e6c*/ 	.word	0x000101b0


	//   ....[14]....
        /*0e70*/ 	.word	0x00010220


	//   ....[15]....
        /*0e74*/ 	.word	0x00010280


	//   ....[16]....
        /*0e78*/ 	.word	0x000102f0


	//   ....[17]....
        /*0e7c*/ 	.word	0x00010360


	//   ....[18]....
        /*0e80*/ 	.word	0x000103d0


	//   ....[19]....
        /*0e84*/ 	.word	0x00010430


	//   ....[20]....
        /*0e88*/ 	.word	0x000104a0


	//   ....[21]....
        /*0e8c*/ 	.word	0x00010510


	//   ....[22]....
        /*0e90*/ 	.word	0x00010580


	//   ....[23]....
        /*0e94*/ 	.word	0x000105e0


	//   ....[24]....
        /*0e98*/ 	.word	0x00010650


	//   ....[25]....
        /*0e9c*/ 	.word	0x000106c0


	//   ....[26]....
        /*0ea0*/ 	.word	0x00010730


	//   ....[27]....
        /*0ea4*/ 	.word	0x00010790


	//   ....[28]....
        /*0ea8*/ 	.word	0x00010800


	//   ....[29]....
        /*0eac*/ 	.word	0x00010870


	//   ....[30]....
        /*0eb0*/ 	.word	0x000108c0


	//   ....[31]....
        /*0eb4*/ 	.word	0x00010900


	//   ....[32]....
        /*0eb8*/ 	.word	0x00010950


	//   ....[33]....
        /*0ebc*/ 	.word	0x000109a0


	//   ....[34]....
        /*0ec0*/ 	.word	0x000109f0


	//   ....[35]....
        /*0ec4*/ 	.word	0x00010a60


	//   ....[36]....
        /*0ec8*/ 	.word	0x00010ab0


	//   ....[37]....
        /*0ecc*/ 	.word	0x00010b00


	//   ....[38]....
        /*0ed0*/ 	.word	0x00010b50


	//   ....[39]....
        /*0ed4*/ 	.word	0x00010ba0


	//   ....[40]....
        /*0ed8*/ 	.word	0x00010bf0


	//   ....[41]....
        /*0edc*/ 	.word	0x00010c60


	//   ....[42]....
        /*0ee0*/ 	.word	0x00010cb0


	//   ....[43]....
        /*0ee4*/ 	.word	0x00010d10


	//   ....[44]....
        /*0ee8*/ 	.word	0x00010d70


	//   ....[45]....
        /*0eec*/ 	.word	0x00010de0


	//----- nvinfo : EIATTR_EXIT_INSTR_OFFSETS
	.align		4
.L_430:
        /*0ef0*/ 	.byte	0x04, 0x1c
        /*0ef2*/ 	.short	(.L_432 - .L_431)


	//   ....[0]....
.L_431:
        /*0ef4*/ 	.word	0x00000c10


	//   ....[1]....
        /*0ef8*/ 	.word	0x0000d8e0


	//----- nvinfo : EIATTR_MAX_THREADS
	.align		4
.L_432:
        /*0efc*/ 	.byte	0x04, 0x05
        /*0efe*/ 	.short	(.L_434 - .L_433)
.L_433:
        /*0f00*/ 	.word	0x00000080
        /*0f04*/ 	.word	0x00000001
        /*0f08*/ 	.word	0x00000001


	//----- nvinfo : EIATTR_CRS_STACK_SIZE
	.align		4
.L_434:
        /*0f0c*/ 	.byte	0x04, 0x1e
        /*0f0e*/ 	.short	(.L_436 - .L_435)
.L_435:
        /*0f10*/ 	.word	0x00000000
.L_436:


//--------------------- .nv.info._ZN7cutlass13device_kernelIN5flash19enable_sm80_to_sm89INS1_16FlashAttnFwdSm80INS1_25CollectiveMainloopFwdSm80ILi4ELi1ELb0EN4cute5tupleIJNS5_1CILi128EEENS7_ILi80EEENS7_ILi64EEEEEELi64ENS_6half_tEfNS_4arch4Sm80ELb0ELb0ELb0ELb1ELb1ELb1ELb1ELb1EEENS1_21CollectiveEpilogueFwdINS6_IJS8_SA_S9_EEENS6_IJNS7_ILi1EEESI_SI_EEESC_SE_Li128ELb1ELb1ELb1ELb0EEENS1_36VarlenDynamicPersistentTileSchedulerILi128ELi80ELi128ELi128ELb1ELb1ELb0ELb0ELb1ELb1EEEEEEEEEvNT_6ParamsE --------------------------
	.section	.nv.info._ZN7cutlass13device_kernelIN5flash19enable_sm80_to_sm89INS1_16FlashAttnFwdSm80INS1_25CollectiveMainloopFwdSm80ILi4ELi1ELb0EN4cute5tupleIJNS5_1CILi128EEENS7_ILi80EEENS7_ILi64EEEEEELi64ENS_6half_tEfNS_4arch4Sm80ELb0ELb0ELb0ELb1ELb1ELb1ELb1ELb1EEENS1_21CollectiveEpilogueFwdINS6_IJS8_SA_S9_EEENS6_IJNS7_ILi1EEESI_SI_EEESC_SE_Li128ELb1ELb1ELb1ELb0EEENS1_36VarlenDynamicPersistentTileSchedulerILi128ELi80ELi128ELi128ELb1ELb1ELb0ELb0ELb1ELb1EEEEEEEEEvNT_6ParamsE,"",@"SHT_CUDA_INFO"
	.sectionflags	@""
	.align	4


	//----- nvinfo : EIATTR_CUDA_API_VERSION
	.align		4
        /*0000*/ 	.byte	0x04, 0x37
        /*0002*/ 	.short	(.L_438 - .L_437)
.L_437:
        /*0004*/ 	.word	0x00000082


	//----- nvinfo : EIATTR_SW2861232_WAR
	.align		4
.L_438:
        /*0008*/ 	.byte	0x01, 0x35
	.zero		2


	//----- nvinfo : EIATTR_PARAM_CBANK
	.align		4
        /*000c*/ 	.byte	0x04, 0x0a
        /*000e*/ 	.short	(.L_440 - .L_439)
	.align		4
.L_439:
        /*0010*/ 	.word	index@(.nv.constant0._ZN7cutlass13device_kernelIN5flash19enable_sm80_to_sm89INS1_16FlashAttnFwdSm80INS1_25CollectiveMainloopFwdSm80ILi4ELi1ELb0EN4cute5tupleIJNS5_1CILi128EEENS7_ILi80EEENS7_ILi64EEEEEELi64ENS_6half_tEfNS_4arch4Sm80ELb0ELb0ELb0ELb1ELb1ELb1ELb1ELb1EEENS1_21CollectiveEpilogueFwdINS6_IJS8_SA_S9_EEENS6_IJNS7_ILi1EEESI_SI_EEESC_SE_Li128ELb1ELb1ELb1ELb0EEENS1_36VarlenDynamicPersistentTileSchedulerILi128ELi80ELi128ELi128ELb1ELb1ELb0ELb0ELb1ELb1EEEEEEEEEvNT_6ParamsE)
        /*0014*/ 	.short	0x0160
        /*0016*/ 	.short	0x0438


	//----- nvinfo : EIATTR_CBANK_PARAM_SIZE
	.align		4
.L_440:
        /*0018*/ 	.byte	0x03, 0x19
        /*001a*/ 	.short	0x0438


	//----- nvinfo : EIATTR_KPARAM_INFO
	.align		4
        /*001c*/ 	.byte	0x04, 0x17
        /*001e*/ 	.short	(.L_442 - .L_441)
.L_441:
        /*0020*/ 	.word	0x00000000
        /*0024*/ 	.short	0x0000
        /*0026*/ 	.short	0x0000
        /*0028*/ 	.byte	0x00, 0xf0, 0xe1, 0x10


	//----- nvinfo : EIATTR_MAXREG_COUNT
	.align		4
.L_442:
        /*002c*/ 	.byte	0x03, 0x1b
        /*002e*/ 	.short	0x00ff


	//----- nvinfo : EIATTR_NUM_BARRIERS
	.align		4
        /*0030*/ 	.byte	0x02, 0x4c
        /*0032*/ 	.byte	0x06
	.zero		1


	//----- nvinfo : EIATTR_ANNOTATIONS
	.align		4
        /*0034*/ 	.byte	0x04, 0x55
        /*0036*/ 	.short	(.L_444 - .L_443)


	//   ....[0]....
.L_443:
        /* <DEDUP_REMOVED lines=116> */


	//----- nvinfo : EIATTR_MERCURY_ISA_VERSION
	.align		4
.L_444:
        /*0768*/ 	.byte	0x03, 0x5f
        /*076a*/ 	.short	0x0000


	//----- nvinfo : EIATTR_INT_WARP_WIDE_INSTR_OFFSETS
	.align		4
        /*076c*/ 	.byte	0x04, 0x31
        /*076e*/ 	.short	(.L_446 - .L_445)


	//   ....[0]....
.L_445:
        /*0770*/ 	.word	0x000134e0


	//   ....[1]....
        /*0774*/ 	.word	0x00013560


	//----- nvinfo : EIATTR_COOP_GROUP_MASK_REGIDS
	.align		4
.L_446:
        /*0778*/ 	.byte	0x04, 0x29
        /*077a*/ 	.short	(.L_448 - .L_447)


	//   ....[0]....
.L_447:
        /*077c*/ 	.word	0xffffffff


	//   ....[1]....
        /*0780*/ 	.word	0xffffffff


	//   ....[2]....
        /*0784*/ 	.word	0xffffffff


	//   ....[3]....
        /*0788*/ 	.word	0xffffffff


	//   ....[4]....
        /*078c*/ 	.word	0xffffffff


	//   ....[5]....
        /*0790*/ 	.word	0xffffffff


	//   ....[6]....
        /*0794*/ 	.word	0xffffffff


	//   ....[7]....
        /*0798*/ 	.word	0xffffffff


	//   ....[8]....
        /*079c*/ 	.word	0xffffffff


	//   ....[9]....
        /*07a0*/ 	.word	0xffffffff


	//   ....[10]....
        /*07a4*/ 	.word	0xffffffff


	//   ....[11]....
        /*07a8*/ 	.word	0xffffffff


	//   ....[12]....
        /*07ac*/ 	.word	0xffffffff


	//   ....[13]....
        /*07b0*/ 	.word	0xffffffff


	//   ....[14]....
        /*07b4*/ 	.word	0xffffffff


	//   ....[15]....
        /*07b8*/ 	.word	0xffffffff


	//   ....[16]....
        /*07bc*/ 	.word	0xffffffff


	//   ....[17]....
        /*07c0*/ 	.word	0xffffffff


	//   ....[18]....
        /*07c4*/ 	.word	0xffffffff


	//   ....[19]....
        /*07c8*/ 	.word	0xffffffff


	//   ....[20]....
        /*07cc*/ 	.word	0xffffffff


	//   ....[21]....
        /*07d0*/ 	.word	0xffffffff


	//   ....[22]....
        /*07d4*/ 	.word	0xffffffff


	//   ....[23]....
        /*07d8*/ 	.word	0xffffffff


	//   ....[24]....
        /*07dc*/ 	.word	0xffffffff


	//   ....[25]....
        /*07e0*/ 	.word	0xffffffff


	//   ....[26]....
        /*07e4*/ 	.word	0xffffffff


	//   ....[27]....
        /*07e8*/ 	.word	0xffffffff


	//   ....[28]....
        /*07ec*/ 	.word	0xffffffff


	//   ....[29]....
        /*07f0*/ 	.word	0xffffffff


	//   ....[30]....
        /*07f4*/ 	.word	0xffffffff


	//   ....[31]....
        /*07f8*/ 	.word	0xffffffff


	//   ....[32]....
        /*07fc*/ 	.word	0xffffffff


	//   ....[33]....
        /*0800*/ 	.word	0xffffffff


	//   ....[34]....
        /*0804*/ 	.word	0xffffffff


	//   ....[35]....
        /*0808*/ 	.word	0xffffffff


	//   ....[36]....
        /*080c*/ 	.word	0xffffffff


	//   ....[37]....
        /*0810*/ 	.word	0xffffffff


	//   ....[38]....
        /*0814*/ 	.word	0xffffffff


	//   ....[39]....
        /*0818*/ 	.word	0xffffffff


	//   ....[40]....
        /*081c*/ 	.word	0xffffffff


	//   ....[41]....
        /*0820*/ 	.word	0xffffffff


	//   ....[42]....
        /*0824*/ 	.word	0xffffffff


	//   ....[43]....
        /*0828*/ 	.word	0xffffffff


	//   ....[44]....
        /*082c*/ 	.word	0xffffffff


	//   ....[45]....
        /*0830*/ 	.word	0xffffffff


	//   ....[46]....
        /*0834*/ 	.word	0xffffffff


	//   ....[47]....
        /*0838*/ 	.word	0xffffffff


	//   ....[48]....
        /*083c*/ 	.word	0xffffffff


	//   ....[49]....
        /*0840*/ 	.word	0xffffffff


	//   ....[50]....
        /*0844*/ 	.word	0xffffffff


	//   ....[51]....
        /*0848*/ 	.word	0xffffffff


	//   ....[52]....
        /*084c*/ 	.word	0xffffffff


	//   ....[53]....
        /*0850*/ 	.word	0xffffffff


	//   ....[54]....
        /*0854*/ 	.word	0xffffffff


	//   ....[55]....
        /*0858*/ 	.word	0xffffffff


	//   ....[56]....
        /*085c*/ 	.word	0xffffffff


	//   ....[57]....
        /*0860*/ 	.word	0xffffffff


	//   ....[58]....
        /*0864*/ 	.word	0xffffffff


	//   ....[59]....
        /*0868*/ 	.word	0xffffffff


	//   ....[60]....
        /*086c*/ 	.word	0xffffffff


	//   ....[61]....
        /*0870*/ 	.word	0xffffffff


	//   ....[62]....
        /*0874*/ 	.word	0xffffffff


	//   ....[63]....
        /*0878*/ 	.word	0xffffffff


	//   ....[64]....
        /*087c*/ 	.word	0xffffffff


	//   ....[65]....
        /*0880*/ 	.word	0xffffffff


	//   ....[66]....
        /*0884*/ 	.word	0xffffffff


	//   ....[67]....
        /*0888*/ 	.word	0xffffffff


	//   ....[68]....
        /*088c*/ 	.word	0xffffffff


	//   ....[69]....
        /*0890*/ 	.word	0xffffffff


	//   ....[70]....
        /*0894*/ 	.word	0xffffffff


	//   ....[71]....
        /*0898*/ 	.word	0xffffffff


	//   ....[72]....
        /*089c*/ 	.word	0xffffffff


	//   ....[73]....
        /*08a0*/ 	.word	0xffffffff


	//   ....[74]....
        /*08a4*/ 	.word	0xffffffff


	//   ....[75]....
        /*08a8*/ 	.word	0xffffffff


	//   ....[76]....
        /*08ac*/ 	.word	0xffffffff


	//   ....[77]....
        /*08b0*/ 	.word	0xffffffff


	//   ....[78]....
        /*08b4*/ 	.word	0xffffffff


	//   ....[79]....
        /*08b8*/ 	.word	0xffffffff


	//   ....[80]....
        /*08bc*/ 	.word	0xffffffff


	//   ....[81]....
        /*08c0*/ 	.word	0xffffffff


	//   ....[82]....
        /*08c4*/ 	.word	0xffffffff


	//   ....[83]....
        /*08c8*/ 	.word	0xffffffff


	//   ....[84]....
        /*08cc*/ 	.word	0xffffffff


	//   ....[85]....
        /*08d0*/ 	.word	0xffffffff


	//   ....[86]....
        /*08d4*/ 	.word	0xffffffff


	//   ....[87]....
        /*08d8*/ 	.word	0xffffffff


	//   ....[88]....
        /*08dc*/ 	.word	0xffffffff


	//   ....[89]....
        /*08e0*/ 	.word	0xffffffff


	//   ....[90]....
        /*08e4*/ 	.word	0xffffffff


	//   ....[91]....
        /*08e8*/ 	.word	0xffffffff


	//   ....[92]....
        /*08ec*/ 	.word	0xffffffff


	//   ....[93]....
        /*08f0*/ 	.word	0xffffffff


	//   ....[94]....
        /*08f4*/ 	.word	0xffffffff


	//   ....[95]....
        /*08f8*/ 	.word	0xffffffff


	//   ....[96]....
        /*08fc*/ 	.word	0xffffffff


	//   ....[97]....
        /*0900*/ 	.word	0xffffffff


	//   ....[98]....
        /*0904*/ 	.word	0xffffffff


	//   ....[99]....
        /*0908*/ 	.word	0xffffffff


	//   ....[100]....
        /*090c*/ 	.word	0xffffffff


	//   ....[101]....
        /*0910*/ 	.word	0xffffffff


	//   ....[102]....
        /*0914*/ 	.word	0xffffffff


	//   ....[103]....
        /*0918*/ 	.word	0xffffffff


	//   ....[104]....
        /*091c*/ 	.word	0xffffffff


	//   ....[105]....
        /*0920*/ 	.word	0xffffffff


	//   ....[106]....
        /*0924*/ 	.word	0xffffffff


	//   ....[107]....
        /*0928*/ 	.word	0xffffffff


	//   ....[108]....
        /*092c*/ 	.word	0xffffffff


	//   ....[109]....
        /*0930*/ 	.word	0xffffffff


	//   ....[110]....
        /*0934*/ 	.word	0xffffffff


	//   ....[111]....
        /*0938*/ 	.word	0xffffffff


	//   ....[112]....
        /*093c*/ 	.word	0xffffffff


	//   ....[113]....
        /*0940*/ 	.word	0xffffffff


	//   ....[114]....
        /*0944*/ 	.word	0xffffffff


	//   ....[115]....
        /*0948*/ 	.word	0xffffffff


	//   ....[116]....
        /*094c*/ 	.word	0xffffffff


	//   ....[117]....
        /*0950*/ 	.word	0xffffffff


	//   ....[118]....
        /*0954*/ 	.word	0xffffffff


	//   ....[119]....
        /*0958*/ 	.word	0xffffffff


	//   ....[120]....
        /*095c*/ 	.word	0xffffffff


	//   ....[121]....
        /*0960*/ 	.word	0xffffffff


	//   ....[122]....
        /*0964*/ 	.word	0xffffffff


	//   ....[123]....
        /*0968*/ 	.word	0xffffffff


	//   ....[124]....
        /*096c*/ 	.word	0xffffffff


	//   ....[125]....
        /*0970*/ 	.word	0xffffffff


	//   ....[126]....
        /*0974*/ 	.word	0xffffffff


	//   ....[127]....
        /*0978*/ 	.word	0xffffffff


	//   ....[128]....
        /*097c*/ 	.word	0xffffffff


	//   ....[129]....
        /*0980*/ 	.word	0xffffffff


	//   ....[130]....
        /*0984*/ 	.word	0xffffffff


	//   ....[131]....
        /*0988*/ 	.word	0xffffffff


	//   ....[132]....
        /*098c*/ 	.word	0xffffffff


	//   ....[133]....
        /*0990*/ 	.word	0xffffffff


	//   ....[134]....
        /*0994*/ 	.word	0xffffffff


	//   ....[135]....
        /*0998*/ 	.word	0xffffffff


	//   ....[136]....
        /*099c*/ 	.word	0xffffffff


	//   ....[137]....
        /*09a0*/ 	.word	0xffffffff


	//   ....[138]....
        /*09a4*/ 	.word	0xffffffff


	//   ....[139]....
        /*09a8*/ 	.word	0xffffffff


	//   ....[140]....
        /*09ac*/ 	.word	0xffffffff


	//   ....[141]....
        /*09b0*/ 	.word	0xffffffff


	//   ....[142]....
        /*09b4*/ 	.word	0xffffffff


	//   ....[143]....
        /*09b8*/ 	.word	0xffffffff


	//   ....[144]....
        /*09bc*/ 	.word	0xffffffff


	//   ....[145]....
        /*09c0*/ 	.word	0xffffffff


	//   ....[146]....
        /*09c4*/ 	.word	0xffffffff


	//   ....[147]....
        /*09c8*/ 	.word	0xffffffff


	//   ....[148]....
        /*09cc*/ 	.word	0xffffffff


	//   ....[149]....
        /*09d0*/ 	.word	0xffffffff


	//   ....[150]....
        /*09d4*/ 	.word	0xffffffff


	//   ....[151]....
        /*09d8*/ 	.word	0xffffffff


	//   ....[152]....
        /*09dc*/ 	.word	0xffffffff


	//   ....[153]....
        /*09e0*/ 	.word	0xffffffff


	//   ....[154]....
        /*09e4*/ 	.word	0xffffffff


	//   ....[155]....
        /*09e8*/ 	.word	0xffffffff


	//   ....[156]....
        /*09ec*/ 	.word	0xffffffff


	//   ....[157]....
        /*09f0*/ 	.word	0xffffffff


	//   ....[158]....
        /*09f4*/ 	.word	0xffffffff


	//   ....[159]....
        /*09f8*/ 	.word	0xffffffff


	//   ....[160]....
        /*09fc*/ 	.word	0xffffffff


	//   ....[161]....
        /*0a00*/ 	.word	0xffffffff


	//   ....[162]....
        /*0a04*/ 	.word	0xffffffff


	//   ....[163]....
        /*0a08*/ 	.word	0xffffffff


	//   ....[164]....
        /*0a0c*/ 	.word	0xffffffff


	//   ....[165]....
        /*0a10*/ 	.word	0xffffffff


	//   ....[166]....
        /*0a14*/ 	.word	0xffffffff


	//   ....[167]....
        /*0a18*/ 	.word	0xffffffff


	//   ....[168]....
        /*0a1c*/ 	.word	0xffffffff


	//   ....[169]....
        /*0a20*/ 	.word	0xffffffff


	//   ....[170]....
        /*0a24*/ 	.word	0xffffffff


	//   ....[171]....
        /*0a28*/ 	.word	0xffffffff


	//   ....[172]....
        /*0a2c*/ 	.word	0xffffffff


	//   ....[173]....
        /*0a30*/ 	.word	0xffffffff


	//   ....[174]....
        /*0a34*/ 	.word	0xffffffff


	//   ....[175]....
        /*0a38*/ 	.word	0xffffffff


	//   ....[176]....
        /*0a3c*/ 	.word	0xffffffff


	//   ....[177]....
        /*0a40*/ 	.word	0xffffffff


	//   ....[178]....
        /*0a44*/ 	.word	0xffffffff


	//   ....[179]....
        /*0a48*/ 	.word	0xffffffff


	//   ....[180]....
        /*0a4c*/ 	.word	0xffffffff


	//   ....[181]....
        /*0a50*/ 	.word	0xffffffff


	//   ....[182]....
        /*0a54*/ 	.word	0xffffffff


	//   ....[183]....
        /*0a58*/ 	.word	0xffffffff


	//   ....[184]....
        /*0a5c*/ 	.word	0xffffffff


	//   ....[185]....
        /*0a60*/ 	.word	0xffffffff


	//   ....[186]....
        /*0a64*/ 	.word	0xffffffff


	//   ....[187]....
        /*0a68*/ 	.word	0xffffffff


	//   ....[188]....
        /*0a6c*/ 	.word	0xffffffff


	//   ....[189]....
        /*0a70*/ 	.word	0xffffffff


	//   ....[190]....
        /*0a74*/ 	.word	0xffffffff


	//   ....[191]....
        /*0a78*/ 	.word	0xffffffff


	//   ....[192]....
        /*0a7c*/ 	.word	0xffffffff


	//   ....[193]....
        /*0a80*/ 	.word	0xffffffff


	//   ....[194]....
        /*0a84*/ 	.word	0xffffffff


	//   ....[195]....
        /*0a88*/ 	.word	0xffffffff


	//   ....[196]....
        /*0a8c*/ 	.word	0xffffffff


	//   ....[197]....
        /*0a90*/ 	.word	0xffffffff


	//   ....[198]....
        /*0a94*/ 	.word	0xffffffff


	//   ....[199]....
        /*0a98*/ 	.word	0xffffffff


	//   ....[200]....
        /*0a9c*/ 	.word	0xffffffff


	//   ....[201]....
        /*0aa0*/ 	.word	0xffffffff


	//   ....[202]....
        /*0aa4*/ 	.word	0xffffffff


	//   ....[203]....
        /*0aa8*/ 	.word	0xffffffff


	//   ....[204]....
        /*0aac*/ 	.word	0xffffffff


	//   ....[205]....
        /*0ab0*/ 	.word	0xffffffff


	//   ....[206]....
        /*0ab4*/ 	.word	0xffffffff


	//   ....[207]....
        /*0ab8*/ 	.word	0xffffffff


	//   ....[208]....
        /*0abc*/ 	.word	0xffffffff


	//   ....[209]....
        /*0ac0*/ 	.word	0xffffffff


	//   ....[210]....
        /*0ac4*/ 	.word	0xffffffff


	//   ....[211]....
        /*0ac8*/ 	.word	0xffffffff


	//   ....[212]....
        /*0acc*/ 	.word	0xffffffff


	//   ....[213]....
        /*0ad0*/ 	.word	0xffffffff


	//   ....[214]....
        /*0ad4*/ 	.word	0xffffffff


	//   ....[215]....
        /*0ad8*/ 	.word	0xffffffff


	//   ....[216]....
        /*0adc*/ 	.word	0xffffffff


	//   ....[217]....
        /*0ae0*/ 	.word	0xffffffff


	//   ....[218]....
        /*0ae4*/ 	.word	0xffffffff


	//   ....[219]....
        /*0ae8*/ 	.word	0xffffffff


	//   ....[220]....
        /*0aec*/ 	.word	0xffffffff


	//   ....[221]....
        /*0af0*/ 	.word	0xffffffff


	//   ....[222]....
        /*0af4*/ 	.word	0xffffffff


	//   ....[223]....
        /*0af8*/ 	.word	0xffffffff


	//   ....[224]....
        /*0afc*/ 	.word	0xffffffff


	//   ....[225]....
        /*0b00*/ 	.word	0xffffffff


	//   ....[226]....
        /*0b04*/ 	.word	0xffffffff


	//   ....[227]....
        /*0b08*/ 	.word	0xffffffff


	//   ....[228]....
        /*0b0c*/ 	.word	0xffffffff


	//   ....[229]....
        /*0b10*/ 	.word	0xffffffff


	//   ....[230]....
        /*0b14*/ 	.word	0xffffffff


	//   ....[231]....
        /*0b18*/ 	.word	0xffffffff


	//   ....[232]....
        /*0b1c*/ 	.word	0xffffffff


	//   ....[233]....
        /*0b20*/ 	.word	0xffffffff


	//   ....[234]....
        /*0b24*/ 	.word	0xffffffff


	//   ....[235]....
        /*0b28*/ 	.word	0xffffffff


	//   ....[236]....
        /*0b2c*/ 	.word	0xffffffff


	//   ....[237]....
        /*0b30*/ 	.word	0xffffffff


	//   ....[238]....
        /*0b34*/ 	.word	0xffffffff


	//   ....[239]....
        /*0b38*/ 	.word	0xffffffff


	//   ....[240]....
        /*0b3c*/ 	.word	0xffffffff


	//   ....[241]....
        /*0b40*/ 	.word	0xffffffff


	//   ....[242]....
        /*0b44*/ 	.word	0xffffffff


	//   ....[243]....
        /*0b48*/ 	.word	0xffffffff


	//   ....[244]....
        /*0b4c*/ 	.word	0xffffffff


	//   ....[245]....
        /*0b50*/ 	.word	0xffffffff


	//   ....[246]....
        /*0b54*/ 	.word	0xffffffff


	//   ....[247]....
        /*0b58*/ 	.word	0xffffffff


	//   ....[248]....
        /*0b5c*/ 	.word	0xffffffff


	//   ....[249]....
        /*0b60*/ 	.word	0xffffffff


	//   ....[250]....
        /*0b64*/ 	.word	0xffffffff


	//   ....[251]....
        /*0b68*/ 	.word	0xffffffff


	//   ....[252]....
        /*0b6c*/ 	.word	0xffffffff


	//   ....[253]....
        /*0b70*/ 	.word	0xffffffff


	//   ....[254]....
        /*0b74*/ 	.word	0xffffffff


	//   ....[255]....
        /*0b78*/ 	.word	0xffffffff


	//   ....[0]....
        /*0b7c*/ 	.word	0xffffffff


	//   ....[1]....
        /*0b80*/ 	.word	0xffffffff


	//   ....[2]....
        /*0b84*/ 	.word	0xffffffff


	//   ....[3]....
        /*0b88*/ 	.word	0xffffffff


	//   ....[4]....
        /*0b8c*/ 	.word	0xffffffff


	//   ....[5]....
        /*0b90*/ 	.word	0xffffffff


	//   ....[6]....
        /*0b94*/ 	.word	0xffffffff


	//   ....[7]....
        /*0b98*/ 	.word	0xffffffff


	//   ....[8]....
        /*0b9c*/ 	.word	0xffffffff


	//   ....[9]....
        /*0ba0*/ 	.word	0xffffffff


	//   ....[10]....
        /*0ba4*/ 	.word	0xffffffff


	//   ....[11]....
        /*0ba8*/ 	.word	0xffffffff


	//   ....[12]....
        /*0bac*/ 	.word	0xffffffff


	//   ....[13]....
        /*0bb0*/ 	.word	0xffffffff


	//   ....[14]....
        /*0bb4*/ 	.word	0xffffffff


	//   ....[15]....
        /*0bb8*/ 	.word	0xffffffff


	//   ....[16]....
        /*0bbc*/ 	.word	0xffffffff


	//   ....[17]....
        /*0bc0*/ 	.word	0xffffffff


	//   ....[18]....
        /*0bc4*/ 	.word	0xffffffff


	//   ....[19]....
        /*0bc8*/ 	.word	0xffffffff


	//   ....[20]....
        /*0bcc*/ 	.word	0xffffffff


	//   ....[21]....
        /*0bd0*/ 	.word	0xffffffff


	//   ....[22]....
        /*0bd4*/ 	.word	0xffffffff


	//   ....[23]....
        /*0bd8*/ 	.word	0xffffffff


	//   ....[24]....
        /*0bdc*/ 	.word	0xffffffff


	//   ....[25]....
        /*0be0*/ 	.word	0xffffffff


	//   ....[26]....
        /*0be4*/ 	.word	0xffffffff


	//   ....[27]....
        /*0be8*/ 	.word	0xffffffff


	//   ....[28]....
        /*0bec*/ 	.word	0xffffffff


	//   ....[29]....
        /*0bf0*/ 	.word	0xffffffff


	//   ....[30]....
        /*0bf4*/ 	.word	0xffffffff


	//   ....[31]....
        /*0bf8*/ 	.word	0xffffffff


	//   ....[32]....
        /*0bfc*/ 	.word	0xffffffff


	//   ....[33]....
        /*0c00*/ 	.word	0xffffffff


	//   ....[34]....
        /*0c04*/ 	.word	0xffffffff


	//   ....[35]....
        /*0c08*/ 	.word	0xffffffff


	//   ....[36]....
        /*0c0c*/ 	.word	0xffffffff


	//   ....[37]....
        /*0c10*/ 	.word	0xffffffff


	//   ....[38]....
        /*0c14*/ 	.word	0xffffffff


	//   ....[39]....
        /*0c18*/ 	.word	0xffffffff


	//   ....[40]....
        /*0c1c*/ 	.word	0xffffffff


	//   ....[41]....
        /*0c20*/ 	.word	0xffffffff


	//   ....[42]....
        /*0c24*/ 	.word	0xffffffff


	//   ....[43]....
        /*0c28*/ 	.word	0xffffffff


	//   ....[44]....
        /*0c2c*/ 	.word	0xffffffff


	//   ....[45]....
        /*0c30*/ 	.word	0xffffffff


	//   ....[46]....
        /*0c34*/ 	.word	0xffffffff


	//   ....[47]....
        /*0c38*/ 	.word	0xffffffff


	//   ....[48]....
        /*0c3c*/ 	.word	0xffffffff


	//   ....[49]....
        /*0c40*/ 	.word	0xffffffff


	//   ....[50]....
        /*0c44*/ 	.word	0xffffffff


	//   ....[51]....
        /*0c48*/ 	.word	0xffffffff


	//   ....[52]....
        /*0c4c*/ 	.word	0xffffffff


	//   ....[53]....
        /*0c50*/ 	.word	0xffffffff


	//   ....[54]....
        /*0c54*/ 	.word	0xffffffff


	//   ....[55]....
        /*0c58*/ 	.word	0xffffffff


	//   ....[56]....
        /*0c5c*/ 	.word	0xffffffff


	//   ....[57]....
        /*0c60*/ 	.word	0xffffffff


	//   ....[58]....
        /*0c64*/ 	.word	0xffffffff


	//   ....[59]....
        /*0c68*/ 	.word	0xffffffff


	//   ....[60]....
        /*0c6c*/ 	.word	0xffffffff


	//   ....[61]....
        /*0c70*/ 	.word	0xffffffff


	//   ....[62]....
        /*0c74*/ 	.word	0xffffffff


	//   ....[63]....
        /*0c78*/ 	.word	0xffffffff


	//   ....[64]....
        /*0c7c*/ 	.word	0xffffffff


	//   ....[65]....
        /*0c80*/ 	.word	0xffffffff


	//   ....[66]....
        /*0c84*/ 	.word	0xffffffff


	//   ....[67]....
        /*0c88*/ 	.word	0xffffffff


	//   ....[68]....
        /*0c8c*/ 	.word	0xffffffff


	//   ....[69]....
        /*0c90*/ 	.word	0xffffffff


	//   ....[70]....
        /*0c94*/ 	.word	0xffffffff


	//   ....[71]....
        /*0c98*/ 	.word	0xffffffff


	//   ....[72]....
        /*0c9c*/ 	.word	0xffffffff


	//   ....[73]....
        /*0ca0*/ 	.word	0xffffffff


	//   ....[74]....
        /*0ca4*/ 	.word	0xffffffff


	//   ....[75]....
        /*0ca8*/ 	.word	0xffffffff


	//   ....[76]....
        /*0cac*/ 	.word	0xffffffff


	//   ....[77]....
        /*0cb0*/ 	.word	0xffffffff


	//----- nvinfo : EIATTR_COOP_GROUP_INSTR_OFFSETS
	.align		4
.L_448:
        /*0cb4*/ 	.byte	0x04, 0x28
        /*0cb6*/ 	.short	(.L_450 - .L_449)


	//   ....[0]....
.L_449:
        /*0cb8*/ 	.word	0x00000050


	//   ....[1]....
        /*0cbc*/ 	.word	0x00000200


	//   ....[2]....
        /*0cc0*/ 	.word	0x00000230


	//   ....[3]....
        /*0cc4*/ 	.word	0x00000260


	//   ....[4]....
        /*0cc8*/ 	.word	0x00000290


	//   ....[5]....
        /*0ccc*/ 	.word	0x000002c0


	//   ....[6]....
        /*0cd0*/ 	.word	0x000002f0


	//   ....[7]....
        /*0cd4*/ 	.word	0x00000460


	//   ....[8]....
        /*0cd8*/ 	.word	0x000004a0


	//   ....[9]....
        /*0cdc*/ 	.word	0x000004d0


	//   ....[10]....
        /*0ce0*/ 	.word	0x00000500


	//   ....[11]....
        /*0ce4*/ 	.word	0x00000530


	//   ....[12]....
        /*0ce8*/ 	.word	0x00000560


	//   ....[13]....
        /*0cec*/ 	.word	0x000005f0


	//   ....[14]....
        /*0cf0*/ 	.word	0x00000620


	//   ....[15]....
        /*0cf4*/ 	.word	0x00000640


	//   ....[16]....
        /*0cf8*/ 	.word	0x000006a0


	//   ....[17]....
        /*0cfc*/ 	.word	0x00003980


	//   ....[18]....
        /*0d00*/ 	.word	0x000039d0


	//   ....[19]....
        /*0d04*/ 	.word	0x000041d0


	//   ....[20]....
        /*0d08*/ 	.word	0x000041f0


	//   ....[21]....
        /*0d0c*/ 	.word	0x00004960


	//   ....[22]....
        /*0d10*/ 	.word	0x00004970


	//   ....[23]....
        /*0d14*/ 	.word	0x000051f0


	//   ....[24]....
        /*0d18*/ 	.word	0x00005230


	//   ....[25]....
        /*0d1c*/ 	.word	0x00005e30


	//   ....[26]....
        /*0d20*/ 	.word	0x00005e60


	//   ....[27]....
        /*0d24*/ 	.word	0x00006620


	//   ....[28]....
        /*0d28*/ 	.word	0x00006640


	//   ....[29]....
        /*0d2c*/ 	.word	0x00006e20


	//   ....[30]....
        /*0d30*/ 	.word	0x00006e50


	//   ....[31]....
        /*0d34*/ 	.word	0x00006f80


	//   ....[32]....
        /*0d38*/ 	.word	0x00006fb0


	//   ....[33]....
        /*0d3c*/ 	.word	0x000070a0


	//   ....[34]....
        /*0d40*/ 	.word	0x000070c0


	//   ....[35]....
        /*0d44*/ 	.word	0x000076a0


	//   ....[36]....
        /*0d48*/ 	.word	0x000076e0


	//   ....[37]....
        /*0d4c*/ 	.word	0x00007810


	//   ....[38]....
        /*0d50*/ 	.word	0x00007840


	//   ....[39]....
        /*0d54*/ 	.word	0x00007930


	//   ....[40]....
        /*0d58*/ 	.word	0x00007960


	//   ....[41]....
        /*0d5c*/ 	.word	0x00008480


	//   ....[42]....
        /*0d60*/ 	.word	0x000084a0


	//   ....[43]....
        /*0d64*/ 	.word	0x00008570


	//   ....[44]....
        /*0d68*/ 	.word	0x00008580


	//   ....[45]....
        /*0d6c*/ 	.word	0x00008650


	//   ....[46]....
        /*0d70*/ 	.word	0x00008670


	//   ....[47]....
        /*0d74*/ 	.word	0x00008740


	//   ....[48]....
        /*0d78*/ 	.word	0x00008750


	//   ....[49]....
        /*0d7c*/ 	.word	0x00008820


	//   ....[50]....
        /*0d80*/ 	.word	0x00008840


	//   ....[51]....
        /*0d84*/ 	.word	0x00008910


	//   ....[52]....
        /*0d88*/ 	.word	0x00008920


	//   ....[53]....
        /*0d8c*/ 	.word	0x000089f0


	//   ....[54]....
        /*0d90*/ 	.word	0x00008a10


	//   ....[55]....
        /*0d94*/ 	.word	0x00008ae0


	//   ....[56]....
        /*0d98*/ 	.word	0x00008af0


	//   ....[57]....
        /*0d9c*/ 	.word	0x00008f20


	//   ....[58]....
        /*0da0*/ 	.word	0x00008f30


	//   ....[59]....
        /*0da4*/ 	.word	0x00008f40


	//   ....[60]....
        /*0da8*/ 	.word	0x00008f50


	//   ....[61]....
        /*0dac*/ 	.word	0x00008f70


	//   ....[62]....
        /*0db0*/ 	.word	0x00008f80


	//   ....[63]....
        /*0db4*/ 	.word	0x00008fa0


	//   ....[64]....
        /*0db8*/ 	.word	0x00008fc0


	//   ....[65]....
        /*0dbc*/ 	.word	0x000090c0


	//   ....[66]....
        /*0dc0*/ 	.word	0x000090d0


	//   ....[67]....
        /*0dc4*/ 	.word	0x000092d0


	//   ....[68]....
        /*0dc8*/ 	.word	0x00009310


	//   ....[69]....
        /*0dcc*/ 	.word	0x00009320


	//   ....[70]....
        /*0dd0*/ 	.word	0x00009330


	//   ....[71]....
        /*0dd4*/ 	.word	0x0000abf0


	//   ....[72]....
        /*0dd8*/ 	.word	0x0000ac30


	//   ....[73]....
        /*0ddc*/ 	.word	0x0000ac50


	//   ....[74]....
        /*0de0*/ 	.word	0x0000ac60


	//   ....[75]....
        /*0de4*/ 	.word	0x0000c940


	//   ....[76]....
        /*0de8*/ 	.word	0x0000c980


	//   ....[77]....
        /*0dec*/ 	.word	0x0000c990


	//   ....[78]....
        /*0df0*/ 	.word	0x0000c9b0


	//   ....[79]....
        /*0df4*/ 	.word	0x0000c9d0


	//   ....[80]....
        /*0df8*/ 	.word	0x0000ca50


	//   ....[81]....
        /*0dfc*/ 	.word	0x0000ca90


	//   ....[82]....
        /*0e00*/ 	.word	0x0000cab0


	//   ....[83]....
        /*0e04*/ 	.word	0x0000cad0


	//   ....[84]....
        /*0e08*/ 	.word	0x0000caf0


	//   ....[85]....
        /*0e0c*/ 	.word	0x0000d310


	//   ....[86]....
        /*0e10*/ 	.word	0x0000d330


	//   ....[87]....
        /*0e14*/ 	.word	0x0000d350


	//   ....[88]....
        /*0e18*/ 	.word	0x0000d360


	//   ....[89]....
        /*0e1c*/ 	.word	0x0000d370


	//   ....[90]....
        /*0e20*/ 	.word	0x0000d380


	//   ....[91]....
        /*0e24*/ 	.word	0x0000d390


	//   ....[92]....
        /*0e28*/ 	.word	0x0000d3a0


	//   ....[93]....
        /*0e2c*/ 	.word	0x0000d3d0


	//   ....[94]....
        /*0e30*/ 	.word	0x0000d400


	//   ....[95]....
        /*0e34*/ 	.word	0x0000e080


	//   ....[96]....
        /*0e38*/ 	.word	0x0000e090


	//   ....[97]....
        /*0e3c*/ 	.word	0x0000e0a0


	//   ....[98]....
        /*0e40*/ 	.word	0x0000e0b0


	//   ....[99]....
        /*0e44*/ 	.word	0x0000e0e0


	//   ....[100]....
        /*0e48*/ 	.word	0x0000e100


	//   ....[101]....
        /*0e4c*/ 	.word	0x0000e120


	//   ....[102]....
        /*0e50*/ 	.word	0x0000e130


	//   ....[103]....
        /*0e54*/ 	.word	0x0000fca0


	//   ....[104]....
        /*0e58*/ 	.word	0x0000fcf0


	//   ....[105]....
        /*0e5c*/ 	.word	0x0000fd20


	//   ....[106]....
        /*0e60*/ 	.word	0x0000fd40


	//   ....[107]....
        /*0e64*/ 	.word	0x0000fd60


	//   ....[108]....
        /*0e68*/ 	.word	0x0000fd80


	//   ....[109]....
        /*0e6c*/ 	.word	0x0000fda0


	//   ....[110]....
        /*0e70*/ 	.word	0x0000fdc0


	//   ....[111]....
        /*0e74*/ 	.word	0x0000fdf0


	//   ....[112]....
        /*0e78*/ 	.word	0x0000ff20


	//   ....[113]....
        /*0e7c*/ 	.word	0x00010740


	//   ....[114]....
        /*0e80*/ 	.word	0x00010760


	//   ....[115]....
        /*0e84*/ 	.word	0x000107b0


	//   ....[116]....
        /*0e88*/ 	.word	0x000107d0


	//   ....[117]....
        /*0e8c*/ 	.word	0x00010800


	//   ....[118]....
        /*0e90*/ 	.word	0x00010820


	//   ....[119]....
        /*0e94*/ 	.word	0x00010850


	//   ....[120]....
        /*0e98*/ 	.word	0x00010870


	//   ....[121]....
        /*0e9c*/ 	.word	0x00010890


	//   ....[122]....
        /*0ea0*/ 	.word	0x000108d0


	//   ....[123]....
        /*0ea4*/ 	.word	0x00010ea0


	//   ....[124]....
        /*0ea8*/ 	.word	0x00010ec0


	//   ....[125]....
        /*0eac*/ 	.word	0x00010ee0


	//   ....[126]....
        /*0eb0*/ 	.word	0x00010f00


	//   ....[127]....
        /*0eb4*/ 	.word	0x00010f20


	//   ....[128]....
        /*0eb8*/ 	.word	0x00010f40


	//   ....[129]....
        /*0ebc*/ 	.word	0x00010f60


	//   ....[130]....
        /*0ec0*/ 	.word	0x00010f80


	//   ....[131]....
        /*0ec4*/ 	.word	0x00012d20


	//   ....[132]....
        /*0ec8*/ 	.word	0x00012d50


	//   ....[133]....
        /*0ecc*/ 	.word	0x00012d60


	//   ....[134]....
        /*0ed0*/ 	.word	0x00012d70


	//   ....[135]....
        /*0ed4*/ 	.word	0x00012d80


	//   ....[136]....
        /*0ed8*/ 	.word	0x00012db0


	//   ....[137]....
        /*0edc*/ 	.word	0x00012dd0


	//   ....[138]....
        /*0ee0*/ 	.word	0x00012df0


	//   ....[139]....
        /*0ee4*/ 	.word	0x00014000


	//   ....[140]....
        /*0ee8*/ 	.word	0x00014020


	//   ....[141]....
        /*0eec*/ 	.word	0x00014030


	//   ....[142]....
        /*0ef0*/ 	.word	0x00014040


	//   ....[143]....
        /*0ef4*/ 	.word	0x00014050


	//   ....[144]....
        /*0ef8*/ 	.word	0x00014060


	//   ....[145]....
        /*0efc*/ 	.word	0x00014080


	//   ....[146]....
        /*0f00*/ 	.word	0x000140f0


	//   ....[147]....
        /*0f04*/ 	.word	0x000144e0


	//   ....[148]....
        /*0f08*/ 	.word	0x00014500


	//   ....[149]....
        /*0f0c*/ 	.word	0x00014560


	//   ....[150]....
        /*0f10*/ 	.word	0x00014570


	//   ....[151]....
        /*0f14*/ 	.word	0x000145e0


	//   ....[152]....
        /*0f18*/ 	.word	0x00014600


	//   ....[153]....
        /*0f1c*/ 	.word	0x00014670


	//   ....[154]....
        /*0f20*/ 	.word	0x00014680


	//   ....[155]....
        /*0f24*/ 	.word	0x000146f0


	//   ....[156]....
        /*0f28*/ 	.word	0x00014710


	//   ....[157]....
        /*0f2c*/ 	.word	0x00014780


	//   ....[158]....
        /*0f30*/ 	.word	0x00014790


	//   ....[159]....
        /*0f34*/ 	.word	0x00014800


	//   ....[160]....
        /*0f38*/ 	.word	0x00014820


	//   ....[161]....
        /*0f3c*/ 	.word	0x00014890


	//   ....[162]....
        /*0f40*/ 	.word	0x000148a0


	//   ....[163]....
        /*0f44*/ 	.word	0x00014b20


	//   ....[164]....
        /*0f48*/ 	.word	0x00014b40


	//   ....[165]....
        /*0f4c*/ 	.word	0x00014e90


	//   ....[166]....
        /*0f50*/ 	.word	0x00014ea0


	//   ....[167]....
        /*0f54*/ 	.word	0x000151f0


	//   ....[168]....
        /*0f58*/ 	.word	0x00015210


	//   ....[169]....
        /*0f5c*/ 	.word	0x00015580


	//   ....[170]....
        /*0f60*/ 	.word	0x00015590


	//   ....[171]....
        /*0f64*/ 	.word	0x000160e0


	//   ....[172]....
        /*0f68*/ 	.word	0x00016100


	//   ....[173]....
        /*0f6c*/ 	.word	0x00016170


	//   ....[174]....
        /*0f70*/ 	.word	0x00016180


	//   ....[175]....
        /*0f74*/ 	.word	0x000161f0


	//   ....[176]....
        /*0f78*/ 	.word	0x00016210


	//   ....[177]....
        /*0f7c*/ 	.word	0x00016280


	//   ....[178]....
        /*0f80*/ 	.word	0x00016290


	//   ....[179]....
        /*0f84*/ 	.word	0x00016300


	//   ....[180]....
        /*0f88*/ 	.word	0x00016320


	//   ....[181]....
        /*0f8c*/ 	.word	0x00016390


	//   ....[182]....
        /*0f90*/ 	.word	0x000163a0


	//   ....[183]....
        /*0f94*/ 	.word	0x00016410


	//   ....[184]....
        /*0f98*/ 	.word	0x00016430


	//   ....[185]....
        /*0f9c*/ 	.word	0x000164a0


	//   ....[186]....
        /*0fa0*/ 	.word	0x000164b0


	//   ....[187]....
        /*0fa4*/ 	.word	0x00016600


	//   ....[188]....
        /*0fa8*/ 	.word	0x00016620


	//   ....[189]....
        /*0fac*/ 	.word	0x00016750


	//   ....[190]....
        /*0fb0*/ 	.word	0x00016790


	//   ....[191]....
        /*0fb4*/ 	.word	0x000167c0


	//   ....[192]....
        /*0fb8*/ 	.word	0x000167f0


	//   ....[193]....
        /*0fbc*/ 	.word	0x00016820


	//   ....[194]....
        /*0fc0*/ 	.word	0x00016850


	//   ....[195]....
        /*0fc4*/ 	.word	0x000169b0


	//   ....[196]....
        /*0fc8*/ 	.word	0x000169f0


	//   ....[197]....
        /*0fcc*/ 	.word	0x00016a20


	//   ....[198]....
        /*0fd0*/ 	.word	0x00016a50


	//   ....[199]....
        /*0fd4*/ 	.word	0x00016a80


	//   ....[200]....
        /*0fd8*/ 	.word	0x00016ab0


	//   ....[201]....
        /*0fdc*/ 	.word	0x00016b40


	//   ....[202]....
        /*0fe0*/ 	.word	0x00016b70


	//   ....[203]....
        /*0fe4*/ 	.word	0x00016b80


	//   ....[204]....
        /*0fe8*/ 	.word	0x00016be0


	//   ....[205]....
        /*0fec*/ 	.word	0x000171d0


	//   ....[206]....
        /*0ff0*/ 	.word	0x00017230


	//   ....[207]....
        /*0ff4*/ 	.word	0x00017280


	//   ....[208]....
        /*0ff8*/ 	.word	0x000172d0


	//   ....[209]....
        /*0ffc*/ 	.word	0x00017320


	//   ....[210]....
        /*1000*/ 	.word	0x00017390


	//   ....[211]....
        /*1004*/ 	.word	0x000173e0


	//   ....[212]....
        /*1008*/ 	.word	0x00017440


	//   ....[213]....
        /*100c*/ 	.word	0x000174b0


	//   ....[214]....
        /*1010*/ 	.word	0x00017510


	//   ....[215]....
        /*1014*/ 	.word	0x00017580


	//   ....[216]....
        /*1018*/ 	.word	0x000175f0


	//   ....[217]....
        /*101c*/ 	.word	0x00017660


	//   ....[218]....
        /*1020*/ 	.word	0x000176c0


	//   ....[219]....
        /*1024*/ 	.word	0x00017730


	//   ....[220]....
        /*1028*/ 	.word	0x000177a0


	//   ....[221]....
        /*102c*/ 	.word	0x00017810


	//   ....[222]....
        /*1030*/ 	.word	0x00017870


	//   ....[223]....
        /*1034*/ 	.word	0x000178e0


	//   ....[224]....
        /*1038*/ 	.word	0x00017950


	//   ....[225]....
        /*103c*/ 	.word	0x000179c0


	//   ....[226]....
        /*1040*/ 	.word	0x00017a20


	//   ....[227]....
        /*1044*/ 	.word	0x00017a90


	//   ....[228]....
        /*1048*/ 	.word	0x00017b00


	//   ....[229]....
        /*104c*/ 	.word	0x00017b70


	//   ....[230]....
        /*1050*/ 	.word	0x00017bd0


	//   ....[231]....
        /*1054*/ 	.word	0x00017c40


	//   ....[232]....
        /*1058*/ 	.word	0x00017cb0


	//   ....[233]....
        /*105c*/ 	.word	0x00017d80


	//   ....[234]....
        /*1060*/ 	.word	0x00017de0


	//   ....[235]....
        /*1064*/ 	.word	0x00017ec0


	//   ....[236]....
        /*1068*/ 	.word	0x00017f20


	//   ....[237]....
        /*106c*/ 	.word	0x00018000


	//   ....[238]....
        /*1070*/ 	.word	0x00018060


	//   ....[239]....
        /*1074*/ 	.word	0x00018140


	//   ....[240]....
        /*1078*/ 	.word	0x000181a0


	//   ....[241]....
        /*107c*/ 	.word	0x00018200


	//   ....[242]....
        /*1080*/ 	.word	0x00018250


	//   ....[243]....
        /*1084*/ 	.word	0x000182a0


	//   ....[244]....
        /*1088*/ 	.word	0x000182f0


	//   ....[245]....
        /*108c*/ 	.word	0x00018340


	//   ....[246]....
        /*1090*/ 	.word	0x00018390


	//   ....[247]....
        /*1094*/ 	.word	0x000183e0


	//   ....[248]....
        /*1098*/ 	.word	0x00018430


	//   ....[249]....
        /*109c*/ 	.word	0x000184a0


	//   ....[250]....
        /*10a0*/ 	.word	0x00018510


	//   ....[251]....
        /*10a4*/ 	.word	0x00018580


	//   ....[252]....
        /*10a8*/ 	.word	0x00018660


	//   ....[253]....
        /*10ac*/ 	.word	0x000186c0


	//   ....[254]....
        /*10b0*/ 	.word	0x000187a0


	//   ....[255]....
        /*10b4*/ 	.word	0x00018800


	//   ....[0]....
        /*10b8*/ 	.word	0x000188e0


	//   ....[1]....
        /*10bc*/ 	.word	0x00018940


	//   ....[2]....
        /*10c0*/ 	.word	0x00018a20


	//   ....[3]....
        /*10c4*/ 	.word	0x00018a80


	//   ....[4]....
        /*10c8*/ 	.word	0x00018ad0


	//   ....[5]....
        /*10cc*/ 	.word	0x00018b10


	//   ....[6]....
        /*10d0*/ 	.word	0x00018b60


	//   ....[7]....
        /*10d4*/ 	.word	0x00018ba0


	//   ....[8]....
        /*10d8*/ 	.word	0x00018bf0


	//   ....[9]....
        /*10dc*/ 	.word	0x00018c30


	//   ....[10]....
        /*10e0*/ 	.word	0x00018c80


	//   ....[11]....
        /*10e4*/ 	.word	0x00018cc0


	//   ....[12]....
        /*10e8*/ 	.word	0x00018d10


	//   ....[13]....
        /*10ec*/ 	.word	0x00018d60


	//   ....[14]....
        /*10f0*/ 	.word	0x00018db0


	//   ....[15]....
        /*10f4*/ 	.word	0x00018e00


	//   ....[16]....
        /*10f8*/ 	.word	0x00018e50


	//   ....[17]....
        /*10fc*/ 	.word	0x00018ea0


	//   ....[18]....
        /*1100*/ 	.word	0x00018ef0


	//   ....[19]....
        /*1104*/ 	.word	0x00018f40


	//   ....[20]....
        /*1108*/ 	.word	0x00018fb0


	//   ....[21]....
        /*110c*/ 	.word	0x00019020


	//   ....[22]....
        /*1110*/ 	.word	0x00019090


	//   ....[23]....
        /*1114*/ 	.word	0x000190f0


	//   ....[24]....
        /*1118*/ 	.word	0x00019160


	//   ....[25]....
        /*111c*/ 	.word	0x000191d0


	//   ....[26]....
        /*1120*/ 	.word	0x00019240


	//   ....[27]....
        /*1124*/ 	.word	0x000192a0


	//   ....[28]....
        /*1128*/ 	.word	0x00019310


	//   ....[29]....
        /*112c*/ 	.word	0x00019380


	//   ....[30]....
        /*1130*/ 	.word	0x000193f0


	//   ....[31]....
        /*1134*/ 	.word	0x00019450


	//   ....[32]....
        /*1138*/ 	.word	0x000194c0


	//   ....[33]....
        /*113c*/ 	.word	0x00019530


	//   ....[34]....
        /*1140*/ 	.word	0x000195a0


	//   ....[35]....
        /*1144*/ 	.word	0x00019600


	//   ....[36]....
        /*1148*/ 	.word	0x00019670


	//   ....[37]....
        /*114c*/ 	.word	0x000196e0


	//   ....[38]....
        /*1150*/ 	.word	0x00019750


	//   ....[39]....
        /*1154*/ 	.word	0x000197b0


	//   ....[40]....
        /*1158*/ 	.word	0x00019820


	//   ....[41]....
        /*115c*/ 	.word	0x00019890


	//   ....[42]....
        /*1160*/ 	.word	0x00019900


	//   ....[43]....
        /*1164*/ 	.word	0x00019960


	//   ....[44]....
        /*1168*/ 	.word	0x000199d0


	//   ....[45]....
        /*116c*/ 	.word	0x00019a40


	//   ....[46]....
        /*1170*/ 	.word	0x00019ab0


	//   ....[47]....
        /*1174*/ 	.word	0x00019b10


	//   ....[48]....
        /*1178*/ 	.word	0x00019b80


	//   ....[49]....
        /*117c*/ 	.word	0x00019bf0


	//   ....[50]....
        /*1180*/ 	.word	0x00019c60


	//   ....[51]....
        /*1184*/ 	.word	0x00019cc0


	//   ....[52]....
        /*1188*/ 	.word	0x00019d30


	//   ....[53]....
        /*118c*/ 	.word	0x00019da0


	//   ....[54]....
        /*1190*/ 	.word	0x00019e10


	//   ....[55]....
        /*1194*/ 	.word	0x00019e70


	//   ....[56]....
        /*1198*/ 	.word	0x00019ee0


	//   ....[57]....
        /*119c*/ 	.word	0x00019f50


	//   ....[58]....
        /*11a0*/ 	.word	0x00019fc0


	//   ....[59]....
        /*11a4*/ 	.word	0x0001a020


	//   ....[60]....
        /*11a8*/ 	.word	0x0001a090


	//   ....[61]....
        /*11ac*/ 	.word	0x0001a100


	//   ....[62]....
        /*11b0*/ 	.word	0x0001a150


	//   ....[63]....
        /*11b4*/ 	.word	0x0001a190


	//   ....[64]....
        /*11b8*/ 	.word	0x0001a1e0


	//   ....[65]....
        /*11bc*/ 	.word	0x0001a230


	//   ....[66]....
        /*11c0*/ 	.word	0x0001a280


	//   ....[67]....
        /*11c4*/ 	.word	0x0001a2f0


	//   ....[68]....
        /*11c8*/ 	.word	0x0001a340


	//   ....[69]....
        /*11cc*/ 	.word	0x0001a390


	//   ....[70]....
        /*11d0*/ 	.word	0x0001a3e0


	//   ....[71]....
        /*11d4*/ 	.word	0x0001a430


	//   ....[72]....
        /*11d8*/ 	.word	0x0001a480


	//   ....[73]....
        /*11dc*/ 	.word	0x0001a4f0


	//   ....[74]....
        /*11e0*/ 	.word	0x0001a540


	//   ....[75]....
        /*11e4*/ 	.word	0x0001a5a0


	//   ....[76]....
        /*11e8*/ 	.word	0x0001a600


	//   ....[77]....
        /*11ec*/ 	.word	0x0001a670


	//----- nvinfo : EIATTR_EXIT_INSTR_OFFSETS
	.align		4
.L_450:
        /*11f0*/ 	.byte	0x04, 0x1c
        /*11f2*/ 	.short	(.L_452 - .L_451)


	//   ....[0]....
.L_451:
        /*11f4*/ 	.word	0x00000c10


	//   ....[1]....
        /*11f8*/ 	.word	0x00017190


	//----- nvinfo : EIATTR_MAX_THREADS
	.align		4
.L_452:
        /*11fc*/ 	.byte	0x04, 0x05
        /*11fe*/ 	.short	(.L_454 - .L_453)
.L_453:
        /*1200*/ 	.word	0x00000080
        /*1204*/ 	.word	0x00000001
        /*1208*/ 	.word	0x00000001


	//----- nvinfo : EIATTR_CRS_STACK_SIZE
	.align		4
.L_454:
        /*120c*/ 	.byte	0x04, 0x1e
        /*120e*/ 	.short	(.L_456 - .L_455)
.L_455:
        /*1210*/ 	.word	0x00000000
.L_456:


//--------------------- .nv.info._ZN7cutlass13device_kernelIN5flash19enable_sm80_to_sm89INS1_16FlashAttnFwdSm80INS1_25CollectiveMainloopFwdSm80ILi4ELi1ELb0EN4cute5tupleIJNS5_1CILi128EEENS7_ILi96EEENS7_ILi64EEEEEELi64ENS_6half_tEfNS_4arch4Sm80ELb0ELb1ELb0ELb0ELb1ELb0ELb1ELb1EEENS1_21CollectiveEpilogueFwdINS6_IJS8_SA_S9_EEENS6_IJNS7_ILi1EEESI_SI_EEESC_SE_Li128ELb0ELb1ELb1ELb0EEENS1_19SingleTileSchedulerILb0ELb1ELb1ELi128EEEEEEEEEvNT_6ParamsE --------------------------
	.section	.nv.info._ZN7cutlass13device_kernelIN5flash19enable_sm80_to_sm89INS1_16FlashAttnFwdSm80INS1_25CollectiveMainloopFwdSm80ILi4ELi1ELb0EN4cute5tupleIJNS5_1CILi128EEENS7_ILi96EEENS7_ILi64EEEEEELi64ENS_6half_tEfNS_4arch4Sm80ELb0ELb1ELb0ELb0ELb1ELb0ELb1ELb1EEENS1_21CollectiveEpilogueFwdINS6_IJS8_SA_S9_EEENS6_IJNS7_ILi1EEESI_SI_EEESC_SE_Li128ELb0ELb1ELb1ELb0EEENS1_19SingleTileSchedulerILb0ELb1ELb1ELi128EEEEEEEEEvNT_6ParamsE,"",@"SHT_CUDA_INFO"
	.sectionflags	@""
	.align	4


	//----- nvinfo : EIATTR_CUDA_API_VERSION
	.align		4
        /*0000*/ 	.byte	0x04, 0x37
        /*0002*/ 	.short	(.L_458 - .L_457)
.L_457:
        /*0004*/ 	.word	0x00000082


	//----- nvinfo : EIATTR_SW2861232_WAR
	.align		4
.L_458:
        /*0008*/ 	.byte	0x01, 0x35
	.zero		2


	//----- nvinfo : EIATTR_PARAM_CBANK
	.align		4
        /*000c*/ 	.byte	0x04, 0x0a
        /*000e*/ 	.short	(.L_460 - .L_459)
	.align		4
.L_459:
        /*0010*/ 	.word	index@(.nv.constant0._ZN7cutlass13device_kernelIN5flash19enable_sm80_to_sm89INS1_16FlashAttnFwdSm80INS1_25CollectiveMainloopFwdSm80ILi4ELi1ELb0EN4cute5tupleIJNS5_1CILi128EEENS7_ILi96EEENS7_ILi64EEEEEELi64ENS_6half_tEfNS_4arch4Sm80ELb0ELb1ELb0ELb0ELb1ELb0ELb1ELb1EEENS1_21CollectiveEpilogueFwdINS6_IJS8_SA_S9_EEENS6_IJNS7_ILi1EEESI_SI_EEESC_SE_Li128ELb0ELb1ELb1ELb0EEENS1_19SingleTileSchedulerILb0ELb1ELb1ELi128EEEEEEEEEvNT_6ParamsE)
        /*0014*/ 	.short	0x0160
        /*0016*/ 	.short	0x0418


	//----- nvinfo : EIATTR_CBANK_PARAM_SIZE
	.align		4
.L_460:
        /*0018*/ 	.byte	0x03, 0x19
        /*001a*/ 	.short	0x0418


	//----- nvinfo : EIATTR_KPARAM_INFO
	.align		4
        /*001c*/ 	.byte	0x04, 0x17
        /*001e*/ 	.short	(.L_462 - .L_461)
.L_461:
        /*0020*/ 	.word	0x00000000
        /*0024*/ 	.short	0x0000
        /*0026*/ 	.short	0x0000
        /*0028*/ 	.byte	0x00, 0xf0, 0x61, 0x10


	//----- nvinfo : EIATTR_MAXREG_COUNT
	.align		4
.L_462:
        /*002c*/ 	.byte	0x03, 0x1b
        /*002e*/ 	.short	0x00ff


	//----- nvinfo : EIATTR_NUM_BARRIERS
	.align		4
        /*0030*/ 	.byte	0x02, 0x4c
        /*0032*/ 	.byte	0x02
	.zero		1


	//----- nvinfo : EIATTR_ANNOTATIONS
	.align		4
        /*0034*/ 	.byte	0x04, 0x55
        /*0036*/ 	.short	(.L_464 - .L_463)


	//   ....[0]....
.L_463:
        /*0038*/ 	.word	0x00000001
        /*003c*/ 	.byte	0x30, 0x92, 0x00, 0x00, 0x01, 0x00, 0x00, 0x00, 0x90, 0x92, 0x00, 0x00, 0x01, 0x00, 0x00, 0x00
        /*004c*/ 	.byte	0xe0, 0xa1, 0x00, 0x00, 0x01, 0x00, 0x00, 0x00, 0x20, 0xa2, 0x00, 0x00, 0x01, 0x00, 0x00, 0x00
        /*005c*/ 	.byte	0x80, 0x26, 0x01, 0x00, 0x01, 0x00, 0x00, 0x00, 0x80, 0x27, 0x01, 0x00, 0x01, 0x00, 0x00, 0x00
        /*006c*/ 	.byte	0xe0, 0x27, 0x01, 0x00, 0x01, 0x00, 0x00, 0x00, 0xd0, 0x3b, 0x01, 0x00, 0x01, 0x00, 0x00, 0x00
        /*007c*/ 	.byte	0x00, 0x3c, 0x01, 0x00, 0x01, 0x00, 0x00, 0x00, 0x30, 0x3c, 0x01, 0x00


	//----- nvinfo : EIATTR_MERCURY_ISA_VERSION
	.align		4
.L_464:
        /*0088*/ 	.byte	0x03, 0x5f
        /*008a*/ 	.short	0x0000


	//----- nvinfo : EIATTR_COOP_GROUP_MASK_REGIDS
	.align		4
        /*008c*/ 	.byte	0x04, 0x29
        /*008e*/ 	.short	(.L_466 - .L_465)


	//   ....[0]....
.L_465:
        /*0090*/ 	.word	0xffffffff


	//   ....[1]....
        /*0094*/ 	.word	0xffffffff


	//   ....[2]....
        /*0098*/ 	.word	0xffffffff


	//   ....[3]....
        /*009c*/ 	.word	0xffffffff


	//   ....[4]....
        /*00a0*/ 	.word	0xffffffff


	//   ....[5]....
        /*00a4*/ 	.word	0xffffffff


	//   ....[6]....
        /*00a8*/ 	.word	0xffffffff


	//   ....[7]....
        /*00ac*/ 	.word	0xffffffff


	//   ....[8]....
        /*00b0*/ 	.word	0xffffffff


	//   ....[9]....
        /*00b4*/ 	.word	0xffffffff


	//   ....[10]....
        /*00b8*/ 	.word	0xffffffff


	//   ....[11]....
        /*00bc*/ 	.word	0xffffffff


	//   ....[12]....
        /*00c0*/ 	.word	0xffffffff


	//   ....[13]....
        /*00c4*/ 	.word	0xffffffff


	//   ....[14]....
        /*00c8*/ 	.word	0xffffffff


	//   ....[15]....
        /*00cc*/ 	.word	0xffffffff


	//   ....[16]....
        /*00d0*/ 	.word	0xffffffff


	//   ....[17]....
        /*00d4*/ 	.word	0xffffffff


	//   ....[18]....
        /*00d8*/ 	.word	0xffffffff


	//   ....[19]....
        /*00dc*/ 	.word	0xffffffff


	//   ....[20]....
        /*00e0*/ 	.word	0xffffffff


	//   ....[21]....
        /*00e4*/ 	.word	0xffffffff


	//   ....[22]....
        /*00e8*/ 	.word	0xffffffff


	//   ....[23]....
        /*00ec*/ 	.word	0xffffffff


	//   ....[24]....
        /*00f0*/ 	.word	0xffffffff


	//   ....[25]....
        /*00f4*/ 	.word	0xffffffff


	//   ....[26]....
        /*00f8*/ 	.word	0xffffffff


	//   ....[27]....
        /*00fc*/ 	.word	0xffffffff


	//   ....[28]....
        /*0100*/ 	.word	0xffffffff


	//   ....[29]....
        /*0104*/ 	.word	0xffffffff


	//   ....[30]....
        /*0108*/ 	.word	0xffffffff


	//   ....[31]....
        /*010c*/ 	.word	0xffffffff


	//   ....[32]....
        /*0110*/ 	.word	0xffffffff


	//   ....[33]....
        /*0114*/ 	.word	0xffffffff


	//   ....[34]....
        /*0118*/ 	.word	0xffffffff


	//   ....[35]....
        /*011c*/ 	.word	0xffffffff


	//   ....[36]....
        /*0120*/ 	.word	0xffffffff


	//   ....[37]....
        /*0124*/ 	.word	0xffffffff


	//   ....[38]....
        /*0128*/ 	.word	0xffffffff


	//   ....[39]....
        /*012c*/ 	.word	0xffffffff


	//   ....[40]....
        /*0130*/ 	.word	0xffffffff


	//   ....[41]....
        /*0134*/ 	.word	0xffffffff


	//   ....[42]....
        /*0138*/ 	.word	0xffffffff


	//   ....[43]....
        /*013c*/ 	.word	0xffffffff


	//   ....[44]....
        /*0140*/ 	.word	0xffffffff


	//   ....[45]....
        /*0144*/ 	.word	0xffffffff


	//   ....[46]....
        /*0148*/ 	.word	0xffffffff


	//   ....[47]....
        /*014c*/ 	.word	0xffffffff


	//   ....[48]....
        /*0150*/ 	.word	0xffffffff


	//   ....[49]....
        /*0154*/ 	.word	0xffffffff


	//   ....[50]....
        /*0158*/ 	.word	0xffffffff


	//   ....[51]....
        /*015c*/ 	.word	0xffffffff


	//   ....[52]....
        /*0160*/ 	.word	0xffffffff


	//   ....[53]....
        /*0164*/ 	.word	0xffffffff


	//   ....[54]....
        /*0168*/ 	.word	0xffffffff


	//   ....[55]....
        /*016c*/ 	.word	0xffffffff


	//   ....[56]....
        /*0170*/ 	.word	0xffffffff


	//   ....[57]....
        /*0174*/ 	.word	0xffffffff


	//   ....[58]....
        /*0178*/ 	.word	0xffffffff


	//   ....[59]....
        /*017c*/ 	.word	0xffffffff


	//   ....[60]....
        /*0180*/ 	.word	0xffffffff


	//   ....[61]....
        /*0184*/ 	.word	0xffffffff


	//   ....[62]....
        /*0188*/ 	.word	0xffffffff


	//   ....[63]....
        /*018c*/ 	.word	0xffffffff


	//   ....[64]....
        /*0190*/ 	.word	0xffffffff


	//   ....[65]....
        /*0194*/ 	.word	0xffffffff


	//   ....[66]....
        /*0198*/ 	.word	0xffffffff


	//   ....[67]....
        /*019c*/ 	.word	0xffffffff


	//   ....[68]....
        /*01a0*/ 	.word	0xffffffff


	//   ....[69]....
        /*01a4*/ 	.word	0xffffffff


	//   ....[70]....
        /*01a8*/ 	.word	0xffffffff


	//   ....[71]....
        /*01ac*/ 	.word	0xffffffff


	//   ....[72]....
        /*01b0*/ 	.word	0xffffffff


	//   ....[73]....
        /*01b4*/ 	.word	0xffffffff


	//   ....[74]....
        /*01b8*/ 	.word	0xffffffff


	//   ....[75]....
        /*01bc*/ 	.word	0xffffffff


	//   ....[76]....
        /*01c0*/ 	.word	0xffffffff


	//   ....[77]....
        /*01c4*/ 	.word	0xffffffff


	//   ....[78]....
        /*01c8*/ 	.word	0xffffffff


	//   ....[79]....
        /*01cc*/ 	.word	0xffffffff


	//   ....[80]....
        /*01d0*/ 	.word	0xffffffff


	//   ....[81]....
        /*01d4*/ 	.word	0xffffffff


	//   ....[82]....
        /*01d8*/ 	.word	0xffffffff


	//   ....[83]....
        /*01dc*/ 	.word	0xffffffff


	//   ....[84]....
        /*01e0*/ 	.word	0xffffffff


	//   ....[85]....
        /*01e4*/ 	.word	0xffffffff


	//   ....[86]....
        /*01e8*/ 	.word	0xffffffff


	//   ....[87]....
        /*01ec*/ 	.word	0xffffffff


	//   ....[88]....
        /*01f0*/ 	.word	0xffffffff


	//   ....[89]....
        /*01f4*/ 	.word	0xffffffff


	//   ....[90]....
        /*01f8*/ 	.word	0xffffffff


	//   ....[91]....
        /*01fc*/ 	.word	0xffffffff


	//   ....[92]....
        /*0200*/ 	.word	0xffffffff


	//   ....[93]....
        /*0204*/ 	.word	0xffffffff


	//   ....[94]....
        /*0208*/ 	.word	0xffffffff


	//   ....[95]....
        /*020c*/ 	.word	0xffffffff


	//   ....[96]....
        /*0210*/ 	.word	0xffffffff


	//   ....[97]....
        /*0214*/ 	.word	0xffffffff


	//   ....[98]....
        /*0218*/ 	.word	0xffffffff


	//   ....[99]....
        /*021c*/ 	.word	0xffffffff


	//   ....[100]....
        /*0220*/ 	.word	0xffffffff


	//   ....[101]....
        /*0224*/ 	.word	0xffffffff


	//   ....[102]....
        /*0228*/ 	.word	0xffffffff


	//   ....[103]....
        /*022c*/ 	.word	0xffffffff


	//   ....[104]....
        /*0230*/ 	.word	0xffffffff


	//   ....[105]....
        /*0234*/ 	.word	0xffffffff


	//   ....[106]....
        /*0238*/ 	.word	0xffffffff


	//   ....[107]....
        /*023c*/ 	.word	0xffffffff


	//   ....[108]....
        /*0240*/ 	.word	0xffffffff


	//   ....[109]....
        /*0244*/ 	.word	0xffffffff


	//   ....[110]....
        /*0248*/ 	.word	0xffffffff


	//   ....[111]....
        /*024c*/ 	.word	0xffffffff


	//   ....[112]....
        /*0250*/ 	.word	0xffffffff


	//   ....[113]....
        /*0254*/ 	.word	0xffffffff


	//   ....[114]....
        /*0258*/ 	.word	0xffffffff


	//   ....[115]....
        /*025c*/ 	.word	0xffffffff


	//   ....[116]....
        /*0260*/ 	.word	0xffffffff


	//   ....[117]....
        /*0264*/ 	.word	0xffffffff


	//   ....[118]....
        /*0268*/ 	.word	0xffffffff


	//   ....[119]....
        /*026c*/ 	.word	0xffffffff


	//   ....[120]....
        /*0270*/ 	.word	0xffffffff


	//   ....[121]....
        /*0274*/ 	.word	0xffffffff


	//   ....[122]....
        /*0278*/ 	.word	0xffffffff


	//   ....[123]....
        /*027c*/ 	.word	0xffffffff


	//   ....[124]....
        /*0280*/ 	.word	0xffffffff


	//   ....[125]....
        /*0284*/ 	.word	0xffffffff


	//   ....[126]....
        /*0288*/ 	.word	0xffffffff


	//   ....[127]....
        /*028c*/ 	.word	0xffffffff


	//   ....[128]....
        /*0290*/ 	.word	0xffffffff


	//   ....[129]....
        /*0294*/ 	.word	0xffffffff


	//   ....[130]....
        /*0298*/ 	.word	0xffffffff


	//   ....[131]....
        /*029c*/ 	.word	0xffffffff


	//   ....[132]....
        /*02a0*/ 	.word	0xffffffff


	//   ....[133]....
        /*02a4*/ 	.word	0xffffffff


	//   ....[134]....
        /*02a8*/ 	.word	0xffffffff


	//   ....[135]....
        /*02ac*/ 	.word	0xffffffff


	//   ....[136]....
        /*02b0*/ 	.word	0xffffffff


	//   ....[137]....
        /*02b4*/ 	.word	0xffffffff


	//   ....[138]....
        /*02b8*/ 	.word	0xffffffff


	//   ....[139]....
        /*02bc*/ 	.word	0xffffffff


	//   ....[140]....
        /*02c0*/ 	.word	0xffffffff


	//   ....[141]....
        /*02c4*/ 	.word	0xffffffff


	//   ....[142]....
        /*02c8*/ 	.word	0xffffffff


	//   ....[143]....
        /*02cc*/ 	.word	0xffffffff


	//   ....[144]....
        /*02d0*/ 	.word	0xffffffff


	//   ....[145]....
        /*02d4*/ 	.word	0xffffffff


	//   ....[146]....
        /*02d8*/ 	.word	0xffffffff


	//   ....[147]....
        /*02dc*/ 	.word	0xffffffff


	//   ....[148]....
        /*02e0*/ 	.word	0xffffffff


	//   ....[149]....
        /*02e4*/ 	.word	0xffffffff


	//   ....[150]....
        /*02e8*/ 	.word	0xffffffff


	//   ....[151]....
        /*02ec*/ 	.word	0xffffffff


	//   ....[152]....
        /*02f0*/ 	.word	0xffffffff


	//   ....[153]....
        /*02f4*/ 	.word	0xffffffff


	//   ....[154]....
        /*02f8*/ 	.word	0xffffffff


	//   ....[155]....
        /*02fc*/ 	.word	0xffffffff


	//   ....[156]....
        /*0300*/ 	.word	0xffffffff


	//   ....[157]....
        /*0304*/ 	.word	0xffffffff


	//   ....[158]....
        /*0308*/ 	.word	0xffffffff


	//   ....[159]....
        /*030c*/ 	.word	0xffffffff


	//   ....[160]....
        /*0310*/ 	.word	0xffffffff


	//   ....[161]....
        /*0314*/ 	.word	0xffffffff


	//   ....[162]....
        /*0318*/ 	.word	0xffffffff


	//   ....[163]....
        /*031c*/ 	.word	0xffffffff


	//   ....[164]....
        /*0320*/ 	.word	0xffffffff


	//   ....[165]....
        /*0324*/ 	.word	0xffffffff


	//   ....[166]....
        /*0328*/ 	.word	0xffffffff


	//   ....[167]....
        /*032c*/ 	.word	0xffffffff


	//   ....[168]....
        /*0330*/ 	.word	0xffffffff


	//   ....[169]....
        /*0334*/ 	.word	0xffffffff


	//   ....[170]....
        /*0338*/ 	.word	0xffffffff


	//   ....[171]....
        /*033c*/ 	.word	0xffffffff


	//   ....[172]....
        /*0340*/ 	.word	0xffffffff


	//   ....[173]....
        /*0344*/ 	.word	0xffffffff


	//   ....[174]....
        /*0348*/ 	.word	0xffffffff


	//   ....[175]....
        /*034c*/ 	.word	0xffffffff


	//   ....[176]....
        /*0350*/ 	.word	0xffffffff


	//   ....[177]....
        /*0354*/ 	.word	0xffffffff


	//   ....[178]....
        /*0358*/ 	.word	0xffffffff


	//   ....[179]....
        /*035c*/ 	.word	0xffffffff


	//   ....[180]....
        /*0360*/ 	.word	0xffffffff


	//   ....[181]....
        /*0364*/ 	.word	0xffffffff


	//   ....[182]....
        /*0368*/ 	.word	0xffffffff


	//   ....[183]....
        /*036c*/ 	.word	0xffffffff


	//   ....[184]....
        /*0370*/ 	.word	0xffffffff


	//   ....[185]....
        /*0374*/ 	.word	0xffffffff


	//   ....[186]....
        /*0378*/ 	.word	0xffffffff


	//   ....[187]....
        /*037c*/ 	.word	0xffffffff


	//   ....[188]....
        /*0380*/ 	.word	0xffffffff


	//   ....[189]....
        /*0384*/ 	.word	0xffffffff


	//   ....[190]....
        /*0388*/ 	.word	0xffffffff


	//   ....[191]....
        /*038c*/ 	.word	0xffffffff


	//   ....[192]....
        /*0390*/ 	.word	0xffffffff


	//----- nvinfo : EIATTR_COOP_GROUP_INSTR_OFFSETS
	.align		4
.L_466:
        /*0394*/ 	.byte	0x04, 0x28
        /*0396*/ 	.short	(.L_468 - .L_467)


	//   ....[0]....
.L_467:
        /*0398*/ 	.word	0x00000060


	//   ....[1]....
        /*039c*/ 	.word	0x00001180


	//   ....[2]....
        /*03a0*/ 	.word	0x000011b0


	//   ....[3]....
        /*03a4*/ 	.word	0x000012c0


	//   ....[4]....
        /*03a8*/ 	.word	0x000012f0


	//   ....[5]....
        /*03ac*/ 	.word	0x00001380


	//   ....[6]....
        /*03b0*/ 	.word	0x000013b0


	//   ....[7]....
        /*03b4*/ 	.word	0x00001440


	//   ....[8]....
        /*03b8*/ 	.word	0x00001470


	//   ....[9]....
        /*03bc*/ 	.word	0x00001500


	//   ....[10]....
        /*03c0*/ 	.word	0x00001530


	//   ....[11]....
        /*03c4*/ 	.word	0x000015c0


	//   ....[12]....
        /*03c8*/ 	.word	0x000015f0


	//   ....[13]....
        /*03cc*/ 	.word	0x00001680


	//   ....[14]....
        /*03d0*/ 	.word	0x000016b0


	//   ....[15]....
        /*03d4*/ 	.word	0x00001730


	//   ....[16]....
        /*03d8*/ 	.word	0x00001770


	//   ....[17]....
        /*03dc*/ 	.word	0x00001c40


	//   ....[18]....
        /*03e0*/ 	.word	0x00001c70


	//   ....[19]....
        /*03e4*/ 	.word	0x00001c90


	//   ....[20]....
        /*03e8*/ 	.word	0x00001cc0


	//   ....[21]....
        /*03ec*/ 	.word	0x00001cf0


	//   ....[22]....
        /*03f0*/ 	.word	0x00001d00


	//   ....[23]....
        /*03f4*/ 	.word	0x00001d20


	//   ....[24]....
        /*03f8*/ 	.word	0x00001d40


	//   ....[25]....
        /*03fc*/ 	.word	0x00001d60


	//   ....[26]....
        /*0400*/ 	.word	0x00001d70


	//   ....[27]....
        /*0404*/ 	.word	0x00001d80


	//   ....[28]....
        /*0408*/ 	.word	0x00001d90


	//   ....[29]....
        /*040c*/ 	.word	0x00002020


	//   ....[30]....
        /*0410*/ 	.word	0x00002060


	//   ....[31]....
        /*0414*/ 	.word	0x00002100


	//   ....[32]....
        /*0418*/ 	.word	0x00002140


	//   ....[33]....
        /*041c*/ 	.word	0x00002170


	//   ....[34]....
        /*0420*/ 	.word	0x000021a0


	//   ....[35]....
        /*0424*/ 	.word	0x000021c0


	//   ....[36]....
        /*0428*/ 	.word	0x00002300


	//   ....[37]....
        /*042c*/ 	.word	0x00002330


	//   ....[38]....
        /*0430*/ 	.word	0x000024f0


	//   ....[39]....
        /*0434*/ 	.word	0x00002500


	//   ....[40]....
        /*0438*/ 	.word	0x00002560


	//   ....[41]....
        /*043c*/ 	.word	0x00002e10


	//   ....[42]....
        /*0440*/ 	.word	0x00002e20


	//   ....[43]....
        /*0444*/ 	.word	0x00002e30


	//   ....[44]....
        /*0448*/ 	.word	0x00002e40


	//   ....[45]....
        /*044c*/ 	.word	0x00002e50


	//   ....[46]....
        /*0450*/ 	.word	0x00002e60


	//   ....[47]....
        /*0454*/ 	.word	0x00002e70


	//   ....[48]....
        /*0458*/ 	.word	0x00002e90


	//   ....[49]....
        /*045c*/ 	.word	0x00002eb0


	//   ....[50]....
        /*0460*/ 	.word	0x00002ed0


	//   ....[51]....
        /*0464*/ 	.word	0x00002ee0


	//   ....[52]....
        /*0468*/ 	.word	0x00002f00


	//   ....[53]....
        /*046c*/ 	.word	0x000031d0


	//   ....[54]....
        /*0470*/ 	.word	0x00003420


	//   ....[55]....
        /*0474*/ 	.word	0x00003cb0


	//   ....[56]....
        /*0478*/ 	.word	0x00004a50


	//   ....[57]....
        /*047c*/ 	.word	0x00005400


	//   ....[58]....
        /*0480*/ 	.word	0x00005500


	//   ....[59]....
        /*0484*/ 	.word	0x00005600


	//   ....[60]....
        /*0488*/ 	.word	0x00005770


	//   ....[61]....
        /*048c*/ 	.word	0x00005c00


	//   ....[62]....
        /*0490*/ 	.word	0x00005de0


	//   ....[63]....
        /*0494*/ 	.word	0x00005e60


	//   ....[64]....
        /*0498*/ 	.word	0x00005f70


	//   ....[65]....
        /*049c*/ 	.word	0x00007aa0


	//   ....[66]....
        /*04a0*/ 	.word	0x00007ab0


	//   ....[67]....
        /*04a4*/ 	.word	0x00007ac0


	//   ....[68]....
        /*04a8*/ 	.word	0x00007ad0


	//   ....[69]....
        /*04ac*/ 	.word	0x00007ae0


	//   ....[70]....
        /*04b0*/ 	.word	0x00007af0


	//   ....[71]....
        /*04b4*/ 	.word	0x00007b00


	//   ....[72]....
        /*04b8*/ 	.word	0x00007b10


	//   ....[73]....
        /*04bc*/ 	.word	0x00007b20


	//   ....[74]....
        /*04c0*/ 	.word	0x00007b30


	//   ....[75]....
        /*04c4*/ 	.word	0x00007b40


	//   ....[76]....
        /*04c8*/ 	.word	0x00007b50


	//   ....[77]....
        /*04cc*/ 	.word	0x00008590


	//   ....[78]....
        /*04d0*/ 	.word	0x000085a0


	//   ....[79]....
        /*04d4*/ 	.word	0x000085b0


	//   ....[80]....
        /*04d8*/ 	.word	0x000085c0


	//   ....[81]....
        /*04dc*/ 	.word	0x000085d0


	//   ....[82]....
        /*04e0*/ 	.word	0x000085e0


	//   ....[83]....
        /*04e4*/ 	.word	0x000085f0


	//   ....[84]....
        /*04e8*/ 	.word	0x00008610


	//   ....[85]....
        /*04ec*/ 	.word	0x00008630


	//   ....[86]....
        /*04f0*/ 	.word	0x00008660


	//   ....[87]....
        /*04f4*/ 	.word	0x00008680


	//   ....[88]....
        /*04f8*/ 	.word	0x000086a0


	//   ....[89]....
        /*04fc*/ 	.word	0x00008810


	//   ....[90]....
        /*0500*/ 	.word	0x00008a40


	//   ....[91]....
        /*0504*/ 	.word	0x00008c30


	//   ....[92]....
        /*0508*/ 	.word	0x00009bb0


	//   ....[93]....
        /*050c*/ 	.word	0x0000ade0


	//   ....[94]....
        /*0510*/ 	.word	0x0000ae00


	//   ....[95]....
        /*0514*/ 	.word	0x0000ae20


	//   ....[96]....
        /*0518*/ 	.word	0x0000ae50


	//   ....[97]....
        /*051c*/ 	.word	0x0000aec0


	//   ....[98]....
        /*0520*/ 	.word	0x0000b060


	//   ....[99]....
        /*0524*/ 	.word	0x0000b260


	//   ....[100]....
        /*0528*/ 	.word	0x0000b3b0


	//   ....[101]....
        /*052c*/ 	.word	0x0000da70


	//   ....[102]....
        /*0530*/ 	.word	0x0000da80


	//   ....[103]....
        /*0534*/ 	.word	0x0000da90


	//   ....[104]....
        /*0538*/ 	.word	0x0000daa0


	//   ....[105]....
        /*053c*/ 	.word	0x0000dab0


	//   ....[106]....
        /*0540*/ 	.word	0x0000dac0


	//   ....[107]....
        /*0544*/ 	.word	0x0000dad0


	//   ....[108]....
        /*0548*/ 	.word	0x0000dae0


	//   ....[109]....
        /*054c*/ 	.word	0x0000daf0


	//   ....[110]....
        /*0550*/ 	.word	0x0000db00


	//   ....[111]....
        /*0554*/ 	.word	0x0000db10


	//   ....[112]....
        /*0558*/ 	.word	0x0000db20


	//   ....[113]....
        /*055c*/ 	.word	0x0000e560


	//   ....[114]....
        /*0560*/ 	.word	0x0000e570


	//   ....[115]....
        /*0564*/ 	.word	0x0000e580


	//   ....[116]....
        /*0568*/ 	.word	0x0000e590


	//   ....[117]....
        /*056c*/ 	.word	0x0000e5a0


	//   ....[118]....
        /*0570*/ 	.word	0x0000e5b0


	//   ....[119]....
        /*0574*/ 	.word	0x0000e5c0


	//   ....[120]....
        /*0578*/ 	.word	0x0000e5e0


	//   ....[121]....
        /*057c*/ 	.word	0x0000e600


	//   ....[122]....
        /*0580*/ 	.word	0x0000e630


	//   ....[123]....
        /*0584*/ 	.word	0x0000e650


	//   ....[124]....
        /*0588*/ 	.word	0x0000e670


	//   ....[125]....
        /*058c*/ 	.word	0x0000eb90


	//   ....[126]....
        /*0590*/ 	.word	0x0000ec90


	//   ....[127]....
        /*0594*/ 	.word	0x0000ece0


	//   ....[128]....
        /*0598*/ 	.word	0x0000ed60


	//   ....[129]....
        /*059c*/ 	.word	0x0000ede0


	//   ....[130]....
        /*05a0*/ 	.word	0x0000ef20


	//   ....[131]....
        /*05a4*/ 	.word	0x0000efc0


	//   ....[132]....
        /*05a8*/ 	.word	0x0000f130


	//   ....[133]....
        /*05ac*/ 	.word	0x00011340


	//   ....[134]....
        /*05b0*/ 	.word	0x00011360


	//   ....[135]....
        /*05b4*/ 	.word	0x00011370


	//   ....[136]....
        /*05b8*/ 	.word	0x00011390


	//   ....[137]....
        /*05bc*/ 	.word	0x000113b0


	//   ....[138]....
        /*05c0*/ 	.word	0x000113e0


	//   ....[139]....
        /*05c4*/ 	.word	0x00011420


	//   ....[140]....
        /*05c8*/ 	.word	0x00011440


	//   ....[141]....
        /*05cc*/ 	.word	0x00011480


	//   ....[142]....
        /*05d0*/ 	.word	0x000114a0


	//   ....[143]....
        /*05d4*/ 	.word	0x000114b0


	//   ....[144]....
        /*05d8*/ 	.word	0x000114d0


	//   ....[145]....
        /*05dc*/ 	.word	0x00011e60


	//   ....[146]....
        /*05e0*/ 	.word	0x00011e70


	//   ....[147]....
        /*05e4*/ 	.word	0x00011e80


	//   ....[148]....
        /*05e8*/ 	.word	0x00011e90


	//   ....[149]....
        /*05ec*/ 	.word	0x00011ea0


	//   ....[150]....
        /*05f0*/ 	.word	0x00011eb0


	//   ....[151]....
        /*05f4*/ 	.word	0x00011ec0


	//   ....[152]....
        /*05f8*/ 	.word	0x00011ee0


	//   ....[153]....
        /*05fc*/ 	.word	0x00011f00


	//   ....[154]....
        /*0600*/ 	.word	0x00011f30


	//   ....[155]....
        /*0604*/ 	.word	0x00011f50


	//   ....[156]....
        /*0608*/ 	.word	0x00011f70


	//   ....[157]....
        /*060c*/ 	.word	0x000120f0


	//   ....[158]....
        /*0610*/ 	.word	0x00012300


	//   ....[159]....
        /*0614*/ 	.word	0x00012810


	//   ....[160]....
        /*0618*/ 	.word	0x00012f90


	//   ....[161]....
        /*061c*/ 	.word	0x00014030


	//   ....[162]....
        /*0620*/ 	.word	0x000146d0


	//   ....[163]....
        /*0624*/ 	.word	0x00014790


	//   ....[164]....
        /*0628*/ 	.word	0x000147b0


	//   ....[165]....
        /*062c*/ 	.word	0x000147d0


	//   ....[166]....
        /*0630*/ 	.word	0x00014980


	//   ....[167]....
        /*0634*/ 	.word	0x00014b40


	//   ....[168]....
        /*0638*/ 	.word	0x00014ca0


	//   ....[169]....
        /*063c*/ 	.word	0x00016bd0


	//   ....[170]....
        /*0640*/ 	.word	0x00016c00


	//   ....[171]....
        /*0644*/ 	.word	0x00016c10


	//   ....[172]....
        /*0648*/ 	.word	0x00016c20


	//   ....[173]....
        /*064c*/ 	.word	0x00016c50


	//   ....[174]....
        /*0650*/ 	.word	0x00016c70


	//   ....[175]....
        /*0654*/ 	.word	0x00016c90


	//   ....[176]....
        /*0658*/ 	.word	0x00016ca0


	//   ....[177]....
        /*065c*/ 	.word	0x00017990


	//   ....[178]....
        /*0660*/ 	.word	0x000179c0


	//   ....[179]....
        /*0664*/ 	.word	0x000179f0


	//   ....[180]....
        /*0668*/ 	.word	0x00017a20


	//   ....[181]....
        /*066c*/ 	.word	0x00017a60


	//   ....[182]....
        /*0670*/ 	.word	0x00017a90


	//   ....[183]....
        /*0674*/ 	.word	0x00017ab0


	//   ....[184]....
        /*0678*/ 	.word	0x00017ac0


	//   ....[185]....
        /*067c*/ 	.word	0x00017b40


	//   ....[186]....
        /*0680*/ 	.word	0x00017b60


	//   ....[187]....
        /*0684*/ 	.word	0x00017e60


	//   ....[188]....
        /*0688*/ 	.word	0x00017e80


	//   ....[189]....
        /*068c*/ 	.word	0x00018180


	//   ....[190]....
        /*0690*/ 	.word	0x000181a0


	//   ....[191]....
        /*0694*/ 	.word	0x000184a0


	//   ....[192]....
        /*0698*/ 	.word	0x000184b0


	//----- nvinfo : EIATTR_EXIT_INSTR_OFFSETS
	.align		4
.L_468:
        /*069c*/ 	.byte	0x04, 0x1c
        /*069e*/ 	.short	(.L_470 - .L_469)


	//   ....[0]....
.L_469:
        /*06a0*/ 	.word	0x000001c0


	//   ....[1]....
        /*06a4*/ 	.word	0x000184c0


	//   ....[2]....
        /*06a8*/ 	.word	0x00018760


	//   ....[3]....
        /*06ac*/ 	.word	0x000187b0


	//   ....[4]....
        /*06b0*/ 	.word	0x000187e0


	//   ....[5]....
        /*06b4*/ 	.word	0x00018840


	//   ....[6]....
        /*06b8*/ 	.word	0x00018ad0


	//----- nvinfo : EIATTR_CTAIDZ_USED
	.align		4
.L_470:
        /*06bc*/ 	.byte	0x01, 0x04
	.zero		2


	//----- nvinfo : EIATTR_MAX_THREADS
	.align		4
        /*06c0*/ 	.byte	0x04, 0x05
        /*06c2*/ 	.short	(.L_472 - .L_471)
.L_471:
        /*06c4*/ 	.word	0x00000080
        /*06c8*/ 	.word	0x00000001
        /*06cc*/ 	.word	0x00000001


	//----- nvinfo : EIATTR_CRS_STACK_SIZE
	.align		4
.L_472:
        /*06d0*/ 	.byte	0x04, 0x1e
        /*06d2*/ 	.short	(.L_474 - .L_473)
.L_473:
        /*06d4*/ 	.word	0x00000000
.L_474:


//--------------------- .nv.info._ZN7cutlass13device_kernelIN5flash19enable_sm80_to_sm89INS1_16FlashAttnFwdSm80INS1_25CollectiveMainloopFwdSm80ILi4ELi1ELb0EN4cute5tupleIJNS5_1CILi128EEENS7_ILi80EEENS7_ILi64EEEEEELi64ENS_6half_tEfNS_4arch4Sm80ELb0ELb1ELb0ELb1ELb1ELb0ELb1ELb1EEENS1_21CollectiveEpilogueFwdINS6_IJS8_SA_S9_EEENS6_IJNS7_ILi1EEESI_SI_EEESC_SE_Li128ELb1ELb1ELb1ELb0EEENS1_36VarlenDynamicPersistentTileSchedulerILi128ELi80ELi128ELi128ELb1ELb1ELb0ELb1ELb0ELb1EEEEEEEEEvNT_6ParamsE --------------------------
	.section	.nv.info._ZN7cutlass13device_kernelIN5flash19enable_sm80_to_sm89INS1_16FlashAttnFwdSm80INS1_25CollectiveMainloopFwdSm80ILi4ELi1ELb0EN4cute5tupleIJNS5_1CILi128EEENS7_ILi80EEENS7_ILi64EEEEEELi64ENS_6half_tEfNS_4arch4Sm80ELb0ELb1ELb0ELb1ELb1ELb0ELb1ELb1EEENS1_21CollectiveEpilogueFwdINS6_IJS8_SA_S9_EEENS6_IJNS7_ILi1EEESI_SI_EEESC_SE_Li128ELb1ELb1ELb1ELb0EEENS1_36VarlenDynamicPersistentTileSchedulerILi128ELi80ELi128ELi128ELb1ELb1ELb0ELb1ELb0ELb1EEEEEEEEEvNT_6ParamsE,"",@"SHT_CUDA_INFO"
	.sectionflags	@""
	.align	4


	//----- nvinfo : EIATTR_CUDA_API_VERSION
	.align		4
        /*0000*/ 	.byte	0x04, 0x37
        /*0002*/ 	.short	(.L_476 - .L_475)
.L_475:
        /*0004*/ 	.word	0x00000082


	//----- nvinfo : EIATTR_SW2861232_WAR
	.align		4
.L_476:
        /*0008*/ 	.byte	0x01, 0x35
	.zero		2


	//----- nvinfo : EIATTR_PARAM_CBANK
	.align		4
        /*000c*/ 	.byte	0x04, 0x0a
        /*000e*/ 	.short	(.L_478 - .L_477)
	.align		4
.L_477:
        /*0010*/ 	.word	index@(.nv.constant0._ZN7cutlass13device_kernelIN5flash19enable_sm80_to_sm89INS1_16FlashAttnFwdSm80INS1_25CollectiveMainloopFwdSm80ILi4ELi1ELb0EN4cute5tupleIJNS5_1CILi128EEENS7_ILi80EEENS7_ILi64EEEEEELi64ENS_6half_tEfNS_4arch4Sm80ELb0ELb1ELb0ELb1ELb1ELb0ELb1ELb1EEENS1_21CollectiveEpilogueFwdINS6_IJS8_SA_S9_EEENS6_IJNS7_ILi1EEESI_SI_EEESC_SE_Li128ELb1ELb1ELb1ELb0EEENS1_36VarlenDynamicPersistentTileSchedulerILi128ELi80ELi128ELi128ELb1ELb1ELb0ELb1ELb0ELb1EEEEEEEEEvNT_6ParamsE)
        /*0014*/ 	.short	0x0160
        /*0016*/ 	.short	0x0438


	//----- nvinfo : EIATTR_CBANK_PARAM_SIZE
	.align		4
.L_478:
        /*0018*/ 	.byte	0x03, 0x19
        /*001a*/ 	.short	0x0438


	//----- nvinfo : EIATTR_KPARAM_INFO
	.align		4
        /*001c*/ 	.byte	0x04, 0x17
        /*001e*/ 	.short	(.L_480 - .L_479)
.L_479:
        /*0020*/ 	.word	0x00000000
        /*0024*/ 	.short	0x0000
        /*0026*/ 	.short	0x0000
        /*0028*/ 	.byte	0x00, 0xf0, 0xe1, 0x10


	//----- nvinfo : EIATTR_MAXREG_COUNT
	.align		4
.L_480:
        /*002c*/ 	.byte	0x03, 0x1b
        /*002e*/ 	.short	0x00ff


	//----- nvinfo : EIATTR_NUM_BARRIERS
	.align		4
        /*0030*/ 	.byte	0x02, 0x4c
        /*0032*/ 	.byte	0x06
	.zero		1


	//----- nvinfo : EIATTR_ANNOTATIONS
	.align		4
        /*0034*/ 	.byte	0x04, 0x55
        /*0036*/ 	.short	(.L_482 - .L_481)


	//   ....[0]....
.L_481:
        /* <DEDUP_REMOVED lines=78> */


	//----- nvinfo : EIATTR_MERCURY_ISA_VERSION
	.align		4
.L_482:
        /*0500*/ 	.byte	0x03, 0x5f
        /*0502*/ 	.short	0x0000


	//----- nvinfo : EIATTR_INT_WARP_WIDE_INSTR_OFFSETS
	.align		4
        /*0504*/ 	.byte	0x04, 0x31
        /*0506*/ 	.short	(.L_484 - .L_483)


	//   ....[0]....
.L_483:
        /*0508*/ 	.word	0x00016190


	//   ....[1]....
        /*050c*/ 	.word	0x00016210


	//----- nvinfo : EIATTR_COOP_GROUP_MASK_REGIDS
	.align		4
.L_484:
        /*0510*/ 	.byte	0x04, 0x29
        /*0512*/ 	.short	(.L_486 - .L_485)


	//   ....[0]....
.L_485:
        /*0514*/ 	.word	0xffffffff


	//   ....[1]....
        /*0518*/ 	.word	0xffffffff


	//   ....[2]....
        /*051c*/ 	.word	0xffffffff


	//   ....[3]....
        /*0520*/ 	.word	0xffffffff


	//   ....[4]....
        /*0524*/ 	.word	0xffffffff


	//   ....[5]....
        /*0528*/ 	.word	0xffffffff


	//   ....[6]....
        /*052c*/ 	.word	0xffffffff


	//   ....[7]....
        /*0530*/ 	.word	0xffffffff


	//   ....[8]....
        /*0534*/ 	.word	0xffffffff


	//   ....[9]....
        /*0538*/ 	.word	0xffffffff


	//   ....[10]....
        /*053c*/ 	.word	0xffffffff


	//   ....[11]....
        /*0540*/ 	.word	0xffffffff


	//   ....[12]....
        /*0544*/ 	.word	0xffffffff


	//   ....[13]....
        /*0548*/ 	.word	0xffffffff


	//   ....[14]....
        /*054c*/ 	.word	0xffffffff


	//   ....[15]....
        /*0550*/ 	.word	0xffffffff


	//   ....[16]....
        /*0554*/ 	.word	0xffffffff


	//   ....[17]....
        /*0558*/ 	.word	0xffffffff


	//   ....[18]....
        /*055c*/ 	.word	0xffffffff


	//   ....[19]....
        /*0560*/ 	.word	0xffffffff


	//   ....[20]....
        /*0564*/ 	.word	0xffffffff


	//   ....[21]....
        /*0568*/ 	.word	0xffffffff


	//   ....[22]....
        /*056c*/ 	.word	0xffffffff


	//   ....[23]....
        /*0570*/ 	.word	0xffffffff


	//   ....[24]....
        /*0574*/ 	.word	0xffffffff


	//   ....[25]....
        /*0578*/ 	.word	0xffffffff


	//   ....[26]....
        /*057c*/ 	.word	0xffffffff


	//   ....[27]....
        /*0580*/ 	.word	0xffffffff


	//   ....[28]....
        /*0584*/ 	.word	0xffffffff


	//   ....[29]....
        /*0588*/ 	.word	0xffffffff


	//   ....[30]....
        /*058c*/ 	.word	0xffffffff


	//   ....[31]....
        /*0590*/ 	.word	0xffffffff


	//   ....[32]....
        /*0594*/ 	.word	0xffffffff


	//   ....[33]....
        /*0598*/ 	.word	0xffffffff


	//   ....[34]....
        /*059c*/ 	.word	0xffffffff


	//   ....[35]....
        /*05a0*/ 	.word	0xffffffff


	//   ....[36]....
        /*05a4*/ 	.word	0xffffffff


	//   ....[37]....
        /*05a8*/ 	.word	0xffffffff


	//   ....[38]....
        /*05ac*/ 	.word	0xffffffff


	//   ....[39]....
        /*05b0*/ 	.word	0xffffffff


	//   ....[40]....
        /*05b4*/ 	.word	0xffffffff


	//   ....[41]....
        /*05b8*/ 	.word	0xffffffff


	//   ....[42]....
        /*05bc*/ 	.word	0xffffffff


	//   ....[43]....
        /*05c0*/ 	.word	0xffffffff


	//   ....[44]....
        /*05c4*/ 	.word	0xffffffff


	//   ....[45]....
        /*05c8*/ 	.word	0xffffffff


	//   ....[46]....
        /*05cc*/ 	.word	0xffffffff


	//   ....[47]....
        /*05d0*/ 	.word	0xffffffff


	//   ....[48]....
        /*05d4*/ 	.word	0xffffffff


	//   ....[49]....
        /*05d8*/ 	.word	0xffffffff


	//   ....[50]....
        /*05dc*/ 	.word	0xffffffff


	//   ....[51]....
        /*05e0*/ 	.word	0xffffffff


	//   ....[52]....
        /*05e4*/ 	.word	0xffffffff


	//   ....[53]....
        /*05e8*/ 	.word	0xffffffff


	//   ....[54]....
        /*05ec*/ 	.word	0xffffffff


	//   ....[55]....
        /*05f0*/ 	.word	0xffffffff


	//   ....[56]....
        /*05f4*/ 	.word	0xffffffff


	//   ....[57]....
        /*05f8*/ 	.word	0xffffffff


	//   ....[58]....
        /*05fc*/ 	.word	0xffffffff


	//   ....[59]....
        /*0600*/ 	.word	0xffffffff


	//   ....[60]....
        /*0604*/ 	.word	0xffffffff


	//   ....[61]....
        /*0608*/ 	.word	0xffffffff


	//   ....[62]....
        /*060c*/ 	.word	0xffffffff


	//   ....[63]....
        /*0610*/ 	.word	0xffffffff


	//   ....[64]....
        /*0614*/ 	.word	0xffffffff


	//   ....[65]....
        /*0618*/ 	.word	0xffffffff


	//   ....[66]....
        /*061c*/ 	.word	0xffffffff


	//   ....[67]....
        /*0620*/ 	.word	0xffffffff


	//   ....[68]....
        /*0624*/ 	.word	0xffffffff


	//   ....[69]....
        /*0628*/ 	.word	0xffffffff


	//   ....[70]....
        /*062c*/ 	.word	0xffffffff


	//   ....[71]....
        /*0630*/ 	.word	0xffffffff


	//   ....[72]....
        /*0634*/ 	.word	0xffffffff


	//   ....[73]....
        /*0638*/ 	.word	0xffffffff


	//   ....[74]....
        /*063c*/ 	.word	0xffffffff


	//   ....[75]....
        /*0640*/ 	.word	0xffffffff


	//   ....[76]....
        /*0644*/ 	.word	0xffffffff


	//   ....[77]....
        /*0648*/ 	.word	0xffffffff


	//   ....[78]....
        /*064c*/ 	.word	0xffffffff


	//   ....[79]....
        /*0650*/ 	.word	0xffffffff


	//   ....[80]....
        /*0654*/ 	.word	0xffffffff


	//   ....[81]....
        /*0658*/ 	.word	0xffffffff


	//   ....[82]....
        /*065c*/ 	.word	0xffffffff


	//   ....[83]....
        /*0660*/ 	.word	0xffffffff


	//   ....[84]....
        /*0664*/ 	.word	0xffffffff


	//   ....[85]....
        /*0668*/ 	.word	0xffffffff


	//   ....[86]....
        /*066c*/ 	.word	0xffffffff


	//   ....[87]....
        /*0670*/ 	.word	0xffffffff


	//   ....[88]....
        /*0674*/ 	.word	0xffffffff


	//   ....[89]....
        /*0678*/ 	.word	0xffffffff


	//   ....[90]....
        /*067c*/ 	.word	0xffffffff


	//   ....[91]....
        /*0680*/ 	.word	0xffffffff


	//   ....[92]....
        /*0684*/ 	.word	0xffffffff


	//   ....[93]....
        /*0688*/ 	.word	0xffffffff


	//   ....[94]....
        /*068c*/ 	.word	0xffffffff


	//   ....[95]....
        /*0690*/ 	.word	0xffffffff


	//   ....[96]....
        /*0694*/ 	.word	0xffffffff


	//   ....[97]....
        /*0698*/ 	.word	0xffffffff


	//   ....[98]....
        /*069c*/ 	.word	0xffffffff


	//   ....[99]....
        /*06a0*/ 	.word	0xffffffff


	//   ....[100]....
        /*06a4*/ 	.word	0xffffffff


	//   ....[101]....
        /*06a8*/ 	.word	0xffffffff


	//   ....[102]....
        /*06ac*/ 	.word	0xffffffff


	//   ....[103]....
        /*06b0*/ 	.word	0xffffffff


	//   ....[104]....
        /*06b4*/ 	.word	0xffffffff


	//   ....[105]....
        /*06b8*/ 	.word	0xffffffff


	//   ....[106]....
        /*06bc*/ 	.word	0xffffffff


	//   ....[107]....
        /*06c0*/ 	.word	0xffffffff


	//   ....[108]....
        /*06c4*/ 	.word	0xffffffff


	//   ....[109]....
        /*06c8*/ 	.word	0xffffffff


	//   ....[110]....
        /*06cc*/ 	.word	0xffffffff


	//   ....[111]....
        /*06d0*/ 	.word	0xffffffff


	//   ....[112]....
        /*06d4*/ 	.word	0xffffffff


	//   ....[113]....
        /*06d8*/ 	.word	0xffffffff


	//   ....[114]....
        /*06dc*/ 	.word	0xffffffff


	//   ....[115]....
        /*06e0*/ 	.word	0xffffffff


	//   ....[116]....
        /*06e4*/ 	.word	0xffffffff


	//   ....[117]....
        /*06e8*/ 	.word	0xffffffff


	//   ....[118]....
        /*06ec*/ 	.word	0xffffffff


	//   ....[119]....
        /*06f0*/ 	.word	0xffffffff


	//   ....[120]....
        /*06f4*/ 	.word	0xffffffff


	//   ....[121]....
        /*06f8*/ 	.word	0xffffffff


	//   ....[122]....
        /*06fc*/ 	.word	0xffffffff


	//   ....[123]....
        /*0700*/ 	.word	0xffffffff


	//   ....[124]....
        /*0704*/ 	.word	0xffffffff


	//   ....[125]....
        /*0708*/ 	.word	0xffffffff


	//   ....[126]....
        /*070c*/ 	.word	0xffffffff


	//   ....[127]....
        /*0710*/ 	.word	0xffffffff


	//   ....[128]....
        /*0714*/ 	.word	0xffffffff


	//   ....[129]....
        /*0718*/ 	.word	0xffffffff


	//   ....[130]....
        /*071c*/ 	.word	0xffffffff


	//   ....[131]....
        /*0720*/ 	.word	0xffffffff


	//   ....[132]....
        /*0724*/ 	.word	0xffffffff


	//   ....[133]....
        /*0728*/ 	.word	0xffffffff


	//   ....[134]....
        /*072c*/ 	.word	0xffffffff


	//   ....[135]....
        /*0730*/ 	.word	0xffffffff


	//   ....[136]....
        /*0734*/ 	.word	0xffffffff


	//   ....[137]....
        /*0738*/ 	.word	0xffffffff


	//   ....[138]....
        /*073c*/ 	.word	0xffffffff


	//   ....[139]....
        /*0740*/ 	.word	0xffffffff


	//   ....[140]....
        /*0744*/ 	.word	0xffffffff


	//   ....[141]....
        /*0748*/ 	.word	0xffffffff


	//   ....[142]....
        /*074c*/ 	.word	0xffffffff


	//   ....[143]....
        /*0750*/ 	.word	0xffffffff


	//   ....[144]....
        /*0754*/ 	.word	0xffffffff


	//   ....[145]....
        /*0758*/ 	.word	0xffffffff


	//   ....[146]....
        /*075c*/ 	.word	0xffffffff


	//   ....[147]....
        /*0760*/ 	.word	0xffffffff


	//   ....[148]....
        /*0764*/ 	.word	0xffffffff


	//   ....[149]....
        /*0768*/ 	.word	0xffffffff


	//   ....[150]....
        /*076c*/ 	.word	0xffffffff


	//   ....[151]....
        /*0770*/ 	.word	0xffffffff


	//   ....[152]....
        /*0774*/ 	.word	0xffffffff


	//   ....[153]....
        /*0778*/ 	.word	0xffffffff


	//   ....[154]....
        /*077c*/ 	.word	0xffffffff


	//   ....[155]....
        /*0780*/ 	.word	0xffffffff


	//   ....[156]....
        /*0784*/ 	.word	0xffffffff


	//   ....[157]....
        /*0788*/ 	.word	0xffffffff


	//   ....[158]....
        /*078c*/ 	.word	0xffffffff


	//   ....[159]....
        /*0790*/ 	.word	0xffffffff


	//   ....[160]....
        /*0794*/ 	.word	0xffffffff


	//   ....[161]....
        /*0798*/ 	.word	0xffffffff


	//   ....[162]....
        /*079c*/ 	.word	0xffffffff


	//   ....[163]....
        /*07a0*/ 	.word	0xffffffff


	//   ....[164]....
        /*07a4*/ 	.word	0xffffffff


	//   ....[165]....
        /*07a8*/ 	.word	0xffffffff


	//   ....[166]....
        /*07ac*/ 	.word	0xffffffff


	//   ....[167]....
        /*07b0*/ 	.word	0xffffffff


	//   ....[168]....
        /*07b4*/ 	.word	0xffffffff


	//   ....[169]....
        /*07b8*/ 	.word	0xffffffff


	//   ....[170]....
        /*07bc*/ 	.word	0xffffffff


	//   ....[171]....
        /*07c0*/ 	.word	0xffffffff


	//   ....[172]....
        /*07c4*/ 	.word	0xffffffff


	//   ....[173]....
        /*07c8*/ 	.word	0xffffffff


	//   ....[174]....
        /*07cc*/ 	.word	0xffffffff


	//   ....[175]....
        /*07d0*/ 	.word	0xffffffff


	//   ....[176]....
        /*07d4*/ 	.word	0xffffffff


	//   ....[177]....
        /*07d8*/ 	.word	0xffffffff


	//   ....[178]....
        /*07dc*/ 	.word	0xffffffff


	//   ....[179]....
        /*07e0*/ 	.word	0xffffffff


	//   ....[180]....
        /*07e4*/ 	.word	0xffffffff


	//   ....[181]....
        /*07e8*/ 	.word	0xffffffff


	//   ....[182]....
        /*07ec*/ 	.word	0xffffffff


	//   ....[183]....
        /*07f0*/ 	.word	0xffffffff


	//   ....[184]....
        /*07f4*/ 	.word	0xffffffff


	//   ....[185]....
        /*07f8*/ 	.word	0xffffffff


	//   ....[186]....
        /*07fc*/ 	.word	0xffffffff


	//   ....[187]....
        /*0800*/ 	.word	0xffffffff


	//   ....[188]....
        /*0804*/ 	.word	0xffffffff


	//   ....[189]....
        /*0808*/ 	.word	0xffffffff


	//   ....[190]....
        /*080c*/ 	.word	0xffffffff


	//   ....[191]....
        /*0810*/ 	.word	0xffffffff


	//   ....[192]....
        /*0814*/ 	.word	0xffffffff


	//   ....[193]....
        /*0818*/ 	.word	0xffffffff


	//   ....[194]....
        /*081c*/ 	.word	0xffffffff


	//   ....[195]....
        /*0820*/ 	.word	0xffffffff


	//   ....[196]....
        /*0824*/ 	.word	0xffffffff


	//   ....[197]....
        /*0828*/ 	.word	0xffffffff


	//   ....[198]....
        /*082c*/ 	.word	0xffffffff


	//   ....[199]....
        /*0830*/ 	.word	0xffffffff


	//   ....[200]....
        /*0834*/ 	.word	0xffffffff


	//   ....[201]....
        /*0838*/ 	.word	0xffffffff


	//   ....[202]....
        /*083c*/ 	.word	0xffffffff


	//   ....[203]....
        /*0840*/ 	.word	0xffffffff


	//   ....[204]....
        /*0844*/ 	.word	0xffffffff


	//   ....[205]....
        /*0848*/ 	.word	0xffffffff


	//   ....[206]....
        /*084c*/ 	.word	0xffffffff


	//   ....[207]....
        /*0850*/ 	.word	0xffffffff


	//   ....[208]....
        /*0854*/ 	.word	0xffffffff


	//   ....[209]....
        /*0858*/ 	.word	0xffffffff


	//   ....[210]....
        /*085c*/ 	.word	0xffffffff


	//   ....[211]....
        /*0860*/ 	.word	0xffffffff


	//   ....[212]....
        /*0864*/ 	.word	0xffffffff


	//   ....[213]....
        /*0868*/ 	.word	0xffffffff


	//   ....[214]....
        /*086c*/ 	.word	0xffffffff


	//   ....[215]....
        /*0870*/ 	.word	0xffffffff


	//   ....[216]....
        /*0874*/ 	.word	0xffffffff


	//   ....[217]....
        /*0878*/ 	.word	0xffffffff


	//   ....[218]....
        /*087c*/ 	.word	0xffffffff


	//   ....[219]....
        /*0880*/ 	.word	0xffffffff


	//   ....[220]....
        /*0884*/ 	.word	0xffffffff


	//   ....[221]....
        /*0888*/ 	.word	0xffffffff


	//   ....[222]....
        /*088c*/ 	.word	0xffffffff


	//   ....[223]....
        /*0890*/ 	.word	0xffffffff


	//   ....[224]....
        /*0894*/ 	.word	0xffffffff


	//   ....[225]....
        /*0898*/ 	.word	0xffffffff


	//   ....[226]....
        /*089c*/ 	.word	0xffffffff


	//   ....[227]....
        /*08a0*/ 	.word	0xffffffff


	//   ....[228]....
        /*08a4*/ 	.word	0xffffffff


	//   ....[229]....
        /*08a8*/ 	.word	0xffffffff


	//   ....[230]....
        /*08ac*/ 	.word	0xffffffff


	//   ....[231]....
        /*08b0*/ 	.word	0xffffffff


	//   ....[232]....
        /*08b4*/ 	.word	0xffffffff


	//   ....[233]....
        /*08b8*/ 	.word	0xffffffff


	//   ....[234]....
        /*08bc*/ 	.word	0xffffffff


	//   ....[235]....
        /*08c0*/ 	.word	0xffffffff


	//   ....[236]....
        /*08c4*/ 	.word	0xffffffff


	//   ....[237]....
        /*08c8*/ 	.word	0xffffffff


	//   ....[238]....
        /*08cc*/ 	.word	0xffffffff


	//   ....[239]....
        /*08d0*/ 	.word	0xffffffff


	//   ....[240]....
        /*08d4*/ 	.word	0xffffffff


	//   ....[241]....
        /*08d8*/ 	.word	0xffffffff


	//   ....[242]....
        /*08dc*/ 	.word	0xffffffff


	//   ....[243]....
        /*08e0*/ 	.word	0xffffffff


	//   ....[244]....
        /*08e4*/ 	.word	0xffffffff


	//   ....[245]....
        /*08e8*/ 	.word	0xffffffff


	//   ....[246]....
        /*08ec*/ 	.word	0xffffffff


	//   ....[247]....
        /*08f0*/ 	.word	0xffffffff


	//   ....[248]....
        /*08f4*/ 	.word	0xffffffff


	//   ....[249]....
        /*08f8*/ 	.word	0xffffffff


	//   ....[250]....
        /*08fc*/ 	.word	0xffffffff


	//   ....[251]....
        /*0900*/ 	.word	0xffffffff


	//   ....[252]....
        /*0904*/ 	.word	0xffffffff


	//   ....[253]....
        /*0908*/ 	.word	0xffffffff


	//   ....[254]....
        /*090c*/ 	.word	0xffffffff


	//   ....[255]....
        /*0910*/ 	.word	0xffffffff


	//   ....[0]....
        /*0914*/ 	.word	0xffffffff


	//   ....[1]....
        /*0918*/ 	.word	0xffffffff


	//   ....[2]....
        /*091c*/ 	.word	0xffffffff


	//   ....[3]....
        /*0920*/ 	.word	0xffffffff


	//   ....[4]....
        /*0924*/ 	.word	0xffffffff


	//   ....[5]....
        /*0928*/ 	.word	0xffffffff


	//   ....[6]....
        /*092c*/ 	.word	0xffffffff


	//   ....[7]....
        /*0930*/ 	.word	0xffffffff


	//   ....[8]....
        /*0934*/ 	.word	0xffffffff


	//   ....[9]....
        /*0938*/ 	.word	0xffffffff


	//   ....[10]....
        /*093c*/ 	.word	0xffffffff


	//   ....[11]....
        /*0940*/ 	.word	0xffffffff


	//   ....[12]....
        /*0944*/ 	.word	0xffffffff


	//   ....[13]....
        /*0948*/ 	.word	0xffffffff


	//   ....[14]....
        /*094c*/ 	.word	0xffffffff


	//   ....[15]....
        /*0950*/ 	.word	0xffffffff


	//   ....[16]....
        /*0954*/ 	.word	0xffffffff


	//   ....[17]....
        /*0958*/ 	.word	0xffffffff


	//   ....[18]....
        /*095c*/ 	.word	0xffffffff


	//   ....[19]....
        /*0960*/ 	.word	0xffffffff


	//   ....[20]....
        /*0964*/ 	.word	0xffffffff


	//   ....[21]....
        /*0968*/ 	.word	0xffffffff


	//   ....[22]....
        /*096c*/ 	.word	0xffffffff


	//   ....[23]....
        /*0970*/ 	.word	0xffffffff


	//   ....[24]....
        /*0974*/ 	.word	0xffffffff


	//   ....[25]....
        /*0978*/ 	.word	0xffffffff


	//   ....[26]....
        /*097c*/ 	.word	0xffffffff


	//   ....[27]....
        /*0980*/ 	.word	0xffffffff


	//   ....[28]....
        /*0984*/ 	.word	0xffffffff


	//   ....[29]....
        /*0988*/ 	.word	0xffffffff


	//   ....[30]....
        /*098c*/ 	.word	0xffffffff


	//   ....[31]....
        /*0990*/ 	.word	0xffffffff


	//   ....[32]....
        /*0994*/ 	.word	0xffffffff


	//   ....[33]....
        /*0998*/ 	.word	0xffffffff


	//   ....[34]....
        /*099c*/ 	.word	0xffffffff


	//   ....[35]....
        /*09a0*/ 	.word	0xffffffff


	//   ....[36]....
        /*09a4*/ 	.word	0xffffffff


	//   ....[37]....
        /*09a8*/ 	.word	0xffffffff


	//   ....[38]....
        /*09ac*/ 	.word	0xffffffff


	//   ....[39]....
        /*09b0*/ 	.word	0xffffffff


	//   ....[40]....
        /*09b4*/ 	.word	0xffffffff


	//   ....[41]....
        /*09b8*/ 	.word	0xffffffff


	//   ....[42]....
        /*09bc*/ 	.word	0xffffffff


	//   ....[43]....
        /*09c0*/ 	.word	0xffffffff


	//   ....[44]....
        /*09c4*/ 	.word	0xffffffff


	//   ....[45]....
        /*09c8*/ 	.word	0xffffffff


	//   ....[46]....
        /*09cc*/ 	.word	0xffffffff


	//   ....[47]....
        /*09d0*/ 	.word	0xffffffff


	//   ....[48]....
        /*09d4*/ 	.word	0xffffffff


	//   ....[49]....
        /*09d8*/ 	.word	0xffffffff


	//   ....[50]....
        /*09dc*/ 	.word	0xffffffff


	//   ....[51]....
        /*09e0*/ 	.word	0xffffffff


	//   ....[52]....
        /*09e4*/ 	.word	0xffffffff


	//   ....[53]....
        /*09e8*/ 	.word	0xffffffff


	//   ....[54]....
        /*09ec*/ 	.word	0xffffffff


	//   ....[55]....
        /*09f0*/ 	.word	0xffffffff


	//   ....[56]....
        /*09f4*/ 	.word	0xffffffff


	//   ....[57]....
        /*09f8*/ 	.word	0xffffffff


	//   ....[58]....
        /*09fc*/ 	.word	0xffffffff


	//   ....[59]....
        /*0a00*/ 	.word	0xffffffff


	//   ....[60]....
        /*0a04*/ 	.word	0xffffffff


	//   ....[61]....
        /*0a08*/ 	.word	0xffffffff


	//   ....[62]....
        /*0a0c*/ 	.word	0xffffffff


	//   ....[63]....
        /*0a10*/ 	.word	0xffffffff


	//   ....[64]....
        /*0a14*/ 	.word	0xffffffff


	//   ....[65]....
        /*0a18*/ 	.word	0xffffffff


	//   ....[66]....
        /*0a1c*/ 	.word	0xffffffff


	//   ....[67]....
        /*0a20*/ 	.word	0xffffffff


	//   ....[68]....
        /*0a24*/ 	.word	0xffffffff


	//   ....[69]....
        /*0a28*/ 	.word	0xffffffff


	//   ....[70]....
        /*0a2c*/ 	.word	0xffffffff


	//   ....[71]....
        /*0a30*/ 	.word	0xffffffff


	//   ....[72]....
        /*0a34*/ 	.word	0xffffffff


	//   ....[73]....
        /*0a38*/ 	.word	0xffffffff


	//   ....[74]....
        /*0a3c*/ 	.word	0xffffffff


	//   ....[75]....
        /*0a40*/ 	.word	0xffffffff


	//   ....[76]....
        /*0a44*/ 	.word	0xffffffff


	//   ....[77]....
        /*0a48*/ 	.word	0xffffffff


	//   ....[78]....
        /*0a4c*/ 	.word	0xffffffff


	//   ....[79]....
        /*0a50*/ 	.word	0xffffffff


	//   ....[80]....
        /*0a54*/ 	.word	0xffffffff


	//   ....[81]....
        /*0a58*/ 	.word	0xffffffff


	//   ....[82]....
        /*0a5c*/ 	.word	0xffffffff


	//   ....[83]....
        /*0a60*/ 	.word	0xffffffff


	//   ....[84]....
        /*0a64*/ 	.word	0xffffffff


	//   ....[85]....
        /*0a68*/ 	.word	0xffffffff


	//   ....[86]....
        /*0a6c*/ 	.word	0xffffffff


	//   ....[87]....
        /*0a70*/ 	.word	0xffffffff


	//   ....[88]....
        /*0a74*/ 	.word	0xffffffff


	//   ....[89]....
        /*0a78*/ 	.word	0xffffffff


	//   ....[90]....
        /*0a7c*/ 	.word	0xffffffff


	//   ....[91]....
        /*0a80*/ 	.word	0xffffffff


	//   ....[92]....
        /*0a84*/ 	.word	0xffffffff


	//   ....[93]....
        /*0a88*/ 	.word	0xffffffff


	//   ....[94]....
        /*0a8c*/ 	.word	0xffffffff


	//   ....[95]....
        /*0a90*/ 	.word	0xffffffff


	//   ....[96]....
        /*0a94*/ 	.word	0xffffffff


	//   ....[97]....
        /*0a98*/ 	.word	0xffffffff


	//   ....[98]....
        /*0a9c*/ 	.word	0xffffffff


	//   ....[99]....
        /*0aa0*/ 	.word	0xffffffff


	//   ....[100]....
        /*0aa4*/ 	.word	0xffffffff


	//   ....[101]....
        /*0aa8*/ 	.word	0xffffffff


	//   ....[102]....
        /*0aac*/ 	.word	0xffffffff


	//   ....[103]....
        /*0ab0*/ 	.word	0xffffffff


	//   ....[104]....
        /*0ab4*/ 	.word	0xffffffff


	//   ....[105]....
        /*0ab8*/ 	.word	0xffffffff


	//   ....[106]....
        /*0abc*/ 	.word	0xffffffff


	//   ....[107]....
        /*0ac0*/ 	.word	0xffffffff


	//   ....[108]....
        /*0ac4*/ 	.word	0xffffffff


	//   ....[109]....
        /*0ac8*/ 	.word	0xffffffff


	//   ....[110]....
        /*0acc*/ 	.word	0xffffffff


	//   ....[111]....
        /*0ad0*/ 	.word	0xffffffff


	//   ....[112]....
        /*0ad4*/ 	.word	0xffffffff


	//   ....[113]....
        /*0ad8*/ 	.word	0xffffffff


	//   ....[114]....
        /*0adc*/ 	.word	0xffffffff


	//   ....[115]....
        /*0ae0*/ 	.word	0xffffffff


	//   ....[116]....
        /*0ae4*/ 	.word	0xffffffff


	//   ....[117]....
        /*0ae8*/ 	.word	0xffffffff


	//   ....[118]....
        /*0aec*/ 	.word	0xffffffff


	//   ....[119]....
        /*0af0*/ 	.word	0xffffffff


	//   ....[120]....
        /*0af4*/ 	.word	0xffffffff


	//   ....[121]....
        /*0af8*/ 	.word	0xffffffff


	//   ....[122]....
        /*0afc*/ 	.word	0xffffffff


	//   ....[123]....
        /*0b00*/ 	.word	0xffffffff


	//   ....[124]....
        /*0b04*/ 	.word	0xffffffff


	//   ....[125]....
        /*0b08*/ 	.word	0xffffffff


	//   ....[126]....
        /*0b0c*/ 	.word	0xffffffff


	//   ....[127]....
        /*0b10*/ 	.word	0xffffffff


	//   ....[128]....
        /*0b14*/ 	.word	0xffffffff


	//   ....[129]....
        /*0b18*/ 	.word	0xffffffff


	//   ....[130]....
        /*0b1c*/ 	.word	0xffffffff


	//   ....[131]....
        /*0b20*/ 	.word	0xffffffff


	//   ....[132]....
        /*0b24*/ 	.word	0xffffffff


	//   ....[133]....
        /*0b28*/ 	.word	0xffffffff


	//   ....[134]....
        /*0b2c*/ 	.word	0xffffffff


	//   ....[135]....
        /*0b30*/ 	.word	0xffffffff


	//   ....[136]....
        /*0b34*/ 	.word	0xffffffff


	//   ....[137]....
        /*0b38*/ 	.word	0xffffffff


	//   ....[138]....
        /*0b3c*/ 	.word	0xffffffff


	//   ....[139]....
        /*0b40*/ 	.word	0xffffffff


	//   ....[140]....
        /*0b44*/ 	.word	0xffffffff


	//   ....[141]....
        /*0b48*/ 	.word	0xffffffff


	//   ....[142]....
        /*0b4c*/ 	.word	0xffffffff


	//   ....[143]....
        /*0b50*/ 	.word	0xffffffff


	//   ....[144]....
        /*0b54*/ 	.word	0xffffffff


	//   ....[145]....
        /*0b58*/ 	.word	0xffffffff


	//   ....[146]....
        /*0b5c*/ 	.word	0xffffffff


	//   ....[147]....
        /*0b60*/ 	.word	0xffffffff


	//   ....[148]....
        /*0b64*/ 	.word	0xffffffff


	//   ....[149]....
        /*0b68*/ 	.word	0xffffffff


	//   ....[150]....
        /*0b6c*/ 	.word	0xffffffff


	//   ....[151]....
        /*0b70*/ 	.word	0xffffffff


	//   ....[152]....
        /*0b74*/ 	.word	0xffffffff


	//   ....[153]....
        /*0b78*/ 	.word	0xffffffff


	//   ....[154]....
        /*0b7c*/ 	.word	0xffffffff


	//   ....[155]....
        /*0b80*/ 	.word	0xffffffff


	//   ....[156]....
        /*0b84*/ 	.word	0xffffffff


	//   ....[157]....
        /*0b88*/ 	.word	0xffffffff


	//   ....[158]....
        /*0b8c*/ 	.word	0xffffffff


	//   ....[159]....
        /*0b90*/ 	.word	0xffffffff


	//   ....[160]....
        /*0b94*/ 	.word	0xffffffff


	//   ....[161]....
        /*0b98*/ 	.word	0xffffffff


	//   ....[162]....
        /*0b9c*/ 	.word	0xffffffff


	//   ....[163]....
        /*0ba0*/ 	.word	0xffffffff


	//   ....[164]....
        /*0ba4*/ 	.word	0xffffffff


	//   ....[165]....
        /*0ba8*/ 	.word	0xffffffff


	//   ....[166]....
        /*0bac*/ 	.word	0xffffffff


	//   ....[167]....
        /*0bb0*/ 	.word	0xffffffff


	//   ....[168]....
        /*0bb4*/ 	.word	0xffffffff


	//   ....[169]....
        /*0bb8*/ 	.word	0xffffffff


	//   ....[170]....
        /*0bbc*/ 	.word	0xffffffff


	//   ....[171]....
        /*0bc0*/ 	.word	0xffffffff


	//   ....[172]....
        /*0bc4*/ 	.word	0xffffffff


	//   ....[173]....
        /*0bc8*/ 	.word	0xffffffff


	//   ....[174]....
        /*0bcc*/ 	.word	0xffffffff


	//   ....[175]....
        /*0bd0*/ 	.word	0xffffffff


	//   ....[176]....
        /*0bd4*/ 	.word	0xffffffff


	//   ....[177]....
        /*0bd8*/ 	.word	0xffffffff


	//   ....[178]....
        /*0bdc*/ 	.word	0xffffffff


	//   ....[179]....
        /*0be0*/ 	.word	0xffffffff


	//   ....[180]....
        /*0be4*/ 	.word	0xffffffff


	//   ....[181]....
        /*0be8*/ 	.word	0xffffffff


	//----- nvinfo : EIATTR_COOP_GROUP_INSTR_OFFSETS
	.align		4
.L_486:
        /*0bec*/ 	.byte	0x04, 0x28
        /*0bee*/ 	.short	(.L_488 - .L_487)


	//   ....[0]....
.L_487:
        /*0bf0*/ 	.word	0x00000050


	//   ....[1]....
        /*0bf4*/ 	.word	0x00000200


	//   ....[2]....
        /*0bf8*/ 	.word	0x00000230


	//   ....[3]....
        /*0bfc*/ 	.word	0x00000260


	//   ....[4]....
        /*0c00*/ 	.word	0x00000290


	//   ....[5]....
        /*0c04*/ 	.word	0x000002c0


	//   ....[6]....
        /*0c08*/ 	.word	0x000002f0


	//   ....[7]....
        /*0c0c*/ 	.word	0x00000450


	//   ....[8]....
        /*0c10*/ 	.word	0x00000490


	//   ....[9]....
        /*0c14*/ 	.word	0x000004c0


	//   ....[10]....
        /*0c18*/ 	.word	0x000004f0


	//   ....[11]....
        /*0c1c*/ 	.word	0x00000520


	//   ....[12]....
        /*0c20*/ 	.word	0x00000550


	//   ....[13]....
        /*0c24*/ 	.word	0x000005e0


	//   ....[14]....
        /*0c28*/ 	.word	0x00000630


	//   ....[15]....
        /*0c2c*/ 	.word	0x00000650


	//   ....[16]....
        /*0c30*/ 	.word	0x000006b0


	//   ....[17]....
        /*0c34*/ 	.word	0x00002940


	//   ....[18]....
        /*0c38*/ 	.word	0x00002960


	//   ....[19]....
        /*0c3c*/ 	.word	0x00002aa0


	//   ....[20]....
        /*0c40*/ 	.word	0x00002ab0


	//   ....[21]....
        /*0c44*/ 	.word	0x00002b90


	//   ....[22]....
        /*0c48*/ 	.word	0x00002bb0


	//   ....[23]....
        /*0c4c*/ 	.word	0x00002c90


	//   ....[24]....
        /*0c50*/ 	.word	0x00002ca0


	//   ....[25]....
        /*0c54*/ 	.word	0x00002d80


	//   ....[26]....
        /*0c58*/ 	.word	0x00002da0


	//   ....[27]....
        /*0c5c*/ 	.word	0x00002e80


	//   ....[28]....
        /*0c60*/ 	.word	0x00002e90


	//   ....[29]....
        /*0c64*/ 	.word	0x00002f70


	//   ....[30]....
        /*0c68*/ 	.word	0x00002f90


	//   ....[31]....
        /*0c6c*/ 	.word	0x00003070


	//   ....[32]....
        /*0c70*/ 	.word	0x00003080


	//   ....[33]....
        /*0c74*/ 	.word	0x00003520


	//   ....[34]....
        /*0c78*/ 	.word	0x00003530


	//   ....[35]....
        /*0c7c*/ 	.word	0x00003550


	//   ....[36]....
        /*0c80*/ 	.word	0x00003560


	//   ....[37]....
        /*0c84*/ 	.word	0x00003570


	//   ....[38]....
        /*0c88*/ 	.word	0x000035a0


	//   ....[39]....
        /*0c8c*/ 	.word	0x000035f0


	//   ....[40]....
        /*0c90*/ 	.word	0x00003600


	//   ....[41]....
        /*0c94*/ 	.word	0x00003640


	//   ....[42]....
        /*0c98*/ 	.word	0x00003680


	//   ....[43]....
        /*0c9c*/ 	.word	0x00003880


	//   ....[44]....
        /*0ca0*/ 	.word	0x000038a0


	//   ....[45]....
        /*0ca4*/ 	.word	0x000038c0


	//   ....[46]....
        /*0ca8*/ 	.word	0x000038d0


	//   ....[47]....
        /*0cac*/ 	.word	0x000038f0


	//   ....[48]....
        /*0cb0*/ 	.word	0x00003910


	//   ....[49]....
        /*0cb4*/ 	.word	0x00003920


	//   ....[50]....
        /*0cb8*/ 	.word	0x00003950


	//   ....[51]....
        /*0cbc*/ 	.word	0x00003960


	//   ....[52]....
        /*0cc0*/ 	.word	0x00003970


	//   ....[53]....
        /*0cc4*/ 	.word	0x00004350


	//   ....[54]....
        /*0cc8*/ 	.word	0x00004370


	//   ....[55]....
        /*0ccc*/ 	.word	0x00004390


	//   ....[56]....
        /*0cd0*/ 	.word	0x000043a0


	//   ....[57]....
        /*0cd4*/ 	.word	0x000043b0


	//   ....[58]....
        /*0cd8*/ 	.word	0x000043c0


	//   ....[59]....
        /*0cdc*/ 	.word	0x000043d0


	//   ....[60]....
        /*0ce0*/ 	.word	0x000043e0


	//   ....[61]....
        /*0ce4*/ 	.word	0x00004410


	//   ....[62]....
        /*0ce8*/ 	.word	0x00004440


	//   ....[63]....
        /*0cec*/ 	.word	0x00004670


	//   ....[64]....
        /*0cf0*/ 	.word	0x00004830


	//   ....[65]....
        /*0cf4*/ 	.word	0x000050b0


	//   ....[66]....
        /*0cf8*/ 	.word	0x00005bc0


	//   ....[67]....
        /*0cfc*/ 	.word	0x000066e0


	//   ....[68]....
        /*0d00*/ 	.word	0x00006710


	//   ....[69]....
        /*0d04*/ 	.word	0x00006720


	//   ....[70]....
        /*0d08*/ 	.word	0x00006730


	//   ....[71]....
        /*0d0c*/ 	.word	0x00006740


	//   ....[72]....
        /*0d10*/ 	.word	0x00006770


	//   ....[73]....
        /*0d14*/ 	.word	0x00006790


	//   ....[74]....
        /*0d18*/ 	.word	0x000067b0


	//   ....[75]....
        /*0d1c*/ 	.word	0x00008590


	//   ....[76]....
        /*0d20*/ 	.word	0x000085b0


	//   ....[77]....
        /*0d24*/ 	.word	0x000085d0


	//   ....[78]....
        /*0d28*/ 	.word	0x000085e0


	//   ....[79]....
        /*0d2c*/ 	.word	0x000085f0


	//   ....[80]....
        /*0d30*/ 	.word	0x00008600


	//   ....[81]....
        /*0d34*/ 	.word	0x00008610


	//   ....[82]....
        /*0d38*/ 	.word	0x00008620


	//   ....[83]....
        /*0d3c*/ 	.word	0x00008630


	//   ....[84]....
        /*0d40*/ 	.word	0x00008640


	//   ....[85]....
        /*0d44*/ 	.word	0x00009070


	//   ....[86]....
        /*0d48*/ 	.word	0x00009090


	//   ....[87]....
        /*0d4c*/ 	.word	0x000090b0


	//   ....[88]....
        /*0d50*/ 	.word	0x000090c0


	//   ....[89]....
        /*0d54*/ 	.word	0x000090d0


	//   ....[90]....
        /*0d58*/ 	.word	0x000090e0


	//   ....[91]....
        /*0d5c*/ 	.word	0x000090f0


	//   ....[92]....
        /*0d60*/ 	.word	0x00009100


	//   ....[93]....
        /*0d64*/ 	.word	0x00009110


	//   ....[94]....
        /*0d68*/ 	.word	0x00009120


	//   ....[95]....
        /*0d6c*/ 	.word	0x00009350


	//   ....[96]....
        /*0d70*/ 	.word	0x00009550


	//   ....[97]....
        /*0d74*/ 	.word	0x00009750


	//   ....[98]....
        /*0d78*/ 	.word	0x0000a890


	//   ....[99]....
        /*0d7c*/ 	.word	0x0000b430


	//   ....[100]....
        /*0d80*/ 	.word	0x0000b460


	//   ....[101]....
        /*0d84*/ 	.word	0x0000b470


	//   ....[102]....
        /*0d88*/ 	.word	0x0000b480


	//   ....[103]....
        /*0d8c*/ 	.word	0x0000b4c0


	//   ....[104]....
        /*0d90*/ 	.word	0x0000b4d0


	//   ....[105]....
        /*0d94*/ 	.word	0x0000b4e0


	//   ....[106]....
        /*0d98*/ 	.word	0x0000b4f0


	//   ....[107]....
        /*0d9c*/ 	.word	0x0000d8c0


	//   ....[108]....
        /*0da0*/ 	.word	0x0000d8e0


	//   ....[109]....
        /*0da4*/ 	.word	0x0000d900


	//   ....[110]....
        /*0da8*/ 	.word	0x0000d910


	//   ....[111]....
        /*0dac*/ 	.word	0x0000d920


	//   ....[112]....
        /*0db0*/ 	.word	0x0000d930


	//   ....[113]....
        /*0db4*/ 	.word	0x0000d940


	//   ....[114]....
        /*0db8*/ 	.word	0x0000d950


	//   ....[115]....
        /*0dbc*/ 	.word	0x0000d960


	//   ....[116]....
        /*0dc0*/ 	.word	0x0000d970


	//   ....[117]....
        /*0dc4*/ 	.word	0x0000e3a0


	//   ....[118]....
        /*0dc8*/ 	.word	0x0000e3c0


	//   ....[119]....
        /*0dcc*/ 	.word	0x0000e3e0


	//   ....[120]....
        /*0dd0*/ 	.word	0x0000e3f0


	//   ....[121]....
        /*0dd4*/ 	.word	0x0000e400


	//   ....[122]....
        /*0dd8*/ 	.word	0x0000e410


	//   ....[123]....
        /*0ddc*/ 	.word	0x0000e420


	//   ....[124]....
        /*0de0*/ 	.word	0x0000e430


	//   ....[125]....
        /*0de4*/ 	.word	0x0000e440


	//   ....[126]....
        /*0de8*/ 	.word	0x0000e450


	//   ....[127]....
        /*0dec*/ 	.word	0x0000eac0


	//   ....[128]....
        /*0df0*/ 	.word	0x0000eaf0


	//   ....[129]....
        /*0df4*/ 	.word	0x0000eb00


	//   ....[130]....
        /*0df8*/ 	.word	0x0000eb10


	//   ....[131]....
        /*0dfc*/ 	.word	0x0000eb40


	//   ....[132]....
        /*0e00*/ 	.word	0x0000eb60


	//   ....[133]....
        /*0e04*/ 	.word	0x0000eb70


	//   ....[134]....
        /*0e08*/ 	.word	0x0000eb80


	//   ....[135]....
        /*0e0c*/ 	.word	0x00010bf0


	//   ....[136]....
        /*0e10*/ 	.word	0x00010c40


	//   ....[137]....
        /*0e14*/ 	.word	0x00010c60


	//   ....[138]....
        /*0e18*/ 	.word	0x00010c80


	//   ....[139]....
        /*0e1c*/ 	.word	0x00010ca0


	//   ....[140]....
        /*0e20*/ 	.word	0x00010cc0


	//   ....[141]....
        /*0e24*/ 	.word	0x00010ce0


	//   ....[142]....
        /*0e28*/ 	.word	0x00010d00


	//   ....[143]....
        /*0e2c*/ 	.word	0x00010d20


	//   ....[144]....
        /*0e30*/ 	.word	0x00010d40


	//   ....[145]....
        /*0e34*/ 	.word	0x00011660


	//   ....[146]....
        /*0e38*/ 	.word	0x00011680


	//   ....[147]....
        /*0e3c*/ 	.word	0x000116a0


	//   ....[148]....
        /*0e40*/ 	.word	0x000116b0


	//   ....[149]....
        /*0e44*/ 	.word	0x000116c0


	//   ....[150]....
        /*0e48*/ 	.word	0x000116d0


	//   ....[151]....
        /*0e4c*/ 	.word	0x000116e0


	//   ....[152]....
        /*0e50*/ 	.word	0x000116f0


	//   ....[153]....
        /*0e54*/ 	.word	0x00011700


	//   ....[154]....
        /*0e58*/ 	.word	0x00011710


	//   ....[155]....
        /*0e5c*/ 	.word	0x00011960


	//   ....[156]....
        /*0e60*/ 	.word	0x00011b60


	//   ....[157]....
        /*0e64*/ 	.word	0x00011d60


	//   ....[158]....
        /*0e68*/ 	.word	0x00012ea0


	//   ....[159]....
        /*0e6c*/ 	.word	0x00013a40


	//   ....[160]....
        /*0e70*/ 	.word	0x00013a70


	//   ....[161]....
        /*0e74*/ 	.word	0x00013a80


	//   ....[162]....
        /*0e78*/ 	.word	0x00013a90


	//   ....[163]....
        /*0e7c*/ 	.word	0x00013ad0


	//   ....[164]....
        /*0e80*/ 	.word	0x00013ae0


	//   ....[165]....
        /*0e84*/ 	.word	0x00013af0


	//   ....[166]....
        /*0e88*/ 	.word	0x00013b00


	//   ....[167]....
        /*0e8c*/ 	.word	0x000159c0


	//   ....[168]....
        /*0e90*/ 	.word	0x00015a00


	//   ....[169]....
        /*0e94*/ 	.word	0x00015a10


	//   ....[170]....
        /*0e98*/ 	.word	0x00015a20


	//   ....[171]....
        /*0e9c*/ 	.word	0x00015a50


	//   ....[172]....
        /*0ea0*/ 	.word	0x00015a70


	//   ....[173]....
        /*0ea4*/ 	.word	0x00015aa0


	//   ....[174]....
        /*0ea8*/ 	.word	0x00015ac0


	//   ....[175]....
        /*0eac*/ 	.word	0x00016c90


	//   ....[176]....
        /*0eb0*/ 	.word	0x00016cb0


	//   ....[177]....
        /*0eb4*/ 	.word	0x00016cc0


	//   ....[178]....
        /*0eb8*/ 	.word	0x00016cd0


	//   ....[179]....
        /*0ebc*/ 	.word	0x00016ce0


	//   ....[180]....
        /*0ec0*/ 	.word	0x00016cf0


	//   ....[181]....
        /*0ec4*/ 	.word	0x00016d10


	//   ....[182]....
        /*0ec8*/ 	.word	0x00016d20


	//   ....[183]....
        /*0ecc*/ 	.word	0x000170f0


	//   ....[184]....
        /*0ed0*/ 	.word	0x00017110


	//   ....[185]....
        /*0ed4*/ 	.word	0x000171e0


	//   ....[186]....
        /*0ed8*/ 	.word	0x000171f0


	//   ....[187]....
        /*0edc*/ 	.word	0x00017270


	//   ....[188]....
        /*0ee0*/ 	.word	0x00017290


	//   ....[189]....
        /*0ee4*/ 	.word	0x00017310


	//   ....[190]....
        /*0ee8*/ 	.word	0x00017320


	//   ....[191]....
        /*0eec*/ 	.word	0x000173a0


	//   ....[192]....
        /*0ef0*/ 	.word	0x000173c0


	//   ....[193]....
        /*0ef4*/ 	.word	0x00017440


	//   ....[194]....
        /*0ef8*/ 	.word	0x00017450


	//   ....[195]....
        /*0efc*/ 	.word	0x000174d0


	//   ....[196]....
        /*0f00*/ 	.word	0x000174f0


	//   ....[197]....
        /*0f04*/ 	.word	0x00017570


	//   ....[198]....
        /*0f08*/ 	.word	0x00017580


	//   ....[199]....
        /*0f0c*/ 	.word	0x00017810


	//   ....[200]....
        /*0f10*/ 	.word	0x00017830


	//   ....[201]....
        /*0f14*/ 	.word	0x00017be0


	//   ....[202]....
        /*0f18*/ 	.word	0x00017bf0


	//   ....[203]....
        /*0f1c*/ 	.word	0x00017fa0


	//   ....[204]....
        /*0f20*/ 	.word	0x00017fc0


	//   ....[205]....
        /*0f24*/ 	.word	0x00018380


	//   ....[206]....
        /*0f28*/ 	.word	0x00018390


	//   ....[207]....
        /*0f2c*/ 	.word	0x00018ea0


	//   ....[208]....
        /*0f30*/ 	.word	0x00018ec0


	//   ....[209]....
        /*0f34*/ 	.word	0x00018fa0


	//   ....[210]....
        /*0f38*/ 	.word	0x00018fb0


	//   ....[211]....
        /*0f3c*/ 	.word	0x00019030


	//   ....[212]....
        /*0f40*/ 	.word	0x00019050


	//   ....[213]....
        /*0f44*/ 	.word	0x000190d0


	//   ....[214]....
        /*0f48*/ 	.word	0x000190e0


	//   ....[215]....
        /*0f4c*/ 	.word	0x00019160


	//   ....[216]....
        /*0f50*/ 	.word	0x00019180


	//   ....[217]....
        /*0f54*/ 	.word	0x00019200


	//   ....[218]....
        /*0f58*/ 	.word	0x00019210


	//   ....[219]....
        /*0f5c*/ 	.word	0x00019290


	//   ....[220]....
        /*0f60*/ 	.word	0x000192b0


	//   ....[221]....
        /*0f64*/ 	.word	0x00019330


	//   ....[222]....
        /*0f68*/ 	.word	0x00019340


	//   ....[223]....
        /*0f6c*/ 	.word	0x000194a0


	//   ....[224]....
        /*0f70*/ 	.word	0x000194c0


	//   ....[225]....
        /*0f74*/ 	.word	0x000195f0


	//   ....[226]....
        /*0f78*/ 	.word	0x00019630


	//   ....[227]....
        /*0f7c*/ 	.word	0x00019660


	//   ....[228]....
        /*0f80*/ 	.word	0x00019690


	//   ....[229]....
        /*0f84*/ 	.word	0x000196c0


	//   ....[230]....
        /*0f88*/ 	.word	0x000196f0


	//   ....[231]....
        /*0f8c*/ 	.word	0x00019850


	//   ....[232]....
        /*0f90*/ 	.word	0x00019890


	//   ....[233]....
        /*0f94*/ 	.word	0x000198c0


	//   ....[234]....
        /*0f98*/ 	.word	0x000198f0


	//   ....[235]....
        /*0f9c*/ 	.word	0x00019920


	//   ....[236]....
        /*0fa0*/ 	.word	0x00019950


	//   ....[237]....
        /*0fa4*/ 	.word	0x000199e0


	//   ....[238]....
        /*0fa8*/ 	.word	0x00019a40


	//   ....[239]....
        /*0fac*/ 	.word	0x00019a50


	//   ....[240]....
        /*0fb0*/ 	.word	0x00019ab0


	//   ....[241]....
        /*0fb4*/ 	.word	0x0001a510


	//   ....[242]....
        /*0fb8*/ 	.word	0x0001a570


	//   ....[243]....
        /*0fbc*/ 	.word	0x0001a5c0


	//   ....[244]....
        /*0fc0*/ 	.word	0x0001a610


	//   ....[245]....
        /*0fc4*/ 	.word	0x0001a660


	//   ....[246]....
        /*0fc8*/ 	.word	0x0001a6d0


	//   ....[247]....
        /*0fcc*/ 	.word	0x0001a720


	//   ....[248]....
        /*0fd0*/ 	.word	0x0001a790


	//   ....[249]....
        /*0fd4*/ 	.word	0x0001a800


	//   ....[250]....
        /*0fd8*/ 	.word	0x0001a870


	//   ....[251]....
        /*0fdc*/ 	.word	0x0001a8e0


	//   ....[252]....
        /*0fe0*/ 	.word	0x0001a950


	//   ....[253]....
        /*0fe4*/ 	.word	0x0001a9c0


	//   ....[254]....
        /*0fe8*/ 	.word	0x0001aa20


	//   ....[255]....
        /*0fec*/ 	.word	0x0001aa90


	//   ....[0]....
        /*0ff0*/ 	.word	0x0001ab00


	//   ....[1]....
        /*0ff4*/ 	.word	0x0001ab70


	//   ....[2]....
        /*0ff8*/ 	.word	0x0001abd0


	//   ....[3]....
        /*0ffc*/ 	.word	0x0001ac40


	//   ....[4]....
        /*1000*/ 	.word	0x0001acb0


	//   ....[5]....
        /*1004*/ 	.word	0x0001ad20


	//   ....[6]....
        /*1008*/ 	.word	0x0001ad80


	//   ....[7]....
        /*100c*/ 	.word	0x0001adf0


	//   ....[8]....
        /*1010*/ 	.word	0x0001ae60


	//   ....[9]....
        /*1014*/ 	.word	0x0001aed0


	//   ....[10]....
        /*1018*/ 	.word	0x0001af30


	//   ....[11]....
        /*101c*/ 	.word	0x0001afa0


	//   ....[12]....
        /*1020*/ 	.word	0x0001b010


	//   ....[13]....
        /*1024*/ 	.word	0x0001b0d0


	//   ....[14]....
        /*1028*/ 	.word	0x0001b130


	//   ....[15]....
        /*102c*/ 	.word	0x0001b1f0


	//   ....[16]....
        /*1030*/ 	.word	0x0001b250


	//   ....[17]....
        /*1034*/ 	.word	0x0001b310


	//   ....[18]....
        /*1038*/ 	.word	0x0001b370


	//   ....[19]....
        /*103c*/ 	.word	0x0001b430


	//   ....[20]....
        /*1040*/ 	.word	0x0001b490


	//   ....[21]....
        /*1044*/ 	.word	0x0001b500


	//   ....[22]....
        /*1048*/ 	.word	0x0001b570


	//   ....[23]....
        /*104c*/ 	.word	0x0001b5e0


	//   ....[24]....
        /*1050*/ 	.word	0x0001b650


	//   ....[25]....
        /*1054*/ 	.word	0x0001b6b0


	//   ....[26]....
        /*1058*/ 	.word	0x0001b710


	//   ....[27]....
        /*105c*/ 	.word	0x0001b760


	//   ....[28]....
        /*1060*/ 	.word	0x0001b7b0


	//   ....[29]....
        /*1064*/ 	.word	0x0001b800


	//   ....[30]....
        /*1068*/ 	.word	0x0001b850


	//   ....[31]....
        /*106c*/ 	.word	0x0001b8a0


	//   ....[32]....
        /*1070*/ 	.word	0x0001b8f0


	//   ....[33]....
        /*1074*/ 	.word	0x0001b960


	//   ....[34]....
        /*1078*/ 	.word	0x0001b9d0


	//   ....[35]....
        /*107c*/ 	.word	0x0001ba90


	//   ....[36]....
        /*1080*/ 	.word	0x0001baf0


	//   ....[37]....
        /*1084*/ 	.word	0x0001bbb0


	//   ....[38]....
        /*1088*/ 	.word	0x0001bc10


	//   ....[39]....
        /*108c*/ 	.word	0x0001bcd0


	//   ....[40]....
        /*1090*/ 	.word	0x0001bd30


	//   ....[41]....
        /*1094*/ 	.word	0x0001bdf0


	//   ....[42]....
        /*1098*/ 	.word	0x0001be50


	//   ....[43]....
        /*109c*/ 	.word	0x0001bec0


	//   ....[44]....
        /*10a0*/ 	.word	0x0001bf30


	//   ....[45]....
        /*10a4*/ 	.word	0x0001bff0


	//   ....[46]....
        /*10a8*/ 	.word	0x0001c050


	//   ....[47]....
        /*10ac*/ 	.word	0x0001c110


	//   ....[48]....
        /*10b0*/ 	.word	0x0001c170


	//   ....[49]....
        /*10b4*/ 	.word	0x0001c230


	//   ....[50]....
        /*10b8*/ 	.word	0x0001c290


	//   ....[51]....
        /*10bc*/ 	.word	0x0001c350


	//   ....[52]....
        /*10c0*/ 	.word	0x0001c3b0


	//   ....[53]....
        /*10c4*/ 	.word	0x0001c420


	//   ....[54]....
        /*10c8*/ 	.word	0x0001c490


	//   ....[55]....
        /*10cc*/ 	.word	0x0001c500


	//   ....[56]....
        /*10d0*/ 	.word	0x0001c570


	//   ....[57]....
        /*10d4*/ 	.word	0x0001c5c0


	//   ....[58]....
        /*10d8*/ 	.word	0x0001c620


	//   ....[59]....
        /*10dc*/ 	.word	0x0001c670


	//   ....[60]....
        /*10e0*/ 	.word	0x0001c6b0


	//   ....[61]....
        /*10e4*/ 	.word	0x0001c700


	//   ....[62]....
        /*10e8*/ 	.word	0x0001c740


	//   ....[63]....
        /*10ec*/ 	.word	0x0001c790


	//   ....[64]....
        /*10f0*/ 	.word	0x0001c7d0


	//   ....[65]....
        /*10f4*/ 	.word	0x0001c840


	//   ....[66]....
        /*10f8*/ 	.word	0x0001c8b0


	//   ....[67]....
        /*10fc*/ 	.word	0x0001c970


	//   ....[68]....
        /*1100*/ 	.word	0x0001c9d0


	//   ....[69]....
        /*1104*/ 	.word	0x0001ca90


	//   ....[70]....
        /*1108*/ 	.word	0x0001caf0


	//   ....[71]....
        /*110c*/ 	.word	0x0001cbb0


	//   ....[72]....
        /*1110*/ 	.word	0x0001cc10


	//   ....[73]....
        /*1114*/ 	.word	0x0001ccd0


	//   ....[74]....
        /*1118*/ 	.word	0x0001cd30


	//   ....[75]....
        /*111c*/ 	.word	0x0001cda0


	//   ....[76]....
        /*1120*/ 	.word	0x0001ce10


	//   ....[77]....
        /*1124*/ 	.word	0x0001ced0


	//   ....[78]....
        /*1128*/ 	.word	0x0001cf30


	//   ....[79]....
        /*112c*/ 	.word	0x0001cff0


	//   ....[80]....
        /*1130*/ 	.word	0x0001d050


	//   ....[81]....
        /*1134*/ 	.word	0x0001d110


	//   ....[82]....
        /*1138*/ 	.word	0x0001d170


	//   ....[83]....
        /*113c*/ 	.word	0x0001d230


	//   ....[84]....
        /*1140*/ 	.word	0x0001d290


	//   ....[85]....
        /*1144*/ 	.word	0x0001d2e0


	//   ....[86]....
        /*1148*/ 	.word	0x0001d340


	//   ....[87]....
        /*114c*/ 	.word	0x0001d390


	//   ....[88]....
        /*1150*/ 	.word	0x0001d3d0


	//   ....[89]....
        /*1154*/ 	.word	0x0001d420


	//   ....[90]....
        /*1158*/ 	.word	0x0001d460


	//   ....[91]....
        /*115c*/ 	.word	0x0001d4b0


	//   ....[92]....
        /*1160*/ 	.word	0x0001d4f0


	//   ....[93]....
        /*1164*/ 	.word	0x0001d560


	//   ....[94]....
        /*1168*/ 	.word	0x0001d5d0


	//   ....[95]....
        /*116c*/ 	.word	0x0001d640


	//   ....[96]....
        /*1170*/ 	.word	0x0001d700


	//   ....[97]....
        /*1174*/ 	.word	0x0001d760


	//   ....[98]....
        /*1178*/ 	.word	0x0001d820


	//   ....[99]....
        /*117c*/ 	.word	0x0001d880


	//   ....[100]....
        /*1180*/ 	.word	0x0001d940


	//   ....[101]....
        /*1184*/ 	.word	0x0001d9a0


	//   ....[102]....
        /*1188*/ 	.word	0x0001da60


	//   ....[103]....
        /*118c*/ 	.word	0x0001dac0


	//   ....[104]....
        /*1190*/ 	.word	0x0001db30


	//   ....[105]....
        /*1194*/ 	.word	0x0001dba0


	//   ....[106]....
        /*1198*/ 	.word	0x0001dc10


	//   ....[107]....
        /*119c*/ 	.word	0x0001dc80


	//   ....[108]....
        /*11a0*/ 	.word	0x0001dcd0


	//   ....[109]....
        /*11a4*/ 	.word	0x0001dd30


	//   ....[110]....
        /*11a8*/ 	.word	0x0001dd80


	//   ....[111]....
        /*11ac*/ 	.word	0x0001ddc0


	//   ....[112]....
        /*11b0*/ 	.word	0x0001de10


	//   ....[113]....
        /*11b4*/ 	.word	0x0001de50


	//   ....[114]....
        /*11b8*/ 	.word	0x0001dea0


	//   ....[115]....
        /*11bc*/ 	.word	0x0001dee0


	//   ....[116]....
        /*11c0*/ 	.word	0x0001df40


	//   ....[117]....
        /*11c4*/ 	.word	0x0001dfa0


	//   ....[118]....
        /*11c8*/ 	.word	0x0001dff0


	//   ....[119]....
        /*11cc*/ 	.word	0x0001e040


	//   ....[120]....
        /*11d0*/ 	.word	0x0001e090


	//   ....[121]....
        /*11d4*/ 	.word	0x0001e0e0


	//   ....[122]....
        /*11d8*/ 	.word	0x0001e130


	//   ....[123]....
        /*11dc*/ 	.word	0x0001e190


	//   ....[124]....
        /*11e0*/ 	.word	0x0001e200


	//   ....[125]....
        /*11e4*/ 	.word	0x0001e270


	//   ....[126]....
        /*11e8*/ 	.word	0x0001e2e0


	//   ....[127]....
        /*11ec*/ 	.word	0x0001e340


	//   ....[128]....
        /*11f0*/ 	.word	0x0001e3b0


	//   ....[129]....
        /*11f4*/ 	.word	0x0001e420


	//   ....[130]....
        /*11f8*/ 	.word	0x0001e490


	//   ....[131]....
        /*11fc*/ 	.word	0x0001e4f0


	//   ....[132]....
        /*1200*/ 	.word	0x0001e560


	//   ....[133]....
        /*1204*/ 	.word	0x0001e5d0


	//   ....[134]....
        /*1208*/ 	.word	0x0001e640


	//   ....[135]....
        /*120c*/ 	.word	0x0001e6a0


	//   ....[136]....
        /*1210*/ 	.word	0x0001e710


	//   ....[137]....
        /*1214*/ 	.word	0x0001e780


	//   ....[138]....
        /*1218*/ 	.word	0x0001e7f0


	//   ....[139]....
        /*121c*/ 	.word	0x0001e850


	//   ....[140]....
        /*1220*/ 	.word	0x0001e8c0


	//   ....[141]....
        /*1224*/ 	.word	0x0001e930


	//   ....[142]....
        /*1228*/ 	.word	0x0001e9a0


	//   ....[143]....
        /*122c*/ 	.word	0x0001ea00


	//   ....[144]....
        /*1230*/ 	.word	0x0001ea70


	//   ....[145]....
        /*1234*/ 	.word	0x0001eae0


	//   ....[146]....
        /*1238*/ 	.word	0x0001eb50


	//   ....[147]....
        /*123c*/ 	.word	0x0001ebb0


	//   ....[148]....
        /*1240*/ 	.word	0x0001ec20


	//   ....[149]....
        /*1244*/ 	.word	0x0001ec90


	//   ....[150]....
        /*1248*/ 	.word	0x0001ed00


	//   ....[151]....
        /*124c*/ 	.word	0x0001ed60


	//   ....[152]....
        /*1250*/ 	.word	0x0001edd0


	//   ....[153]....
        /*1254*/ 	.word	0x0001ee40


	//   ....[154]....
        /*1258*/ 	.word	0x0001eeb0


	//   ....[155]....
        /*125c*/ 	.word	0x0001ef10


	//   ....[156]....
        /*1260*/ 	.word	0x0001ef80


	//   ....[157]....
        /*1264*/ 	.word	0x0001eff0


	//   ....[158]....
        /*1268*/ 	.word	0x0001f060


	//   ....[159]....
        /*126c*/ 	.word	0x0001f0c0


	//   ....[160]....
        /*1270*/ 	.word	0x0001f130


	//   ....[161]....
        /*1274*/ 	.word	0x0001f1a0


	//   ....[162]....
        /*1278*/ 	.word	0x0001f210


	//   ....[163]....
        /*127c*/ 	.word	0x0001f270


	//   ....[164]....
        /*1280*/ 	.word	0x0001f2e0


	//   ....[165]....
        /*1284*/ 	.word	0x0001f350


	//   ....[166]....
        /*1288*/ 	.word	0x0001f3a0


	//   ....[167]....
        /*128c*/ 	.word	0x0001f3e0


	//   ....[168]....
        /*1290*/ 	.word	0x0001f430


	//   ....[169]....
        /*1294*/ 	.word	0x0001f480


	//   ....[170]....
        /*1298*/ 	.word	0x0001f4d0


	//   ....[171]....
        /*129c*/ 	.word	0x0001f540


	//   ....[172]....
        /*12a0*/ 	.word	0x0001f590


	//   ....[173]....
        /*12a4*/ 	.word	0x0001f5e0


	//   ....[174]....
        /*12a8*/ 	.word	0x0001f630


	//   ....[175]....
        /*12ac*/ 	.word	0x0001f680


	//   ....[176]....
        /*12b0*/ 	.word	0x0001f6d0


	//   ....[177]....
        /*12b4*/ 	.word	0x0001f740


	//   ....[178]....
        /*12b8*/ 	.word	0x0001f790


	//   ....[179]....
        /*12bc*/ 	.word	0x0001f800


	//   ....[180]....
        /*12c0*/ 	.word	0x0001f860


	//   ....[181]....
        /*12c4*/ 	.word	0x0001f8d0


	//----- nvinfo : EIATTR_EXIT_INSTR_OFFSETS
	.align		4
.L_488:
        /*12c8*/ 	.byte	0x04, 0x1c
        /*12ca*/ 	.short	(.L_490 - .L_489)


	//   ....[0]....
.L_489:
        /*12cc*/ 	.word	0x000010d0


	//   ....[1]....
        /*12d0*/ 	.word	0x0001a4d0


	//----- nvinfo : EIATTR_MAX_THREADS
	.align		4
.L_490:
        /*12d4*/ 	.byte	0x04, 0x05
        /*12d6*/ 	.short	(.L_492 - .L_491)
.L_491:
        /*12d8*/ 	.word	0x00000080
        /*12dc*/ 	.word	0x00000001
        /*12e0*/ 	.word	0x00000001


	//----- nvinfo : EIATTR_CRS_STACK_SIZE
	.align		4
.L_492:
        /*12e4*/ 	.byte	0x04, 0x1e
        /*12e6*/ 	.short	(.L_494 - .L_493)
.L_493:
        /*12e8*/ 	.word	0x00000000
.L_494:


//--------------------- .nv.info._ZN7cutlass13device_kernelIN5flash19enable_sm80_to_sm89INS1_16FlashAttnFwdSm80INS1_25CollectiveMainloopFwdSm80ILi4ELi1ELb0EN4cute5tupleIJNS5_1CILi128EEENS7_ILi80EEENS7_ILi64EEEEEELi64ENS_6half_tEfNS_4arch4Sm80ELb0ELb1ELb0ELb1ELb1ELb1ELb1ELb1EEENS1_21CollectiveEpilogueFwdINS6_IJS8_SA_S9_EEENS6_IJNS7_ILi1EEESI_SI_EEESC_SE_Li128ELb1ELb1ELb1ELb0EEENS1_36VarlenDynamicPersistentTileSchedulerILi128ELi80ELi128ELi128ELb1ELb1ELb0ELb1ELb0ELb1EEEEEEEEEvNT_6ParamsE --------------------------
	.section	.nv.info._ZN7cutlass13device_kernelIN5flash19enable_sm80_to_sm89INS1_16FlashAttnFwdSm80INS1_25CollectiveMainloopFwdSm80ILi4ELi1ELb0EN4cute5tupleIJNS5_1CILi128EEENS7_ILi80EEENS7_ILi64EEEEEELi64ENS_6half_tEfNS_4arch4Sm80ELb0ELb1ELb0ELb1ELb1ELb1ELb1ELb1EEENS1_21CollectiveEpilogueFwdINS6_IJS8_SA_S9_EEENS6_IJNS7_ILi1EEESI_SI_EEESC_SE_Li128ELb1ELb1ELb1ELb0EEENS1_36VarlenDynamicPersistentTileSchedulerILi128ELi80ELi128ELi128ELb1ELb1ELb0ELb1ELb0ELb1EEEEEEEEEvNT_6ParamsE,"",@"SHT_CUDA_INFO"
	.sectionflags	@""
	.align	4


	//----- nvinfo : EIATTR_CUDA_API_VERSION
	.align		4
        /*0000*/ 	.byte	0x04, 0x37
        /*0002*/ 	.short	(.L_496 - .L_495)
.L_495:
        /*0004*/ 	.word	0x00000082


	//----- nvinfo : EIATTR_SW2861232_WAR
	.align		4
.L_496:
        /*0008*/ 	.byte	0x01, 0x35
	.zero		2


	//----- nvinfo : EIATTR_PARAM_CBANK
	.align		4
        /*000c*/ 	.byte	0x04, 0x0a
        /*000e*/ 	.short	(.L_498 - .L_497)
	.align		4
.L_497:
        /*0010*/ 	.word	index@(.nv.constant0._ZN7cutlass13device_kernelIN5flash19enable_sm80_to_sm89INS1_16FlashAttnFwdSm80INS1_25CollectiveMainloopFwdSm80ILi4ELi1ELb0EN4cute5tupleIJNS5_1CILi128EEENS7_ILi80EEENS7_ILi64EEEEEELi64ENS_6half_tEfNS_4arch4Sm80ELb0ELb1ELb0ELb1ELb1ELb1ELb1ELb1EEENS1_21CollectiveEpilogueFwdINS6_IJS8_SA_S9_EEENS6_IJNS7_ILi1EEESI_SI_EEESC_SE_Li128ELb1ELb1ELb1ELb0EEENS1_36VarlenDynamicPersistentTileSchedulerILi128ELi80ELi128ELi128ELb1ELb1ELb0ELb1ELb0ELb1EEEEEEEEEvNT_6ParamsE)
        /*0014*/ 	.short	0x0160
        /*0016*/ 	.short	0x0438


	//----- nvinfo : EIATTR_CBANK_PARAM_SIZE
	.align		4
.L_498:
        /*0018*/ 	.byte	0x03, 0x19
        /*001a*/ 	.short	0x0438


	//----- nvinfo : EIATTR_KPARAM_INFO
	.align		4
        /*001c*/ 	.byte	0x04, 0x17
        /*001e*/ 	.short	(.L_500 - .L_499)
.L_499:
        /*0020*/ 	.word	0x00000000
        /*0024*/ 	.short	0x0000
        /*0026*/ 	.short	0x0000
        /*0028*/ 	.byte	0x00, 0xf0, 0xe1, 0x10


	//----- nvinfo : EIATTR_MAXREG_COUNT
	.align		4
.L_500:
        /*002c*/ 	.byte	0x03, 0x1b
        /*002e*/ 	.short	0x00ff


	//----- nvinfo : EIATTR_NUM_BARRIERS
	.align		4
        /*0030*/ 	.byte	0x02, 0x4c
        /*0032*/ 	.byte	0x06
	.zero		1


	//----- nvinfo : EIATTR_ANNOTATIONS
	.align		4
        /*0034*/ 	.byte	0x04, 0x55
        /*0036*/ 	.short	(.L_502 - .L_501)


	//   ....[0]....
.L_501:
        /* <DEDUP_REMOVED lines=149> */


	//----- nvinfo : EIATTR_MERCURY_ISA_VERSION
	.align		4
.L_502:
        /*0978*/ 	.byte	0x03, 0x5f
        /*097a*/ 	.short	0x0000


	//----- nvinfo : EIATTR_INT_WARP_WIDE_INSTR_OFFSETS
	.align		4
        /*097c*/ 	.byte	0x04, 0x31
        /*097e*/ 	.short	(.L_504 - .L_503)


	//   ....[0]....
.L_503:
        /*0980*/ 	.word	0x00022020


	//   ....[1]....
        /*0984*/ 	.word	0x000220a0


	//----- nvinfo : EIATTR_COOP_GROUP_MASK_REGIDS
	.align		4
.L_504:
        /*0988*/ 	.byte	0x04, 0x29
        /*098a*/ 	.short	(.L_506 - .L_505)


	//   ....[0]....
.L_505:
        /*098c*/ 	.word	0xffffffff


	//   ....[1]....
        /*0990*/ 	.word	0xffffffff


	//   ....[2]....
        /*0994*/ 	.word	0xffffffff


	//   ....[3]....
        /*0998*/ 	.word	0xffffffff


	//   ....[4]....
        /*099c*/ 	.word	0xffffffff


	//   ....[5]....
        /*09a0*/ 	.word	0xffffffff


	//   ....[6]....
        /*09a4*/ 	.word	0xffffffff


	//   ....[7]....
        /*09a8*/ 	.word	0xffffffff


	//   ....[8]....
        /*09ac*/ 	.word	0xffffffff


	//   ....[9]....
        /*09b0*/ 	.word	0xffffffff


	//   ....[10]....
        /*09b4*/ 	.word	0xffffffff


	//   ....[11]....
        /*09b8*/ 	.word	0xffffffff


	//   ....[12]....
        /*09bc*/ 	.word	0xffffffff


	//   ....[13]....
        /*09c0*/ 	.word	0xffffffff


	//   ....[14]....
        /*09c4*/ 	.word	0xffffffff


	//   ....[15]....
        /*09c8*/ 	.word	0xffffffff


	//   ....[16]....
        /*09cc*/ 	.word	0xffffffff


	//   ....[17]....
        /*09d0*/ 	.word	0xffffffff


	//   ....[18]....
        /*09d4*/ 	.word	0xffffffff


	//   ....[19]....
        /*09d8*/ 	.word	0xffffffff


	//   ....[20]....
        /*09dc*/ 	.word	0xffffffff


	//   ....[21]....
        /*09e0*/ 	.word	0xffffffff


	//   ....[22]....
        /*09e4*/ 	.word	0xffffffff


	//   ....[23]....
        /*09e8*/ 	.word	0xffffffff


	//   ....[24]....
        /*09ec*/ 	.word	0xffffffff


	//   ....[25]....
        /*09f0*/ 	.word	0xffffffff


	//   ....[26]....
        /*09f4*/ 	.word	0xffffffff


	//   ....[27]....
        /*09f8*/ 	.word	0xffffffff


	//   ....[28]....
        /*09fc*/ 	.word	0xffffffff


	//   ....[29]....
        /*0a00*/ 	.word	0xffffffff


	//   ....[30]....
        /*0a04*/ 	.word	0xffffffff


	//   ....[31]....
        /*0a08*/ 	.word	0xffffffff


	//   ....[32]....
        /*0a0c*/ 	.word	0xffffffff


	//   ....[33]....
        /*0a10*/ 	.word	0xffffffff


	//   ....[34]....
        /*0a14*/ 	.word	0xffffffff


	//   ....[35]....
        /*0a18*/ 	.word	0xffffffff


	//   ....[36]....
        /*0a1c*/ 	.word	0xffffffff


	//   ....[37]....
        /*0a20*/ 	.word	0xffffffff


	//   ....[38]....
        /*0a24*/ 	.word	0xffffffff


	//   ....[39]....
        /*0a28*/ 	.word	0xffffffff


	//   ....[40]....
        /*0a2c*/ 	.word	0xffffffff


	//   ....[41]....
        /*0a30*/ 	.word	0xffffffff


	//   ....[42]....
        /*0a34*/ 	.word	0xffffffff


	//   ....[43]....
        /*0a38*/ 	.word	0xffffffff


	//   ....[44]....
        /*0a3c*/ 	.word	0xffffffff


	//   ....[45]....
        /*0a40*/ 	.word	0xffffffff


	//   ....[46]....
        /*0a44*/ 	.word	0xffffffff


	//   ....[47]....
        /*0a48*/ 	.word	0xffffffff


	//   ....[48]....
        /*0a4c*/ 	.word	0xffffffff


	//   ....[49]....
        /*0a50*/ 	.word	0xffffffff


	//   ....[50]....
        /*0a54*/ 	.word	0xffffffff


	//   ....[51]....
        /*0a58*/ 	.word	0xffffffff


	//   ....[52]....
        /*0a5c*/ 	.word	0xffffffff


	//   ....[53]....
        /*0a60*/ 	.word	0xffffffff


	//   ....[54]....
        /*0a64*/ 	.word	0xffffffff


	//   ....[55]....
        /*0a68*/ 	.word	0xffffffff


	//   ....[56]....
        /*0a6c*/ 	.word	0xffffffff


	//   ....[57]....
        /*0a70*/ 	.word	0xffffffff


	//   ....[58]....
        /*0a74*/ 	.word	0xffffffff


	//   ....[59]....
        /*0a78*/ 	.word	0xffffffff


	//   ....[60]....
        /*0a7c*/ 	.word	0xffffffff


	//   ....[61]....
        /*0a80*/ 	.word	0xffffffff


	//   ....[62]....
        /*0a84*/ 	.word	0xffffffff


	//   ....[63]....
        /*0a88*/ 	.word	0xffffffff


	//   ....[64]....
        /*0a8c*/ 	.word	0xffffffff


	//   ....[65]....
        /*0a90*/ 	.word	0xffffffff


	//   ....[66]....
        /*0a94*/ 	.word	0xffffffff


	//   ....[67]....
        /*0a98*/ 	.word	0xffffffff


	//   ....[68]....
        /*0a9c*/ 	.word	0xffffffff


	//   ....[69]....
        /*0aa0*/ 	.word	0xffffffff


	//   ....[70]....
        /*0aa4*/ 	.word	0xffffffff


	//   ....[71]....
        /*0aa8*/ 	.word	0xffffffff


	//   ....[72]....
        /*0aac*/ 	.word	0xffffffff


	//   ....[73]....
        /*0ab0*/ 	.word	0xffffffff


	//   ....[74]....
        /*0ab4*/ 	.word	0xffffffff


	//   ....[75]....
        /*0ab8*/ 	.word	0xffffffff


	//   ....[76]....
        /*0abc*/ 	.word	0xffffffff


	//   ....[77]....
        /*0ac0*/ 	.word	0xffffffff


	//   ....[78]....
        /*0ac4*/ 	.word	0xffffffff


	//   ....[79]....
        /*0ac8*/ 	.word	0xffffffff


	//   ....[80]....
        /*0acc*/ 	.word	0xffffffff


	//   ....[81]....
        /*0ad0*/ 	.word	0xffffffff


	//   ....[82]....
        /*0ad4*/ 	.word	0xffffffff


	//   ....[83]....
        /*0ad8*/ 	.word	0xffffffff


	//   ....[84]....
        /*0adc*/ 	.word	0xffffffff


	//   ....[85]....
        /*0ae0*/ 	.word	0xffffffff


	//   ....[86]....
        /*0ae4*/ 	.word	0xffffffff


	//   ....[87]....
        /*0ae8*/ 	.word	0xffffffff


	//   ....[88]....
        /*0aec*/ 	.word	0xffffffff


	//   ....[89]....
        /*0af0*/ 	.word	0xffffffff


	//   ....[90]....
        /*0af4*/ 	.word	0xffffffff


	//   ....[91]....
        /*0af8*/ 	.word	0xffffffff


	//   ....[92]....
        /*0afc*/ 	.word	0xffffffff


	//   ....[93]....
        /*0b00*/ 	.word	0xffffffff


	//   ....[94]....
        /*0b04*/ 	.word	0xffffffff


	//   ....[95]....
        /*0b08*/ 	.word	0xffffffff


	//   ....[96]....
        /*0b0c*/ 	.word	0xffffffff


	//   ....[97]....
        /*0b10*/ 	.word	0xffffffff


	//   ....[98]....
        /*0b14*/ 	.word	0xffffffff


	//   ....[99]....
        /*0b18*/ 	.word	0xffffffff


	//   ....[100]....
        /*0b1c*/ 	.word	0xffffffff


	//   ....[101]....
        /*0b20*/ 	.word	0xffffffff


	//   ....[102]....
        /*0b24*/ 	.word	0xffffffff


	//   ....[103]....
        /*0b28*/ 	.word	0xffffffff


	//   ....[104]....
        /*0b2c*/ 	.word	0xffffffff


	//   ....[105]....
        /*0b30*/ 	.word	0xffffffff


	//   ....[106]....
        /*0b34*/ 	.word	0xffffffff


	//   ....[107]....
        /*0b38*/ 	.word	0xffffffff


	//   ....[108]....
        /*0b3c*/ 	.word	0xffffffff


	//   ....[109]....
        /*0b40*/ 	.word	0xffffffff


	//   ....[110]....
        /*0b44*/ 	.word	0xffffffff


	//   ....[111]....
        /*0b48*/ 	.word	0xffffffff


	//   ....[112]....
        /*0b4c*/ 	.word	0xffffffff


	//   ....[113]....
        /*0b50*/ 	.word	0xffffffff


	//   ....[114]....
        /*0b54*/ 	.word	0xffffffff


	//   ....[115]....
        /*0b58*/ 	.word	0xffffffff


	//   ....[116]....
        /*0b5c*/ 	.word	0xffffffff


	//   ....[117]....
        /*0b60*/ 	.word	0xffffffff


	//   ....[118]....
        /*0b64*/ 	.word	0xffffffff


	//   ....[119]....
        /*0b68*/ 	.word	0xffffffff


	//   ....[120]....
        /*0b6c*/ 	.word	0xffffffff


	//   ....[121]....
        /*0b70*/ 	.word	0xffffffff


	//   ....[122]....
        /*0b74*/ 	.word	0xffffffff


	//   ....[123]....
        /*0b78*/ 	.word	0xffffffff


	//   ....[124]....
        /*0b7c*/ 	.word	0xffffffff


	//   ....[125]....
        /*0b80*/ 	.word	0xffffffff


	//   ....[126]....
        /*0b84*/ 	.word	0xffffffff


	//   ....[127]....
        /*0b88*/ 	.word	0xffffffff


	//   ....[128]....
        /*0b8c*/ 	.word	0xffffffff


	//   ....[129]....
        /*0b90*/ 	.word	0xffffffff


	//   ....[130]....
        /*0b94*/ 	.word	0xffffffff


	//   ....[131]....
        /*0b98*/ 	.word	0xffffffff


	//   ....[132]....
        /*0b9c*/ 	.word	0xffffffff


	//   ....[133]....
        /*0ba0*/ 	.word	0xffffffff


	//   ....[134]....
        /*0ba4*/ 	.word	0xffffffff


	//   ....[135]....
        /*0ba8*/ 	.word	0xffffffff


	//   ....[136]....
        /*0bac*/ 	.word	0xffffffff


	//   ....[137]....
        /*0bb0*/ 	.word	0xffffffff


	//   ....[138]....
        /*0bb4*/ 	.word	0xffffffff


	//   ....[139]....
        /*0bb8*/ 	.word	0xffffffff


	//   ....[140]....
        /*0bbc*/ 	.word	0xffffffff


	//   ....[141]....
        /*0bc0*/ 	.word	0xffffffff


	//   ....[142]....
        /*0bc4*/ 	.word	0xffffffff


	//   ....[143]....
        /*0bc8*/ 	.word	0xffffffff


	//   ....[144]....
        /*0bcc*/ 	.word	0xffffffff


	//   ....[145]....
        /*0bd0*/ 	.word	0xffffffff


	//   ....[146]....
        /*0bd4*/ 	.word	0xffffffff


	//   ....[147]....
        /*0bd8*/ 	.word	0xffffffff


	//   ....[148]....
        /*0bdc*/ 	.word	0xffffffff


	//   ....[149]....
        /*0be0*/ 	.word	0xffffffff


	//   ....[150]....
        /*0be4*/ 	.word	0xffffffff


	//   ....[151]....
        /*0be8*/ 	.word	0xffffffff


	//   ....[152]....
        /*0bec*/ 	.word	0xffffffff


	//   ....[153]....
        /*0bf0*/ 	.word	0xffffffff


	//   ....[154]....
        /*0bf4*/ 	.word	0xffffffff


	//   ....[155]....
        /*0bf8*/ 	.word	0xffffffff


	//   ....[156]....
        /*0bfc*/ 	.word	0xffffffff


	//   ....[157]....
        /*0c00*/ 	.word	0xffffffff


	//   ....[158]....
        /*0c04*/ 	.word	0xffffffff


	//   ....[159]....
        /*0c08*/ 	.word	0xffffffff


	//   ....[160]....
        /*0c0c*/ 	.word	0xffffffff


	//   ....[161]....
        /*0c10*/ 	.word	0xffffffff


	//   ....[162]....
        /*0c14*/ 	.word	0xffffffff


	//   ....[163]....
        /*0c18*/ 	.word	0xffffffff


	//   ....[164]....
        /*0c1c*/ 	.word	0xffffffff


	//   ....[165]....
        /*0c20*/ 	.word	0xffffffff


	//   ....[166]....
        /*0c24*/ 	.word	0xffffffff


	//   ....[167]....
        /*0c28*/ 	.word	0xffffffff


	//   ....[168]....
        /*0c2c*/ 	.word	0xffffffff


	//   ....[169]....
        /*0c30*/ 	.word	0xffffffff


	//   ....[170]....
        /*0c34*/ 	.word	0xffffffff


	//   ....[171]....
        /*0c38*/ 	.word	0xffffffff


	//   ....[172]....
        /*0c3c*/ 	.word	0xffffffff


	//   ....[173]....
        /*0c40*/ 	.word	0xffffffff


	//   ....[174]....
        /*0c44*/ 	.word	0xffffffff


	//   ....[175]....
        /*0c48*/ 	.word	0xffffffff


	//   ....[176]....
        /*0c4c*/ 	.word	0xffffffff


	//   ....[177]....
        /*0c50*/ 	.word	0xffffffff


	//   ....[178]....
        /*0c54*/ 	.word	0xffffffff


	//   ....[179]....
        /*0c58*/ 	.word	0xffffffff


	//   ....[180]....
        /*0c5c*/ 	.word	0xffffffff


	//   ....[181]....
        /*0c60*/ 	.word	0xffffffff


	//   ....[182]....
        /*0c64*/ 	.word	0xffffffff


	//   ....[183]....
        /*0c68*/ 	.word	0xffffffff


	//   ....[184]....
        /*0c6c*/ 	.word	0xffffffff


	//   ....[185]....
        /*0c70*/ 	.word	0xffffffff


	//   ....[186]....
        /*0c74*/ 	.word	0xffffffff


	//   ....[187]....
        /*0c78*/ 	.word	0xffffffff


	//   ....[188]....
        /*0c7c*/ 	.word	0xffffffff


	//   ....[189]....
        /*0c80*/ 	.word	0xffffffff


	//   ....[190]....
        /*0c84*/ 	.word	0xffffffff


	//   ....[191]....
        /*0c88*/ 	.word	0xffffffff


	//   ....[192]....
        /*0c8c*/ 	.word	0xffffffff


	//   ....[193]....
        /*0c90*/ 	.word	0xffffffff


	//   ....[194]....
        /*0c94*/ 	.word	0xffffffff


	//   ....[195]....
        /*0c98*/ 	.word	0xffffffff


	//   ....[196]....
        /*0c9c*/ 	.word	0xffffffff


	//   ....[197]....
        /*0ca0*/ 	.word	0xffffffff


	//   ....[198]....
        /*0ca4*/ 	.word	0xffffffff


	//   ....[199]....
        /*0ca8*/ 	.word	0xffffffff


	//   ....[200]....
        /*0cac*/ 	.word	0xffffffff


	//   ....[201]....
        /*0cb0*/ 	.word	0xffffffff


	//   ....[202]....
        /*0cb4*/ 	.word	0xffffffff


	//   ....[203]....
        /*0cb8*/ 	.word	0xffffffff


	//   ....[204]....
        /*0cbc*/ 	.word	0xffffffff


	//   ....[205]....
        /*0cc0*/ 	.word	0xffffffff


	//   ....[206]....
        /*0cc4*/ 	.word	0xffffffff


	//   ....[207]....
        /*0cc8*/ 	.word	0xffffffff


	//   ....[208]....
        /*0ccc*/ 	.word	0xffffffff


	//   ....[209]....
        /*0cd0*/ 	.word	0xffffffff


	//   ....[210]....
        /*0cd4*/ 	.word	0xffffffff


	//   ....[211]....
        /*0cd8*/ 	.word	0xffffffff


	//   ....[212]....
        /*0cdc*/ 	.word	0xffffffff


	//   ....[213]....
        /*0ce0*/ 	.word	0xffffffff


	//   ....[214]....
        /*0ce4*/ 	.word	0xffffffff


	//   ....[215]....
        /*0ce8*/ 	.word	0xffffffff


	//   ....[216]....
        /*0cec*/ 	.word	0xffffffff


	//   ....[217]....
        /*0cf0*/ 	.word	0xffffffff


	//   ....[218]....
        /*0cf4*/ 	.word	0xffffffff


	//   ....[219]....
        /*0cf8*/ 	.word	0xffffffff


	//   ....[220]....
        /*0cfc*/ 	.word	0xffffffff


	//   ....[221]....
        /*0d00*/ 	.word	0xffffffff


	//   ....[222]....
        /*0d04*/ 	.word	0xffffffff


	//   ....[223]....
        /*0d08*/ 	.word	0xffffffff


	//   ....[224]....
        /*0d0c*/ 	.word	0xffffffff


	//   ....[225]....
        /*0d10*/ 	.word	0xffffffff


	//   ....[226]....
        /*0d14*/ 	.word	0xffffffff


	//   ....[227]....
        /*0d18*/ 	.word	0xffffffff


	//   ....[228]....
        /*0d1c*/ 	.word	0xffffffff


	//   ....[229]....
        /*0d20*/ 	.word	0xffffffff


	//   ....[230]....
        /*0d24*/ 	.word	0xffffffff


	//   ....[231]....
        /*0d28*/ 	.word	0xffffffff


	//   ....[232]....
        /*0d2c*/ 	.word	0xffffffff


	//   ....[233]....
        /*0d30*/ 	.word	0xffffffff


	//   ....[234]....
        /*0d34*/ 	.word	0xffffffff


	//   ....[235]....
        /*0d38*/ 	.word	0xffffffff


	//   ....[236]....
        /*0d3c*/ 	.word	0xffffffff


	//   ....[237]....
        /*0d40*/ 	.word	0xffffffff


	//   ....[238]....
        /*0d44*/ 	.word	0xffffffff


	//   ....[239]....
        /*0d48*/ 	.word	0xffffffff


	//   ....[240]....
        /*0d4c*/ 	.word	0xffffffff


	//   ....[241]....
        /*0d50*/ 	.word	0xffffffff


	//   ....[242]....
        /*0d54*/ 	.word	0xffffffff


	//   ....[243]....
        /*0d58*/ 	.word	0xffffffff


	//   ....[244]....
        /*0d5c*/ 	.word	0xffffffff


	//   ....[245]....
        /*0d60*/ 	.word	0xffffffff


	//   ....[246]....
        /*0d64*/ 	.word	0xffffffff


	//   ....[247]....
        /*0d68*/ 	.word	0xffffffff


	//   ....[248]....
        /*0d6c*/ 	.word	0xffffffff


	//   ....[249]....
        /*0d70*/ 	.word	0xffffffff


	//   ....[250]....
        /*0d74*/ 	.word	0xffffffff


	//   ....[251]....
        /*0d78*/ 	.word	0xffffffff


	//   ....[252]....
        /*0d7c*/ 	.word	0xffffffff


	//   ....[253]....
        /*0d80*/ 	.word	0xffffffff


	//   ....[254]....
        /*0d84*/ 	.word	0xffffffff


	//   ....[255]....
        /*0d88*/ 	.word	0xffffffff


	//   ....[0]....
        /*0d8c*/ 	.word	0xffffffff


	//   ....[1]....
        /*0d90*/ 	.word	0xffffffff


	//   ....[2]....
        /*0d94*/ 	.word	0xffffffff


	//   ....[3]....
        /*0d98*/ 	.word	0xffffffff


	//   ....[4]....
        /*0d9c*/ 	.word	0xffffffff


	//   ....[5]....
        /*0da0*/ 	.word	0xffffffff


	//   ....[6]....
        /*0da4*/ 	.word	0xffffffff


	//   ....[7]....
        /*0da8*/ 	.word	0xffffffff


	//   ....[8]....
        /*0dac*/ 	.word	0xffffffff


	//   ....[9]....
        /*0db0*/ 	.word	0xffffffff


	//   ....[10]....
        /*0db4*/ 	.word	0xffffffff


	//   ....[11]....
        /*0db8*/ 	.word	0xffffffff


	//   ....[12]....
        /*0dbc*/ 	.word	0xffffffff


	//   ....[13]....
        /*0dc0*/ 	.word	0xffffffff


	//   ....[14]....
        /*0dc4*/ 	.word	0xffffffff


	//   ....[15]....
        /*0dc8*/ 	.word	0xffffffff


	//   ....[16]....
        /*0dcc*/ 	.word	0xffffffff


	//   ....[17]....
        /*0dd0*/ 	.word	0xffffffff


	//   ....[18]....
        /*0dd4*/ 	.word	0xffffffff


	//   ....[19]....
        /*0dd8*/ 	.word	0xffffffff


	//   ....[20]....
        /*0ddc*/ 	.word	0xffffffff


	//   ....[21]....
        /*0de0*/ 	.word	0xffffffff


	//   ....[22]....
        /*0de4*/ 	.word	0xffffffff


	//   ....[23]....
        /*0de8*/ 	.word	0xffffffff


	//   ....[24]....
        /*0dec*/ 	.word	0xffffffff


	//   ....[25]....
        /*0df0*/ 	.word	0xffffffff


	//   ....[26]....
        /*0df4*/ 	.word	0xffffffff


	//   ....[27]....
        /*0df8*/ 	.word	0xffffffff


	//   ....[28]....
        /*0dfc*/ 	.word	0xffffffff


	//   ....[29]....
        /*0e00*/ 	.word	0xffffffff


	//   ....[30]....
        /*0e04*/ 	.word	0xffffffff


	//   ....[31]....
        /*0e08*/ 	.word	0xffffffff


	//   ....[32]....
        /*0e0c*/ 	.word	0xffffffff


	//   ....[33]....
        /*0e10*/ 	.word	0xffffffff


	//   ....[34]....
        /*0e14*/ 	.word	0xffffffff


	//   ....[35]....
        /*0e18*/ 	.word	0xffffffff


	//   ....[36]....
        /*0e1c*/ 	.word	0xffffffff


	//   ....[37]....
        /*0e20*/ 	.word	0xffffffff


	//   ....[38]....
        /*0e24*/ 	.word	0xffffffff


	//   ....[39]....
        /*0e28*/ 	.word	0xffffffff


	//   ....[40]....
        /*0e2c*/ 	.word	0xffffffff


	//   ....[41]....
        /*0e30*/ 	.word	0xffffffff


	//   ....[42]....
        /*0e34*/ 	.word	0xffffffff


	//   ....[43]....
        /*0e38*/ 	.word	0xffffffff


	//   ....[44]....
        /*0e3c*/ 	.word	0xffffffff


	//   ....[45]....
        /*0e40*/ 	.word	0xffffffff


	//   ....[46]....
        /*0e44*/ 	.word	0xffffffff


	//   ....[47]....
        /*0e48*/ 	.word	0xffffffff


	//   ....[48]....
        /*0e4c*/ 	.word	0xffffffff


	//   ....[49]....
        /*0e50*/ 	.word	0xffffffff


	//   ....[50]....
        /*0e54*/ 	.word	0xffffffff


	//   ....[51]....
        /*0e58*/ 	.word	0xffffffff


	//   ....[52]....
        /*0e5c*/ 	.word	0xffffffff


	//   ....[53]....
        /*0e60*/ 	.word	0xffffffff


	//   ....[54]....
        /*0e64*/ 	.word	0xffffffff


	//   ....[55]....
        /*0e68*/ 	.word	0xffffffff


	//   ....[56]....
        /*0e6c*/ 	.word	0xffffffff


	//   ....[57]....
        /*0e70*/ 	.word	0xffffffff


	//   ....[58]....
        /*0e74*/ 	.word	0xffffffff


	//   ....[59]....
        /*0e78*/ 	.word	0xffffffff


	//   ....[60]....
        /*0e7c*/ 	.word	0xffffffff


	//   ....[61]....
        /*0e80*/ 	.word	0xffffffff


	//   ....[62]....
        /*0e84*/ 	.word	0xffffffff


	//   ....[63]....
        /*0e88*/ 	.word	0xffffffff


	//   ....[64]....
        /*0e8c*/ 	.word	0xffffffff


	//   ....[65]....
        /*0e90*/ 	.word	0xffffffff


	//   ....[66]....
        /*0e94*/ 	.word	0xffffffff


	//   ....[67]....
        /*0e98*/ 	.word	0xffffffff


	//   ....[68]....
        /*0e9c*/ 	.word	0xffffffff


	//   ....[69]....
        /*0ea0*/ 	.word	0xffffffff


	//   ....[70]....
        /*0ea4*/ 	.word	0xffffffff


	//   ....[71]....
        /*0ea8*/ 	.word	0xffffffff


	//   ....[72]....
        /*0eac*/ 	.word	0xffffffff


	//   ....[73]....
        /*0eb0*/ 	.word	0xffffffff


	//   ....[74]....
        /*0eb4*/ 	.word	0xffffffff


	//   ....[75]....
        /*0eb8*/ 	.word	0xffffffff


	//   ....[76]....
        /*0ebc*/ 	.word	0xffffffff


	//   ....[77]....
        /*0ec0*/ 	.word	0xffffffff


	//   ....[78]....
        /*0ec4*/ 	.word	0xffffffff


	//   ....[79]....
        /*0ec8*/ 	.word	0xffffffff


	//   ....[80]....
        /*0ecc*/ 	.word	0xffffffff


	//   ....[81]....
        /*0ed0*/ 	.word	0xffffffff


	//   ....[82]....
        /*0ed4*/ 	.word	0xffffffff


	//   ....[83]....
        /*0ed8*/ 	.word	0xffffffff


	//   ....[84]....
        /*0edc*/ 	.word	0xffffffff


	//   ....[85]....
        /*0ee0*/ 	.word	0xffffffff


	//   ....[86]....
        /*0ee4*/ 	.word	0xffffffff


	//   ....[87]....
        /*0ee8*/ 	.word	0xffffffff


	//   ....[88]....
        /*0eec*/ 	.word	0xffffffff


	//   ....[89]....
        /*0ef0*/ 	.word	0xffffffff


	//   ....[90]....
        /*0ef4*/ 	.word	0xffffffff


	//   ....[91]....
        /*0ef8*/ 	.word	0xffffffff


	//   ....[92]....
        /*0efc*/ 	.word	0xffffffff


	//   ....[93]....
        /*0f00*/ 	.word	0xffffffff


	//   ....[94]....
        /*0f04*/ 	.word	0xffffffff


	//   ....[95]....
        /*0f08*/ 	.word	0xffffffff


	//   ....[96]....
        /*0f0c*/ 	.word	0xffffffff


	//   ....[97]....
        /*0f10*/ 	.word	0xffffffff


	//   ....[98]....
        /*0f14*/ 	.word	0xffffffff


	//   ....[99]....
        /*0f18*/ 	.word	0xffffffff


	//   ....[100]....
        /*0f1c*/ 	.word	0xffffffff


	//   ....[101]....
        /*0f20*/ 	.word	0xffffffff


	//   ....[102]....
        /*0f24*/ 	.word	0xffffffff


	//   ....[103]....
        /*0f28*/ 	.word	0xffffffff


	//   ....[104]....
        /*0f2c*/ 	.word	0xffffffff


	//   ....[105]....
        /*0f30*/ 	.word	0xffffffff


	//   ....[106]....
        /*0f34*/ 	.word	0xffffffff


	//   ....[107]....
        /*0f38*/ 	.word	0xffffffff


	//   ....[108]....
        /*0f3c*/ 	.word	0xffffffff


	//   ....[109]....
        /*0f40*/ 	.word	0xffffffff


	//   ....[110]....
        /*0f44*/ 	.word	0xffffffff


	//   ....[111]....
        /*0f48*/ 	.word	0xffffffff


	//   ....[112]....
        /*0f4c*/ 	.word	0xffffffff


	//   ....[113]....
        /*0f50*/ 	.word	0xffffffff


	//   ....[114]....
        /*0f54*/ 	.word	0xffffffff


	//   ....[115]....
        /*0f58*/ 	.word	0xffffffff


	//   ....[116]....
        /*0f5c*/ 	.word	0xffffffff


	//   ....[117]....
        /*0f60*/ 	.word	0xffffffff


	//   ....[118]....
        /*0f64*/ 	.word	0xffffffff


	//   ....[119]....
        /*0f68*/ 	.word	0xffffffff


	//   ....[120]....
        /*0f6c*/ 	.word	0xffffffff


	//   ....[121]....
        /*0f70*/ 	.word	0xffffffff


	//   ....[122]....
        /*0f74*/ 	.word	0xffffffff


	//   ....[123]....
        /*0f78*/ 	.word	0xffffffff


	//   ....[124]....
        /*0f7c*/ 	.word	0xffffffff


	//   ....[125]....
        /*0f80*/ 	.word	0xffffffff


	//   ....[126]....
        /*0f84*/ 	.word	0xffffffff


	//   ....[127]....
        /*0f88*/ 	.word	0xffffffff


	//   ....[128]....
        /*0f8c*/ 	.word	0xffffffff


	//   ....[129]....
        /*0f90*/ 	.word	0xffffffff


	//   ....[130]....
        /*0f94*/ 	.word	0xffffffff


	//   ....[131]....
        /*0f98*/ 	.word	0xffffffff


	//   ....[132]....
        /*0f9c*/ 	.word	0xffffffff


	//   ....[133]....
        /*0fa0*/ 	.word	0xffffffff


	//   ....[134]....
        /*0fa4*/ 	.word	0xffffffff


	//   ....[135]....
        /*0fa8*/ 	.word	0xffffffff


	//   ....[136]....
        /*0fac*/ 	.word	0xffffffff


	//   ....[137]....
        /*0fb0*/ 	.word	0xffffffff


	//   ....[138]....
        /*0fb4*/ 	.word	0xffffffff


	//   ....[139]....
        /*0fb8*/ 	.word	0xffffffff


	//   ....[140]....
        /*0fbc*/ 	.word	0xffffffff


	//   ....[141]....
        /*0fc0*/ 	.word	0xffffffff


	//   ....[142]....
        /*0fc4*/ 	.word	0xffffffff


	//   ....[143]....
        /*0fc8*/ 	.word	0xffffffff


	//   ....[144]....
        /*0fcc*/ 	.word	0xffffffff


	//   ....[145]....
        /*0fd0*/ 	.word	0xffffffff


	//   ....[146]....
        /*0fd4*/ 	.word	0xffffffff


	//   ....[147]....
        /*0fd8*/ 	.word	0xffffffff


	//   ....[148]....
        /*0fdc*/ 	.word	0xffffffff


	//   ....[149]....
        /*0fe0*/ 	.word	0xffffffff


	//   ....[150]....
        /*0fe4*/ 	.word	0xffffffff


	//   ....[151]....
        /*0fe8*/ 	.word	0xffffffff


	//   ....[152]....
        /*0fec*/ 	.word	0xffffffff


	//   ....[153]....
        /*0ff0*/ 	.word	0xffffffff


	//   ....[154]....
        /*0ff4*/ 	.word	0xffffffff


	//   ....[155]....
        /*0ff8*/ 	.word	0xffffffff


	//   ....[156]....
        /*0ffc*/ 	.word	0xffffffff


	//   ....[157]....
        /*1000*/ 	.word	0xffffffff


	//   ....[158]....
        /*1004*/ 	.word	0xffffffff


	//   ....[159]....
        /*1008*/ 	.word	0xffffffff


	//   ....[160]....
        /*100c*/ 	.word	0xffffffff


	//   ....[161]....
        /*1010*/ 	.word	0xffffffff


	//   ....[162]....
        /*1014*/ 	.word	0xffffffff


	//   ....[163]....
        /*1018*/ 	.word	0xffffffff


	//   ....[164]....
        /*101c*/ 	.word	0xffffffff


	//   ....[165]....
        /*1020*/ 	.word	0xffffffff


	//   ....[166]....
        /*1024*/ 	.word	0xffffffff


	//   ....[167]....
        /*1028*/ 	.word	0xffffffff


	//   ....[168]....
        /*102c*/ 	.word	0xffffffff


	//   ....[169]....
        /*1030*/ 	.word	0xffffffff


	//   ....[170]....
        /*1034*/ 	.word	0xffffffff


	//   ....[171]....
        /*1038*/ 	.word	0xffffffff


	//   ....[172]....
        /*103c*/ 	.word	0xffffffff


	//   ....[173]....
        /*1040*/ 	.word	0xffffffff


	//   ....[174]....
        /*1044*/ 	.word	0xffffffff


	//   ....[175]....
        /*1048*/ 	.word	0xffffffff


	//   ....[176]....
        /*104c*/ 	.word	0xffffffff


	//   ....[177]....
        /*1050*/ 	.word	0xffffffff


	//   ....[178]....
        /*1054*/ 	.word	0xffffffff


	//   ....[179]....
        /*1058*/ 	.word	0xffffffff


	//   ....[180]....
        /*105c*/ 	.word	0xffffffff


	//   ....[181]....
        /*1060*/ 	.word	0xffffffff


	//   ....[182]....
        /*1064*/ 	.word	0xffffffff


	//   ....[183]....
        /*1068*/ 	.word	0xffffffff


	//   ....[184]....
        /*106c*/ 	.word	0xffffffff


	//   ....[185]....
        /*1070*/ 	.word	0xffffffff


	//   ....[186]....
        /*1074*/ 	.word	0xffffffff


	//   ....[187]....
        /*1078*/ 	.word	0xffffffff


	//   ....[188]....
        /*107c*/ 	.word	0xffffffff


	//   ....[189]....
        /*1080*/ 	.word	0xffffffff


	//   ....[190]....
        /*1084*/ 	.word	0xffffffff


	//   ....[191]....
        /*1088*/ 	.word	0xffffffff


	//   ....[192]....
        /*108c*/ 	.word	0xffffffff


	//   ....[193]....
        /*1090*/ 	.word	0xffffffff


	//   ....[194]....
        /*1094*/ 	.word	0xffffffff


	//   ....[195]....
        /*1098*/ 	.word	0xffffffff


	//   ....[196]....
        /*109c*/ 	.word	0xffffffff


	//   ....[197]....
        /*10a0*/ 	.word	0xffffffff


	//   ....[198]....
        /*10a4*/ 	.word	0xffffffff


	//   ....[199]....
        /*10a8*/ 	.word	0xffffffff


	//   ....[200]....
        /*10ac*/ 	.word	0xffffffff


	//   ....[201]....
        /*10b0*/ 	.word	0xffffffff


	//   ....[202]....
        /*10b4*/ 	.word	0xffffffff


	//   ....[203]....
        /*10b8*/ 	.word	0xffffffff


	//   ....[204]....
        /*10bc*/ 	.word	0xffffffff


	//   ....[205]....
        /*10c0*/ 	.word	0xffffffff


	//   ....[206]....
        /*10c4*/ 	.word	0xffffffff


	//   ....[207]....
        /*10c8*/ 	.word	0xffffffff


	//   ....[208]....
        /*10cc*/ 	.word	0xffffffff


	//   ....[209]....
        /*10d0*/ 	.word	0xffffffff


	//   ....[210]....
        /*10d4*/ 	.word	0xffffffff


	//   ....[211]....
        /*10d8*/ 	.word	0xffffffff


	//   ....[212]....
        /*10dc*/ 	.word	0xffffffff


	//   ....[213]....
        /*10e0*/ 	.word	0xffffffff


	//   ....[214]....
        /*10e4*/ 	.word	0xffffffff


	//   ....[215]....
        /*10e8*/ 	.word	0xffffffff


	//   ....[216]....
        /*10ec*/ 	.word	0xffffffff


	//   ....[217]....
        /*10f0*/ 	.word	0xffffffff


	//   ....[218]....
        /*10f4*/ 	.word	0xffffffff


	//   ....[219]....
        /*10f8*/ 	.word	0xffffffff


	//   ....[220]....
        /*10fc*/ 	.word	0xffffffff


	//   ....[221]....
        /*1100*/ 	.word	0xffffffff


	//   ....[222]....
        /*1104*/ 	.word	0xffffffff


	//   ....[223]....
        /*1108*/ 	.word	0xffffffff


	//   ....[224]....
        /*110c*/ 	.word	0xffffffff


	//   ....[225]....
        /*1110*/ 	.word	0xffffffff


	//   ....[226]....
        /*1114*/ 	.word	0xffffffff


	//   ....[227]....
        /*1118*/ 	.word	0xffffffff


	//   ....[228]....
        /*111c*/ 	.word	0xffffffff


	//   ....[229]....
        /*1120*/ 	.word	0xffffffff


	//   ....[230]....
        /*1124*/ 	.word	0xffffffff


	//   ....[231]....
        /*1128*/ 	.word	0xffffffff


	//   ....[232]....
        /*112c*/ 	.word	0xffffffff


	//   ....[233]....
        /*1130*/ 	.word	0xffffffff


	//   ....[234]....
        /*1134*/ 	.word	0xffffffff


	//   ....[235]....
        /*1138*/ 	.word	0xffffffff


	//   ....[236]....
        /*113c*/ 	.word	0xffffffff


	//   ....[237]....
        /*1140*/ 	.word	0xffffffff


	//----- nvinfo : EIATTR_COOP_GROUP_INSTR_OFFSETS
	.align		4
.L_506:
        /*1144*/ 	.byte	0x04, 0x28
        /*1146*/ 	.short	(.L_508 - .L_507)


	//   ....[0]....
.L_507:
        /*1148*/ 	.word	0x00000050


	//   ....[1]....
        /*114c*/ 	.word	0x00000200


	//   ....[2]....
        /*1150*/ 	.word	0x00000230


	//   ....[3]....
        /*1154*/ 	.word	0x00000260


	//   ....[4]....
        /*1158*/ 	.word	0x00000290


	//   ....[5]....
        /*115c*/ 	.word	0x000002c0


	//   ....[6]....
        /*1160*/ 	.word	0x000002f0


	//   ....[7]....
        /*1164*/ 	.word	0x00000450


	//   ....[8]....
        /*1168*/ 	.word	0x00000490


	//   ....[9]....
        /*116c*/ 	.word	0x000004c0


	//   ....[10]....
        /*1170*/ 	.word	0x000004f0


	//   ....[11]....
        /*1174*/ 	.word	0x00000520


	//   ....[12]....
        /*1178*/ 	.word	0x00000550


	//   ....[13]....
        /*117c*/ 	.word	0x000005e0


	//   ....[14]....
        /*1180*/ 	.word	0x00000630


	//   ....[15]....
        /*1184*/ 	.word	0x00000650


	//   ....[16]....
        /*1188*/ 	.word	0x000006b0


	//   ....[17]....
        /*118c*/ 	.word	0x000041d0


	//   ....[18]....
        /*1190*/ 	.word	0x00004220


	//   ....[19]....
        /*1194*/ 	.word	0x00004a20


	//   ....[20]....
        /*1198*/ 	.word	0x00004a40


	//   ....[21]....
        /*119c*/ 	.word	0x000051b0


	//   ....[22]....
        /*11a0*/ 	.word	0x000051c0


	//   ....[23]....
        /*11a4*/ 	.word	0x00005a40


	//   ....[24]....
        /*11a8*/ 	.word	0x00005a80


	//   ....[25]....
        /*11ac*/ 	.word	0x00006680


	//   ....[26]....
        /*11b0*/ 	.word	0x000066b0


	//   ....[27]....
        /*11b4*/ 	.word	0x00006e70


	//   ....[28]....
        /*11b8*/ 	.word	0x00006e90


	//   ....[29]....
        /*11bc*/ 	.word	0x00007670


	//   ....[30]....
        /*11c0*/ 	.word	0x000076a0


	//   ....[31]....
        /*11c4*/ 	.word	0x000077d0


	//   ....[32]....
        /*11c8*/ 	.word	0x00007800


	//   ....[33]....
        /*11cc*/ 	.word	0x000078f0


	//   ....[34]....
        /*11d0*/ 	.word	0x00007910


	//   ....[35]....
        /*11d4*/ 	.word	0x00007ec0


	//   ....[36]....
        /*11d8*/ 	.word	0x00007ef0


	//   ....[37]....
        /*11dc*/ 	.word	0x00008050


	//   ....[38]....
        /*11e0*/ 	.word	0x00008080


	//   ....[39]....
        /*11e4*/ 	.word	0x00008170


	//   ....[40]....
        /*11e8*/ 	.word	0x000081a0


	//   ....[41]....
        /*11ec*/ 	.word	0x00009080


	//   ....[42]....
        /*11f0*/ 	.word	0x000090a0


	//   ....[43]....
        /*11f4*/ 	.word	0x00009170


	//   ....[44]....
        /*11f8*/ 	.word	0x00009180


	//   ....[45]....
        /*11fc*/ 	.word	0x00009250


	//   ....[46]....
        /*1200*/ 	.word	0x00009270


	//   ....[47]....
        /*1204*/ 	.word	0x00009340


	//   ....[48]....
        /*1208*/ 	.word	0x00009350


	//   ....[49]....
        /*120c*/ 	.word	0x00009420


	//   ....[50]....
        /*1210*/ 	.word	0x00009440


	//   ....[51]....
        /*1214*/ 	.word	0x00009510


	//   ....[52]....
        /*1218*/ 	.word	0x00009520


	//   ....[53]....
        /*121c*/ 	.word	0x000095f0


	//   ....[54]....
        /*1220*/ 	.word	0x00009610


	//   ....[55]....
        /*1224*/ 	.word	0x000096e0


	//   ....[56]....
        /*1228*/ 	.word	0x000096f0


	//   ....[57]....
        /*122c*/ 	.word	0x00009b80


	//   ....[58]....
        /*1230*/ 	.word	0x00009b90


	//   ....[59]....
        /*1234*/ 	.word	0x00009bb0


	//   ....[60]....
        /*1238*/ 	.word	0x00009bc0


	//   ....[61]....
        /*123c*/ 	.word	0x00009bd0


	//   ....[62]....
        /*1240*/ 	.word	0x00009be0


	//   ....[63]....
        /*1244*/ 	.word	0x00009c00


	//   ....[64]....
        /*1248*/ 	.word	0x00009c50


	//   ....[65]....
        /*124c*/ 	.word	0x00009c90


	//   ....[66]....
        /*1250*/ 	.word	0x00009cc0


	//   ....[67]....
        /*1254*/ 	.word	0x0000a010


	//   ....[68]....
        /*1258*/ 	.word	0x0000a030


	//   ....[69]....
        /*125c*/ 	.word	0x0000a050


	//   ....[70]....
        /*1260*/ 	.word	0x0000a070


	//   ....[71]....
        /*1264*/ 	.word	0x0000a250


	//   ....[72]....
        /*1268*/ 	.word	0x0000a310


	//   ....[73]....
        /*126c*/ 	.word	0x0000a350


	//   ....[74]....
        /*1270*/ 	.word	0x0000a390


	//   ....[75]....
        /*1274*/ 	.word	0x0000a570


	//   ....[76]....
        /*1278*/ 	.word	0x0000a630


	//   ....[77]....
        /*127c*/ 	.word	0x0000a670


	//   ....[78]....
        /*1280*/ 	.word	0x0000a6b0


	//   ....[79]....
        /*1284*/ 	.word	0x0000a8a0


	//   ....[80]....
        /*1288*/ 	.word	0x0000a8f0


	//   ....[81]....
        /*128c*/ 	.word	0x0000a970


	//   ....[82]....
        /*1290*/ 	.word	0x0000a9b0


	//   ....[83]....
        /*1294*/ 	.word	0x0000c600


	//   ....[84]....
        /*1298*/ 	.word	0x0000c660


	//   ....[85]....
        /*129c*/ 	.word	0x0000c690


	//   ....[86]....
        /*12a0*/ 	.word	0x0000c6d0


	//   ....[87]....
        /*12a4*/ 	.word	0x0000c770


	//   ....[88]....
        /*12a8*/ 	.word	0x0000c790


	//   ....[89]....
        /*12ac*/ 	.word	0x0000c7b0


	//   ....[90]....
        /*12b0*/ 	.word	0x0000c7d0


	//   ....[91]....
        /*12b4*/ 	.word	0x0000c9c0


	//   ....[92]....
        /*12b8*/ 	.word	0x0000ca00


	//   ....[93]....
        /*12bc*/ 	.word	0x0000ca20


	//   ....[94]....
        /*12c0*/ 	.word	0x0000ca70


	//   ....[95]....
        /*12c4*/ 	.word	0x0000cbe0


	//   ....[96]....
        /*12c8*/ 	.word	0x0000cc10


	//   ....[97]....
        /*12cc*/ 	.word	0x0000cc20


	//   ....[98]....
        /*12d0*/ 	.word	0x0000cc30


	//   ....[99]....
        /*12d4*/ 	.word	0x0000ead0


	//   ....[100]....
        /*12d8*/ 	.word	0x0000eb50


	//   ....[101]....
        /*12dc*/ 	.word	0x0000eb60


	//   ....[102]....
        /*12e0*/ 	.word	0x0000eb90


	//   ....[103]....
        /*12e4*/ 	.word	0x0000eba0


	//   ....[104]....
        /*12e8*/ 	.word	0x0000ebd0


	//   ....[105]....
        /*12ec*/ 	.word	0x0000ebe0


	//   ....[106]....
        /*12f0*/ 	.word	0x0000ec00


	//   ....[107]....
        /*12f4*/ 	.word	0x0000ec20


	//   ....[108]....
        /*12f8*/ 	.word	0x0000ec30


	//   ....[109]....
        /*12fc*/ 	.word	0x0000f590


	//   ....[110]....
        /*1300*/ 	.word	0x0000f5b0


	//   ....[111]....
        /*1304*/ 	.word	0x0000f5d0


	//   ....[112]....
        /*1308*/ 	.word	0x0000f5e0


	//   ....[113]....
        /*130c*/ 	.word	0x0000f5f0


	//   ....[114]....
        /*1310*/ 	.word	0x0000f600


	//   ....[115]....
        /*1314*/ 	.word	0x0000f610


	//   ....[116]....
        /*1318*/ 	.word	0x0000f620


	//   ....[117]....
        /*131c*/ 	.word	0x0000f650


	//   ....[118]....
        /*1320*/ 	.word	0x0000f680


	//   ....[119]....
        /*1324*/ 	.word	0x0000f8c0


	//   ....[120]....
        /*1328*/ 	.word	0x0000fa90


	//   ....[121]....
        /*132c*/ 	.word	0x00010320


	//   ....[122]....
        /*1330*/ 	.word	0x00010e40


	//   ....[123]....
        /*1334*/ 	.word	0x00011970


	//   ....[124]....
        /*1338*/ 	.word	0x000119a0


	//   ....[125]....
        /*133c*/ 	.word	0x000119b0


	//   ....[126]....
        /*1340*/ 	.word	0x000119c0


	//   ....[127]....
        /*1344*/ 	.word	0x000119d0


	//   ....[128]....
        /*1348*/ 	.word	0x00011a00


	//   ....[129]....
        /*134c*/ 	.word	0x00011a20


	//   ....[130]....
        /*1350*/ 	.word	0x00011a40


	//   ....[131]....
        /*1354*/ 	.word	0x00013800


	//   ....[132]....
        /*1358*/ 	.word	0x00013820


	//   ....[133]....
        /*135c*/ 	.word	0x00013840


	//   ....[134]....
        /*1360*/ 	.word	0x00013850


	//   ....[135]....
        /*1364*/ 	.word	0x00013860


	//   ....[136]....
        /*1368*/ 	.word	0x00013870


	//   ....[137]....
        /*136c*/ 	.word	0x000138b0


	//   ....[138]....
        /*1370*/ 	.word	0x000138e0


	//   ....[139]....
        /*1374*/ 	.word	0x00013910


	//   ....[140]....
        /*1378*/ 	.word	0x00013940


	//   ....[141]....
        /*137c*/ 	.word	0x000142d0


	//   ....[142]....
        /*1380*/ 	.word	0x000142f0


	//   ....[143]....
        /*1384*/ 	.word	0x00014360


	//   ....[144]....
        /*1388*/ 	.word	0x00014370


	//   ....[145]....
        /*138c*/ 	.word	0x000143b0


	//   ....[146]....
        /*1390*/ 	.word	0x000143c0


	//   ....[147]....
        /*1394*/ 	.word	0x00014400


	//   ....[148]....
        /*1398*/ 	.word	0x00014410


	//   ....[149]....
        /*139c*/ 	.word	0x00014420


	//   ....[150]....
        /*13a0*/ 	.word	0x00014430


	//   ....[151]....
        /*13a4*/ 	.word	0x000145f0


	//   ....[152]....
        /*13a8*/ 	.word	0x00014810


	//   ....[153]....
        /*13ac*/ 	.word	0x00014a30


	//   ....[154]....
        /*13b0*/ 	.word	0x000160f0


	//   ....[155]....
        /*13b4*/ 	.word	0x00016d00


	//   ....[156]....
        /*13b8*/ 	.word	0x00016d30


	//   ....[157]....
        /*13bc*/ 	.word	0x00016d50


	//   ....[158]....
        /*13c0*/ 	.word	0x00016d70


	//   ....[159]....
        /*13c4*/ 	.word	0x00016d90


	//   ....[160]....
        /*13c8*/ 	.word	0x00016db0


	//   ....[161]....
        /*13cc*/ 	.word	0x00016dd0


	//   ....[162]....
        /*13d0*/ 	.word	0x00016df0


	//   ....[163]....
        /*13d4*/ 	.word	0x00019140


	//   ....[164]....
        /*13d8*/ 	.word	0x00019160


	//   ....[165]....
        /*13dc*/ 	.word	0x00019180


	//   ....[166]....
        /*13e0*/ 	.word	0x00019190


	//   ....[167]....
        /*13e4*/ 	.word	0x000191a0


	//   ....[168]....
        /*13e8*/ 	.word	0x000191b0


	//   ....[169]....
        /*13ec*/ 	.word	0x000191f0


	//   ....[170]....
        /*13f0*/ 	.word	0x00019220


	//   ....[171]....
        /*13f4*/ 	.word	0x00019250


	//   ....[172]....
        /*13f8*/ 	.word	0x00019280


	//   ....[173]....
        /*13fc*/ 	.word	0x00019c10


	//   ....[174]....
        /*1400*/ 	.word	0x00019c30


	//   ....[175]....
        /*1404*/ 	.word	0x00019ca0


	//   ....[176]....
        /*1408*/ 	.word	0x00019cb0


	//   ....[177]....
        /*140c*/ 	.word	0x00019cf0


	//   ....[178]....
        /*1410*/ 	.word	0x00019d00


	//   ....[179]....
        /*1414*/ 	.word	0x00019d40


	//   ....[180]....
        /*1418*/ 	.word	0x00019d50


	//   ....[181]....
        /*141c*/ 	.word	0x00019d60


	//   ....[182]....
        /*1420*/ 	.word	0x00019d70


	//   ....[183]....
        /*1424*/ 	.word	0x0001a350


	//   ....[184]....
        /*1428*/ 	.word	0x0001a380


	//   ....[185]....
        /*142c*/ 	.word	0x0001a3a0


	//   ....[186]....
        /*1430*/ 	.word	0x0001a3c0


	//   ....[187]....
        /*1434*/ 	.word	0x0001a3e0


	//   ....[188]....
        /*1438*/ 	.word	0x0001a400


	//   ....[189]....
        /*143c*/ 	.word	0x0001a420


	//   ....[190]....
        /*1440*/ 	.word	0x0001a440


	//   ....[191]....
        /*1444*/ 	.word	0x0001c460


	//   ....[192]....
        /*1448*/ 	.word	0x0001c4b0


	//   ....[193]....
        /*144c*/ 	.word	0x0001c4d0


	//   ....[194]....
        /*1450*/ 	.word	0x0001c4f0


	//   ....[195]....
        /*1454*/ 	.word	0x0001c510


	//   ....[196]....
        /*1458*/ 	.word	0x0001c530


	//   ....[197]....
        /*145c*/ 	.word	0x0001c550


	//   ....[198]....
        /*1460*/ 	.word	0x0001c570


	//   ....[199]....
        /*1464*/ 	.word	0x0001c590


	//   ....[200]....
        /*1468*/ 	.word	0x0001c5b0


	//   ....[201]....
        /*146c*/ 	.word	0x0001cec0


	//   ....[202]....
        /*1470*/ 	.word	0x0001cee0


	//   ....[203]....
        /*1474*/ 	.word	0x0001cf50


	//   ....[204]....
        /*1478*/ 	.word	0x0001cf60


	//   ....[205]....
        /*147c*/ 	.word	0x0001cfa0


	//   ....[206]....
        /*1480*/ 	.word	0x0001cfb0


	//   ....[207]....
        /*1484*/ 	.word	0x0001cff0


	//   ....[208]....
        /*1488*/ 	.word	0x0001d000


	//   ....[209]....
        /*148c*/ 	.word	0x0001d010


	//   ....[210]....
        /*1490*/ 	.word	0x0001d020


	//   ....[211]....
        /*1494*/ 	.word	0x0001d200


	//   ....[212]....
        /*1498*/ 	.word	0x0001d420


	//   ....[213]....
        /*149c*/ 	.word	0x0001d640


	//   ....[214]....
        /*14a0*/ 	.word	0x0001ed00


	//   ....[215]....
        /*14a4*/ 	.word	0x0001f910


	//   ....[216]....
        /*14a8*/ 	.word	0x0001f940


	//   ....[217]....
        /*14ac*/ 	.word	0x0001f960


	//   ....[218]....
        /*14b0*/ 	.word	0x0001f980


	//   ....[219]....
        /*14b4*/ 	.word	0x0001f9a0


	//   ....[220]....
        /*14b8*/ 	.word	0x0001f9c0


	//   ....[221]....
        /*14bc*/ 	.word	0x0001f9e0


	//   ....[222]....
        /*14c0*/ 	.word	0x0001fa00


	//   ....[223]....
        /*14c4*/ 	.word	0x00021860


	//   ....[224]....
        /*14c8*/ 	.word	0x00021890


	//   ....[225]....
        /*14cc*/ 	.word	0x000218a0


	//   ....[226]....
        /*14d0*/ 	.word	0x000218b0


	//   ....[227]....
        /*14d4*/ 	.word	0x000218c0


	//   ....[228]....
        /*14d8*/ 	.word	0x000218f0


	//   ....[229]....
        /*14dc*/ 	.word	0x00021910


	//   ....[230]....
        /*14e0*/ 	.word	0x00021930


	//   ....[231]....
        /*14e4*/ 	.word	0x00022b20


	//   ....[232]....
        /*14e8*/ 	.word	0x00022b40


	//   ....[233]....
        /*14ec*/ 	.word	0x00022b50


	//   ....[234]....
        /*14f0*/ 	.word	0x00022b60


	//   ....[235]....
        /*14f4*/ 	.word	0x00022b70


	//   ....[236]....
        /*14f8*/ 	.word	0x00022b80


	//   ....[237]....
        /*14fc*/ 	.word	0x00022ba0


	//   ....[238]....
        /*1500*/ 	.word	0x00022bb0


	//   ....[239]....
        /*1504*/ 	.word	0x00022fd0


	//   ....[240]....
        /*1508*/ 	.word	0x00022ff0


	//   ....[241]....
        /*150c*/ 	.word	0x00023050


	//   ....[242]....
        /*1510*/ 	.word	0x00023060


	//   ....[243]....
        /*1514*/ 	.word	0x000230d0


	//   ....[244]....
        /*1518*/ 	.word	0x000230f0


	//   ....[245]....
        /*151c*/ 	.word	0x00023160


	//   ....[246]....
        /*1520*/ 	.word	0x00023170


	//   ....[247]....
        /*1524*/ 	.word	0x000231e0


	//   ....[248]....
        /*1528*/ 	.word	0x00023200


	//   ....[249]....
        /*152c*/ 	.word	0x00023270


	//   ....[250]....
        /*1530*/ 	.word	0x00023280


	//   ....[251]....
        /*1534*/ 	.word	0x000232f0


	//   ....[252]....
        /*1538*/ 	.word	0x00023310


	//   ....[253]....
        /*153c*/ 	.word	0x00023380


	//   ....[254]....
        /*1540*/ 	.word	0x00023390


	//   ....[255]....
        /*1544*/ 	.word	0x00023610


	//   ....[0]....
        /*1548*/ 	.word	0x00023630


	//   ....[1]....
        /*154c*/ 	.word	0x00023980


	//   ....[2]....
        /*1550*/ 	.word	0x00023990


	//   ....[3]....
        /*1554*/ 	.word	0x00023ce0


	//   ....[4]....
        /*1558*/ 	.word	0x00023d00


	//   ....[5]....
        /*155c*/ 	.word	0x00024060


	//   ....[6]....
        /*1560*/ 	.word	0x00024070


	//   ....[7]....
        /*1564*/ 	.word	0x00024b80


	//   ....[8]....
        /*1568*/ 	.word	0x00024ba0


	//   ....[9]....
        /*156c*/ 	.word	0x00024c10


	//   ....[10]....
        /*1570*/ 	.word	0x00024c20


	//   ....[11]....
        /*1574*/ 	.word	0x00024c90


	//   ....[12]....
        /*1578*/ 	.word	0x00024cb0


	//   ....[13]....
        /*157c*/ 	.word	0x00024d20


	//   ....[14]....
        /*1580*/ 	.word	0x00024d30


	//   ....[15]....
        /*1584*/ 	.word	0x00024da0


	//   ....[16]....
        /*1588*/ 	.word	0x00024dc0


	//   ....[17]....
        /*158c*/ 	.word	0x00024e30


	//   ....[18]....
        /*1590*/ 	.word	0x00024e40


	//   ....[19]....
        /*1594*/ 	.word	0x00024eb0


	//   ....[20]....
        /*1598*/ 	.word	0x00024ed0


	//   ....[21]....
        /*159c*/ 	.word	0x00024f40


	//   ....[22]....
        /*15a0*/ 	.word	0x00024f50


	//   ....[23]....
        /*15a4*/ 	.word	0x000250a0


	//   ....[24]....
        /*15a8*/ 	.word	0x000250c0


	//   ....[25]....
        /*15ac*/ 	.word	0x000251f0


	//   ....[26]....
        /*15b0*/ 	.word	0x00025230


	//   ....[27]....
        /*15b4*/ 	.word	0x00025260


	//   ....[28]....
        /*15b8*/ 	.word	0x00025290


	//   ....[29]....
        /*15bc*/ 	.word	0x000252c0


	//   ....[30]....
        /*15c0*/ 	.word	0x000252f0


	//   ....[31]....
        /*15c4*/ 	.word	0x00025450


	//   ....[32]....
        /*15c8*/ 	.word	0x00025490


	//   ....[33]....
        /*15cc*/ 	.word	0x000254c0


	//   ....[34]....
        /*15d0*/ 	.word	0x000254f0


	//   ....[35]....
        /*15d4*/ 	.word	0x00025520


	//   ....[36]....
        /*15d8*/ 	.word	0x00025550


	//   ....[37]....
        /*15dc*/ 	.word	0x000255e0


	//   ....[38]....
        /*15e0*/ 	.word	0x00025640


	//   ....[39]....
        /*15e4*/ 	.word	0x00025650


	//   ....[40]....
        /*15e8*/ 	.word	0x000256b0


	//   ....[41]....
        /*15ec*/ 	.word	0x00026110


	//   ....[42]....
        /*15f0*/ 	.word	0x00026170


	//   ....[43]....
        /*15f4*/ 	.word	0x000261c0


	//   ....[44]....
        /*15f8*/ 	.word	0x00026210


	//   ....[45]....
        /*15fc*/ 	.word	0x00026260


	//   ....[46]....
        /*1600*/ 	.word	0x000262d0


	//   ....[47]....
        /*1604*/ 	.word	0x00026320


	//   ....[48]....
        /*1608*/ 	.word	0x00026390


	//   ....[49]....
        /*160c*/ 	.word	0x00026400


	//   ....[50]....
        /*1610*/ 	.word	0x00026470


	//   ....[51]....
        /*1614*/ 	.word	0x000264e0


	//   ....[52]....
        /*1618*/ 	.word	0x00026550


	//   ....[53]....
        /*161c*/ 	.word	0x000265c0


	//   ....[54]....
        /*1620*/ 	.word	0x00026620


	//   ....[55]....
        /*1624*/ 	.word	0x00026690


	//   ....[56]....
        /*1628*/ 	.word	0x00026700


	//   ....[57]....
        /*162c*/ 	.word	0x00026770


	//   ....[58]....
        /*1630*/ 	.word	0x000267d0


	//   ....[59]....
        /*1634*/ 	.word	0x00026840


	//   ....[60]....
        /*1638*/ 	.word	0x000268b0


	//   ....[61]....
        /*163c*/ 	.word	0x00026920


	//   ....[62]....
        /*1640*/ 	.word	0x00026980


	//   ....[63]....
        /*1644*/ 	.word	0x000269f0


	//   ....[64]....
        /*1648*/ 	.word	0x00026a60


	//   ....[65]....
        /*164c*/ 	.word	0x00026ad0


	//   ....[66]....
        /*1650*/ 	.word	0x00026b30


	//   ....[67]....
        /*1654*/ 	.word	0x00026ba0


	//   ....[68]....
        /*1658*/ 	.word	0x00026c10


	//   ....[69]....
        /*165c*/ 	.word	0x00026cd0


	//   ....[70]....
        /*1660*/ 	.word	0x00026d30


	//   ....[71]....
        /*1664*/ 	.word	0x00026df0


	//   ....[72]....
        /*1668*/ 	.word	0x00026e50


	//   ....[73]....
        /*166c*/ 	.word	0x00026f10


	//   ....[74]....
        /*1670*/ 	.word	0x00026f70


	//   ....[75]....
        /*1674*/ 	.word	0x00027030


	//   ....[76]....
        /*1678*/ 	.word	0x00027090


	//   ....[77]....
        /*167c*/ 	.word	0x00027100


	//   ....[78]....
        /*1680*/ 	.word	0x00027170


	//   ....[79]....
        /*1684*/ 	.word	0x000271e0


	//   ....[80]....
        /*1688*/ 	.word	0x00027250


	//   ....[81]....
        /*168c*/ 	.word	0x000272b0


	//   ....[82]....
        /*1690*/ 	.word	0x00027300


	//   ....[83]....
        /*1694*/ 	.word	0x00027350


	//   ....[84]....
        /*1698*/ 	.word	0x000273a0


	//   ....[85]....
        /*169c*/ 	.word	0x000273f0


	//   ....[86]....
        /*16a0*/ 	.word	0x00027440


	//   ....[87]....
        /*16a4*/ 	.word	0x00027490


	//   ....[88]....
        /*16a8*/ 	.word	0x000274e0


	//   ....[89]....
        /*16ac*/ 	.word	0x00027550


	//   ....[90]....
        /*16b0*/ 	.word	0x000275c0


	//   ....[91]....
        /*16b4*/ 	.word	0x00027680


	//   ....[92]....
        /*16b8*/ 	.word	0x000276e0


	//   ....[93]....
        /*16bc*/ 	.word	0x000277a0


	//   ....[94]....
        /*16c0*/ 	.word	0x00027800


	//   ....[95]....
        /*16c4*/ 	.word	0x000278c0


	//   ....[96]....
        /*16c8*/ 	.word	0x00027920


	//   ....[97]....
        /*16cc*/ 	.word	0x000279e0


	//   ....[98]....
        /*16d0*/ 	.word	0x00027a40


	//   ....[99]....
        /*16d4*/ 	.word	0x00027ab0


	//   ....[100]....
        /*16d8*/ 	.word	0x00027b20


	//   ....[101]....
        /*16dc*/ 	.word	0x00027be0


	//   ....[102]....
        /*16e0*/ 	.word	0x00027c40


	//   ....[103]....
        /*16e4*/ 	.word	0x00027d00


	//   ....[104]....
        /*16e8*/ 	.word	0x00027d60


	//   ....[105]....
        /*16ec*/ 	.word	0x00027e20


	//   ....[106]....
        /*16f0*/ 	.word	0x00027e80


	//   ....[107]....
        /*16f4*/ 	.word	0x00027f40


	//   ....[108]....
        /*16f8*/ 	.word	0x00027fa0


	//   ....[109]....
        /*16fc*/ 	.word	0x00028010


	//   ....[110]....
        /*1700*/ 	.word	0x00028080


	//   ....[111]....
        /*1704*/ 	.word	0x000280f0


	//   ....[112]....
        /*1708*/ 	.word	0x00028160


	//   ....[113]....
        /*170c*/ 	.word	0x000281b0


	//   ....[114]....
        /*1710*/ 	.word	0x000281f0


	//   ....[115]....
        /*1714*/ 	.word	0x00028240


	//   ....[116]....
        /*1718*/ 	.word	0x00028280


	//   ....[117]....
        /*171c*/ 	.word	0x000282d0


	//   ....[118]....
        /*1720*/ 	.word	0x00028310


	//   ....[119]....
        /*1724*/ 	.word	0x00028360


	//   ....[120]....
        /*1728*/ 	.word	0x000283a0


	//   ....[121]....
        /*172c*/ 	.word	0x00028400


	//   ....[122]....
        /*1730*/ 	.word	0x00028470


	//   ....[123]....
        /*1734*/ 	.word	0x00028530


	//   ....[124]....
        /*1738*/ 	.word	0x00028590


	//   ....[125]....
        /*173c*/ 	.word	0x00028650


	//   ....[126]....
        /*1740*/ 	.word	0x000286b0


	//   ....[127]....
        /*1744*/ 	.word	0x00028770


	//   ....[128]....
        /*1748*/ 	.word	0x000287d0


	//   ....[129]....
        /*174c*/ 	.word	0x00028890


	//   ....[130]....
        /*1750*/ 	.word	0x000288f0


	//   ....[131]....
        /*1754*/ 	.word	0x00028960


	//   ....[132]....
        /*1758*/ 	.word	0x000289d0


	//   ....[133]....
        /*175c*/ 	.word	0x00028a90


	//   ....[134]....
        /*1760*/ 	.word	0x00028af0


	//   ....[135]....
        /*1764*/ 	.word	0x00028bb0


	//   ....[136]....
        /*1768*/ 	.word	0x00028c10


	//   ....[137]....
        /*176c*/ 	.word	0x00028cd0


	//   ....[138]....
        /*1770*/ 	.word	0x00028d30


	//   ....[139]....
        /*1774*/ 	.word	0x00028df0


	//   ....[140]....
        /*1778*/ 	.word	0x00028e50


	//   ....[141]....
        /*177c*/ 	.word	0x00028ea0


	//   ....[142]....
        /*1780*/ 	.word	0x00028ee0


	//   ....[143]....
        /*1784*/ 	.word	0x00028f30


	//   ....[144]....
        /*1788*/ 	.word	0x00028f70


	//   ....[145]....
        /*178c*/ 	.word	0x00028fc0


	//   ....[146]....
        /*1790*/ 	.word	0x00029000


	//   ....[147]....
        /*1794*/ 	.word	0x00029050


	//   ....[148]....
        /*1798*/ 	.word	0x00029090


	//   ....[149]....
        /*179c*/ 	.word	0x000290f0


	//   ....[150]....
        /*17a0*/ 	.word	0x00029160


	//   ....[151]....
        /*17a4*/ 	.word	0x000291d0


	//   ....[152]....
        /*17a8*/ 	.word	0x00029290


	//   ....[153]....
        /*17ac*/ 	.word	0x000292f0


	//   ....[154]....
        /*17b0*/ 	.word	0x000293b0


	//   ....[155]....
        /*17b4*/ 	.word	0x00029410


	//   ....[156]....
        /*17b8*/ 	.word	0x000294d0


	//   ....[157]....
        /*17bc*/ 	.word	0x00029530


	//   ....[158]....
        /*17c0*/ 	.word	0x000295f0


	//   ....[159]....
        /*17c4*/ 	.word	0x00029650


	//   ....[160]....
        /*17c8*/ 	.word	0x000296c0


	//   ....[161]....
        /*17cc*/ 	.word	0x00029730


	//   ....[162]....
        /*17d0*/ 	.word	0x000297a0


	//   ....[163]....
        /*17d4*/ 	.word	0x00029810


	//   ....[164]....
        /*17d8*/ 	.word	0x00029860


	//   ....[165]....
        /*17dc*/ 	.word	0x000298a0


	//   ....[166]....
        /*17e0*/ 	.word	0x000298f0


	//   ....[167]....
        /*17e4*/ 	.word	0x00029930


	//   ....[168]....
        /*17e8*/ 	.word	0x00029980


	//   ....[169]....
        /*17ec*/ 	.word	0x000299c0


	//   ....[170]....
        /*17f0*/ 	.word	0x00029a10


	//   ....[171]....
        /*17f4*/ 	.word	0x00029a60


	//   ....[172]....
        /*17f8*/ 	.word	0x00029ab0


	//   ....[173]....
        /*17fc*/ 	.word	0x00029b00


	//   ....[174]....
        /*1800*/ 	.word	0x00029b50


	//   ....[175]....
        /*1804*/ 	.word	0x00029ba0


	//   ....[176]....
        /*1808*/ 	.word	0x00029bf0


	//   ....[177]....
        /*180c*/ 	.word	0x00029c40


	//   ....[178]....
        /*1810*/ 	.word	0x00029c90


	//   ....[179]....
        /*1814*/ 	.word	0x00029ce0


	//   ....[180]....
        /*1818*/ 	.word	0x00029d50


	//   ....[181]....
        /*181c*/ 	.word	0x00029dc0


	//   ....[182]....
        /*1820*/ 	.word	0x00029e30


	//   ....[183]....
        /*1824*/ 	.word	0x00029e90


	//   ....[184]....
        /*1828*/ 	.word	0x00029f00


	//   ....[185]....
        /*182c*/ 	.word	0x00029f70


	//   ....[186]....
        /*1830*/ 	.word	0x00029fe0


	//   ....[187]....
        /*1834*/ 	.word	0x0002a040


	//   ....[188]....
        /*1838*/ 	.word	0x0002a0b0


	//   ....[189]....
        /*183c*/ 	.word	0x0002a120


	//   ....[190]....
        /*1840*/ 	.word	0x0002a190


	//   ....[191]....
        /*1844*/ 	.word	0x0002a1f0


	//   ....[192]....
        /*1848*/ 	.word	0x0002a260


	//   ....[193]....
        /*184c*/ 	.word	0x0002a2d0


	//   ....[194]....
        /*1850*/ 	.word	0x0002a340


	//   ....[195]....
        /*1854*/ 	.word	0x0002a3a0


	//   ....[196]....
        /*1858*/ 	.word	0x0002a410


	//   ....[197]....
        /*185c*/ 	.word	0x0002a480


	//   ....[198]....
        /*1860*/ 	.word	0x0002a4f0


	//   ....[199]....
        /*1864*/ 	.word	0x0002a550


	//   ....[200]....
        /*1868*/ 	.word	0x0002a5c0


	//   ....[201]....
        /*186c*/ 	.word	0x0002a630


	//   ....[202]....
        /*1870*/ 	.word	0x0002a6a0


	//   ....[203]....
        /*1874*/ 	.word	0x0002a700


	//   ....[204]....
        /*1878*/ 	.word	0x0002a770


	//   ....[205]....
        /*187c*/ 	.word	0x0002a7e0


	//   ....[206]....
        /*1880*/ 	.word	0x0002a850


	//   ....[207]....
        /*1884*/ 	.word	0x0002a8b0


	//   ....[208]....
        /*1888*/ 	.word	0x0002a920


	//   ....[209]....
        /*188c*/ 	.word	0x0002a990


	//   ....[210]....
        /*1890*/ 	.word	0x0002aa00


	//   ....[211]....
        /*1894*/ 	.word	0x0002aa60


	//   ....[212]....
        /*1898*/ 	.word	0x0002aad0


	//   ....[213]....
        /*189c*/ 	.word	0x0002ab40


	//   ....[214]....
        /*18a0*/ 	.word	0x0002abb0


	//   ....[215]....
        /*18a4*/ 	.word	0x0002ac10


	//   ....[216]....
        /*18a8*/ 	.word	0x0002ac80


	//   ....[217]....
        /*18ac*/ 	.word	0x0002acf0


	//   ....[218]....
        /*18b0*/ 	.word	0x0002ad60


	//   ....[219]....
        /*18b4*/ 	.word	0x0002adc0


	//   ....[220]....
        /*18b8*/ 	.word	0x0002ae30


	//   ....[221]....
        /*18bc*/ 	.word	0x0002aea0


	//   ....[222]....
        /*18c0*/ 	.word	0x0002aef0


	//   ....[223]....
        /*18c4*/ 	.word	0x0002af30


	//   ....[224]....
        /*18c8*/ 	.word	0x0002af80


	//   ....[225]....
        /*18cc*/ 	.word	0x0002afd0


	//   ....[226]....
        /*18d0*/ 	.word	0x0002b020


	//   ....[227]....
        /*18d4*/ 	.word	0x0002b090


	//   ....[228]....
        /*18d8*/ 	.word	0x0002b0e0


	//   ....[229]....
        /*18dc*/ 	.word	0x0002b130


	//   ....[230]....
        /*18e0*/ 	.word	0x0002b180


	//   ....[231]....
        /*18e4*/ 	.word	0x0002b1d0


	//   ....[232]....
        /*18e8*/ 	.word	0x0002b220


	//   ....[233]....
        /*18ec*/ 	.word	0x0002b290


	//   ....[234]....
        /*18f0*/ 	.word	0x0002b2e0


	//   ....[235]....
        /*18f4*/ 	.word	0x0002b350


	//   ....[236]....
        /*18f8*/ 	.word	0x0002b3b0


	//   ....[237]....
        /*18fc*/ 	.word	0x0002b420


	//----- nvinfo : EIATTR_EXIT_INSTR_OFFSETS
	.align		4
.L_508:
        /*1900*/ 	.byte	0x04, 0x1c
        /*1902*/ 	.short	(.L_510 - .L_509)


	//   ....[0]....
.L_509:
        /*1904*/ 	.word	0x000010d0


	//   ....[1]....
        /*1908*/ 	.word	0x000260d0


	//----- nvinfo : EIATTR_MAX_THREADS
	.align		4
.L_510:
        /*190c*/ 	.byte	0x04, 0x05
        /*190e*/ 	.short	(.L_512 - .L_511)
.L_511:
        /*1910*/ 	.word	0x00000080
        /*1914*/ 	.word	0x00000001
        /*1918*/ 	.word	0x00000001


	//----- nvinfo : EIATTR_CRS_STACK_SIZE
	.align		4
.L_512:
        /*191c*/ 	.byte	0x04, 0x1e
        /*191e*/ 	.short	(.L_514 - .L_513)
.L_513:
        /*1920*/ 	.word	0x00000000
.L_514:


//--------------------- .nv.info._ZN7cutlass13device_kernelIN5flash19enable_sm80_to_sm89INS1_16FlashAttnFwdSm80INS1_25CollectiveMainloopFwdSm80ILi4ELi1ELb0EN4cute5tupleIJNS5_1CILi128EEENS7_ILi112EEENS7_ILi64EEEEEELi64ENS_6half_tEfNS_4arch4Sm80ELb1ELb0ELb0ELb0ELb1ELb0ELb1ELb1EEENS1_21CollectiveEpilogueFwdINS6_IJS8_SA_S9_EEENS6_IJNS7_ILi1EEESI_SI_EEESC_SE_Li128ELb0ELb1ELb1ELb0EEENS1_30DynamicPersistentTileSchedulerILi128ELi128ELb1ELb1ELb0EEEEEEEEEvNT_6ParamsE --------------------------
	.section	.nv.info._ZN7cutlass13device_kernelIN5flash19enable_sm80_to_sm89INS1_16FlashAttnFwdSm80INS1_25CollectiveMainloopFwdSm80ILi4ELi1ELb0EN4cute5tupleIJNS5_1CILi128EEENS7_ILi112EEENS7_ILi64EEEEEELi64ENS_6half_tEfNS_4arch4Sm80ELb1ELb0ELb0ELb0ELb1ELb0ELb1ELb1EEENS1_21CollectiveEpilogueFwdINS6_IJS8_SA_S9_EEENS6_IJNS7_ILi1EEESI_SI_EEESC_SE_Li128ELb0ELb1ELb1ELb0EEENS1_30DynamicPersistentTileSchedulerILi128ELi128ELb1ELb1ELb0EEEEEEEEEvNT_6ParamsE,"",@"SHT_CUDA_INFO"
	.sectionflags	@""
	.align	4


	//----- nvinfo : EIATTR_CUDA_API_VERSION
	.align		4
        /*0000*/ 	.byte	0x04, 0x37
        /*0002*/ 	.short	(.L_516 - .L_515)
.L_515:
        /*0004*/ 	.word	0x00000082


	//----- nvinfo : EIATTR_SW2861232_WAR
	.align		4
.L_516:
        /*0008*/ 	.byte	0x01, 0x35
	.zero		2


	//----- nvinfo : EIATTR_PARAM_CBANK
	.align		4
        /*000c*/ 	.byte	0x04, 0x0a
        /*000e*/ 	.short	(.L_518 - .L_517)
	.align		4
.L_517:
        /*0010*/ 	.word	index@(.nv.constant0._ZN7cutlass13device_kernelIN5flash19enable_sm80_to_sm89INS1_16FlashAttnFwdSm80INS1_25CollectiveMainloopFwdSm80ILi4ELi1ELb0EN4cute5tupleIJNS5_1CILi128EEENS7_ILi112EEENS7_ILi64EEEEEELi64ENS_6half_tEfNS_4arch4Sm80ELb1ELb0ELb0ELb0ELb1ELb0ELb1ELb1EEENS1_21CollectiveEpilogueFwdINS6_IJS8_SA_S9_EEENS6_IJNS7_ILi1EEESI_SI_EEESC_SE_Li128ELb0ELb1ELb1ELb0EEENS1_30DynamicPersistentTileSchedulerILi128ELi128ELb1ELb1ELb0EEEEEEEEEvNT_6ParamsE)
        /*0014*/ 	.short	0x0160
        /*0016*/ 	.short	0x0428


	//----- nvinfo : EIATTR_CBANK_PARAM_SIZE
	.align		4
.L_518:
        /*0018*/ 	.byte	0x03, 0x19
        /*001a*/ 	.short	0x0428


	//----- nvinfo : EIATTR_KPARAM_INFO
	.align		4
        /*001c*/ 	.byte	0x04, 0x17
        /*001e*/ 	.short	(.L_520 - .L_519)
.L_519:
        /*0020*/ 	.word	0x00000000
        /*0024*/ 	.short	0x0000
        /*0026*/ 	.short	0x0000
        /*0028*/ 	.byte	0x00, 0xf0, 0xa1, 0x10


	//----- nvinfo : EIATTR_MAXREG_COUNT
	.align		4
.L_520:
        /*002c*/ 	.byte	0x03, 0x1b
        /*002e*/ 	.short	0x00ff


	//----- nvinfo : EIATTR_NUM_BARRIERS
	.align		4
        /*0030*/ 	.byte	0x02, 0x4c
        /*0032*/ 	.byte	0x06
	.zero		1


	//----- nvinfo : EIATTR_ANNOTATIONS
	.align		4
        /*0034*/ 	.byte	0x04, 0x55
        /*0036*/ 	.short	(.L_522 - .L_521)


	//   ....[0]....
.L_521:
        /* <DEDUP_REMOVED lines=65> */


	//----- nvinfo : EIATTR_MERCURY_ISA_VERSION
	.align		4
.L_522:
        /*0438*/ 	.byte	0x03, 0x5f
        /*043a*/ 	.short	0x0000


	//----- nvinfo : EIATTR_INT_WARP_WIDE_INSTR_OFFSETS
	.align		4
        /*043c*/ 	.byte	0x04, 0x31
        /*043e*/ 	.short	(.L_524 - .L_523)


	//   ....[0]....
.L_523:
        /*0440*/ 	.word	0x00011970


	//   ....[1]....
        /*0444*/ 	.word	0x000119f0


	//----- nvinfo : EIATTR_COOP_GROUP_MASK_REGIDS
	.align		4
.L_524:
        /*0448*/ 	.byte	0x04, 0x29
        /*044a*/ 	.short	(.L_526 - .L_525)


	//   ....[0]....
.L_525:
        /*044c*/ 	.word	0xffffffff


	//   ....[1]....
        /*0450*/ 	.word	0xffffffff


	//   ....[2]....
        /*0454*/ 	.word	0xffffffff


	//   ....[3]....
        /*0458*/ 	.word	0xffffffff


	//   ....[4]....
        /*045c*/ 	.word	0xffffffff


	//   ....[5]....
        /*0460*/ 	.word	0xffffffff


	//   ....[6]....
        /*0464*/ 	.word	0xffffffff


	//   ....[7]....
        /*0468*/ 	.word	0xffffffff


	//   ....[8]....
        /*046c*/ 	.word	0xffffffff


	//   ....[9]....
        /*0470*/ 	.word	0xffffffff


	//   ....[10]....
        /*0474*/ 	.word	0xffffffff


	//   ....[11]....
        /*0478*/ 	.word	0xffffffff


	//   ....[12]....
        /*047c*/ 	.word	0xffffffff


	//   ....[13]....
        /*0480*/ 	.word	0xffffffff


	//   ....[14]....
        /*0484*/ 	.word	0xffffffff


	//   ....[15]....
        /*0488*/ 	.word	0xffffffff


	//   ....[16]....
        /*048c*/ 	.word	0xffffffff


	//   ....[17]....
        /*0490*/ 	.word	0xffffffff


	//   ....[18]....
        /*0494*/ 	.word	0xffffffff


	//   ....[19]....
        /*0498*/ 	.word	0xffffffff


	//   ....[20]....
        /*049c*/ 	.word	0xffffffff


	//   ....[21]....
        /*04a0*/ 	.word	0xffffffff


	//   ....[22]....
        /*04a4*/ 	.word	0xffffffff


	//   ....[23]....
        /*04a8*/ 	.word	0xffffffff


	//   ....[24]....
        /*04ac*/ 	.word	0xffffffff


	//   ....[25]....
        /*04b0*/ 	.word	0xffffffff


	//   ....[26]....
        /*04b4*/ 	.word	0xffffffff


	//   ....[27]....
        /*04b8*/ 	.word	0xffffffff


	//   ....[28]....
        /*04bc*/ 	.word	0xffffffff


	//   ....[29]....
        /*04c0*/ 	.word	0xffffffff


	//   ....[30]....
        /*04c4*/ 	.word	0xffffffff


	//   ....[31]....
        /*04c8*/ 	.word	0xffffffff


	//   ....[32]....
        /*04cc*/ 	.word	0xffffffff


	//   ....[33]....
        /*04d0*/ 	.word	0xffffffff


	//   ....[34]....
        /*04d4*/ 	.word	0xffffffff


	//   ....[35]....
        /*04d8*/ 	.word	0xffffffff


	//   ....[36]....
        /*04dc*/ 	.word	0xffffffff


	//   ....[37]....
        /*04e0*/ 	.word	0xffffffff


	//   ....[38]....
        /*04e4*/ 	.word	0xffffffff


	//   ....[39]....
        /*04e8*/ 	.word	0xffffffff


	//   ....[40]....
        /*04ec*/ 	.word	0xffffffff


	//   ....[41]....
        /*04f0*/ 	.word	0xffffffff


	//   ....[42]....
        /*04f4*/ 	.word	0xffffffff


	//   ....[43]....
        /*04f8*/ 	.word	0xffffffff


	//   ....[44]....
        /*04fc*/ 	.word	0xffffffff


	//   ....[45]....
        /*0500*/ 	.word	0xffffffff


	//   ....[46]....
        /*0504*/ 	.word	0xffffffff


	//   ....[47]....
        /*0508*/ 	.word	0xffffffff


	//   ....[48]....
        /*050c*/ 	.word	0xffffffff


	//   ....[49]....
        /*0510*/ 	.word	0xffffffff


	//   ....[50]....
        /*0514*/ 	.word	0xffffffff


	//   ....[51]....
        /*0518*/ 	.word	0xffffffff


	//   ....[52]....
        /*051c*/ 	.word	0xffffffff


	//   ....[53]....
        /*0520*/ 	.word	0xffffffff


	//   ....[54]....
        /*0524*/ 	.word	0xffffffff


	//   ....[55]....
        /*0528*/ 	.word	0xffffffff


	//   ....[56]....
        /*052c*/ 	.word	0xffffffff


	//   ....[57]....
        /*0530*/ 	.word	0xffffffff


	//   ....[58]....
        /*0534*/ 	.word	0xffffffff


	//   ....[59]....
        /*0538*/ 	.word	0xffffffff


	//   ....[60]....
        /*053c*/ 	.word	0xffffffff


	//   ....[61]....
        /*0540*/ 	.word	0xffffffff


	//   ....[62]....
        /*0544*/ 	.word	0xffffffff


	//   ....[63]....
        /*0548*/ 	.word	0xffffffff


	//   ....[64]....
        /*054c*/ 	.word	0xffffffff


	//   ....[65]....
        /*0550*/ 	.word	0xffffffff


	//   ....[66]....
        /*0554*/ 	.word	0xffffffff


	//   ....[67]....
        /*0558*/ 	.word	0xffffffff


	//   ....[68]....
        /*055c*/ 	.word	0xffffffff


	//   ....[69]....
        /*0560*/ 	.word	0xffffffff


	//   ....[70]....
        /*0564*/ 	.word	0xffffffff


	//   ....[71]....
        /*0568*/ 	.word	0xffffffff


	//   ....[72]....
        /*056c*/ 	.word	0xffffffff


	//   ....[73]....
        /*0570*/ 	.word	0xffffffff


	//   ....[74]....
        /*0574*/ 	.word	0xffffffff


	//   ....[75]....
        /*0578*/ 	.word	0xffffffff


	//   ....[76]....
        /*057c*/ 	.word	0xffffffff


	//   ....[77]....
        /*0580*/ 	.word	0xffffffff


	//   ....[78]....
        /*0584*/ 	.word	0xffffffff


	//   ....[79]....
        /*0588*/ 	.word	0xffffffff


	//   ....[80]....
        /*058c*/ 	.word	0xffffffff


	//   ....[81]....
        /*0590*/ 	.word	0xffffffff


	//   ....[82]....
        /*0594*/ 	.word	0xffffffff


	//   ....[83]....
        /*0598*/ 	.word	0xffffffff


	//   ....[84]....
        /*059c*/ 	.word	0xffffffff


	//   ....[85]....
        /*05a0*/ 	.word	0xffffffff


	//   ....[86]....
        /*05a4*/ 	.word	0xffffffff


	//   ....[87]....
        /*05a8*/ 	.word	0xffffffff


	//   ....[88]....
        /*05ac*/ 	.word	0xffffffff


	//   ....[89]....
        /*05b0*/ 	.word	0xffffffff


	//   ....[90]....
        /*05b4*/ 	.word	0xffffffff


	//   ....[91]....
        /*05b8*/ 	.word	0xffffffff


	//   ....[92]....
        /*05bc*/ 	.word	0xffffffff


	//   ....[93]....
        /*05c0*/ 	.word	0xffffffff


	//   ....[94]....
        /*05c4*/ 	.word	0xffffffff


	//   ....[95]....
        /*05c8*/ 	.word	0xffffffff


	//   ....[96]....
        /*05cc*/ 	.word	0xffffffff


	//   ....[97]....
        /*05d0*/ 	.word	0xffffffff


	//   ....[98]....
        /*05d4*/ 	.word	0xffffffff


	//   ....[99]....
        /*05d8*/ 	.word	0xffffffff


	//   ....[100]....
        /*05dc*/ 	.word	0xffffffff


	//   ....[101]....
        /*05e0*/ 	.word	0xffffffff


	//   ....[102]....
        /*05e4*/ 	.word	0xffffffff


	//   ....[103]....
        /*05e8*/ 	.word	0xffffffff


	//   ....[104]....
        /*05ec*/ 	.word	0xffffffff


	//   ....[105]....
        /*05f0*/ 	.word	0xffffffff


	//   ....[106]....
        /*05f4*/ 	.word	0xffffffff


	//   ....[107]....
        /*05f8*/ 	.word	0xffffffff


	//   ....[108]....
        /*05fc*/ 	.word	0xffffffff


	//   ....[109]....
        /*0600*/ 	.word	0xffffffff


	//   ....[110]....
        /*0604*/ 	.word	0xffffffff


	//   ....[111]....
        /*0608*/ 	.word	0xffffffff


	//   ....[112]....
        /*060c*/ 	.word	0xffffffff


	//   ....[113]....
        /*0610*/ 	.word	0xffffffff


	//   ....[114]....
        /*0614*/ 	.word	0xffffffff


	//   ....[115]....
        /*0618*/ 	.word	0xffffffff


	//   ....[116]....
        /*061c*/ 	.word	0xffffffff


	//   ....[117]....
        /*0620*/ 	.word	0xffffffff


	//   ....[118]....
        /*0624*/ 	.word	0xffffffff


	//   ....[119]....
        /*0628*/ 	.word	0xffffffff


	//   ....[120]....
        /*062c*/ 	.word	0xffffffff


	//   ....[121]....
        /*0630*/ 	.word	0xffffffff


	//   ....[122]....
        /*0634*/ 	.word	0xffffffff


	//   ....[123]....
        /*0638*/ 	.word	0xffffffff


	//   ....[124]....
        /*063c*/ 	.word	0xffffffff


	//   ....[125]....
        /*0640*/ 	.word	0xffffffff


	//   ....[126]....
        /*0644*/ 	.word	0xffffffff


	//   ....[127]....
        /*0648*/ 	.word	0xffffffff


	//   ....[128]....
        /*064c*/ 	.word	0xffffffff


	//   ....[129]....
        /*0650*/ 	.word	0xffffffff


	//   ....[130]....
        /*0654*/ 	.word	0xffffffff


	//   ....[131]....
        /*0658*/ 	.word	0xffffffff


	//   ....[132]....
        /*065c*/ 	.word	0xffffffff


	//   ....[133]....
        /*0660*/ 	.word	0xffffffff


	//   ....[134]....
        /*0664*/ 	.word	0xffffffff


	//   ....[135]....
        /*0668*/ 	.word	0xffffffff


	//   ....[136]....
        /*066c*/ 	.word	0xffffffff


	//   ....[137]....
        /*0670*/ 	.word	0xffffffff


	//   ....[138]....
        /*0674*/ 	.word	0xffffffff


	//   ....[139]....
        /*0678*/ 	.word	0xffffffff


	//   ....[140]....
        /*067c*/ 	.word	0xffffffff


	//   ....[141]....
        /*0680*/ 	.word	0xffffffff


	//   ....[142]....
        /*0684*/ 	.word	0xffffffff


	//   ....[143]....
        /*0688*/ 	.word	0xffffffff


	//   ....[144]....
        /*068c*/ 	.word	0xffffffff


	//   ....[145]....
        /*0690*/ 	.word	0xffffffff


	//   ....[146]....
        /*0694*/ 	.word	0xffffffff


	//   ....[147]....
        /*0698*/ 	.word	0xffffffff


	//   ....[148]....
        /*069c*/ 	.word	0xffffffff


	//   ....[149]....
        /*06a0*/ 	.word	0xffffffff


	//   ....[150]....
        /*06a4*/ 	.word	0xffffffff


	//   ....[151]....
        /*06a8*/ 	.word	0xffffffff


	//   ....[152]....
        /*06ac*/ 	.word	0xffffffff


	//   ....[153]....
        /*06b0*/ 	.word	0xffffffff


	//   ....[154]....
        /*06b4*/ 	.word	0xffffffff


	//   ....[155]....
        /*06b8*/ 	.word	0xffffffff


	//   ....[156]....
        /*06bc*/ 	.word	0xffffffff


	//   ....[157]....
        /*06c0*/ 	.word	0xffffffff


	//   ....[158]....
        /*06c4*/ 	.word	0xffffffff


	//   ....[159]....
        /*06c8*/ 	.word	0xffffffff


	//   ....[160]....
        /*06cc*/ 	.word	0xffffffff


	//   ....[161]....
        /*06d0*/ 	.word	0xffffffff


	//   ....[162]....
        /*06d4*/ 	.word	0xffffffff


	//   ....[163]....
        /*06d8*/ 	.word	0xffffffff


	//   ....[164]....
        /*06dc*/ 	.word	0xffffffff


	//   ....[165]....
        /*06e0*/ 	.word	0xffffffff


	//   ....[166]....
        /*06e4*/ 	.word	0xffffffff


	//   ....[167]....
        /*06e8*/ 	.word	0xffffffff


	//   ....[168]....
        /*06ec*/ 	.word	0xffffffff


	//   ....[169]....
        /*06f0*/ 	.word	0xffffffff


	//   ....[170]....
        /*06f4*/ 	.word	0xffffffff


	//   ....[171]....
        /*06f8*/ 	.word	0xffffffff


	//   ....[172]....
        /*06fc*/ 	.word	0xffffffff


	//   ....[173]....
        /*0700*/ 	.word	0xffffffff


	//   ....[174]....
        /*0704*/ 	.word	0xffffffff


	//   ....[175]....
        /*0708*/ 	.word	0xffffffff


	//   ....[176]....
        /*070c*/ 	.word	0xffffffff


	//   ....[177]....
        /*0710*/ 	.word	0xffffffff


	//   ....[178]....
        /*0714*/ 	.word	0xffffffff


	//   ....[179]....
        /*0718*/ 	.word	0xffffffff


	//   ....[180]....
        /*071c*/ 	.word	0xffffffff


	//   ....[181]....
        /*0720*/ 	.word	0xffffffff


	//   ....[182]....
        /*0724*/ 	.word	0xffffffff


	//   ....[183]....
        /*0728*/ 	.word	0xffffffff


	//   ....[184]....
        /*072c*/ 	.word	0xffffffff


	//   ....[185]....
        /*0730*/ 	.word	0xffffffff


	//   ....[186]....
        /*0734*/ 	.word	0xffffffff


	//   ....[187]....
        /*0738*/ 	.word	0xffffffff


	//   ....[188]....
        /*073c*/ 	.word	0xffffffff


	//   ....[189]....
        /*0740*/ 	.word	0xffffffff


	//   ....[190]....
        /*0744*/ 	.word	0xffffffff


	//   ....[191]....
        /*0748*/ 	.word	0xffffffff


	//   ....[192]....
        /*074c*/ 	.word	0xffffffff


	//   ....[193]....
        /*0750*/ 	.word	0xffffffff


	//   ....[194]....
        /*0754*/ 	.word	0xffffffff


	//   ....[195]....
        /*0758*/ 	.word	0xffffffff


	//   ....[196]....
        /*075c*/ 	.word	0xffffffff


	//   ....[197]....
        /*0760*/ 	.word	0xffffffff


	//   ....[198]....
        /*0764*/ 	.word	0xffffffff


	//   ....[199]....
        /*0768*/ 	.word	0xffffffff


	//   ....[200]....
        /*076c*/ 	.word	0xffffffff


	//   ....[201]....
        /*0770*/ 	.word	0xffffffff


	//   ....[202]....
        /*0774*/ 	.word	0xffffffff


	//   ....[203]....
        /*0778*/ 	.word	0xffffffff


	//   ....[204]....
        /*077c*/ 	.word	0xffffffff


	//   ....[205]....
        /*0780*/ 	.word	0xffffffff


	//   ....[206]....
        /*0784*/ 	.word	0xffffffff


	//   ....[207]....
        /*0788*/ 	.word	0xffffffff


	//   ....[208]....
        /*078c*/ 	.word	0xffffffff


	//   ....[209]....
        /*0790*/ 	.word	0xffffffff


	//   ....[210]....
        /*0794*/ 	.word	0xffffffff


	//   ....[211]....
        /*0798*/ 	.word	0xffffffff


	//   ....[212]....
        /*079c*/ 	.word	0xffffffff


	//   ....[213]....
        /*07a0*/ 	.word	0xffffffff


	//   ....[214]....
        /*07a4*/ 	.word	0xffffffff


	//   ....[215]....
        /*07a8*/ 	.word	0xffffffff


	//   ....[216]....
        /*07ac*/ 	.word	0xffffffff


	//   ....[217]....
        /*07b0*/ 	.word	0xffffffff


	//   ....[218]....
        /*07b4*/ 	.word	0xffffffff


	//   ....[219]....
        /*07b8*/ 	.word	0xffffffff


	//   ....[220]....
        /*07bc*/ 	.word	0xffffffff


	//   ....[221]....
        /*07c0*/ 	.word	0xffffffff


	//   ....[222]....
        /*07c4*/ 	.word	0xffffffff


	//   ....[223]....
        /*07c8*/ 	.word	0xffffffff


	//   ....[224]....
        /*07cc*/ 	.word	0xffffffff


	//   ....[225]....
        /*07d0*/ 	.word	0xffffffff


	//   ....[226]....
        /*07d4*/ 	.word	0xffffffff


	//   ....[227]....
        /*07d8*/ 	.word	0xffffffff


	//   ....[228]....
        /*07dc*/ 	.word	0xffffffff


	//   ....[229]....
        /*07e0*/ 	.word	0xffffffff


	//   ....[230]....
        /*07e4*/ 	.word	0xffffffff


	//   ....[231]....
        /*07e8*/ 	.word	0xffffffff


	//   ....[232]....
        /*07ec*/ 	.word	0xffffffff


	//   ....[233]....
        /*07f0*/ 	.word	0xffffffff


	//   ....[234]....
        /*07f4*/ 	.word	0xffffffff


	//   ....[235]....
        /*07f8*/ 	.word	0xffffffff


	//   ....[236]....
        /*07fc*/ 	.word	0xffffffff


	//   ....[237]....
        /*0800*/ 	.word	0xffffffff


	//   ....[238]....
        /*0804*/ 	.word	0xffffffff


	//   ....[239]....
        /*0808*/ 	.word	0xffffffff


	//   ....[240]....
        /*080c*/ 	.word	0xffffffff


	//   ....[241]....
        /*0810*/ 	.word	0xffffffff


	//   ....[242]....
        /*0814*/ 	.word	0xffffffff


	//   ....[243]....
        /*0818*/ 	.word	0xffffffff


	//   ....[244]....
        /*081c*/ 	.word	0xffffffff


	//   ....[245]....
        /*0820*/ 	.word	0xffffffff


	//   ....[246]....
        /*0824*/ 	.word	0xffffffff


	//   ....[247]....
        /*0828*/ 	.word	0xffffffff


	//   ....[248]....
        /*082c*/ 	.word	0xffffffff


	//   ....[249]....
        /*0830*/ 	.word	0xffffffff


	//   ....[250]....
        /*0834*/ 	.word	0xffffffff


	//   ....[251]....
        /*0838*/ 	.word	0xffffffff


	//   ....[252]....
        /*083c*/ 	.word	0xffffffff


	//   ....[253]....
        /*0840*/ 	.word	0xffffffff


	//   ....[254]....
        /*0844*/ 	.word	0xffffffff


	//   ....[255]....
        /*0848*/ 	.word	0xffffffff


	//   ....[0]....
        /*084c*/ 	.word	0xffffffff


	//   ....[1]....
        /*0850*/ 	.word	0xffffffff


	//   ....[2]....
        /*0854*/ 	.word	0xffffffff


	//   ....[3]....
        /*0858*/ 	.word	0xffffffff


	//   ....[4]....
        /*085c*/ 	.word	0xffffffff


	//   ....[5]....
        /*0860*/ 	.word	0xffffffff


	//   ....[6]....
        /*0864*/ 	.word	0xffffffff


	//   ....[7]....
        /*0868*/ 	.word	0xffffffff


	//   ....[8]....
        /*086c*/ 	.word	0xffffffff


	//   ....[9]....
        /*0870*/ 	.word	0xffffffff


	//   ....[10]....
        /*0874*/ 	.word	0xffffffff


	//   ....[11]....
        /*0878*/ 	.word	0xffffffff


	//   ....[12]....
        /*087c*/ 	.word	0xffffffff


	//   ....[13]....
        /*0880*/ 	.word	0xffffffff


	//   ....[14]....
        /*0884*/ 	.word	0xffffffff


	//   ....[15]....
        /*0888*/ 	.word	0xffffffff


	//   ....[16]....
        /*088c*/ 	.word	0xffffffff


	//   ....[17]....
        /*0890*/ 	.word	0xffffffff


	//   ....[18]....
        /*0894*/ 	.word	0xffffffff


	//   ....[19]....
        /*0898*/ 	.word	0xffffffff


	//   ....[20]....
        /*089c*/ 	.word	0xffffffff


	//   ....[21]....
        /*08a0*/ 	.word	0xffffffff


	//   ....[22]....
        /*08a4*/ 	.word	0xffffffff


	//   ....[23]....
        /*08a8*/ 	.word	0xffffffff


	//   ....[24]....
        /*08ac*/ 	.word	0xffffffff


	//   ....[25]....
        /*08b0*/ 	.word	0xffffffff


	//   ....[26]....
        /*08b4*/ 	.word	0xffffffff


	//   ....[27]....
        /*08b8*/ 	.word	0xffffffff


	//   ....[28]....
        /*08bc*/ 	.word	0xffffffff


	//   ....[29]....
        /*08c0*/ 	.word	0xffffffff


	//   ....[30]....
        /*08c4*/ 	.word	0xffffffff


	//   ....[31]....
        /*08c8*/ 	.word	0xffffffff


	//----- nvinfo : EIATTR_COOP_GROUP_INSTR_OFFSETS
	.align		4
.L_526:
        /*08cc*/ 	.byte	0x04, 0x28
        /*08ce*/ 	.short	(.L_528 - .L_527)


	//   ....[0]....
.L_527:
        /*08d0*/ 	.word	0x00000050


	//   ....[1]....
        /*08d4*/ 	.word	0x00000060


	//   ....[2]....
        /*08d8*/ 	.word	0x00001550


	//   ....[3]....
        /*08dc*/ 	.word	0x00001570


	//   ....[4]....
        /*08e0*/ 	.word	0x000016c0


	//   ....[5]....
        /*08e4*/ 	.word	0x000016d0


	//   ....[6]....
        /*08e8*/ 	.word	0x000017b0


	//   ....[7]....
        /*08ec*/ 	.word	0x000017d0


	//   ....[8]....
        /*08f0*/ 	.word	0x000018b0


	//   ....[9]....
        /*08f4*/ 	.word	0x000018c0


	//   ....[10]....
        /*08f8*/ 	.word	0x000019a0


	//   ....[11]....
        /*08fc*/ 	.word	0x000019c0


	//   ....[12]....
        /*0900*/ 	.word	0x00001aa0


	//   ....[13]....
        /*0904*/ 	.word	0x00001ab0


	//   ....[14]....
        /*0908*/ 	.word	0x00001b90


	//   ....[15]....
        /*090c*/ 	.word	0x00001bb0


	//   ....[16]....
        /*0910*/ 	.word	0x00001c90


	//   ....[17]....
        /*0914*/ 	.word	0x00001ca0


	//   ....[18]....
        /*0918*/ 	.word	0x00002120


	//   ....[19]....
        /*091c*/ 	.word	0x00002140


	//   ....[20]....
        /*0920*/ 	.word	0x00002150


	//   ....[21]....
        /*0924*/ 	.word	0x00002170


	//   ....[22]....
        /*0928*/ 	.word	0x00002180


	//   ....[23]....
        /*092c*/ 	.word	0x000021a0


	//   ....[24]....
        /*0930*/ 	.word	0x000021c0


	//   ....[25]....
        /*0934*/ 	.word	0x000021e0


	//   ....[26]....
        /*0938*/ 	.word	0x00002200


	//   ....[27]....
        /*093c*/ 	.word	0x00002220


	//   ....[28]....
        /*0940*/ 	.word	0x00002240


	//   ....[29]....
        /*0944*/ 	.word	0x00002260


	//   ....[30]....
        /*0948*/ 	.word	0x00002270


	//   ....[31]....
        /*094c*/ 	.word	0x00002280


	//   ....[32]....
        /*0950*/ 	.word	0x00002700


	//   ....[33]....
        /*0954*/ 	.word	0x00002740


	//   ....[34]....
        /*0958*/ 	.word	0x00002760


	//   ....[35]....
        /*095c*/ 	.word	0x00002770


	//   ....[36]....
        /*0960*/ 	.word	0x00002850


	//   ....[37]....
        /*0964*/ 	.word	0x00002860


	//   ....[38]....
        /*0968*/ 	.word	0x00002870


	//   ....[39]....
        /*096c*/ 	.word	0x000028a0


	//   ....[40]....
        /*0970*/ 	.word	0x000028d0


	//   ....[41]....
        /*0974*/ 	.word	0x00002910


	//   ....[42]....
        /*0978*/ 	.word	0x00002930


	//   ....[43]....
        /*097c*/ 	.word	0x00002960


	//   ....[44]....
        /*0980*/ 	.word	0x00002990


	//   ....[45]....
        /*0984*/ 	.word	0x00002be0


	//   ....[46]....
        /*0988*/ 	.word	0x000035a0


	//   ....[47]....
        /*098c*/ 	.word	0x000035c0


	//   ....[48]....
        /*0990*/ 	.word	0x000035d0


	//   ....[49]....
        /*0994*/ 	.word	0x000035e0


	//   ....[50]....
        /*0998*/ 	.word	0x000035f0


	//   ....[51]....
        /*099c*/ 	.word	0x00003600


	//   ....[52]....
        /*09a0*/ 	.word	0x00003610


	//   ....[53]....
        /*09a4*/ 	.word	0x00003620


	//   ....[54]....
        /*09a8*/ 	.word	0x00003640


	//   ....[55]....
        /*09ac*/ 	.word	0x00003670


	//   ....[56]....
        /*09b0*/ 	.word	0x00003690


	//   ....[57]....
        /*09b4*/ 	.word	0x000036b0


	//   ....[58]....
        /*09b8*/ 	.word	0x00003720


	//   ....[59]....
        /*09bc*/ 	.word	0x00003740


	//   ....[60]....
        /*09c0*/ 	.word	0x000038f0


	//   ....[61]....
        /*09c4*/ 	.word	0x00003cb0


	//   ....[62]....
        /*09c8*/ 	.word	0x00003cc0


	//   ....[63]....
        /*09cc*/ 	.word	0x00003cd0


	//   ....[64]....
        /*09d0*/ 	.word	0x00004e50


	//   ....[65]....
        /*09d4*/ 	.word	0x00004e80


	//   ....[66]....
        /*09d8*/ 	.word	0x00004ea0


	//   ....[67]....
        /*09dc*/ 	.word	0x00004eb0


	//   ....[68]....
        /*09e0*/ 	.word	0x00004ee0


	//   ....[69]....
        /*09e4*/ 	.word	0x00004f00


	//   ....[70]....
        /*09e8*/ 	.word	0x00004f20


	//   ....[71]....
        /*09ec*/ 	.word	0x00004f30


	//   ....[72]....
        /*09f0*/ 	.word	0x00007c70


	//   ....[73]....
        /*09f4*/ 	.word	0x00007c90


	//   ....[74]....
        /*09f8*/ 	.word	0x00007ca0


	//   ....[75]....
        /*09fc*/ 	.word	0x00007cb0


	//   ....[76]....
        /*0a00*/ 	.word	0x00007cc0


	//   ....[77]....
        /*0a04*/ 	.word	0x00007cd0


	//   ....[78]....
        /*0a08*/ 	.word	0x00007ce0


	//   ....[79]....
        /*0a0c*/ 	.word	0x00007cf0


	//   ....[80]....
        /*0a10*/ 	.word	0x00007d00


	//   ....[81]....
        /*0a14*/ 	.word	0x00007d10


	//   ....[82]....
        /*0a18*/ 	.word	0x00007d20


	//   ....[83]....
        /*0a1c*/ 	.word	0x00007d30


	//   ....[84]....
        /*0a20*/ 	.word	0x00007d40


	//   ....[85]....
        /*0a24*/ 	.word	0x00007d50


	//   ....[86]....
        /*0a28*/ 	.word	0x00008a00


	//   ....[87]....
        /*0a2c*/ 	.word	0x00008a20


	//   ....[88]....
        /*0a30*/ 	.word	0x00008a80


	//   ....[89]....
        /*0a34*/ 	.word	0x00008a90


	//   ....[90]....
        /*0a38*/ 	.word	0x00008ad0


	//   ....[91]....
        /*0a3c*/ 	.word	0x00008ae0


	//   ....[92]....
        /*0a40*/ 	.word	0x00008b20


	//   ....[93]....
        /*0a44*/ 	.word	0x00008b30


	//   ....[94]....
        /*0a48*/ 	.word	0x00008b70


	//   ....[95]....
        /*0a4c*/ 	.word	0x00008b80


	//   ....[96]....
        /*0a50*/ 	.word	0x00008bc0


	//   ....[97]....
        /*0a54*/ 	.word	0x00008bd0


	//   ....[98]....
        /*0a58*/ 	.word	0x00008be0


	//   ....[99]....
        /*0a5c*/ 	.word	0x00008bf0


	//   ....[100]....
        /*0a60*/ 	.word	0x00008d60


	//   ....[101]....
        /*0a64*/ 	.word	0x00009120


	//   ....[102]....
        /*0a68*/ 	.word	0x00009150


	//   ....[103]....
        /*0a6c*/ 	.word	0x00009180


	//   ....[104]....
        /*0a70*/ 	.word	0x00009e70


	//   ....[105]....
        /*0a74*/ 	.word	0x00009f70


	//   ....[106]....
        /*0a78*/ 	.word	0x0000a060


	//   ....[107]....
        /*0a7c*/ 	.word	0x0000a130


	//   ....[108]....
        /*0a80*/ 	.word	0x0000a1b0


	//   ....[109]....
        /*0a84*/ 	.word	0x0000a1d0


	//   ....[110]....
        /*0a88*/ 	.word	0x0000a3b0


	//   ....[111]....
        /*0a8c*/ 	.word	0x0000a3d0


	//   ....[112]....
        /*0a90*/ 	.word	0x0000d050


	//   ....[113]....
        /*0a94*/ 	.word	0x0000d090


	//   ....[114]....
        /*0a98*/ 	.word	0x0000d0b0


	//   ....[115]....
        /*0a9c*/ 	.word	0x0000d0d0


	//   ....[116]....
        /*0aa0*/ 	.word	0x0000d0f0


	//   ....[117]....
        /*0aa4*/ 	.word	0x0000d110


	//   ....[118]....
        /*0aa8*/ 	.word	0x0000d130


	//   ....[119]....
        /*0aac*/ 	.word	0x0000d150


	//   ....[120]....
        /*0ab0*/ 	.word	0x0000d170


	//   ....[121]....
        /*0ab4*/ 	.word	0x0000d190


	//   ....[122]....
        /*0ab8*/ 	.word	0x0000d1b0


	//   ....[123]....
        /*0abc*/ 	.word	0x0000d1d0


	//   ....[124]....
        /*0ac0*/ 	.word	0x0000d1f0


	//   ....[125]....
        /*0ac4*/ 	.word	0x0000d3a0


	//   ....[126]....
        /*0ac8*/ 	.word	0x0000dd80


	//   ....[127]....
        /*0acc*/ 	.word	0x0000dda0


	//   ....[128]....
        /*0ad0*/ 	.word	0x0000de00


	//   ....[129]....
        /*0ad4*/ 	.word	0x0000de10


	//   ....[130]....
        /*0ad8*/ 	.word	0x0000de50


	//   ....[131]....
        /*0adc*/ 	.word	0x0000de60


	//   ....[132]....
        /*0ae0*/ 	.word	0x0000dea0


	//   ....[133]....
        /*0ae4*/ 	.word	0x0000deb0


	//   ....[134]....
        /*0ae8*/ 	.word	0x0000def0


	//   ....[135]....
        /*0aec*/ 	.word	0x0000df00


	//   ....[136]....
        /*0af0*/ 	.word	0x0000df40


	//   ....[137]....
        /*0af4*/ 	.word	0x0000df50


	//   ....[138]....
        /*0af8*/ 	.word	0x0000df60


	//   ....[139]....
        /*0afc*/ 	.word	0x0000df70


	//   ....[140]....
        /*0b00*/ 	.word	0x0000e740


	//   ....[141]....
        /*0b04*/ 	.word	0x0000e760


	//   ....[142]....
        /*0b08*/ 	.word	0x0000e770


	//   ....[143]....
        /*0b0c*/ 	.word	0x0000e7a0


	//   ....[144]....
        /*0b10*/ 	.word	0x0000e7b0


	//   ....[145]....
        /*0b14*/ 	.word	0x0000e7d0


	//   ....[146]....
        /*0b18*/ 	.word	0x0000e800


	//   ....[147]....
        /*0b1c*/ 	.word	0x0000e820


	//   ....[148]....
        /*0b20*/ 	.word	0x00011180


	//   ....[149]....
        /*0b24*/ 	.word	0x000111e0


	//   ....[150]....
        /*0b28*/ 	.word	0x00011200


	//   ....[151]....
        /*0b2c*/ 	.word	0x00011220


	//   ....[152]....
        /*0b30*/ 	.word	0x00011230


	//   ....[153]....
        /*0b34*/ 	.word	0x00011250


	//   ....[154]....
        /*0b38*/ 	.word	0x00011270


	//   ....[155]....
        /*0b3c*/ 	.word	0x00011280


	//   ....[156]....
        /*0b40*/ 	.word	0x00011b40


	//   ....[157]....
        /*0b44*/ 	.word	0x00012070


	//   ....[158]....
        /*0b48*/ 	.word	0x00012080


	//   ....[159]....
        /*0b4c*/ 	.word	0x00012090


	//   ....[160]....
        /*0b50*/ 	.word	0x000120c0


	//   ....[161]....
        /*0b54*/ 	.word	0x00012120


	//   ....[162]....
        /*0b58*/ 	.word	0x00012150


	//   ....[163]....
        /*0b5c*/ 	.word	0x00012170


	//   ....[164]....
        /*0b60*/ 	.word	0x00012180


	//   ....[165]....
        /*0b64*/ 	.word	0x00012270


	//   ....[166]....
        /*0b68*/ 	.word	0x000122a0


	//   ....[167]....
        /*0b6c*/ 	.word	0x00012500


	//   ....[168]....
        /*0b70*/ 	.word	0x00012520


	//   ....[169]....
        /*0b74*/ 	.word	0x00012750


	//   ....[170]....
        /*0b78*/ 	.word	0x00012770


	//   ....[171]....
        /*0b7c*/ 	.word	0x000129a0


	//   ....[172]....
        /*0b80*/ 	.word	0x000129b0


	//   ....[173]....
        /*0b84*/ 	.word	0x00012f40


	//   ....[174]....
        /*0b88*/ 	.word	0x00013050


	//   ....[175]....
        /*0b8c*/ 	.word	0x000130c0


	//   ....[176]....
        /*0b90*/ 	.word	0x00013130


	//   ....[177]....
        /*0b94*/ 	.word	0x00013190


	//   ....[178]....
        /*0b98*/ 	.word	0x00013200


	//   ....[179]....
        /*0b9c*/ 	.word	0x00013270


	//   ....[180]....
        /*0ba0*/ 	.word	0x000132e0


	//   ....[181]....
        /*0ba4*/ 	.word	0x00013340


	//   ....[182]....
        /*0ba8*/ 	.word	0x000133b0


	//   ....[183]....
        /*0bac*/ 	.word	0x00013420


	//   ....[184]....
        /*0bb0*/ 	.word	0x00013490


	//   ....[185]....
        /*0bb4*/ 	.word	0x000134f0


	//   ....[186]....
        /*0bb8*/ 	.word	0x00013560


	//   ....[187]....
        /*0bbc*/ 	.word	0x000135d0


	//   ....[188]....
        /*0bc0*/ 	.word	0x00013640


	//   ....[189]....
        /*0bc4*/ 	.word	0x000136a0


	//   ....[190]....
        /*0bc8*/ 	.word	0x00013710


	//   ....[191]....
        /*0bcc*/ 	.word	0x00013780


	//   ....[192]....
        /*0bd0*/ 	.word	0x00013830


	//   ....[193]....
        /*0bd4*/ 	.word	0x00013890


	//   ....[194]....
        /*0bd8*/ 	.word	0x00013940


	//   ....[195]....
        /*0bdc*/ 	.word	0x000139a0


	//   ....[196]....
        /*0be0*/ 	.word	0x00013a50


	//   ....[197]....
        /*0be4*/ 	.word	0x00013ab0


	//   ....[198]....
        /*0be8*/ 	.word	0x00013b60


	//   ....[199]....
        /*0bec*/ 	.word	0x00013bc0


	//   ....[200]....
        /*0bf0*/ 	.word	0x00013c70


	//   ....[201]....
        /*0bf4*/ 	.word	0x00013cd0


	//   ....[202]....
        /*0bf8*/ 	.word	0x00013d80


	//   ....[203]....
        /*0bfc*/ 	.word	0x00013de0


	//   ....[204]....
        /*0c00*/ 	.word	0x00013e50


	//   ....[205]....
        /*0c04*/ 	.word	0x00013ec0


	//   ....[206]....
        /*0c08*/ 	.word	0x000142b0


	//   ....[207]....
        /*0c0c*/ 	.word	0x000146a0


	//   ....[208]....
        /*0c10*/ 	.word	0x00015140


	//   ....[209]....
        /*0c14*/ 	.word	0x00015190


	//   ....[210]....
        /*0c18*/ 	.word	0x000151e0


	//   ....[211]....
        /*0c1c*/ 	.word	0x00015230


	//   ....[212]....
        /*0c20*/ 	.word	0x00015280


	//   ....[213]....
        /*0c24*/ 	.word	0x000152d0


	//   ....[214]....
        /*0c28*/ 	.word	0x00015320


	//   ....[215]....
        /*0c2c*/ 	.word	0x00015370


	//   ....[216]....
        /*0c30*/ 	.word	0x000153e0


	//   ....[217]....
        /*0c34*/ 	.word	0x00015450


	//   ....[218]....
        /*0c38*/ 	.word	0x00015500


	//   ....[219]....
        /*0c3c*/ 	.word	0x00015560


	//   ....[220]....
        /*0c40*/ 	.word	0x00015610


	//   ....[221]....
        /*0c44*/ 	.word	0x00015670


	//   ....[222]....
        /*0c48*/ 	.word	0x00015720


	//   ....[223]....
        /*0c4c*/ 	.word	0x00015780


	//   ....[224]....
        /*0c50*/ 	.word	0x00015830


	//   ....[225]....
        /*0c54*/ 	.word	0x00015890


	//   ....[226]....
        /*0c58*/ 	.word	0x00015940


	//   ....[227]....
        /*0c5c*/ 	.word	0x000159a0


	//   ....[228]....
        /*0c60*/ 	.word	0x00015a50


	//   ....[229]....
        /*0c64*/ 	.word	0x00015ab0


	//   ....[230]....
        /*0c68*/ 	.word	0x00015b20


	//   ....[231]....
        /*0c6c*/ 	.word	0x00015b90


	//   ....[232]....
        /*0c70*/ 	.word	0x00015c40


	//   ....[233]....
        /*0c74*/ 	.word	0x00015ca0


	//   ....[234]....
        /*0c78*/ 	.word	0x00015d50


	//   ....[235]....
        /*0c7c*/ 	.word	0x00015db0


	//   ....[236]....
        /*0c80*/ 	.word	0x00015e60


	//   ....[237]....
        /*0c84*/ 	.word	0x00015ec0


	//   ....[238]....
        /*0c88*/ 	.word	0x00015f70


	//   ....[239]....
        /*0c8c*/ 	.word	0x00015fd0


	//   ....[240]....
        /*0c90*/ 	.word	0x00016080


	//   ....[241]....
        /*0c94*/ 	.word	0x000160e0


	//   ....[242]....
        /*0c98*/ 	.word	0x00016190


	//   ....[243]....
        /*0c9c*/ 	.word	0x000161f0


	//   ....[244]....
        /*0ca0*/ 	.word	0x00016260


	//   ....[245]....
        /*0ca4*/ 	.word	0x000162d0


	//   ....[246]....
        /*0ca8*/ 	.word	0x000166b0


	//   ....[247]....
        /*0cac*/ 	.word	0x00016a90


	//   ....[248]....
        /*0cb0*/ 	.word	0x00017550


	//   ....[249]....
        /*0cb4*/ 	.word	0x00017590


	//   ....[250]....
        /*0cb8*/ 	.word	0x000175e0


	//   ....[251]....
        /*0cbc*/ 	.word	0x00017620


	//   ....[252]....
        /*0cc0*/ 	.word	0x00017670


	//   ....[253]....
        /*0cc4*/ 	.word	0x000176b0


	//   ....[254]....
        /*0cc8*/ 	.word	0x00017700


	//   ....[255]....
        /*0ccc*/ 	.word	0x00017740


	//   ....[0]....
        /*0cd0*/ 	.word	0x000177a0


	//   ....[1]....
        /*0cd4*/ 	.word	0x00017810


	//   ....[2]....
        /*0cd8*/ 	.word	0x00017880


	//   ....[3]....
        /*0cdc*/ 	.word	0x00017930


	//   ....[4]....
        /*0ce0*/ 	.word	0x00017990


	//   ....[5]....
        /*0ce4*/ 	.word	0x00017a40


	//   ....[6]....
        /*0ce8*/ 	.word	0x00017aa0


	//   ....[7]....
        /*0cec*/ 	.word	0x00017b50


	//   ....[8]....
        /*0cf0*/ 	.word	0x00017bb0


	//   ....[9]....
        /*0cf4*/ 	.word	0x00017c60


	//   ....[10]....
        /*0cf8*/ 	.word	0x00017cc0


	//   ....[11]....
        /*0cfc*/ 	.word	0x00017d70


	//   ....[12]....
        /*0d00*/ 	.word	0x00017dd0


	//   ....[13]....
        /*0d04*/ 	.word	0x00017e80


	//   ....[14]....
        /*0d08*/ 	.word	0x00017ee0


	//   ....[15]....
        /*0d0c*/ 	.word	0x00017f30


	//   ....[16]....
        /*0d10*/ 	.word	0x00017f70


	//   ....[17]....
        /*0d14*/ 	.word	0x00017fc0


	//   ....[18]....
        /*0d18*/ 	.word	0x00018000


	//   ....[19]....
        /*0d1c*/ 	.word	0x00018050


	//   ....[20]....
        /*0d20*/ 	.word	0x00018090


	//   ....[21]....
        /*0d24*/ 	.word	0x000180e0


	//   ....[22]....
        /*0d28*/ 	.word	0x00018120


	//   ....[23]....
        /*0d2c*/ 	.word	0x00018170


	//   ....[24]....
        /*0d30*/ 	.word	0x000181d0


	//   ....[25]....
        /*0d34*/ 	.word	0x00018220


	//   ....[26]....
        /*0d38*/ 	.word	0x00018270


	//   ....[27]....
        /*0d3c*/ 	.word	0x000182c0


	//   ....[28]....
        /*0d40*/ 	.word	0x00018320


	//   ....[29]....
        /*0d44*/ 	.word	0x00018370


	//   ....[30]....
        /*0d48*/ 	.word	0x000183d0


	//   ....[31]....
        /*0d4c*/ 	.word	0x00018440


	//----- nvinfo : EIATTR_EXIT_INSTR_OFFSETS
	.align		4
.L_528:
        /*0d50*/ 	.byte	0x04, 0x1c
        /*0d52*/ 	.short	(.L_530 - .L_529)


	//   ....[0]....
.L_529:
        /*0d54*/ 	.word	0x000000b0


	//   ....[1]....
        /*0d58*/ 	.word	0x00013000


	//----- nvinfo : EIATTR_MAX_THREADS
	.align		4
.L_530:
        /*0d5c*/ 	.byte	0x04, 0x05
        /*0d5e*/ 	.short	(.L_532 - .L_531)
.L_531:
        /*0d60*/ 	.word	0x00000080
        /*0d64*/ 	.word	0x00000001
        /*0d68*/ 	.word	0x00000001


	//----- nvinfo : EIATTR_CRS_STACK_SIZE
	.align		4
.L_532:
        /*0d6c*/ 	.byte	0x04, 0x1e
        /*0d6e*/ 	.short	(.L_534 - .L_533)
.L_533:
        /*0d70*/ 	.word	0x00000000
.L_534:


//--------------------- .nv.info._ZN7cutlass13device_kernelIN5flash19enable_sm80_to_sm89INS1_16FlashAttnFwdSm80INS1_25CollectiveMainloopFwdSm80ILi4ELi1ELb0EN4cute5tupleIJNS5_1CILi128EEENS7_ILi80EEENS7_ILi64EEEEEELi64ENS_6half_tEfNS_4arch4Sm80ELb1ELb0ELb0ELb1ELb1ELb0ELb1ELb1EEENS1_21CollectiveEpilogueFwdINS6_IJS8_SA_S9_EEENS6_IJNS7_ILi1EEESI_SI_EEESC_SE_Li128ELb1ELb1ELb1ELb0EEENS1_36VarlenDynamicPersistentTileSchedulerILi128ELi80ELi128ELi128ELb1ELb1ELb0ELb1ELb1ELb1EEEEEEEEEvNT_6ParamsE --------------------------
	.section	.nv.info._ZN7cutlass13device_kernelIN5flash19enable_sm80_to_sm89INS1_16FlashAttnFwdSm80INS1_25CollectiveMainloopFwdSm80ILi4ELi1ELb0EN4cute5tupleIJNS5_1CILi128EEENS7_ILi80EEENS7_ILi64EEEEEELi64ENS_6half_tEfNS_4arch4Sm80ELb1ELb0ELb0ELb1ELb1ELb0ELb1ELb1EEENS1_21CollectiveEpilogueFwdINS6_IJS8_SA_S9_EEENS6_IJNS7_ILi1EEESI_SI_EEESC_SE_Li128ELb1ELb1ELb1ELb0EEENS1_36VarlenDynamicPersistentTileSchedulerILi128ELi80ELi128ELi128ELb1ELb1ELb0ELb1ELb1ELb1EEEEEEEEEvNT_6ParamsE,"",@"SHT_CUDA_INFO"
	.sectionflags	@""
	.align	4


	//----- nvinfo : EIATTR_CUDA_API_VERSION
	.align		4
        /*0000*/ 	.byte	0x04, 0x37
        /*0002*/ 	.short	(.L_536 - .L_535)
.L_535:
        /*0004*/ 	.word	0x00000082


	//----- nvinfo : EIATTR_SW2861232_WAR
	.align		4
.L_536:
        /*0008*/ 	.byte	0x01, 0x35
	.zero		2


	//----- nvinfo : EIATTR_PARAM_CBANK
	.align		4
        /*000c*/ 	.byte	0x04, 0x0a
        /*000e*/ 	.short	(.L_538 - .L_537)
	.align		4
.L_537:
        /*0010*/ 	.word	index@(.nv.constant0._ZN7cutlass13device_kernelIN5flash19enable_sm80_to_sm89INS1_16FlashAttnFwdSm80INS1_25CollectiveMainloopFwdSm80ILi4ELi1ELb0EN4cute5tupleIJNS5_1CILi128EEENS7_ILi80EEENS7_ILi64EEEEEELi64ENS_6half_tEfNS_4arch4Sm80ELb1ELb0ELb0ELb1ELb1ELb0ELb1ELb1EEENS1_21CollectiveEpilogueFwdINS6_IJS8_SA_S9_EEENS6_IJNS7_ILi1EEESI_SI_EEESC_SE_Li128ELb1ELb1ELb1ELb0EEENS1_36VarlenDynamicPersistentTileSchedulerILi128ELi80ELi128ELi128ELb1ELb1ELb0ELb1ELb1ELb1EEEEEEEEEvNT_6ParamsE)
        /*0014*/ 	.short	0x0160
        /*0016*/ 	.short	0x0438


	//----- nvinfo : EIATTR_CBANK_PARAM_SIZE
	.align		4
.L_538:
        /*0018*/ 	.byte	0x03, 0x19
        /*001a*/ 	.short	0x0438


	//----- nvinfo : EIATTR_KPARAM_INFO
	.align		4
        /*001c*/ 	.byte	0x04, 0x17
        /*001e*/ 	.short	(.L_540 - .L_539)
.L_539:
        /*0020*/ 	.word	0x00000000
        /*0024*/ 	.short	0x0000
        /*0026*/ 	.short	0x0000
        /*0028*/ 	.byte	0x00, 0xf0, 0xe1, 0x10


	//----- nvinfo : EIATTR_MAXREG_COUNT
	.align		4
.L_540:
        /*002c*/ 	.byte	0x03, 0x1b
        /*002e*/ 	.short	0x00ff


	//----- nvinfo : EIATTR_NUM_BARRIERS
	.align		4
        /*0030*/ 	.byte	0x02, 0x4c
        /*0032*/ 	.byte	0x06
	.zero		1


	//----- nvinfo : EIATTR_ANNOTATIONS
	.align		4
        /*0034*/ 	.byte	0x04, 0x55
        /*0036*/ 	.short	(.L_542 - .L_541)


	//   ....[0]....
.L_541:
        /* <DEDUP_REMOVED lines=106> */


	//----- nvinfo : EIATTR_MERCURY_ISA_VERSION
	.align		4
.L_542:
        /*06c0*/ 	.byte	0x03, 0x5f
        /*06c2*/ 	.short	0x0000


	//----- nvinfo : EIATTR_INT_WARP_WIDE_INSTR_OFFSETS
	.align		4
        /*06c4*/ 	.byte	0x04, 0x31
        /*06c6*/ 	.short	(.L_544 - .L_543)


	//   ....[0]....
.L_543:
        /*06c8*/ 	.word	0x0000e7d0


	//   ....[1]....
        /*06cc*/ 	.word	0x0000e850


	//----- nvinfo : EIATTR_COOP_GROUP_MASK_REGIDS
	.align		4
.L_544:
        /*06d0*/ 	.byte	0x04, 0x29
        /*06d2*/ 	.short	(.L_546 - .L_545)


	//   ....[0]....
.L_545:
        /*06d4*/ 	.word	0xffffffff


	//   ....[1]....
        /*06d8*/ 	.word	0xffffffff


	//   ....[2]....
        /*06dc*/ 	.word	0xffffffff


	//   ....[3]....
        /*06e0*/ 	.word	0xffffffff


	//   ....[4]....
        /*06e4*/ 	.word	0xffffffff


	//   ....[5]....
        /*06e8*/ 	.word	0xffffffff


	//   ....[6]....
        /*06ec*/ 	.word	0xffffffff


	//   ....[7]....
        /*06f0*/ 	.word	0xffffffff


	//   ....[8]....
        /*06f4*/ 	.word	0xffffffff


	//   ....[9]....
        /*06f8*/ 	.word	0xffffffff


	//   ....[10]....
        /*06fc*/ 	.word	0xffffffff


	//   ....[11]....
        /*0700*/ 	.word	0xffffffff


	//   ....[12]....
        /*0704*/ 	.word	0xffffffff


	//   ....[13]....
        /*0708*/ 	.word	0xffffffff


	//   ....[14]....
        /*070c*/ 	.word	0xffffffff


	//   ....[15]....
        /*0710*/ 	.word	0xffffffff


	//   ....[16]....
        /*0714*/ 	.word	0xffffffff


	//   ....[17]....
        /*0718*/ 	.word	0xffffffff


	//   ....[18]....
        /*071c*/ 	.word	0xffffffff


	//   ....[19]....
        /*0720*/ 	.word	0xffffffff


	//   ....[20]....
        /*0724*/ 	.word	0xffffffff


	//   ....[21]....
        /*0728*/ 	.word	0xffffffff


	//   ....[22]....
        /*072c*/ 	.word	0xffffffff


	//   ....[23]....
        /*0730*/ 	.word	0xffffffff


	//   ....[24]....
        /*0734*/ 	.word	0xffffffff


	//   ....[25]....
        /*0738*/ 	.word	0xffffffff


	//   ....[26]....
        /*073c*/ 	.word	0xffffffff


	//   ....[27]....
        /*0740*/ 	.word	0xffffffff


	//   ....[28]....
        /*0744*/ 	.word	0xffffffff


	//   ....[29]....
        /*0748*/ 	.word	0xffffffff


	//   ....[30]....
        /*074c*/ 	.word	0xffffffff


	//   ....[31]....
        /*0750*/ 	.word	0xffffffff


	//   ....[32]....
        /*0754*/ 	.word	0xffffffff


	//   ....[33]....
        /*0758*/ 	.word	0xffffffff


	//   ....[34]....
        /*075c*/ 	.word	0xffffffff


	//   ....[35]....
        /*0760*/ 	.word	0xffffffff


	//   ....[36]....
        /*0764*/ 	.word	0xffffffff


	//   ....[37]....
        /*0768*/ 	.word	0xffffffff


	//   ....[38]....
        /*076c*/ 	.word	0xffffffff


	//   ....[39]....
        /*0770*/ 	.word	0xffffffff


	//   ....[40]....
        /*0774*/ 	.word	0xffffffff


	//   ....[41]....
        /*0778*/ 	.word	0xffffffff


	//   ....[42]....
        /*077c*/ 	.word	0xffffffff


	//   ....[43]....
        /*0780*/ 	.word	0xffffffff


	//   ....[44]....
        /*0784*/ 	.word	0xffffffff


	//   ....[45]....
        /*0788*/ 	.word	0xffffffff


	//   ....[46]....
        /*078c*/ 	.word	0xffffffff


	//   ....[47]....
        /*0790*/ 	.word	0xffffffff


	//   ....[48]....
        /*0794*/ 	.word	0xffffffff


	//   ....[49]....
        /*0798*/ 	.word	0xffffffff


	//   ....[50]....
        /*079c*/ 	.word	0xffffffff


	//   ....[51]....
        /*07a0*/ 	.word	0xffffffff


	//   ....[52]....
        /*07a4*/ 	.word	0xffffffff


	//   ....[53]....
        /*07a8*/ 	.word	0xffffffff


	//   ....[54]....
        /*07ac*/ 	.word	0xffffffff


	//   ....[55]....
        /*07b0*/ 	.word	0xffffffff


	//   ....[56]....
        /*07b4*/ 	.word	0xffffffff


	//   ....[57]....
        /*07b8*/ 	.word	0xffffffff


	//   ....[58]....
        /*07bc*/ 	.word	0xffffffff


	//   ....[59]....
        /*07c0*/ 	.word	0xffffffff


	//   ....[60]....
        /*07c4*/ 	.word	0xffffffff


	//   ....[61]....
        /*07c8*/ 	.word	0xffffffff


	//   ....[62]....
        /*07cc*/ 	.word	0xffffffff


	//   ....[63]....
        /*07d0*/ 	.word	0xffffffff


	//   ....[64]....
        /*07d4*/ 	.word	0xffffffff


	//   ....[65]....
        /*07d8*/ 	.word	0xffffffff


	//   ....[66]....
        /*07dc*/ 	.word	0xffffffff


	//   ....[67]....
        /*07e0*/ 	.word	0xffffffff


	//   ....[68]....
        /*07e4*/ 	.word	0xffffffff


	//   ....[69]....
        /*07e8*/ 	.word	0xffffffff


	//   ....[70]....
        /*07ec*/ 	.word	0xffffffff


	//   ....[71]....
        /*07f0*/ 	.word	0xffffffff


	//   ....[72]....
        /*07f4*/ 	.word	0xffffffff


	//   ....[73]....
        /*07f8*/ 	.word	0xffffffff


	//   ....[74]....
        /*07fc*/ 	.word	0xffffffff


	//   ....[75]....
        /*0800*/ 	.word	0xffffffff


	//   ....[76]....
        /*0804*/ 	.word	0xffffffff


	//   ....[77]....
        /*0808*/ 	.word	0xffffffff


	//   ....[78]....
        /*080c*/ 	.word	0xffffffff


	//   ....[79]....
        /*0810*/ 	.word	0xffffffff


	//   ....[80]....
        /*0814*/ 	.word	0xffffffff


	//   ....[81]....
        /*0818*/ 	.word	0xffffffff


	//   ....[82]....
        /*081c*/ 	.word	0xffffffff


	//   ....[83]....
        /*0820*/ 	.word	0xffffffff


	//   ....[84]....
        /*0824*/ 	.word	0xffffffff


	//   ....[85]....
        /*0828*/ 	.word	0xffffffff


	//   ....[86]....
        /*082c*/ 	.word	0xffffffff


	//   ....[87]....
        /*0830*/ 	.word	0xffffffff


	//   ....[88]....
        /*0834*/ 	.word	0xffffffff


	//   ....[89]....
        /*0838*/ 	.word	0xffffffff


	//   ....[90]....
        /*083c*/ 	.word	0xffffffff


	//   ....[91]....
        /*0840*/ 	.word	0xffffffff


	//   ....[92]....
        /*0844*/ 	.word	0xffffffff


	//   ....[93]....
        /*0848*/ 	.word	0xffffffff


	//   ....[94]....
        /*084c*/ 	.word	0xffffffff


	//   ....[95]....
        /*0850*/ 	.word	0xffffffff


	//   ....[96]....
        /*0854*/ 	.word	0xffffffff


	//   ....[97]....
        /*0858*/ 	.word	0xffffffff


	//   ....[98]....
        /*085c*/ 	.word	0xffffffff


	//   ....[99]....
        /*0860*/ 	.word	0xffffffff


	//   ....[100]....
        /*0864*/ 	.word	0xffffffff


	//   ....[101]....
        /*0868*/ 	.word	0xffffffff


	//   ....[102]....
        /*086c*/ 	.word	0xffffffff


	//   ....[103]....
        /*0870*/ 	.word	0xffffffff


	//   ....[104]....
        /*0874*/ 	.word	0xffffffff


	//   ....[105]....
        /*0878*/ 	.word	0xffffffff


	//   ....[106]....
        /*087c*/ 	.word	0xffffffff


	//   ....[107]....
        /*0880*/ 	.word	0xffffffff


	//   ....[108]....
        /*0884*/ 	.word	0xffffffff


	//   ....[109]....
        /*0888*/ 	.word	0xffffffff


	//   ....[110]....
        /*088c*/ 	.word	0xffffffff


	//   ....[111]....
        /*0890*/ 	.word	0xffffffff


	//   ....[112]....
        /*0894*/ 	.word	0xffffffff


	//   ....[113]....
        /*0898*/ 	.word	0xffffffff


	//   ....[114]....
        /*089c*/ 	.word	0xffffffff


	//   ....[115]....
        /*08a0*/ 	.word	0xffffffff


	//   ....[116]....
        /*08a4*/ 	.word	0xffffffff


	//   ....[117]....
        /*08a8*/ 	.word	0xffffffff


	//   ....[118]....
        /*08ac*/ 	.word	0xffffffff


	//   ....[119]....
        /*08b0*/ 	.word	0xffffffff


	//   ....[120]....
        /*08b4*/ 	.word	0xffffffff


	//   ....[121]....
        /*08b8*/ 	.word	0xffffffff


	//   ....[122]....
        /*08bc*/ 	.word	0xffffffff


	//   ....[123]....
        /*08c0*/ 	.word	0xffffffff


	//   ....[124]....
        /*08c4*/ 	.word	0xffffffff


	//   ....[125]....
        /*08c8*/ 	.word	0xffffffff


	//   ....[126]....
        /*08cc*/ 	.word	0xffffffff


	//   ....[127]....
        /*08d0*/ 	.word	0xffffffff


	//   ....[128]....
        /*08d4*/ 	.word	0xffffffff


	//   ....[129]....
        /*08d8*/ 	.word	0xffffffff


	//   ....[130]....
        /*08dc*/ 	.word	0xffffffff


	//   ....[131]....
        /*08e0*/ 	.word	0xffffffff


	//   ....[132]....
        /*08e4*/ 	.word	0xffffffff


	//   ....[133]....
        /*08e8*/ 	.word	0xffffffff


	//   ....[134]....
        /*08ec*/ 	.word	0xffffffff


	//   ....[135]....
        /*08f0*/ 	.word	0xffffffff


	//   ....[136]....
        /*08f4*/ 	.word	0xffffffff


	//   ....[137]....
        /*08f8*/ 	.word	0xffffffff


	//   ....[138]....
        /*08fc*/ 	.word	0xffffffff


	//   ....[139]....
        /*0900*/ 	.word	0xffffffff


	//   ....[140]....
        /*0904*/ 	.word	0xffffffff


	//   ....[141]....
        /*0908*/ 	.word	0xffffffff


	//   ....[142]....
        /*090c*/ 	.word	0xffffffff


	//   ....[143]....
        /*0910*/ 	.word	0xffffffff


	//   ....[144]....
        /*0914*/ 	.word	0xffffffff


	//   ....[145]....
        /*0918*/ 	.word	0xffffffff


	//   ....[146]....
        /*091c*/ 	.word	0xffffffff


	//   ....[147]....
        /*0920*/ 	.word	0xffffffff


	//   ....[148]....
        /*0924*/ 	.word	0xffffffff


	//   ....[149]....
        /*0928*/ 	.word	0xffffffff


	//   ....[150]....
        /*092c*/ 	.word	0xffffffff


	//   ....[151]....
        /*0930*/ 	.word	0xffffffff


	//   ....[152]....
        /*0934*/ 	.word	0xffffffff


	//   ....[153]....
        /*0938*/ 	.word	0xffffffff


	//   ....[154]....
        /*093c*/ 	.word	0xffffffff


	//   ....[155]....
        /*0940*/ 	.word	0xffffffff


	//   ....[156]....
        /*0944*/ 	.word	0xffffffff


	//   ....[157]....
        /*0948*/ 	.word	0xffffffff


	//   ....[158]....
        /*094c*/ 	.word	0xffffffff


	//   ....[159]....
        /*0950*/ 	.word	0xffffffff


	//   ....[160]....
        /*0954*/ 	.word	0xffffffff


	//   ....[161]....
        /*0958*/ 	.word	0xffffffff


	//   ....[162]....
        /*095c*/ 	.word	0xffffffff


	//   ....[163]....
        /*0960*/ 	.word	0xffffffff


	//   ....[164]....
        /*0964*/ 	.word	0xffffffff


	//   ....[165]....
        /*0968*/ 	.word	0xffffffff


	//   ....[166]....
        /*096c*/ 	.word	0xffffffff


	//   ....[167]....
        /*0970*/ 	.word	0xffffffff


	//   ....[168]....
        /*0974*/ 	.word	0xffffffff


	//   ....[169]....
        /*0978*/ 	.word	0xffffffff


	//   ....[170]....
        /*097c*/ 	.word	0xffffffff


	//   ....[171]....
        /*0980*/ 	.word	0xffffffff


	//   ....[172]....
        /*0984*/ 	.word	0xffffffff


	//   ....[173]....
        /*0988*/ 	.word	0xffffffff


	//   ....[174]....
        /*098c*/ 	.word	0xffffffff


	//   ....[175]....
        /*0990*/ 	.word	0xffffffff


	//   ....[176]....
        /*0994*/ 	.word	0xffffffff


	//   ....[177]....
        /*0998*/ 	.word	0xffffffff


	//   ....[178]....
        /*099c*/ 	.word	0xffffffff


	//   ....[179]....
        /*09a0*/ 	.word	0xffffffff


	//   ....[180]....
        /*09a4*/ 	.word	0xffffffff


	//   ....[181]....
        /*09a8*/ 	.word	0xffffffff


	//   ....[182]....
        /*09ac*/ 	.word	0xffffffff


	//   ....[183]....
        /*09b0*/ 	.word	0xffffffff


	//   ....[184]....
        /*09b4*/ 	.word	0xffffffff


	//   ....[185]....
        /*09b8*/ 	.word	0xffffffff


	//   ....[186]....
        /*09bc*/ 	.word	0xffffffff


	//   ....[187]....
        /*09c0*/ 	.word	0xffffffff


	//   ....[188]....
        /*09c4*/ 	.word	0xffffffff


	//   ....[189]....
        /*09c8*/ 	.word	0xffffffff


	//   ....[190]....
        /*09cc*/ 	.word	0xffffffff


	//   ....[191]....
        /*09d0*/ 	.word	0xffffffff


	//   ....[192]....
        /*09d4*/ 	.word	0xffffffff


	//   ....[193]....
        /*09d8*/ 	.word	0xffffffff


	//   ....[194]....
        /*09dc*/ 	.word	0xffffffff


	//   ....[195]....
        /*09e0*/ 	.word	0xffffffff


	//   ....[196]....
        /*09e4*/ 	.word	0xffffffff


	//   ....[197]....
        /*09e8*/ 	.word	0xffffffff


	//   ....[198]....
        /*09ec*/ 	.word	0xffffffff


	//   ....[199]....
        /*09f0*/ 	.word	0xffffffff


	//   ....[200]....
        /*09f4*/ 	.word	0xffffffff


	//   ....[201]....
        /*09f8*/ 	.word	0xffffffff


	//   ....[202]....
        /*09fc*/ 	.word	0xffffffff


	//   ....[203]....
        /*0a00*/ 	.word	0xffffffff


	//   ....[204]....
        /*0a04*/ 	.word	0xffffffff


	//   ....[205]....
        /*0a08*/ 	.word	0xffffffff


	//   ....[206]....
        /*0a0c*/ 	.word	0xffffffff


	//   ....[207]....
        /*0a10*/ 	.word	0xffffffff


	//   ....[208]....
        /*0a14*/ 	.word	0xffffffff


	//   ....[209]....
        /*0a18*/ 	.word	0xffffffff


	//   ....[210]....
        /*0a1c*/ 	.word	0xffffffff


	//   ....[211]....
        /*0a20*/ 	.word	0xffffffff


	//   ....[212]....
        /*0a24*/ 	.word	0xffffffff


	//   ....[213]....
        /*0a28*/ 	.word	0xffffffff


	//   ....[214]....
        /*0a2c*/ 	.word	0xffffffff


	//   ....[215]....
        /*0a30*/ 	.word	0xffffffff


	//   ....[216]....
        /*0a34*/ 	.word	0xffffffff


	//   ....[217]....
        /*0a38*/ 	.word	0xffffffff


	//   ....[218]....
        /*0a3c*/ 	.word	0xffffffff


	//   ....[219]....
        /*0a40*/ 	.word	0xffffffff


	//   ....[220]....
        /*0a44*/ 	.word	0xffffffff


	//   ....[221]....
        /*0a48*/ 	.word	0xffffffff


	//   ....[222]....
        /*0a4c*/ 	.word	0xffffffff


	//   ....[223]....
        /*0a50*/ 	.word	0xffffffff


	//   ....[224]....
        /*0a54*/ 	.word	0xffffffff


	//   ....[225]....
        /*0a58*/ 	.word	0xffffffff


	//   ....[226]....
        /*0a5c*/ 	.word	0xffffffff


	//   ....[227]....
        /*0a60*/ 	.word	0xffffffff


	//   ....[228]....
        /*0a64*/ 	.word	0xffffffff


	//   ....[229]....
        /*0a68*/ 	.word	0xffffffff


	//   ....[230]....
        /*0a6c*/ 	.word	0xffffffff


	//   ....[231]....
        /*0a70*/ 	.word	0xffffffff


	//   ....[232]....
        /*0a74*/ 	.word	0xffffffff


	//   ....[233]....
        /*0a78*/ 	.word	0xffffffff


	//   ....[234]....
        /*0a7c*/ 	.word	0xffffffff


	//   ....[235]....
        /*0a80*/ 	.word	0xffffffff


	//   ....[236]....
        /*0a84*/ 	.word	0xffffffff


	//   ....[237]....
        /*0a88*/ 	.word	0xffffffff


	//   ....[238]....
        /*0a8c*/ 	.word	0xffffffff


	//   ....[239]....
        /*0a90*/ 	.word	0xffffffff


	//   ....[240]....
        /*0a94*/ 	.word	0xffffffff


	//   ....[241]....
        /*0a98*/ 	.word	0xffffffff


	//   ....[242]....
        /*0a9c*/ 	.word	0xffffffff


	//   ....[243]....
        /*0aa0*/ 	.word	0xffffffff


	//   ....[244]....
        /*0aa4*/ 	.word	0xffffffff


	//   ....[245]....
        /*0aa8*/ 	.word	0xffffffff


	//   ....[246]....
        /*0aac*/ 	.word	0xffffffff


	//   ....[247]....
        /*0ab0*/ 	.word	0xffffffff


	//   ....[248]....
        /*0ab4*/ 	.word	0xffffffff


	//   ....[249]....
        /*0ab8*/ 	.word	0xffffffff


	//   ....[250]....
        /*0abc*/ 	.word	0xffffffff


	//   ....[251]....
        /*0ac0*/ 	.word	0xffffffff


	//   ....[252]....
        /*0ac4*/ 	.word	0xffffffff


	//   ....[253]....
        /*0ac8*/ 	.word	0xffffffff


	//   ....[254]....
        /*0acc*/ 	.word	0xffffffff


	//   ....[255]....
        /*0ad0*/ 	.word	0xffffffff


	//   ....[0]....
        /*0ad4*/ 	.word	0xffffffff


	//   ....[1]....
        /*0ad8*/ 	.word	0xffffffff


	//   ....[2]....
        /*0adc*/ 	.word	0xffffffff


	//   ....[3]....
        /*0ae0*/ 	.word	0xffffffff


	//   ....[4]....
        /*0ae4*/ 	.word	0xffffffff


	//   ....[5]....
        /*0ae8*/ 	.word	0xffffffff


	//   ....[6]....
        /*0aec*/ 	.word	0xffffffff


	//   ....[7]....
        /*0af0*/ 	.word	0xffffffff


	//   ....[8]....
        /*0af4*/ 	.word	0xffffffff


	//   ....[9]....
        /*0af8*/ 	.word	0xffffffff


	//   ....[10]....
        /*0afc*/ 	.word	0xffffffff


	//   ....[11]....
        /*0b00*/ 	.word	0xffffffff


	//   ....[12]....
        /*0b04*/ 	.word	0xffffffff


	//   ....[13]....
        /*0b08*/ 	.word	0xffffffff


	//   ....[14]....
        /*0b0c*/ 	.word	0xffffffff


	//   ....[15]....
        /*0b10*/ 	.word	0xffffffff


	//   ....[16]....
        /*0b14*/ 	.word	0xffffffff


	//   ....[17]....
        /*0b18*/ 	.word	0xffffffff


	//   ....[18]....
        /*0b1c*/ 	.word	0xffffffff


	//   ....[19]....
        /*0b20*/ 	.word	0xffffffff


	//   ....[20]....
        /*0b24*/ 	.word	0xffffffff


	//   ....[21]....
        /*0b28*/ 	.word	0xffffffff


	//   ....[22]....
        /*0b2c*/ 	.word	0xffffffff


	//   ....[23]....
        /*0b30*/ 	.word	0xffffffff


	//   ....[24]....
        /*0b34*/ 	.word	0xffffffff


	//   ....[25]....
        /*0b38*/ 	.word	0xffffffff


	//   ....[26]....
        /*0b3c*/ 	.word	0xffffffff


	//   ....[27]....
        /*0b40*/ 	.word	0xffffffff


	//   ....[28]....
        /*0b44*/ 	.word	0xffffffff


	//   ....[29]....
        /*0b48*/ 	.word	0xffffffff


	//   ....[30]....
        /*0b4c*/ 	.word	0xffffffff


	//   ....[31]....
        /*0b50*/ 	.word	0xffffffff


	//   ....[32]....
        /*0b54*/ 	.word	0xffffffff


	//   ....[33]....
        /*0b58*/ 	.word	0xffffffff


	//   ....[34]....
        /*0b5c*/ 	.word	0xffffffff


	//   ....[35]....
        /*0b60*/ 	.word	0xffffffff


	//   ....[36]....
        /*0b64*/ 	.word	0xffffffff


	//   ....[37]....
        /*0b68*/ 	.word	0xffffffff


	//   ....[38]....
        /*0b6c*/ 	.word	0xffffffff


	//   ....[39]....
        /*0b70*/ 	.word	0xffffffff


	//   ....[40]....
        /*0b74*/ 	.word	0xffffffff


	//   ....[41]....
        /*0b78*/ 	.word	0xffffffff


	//   ....[42]....
        /*0b7c*/ 	.word	0xffffffff


	//   ....[43]....
        /*0b80*/ 	.word	0xffffffff


	//   ....[44]....
        /*0b84*/ 	.word	0xffffffff


	//   ....[45]....
        /*0b88*/ 	.word	0xffffffff


	//   ....[46]....
        /*0b8c*/ 	.word	0xffffffff


	//   ....[47]....
        /*0b90*/ 	.word	0xffffffff


	//   ....[48]....
        /*0b94*/ 	.word	0xffffffff


	//   ....[49]....
        /*0b98*/ 	.word	0xffffffff


	//   ....[50]....
        /*0b9c*/ 	.word	0xffffffff


	//   ....[51]....
        /*0ba0*/ 	.word	0xffffffff


	//   ....[52]....
        /*0ba4*/ 	.word	0xffffffff


	//   ....[53]....
        /*0ba8*/ 	.word	0xffffffff


	//   ....[54]....
        /*0bac*/ 	.word	0xffffffff


	//   ....[55]....
        /*0bb0*/ 	.word	0xffffffff


	//   ....[56]....
        /*0bb4*/ 	.word	0xffffffff


	//   ....[57]....
        /*0bb8*/ 	.word	0xffffffff


	//   ....[58]....
        /*0bbc*/ 	.word	0xffffffff


	//   ....[59]....
        /*0bc0*/ 	.word	0xffffffff


	//   ....[60]....
        /*0bc4*/ 	.word	0xffffffff


	//   ....[61]....
        /*0bc8*/ 	.word	0xffffffff


	//   ....[62]....
        /*0bcc*/ 	.word	0xffffffff


	//   ....[63]....
        /*0bd0*/ 	.word	0xffffffff


	//   ....[64]....
        /*0bd4*/ 	.word	0xffffffff


	//   ....[65]....
        /*0bd8*/ 	.word	0xffffffff


	//   ....[66]....
        /*0bdc*/ 	.word	0xffffffff


	//   ....[67]....
        /*0be0*/ 	.word	0xffffffff


	//   ....[68]....
        /*0be4*/ 	.word	0xffffffff


	//   ....[69]....
        /*0be8*/ 	.word	0xffffffff


	//   ....[70]....
        /*0bec*/ 	.word	0xffffffff


	//   ....[71]....
        /*0bf0*/ 	.word	0xffffffff


	//   ....[72]....
        /*0bf4*/ 	.word	0xffffffff


	//   ....[73]....
        /*0bf8*/ 	.word	0xffffffff


	//   ....[74]....
        /*0bfc*/ 	.word	0xffffffff


	//   ....[75]....
        /*0c00*/ 	.word	0xffffffff


	//   ....[76]....
        /*0c04*/ 	.word	0xffffffff


	//   ....[77]....
        /*0c08*/ 	.word	0xffffffff


	//   ....[78]....
        /*0c0c*/ 	.word	0xffffffff


	//   ....[79]....
        /*0c10*/ 	.word	0xffffffff


	//   ....[80]....
        /*0c14*/ 	.word	0xffffffff


	//   ....[81]....
        /*0c18*/ 	.word	0xffffffff


	//   ....[82]....
        /*0c1c*/ 	.word	0xffffffff


	//   ....[83]....
        /*0c20*/ 	.word	0xffffffff


	//   ....[84]....
        /*0c24*/ 	.word	0xffffffff


	//   ....[85]....
        /*0c28*/ 	.word	0xffffffff


	//   ....[86]....
        /*0c2c*/ 	.word	0xffffffff


	//   ....[87]....
        /*0c30*/ 	.word	0xffffffff


	//   ....[88]....
        /*0c34*/ 	.word	0xffffffff


	//   ....[89]....
        /*0c38*/ 	.word	0xffffffff


	//   ....[90]....
        /*0c3c*/ 	.word	0xffffffff


	//   ....[91]....
        /*0c40*/ 	.word	0xffffffff


	//   ....[92]....
        /*0c44*/ 	.word	0xffffffff


	//   ....[93]....
        /*0c48*/ 	.word	0xffffffff


	//   ....[94]....
        /*0c4c*/ 	.word	0xffffffff


	//   ....[95]....
        /*0c50*/ 	.word	0xffffffff


	//   ....[96]....
        /*0c54*/ 	.word	0xffffffff


	//   ....[97]....
        /*0c58*/ 	.word	0xffffffff


	//   ....[98]....
        /*0c5c*/ 	.word	0xffffffff


	//   ....[99]....
        /*0c60*/ 	.word	0xffffffff


	//   ....[100]....
        /*0c64*/ 	.word	0xffffffff


	//   ....[101]....
        /*0c68*/ 	.word	0xffffffff


	//   ....[102]....
        /*0c6c*/ 	.word	0xffffffff


	//   ....[103]....
        /*0c70*/ 	.word	0xffffffff


	//   ....[104]....
        /*0c74*/ 	.word	0xffffffff


	//   ....[105]....
        /*0c78*/ 	.word	0xffffffff


	//   ....[106]....
        /*0c7c*/ 	.word	0xffffffff


	//   ....[107]....
        /*0c80*/ 	.word	0xffffffff


	//   ....[108]....
        /*0c84*/ 	.word	0xffffffff


	//   ....[109]....
        /*0c88*/ 	.word	0xffffffff


	//   ....[110]....
        /*0c8c*/ 	.word	0xffffffff


	//   ....[111]....
        /*0c90*/ 	.word	0xffffffff


	//   ....[112]....
        /*0c94*/ 	.word	0xffffffff


	//   ....[113]....
        /*0c98*/ 	.word	0xffffffff


	//   ....[114]....
        /*0c9c*/ 	.word	0xffffffff


	//   ....[115]....
        /*0ca0*/ 	.word	0xffffffff


	//   ....[116]....
        /*0ca4*/ 	.word	0xffffffff


	//   ....[117]....
        /*0ca8*/ 	.word	0xffffffff


	//----- nvinfo : EIATTR_COOP_GROUP_INSTR_OFFSETS
	.align		4
.L_546:
        /*0cac*/ 	.byte	0x04, 0x28
        /*0cae*/ 	.short	(.L_548 - .L_547)


	//   ....[0]....
.L_547:
        /*0cb0*/ 	.word	0x00000050


	//   ....[1]....
        /*0cb4*/ 	.word	0x00000200


	//   ....[2]....
        /*0cb8*/ 	.word	0x00000230


	//   ....[3]....
        /*0cbc*/ 	.word	0x00000260


	//   ....[4]....
        /*0cc0*/ 	.word	0x00000290


	//   ....[5]....
        /*0cc4*/ 	.word	0x000002c0


	//   ....[6]....
        /*0cc8*/ 	.word	0x000002f0


	//   ....[7]....
        /*0ccc*/ 	.word	0x00000450


	//   ....[8]....
        /*0cd0*/ 	.word	0x00000490


	//   ....[9]....
        /*0cd4*/ 	.word	0x000004c0


	//   ....[10]....
        /*0cd8*/ 	.word	0x000004f0


	//   ....[11]....
        /*0cdc*/ 	.word	0x00000520


	//   ....[12]....
        /*0ce0*/ 	.word	0x00000550


	//   ....[13]....
        /*0ce4*/ 	.word	0x000005e0


	//   ....[14]....
        /*0ce8*/ 	.word	0x00000630


	//   ....[15]....
        /*0cec*/ 	.word	0x00000650


	//   ....[16]....
        /*0cf0*/ 	.word	0x000006b0


	//   ....[17]....
        /*0cf4*/ 	.word	0x000027f0


	//   ....[18]....
        /*0cf8*/ 	.word	0x00002810


	//   ....[19]....
        /*0cfc*/ 	.word	0x00002960


	//   ....[20]....
        /*0d00*/ 	.word	0x00002970


	//   ....[21]....
        /*0d04*/ 	.word	0x00002a50


	//   ....[22]....
        /*0d08*/ 	.word	0x00002a70


	//   ....[23]....
        /*0d0c*/ 	.word	0x00002b50


	//   ....[24]....
        /*0d10*/ 	.word	0x00002b60


	//   ....[25]....
        /*0d14*/ 	.word	0x00002c40


	//   ....[26]....
        /*0d18*/ 	.word	0x00002c60


	//   ....[27]....
        /*0d1c*/ 	.word	0x00002d40


	//   ....[28]....
        /*0d20*/ 	.word	0x00002d50


	//   ....[29]....
        /*0d24*/ 	.word	0x00002e30


	//   ....[30]....
        /*0d28*/ 	.word	0x00002e50


	//   ....[31]....
        /*0d2c*/ 	.word	0x00002f30


	//   ....[32]....
        /*0d30*/ 	.word	0x00002f40


	//   ....[33]....
        /*0d34*/ 	.word	0x000033a0


	//   ....[34]....
        /*0d38*/ 	.word	0x000033c0


	//   ....[35]....
        /*0d3c*/ 	.word	0x000033d0


	//   ....[36]....
        /*0d40*/ 	.word	0x000033e0


	//   ....[37]....
        /*0d44*/ 	.word	0x000033f0


	//   ....[38]....
        /*0d48*/ 	.word	0x00003400


	//   ....[39]....
        /*0d4c*/ 	.word	0x00003410


	//   ....[40]....
        /*0d50*/ 	.word	0x00003430


	//   ....[41]....
        /*0d54*/ 	.word	0x000034b0


	//   ....[42]....
        /*0d58*/ 	.word	0x000034c0


	//   ....[43]....
        /*0d5c*/ 	.word	0x000036d0


	//   ....[44]....
        /*0d60*/ 	.word	0x000037b0


	//   ....[45]....
        /*0d64*/ 	.word	0x000037c0


	//   ....[46]....
        /*0d68*/ 	.word	0x00003860


	//   ....[47]....
        /*0d6c*/ 	.word	0x00003870


	//   ....[48]....
        /*0d70*/ 	.word	0x00003890


	//   ....[49]....
        /*0d74*/ 	.word	0x000038a0


	//   ....[50]....
        /*0d78*/ 	.word	0x000038d0


	//   ....[51]....
        /*0d7c*/ 	.word	0x00003920


	//   ....[52]....
        /*0d80*/ 	.word	0x00003940


	//   ....[53]....
        /*0d84*/ 	.word	0x000041b0


	//   ....[54]....
        /*0d88*/ 	.word	0x000041d0


	//   ....[55]....
        /*0d8c*/ 	.word	0x000041f0


	//   ....[56]....
        /*0d90*/ 	.word	0x00004200


	//   ....[57]....
        /*0d94*/ 	.word	0x00004210


	//   ....[58]....
        /*0d98*/ 	.word	0x00004220


	//   ....[59]....
        /*0d9c*/ 	.word	0x00004230


	//   ....[60]....
        /*0da0*/ 	.word	0x00004240


	//   ....[61]....
        /*0da4*/ 	.word	0x00004270


	//   ....[62]....
        /*0da8*/ 	.word	0x000042a0


	//   ....[63]....
        /*0dac*/ 	.word	0x000044a0


	//   ....[64]....
        /*0db0*/ 	.word	0x00004760


	//   ....[65]....
        /*0db4*/ 	.word	0x00004770


	//   ....[66]....
        /*0db8*/ 	.word	0x00004780


	//   ....[67]....
        /*0dbc*/ 	.word	0x00005410


	//   ....[68]....
        /*0dc0*/ 	.word	0x00005430


	//   ....[69]....
        /*0dc4*/ 	.word	0x00005450


	//   ....[70]....
        /*0dc8*/ 	.word	0x00005460


	//   ....[71]....
        /*0dcc*/ 	.word	0x00005490


	//   ....[72]....
        /*0dd0*/ 	.word	0x000054b0


	//   ....[73]....
        /*0dd4*/ 	.word	0x000054d0


	//   ....[74]....
        /*0dd8*/ 	.word	0x000054e0


	//   ....[75]....
        /*0ddc*/ 	.word	0x00007120


	//   ....[76]....
        /*0de0*/ 	.word	0x00007140


	//   ....[77]....
        /*0de4*/ 	.word	0x00007160


	//   ....[78]....
        /*0de8*/ 	.word	0x00007170


	//   ....[79]....
        /*0dec*/ 	.word	0x00007180


	//   ....[80]....
        /*0df0*/ 	.word	0x00007190


	//   ....[81]....
        /*0df4*/ 	.word	0x000071a0


	//   ....[82]....
        /*0df8*/ 	.word	0x000071b0


	//   ....[83]....
        /*0dfc*/ 	.word	0x000071c0


	//   ....[84]....
        /*0e00*/ 	.word	0x000071d0


	//   ....[85]....
        /*0e04*/ 	.word	0x00007bc0


	//   ....[86]....
        /*0e08*/ 	.word	0x00007be0


	//   ....[87]....
        /*0e0c*/ 	.word	0x00007c00


	//   ....[88]....
        /*0e10*/ 	.word	0x00007c10


	//   ....[89]....
        /*0e14*/ 	.word	0x00007c20


	//   ....[90]....
        /*0e18*/ 	.word	0x00007c30


	//   ....[91]....
        /*0e1c*/ 	.word	0x00007c40


	//   ....[92]....
        /*0e20*/ 	.word	0x00007c50


	//   ....[93]....
        /*0e24*/ 	.word	0x00007c60


	//   ....[94]....
        /*0e28*/ 	.word	0x00007c70


	//   ....[95]....
        /*0e2c*/ 	.word	0x00007ec0


	//   ....[96]....
        /*0e30*/ 	.word	0x00008180


	//   ....[97]....
        /*0e34*/ 	.word	0x00008190


	//   ....[98]....
        /*0e38*/ 	.word	0x000081a0


	//   ....[99]....
        /*0e3c*/ 	.word	0x00008e20


	//   ....[100]....
        /*0e40*/ 	.word	0x00008e60


	//   ....[101]....
        /*0e44*/ 	.word	0x00008e70


	//   ....[102]....
        /*0e48*/ 	.word	0x00008e80


	//   ....[103]....
        /*0e4c*/ 	.word	0x00008eb0


	//   ....[104]....
        /*0e50*/ 	.word	0x00008ed0


	//   ....[105]....
        /*0e54*/ 	.word	0x00008ef0


	//   ....[106]....
        /*0e58*/ 	.word	0x00008f00


	//   ....[107]....
        /*0e5c*/ 	.word	0x0000b000


	//   ....[108]....
        /*0e60*/ 	.word	0x0000b020


	//   ....[109]....
        /*0e64*/ 	.word	0x0000b070


	//   ....[110]....
        /*0e68*/ 	.word	0x0000b090


	//   ....[111]....
        /*0e6c*/ 	.word	0x0000b0b0


	//   ....[112]....
        /*0e70*/ 	.word	0x0000b0d0


	//   ....[113]....
        /*0e74*/ 	.word	0x0000b0f0


	//   ....[114]....
        /*0e78*/ 	.word	0x0000b110


	//   ....[115]....
        /*0e7c*/ 	.word	0x0000b130


	//   ....[116]....
        /*0e80*/ 	.word	0x0000b270


	//   ....[117]....
        /*0e84*/ 	.word	0x0000ba40


	//   ....[118]....
        /*0e88*/ 	.word	0x0000ba60


	//   ....[119]....
        /*0e8c*/ 	.word	0x0000ba90


	//   ....[120]....
        /*0e90*/ 	.word	0x0000bab0


	//   ....[121]....
        /*0e94*/ 	.word	0x0000bac0


	//   ....[122]....
        /*0e98*/ 	.word	0x0000bad0


	//   ....[123]....
        /*0e9c*/ 	.word	0x0000bae0


	//   ....[124]....
        /*0ea0*/ 	.word	0x0000baf0


	//   ....[125]....
        /*0ea4*/ 	.word	0x0000bb00


	//   ....[126]....
        /*0ea8*/ 	.word	0x0000bb10


	//   ....[127]....
        /*0eac*/ 	.word	0x0000c1a0


	//   ....[128]....
        /*0eb0*/ 	.word	0x0000c1b0


	//   ....[129]....
        /*0eb4*/ 	.word	0x0000c1c0


	//   ....[130]....
        /*0eb8*/ 	.word	0x0000c1d0


	//   ....[131]....
        /*0ebc*/ 	.word	0x0000c200


	//   ....[132]....
        /*0ec0*/ 	.word	0x0000c220


	//   ....[133]....
        /*0ec4*/ 	.word	0x0000c240


	//   ....[134]....
        /*0ec8*/ 	.word	0x0000c250


	//   ....[135]....
        /*0ecc*/ 	.word	0x0000e010


	//   ....[136]....
        /*0ed0*/ 	.word	0x0000e040


	//   ....[137]....
        /*0ed4*/ 	.word	0x0000e050


	//   ....[138]....
        /*0ed8*/ 	.word	0x0000e060


	//   ....[139]....
        /*0edc*/ 	.word	0x0000e070


	//   ....[140]....
        /*0ee0*/ 	.word	0x0000e0a0


	//   ....[141]....
        /*0ee4*/ 	.word	0x0000e0c0


	//   ....[142]....
        /*0ee8*/ 	.word	0x0000e0e0


	//   ....[143]....
        /*0eec*/ 	.word	0x0000f2d0


	//   ....[144]....
        /*0ef0*/ 	.word	0x0000f2f0


	//   ....[145]....
        /*0ef4*/ 	.word	0x0000f310


	//   ....[146]....
        /*0ef8*/ 	.word	0x0000f320


	//   ....[147]....
        /*0efc*/ 	.word	0x0000f330


	//   ....[148]....
        /*0f00*/ 	.word	0x0000f340


	//   ....[149]....
        /*0f04*/ 	.word	0x0000f350


	//   ....[150]....
        /*0f08*/ 	.word	0x0000f360


	//   ....[151]....
        /*0f0c*/ 	.word	0x0000f710


	//   ....[152]....
        /*0f10*/ 	.word	0x0000f730


	//   ....[153]....
        /*0f14*/ 	.word	0x0000f800


	//   ....[154]....
        /*0f18*/ 	.word	0x0000f810


	//   ....[155]....
        /*0f1c*/ 	.word	0x0000f890


	//   ....[156]....
        /*0f20*/ 	.word	0x0000f8b0


	//   ....[157]....
        /*0f24*/ 	.word	0x0000f930


	//   ....[158]....
        /*0f28*/ 	.word	0x0000f940


	//   ....[159]....
        /*0f2c*/ 	.word	0x0000f9c0


	//   ....[160]....
        /*0f30*/ 	.word	0x0000f9e0


	//   ....[161]....
        /*0f34*/ 	.word	0x0000fa60


	//   ....[162]....
        /*0f38*/ 	.word	0x0000fa70


	//   ....[163]....
        /*0f3c*/ 	.word	0x0000faf0


	//   ....[164]....
        /*0f40*/ 	.word	0x0000fb10


	//   ....[165]....
        /*0f44*/ 	.word	0x0000fb90


	//   ....[166]....
        /*0f48*/ 	.word	0x0000fba0


	//   ....[167]....
        /*0f4c*/ 	.word	0x0000fe30


	//   ....[168]....
        /*0f50*/ 	.word	0x0000fe50


	//   ....[169]....
        /*0f54*/ 	.word	0x000101a0


	//   ....[170]....
        /*0f58*/ 	.word	0x000101b0


	//   ....[171]....
        /*0f5c*/ 	.word	0x00010500


	//   ....[172]....
        /*0f60*/ 	.word	0x00010520


	//   ....[173]....
        /*0f64*/ 	.word	0x00010870


	//   ....[174]....
        /*0f68*/ 	.word	0x00010880


	//   ....[175]....
        /*0f6c*/ 	.word	0x00011320


	//   ....[176]....
        /*0f70*/ 	.word	0x00011340


	//   ....[177]....
        /*0f74*/ 	.word	0x00011420


	//   ....[178]....
        /*0f78*/ 	.word	0x00011430


	//   ....[179]....
        /*0f7c*/ 	.word	0x000114b0


	//   ....[180]....
        /*0f80*/ 	.word	0x000114d0


	//   ....[181]....
        /*0f84*/ 	.word	0x00011550


	//   ....[182]....
        /*0f88*/ 	.word	0x00011560


	//   ....[183]....
        /*0f8c*/ 	.word	0x000115e0


	//   ....[184]....
        /*0f90*/ 	.word	0x00011600


	//   ....[185]....
        /*0f94*/ 	.word	0x00011680


	//   ....[186]....
        /*0f98*/ 	.word	0x00011690


	//   ....[187]....
        /*0f9c*/ 	.word	0x00011710


	//   ....[188]....
        /*0fa0*/ 	.word	0x00011730


	//   ....[189]....
        /*0fa4*/ 	.word	0x000117b0


	//   ....[190]....
        /*0fa8*/ 	.word	0x000117c0


	//   ....[191]....
        /*0fac*/ 	.word	0x00011920


	//   ....[192]....
        /*0fb0*/ 	.word	0x00011940


	//   ....[193]....
        /*0fb4*/ 	.word	0x00011a70


	//   ....[194]....
        /*0fb8*/ 	.word	0x00011ab0


	//   ....[195]....
        /*0fbc*/ 	.word	0x00011ae0


	//   ....[196]....
        /*0fc0*/ 	.word	0x00011b10


	//   ....[197]....
        /*0fc4*/ 	.word	0x00011b40


	//   ....[198]....
        /*0fc8*/ 	.word	0x00011b70


	//   ....[199]....
        /*0fcc*/ 	.word	0x00011cd0


	//   ....[200]....
        /*0fd0*/ 	.word	0x00011d10


	//   ....[201]....
        /*0fd4*/ 	.word	0x00011d40


	//   ....[202]....
        /*0fd8*/ 	.word	0x00011d70


	//   ....[203]....
        /*0fdc*/ 	.word	0x00011da0


	//   ....[204]....
        /*0fe0*/ 	.word	0x00011dd0


	//   ....[205]....
        /*0fe4*/ 	.word	0x00011e60


	//   ....[206]....
        /*0fe8*/ 	.word	0x00011ec0


	//   ....[207]....
        /*0fec*/ 	.word	0x00011ed0


	//   ....[208]....
        /*0ff0*/ 	.word	0x00011f30


	//   ....[209]....
        /*0ff4*/ 	.word	0x00012990


	//   ....[210]....
        /*0ff8*/ 	.word	0x000129f0


	//   ....[211]....
        /*0ffc*/ 	.word	0x00012a40


	//   ....[212]....
        /*1000*/ 	.word	0x00012a90


	//   ....[213]....
        /*1004*/ 	.word	0x00012ae0


	//   ....[214]....
        /*1008*/ 	.word	0x00012b50


	//   ....[215]....
        /*100c*/ 	.word	0x00012ba0


	//   ....[216]....
        /*1010*/ 	.word	0x00012c10


	//   ....[217]....
        /*1014*/ 	.word	0x00012c80


	//   ....[218]....
        /*1018*/ 	.word	0x00012cf0


	//   ....[219]....
        /*101c*/ 	.word	0x00012d60


	//   ....[220]....
        /*1020*/ 	.word	0x00012dd0


	//   ....[221]....
        /*1024*/ 	.word	0x00012e40


	//   ....[222]....
        /*1028*/ 	.word	0x00012ea0


	//   ....[223]....
        /*102c*/ 	.word	0x00012f10


	//   ....[224]....
        /*1030*/ 	.word	0x00012f80


	//   ....[225]....
        /*1034*/ 	.word	0x00012ff0


	//   ....[226]....
        /*1038*/ 	.word	0x00013050


	//   ....[227]....
        /*103c*/ 	.word	0x000130c0


	//   ....[228]....
        /*1040*/ 	.word	0x00013130


	//   ....[229]....
        /*1044*/ 	.word	0x000131a0


	//   ....[230]....
        /*1048*/ 	.word	0x00013200


	//   ....[231]....
        /*104c*/ 	.word	0x00013270


	//   ....[232]....
        /*1050*/ 	.word	0x000132e0


	//   ....[233]....
        /*1054*/ 	.word	0x00013350


	//   ....[234]....
        /*1058*/ 	.word	0x000133b0


	//   ....[235]....
        /*105c*/ 	.word	0x00013420


	//   ....[236]....
        /*1060*/ 	.word	0x00013490


	//   ....[237]....
        /*1064*/ 	.word	0x00013560


	//   ....[238]....
        /*1068*/ 	.word	0x000135c0


	//   ....[239]....
        /*106c*/ 	.word	0x000136a0


	//   ....[240]....
        /*1070*/ 	.word	0x00013700


	//   ....[241]....
        /*1074*/ 	.word	0x000137e0


	//   ....[242]....
        /*1078*/ 	.word	0x00013840


	//   ....[243]....
        /*107c*/ 	.word	0x00013920


	//   ....[244]....
        /*1080*/ 	.word	0x00013980


	//   ....[245]....
        /*1084*/ 	.word	0x000139f0


	//   ....[246]....
        /*1088*/ 	.word	0x00013a60


	//   ....[247]....
        /*108c*/ 	.word	0x00013d50


	//   ....[248]....
        /*1090*/ 	.word	0x00014040


	//   ....[249]....
        /*1094*/ 	.word	0x000147e0


	//   ....[250]....
        /*1098*/ 	.word	0x00014830


	//   ....[251]....
        /*109c*/ 	.word	0x00014880


	//   ....[252]....
        /*10a0*/ 	.word	0x000148d0


	//   ....[253]....
        /*10a4*/ 	.word	0x00014920


	//   ....[254]....
        /*10a8*/ 	.word	0x00014970


	//   ....[255]....
        /*10ac*/ 	.word	0x000149c0


	//   ....[0]....
        /*10b0*/ 	.word	0x00014a10


	//   ....[1]....
        /*10b4*/ 	.word	0x00014a80


	//   ....[2]....
        /*10b8*/ 	.word	0x00014af0


	//   ....[3]....
        /*10bc*/ 	.word	0x00014bc0


	//   ....[4]....
        /*10c0*/ 	.word	0x00014c20


	//   ....[5]....
        /*10c4*/ 	.word	0x00014d00


	//   ....[6]....
        /*10c8*/ 	.word	0x00014d60


	//   ....[7]....
        /*10cc*/ 	.word	0x00014e40


	//   ....[8]....
        /*10d0*/ 	.word	0x00014ea0


	//   ....[9]....
        /*10d4*/ 	.word	0x00014f80


	//   ....[10]....
        /*10d8*/ 	.word	0x00014fe0


	//   ....[11]....
        /*10dc*/ 	.word	0x00015050


	//   ....[12]....
        /*10e0*/ 	.word	0x000150c0


	//   ....[13]....
        /*10e4*/ 	.word	0x00015190


	//   ....[14]....
        /*10e8*/ 	.word	0x000151f0


	//   ....[15]....
        /*10ec*/ 	.word	0x000152d0


	//   ....[16]....
        /*10f0*/ 	.word	0x00015330


	//   ....[17]....
        /*10f4*/ 	.word	0x00015410


	//   ....[18]....
        /*10f8*/ 	.word	0x00015470


	//   ....[19]....
        /*10fc*/ 	.word	0x00015550


	//   ....[20]....
        /*1100*/ 	.word	0x000155b0


	//   ....[21]....
        /*1104*/ 	.word	0x00015620


	//   ....[22]....
        /*1108*/ 	.word	0x00015690


	//   ....[23]....
        /*110c*/ 	.word	0x00015970


	//   ....[24]....
        /*1110*/ 	.word	0x00015c50


	//   ....[25]....
        /*1114*/ 	.word	0x00016410


	//   ....[26]....
        /*1118*/ 	.word	0x00016450


	//   ....[27]....
        /*111c*/ 	.word	0x000164a0


	//   ....[28]....
        /*1120*/ 	.word	0x000164e0


	//   ....[29]....
        /*1124*/ 	.word	0x00016530


	//   ....[30]....
        /*1128*/ 	.word	0x00016570


	//   ....[31]....
        /*112c*/ 	.word	0x000165c0


	//   ....[32]....
        /*1130*/ 	.word	0x00016610


	//   ....[33]....
        /*1134*/ 	.word	0x00016670


	//   ....[34]....
        /*1138*/ 	.word	0x000166e0


	//   ....[35]....
        /*113c*/ 	.word	0x00016750


	//   ....[36]....
        /*1140*/ 	.word	0x00016830


	//   ....[37]....
        /*1144*/ 	.word	0x00016890


	//   ....[38]....
        /*1148*/ 	.word	0x00016970


	//   ....[39]....
        /*114c*/ 	.word	0x000169d0


	//   ....[40]....
        /*1150*/ 	.word	0x00016ab0


	//   ....[41]....
        /*1154*/ 	.word	0x00016b10


	//   ....[42]....
        /*1158*/ 	.word	0x00016bf0


	//   ....[43]....
        /*115c*/ 	.word	0x00016c50


	//   ....[44]....
        /*1160*/ 	.word	0x00016ca0


	//   ....[45]....
        /*1164*/ 	.word	0x00016ce0


	//   ....[46]....
        /*1168*/ 	.word	0x00016d30


	//   ....[47]....
        /*116c*/ 	.word	0x00016d70


	//   ....[48]....
        /*1170*/ 	.word	0x00016dc0


	//   ....[49]....
        /*1174*/ 	.word	0x00016e00


	//   ....[50]....
        /*1178*/ 	.word	0x00016e50


	//   ....[51]....
        /*117c*/ 	.word	0x00016e90


	//   ....[52]....
        /*1180*/ 	.word	0x00016ee0


	//   ....[53]....
        /*1184*/ 	.word	0x00016f30


	//   ....[54]....
        /*1188*/ 	.word	0x00016f80


	//   ....[55]....
        /*118c*/ 	.word	0x00016fd0


	//   ....[56]....
        /*1190*/ 	.word	0x00017020


	//   ....[57]....
        /*1194*/ 	.word	0x00017070


	//   ....[58]....
        /*1198*/ 	.word	0x000170c0


	//   ....[59]....
        /*119c*/ 	.word	0x00017110


	//   ....[60]....
        /*11a0*/ 	.word	0x00017180


	//   ....[61]....
        /*11a4*/ 	.word	0x000171f0


	//   ....[62]....
        /*11a8*/ 	.word	0x00017260


	//   ....[63]....
        /*11ac*/ 	.word	0x000172c0


	//   ....[64]....
        /*11b0*/ 	.word	0x00017330


	//   ....[65]....
        /*11b4*/ 	.word	0x000173a0


	//   ....[66]....
        /*11b8*/ 	.word	0x00017410


	//   ....[67]....
        /*11bc*/ 	.word	0x00017470


	//   ....[68]....
        /*11c0*/ 	.word	0x000174e0


	//   ....[69]....
        /*11c4*/ 	.word	0x00017550


	//   ....[70]....
        /*11c8*/ 	.word	0x000175c0


	//   ....[71]....
        /*11cc*/ 	.word	0x00017620


	//   ....[72]....
        /*11d0*/ 	.word	0x00017690


	//   ....[73]....
        /*11d4*/ 	.word	0x00017700


	//   ....[74]....
        /*11d8*/ 	.word	0x00017770


	//   ....[75]....
        /*11dc*/ 	.word	0x000177d0


	//   ....[76]....
        /*11e0*/ 	.word	0x00017840


	//   ....[77]....
        /*11e4*/ 	.word	0x000178b0


	//   ....[78]....
        /*11e8*/ 	.word	0x00017920


	//   ....[79]....
        /*11ec*/ 	.word	0x00017980


	//   ....[80]....
        /*11f0*/ 	.word	0x000179f0


	//   ....[81]....
        /*11f4*/ 	.word	0x00017a60


	//   ....[82]....
        /*11f8*/ 	.word	0x00017ad0


	//   ....[83]....
        /*11fc*/ 	.word	0x00017b30


	//   ....[84]....
        /*1200*/ 	.word	0x00017ba0


	//   ....[85]....
        /*1204*/ 	.word	0x00017c10


	//   ....[86]....
        /*1208*/ 	.word	0x00017c80


	//   ....[87]....
        /*120c*/ 	.word	0x00017ce0


	//   ....[88]....
        /*1210*/ 	.word	0x00017d50


	//   ....[89]....
        /*1214*/ 	.word	0x00017dc0


	//   ....[90]....
        /*1218*/ 	.word	0x00017e30


	//   ....[91]....
        /*121c*/ 	.word	0x00017e90


	//   ....[92]....
        /*1220*/ 	.word	0x00017f00


	//   ....[93]....
        /*1224*/ 	.word	0x00017f70


	//   ....[94]....
        /*1228*/ 	.word	0x00017fe0


	//   ....[95]....
        /*122c*/ 	.word	0x00018040


	//   ....[96]....
        /*1230*/ 	.word	0x000180b0


	//   ....[97]....
        /*1234*/ 	.word	0x00018120


	//   ....[98]....
        /*1238*/ 	.word	0x00018190


	//   ....[99]....
        /*123c*/ 	.word	0x000181f0


	//   ....[100]....
        /*1240*/ 	.word	0x00018260


	//   ....[101]....
        /*1244*/ 	.word	0x000182d0


	//   ....[102]....
        /*1248*/ 	.word	0x00018320


	//   ....[103]....
        /*124c*/ 	.word	0x00018360


	//   ....[104]....
        /*1250*/ 	.word	0x000183b0


	//   ....[105]....
        /*1254*/ 	.word	0x00018400


	//   ....[106]....
        /*1258*/ 	.word	0x00018450


	//   ....[107]....
        /*125c*/ 	.word	0x000184c0


	//   ....[108]....
        /*1260*/ 	.word	0x00018510


	//   ....[109]....
        /*1264*/ 	.word	0x00018560


	//   ....[110]....
        /*1268*/ 	.word	0x000185b0


	//   ....[111]....
        /*126c*/ 	.word	0x00018600


	//   ....[112]....
        /*1270*/ 	.word	0x00018650


	//   ....[113]....
        /*1274*/ 	.word	0x000186c0


	//   ....[114]....
        /*1278*/ 	.word	0x00018710


	//   ....[115]....
        /*127c*/ 	.word	0x00018780


	//   ....[116]....
        /*1280*/ 	.word	0x000187e0


	//   ....[117]....
        /*1284*/ 	.word	0x00018850


	//----- nvinfo : EIATTR_EXIT_INSTR_OFFSETS
	.align		4
.L_548:
        /*1288*/ 	.byte	0x04, 0x1c
        /*128a*/ 	.short	(.L_550 - .L_549)


	//   ....[0]....
.L_549:
        /*128c*/ 	.word	0x000010d0


	//   ....[1]....
        /*1290*/ 	.word	0x00012950


	//----- nvinfo : EIATTR_MAX_THREADS
	.align		4
.L_550:
        /*1294*/ 	.byte	0x04, 0x05
        /*1296*/ 	.short	(.L_552 - .L_551)
.L_551:
        /*1298*/ 	.word	0x00000080
        /*129c*/ 	.word	0x00000001
        /*12a0*/ 	.word	0x00000001


	//----- nvinfo : EIATTR_CRS_STACK_SIZE
	.align		4
.L_552:
        /*12a4*/ 	.byte	0x04, 0x1e
        /*12a6*/ 	.short	(.L_554 - .L_553)
.L_553:
        /*12a8*/ 	.word	0x00000000
.L_554:


//--------------------- .nv.info._ZN7cutlass13device_kernelIN5flash19enable_sm80_to_sm89INS1_16FlashAttnFwdSm80INS1_25CollectiveMainloopFwdSm80ILi4ELi1ELb0EN4cute5tupleIJNS5_1CILi128EEENS7_ILi80EEENS7_ILi64EEEEEELi64ENS_6half_tEfNS_4arch4Sm80ELb1ELb0ELb0ELb1ELb1ELb1ELb1ELb1EEENS1_21CollectiveEpilogueFwdINS6_IJS8_SA_S9_EEENS6_IJNS7_ILi1EEESI_SI_EEESC_SE_Li128ELb1ELb1ELb1ELb0EEENS1_36VarlenDynamicPersistentTileSchedulerILi128ELi80ELi128ELi128ELb1ELb1ELb0ELb1ELb1ELb1EEEEEEEEEvNT_6ParamsE --------------------------
	.section	.nv.info._ZN7cutlass13device_kernelIN5flash19enable_sm80_to_sm89INS1_16FlashAttnFwdSm80INS1_25CollectiveMainloopFwdSm80ILi4ELi1ELb0EN4cute5tupleIJNS5_1CILi128EEENS7_ILi80EEENS7_ILi64EEEEEELi64ENS_6half_tEfNS_4arch4Sm80ELb1ELb0ELb0ELb1ELb1ELb1ELb1ELb1EEENS1_21CollectiveEpilogueFwdINS6_IJS8_SA_S9_EEENS6_IJNS7_ILi1EEESI_SI_EEESC_SE_Li128ELb1ELb1ELb1ELb0EEENS1_36VarlenDynamicPersistentTileSchedulerILi128ELi80ELi128ELi128ELb1ELb1ELb0ELb1ELb1ELb1EEEEEEEEEvNT_6ParamsE,"",@"SHT_CUDA_INFO"
	.sectionflags	@""
	.align	4


	//----- nvinfo : EIATTR_CUDA_API_VERSION
	.align		4
        /*0000*/ 	.byte	0x04, 0x37
        /*0002*/ 	.short	(.L_556 - .L_555)
.L_555:
        /*0004*/ 	.word	0x00000082


	//----- nvinfo : EIATTR_SW2861232_WAR
	.align		4
.L_556:
        /*0008*/ 	.byte	0x01, 0x35
	.zero		2


	//----- nvinfo : EIATTR_PARAM_CBANK
	.align		4
        /*000c*/ 	.byte	0x04, 0x0a
        /*000e*/ 	.short	(.L_558 - .L_557)
	.align		4
.L_557:
        /*0010*/ 	.word	index@(.nv.constant0._ZN7cutlass13device_kernelIN5flash19enable_sm80_to_sm89INS1_16FlashAttnFwdSm80INS1_25CollectiveMainloopFwdSm80ILi4ELi1ELb0EN4cute5tupleIJNS5_1CILi128EEENS7_ILi80EEENS7_ILi64EEEEEELi64ENS_6half_tEfNS_4arch4Sm80ELb1ELb0ELb0ELb1ELb1ELb1ELb1ELb1EEENS1_21CollectiveEpilogueFwdINS6_IJS8_SA_S9_EEENS6_IJNS7_ILi1EEESI_SI_EEESC_SE_Li128ELb1ELb1ELb1ELb0EEENS1_36VarlenDynamicPersistentTileSchedulerILi128ELi80ELi128ELi128ELb1ELb1ELb0ELb1ELb1ELb1EEEEEEEEEvNT_6ParamsE)
        /*0014*/ 	.short	0x0160
        /*0016*/ 	.short	0x0438


	//----- nvinfo : EIATTR_CBANK_PARAM_SIZE
	.align		4
.L_558:
        /*0018*/ 	.byte	0x03, 0x19
        /*001a*/ 	.short	0x0438


	//----- nvinfo : EIATTR_KPARAM_INFO
	.align		4
        /*001c*/ 	.byte	0x04, 0x17
        /*001e*/ 	.short	(.L_560 - .L_559)
.L_559:
        /*0020*/ 	.word	0x00000000
        /*0024*/ 	.short	0x0000
        /*0026*/ 	.short	0x0000
        /*0028*/ 	.byte	0x00, 0xf0, 0xe1, 0x10


	//----- nvinfo : EIATTR_MAXREG_COUNT
	.align		4
.L_560:
        /*002c*/ 	.byte	0x03, 0x1b
        /*002e*/ 	.short	0x00ff


	//----- nvinfo : EIATTR_NUM_BARRIERS
	.align		4
        /*0030*/ 	.byte	0x02, 0x4c
        /*0032*/ 	.byte	0x06
	.zero		1


	//----- nvinfo : EIATTR_ANNOTATIONS
	.align		4
        /*0034*/ 	.byte	0x04, 0x55
        /*0036*/ 	.short	(.L_562 - .L_561)


	//   ....[0]....
.L_561:
        /* <DEDUP_REMOVED lines=133> */


	//----- nvinfo : EIATTR_MERCURY_ISA_VERSION
	.align		4
.L_562:
        /*0878*/ 	.byte	0x03, 0x5f
        /*087a*/ 	.short	0x0000


	//----- nvinfo : EIATTR_INT_WARP_WIDE_INSTR_OFFSETS
	.align		4
        /*087c*/ 	.byte	0x04, 0x31
        /*087e*/ 	.short	(.L_564 - .L_563)


	//   ....[0]....
.L_563:
        /*0880*/ 	.word	0x00019650


	//   ....[1]....
        /*0884*/ 	.word	0x000196d0


	//----- nvinfo : EIATTR_COOP_GROUP_MASK_REGIDS
	.align		4
.L_564:
        /*0888*/ 	.byte	0x04, 0x29
        /*088a*/ 	.short	(.L_566 - .L_565)


	//   ....[0]....
.L_565:
        /*088c*/ 	.word	0xffffffff


	//   ....[1]....
        /*0890*/ 	.word	0xffffffff


	//   ....[2]....
        /*0894*/ 	.word	0xffffffff


	//   ....[3]....
        /*0898*/ 	.word	0xffffffff


	//   ....[4]....
        /*089c*/ 	.word	0xffffffff


	//   ....[5]....
        /*08a0*/ 	.word	0xffffffff


	//   ....[6]....
        /*08a4*/ 	.word	0xffffffff


	//   ....[7]....
        /*08a8*/ 	.word	0xffffffff


	//   ....[8]....
        /*08ac*/ 	.word	0xffffffff


	//   ....[9]....
        /*08b0*/ 	.word	0xffffffff


	//   ....[10]....
        /*08b4*/ 	.word	0xffffffff


	//   ....[11]....
        /*08b8*/ 	.word	0xffffffff


	//   ....[12]....
        /*08bc*/ 	.word	0xffffffff


	//   ....[13]....
        /*08c0*/ 	.word	0xffffffff


	//   ....[14]....
        /*08c4*/ 	.word	0xffffffff


	//   ....[15]....
        /*08c8*/ 	.word	0xffffffff


	//   ....[16]....
        /*08cc*/ 	.word	0xffffffff


	//   ....[17]....
        /*08d0*/ 	.word	0xffffffff


	//   ....[18]....
        /*08d4*/ 	.word	0xffffffff


	//   ....[19]....
        /*08d8*/ 	.word	0xffffffff


	//   ....[20]....
        /*08dc*/ 	.word	0xffffffff


	//   ....[21]....
        /*08e0*/ 	.word	0xffffffff


	//   ....[22]....
        /*08e4*/ 	.word	0xffffffff


	//   ....[23]....
        /*08e8*/ 	.word	0xffffffff


	//   ....[24]....
        /*08ec*/ 	.word	0xffffffff


	//   ....[25]....
        /*08f0*/ 	.word	0xffffffff


	//   ....[26]....
        /*08f4*/ 	.word	0xffffffff


	//   ....[27]....
        /*08f8*/ 	.word	0xffffffff


	//   ....[28]....
        /*08fc*/ 	.word	0xffffffff


	//   ....[29]....
        /*0900*/ 	.word	0xffffffff


	//   ....[30]....
        /*0904*/ 	.word	0xffffffff


	//   ....[31]....
        /*0908*/ 	.word	0xffffffff


	//   ....[32]....
        /*090c*/ 	.word	0xffffffff


	//   ....[33]....
        /*0910*/ 	.word	0xffffffff


	//   ....[34]....
        /*0914*/ 	.word	0xffffffff


	//   ....[35]....
        /*0918*/ 	.word	0xffffffff


	//   ....[36]....
        /*091c*/ 	.word	0xffffffff


	//   ....[37]....
        /*0920*/ 	.word	0xffffffff


	//   ....[38]....
        /*0924*/ 	.word	0xffffffff


	//   ....[39]....
        /*0928*/ 	.word	0xffffffff


	//   ....[40]....
        /*092c*/ 	.word	0xffffffff


	//   ....[41]....
        /*0930*/ 	.word	0xffffffff


	//   ....[42]....
        /*0934*/ 	.word	0xffffffff


	//   ....[43]....
        /*0938*/ 	.word	0xffffffff


	//   ....[44]....
        /*093c*/ 	.word	0xffffffff


	//   ....[45]....
        /*0940*/ 	.word	0xffffffff


	//   ....[46]....
        /*0944*/ 	.word	0xffffffff


	//   ....[47]....
        /*0948*/ 	.word	0xffffffff


	//   ....[48]....
        /*094c*/ 	.word	0xffffffff


	//   ....[49]....
        /*0950*/ 	.word	0xffffffff


	//   ....[50]....
        /*0954*/ 	.word	0xffffffff


	//   ....[51]....
        /*0958*/ 	.word	0xffffffff


	//   ....[52]....
        /*095c*/ 	.word	0xffffffff


	//   ....[53]....
        /*0960*/ 	.word	0xffffffff


	//   ....[54]....
        /*0964*/ 	.word	0xffffffff


	//   ....[55]....
        /*0968*/ 	.word	0xffffffff


	//   ....[56]....
        /*096c*/ 	.word	0xffffffff


	//   ....[57]....
        /*0970*/ 	.word	0xffffffff


	//   ....[58]....
        /*0974*/ 	.word	0xffffffff


	//   ....[59]....
        /*0978*/ 	.word	0xffffffff


	//   ....[60]....
        /*097c*/ 	.word	0xffffffff


	//   ....[61]....
        /*0980*/ 	.word	0xffffffff


	//   ....[62]....
        /*0984*/ 	.word	0xffffffff


	//   ....[63]....
        /*0988*/ 	.word	0xffffffff


	//   ....[64]....
        /*098c*/ 	.word	0xffffffff


	//   ....[65]....
        /*0990*/ 	.word	0xffffffff


	//   ....[66]....
        /*0994*/ 	.word	0xffffffff


	//   ....[67]....
        /*0998*/ 	.word	0xffffffff


	//   ....[68]....
        /*099c*/ 	.word	0xffffffff


	//   ....[69]....
        /*09a0*/ 	.word	0xffffffff


	//   ....[70]....
        /*09a4*/ 	.word	0xffffffff


	//   ....[71]....
        /*09a8*/ 	.word	0xffffffff


	//   ....[72]....
        /*09ac*/ 	.word	0xffffffff


	//   ....[73]....
        /*09b0*/ 	.word	0xffffffff


	//   ....[74]....
        /*09b4*/ 	.word	0xffffffff


	//   ....[75]....
        /*09b8*/ 	.word	0xffffffff


	//   ....[76]....
        /*09bc*/ 	.word	0xffffffff


	//   ....[77]....
        /*09c0*/ 	.word	0xffffffff


	//   ....[78]....
        /*09c4*/ 	.word	0xffffffff


	//   ....[79]....
        /*09c8*/ 	.word	0xffffffff


	//   ....[80]....
        /*09cc*/ 	.word	0xffffffff


	//   ....[81]....
        /*09d0*/ 	.word	0xffffffff


	//   ....[82]....
        /*09d4*/ 	.word	0xffffffff


	//   ....[83]....
        /*09d8*/ 	.word	0xffffffff


	//   ....[84]....
        /*09dc*/ 	.word	0xffffffff


	//   ....[85]....
        /*09e0*/ 	.word	0xffffffff


	//   ....[86]....
        /*09e4*/ 	.word	0xffffffff


	//   ....[87]....
        /*09e8*/ 	.word	0xffffffff


	//   ....[88]....
        /*09ec*/ 	.word	0xffffffff


	//   ....[89]....
        /*09f0*/ 	.word	0xffffffff


	//   ....[90]....
        /*09f4*/ 	.word	0xffffffff


	//   ....[91]....
        /*09f8*/ 	.word	0xffffffff


	//   ....[92]....
        /*09fc*/ 	.word	0xffffffff


	//   ....[93]....
        /*0a00*/ 	.word	0xffffffff


	//   ....[94]....
        /*0a04*/ 	.word	0xffffffff


	//   ....[95]....
        /*0a08*/ 	.word	0xffffffff


	//   ....[96]....
        /*0a0c*/ 	.word	0xffffffff


	//   ....[97]....
        /*0a10*/ 	.word	0xffffffff


	//   ....[98]....
        /*0a14*/ 	.word	0xffffffff


	//   ....[99]....
        /*0a18*/ 	.word	0xffffffff


	//   ....[100]....
        /*0a1c*/ 	.word	0xffffffff


	//   ....[101]....
        /*0a20*/ 	.word	0xffffffff


	//   ....[102]....
        /*0a24*/ 	.word	0xffffffff


	//   ....[103]....
        /*0a28*/ 	.word	0xffffffff


	//   ....[104]....
        /*0a2c*/ 	.word	0xffffffff


	//   ....[105]....
        /*0a30*/ 	.word	0xffffffff


	//   ....[106]....
        /*0a34*/ 	.word	0xffffffff


	//   ....[107]....
        /*0a38*/ 	.word	0xffffffff


	//   ....[108]....
        /*0a3c*/ 	.word	0xffffffff


	//   ....[109]....
        /*0a40*/ 	.word	0xffffffff


	//   ....[110]....
        /*0a44*/ 	.word	0xffffffff


	//   ....[111]....
        /*0a48*/ 	.word	0xffffffff


	//   ....[112]....
        /*0a4c*/ 	.word	0xffffffff


	//   ....[113]....
        /*0a50*/ 	.word	0xffffffff


	//   ....[114]....
        /*0a54*/ 	.word	0xffffffff


	//   ....[115]....
        /*0a58*/ 	.word	0xffffffff


	//   ....[116]....
        /*0a5c*/ 	.word	0xffffffff


	//   ....[117]....
        /*0a60*/ 	.word	0xffffffff


	//   ....[118]....
        /*0a64*/ 	.word	0xffffffff


	//   ....[119]....
        /*0a68*/ 	.word	0xffffffff


	//   ....[120]....
        /*0a6c*/ 	.word	0xffffffff


	//   ....[121]....
        /*0a70*/ 	.word	0xffffffff


	//   ....[122]....
        /*0a74*/ 	.word	0xffffffff


	//   ....[123]....
        /*0a78*/ 	.word	0xffffffff


	//   ....[124]....
        /*0a7c*/ 	.word	0xffffffff


	//   ....[125]....
        /*0a80*/ 	.word	0xffffffff


	//   ....[126]....
        /*0a84*/ 	.word	0xffffffff


	//   ....[127]....
        /*0a88*/ 	.word	0xffffffff


	//   ....[128]....
        /*0a8c*/ 	.word	0xffffffff


	//   ....[129]....
        /*0a90*/ 	.word	0xffffffff


	//   ....[130]....
        /*0a94*/ 	.word	0xffffffff


	//   ....[131]....
        /*0a98*/ 	.word	0xffffffff


	//   ....[132]....
        /*0a9c*/ 	.word	0xffffffff


	//   ....[133]....
        /*0aa0*/ 	.word	0xffffffff


	//   ....[134]....
        /*0aa4*/ 	.word	0xffffffff


	//   ....[135]....
        /*0aa8*/ 	.word	0xffffffff


	//   ....[136]....
        /*0aac*/ 	.word	0xffffffff


	//   ....[137]....
        /*0ab0*/ 	.word	0xffffffff


	//   ....[138]....
        /*0ab4*/ 	.word	0xffffffff


	//   ....[139]....
        /*0ab8*/ 	.word	0xffffffff


	//   ....[140]....
        /*0abc*/ 	.word	0xffffffff


	//   ....[141]....
        /*0ac0*/ 	.word	0xffffffff


	//   ....[142]....
        /*0ac4*/ 	.word	0xffffffff


	//   ....[143]....
        /*0ac8*/ 	.word	0xffffffff


	//   ....[144]....
        /*0acc*/ 	.word	0xffffffff


	//   ....[145]....
        /*0ad0*/ 	.word	0xffffffff


	//   ....[146]....
        /*0ad4*/ 	.word	0xffffffff


	//   ....[147]....
        /*0ad8*/ 	.word	0xffffffff


	//   ....[148]....
        /*0adc*/ 	.word	0xffffffff


	//   ....[149]....
        /*0ae0*/ 	.word	0xffffffff


	//   ....[150]....
        /*0ae4*/ 	.word	0xffffffff


	//   ....[151]....
        /*0ae8*/ 	.word	0xffffffff


	//   ....[152]....
        /*0aec*/ 	.word	0xffffffff


	//   ....[153]....
        /*0af0*/ 	.word	0xffffffff


	//   ....[154]....
        /*0af4*/ 	.word	0xffffffff


	//   ....[155]....
        /*0af8*/ 	.word	0xffffffff


	//   ....[156]....
        /*0afc*/ 	.word	0xffffffff


	//   ....[157]....
        /*0b00*/ 	.word	0xffffffff


	//   ....[158]....
        /*0b04*/ 	.word	0xffffffff


	//   ....[159]....
        /*0b08*/ 	.word	0xffffffff


	//   ....[160]....
        /*0b0c*/ 	.word	0xffffffff


	//   ....[161]....
        /*0b10*/ 	.word	0xffffffff


	//   ....[162]....
        /*0b14*/ 	.word	0xffffffff


	//   ....[163]....
        /*0b18*/ 	.word	0xffffffff


	//   ....[164]....
        /*0b1c*/ 	.word	0xffffffff


	//   ....[165]....
        /*0b20*/ 	.word	0xffffffff


	//   ....[166]....
        /*0b24*/ 	.word	0xffffffff


	//   ....[167]....
        /*0b28*/ 	.word	0xffffffff


	//   ....[168]....
        /*0b2c*/ 	.word	0xffffffff


	//   ....[169]....
        /*0b30*/ 	.word	0xffffffff


	//   ....[170]....
        /*0b34*/ 	.word	0xffffffff


	//   ....[171]....
        /*0b38*/ 	.word	0xffffffff


	//   ....[172]....
        /*0b3c*/ 	.word	0xffffffff


	//   ....[173]....
        /*0b40*/ 	.word	0xffffffff


	//   ....[174]....
        /*0b44*/ 	.word	0xffffffff


	//   ....[175]....
        /*0b48*/ 	.word	0xffffffff


	//   ....[176]....
        /*0b4c*/ 	.word	0xffffffff


	//   ....[177]....
        /*0b50*/ 	.word	0xffffffff


	//   ....[178]....
        /*0b54*/ 	.word	0xffffffff


	//   ....[179]....
        /*0b58*/ 	.word	0xffffffff


	//   ....[180]....
        /*0b5c*/ 	.word	0xffffffff


	//   ....[181]....
        /*0b60*/ 	.word	0xffffffff


	//   ....[182]....
        /*0b64*/ 	.word	0xffffffff


	//   ....[183]....
        /*0b68*/ 	.word	0xffffffff


	//   ....[184]....
        /*0b6c*/ 	.word	0xffffffff


	//   ....[185]....
        /*0b70*/ 	.word	0xffffffff


	//   ....[186]....
        /*0b74*/ 	.word	0xffffffff


	//   ....[187]....
        /*0b78*/ 	.word	0xffffffff


	//   ....[188]....
        /*0b7c*/ 	.word	0xffffffff


	//   ....[189]....
        /*0b80*/ 	.word	0xffffffff


	//   ....[190]....
        /*0b84*/ 	.word	0xffffffff


	//   ....[191]....
        /*0b88*/ 	.word	0xffffffff


	//   ....[192]....
        /*0b8c*/ 	.word	0xffffffff


	//   ....[193]....
        /*0b90*/ 	.word	0xffffffff


	//   ....[194]....
        /*0b94*/ 	.word	0xffffffff


	//   ....[195]....
        /*0b98*/ 	.word	0xffffffff


	//   ....[196]....
        /*0b9c*/ 	.word	0xffffffff


	//   ....[197]....
        /*0ba0*/ 	.word	0xffffffff


	//   ....[198]....
        /*0ba4*/ 	.word	0xffffffff


	//   ....[199]....
        /*0ba8*/ 	.word	0xffffffff


	//   ....[200]....
        /*0bac*/ 	.word	0xffffffff


	//   ....[201]....
        /*0bb0*/ 	.word	0xffffffff


	//   ....[202]....
        /*0bb4*/ 	.word	0xffffffff


	//   ....[203]....
        /*0bb8*/ 	.word	0xffffffff


	//   ....[204]....
        /*0bbc*/ 	.word	0xffffffff


	//   ....[205]....
        /*0bc0*/ 	.word	0xffffffff


	//   ....[206]....
        /*0bc4*/ 	.word	0xffffffff


	//   ....[207]....
        /*0bc8*/ 	.word	0xffffffff


	//   ....[208]....
        /*0bcc*/ 	.word	0xffffffff


	//   ....[209]....
        /*0bd0*/ 	.word	0xffffffff


	//   ....[210]....
        /*0bd4*/ 	.word	0xffffffff


	//   ....[211]....
        /*0bd8*/ 	.word	0xffffffff


	//   ....[212]....
        /*0bdc*/ 	.word	0xffffffff


	//   ....[213]....
        /*0be0*/ 	.word	0xffffffff


	//   ....[214]....
        /*0be4*/ 	.word	0xffffffff


	//   ....[215]....
        /*0be8*/ 	.word	0xffffffff


	//   ....[216]....
        /*0bec*/ 	.word	0xffffffff


	//   ....[217]....
        /*0bf0*/ 	.word	0xffffffff


	//   ....[218]....
        /*0bf4*/ 	.word	0xffffffff


	//   ....[219]....
        /*0bf8*/ 	.word	0xffffffff


	//   ....[220]....
        /*0bfc*/ 	.word	0xffffffff


	//   ....[221]....
        /*0c00*/ 	.word	0xffffffff


	//   ....[222]....
        /*0c04*/ 	.word	0xffffffff


	//   ....[223]....
        /*0c08*/ 	.word	0xffffffff


	//   ....[224]....
        /*0c0c*/ 	.word	0xffffffff


	//   ....[225]....
        /*0c10*/ 	.word	0xffffffff


	//   ....[226]....
        /*0c14*/ 	.word	0xffffffff


	//   ....[227]....
        /*0c18*/ 	.word	0xffffffff


	//   ....[228]....
        /*0c1c*/ 	.word	0xffffffff


	//   ....[229]....
        /*0c20*/ 	.word	0xffffffff


	//   ....[230]....
        /*0c24*/ 	.word	0xffffffff


	//   ....[231]....
        /*0c28*/ 	.word	0xffffffff


	//   ....[232]....
        /*0c2c*/ 	.word	0xffffffff


	//   ....[233]....
        /*0c30*/ 	.word	0xffffffff


	//   ....[234]....
        /*0c34*/ 	.word	0xffffffff


	//   ....[235]....
        /*0c38*/ 	.word	0xffffffff


	//   ....[236]....
        /*0c3c*/ 	.word	0xffffffff


	//   ....[237]....
        /*0c40*/ 	.word	0xffffffff


	//   ....[238]....
        /*0c44*/ 	.word	0xffffffff


	//   ....[239]....
        /*0c48*/ 	.word	0xffffffff


	//   ....[240]....
        /*0c4c*/ 	.word	0xffffffff


	//   ....[241]....
        /*0c50*/ 	.word	0xffffffff


	//   ....[242]....
        /*0c54*/ 	.word	0xffffffff


	//   ....[243]....
        /*0c58*/ 	.word	0xffffffff


	//   ....[244]....
        /*0c5c*/ 	.word	0xffffffff


	//   ....[245]....
        /*0c60*/ 	.word	0xffffffff


	//   ....[246]....
        /*0c64*/ 	.word	0xffffffff


	//   ....[247]....
        /*0c68*/ 	.word	0xffffffff


	//   ....[248]....
        /*0c6c*/ 	.word	0xffffffff


	//   ....[249]....
        /*0c70*/ 	.word	0xffffffff


	//   ....[250]....
        /*0c74*/ 	.word	0xffffffff


	//   ....[251]....
        /*0c78*/ 	.word	0xffffffff


	//   ....[252]....
        /*0c7c*/ 	.word	0xffffffff


	//   ....[253]....
        /*0c80*/ 	.word	0xffffffff


	//   ....[254]....
        /*0c84*/ 	.word	0xffffffff


	//   ....[255]....
        /*0c88*/ 	.word	0xffffffff


	//   ....[0]....
        /*0c8c*/ 	.word	0xffffffff


	//   ....[1]....
        /*0c90*/ 	.word	0xffffffff


	//   ....[2]....
        /*0c94*/ 	.word	0xffffffff


	//   ....[3]....
        /*0c98*/ 	.word	0xffffffff


	//   ....[4]....
        /*0c9c*/ 	.word	0xffffffff


	//   ....[5]....
        /*0ca0*/ 	.word	0xffffffff


	//   ....[6]....
        /*0ca4*/ 	.word	0xffffffff


	//   ....[7]....
        /*0ca8*/ 	.word	0xffffffff


	//   ....[8]....
        /*0cac*/ 	.word	0xffffffff


	//   ....[9]....
        /*0cb0*/ 	.word	0xffffffff


	//   ....[10]....
        /*0cb4*/ 	.word	0xffffffff


	//   ....[11]....
        /*0cb8*/ 	.word	0xffffffff


	//   ....[12]....
        /*0cbc*/ 	.word	0xffffffff


	//   ....[13]....
        /*0cc0*/ 	.word	0xffffffff


	//   ....[14]....
        /*0cc4*/ 	.word	0xffffffff


	//   ....[15]....
        /*0cc8*/ 	.word	0xffffffff


	//   ....[16]....
        /*0ccc*/ 	.word	0xffffffff


	//   ....[17]....
        /*0cd0*/ 	.word	0xffffffff


	//   ....[18]....
        /*0cd4*/ 	.word	0xffffffff


	//   ....[19]....
        /*0cd8*/ 	.word	0xffffffff


	//   ....[20]....
        /*0cdc*/ 	.word	0xffffffff


	//   ....[21]....
        /*0ce0*/ 	.word	0xffffffff


	//   ....[22]....
        /*0ce4*/ 	.word	0xffffffff


	//   ....[23]....
        /*0ce8*/ 	.word	0xffffffff


	//   ....[24]....
        /*0cec*/ 	.word	0xffffffff


	//   ....[25]....
        /*0cf0*/ 	.word	0xffffffff


	//   ....[26]....
        /*0cf4*/ 	.word	0xffffffff


	//   ....[27]....
        /*0cf8*/ 	.word	0xffffffff


	//   ....[28]....
        /*0cfc*/ 	.word	0xffffffff


	//   ....[29]....
        /*0d00*/ 	.word	0xffffffff


	//   ....[30]....
        /*0d04*/ 	.word	0xffffffff


	//   ....[31]....
        /*0d08*/ 	.word	0xffffffff


	//   ....[32]....
        /*0d0c*/ 	.word	0xffffffff


	//   ....[33]....
        /*0d10*/ 	.word	0xffffffff


	//   ....[34]....
        /*0d14*/ 	.word	0xffffffff


	//   ....[35]....
        /*0d18*/ 	.word	0xffffffff


	//   ....[36]....
        /*0d1c*/ 	.word	0xffffffff


	//   ....[37]....
        /*0d20*/ 	.word	0xffffffff


	//   ....[38]....
        /*0d24*/ 	.word	0xffffffff


	//   ....[39]....
        /*0d28*/ 	.word	0xffffffff


	//   ....[40]....
        /*0d2c*/ 	.word	0xffffffff


	//   ....[41]....
        /*0d30*/ 	.word	0xffffffff


	//   ....[42]....
        /*0d34*/ 	.word	0xffffffff


	//   ....[43]....
        /*0d38*/ 	.word	0xffffffff


	//   ....[44]....
        /*0d3c*/ 	.word	0xffffffff


	//   ....[45]....
        /*0d40*/ 	.word	0xffffffff


	//   ....[46]....
        /*0d44*/ 	.word	0xffffffff


	//   ....[47]....
        /*0d48*/ 	.word	0xffffffff


	//   ....[48]....
        /*0d4c*/ 	.word	0xffffffff


	//   ....[49]....
        /*0d50*/ 	.word	0xffffffff


	//   ....[50]....
        /*0d54*/ 	.word	0xffffffff


	//   ....[51]....
        /*0d58*/ 	.word	0xffffffff


	//   ....[52]....
        /*0d5c*/ 	.word	0xffffffff


	//   ....[53]....
        /*0d60*/ 	.word	0xffffffff


	//   ....[54]....
        /*0d64*/ 	.word	0xffffffff


	//   ....[55]....
        /*0d68*/ 	.word	0xffffffff


	//   ....[56]....
        /*0d6c*/ 	.word	0xffffffff


	//   ....[57]....
        /*0d70*/ 	.word	0xffffffff


	//   ....[58]....
        /*0d74*/ 	.word	0xffffffff


	//   ....[59]....
        /*0d78*/ 	.word	0xffffffff


	//   ....[60]....
        /*0d7c*/ 	.word	0xffffffff


	//   ....[61]....
        /*0d80*/ 	.word	0xffffffff


	//   ....[62]....
        /*0d84*/ 	.word	0xffffffff


	//   ....[63]....
        /*0d88*/ 	.word	0xffffffff


	//   ....[64]....
        /*0d8c*/ 	.word	0xffffffff


	//   ....[65]....
        /*0d90*/ 	.word	0xffffffff


	//   ....[66]....
        /*0d94*/ 	.word	0xffffffff


	//   ....[67]....
        /*0d98*/ 	.word	0xffffffff


	//   ....[68]....
        /*0d9c*/ 	.word	0xffffffff


	//   ....[69]....
        /*0da0*/ 	.word	0xffffffff


	//   ....[70]....
        /*0da4*/ 	.word	0xffffffff


	//   ....[71]....
        /*0da8*/ 	.word	0xffffffff


	//   ....[72]....
        /*0dac*/ 	.word	0xffffffff


	//   ....[73]....
        /*0db0*/ 	.word	0xffffffff


	//   ....[74]....
        /*0db4*/ 	.word	0xffffffff


	//   ....[75]....
        /*0db8*/ 	.word	0xffffffff


	//   ....[76]....
        /*0dbc*/ 	.word	0xffffffff


	//   ....[77]....
        /*0dc0*/ 	.word	0xffffffff


	//   ....[78]....
        /*0dc4*/ 	.word	0xffffffff


	//   ....[79]....
        /*0dc8*/ 	.word	0xffffffff


	//   ....[80]....
        /*0dcc*/ 	.word	0xffffffff


	//   ....[81]....
        /*0dd0*/ 	.word	0xffffffff


	//   ....[82]....
        /*0dd4*/ 	.word	0xffffffff


	//   ....[83]....
        /*0dd8*/ 	.word	0xffffffff


	//   ....[84]....
        /*0ddc*/ 	.word	0xffffffff


	//   ....[85]....
        /*0de0*/ 	.word	0xffffffff


	//   ....[86]....
        /*0de4*/ 	.word	0xffffffff


	//   ....[87]....
        /*0de8*/ 	.word	0xffffffff


	//   ....[88]....
        /*0dec*/ 	.word	0xffffffff


	//   ....[89]....
        /*0df0*/ 	.word	0xffffffff


	//   ....[90]....
        /*0df4*/ 	.word	0xffffffff


	//   ....[91]....
        /*0df8*/ 	.word	0xffffffff


	//   ....[92]....
        /*0dfc*/ 	.word	0xffffffff


	//   ....[93]....
        /*0e00*/ 	.word	0xffffffff


	//   ....[94]....
        /*0e04*/ 	.word	0xffffffff


	//   ....[95]....
        /*0e08*/ 	.word	0xffffffff


	//   ....[96]....
        /*0e0c*/ 	.word	0xffffffff


	//   ....[97]....
        /*0e10*/ 	.word	0xffffffff


	//   ....[98]....
        /*0e14*/ 	.word	0xffffffff


	//   ....[99]....
        /*0e18*/ 	.word	0xffffffff


	//   ....[100]....
        /*0e1c*/ 	.word	0xffffffff


	//   ....[101]....
        /*0e20*/ 	.word	0xffffffff


	//   ....[102]....
        /*0e24*/ 	.word	0xffffffff


	//   ....[103]....
        /*0e28*/ 	.word	0xffffffff


	//   ....[104]....
        /*0e2c*/ 	.word	0xffffffff


	//   ....[105]....
        /*0e30*/ 	.word	0xffffffff


	//   ....[106]....
        /*0e34*/ 	.word	0xffffffff


	//   ....[107]....
        /*0e38*/ 	.word	0xffffffff


	//   ....[108]....
        /*0e3c*/ 	.word	0xffffffff


	//   ....[109]....
        /*0e40*/ 	.word	0xffffffff


	//   ....[110]....
        /*0e44*/ 	.word	0xffffffff


	//   ....[111]....
        /*0e48*/ 	.word	0xffffffff


	//   ....[112]....
        /*0e4c*/ 	.word	0xffffffff


	//   ....[113]....
        /*0e50*/ 	.word	0xffffffff


	//   ....[114]....
        /*0e54*/ 	.word	0xffffffff


	//   ....[115]....
        /*0e58*/ 	.word	0xffffffff


	//   ....[116]....
        /*0e5c*/ 	.word	0xffffffff


	//   ....[117]....
        /*0e60*/ 	.word	0xffffffff


	//   ....[118]....
        /*0e64*/ 	.word	0xffffffff


	//   ....[119]....
        /*0e68*/ 	.word	0xffffffff


	//   ....[120]....
        /*0e6c*/ 	.word	0xffffffff


	//   ....[121]....
        /*0e70*/ 	.word	0xffffffff


	//   ....[122]....
        /*0e74*/ 	.word	0xffffffff


	//   ....[123]....
        /*0e78*/ 	.word	0xffffffff


	//   ....[124]....
        /*0e7c*/ 	.word	0xffffffff


	//   ....[125]....
        /*0e80*/ 	.word	0xffffffff


	//   ....[126]....
        /*0e84*/ 	.word	0xffffffff


	//   ....[127]....
        /*0e88*/ 	.word	0xffffffff


	//   ....[128]....
        /*0e8c*/ 	.word	0xffffffff


	//   ....[129]....
        /*0e90*/ 	.word	0xffffffff


	//   ....[130]....
        /*0e94*/ 	.word	0xffffffff


	//   ....[131]....
        /*0e98*/ 	.word	0xffffffff


	//   ....[132]....
        /*0e9c*/ 	.word	0xffffffff


	//   ....[133]....
        /*0ea0*/ 	.word	0xffffffff


	//   ....[134]....
        /*0ea4*/ 	.word	0xffffffff


	//   ....[135]....
        /*0ea8*/ 	.word	0xffffffff


	//   ....[136]....
        /*0eac*/ 	.word	0xffffffff


	//   ....[137]....
        /*0eb0*/ 	.word	0xffffffff


	//   ....[138]....
        /*0eb4*/ 	.word	0xffffffff


	//   ....[139]....
        /*0eb8*/ 	.word	0xffffffff


	//   ....[140]....
        /*0ebc*/ 	.word	0xffffffff


	//   ....[141]....
        /*0ec0*/ 	.word	0xffffffff


	//   ....[142]....
        /*0ec4*/ 	.word	0xffffffff


	//   ....[143]....
        /*0ec8*/ 	.word	0xffffffff


	//   ....[144]....
        /*0ecc*/ 	.word	0xffffffff


	//   ....[145]....
        /*0ed0*/ 	.word	0xffffffff


	//   ....[146]....
        /*0ed4*/ 	.word	0xffffffff


	//   ....[147]....
        /*0ed8*/ 	.word	0xffffffff


	//   ....[148]....
        /*0edc*/ 	.word	0xffffffff


	//   ....[149]....
        /*0ee0*/ 	.word	0xffffffff


	//   ....[150]....
        /*0ee4*/ 	.word	0xffffffff


	//   ....[151]....
        /*0ee8*/ 	.word	0xffffffff


	//   ....[152]....
        /*0eec*/ 	.word	0xffffffff


	//   ....[153]....
        /*0ef0*/ 	.word	0xffffffff


	//   ....[154]....
        /*0ef4*/ 	.word	0xffffffff


	//   ....[155]....
        /*0ef8*/ 	.word	0xffffffff


	//   ....[156]....
        /*0efc*/ 	.word	0xffffffff


	//   ....[157]....
        /*0f00*/ 	.word	0xffffffff


	//   ....[158]....
        /*0f04*/ 	.word	0xffffffff


	//   ....[159]....
        /*0f08*/ 	.word	0xffffffff


	//   ....[160]....
        /*0f0c*/ 	.word	0xffffffff


	//   ....[161]....
        /*0f10*/ 	.word	0xffffffff


	//   ....[162]....
        /*0f14*/ 	.word	0xffffffff


	//   ....[163]....
        /*0f18*/ 	.word	0xffffffff


	//   ....[164]....
        /*0f1c*/ 	.word	0xffffffff


	//   ....[165]....
        /*0f20*/ 	.word	0xffffffff


	//   ....[166]....
        /*0f24*/ 	.word	0xffffffff


	//   ....[167]....
        /*0f28*/ 	.word	0xffffffff


	//   ....[168]....
        /*0f2c*/ 	.word	0xffffffff


	//   ....[169]....
        /*0f30*/ 	.word	0xffffffff


	//   ....[170]....
        /*0f34*/ 	.word	0xffffffff


	//   ....[171]....
        /*0f38*/ 	.word	0xffffffff


	//   ....[172]....
        /*0f3c*/ 	.word	0xffffffff


	//   ....[173]....
        /*0f40*/ 	.word	0xffffffff


	//----- nvinfo : EIATTR_COOP_GROUP_INSTR_OFFSETS
	.align		4
.L_566:
        /*0f44*/ 	.byte	0x04, 0x28
        /*0f46*/ 	.short	(.L_568 - .L_567)


	//   ....[0]....
.L_567:
        /*0f48*/ 	.word	0x00000050


	//   ....[1]....
        /*0f4c*/ 	.word	0x00000200


	//   ....[2]....
        /*0f50*/ 	.word	0x00000230


	//   ....[3]....
        /*0f54*/ 	.word	0x00000260


	//   ....[4]....
        /*0f58*/ 	.word	0x00000290


	//   ....[5]....
        /*0f5c*/ 	.word	0x000002c0


	//   ....[6]....
        /*0f60*/ 	.word	0x000002f0


	//   ....[7]....
        /*0f64*/ 	.word	0x00000450


	//   ....[8]....
        /*0f68*/ 	.word	0x00000490


	//   ....[9]....
        /*0f6c*/ 	.word	0x000004c0


	//   ....[10]....
        /*0f70*/ 	.word	0x000004f0


	//   ....[11]....
        /*0f74*/ 	.word	0x00000520


	//   ....[12]....
        /*0f78*/ 	.word	0x00000550


	//   ....[13]....
        /*0f7c*/ 	.word	0x000005e0


	//   ....[14]....
        /*0f80*/ 	.word	0x00000630


	//   ....[15]....
        /*0f84*/ 	.word	0x00000650


	//   ....[16]....
        /*0f88*/ 	.word	0x000006b0


	//   ....[17]....
        /*0f8c*/ 	.word	0x00003f80


	//   ....[18]....
        /*0f90*/ 	.word	0x00003fd0


	//   ....[19]....
        /*0f94*/ 	.word	0x000047d0


	//   ....[20]....
        /*0f98*/ 	.word	0x000047f0


	//   ....[21]....
        /*0f9c*/ 	.word	0x00004f60


	//   ....[22]....
        /*0fa0*/ 	.word	0x00004f70


	//   ....[23]....
        /*0fa4*/ 	.word	0x000057f0


	//   ....[24]....
        /*0fa8*/ 	.word	0x00005830


	//   ....[25]....
        /*0fac*/ 	.word	0x00006430


	//   ....[26]....
        /*0fb0*/ 	.word	0x00006460


	//   ....[27]....
        /*0fb4*/ 	.word	0x00006c20


	//   ....[28]....
        /*0fb8*/ 	.word	0x00006c40


	//   ....[29]....
        /*0fbc*/ 	.word	0x00007420


	//   ....[30]....
        /*0fc0*/ 	.word	0x00007450


	//   ....[31]....
        /*0fc4*/ 	.word	0x00007580


	//   ....[32]....
        /*0fc8*/ 	.word	0x000075b0


	//   ....[33]....
        /*0fcc*/ 	.word	0x000076a0


	//   ....[34]....
        /*0fd0*/ 	.word	0x000076c0


	//   ....[35]....
        /*0fd4*/ 	.word	0x00007c70


	//   ....[36]....
        /*0fd8*/ 	.word	0x00007ca0


	//   ....[37]....
        /*0fdc*/ 	.word	0x00007e00


	//   ....[38]....
        /*0fe0*/ 	.word	0x00007e30


	//   ....[39]....
        /*0fe4*/ 	.word	0x00007f20


	//   ....[40]....
        /*0fe8*/ 	.word	0x00007f50


	//   ....[41]....
        /*0fec*/ 	.word	0x00008b10


	//   ....[42]....
        /*0ff0*/ 	.word	0x00008b30


	//   ....[43]....
        /*0ff4*/ 	.word	0x00008c00


	//   ....[44]....
        /*0ff8*/ 	.word	0x00008c10


	//   ....[45]....
        /*0ffc*/ 	.word	0x00008ce0


	//   ....[46]....
        /*1000*/ 	.word	0x00008d00


	//   ....[47]....
        /*1004*/ 	.word	0x00008dd0


	//   ....[48]....
        /*1008*/ 	.word	0x00008de0


	//   ....[49]....
        /*100c*/ 	.word	0x00008eb0


	//   ....[50]....
        /*1010*/ 	.word	0x00008ed0


	//   ....[51]....
        /*1014*/ 	.word	0x00008fa0


	//   ....[52]....
        /*1018*/ 	.word	0x00008fb0


	//   ....[53]....
        /*101c*/ 	.word	0x00009080


	//   ....[54]....
        /*1020*/ 	.word	0x000090a0


	//   ....[55]....
        /*1024*/ 	.word	0x00009170


	//   ....[56]....
        /*1028*/ 	.word	0x00009180


	//   ....[57]....
        /*102c*/ 	.word	0x000095f0


	//   ....[58]....
        /*1030*/ 	.word	0x00009600


	//   ....[59]....
        /*1034*/ 	.word	0x00009610


	//   ....[60]....
        /*1038*/ 	.word	0x00009620


	//   ....[61]....
        /*103c*/ 	.word	0x00009640


	//   ....[62]....
        /*1040*/ 	.word	0x00009650


	//   ....[63]....
        /*1044*/ 	.word	0x000096a0


	//   ....[64]....
        /*1048*/ 	.word	0x000096d0


	//   ....[65]....
        /*104c*/ 	.word	0x000096e0


	//   ....[66]....
        /*1050*/ 	.word	0x00009750


	//   ....[67]....
        /*1054*/ 	.word	0x00009ab0


	//   ....[68]....
        /*1058*/ 	.word	0x00009ad0


	//   ....[69]....
        /*105c*/ 	.word	0x00009af0


	//   ....[70]....
        /*1060*/ 	.word	0x00009b10


	//   ....[71]....
        /*1064*/ 	.word	0x00009cf0


	//   ....[72]....
        /*1068*/ 	.word	0x00009db0


	//   ....[73]....
        /*106c*/ 	.word	0x00009df0


	//   ....[74]....
        /*1070*/ 	.word	0x00009e30


	//   ....[75]....
        /*1074*/ 	.word	0x0000a010


	//   ....[76]....
        /*1078*/ 	.word	0x0000a0d0


	//   ....[77]....
        /*107c*/ 	.word	0x0000a110


	//   ....[78]....
        /*1080*/ 	.word	0x0000a150


	//   ....[79]....
        /*1084*/ 	.word	0x0000a350


	//   ....[80]....
        /*1088*/ 	.word	0x0000a410


	//   ....[81]....
        /*108c*/ 	.word	0x0000a450


	//   ....[82]....
        /*1090*/ 	.word	0x0000a490


	//   ....[83]....
        /*1094*/ 	.word	0x0000c020


	//   ....[84]....
        /*1098*/ 	.word	0x0000c080


	//   ....[85]....
        /*109c*/ 	.word	0x0000c0b0


	//   ....[86]....
        /*10a0*/ 	.word	0x0000c0c0


	//   ....[87]....
        /*10a4*/ 	.word	0x0000c1a0


	//   ....[88]....
        /*10a8*/ 	.word	0x0000c1b0


	//   ....[89]....
        /*10ac*/ 	.word	0x0000c1c0


	//   ....[90]....
        /*10b0*/ 	.word	0x0000c1d0


	//   ....[91]....
        /*10b4*/ 	.word	0x0000c3e0


	//   ....[92]....
        /*10b8*/ 	.word	0x0000c420


	//   ....[93]....
        /*10bc*/ 	.word	0x0000c440


	//   ....[94]....
        /*10c0*/ 	.word	0x0000c450


	//   ....[95]....
        /*10c4*/ 	.word	0x0000c530


	//   ....[96]....
        /*10c8*/ 	.word	0x0000c5e0


	//   ....[97]....
        /*10cc*/ 	.word	0x0000c650


	//   ....[98]....
        /*10d0*/ 	.word	0x0000c660


	//   ....[99]....
        /*10d4*/ 	.word	0x0000e530


	//   ....[100]....
        /*10d8*/ 	.word	0x0000e550


	//   ....[101]....
        /*10dc*/ 	.word	0x0000e560


	//   ....[102]....
        /*10e0*/ 	.word	0x0000e580


	//   ....[103]....
        /*10e4*/ 	.word	0x0000e590


	//   ....[104]....
        /*10e8*/ 	.word	0x0000e640


	//   ....[105]....
        /*10ec*/ 	.word	0x0000e6a0


	//   ....[106]....
        /*10f0*/ 	.word	0x0000e6c0


	//   ....[107]....
        /*10f4*/ 	.word	0x0000e6d0


	//   ....[108]....
        /*10f8*/ 	.word	0x0000e6f0


	//   ....[109]....
        /*10fc*/ 	.word	0x0000eef0


	//   ....[110]....
        /*1100*/ 	.word	0x0000ef10


	//   ....[111]....
        /*1104*/ 	.word	0x0000ef30


	//   ....[112]....
        /*1108*/ 	.word	0x0000ef40


	//   ....[113]....
        /*110c*/ 	.word	0x0000ef50


	//   ....[114]....
        /*1110*/ 	.word	0x0000ef60


	//   ....[115]....
        /*1114*/ 	.word	0x0000ef70


	//   ....[116]....
        /*1118*/ 	.word	0x0000ef80


	//   ....[117]....
        /*111c*/ 	.word	0x0000efb0


	//   ....[118]....
        /*1120*/ 	.word	0x0000efe0


	//   ....[119]....
        /*1124*/ 	.word	0x0000f1f0


	//   ....[120]....
        /*1128*/ 	.word	0x0000f4b0


	//   ....[121]....
        /*112c*/ 	.word	0x0000f4c0


	//   ....[122]....
        /*1130*/ 	.word	0x0000f4d0


	//   ....[123]....
        /*1134*/ 	.word	0x00010160


	//   ....[124]....
        /*1138*/ 	.word	0x00010180


	//   ....[125]....
        /*113c*/ 	.word	0x000101a0


	//   ....[126]....
        /*1140*/ 	.word	0x000101b0


	//   ....[127]....
        /*1144*/ 	.word	0x000101e0


	//   ....[128]....
        /*1148*/ 	.word	0x00010200


	//   ....[129]....
        /*114c*/ 	.word	0x00010220


	//   ....[130]....
        /*1150*/ 	.word	0x00010230


	//   ....[131]....
        /*1154*/ 	.word	0x00011eb0


	//   ....[132]....
        /*1158*/ 	.word	0x00011ed0


	//   ....[133]....
        /*115c*/ 	.word	0x00011f50


	//   ....[134]....
        /*1160*/ 	.word	0x00011f60


	//   ....[135]....
        /*1164*/ 	.word	0x00011fa0


	//   ....[136]....
        /*1168*/ 	.word	0x00011fb0


	//   ....[137]....
        /*116c*/ 	.word	0x00011ff0


	//   ....[138]....
        /*1170*/ 	.word	0x00012000


	//   ....[139]....
        /*1174*/ 	.word	0x00012010


	//   ....[140]....
        /*1178*/ 	.word	0x00012020


	//   ....[141]....
        /*117c*/ 	.word	0x000129c0


	//   ....[142]....
        /*1180*/ 	.word	0x000129e0


	//   ....[143]....
        /*1184*/ 	.word	0x00012a00


	//   ....[144]....
        /*1188*/ 	.word	0x00012a60


	//   ....[145]....
        /*118c*/ 	.word	0x00012a70


	//   ....[146]....
        /*1190*/ 	.word	0x00012ab0


	//   ....[147]....
        /*1194*/ 	.word	0x00012ac0


	//   ....[148]....
        /*1198*/ 	.word	0x00012b00


	//   ....[149]....
        /*119c*/ 	.word	0x00012b10


	//   ....[150]....
        /*11a0*/ 	.word	0x00012b20


	//   ....[151]....
        /*11a4*/ 	.word	0x00012ce0


	//   ....[152]....
        /*11a8*/ 	.word	0x00012f90


	//   ....[153]....
        /*11ac*/ 	.word	0x00012fa0


	//   ....[154]....
        /*11b0*/ 	.word	0x00012fb0


	//   ....[155]....
        /*11b4*/ 	.word	0x000138b0


	//   ....[156]....
        /*11b8*/ 	.word	0x000138d0


	//   ....[157]....
        /*11bc*/ 	.word	0x00013a30


	//   ....[158]....
        /*11c0*/ 	.word	0x00013a50


	//   ....[159]....
        /*11c4*/ 	.word	0x00013bb0


	//   ....[160]....
        /*11c8*/ 	.word	0x00013bd0


	//   ....[161]....
        /*11cc*/ 	.word	0x00013d30


	//   ....[162]....
        /*11d0*/ 	.word	0x00013d50


	//   ....[163]....
        /*11d4*/ 	.word	0x00015e10


	//   ....[164]....
        /*11d8*/ 	.word	0x00015e60


	//   ....[165]....
        /*11dc*/ 	.word	0x00015e90


	//   ....[166]....
        /*11e0*/ 	.word	0x00015eb0


	//   ....[167]....
        /*11e4*/ 	.word	0x00015ed0


	//   ....[168]....
        /*11e8*/ 	.word	0x00015ef0


	//   ....[169]....
        /*11ec*/ 	.word	0x00015f10


	//   ....[170]....
        /*11f0*/ 	.word	0x00015f30


	//   ....[171]....
        /*11f4*/ 	.word	0x00015f60


	//   ....[172]....
        /*11f8*/ 	.word	0x00016090


	//   ....[173]....
        /*11fc*/ 	.word	0x000168a0


	//   ....[174]....
        /*1200*/ 	.word	0x000168c0


	//   ....[175]....
        /*1204*/ 	.word	0x00016910


	//   ....[176]....
        /*1208*/ 	.word	0x00016930


	//   ....[177]....
        /*120c*/ 	.word	0x00016960


	//   ....[178]....
        /*1210*/ 	.word	0x00016980


	//   ....[179]....
        /*1214*/ 	.word	0x000169b0


	//   ....[180]....
        /*1218*/ 	.word	0x000169d0


	//   ....[181]....
        /*121c*/ 	.word	0x000169f0


	//   ....[182]....
        /*1220*/ 	.word	0x00016a30


	//   ....[183]....
        /*1224*/ 	.word	0x00017000


	//   ....[184]....
        /*1228*/ 	.word	0x00017020


	//   ....[185]....
        /*122c*/ 	.word	0x00017040


	//   ....[186]....
        /*1230*/ 	.word	0x00017060


	//   ....[187]....
        /*1234*/ 	.word	0x00017080


	//   ....[188]....
        /*1238*/ 	.word	0x000170a0


	//   ....[189]....
        /*123c*/ 	.word	0x000170c0


	//   ....[190]....
        /*1240*/ 	.word	0x000170e0


	//   ....[191]....
        /*1244*/ 	.word	0x00018e90


	//   ....[192]....
        /*1248*/ 	.word	0x00018ec0


	//   ....[193]....
        /*124c*/ 	.word	0x00018ed0


	//   ....[194]....
        /*1250*/ 	.word	0x00018ee0


	//   ....[195]....
        /*1254*/ 	.word	0x00018ef0


	//   ....[196]....
        /*1258*/ 	.word	0x00018f20


	//   ....[197]....
        /*125c*/ 	.word	0x00018f40


	//   ....[198]....
        /*1260*/ 	.word	0x00018f60


	//   ....[199]....
        /*1264*/ 	.word	0x0001a170


	//   ....[200]....
        /*1268*/ 	.word	0x0001a190


	//   ....[201]....
        /*126c*/ 	.word	0x0001a1a0


	//   ....[202]....
        /*1270*/ 	.word	0x0001a1b0


	//   ....[203]....
        /*1274*/ 	.word	0x0001a1c0


	//   ....[204]....
        /*1278*/ 	.word	0x0001a1d0


	//   ....[205]....
        /*127c*/ 	.word	0x0001a1f0


	//   ....[206]....
        /*1280*/ 	.word	0x0001a260


	//   ....[207]....
        /*1284*/ 	.word	0x0001a650


	//   ....[208]....
        /*1288*/ 	.word	0x0001a670


	//   ....[209]....
        /*128c*/ 	.word	0x0001a6d0


	//   ....[210]....
        /*1290*/ 	.word	0x0001a6e0


	//   ....[211]....
        /*1294*/ 	.word	0x0001a750


	//   ....[212]....
        /*1298*/ 	.word	0x0001a770


	//   ....[213]....
        /*129c*/ 	.word	0x0001a7e0


	//   ....[214]....
        /*12a0*/ 	.word	0x0001a7f0


	//   ....[215]....
        /*12a4*/ 	.word	0x0001a860


	//   ....[216]....
        /*12a8*/ 	.word	0x0001a880


	//   ....[217]....
        /*12ac*/ 	.word	0x0001a8f0


	//   ....[218]....
        /*12b0*/ 	.word	0x0001a900


	//   ....[219]....
        /*12b4*/ 	.word	0x0001a970


	//   ....[220]....
        /*12b8*/ 	.word	0x0001a990


	//   ....[221]....
        /*12bc*/ 	.word	0x0001aa00


	//   ....[222]....
        /*12c0*/ 	.word	0x0001aa10


	//   ....[223]....
        /*12c4*/ 	.word	0x0001ac90


	//   ....[224]....
        /*12c8*/ 	.word	0x0001acb0


	//   ....[225]....
        /*12cc*/ 	.word	0x0001b000


	//   ....[226]....
        /*12d0*/ 	.word	0x0001b010


	//   ....[227]....
        /*12d4*/ 	.word	0x0001b360


	//   ....[228]....
        /*12d8*/ 	.word	0x0001b380


	//   ....[229]....
        /*12dc*/ 	.word	0x0001b6f0


	//   ....[230]....
        /*12e0*/ 	.word	0x0001b700


	//   ....[231]....
        /*12e4*/ 	.word	0x0001c250


	//   ....[232]....
        /*12e8*/ 	.word	0x0001c270


	//   ....[233]....
        /*12ec*/ 	.word	0x0001c2e0


	//   ....[234]....
        /*12f0*/ 	.word	0x0001c2f0


	//   ....[235]....
        /*12f4*/ 	.word	0x0001c360


	//   ....[236]....
        /*12f8*/ 	.word	0x0001c380


	//   ....[237]....
        /*12fc*/ 	.word	0x0001c3f0


	//   ....[238]....
        /*1300*/ 	.word	0x0001c400


	//   ....[239]....
        /*1304*/ 	.word	0x0001c470


	//   ....[240]....
        /*1308*/ 	.word	0x0001c490


	//   ....[241]....
        /*130c*/ 	.word	0x0001c500


	//   ....[242]....
        /*1310*/ 	.word	0x0001c510


	//   ....[243]....
        /*1314*/ 	.word	0x0001c580


	//   ....[244]....
        /*1318*/ 	.word	0x0001c5a0


	//   ....[245]....
        /*131c*/ 	.word	0x0001c610


	//   ....[246]....
        /*1320*/ 	.word	0x0001c620


	//   ....[247]....
        /*1324*/ 	.word	0x0001c770


	//   ....[248]....
        /*1328*/ 	.word	0x0001c790


	//   ....[249]....
        /*132c*/ 	.word	0x0001c8c0


	//   ....[250]....
        /*1330*/ 	.word	0x0001c900


	//   ....[251]....
        /*1334*/ 	.word	0x0001c930


	//   ....[252]....
        /*1338*/ 	.word	0x0001c960


	//   ....[253]....
        /*133c*/ 	.word	0x0001c990


	//   ....[254]....
        /*1340*/ 	.word	0x0001c9c0


	//   ....[255]....
        /*1344*/ 	.word	0x0001cb20


	//   ....[0]....
        /*1348*/ 	.word	0x0001cb60


	//   ....[1]....
        /*134c*/ 	.word	0x0001cb90


	//   ....[2]....
        /*1350*/ 	.word	0x0001cbc0


	//   ....[3]....
        /*1354*/ 	.word	0x0001cbf0


	//   ....[4]....
        /*1358*/ 	.word	0x0001cc20


	//   ....[5]....
        /*135c*/ 	.word	0x0001ccb0


	//   ....[6]....
        /*1360*/ 	.word	0x0001cd10


	//   ....[7]....
        /*1364*/ 	.word	0x0001cd20


	//   ....[8]....
        /*1368*/ 	.word	0x0001cd80


	//   ....[9]....
        /*136c*/ 	.word	0x0001d7e0


	//   ....[10]....
        /*1370*/ 	.word	0x0001d840


	//   ....[11]....
        /*1374*/ 	.word	0x0001d890


	//   ....[12]....
        /*1378*/ 	.word	0x0001d8e0


	//   ....[13]....
        /*137c*/ 	.word	0x0001d930


	//   ....[14]....
        /*1380*/ 	.word	0x0001d9a0


	//   ....[15]....
        /*1384*/ 	.word	0x0001d9f0


	//   ....[16]....
        /*1388*/ 	.word	0x0001da60


	//   ....[17]....
        /*138c*/ 	.word	0x0001dad0


	//   ....[18]....
        /*1390*/ 	.word	0x0001db40


	//   ....[19]....
        /*1394*/ 	.word	0x0001dbb0


	//   ....[20]....
        /*1398*/ 	.word	0x0001dc20


	//   ....[21]....
        /*139c*/ 	.word	0x0001dc90


	//   ....[22]....
        /*13a0*/ 	.word	0x0001dcf0


	//   ....[23]....
        /*13a4*/ 	.word	0x0001dd60


	//   ....[24]....
        /*13a8*/ 	.word	0x0001ddd0


	//   ....[25]....
        /*13ac*/ 	.word	0x0001de40


	//   ....[26]....
        /*13b0*/ 	.word	0x0001dea0


	//   ....[27]....
        /*13b4*/ 	.word	0x0001df10


	//   ....[28]....
        /*13b8*/ 	.word	0x0001df80


	//   ....[29]....
        /*13bc*/ 	.word	0x0001dff0


	//   ....[30]....
        /*13c0*/ 	.word	0x0001e050


	//   ....[31]....
        /*13c4*/ 	.word	0x0001e0c0


	//   ....[32]....
        /*13c8*/ 	.word	0x0001e130


	//   ....[33]....
        /*13cc*/ 	.word	0x0001e1a0


	//   ....[34]....
        /*13d0*/ 	.word	0x0001e200


	//   ....[35]....
        /*13d4*/ 	.word	0x0001e270


	//   ....[36]....
        /*13d8*/ 	.word	0x0001e2e0


	//   ....[37]....
        /*13dc*/ 	.word	0x0001e3b0


	//   ....[38]....
        /*13e0*/ 	.word	0x0001e410


	//   ....[39]....
        /*13e4*/ 	.word	0x0001e4f0


	//   ....[40]....
        /*13e8*/ 	.word	0x0001e550


	//   ....[41]....
        /*13ec*/ 	.word	0x0001e630


	//   ....[42]....
        /*13f0*/ 	.word	0x0001e690


	//   ....[43]....
        /*13f4*/ 	.word	0x0001e770


	//   ....[44]....
        /*13f8*/ 	.word	0x0001e7d0


	//   ....[45]....
        /*13fc*/ 	.word	0x0001e840


	//   ....[46]....
        /*1400*/ 	.word	0x0001e8b0


	//   ....[47]....
        /*1404*/ 	.word	0x0001eba0


	//   ....[48]....
        /*1408*/ 	.word	0x0001ee90


	//   ....[49]....
        /*140c*/ 	.word	0x0001f630


	//   ....[50]....
        /*1410*/ 	.word	0x0001f680


	//   ....[51]....
        /*1414*/ 	.word	0x0001f6d0


	//   ....[52]....
        /*1418*/ 	.word	0x0001f720


	//   ....[53]....
        /*141c*/ 	.word	0x0001f770


	//   ....[54]....
        /*1420*/ 	.word	0x0001f7c0


	//   ....[55]....
        /*1424*/ 	.word	0x0001f810


	//   ....[56]....
        /*1428*/ 	.word	0x0001f860


	//   ....[57]....
        /*142c*/ 	.word	0x0001f8d0


	//   ....[58]....
        /*1430*/ 	.word	0x0001f940


	//   ....[59]....
        /*1434*/ 	.word	0x0001fa10


	//   ....[60]....
        /*1438*/ 	.word	0x0001fa70


	//   ....[61]....
        /*143c*/ 	.word	0x0001fb50


	//   ....[62]....
        /*1440*/ 	.word	0x0001fbb0


	//   ....[63]....
        /*1444*/ 	.word	0x0001fc90


	//   ....[64]....
        /*1448*/ 	.word	0x0001fcf0


	//   ....[65]....
        /*144c*/ 	.word	0x0001fdd0


	//   ....[66]....
        /*1450*/ 	.word	0x0001fe30


	//   ....[67]....
        /*1454*/ 	.word	0x0001fea0


	//   ....[68]....
        /*1458*/ 	.word	0x0001ff10


	//   ....[69]....
        /*145c*/ 	.word	0x0001ffe0


	//   ....[70]....
        /*1460*/ 	.word	0x00020040


	//   ....[71]....
        /*1464*/ 	.word	0x00020120


	//   ....[72]....
        /*1468*/ 	.word	0x00020180


	//   ....[73]....
        /*146c*/ 	.word	0x00020260


	//   ....[74]....
        /*1470*/ 	.word	0x000202c0


	//   ....[75]....
        /*1474*/ 	.word	0x000203a0


	//   ....[76]....
        /*1478*/ 	.word	0x00020400


	//   ....[77]....
        /*147c*/ 	.word	0x00020470


	//   ....[78]....
        /*1480*/ 	.word	0x000204e0


	//   ....[79]....
        /*1484*/ 	.word	0x000207c0


	//   ....[80]....
        /*1488*/ 	.word	0x00020aa0


	//   ....[81]....
        /*148c*/ 	.word	0x00021260


	//   ....[82]....
        /*1490*/ 	.word	0x000212a0


	//   ....[83]....
        /*1494*/ 	.word	0x000212f0


	//   ....[84]....
        /*1498*/ 	.word	0x00021330


	//   ....[85]....
        /*149c*/ 	.word	0x00021380


	//   ....[86]....
        /*14a0*/ 	.word	0x000213c0


	//   ....[87]....
        /*14a4*/ 	.word	0x00021410


	//   ....[88]....
        /*14a8*/ 	.word	0x00021450


	//   ....[89]....
        /*14ac*/ 	.word	0x000214b0


	//   ....[90]....
        /*14b0*/ 	.word	0x00021520


	//   ....[91]....
        /*14b4*/ 	.word	0x00021590


	//   ....[92]....
        /*14b8*/ 	.word	0x00021670


	//   ....[93]....
        /*14bc*/ 	.word	0x000216d0


	//   ....[94]....
        /*14c0*/ 	.word	0x000217b0


	//   ....[95]....
        /*14c4*/ 	.word	0x00021810


	//   ....[96]....
        /*14c8*/ 	.word	0x000218f0


	//   ....[97]....
        /*14cc*/ 	.word	0x00021950


	//   ....[98]....
        /*14d0*/ 	.word	0x00021a30


	//   ....[99]....
        /*14d4*/ 	.word	0x00021a90


	//   ....[100]....
        /*14d8*/ 	.word	0x00021ae0


	//   ....[101]....
        /*14dc*/ 	.word	0x00021b20


	//   ....[102]....
        /*14e0*/ 	.word	0x00021b70


	//   ....[103]....
        /*14e4*/ 	.word	0x00021bb0


	//   ....[104]....
        /*14e8*/ 	.word	0x00021c00


	//   ....[105]....
        /*14ec*/ 	.word	0x00021c40


	//   ....[106]....
        /*14f0*/ 	.word	0x00021c90


	//   ....[107]....
        /*14f4*/ 	.word	0x00021cd0


	//   ....[108]....
        /*14f8*/ 	.word	0x00021d20


	//   ....[109]....
        /*14fc*/ 	.word	0x00021d70


	//   ....[110]....
        /*1500*/ 	.word	0x00021dc0


	//   ....[111]....
        /*1504*/ 	.word	0x00021e10


	//   ....[112]....
        /*1508*/ 	.word	0x00021e60


	//   ....[113]....
        /*150c*/ 	.word	0x00021eb0


	//   ....[114]....
        /*1510*/ 	.word	0x00021f00


	//   ....[115]....
        /*1514*/ 	.word	0x00021f50


	//   ....[116]....
        /*1518*/ 	.word	0x00021fc0


	//   ....[117]....
        /*151c*/ 	.word	0x00022030


	//   ....[118]....
        /*1520*/ 	.word	0x000220a0


	//   ....[119]....
        /*1524*/ 	.word	0x00022100


	//   ....[120]....
        /*1528*/ 	.word	0x00022170


	//   ....[121]....
        /*152c*/ 	.word	0x000221e0


	//   ....[122]....
        /*1530*/ 	.word	0x00022250


	//   ....[123]....
        /*1534*/ 	.word	0x000222b0


	//   ....[124]....
        /*1538*/ 	.word	0x00022320


	//   ....[125]....
        /*153c*/ 	.word	0x00022390


	//   ....[126]....
        /*1540*/ 	.word	0x00022400


	//   ....[127]....
        /*1544*/ 	.word	0x00022460


	//   ....[128]....
        /*1548*/ 	.word	0x000224d0


	//   ....[129]....
        /*154c*/ 	.word	0x00022540


	//   ....[130]....
        /*1550*/ 	.word	0x000225b0


	//   ....[131]....
        /*1554*/ 	.word	0x00022610


	//   ....[132]....
        /*1558*/ 	.word	0x00022680


	//   ....[133]....
        /*155c*/ 	.word	0x000226f0


	//   ....[134]....
        /*1560*/ 	.word	0x00022760


	//   ....[135]....
        /*1564*/ 	.word	0x000227c0


	//   ....[136]....
        /*1568*/ 	.word	0x00022830


	//   ....[137]....
        /*156c*/ 	.word	0x000228a0


	//   ....[138]....
        /*1570*/ 	.word	0x00022910


	//   ....[139]....
        /*1574*/ 	.word	0x00022970


	//   ....[140]....
        /*1578*/ 	.word	0x000229e0


	//   ....[141]....
        /*157c*/ 	.word	0x00022a50


	//   ....[142]....
        /*1580*/ 	.word	0x00022ac0


	//   ....[143]....
        /*1584*/ 	.word	0x00022b20


	//   ....[144]....
        /*1588*/ 	.word	0x00022b90


	//   ....[145]....
        /*158c*/ 	.word	0x00022c00


	//   ....[146]....
        /*1590*/ 	.word	0x00022c70


	//   ....[147]....
        /*1594*/ 	.word	0x00022cd0


	//   ....[148]....
        /*1598*/ 	.word	0x00022d40


	//   ....[149]....
        /*159c*/ 	.word	0x00022db0


	//   ....[150]....
        /*15a0*/ 	.word	0x00022e20


	//   ....[151]....
        /*15a4*/ 	.word	0x00022e80


	//   ....[152]....
        /*15a8*/ 	.word	0x00022ef0


	//   ....[153]....
        /*15ac*/ 	.word	0x00022f60


	//   ....[154]....
        /*15b0*/ 	.word	0x00022fd0


	//   ....[155]....
        /*15b4*/ 	.word	0x00023030


	//   ....[156]....
        /*15b8*/ 	.word	0x000230a0


	//   ....[157]....
        /*15bc*/ 	.word	0x00023110


	//   ....[158]....
        /*15c0*/ 	.word	0x00023160


	//   ....[159]....
        /*15c4*/ 	.word	0x000231a0


	//   ....[160]....
        /*15c8*/ 	.word	0x000231f0


	//   ....[161]....
        /*15cc*/ 	.word	0x00023240


	//   ....[162]....
        /*15d0*/ 	.word	0x00023290


	//   ....[163]....
        /*15d4*/ 	.word	0x00023300


	//   ....[164]....
        /*15d8*/ 	.word	0x00023350


	//   ....[165]....
        /*15dc*/ 	.word	0x000233a0


	//   ....[166]....
        /*15e0*/ 	.word	0x000233f0


	//   ....[167]....
        /*15e4*/ 	.word	0x00023440


	//   ....[168]....
        /*15e8*/ 	.word	0x00023490


	//   ....[169]....
        /*15ec*/ 	.word	0x00023500


	//   ....[170]....
        /*15f0*/ 	.word	0x00023550


	//   ....[171]....
        /*15f4*/ 	.word	0x000235c0


	//   ....[172]....
        /*15f8*/ 	.word	0x00023620


	//   ....[173]....
        /*15fc*/ 	.word	0x00023690


	//----- nvinfo : EIATTR_EXIT_INSTR_OFFSETS
	.align		4
.L_568:
        /*1600*/ 	.byte	0x04, 0x1c
        /*1602*/ 	.short	(.L_570 - .L_569)


	//   ....[0]....
.L_569:
        /*1604*/ 	.word	0x000010d0


	//   ....[1]....
        /*1608*/ 	.word	0x0001d7a0


	//----- nvinfo : EIATTR_MAX_THREADS
	.align		4
.L_570:
        /*160c*/ 	.byte	0x04, 0x05
        /*160e*/ 	.short	(.L_572 - .L_571)
.L_571:
        /*1610*/ 	.word	0x00000080
        /*1614*/ 	.word	0x00000001
        /*1618*/ 	.word	0x00000001


	//----- nvinfo : EIATTR_CRS_STACK_SIZE
	.align		4
.L_572:
        /*161c*/ 	.byte	0x04, 0x1e
        /*161e*/ 	.short	(.L_574 - .L_573)
.L_573:
        /*1620*/ 	.word	0x00000000
.L_574:


//--------------------- .nv.callgraph             --------------------------
	.section	.nv.callgraph,"",@"SHT_CUDA_CALLGRAPH"
	.align	4
	.sectionentsize	8
	.align		4
        /*0000*/ 	.word	0x00000000
	.align		4
        /*0004*/ 	.word	0xffffffff
	.align		4
        /*0008*/ 	.word	0x00000000
	.align		4
        /*000c*/ 	.word	0xfffffffe
	.align		4
        /*0010*/ 	.word	0x00000000
	.align		4
        /*0014*/ 	.word	0xfffffffd
	.align		4
        /*0018*/ 	.word	0x00000000
	.align		4
        /*001c*/ 	.word	0xfffffffc


//--------------------- .nv.rel.action            --------------------------
	.section	.nv.rel.action,"",@"SHT_CUDA_RELOCINFO"
	.align	8
	.sectionentsize	8
        /*0000*/ 	.byte	0x73, 0x00, 0x00, 0x00, 0x00, 0x00, 0x00, 0x00, 0x00, 0x00, 0x00, 0x11, 0x25, 0x00, 0x05, 0x36


//--------------------- .nv.constant4             --------------------------
	.section	.nv.constant4,"a",@progbits
	.align	8
	.align		8
.nv.constant4:
        /*0000*/ 	.dword	_ZN88_INTERNAL_2b931cf9_52_flash_fwd_hdim64_fp16_paged_split_softcapall_sm80_cu_9afb97bd_39354cuda3std3__45__cpo5beginE
	.align		8
        /*0008*/ 	.dword	_ZN88_INTERNAL_2b931cf9_52_flash_fwd_hdim64_fp16_paged_split_softcapall_sm80_cu_9afb97bd_39354cuda3std3__45__cpo3endE
	.align		8
        /*0010*/ 	.dword	_ZN88_INTERNAL_2b931cf9_52_flash_fwd_hdim64_fp16_paged_split_softcapall_sm80_cu_9afb97bd_39354cuda3std3__45__cpo6cbeginE
	.align		8
        /*0018*/ 	.dword	_ZN88_INTERNAL_2b931cf9_52_flash_fwd_hdim64_fp16_paged_split_softcapall_sm80_cu_9afb97bd_39354cuda3std3__45__cpo4cendE
	.align		8
        /*0020*/ 	.dword	_ZN88_INTERNAL_2b931cf9_52_flash_fwd_hdim64_fp16_paged_split_softcapall_sm80_cu_9afb97bd_39354cuda3std3__490_GLOBAL__N__2b931cf9_52_flash_fwd_hdim64_fp16_paged_split_softcapall_sm80_cu_9afb97bd_39356ignoreE
	.align		8
        /*0028*/ 	.dword	_ZN88_INTERNAL_2b931cf9_52_flash_fwd_hdim64_fp16_paged_split_softcapall_sm80_cu_9afb97bd_39354cuda3std3__419piecewise_constructE
	.align		8
        /*0030*/ 	.dword	_ZN88_INTERNAL_2b931cf9_52_flash_fwd_hdim64_fp16_paged_split_softcapall_sm80_cu_9afb97bd_39354cuda3std3__48in_placeE
	.align		8
        /*0038*/ 	.dword	_ZN88_INTERNAL_2b931cf9_52_flash_fwd_hdim64_fp16_paged_split_softcapall_sm80_cu_9afb97bd_39354cuda3std6ranges3__45__cpo4swapE
	.align		8
        /*0040*/ 	.dword	_ZN88_INTERNAL_2b931cf9_52_flash_fwd_hdim64_fp16_paged_split_softcapall_sm80_cu_9afb97bd_39354cuda3std6ranges3__45__cpo9iter_moveE
	.align		8
        /*0048*/ 	.dword	_ZN88_INTERNAL_2b931cf9_52_flash_fwd_hdim64_fp16_paged_split_softcapall_sm80_cu_9afb97bd_39354cute7productE
	.align		8
        /*0050*/ 	.dword	_ZN88_INTERNAL_2b931cf9_52_flash_fwd_hdim64_fp16_paged_split_softcapall_sm80_cu_9afb97bd_39354cute1_E


//--------------------- .nv.constant0._ZN7cutlass13device_kernelIN5flash19enable_sm80_to_sm89INS1_16FlashAttnFwdSm80INS1_25CollectiveMainloopFwdSm80ILi4ELi1ELb0EN4cute5tupleIJNS5_1CILi128EEENS7_ILi112EEENS7_ILi64EEEEEELi64ENS_6half_tEfNS_4arch4Sm80ELb0ELb0ELb1ELb0ELb1ELb0ELb1ELb1EEENS1_21CollectiveEpilogueFwdINS6_IJS8_SA_S9_EEENS6_IJNS7_ILi1EEESI_SI_EEESC_SE_Li128ELb0ELb1ELb1ELb0EEENS1_19SingleTileSchedulerILb0ELb1ELb1ELi128EEEEEEEEEvNT_6ParamsE --------------------------
	.section	.nv.constant0._ZN7cutlass13device_kernelIN5flash19enable_sm80_to_sm89INS1_16FlashAttnFwdSm80INS1_25CollectiveMainloopFwdSm80ILi4ELi1ELb0EN4cute5tupleIJNS5_1CILi128EEENS7_ILi112EEENS7_ILi64EEEEEELi64ENS_6half_tEfNS_4arch4Sm80ELb0ELb0ELb1ELb0ELb1ELb0ELb1ELb1EEENS1_21CollectiveEpilogueFwdINS6_IJS8_SA_S9_EEENS6_IJNS7_ILi1EEESI_SI_EEESC_SE_Li128ELb0ELb1ELb1ELb0EEENS1_19SingleTileSchedulerILb0ELb1ELb1ELi128EEEEEEEEEvNT_6ParamsE,"a",@progbits
	.sectionflags	@""
	.align	4
.nv.constant0._ZN7cutlass13device_kernelIN5flash19enable_sm80_to_sm89INS1_16FlashAttnFwdSm80INS1_25CollectiveMainloopFwdSm80ILi4ELi1ELb0EN4cute5tupleIJNS5_1CILi128EEENS7_ILi112EEENS7_ILi64EEEEEELi64ENS_6half_tEfNS_4arch4Sm80ELb0ELb0ELb1ELb0ELb1ELb0ELb1ELb1EEENS1_21CollectiveEpilogueFwdINS6_IJS8_SA_S9_EEENS6_IJNS7_ILi1EEESI_SI_EEESC_SE_Li128ELb0ELb1ELb1ELb0EEENS1_19SingleTileSchedulerILb0ELb1ELb1ELi128EEEEEEEEEvNT_6ParamsE:
	.zero		1400


//--------------------- .nv.constant0._ZN7cutlass13device_kernelIN5flash19enable_sm80_to_sm89INS1_16FlashAttnFwdSm80INS1_25CollectiveMainloopFwdSm80ILi4ELi1ELb0EN4cute5tupleIJNS5_1CILi128EEENS7_ILi80EEENS7_ILi64EEEEEELi64ENS_6half_tEfNS_4arch4Sm80ELb0ELb0ELb1ELb1ELb1ELb0ELb1ELb1EEENS1_21CollectiveEpilogueFwdINS6_IJS8_SA_S9_EEENS6_IJNS7_ILi1EEESI_SI_EEESC_SE_Li128ELb1ELb1ELb1ELb0EEENS1_36VarlenDynamicPersistentTileSchedulerILi128ELi80ELi128ELi128ELb1ELb1ELb0ELb0ELb1ELb1EEEEEEEEEvNT_6ParamsE --------------------------
	.section	.nv.constant0._ZN7cutlass13device_kernelIN5flash19enable_sm80_to_sm89INS1_16FlashAttnFwdSm80INS1_25CollectiveMainloopFwdSm80ILi4ELi1ELb0EN4cute5tupleIJNS5_1CILi128EEENS7_ILi80EEENS7_ILi64EEEEEELi64ENS_6half_tEfNS_4arch4Sm80ELb0ELb0ELb1ELb1ELb1ELb0ELb1ELb1EEENS1_21CollectiveEpilogueFwdINS6_IJS8_SA_S9_EEENS6_IJNS7_ILi1EEESI_SI_EEESC_SE_Li128ELb1ELb1ELb1ELb0EEENS1_36VarlenDynamicPersistentTileSchedulerILi128ELi80ELi128ELi128ELb1ELb1ELb0ELb0ELb1ELb1EEEEEEEEEvNT_6ParamsE,"a",@progbits
	.sectionflags	@""
	.align	4
.nv.constant0._ZN7cutlass13device_kernelIN5flash19enable_sm80_to_sm89INS1_16FlashAttnFwdSm80INS1_25CollectiveMainloopFwdSm80ILi4ELi1ELb0EN4cute5tupleIJNS5_1CILi128EEENS7_ILi80EEENS7_ILi64EEEEEELi64ENS_6half_tEfNS_4arch4Sm80ELb0ELb0ELb1ELb1ELb1ELb0ELb1ELb1EEENS1_21CollectiveEpilogueFwdINS6_IJS8_SA_S9_EEENS6_IJNS7_ILi1EEESI_SI_EEESC_SE_Li128ELb1ELb1ELb1ELb0EEENS1_36VarlenDynamicPersistentTileSchedulerILi128ELi80ELi128ELi128ELb1ELb1ELb0ELb0ELb1ELb1EEEEEEEEEvNT_6ParamsE:
	.zero		1432


//--------------------- .nv.constant0._ZN7cutlass13device_kernelIN5flash19enable_sm80_to_sm89INS1_16FlashAttnFwdSm80INS1_25CollectiveMainloopFwdSm80ILi4ELi1ELb0EN4cute5tupleIJNS5_1CILi128EEENS7_ILi80EEENS7_ILi64EEEEEELi64ENS_6half_tEfNS_4arch4Sm80ELb0ELb0ELb1ELb1ELb1ELb1ELb1ELb1EEENS1_21CollectiveEpilogueFwdINS6_IJS8_SA_S9_EEENS6_IJNS7_ILi1EEESI_SI_EEESC_SE_Li128ELb1ELb1ELb1ELb0EEENS1_36VarlenDynamicPersistentTileSchedulerILi128ELi80ELi128ELi128ELb1ELb1ELb0ELb0ELb1ELb1EEEEEEEEEvNT_6ParamsE --------------------------
	.section	.nv.constant0._ZN7cutlass13device_kernelIN5flash19enable_sm80_to_sm89INS1_16FlashAttnFwdSm80INS1_25CollectiveMainloopFwdSm80ILi4ELi1ELb0EN4cute5tupleIJNS5_1CILi128EEENS7_ILi80EEENS7_ILi64EEEEEELi64ENS_6half_tEfNS_4arch4Sm80ELb0ELb0ELb1ELb1ELb1ELb1ELb1ELb1EEENS1_21CollectiveEpilogueFwdINS6_IJS8_SA_S9_EEENS6_IJNS7_ILi1EEESI_SI_EEESC_SE_Li128ELb1ELb1ELb1ELb0EEENS1_36VarlenDynamicPersistentTileSchedulerILi128ELi80ELi128ELi128ELb1ELb1ELb0ELb0ELb1ELb1EEEEEEEEEvNT_6ParamsE,"a",@progbits
	.sectionflags	@""
	.align	4
.nv.constant0._ZN7cutlass13device_kernelIN5flash19enable_sm80_to_sm89INS1_16FlashAttnFwdSm80INS1_25CollectiveMainloopFwdSm80ILi4ELi1ELb0EN4cute5tupleIJNS5_1CILi128EEENS7_ILi80EEENS7_ILi64EEEEEELi64ENS_6half_tEfNS_4arch4Sm80ELb0ELb0ELb1ELb1ELb1ELb1ELb1ELb1EEENS1_21CollectiveEpilogueFwdINS6_IJS8_SA_S9_EEENS6_IJNS7_ILi1EEESI_SI_EEESC_SE_Li128ELb1ELb1ELb1ELb0EEENS1_36VarlenDynamicPersistentTileSchedulerILi128ELi80ELi128ELi128ELb1ELb1ELb0ELb0ELb1ELb1EEEEEEEEEvNT_6ParamsE:
	.zero		1432


//--------------------- .nv.constant0._ZN7cutlass13device_kernelIN5flash19enable_sm80_to_sm89INS1_16FlashAttnFwdSm80INS1_25CollectiveMainloopFwdSm80ILi4ELi1ELb0EN4cute5tupleIJNS5_1CILi128EEENS7_ILi96EEENS7_ILi64EEEEEELi64ENS_6half_tEfNS_4arch4Sm80ELb0ELb1ELb1ELb0ELb1ELb0ELb1ELb1EEENS1_21CollectiveEpilogueFwdINS6_IJS8_SA_S9_EEENS6_IJNS7_ILi1EEESI_SI_EEESC_SE_Li128ELb0ELb1ELb1ELb0EEENS1_19SingleTileSchedulerILb0ELb1ELb1ELi128EEEEEEEEEvNT_6ParamsE --------------------------
	.section	.nv.constant0._ZN7cutlass13device_kernelIN5flash19enable_sm80_to_sm89INS1_16FlashAttnFwdSm80INS1_25CollectiveMainloopFwdSm80ILi4ELi1ELb0EN4cute5tupleIJNS5_1CILi128EEENS7_ILi96EEENS7_ILi64EEEEEELi64ENS_6half_tEfNS_4arch4Sm80ELb0ELb1ELb1ELb0ELb1ELb0ELb1ELb1EEENS1_21CollectiveEpilogueFwdINS6_IJS8_SA_S9_EEENS6_IJNS7_ILi1EEESI_SI_EEESC_SE_Li128ELb0ELb1ELb1ELb0EEENS1_19SingleTileSchedulerILb0ELb1ELb1ELi128EEEEEEEEEvNT_6ParamsE,"a",@progbits
	.sectionflags	@""
	.align	4
.nv.constant0._ZN7cutlass13device_kernelIN5flash19enable_sm80_to_sm89INS1_16FlashAttnFwdSm80INS1_25CollectiveMainloopFwdSm80ILi4ELi1ELb0EN4cute5tupleIJNS5_1CILi128EEENS7_ILi96EEENS7_ILi64EEEEEELi64ENS_6half_tEfNS_4arch4Sm80ELb0ELb1ELb1ELb0ELb1ELb0ELb1ELb1EEENS1_21CollectiveEpilogueFwdINS6_IJS8_SA_S9_EEENS6_IJNS7_ILi1EEESI_SI_EEESC_SE_Li128ELb0ELb1ELb1ELb0EEENS1_19SingleTileSchedulerILb0ELb1ELb1ELi128EEEEEEEEEvNT_6ParamsE:
	.zero		1400


//--------------------- .nv.constant0._ZN7cutlass13device_kernelIN5flash19enable_sm80_to_sm89INS1_16FlashAttnFwdSm80INS1_25CollectiveMainloopFwdSm80ILi4ELi1ELb0EN4cute5tupleIJNS5_1CILi128EEENS7_ILi80EEENS7_ILi64EEEEEELi64ENS_6half_tEfNS_4arch4Sm80ELb0ELb1ELb1ELb1ELb1ELb0ELb1ELb1EEENS1_21CollectiveEpilogueFwdINS6_IJS8_SA_S9_EEENS6_IJNS7_ILi1EEESI_SI_EEESC_SE_Li128ELb1ELb1ELb1ELb0EEENS1_36VarlenDynamicPersistentTileSchedulerILi128ELi80ELi128ELi128ELb1ELb1ELb0ELb1ELb0ELb1EEEEEEEEEvNT_6ParamsE --------------------------
	.section	.nv.constant0._ZN7cutlass13device_kernelIN5flash19enable_sm80_to_sm89INS1_16FlashAttnFwdSm80INS1_25CollectiveMainloopFwdSm80ILi4ELi1ELb0EN4cute5tupleIJNS5_1CILi128EEENS7_ILi80EEENS7_ILi64EEEEEELi64ENS_6half_tEfNS_4arch4Sm80ELb0ELb1ELb1ELb1ELb1ELb0ELb1ELb1EEENS1_21CollectiveEpilogueFwdINS6_IJS8_SA_S9_EEENS6_IJNS7_ILi1EEESI_SI_EEESC_SE_Li128ELb1ELb1ELb1ELb0EEENS1_36VarlenDynamicPersistentTileSchedulerILi128ELi80ELi128ELi128ELb1ELb1ELb0ELb1ELb0ELb1EEEEEEEEEvNT_6ParamsE,"a",@progbits
	.sectionflags	@""
	.align	4
.nv.constant0._ZN7cutlass13device_kernelIN5flash19enable_sm80_to_sm89INS1_16FlashAttnFwdSm80INS1_25CollectiveMainloopFwdSm80ILi4ELi1ELb0EN4cute5tupleIJNS5_1CILi128EEENS7_ILi80EEENS7_ILi64EEEEEELi64ENS_6half_tEfNS_4arch4Sm80ELb0ELb1ELb1ELb1ELb1ELb0ELb1ELb1EEENS1_21CollectiveEpilogueFwdINS6_IJS8_SA_S9_EEENS6_IJNS7_ILi1EEESI_SI_EEESC_SE_Li128ELb1ELb1ELb1ELb0EEENS1_36VarlenDynamicPersistentTileSchedulerILi128ELi80ELi128ELi128ELb1ELb1ELb0ELb1ELb0ELb1EEEEEEEEEvNT_6ParamsE:
	.zero		1432


//--------------------- .nv.constant0._ZN7cutlass13device_kernelIN5flash19enable_sm80_to_sm89INS1_16FlashAttnFwdSm80INS1_25CollectiveMainloopFwdSm80ILi4ELi1ELb0EN4cute5tupleIJNS5_1CILi128EEENS7_ILi80EEENS7_ILi64EEEEEELi64ENS_6half_tEfNS_4arch4Sm80ELb0ELb1ELb1ELb1ELb1ELb1ELb1ELb1EEENS1_21CollectiveEpilogueFwdINS6_IJS8_SA_S9_EEENS6_IJNS7_ILi1EEESI_SI_EEESC_SE_Li128ELb1ELb1ELb1ELb0EEENS1_36VarlenDynamicPersistentTileSchedulerILi128ELi80ELi128ELi128ELb1ELb1ELb0ELb1ELb0ELb1EEEEEEEEEvNT_6ParamsE --------------------------
	.section	.nv.constant0._ZN7cutlass13device_kernelIN5flash19enable_sm80_to_sm89INS1_16FlashAttnFwdSm80INS1_25CollectiveMainloopFwdSm80ILi4ELi1ELb0EN4cute5tupleIJNS5_1CILi128EEENS7_ILi80EEENS7_ILi64EEEEEELi64ENS_6half_tEfNS_4arch4Sm80ELb0ELb1ELb1ELb1ELb1ELb1ELb1ELb1EEENS1_21CollectiveEpilogueFwdINS6_IJS8_SA_S9_EEENS6_IJNS7_ILi1EEESI_SI_EEESC_SE_Li128ELb1ELb1ELb1ELb0EEENS1_36VarlenDynamicPersistentTileSchedulerILi128ELi80ELi128ELi128ELb1ELb1ELb0ELb1ELb0ELb1EEEEEEEEEvNT_6ParamsE,"a",@progbits
	.sectionflags	@""
	.align	4
.nv.constant0._ZN7cutlass13device_kernelIN5flash19enable_sm80_to_sm89INS1_16FlashAttnFwdSm80INS1_25CollectiveMainloopFwdSm80ILi4ELi1ELb0EN4cute5tupleIJNS5_1CILi128EEENS7_ILi80EEENS7_ILi64EEEEEELi64ENS_6half_tEfNS_4arch4Sm80ELb0ELb1ELb1ELb1ELb1ELb1ELb1ELb1EEENS1_21CollectiveEpilogueFwdINS6_IJS8_SA_S9_EEENS6_IJNS7_ILi1EEESI_SI_EEESC_SE_Li128ELb1ELb1ELb1ELb0EEENS1_36VarlenDynamicPersistentTileSchedulerILi128ELi80ELi128ELi128ELb1ELb1ELb0ELb1ELb0ELb1EEEEEEEEEvNT_6ParamsE:
	.zero		1432


//--------------------- .nv.constant0._ZN7cutlass13device_kernelIN5flash19enable_sm80_to_sm89INS1_16FlashAttnFwdSm80INS1_25CollectiveMainloopFwdSm80ILi4ELi1ELb0EN4cute5tupleIJNS5_1CILi128EEENS7_ILi112EEENS7_ILi64EEEEEELi64ENS_6half_tEfNS_4arch4Sm80ELb1ELb0ELb1ELb0ELb1ELb0ELb1ELb1EEENS1_21CollectiveEpilogueFwdINS6_IJS8_SA_S9_EEENS6_IJNS7_ILi1EEESI_SI_EEESC_SE_Li128ELb0ELb1ELb1ELb0EEENS1_30DynamicPersistentTileSchedulerILi128ELi128ELb1ELb1ELb0EEEEEEEEEvNT_6ParamsE --------------------------
	.section	.nv.constant0._ZN7cutlass13device_kernelIN5flash19enable_sm80_to_sm89INS1_16FlashAttnFwdSm80INS1_25CollectiveMainloopFwdSm80ILi4ELi1ELb0EN4cute5tupleIJNS5_1CILi128EEENS7_ILi112EEENS7_ILi64EEEEEELi64ENS_6half_tEfNS_4arch4Sm80ELb1ELb0ELb1ELb0ELb1ELb0ELb1ELb1EEENS1_21CollectiveEpilogueFwdINS6_IJS8_SA_S9_EEENS6_IJNS7_ILi1EEESI_SI_EEESC_SE_Li128ELb0ELb1ELb1ELb0EEENS1_30DynamicPersistentTileSchedulerILi128ELi128ELb1ELb1ELb0EEEEEEEEEvNT_6ParamsE,"a",@progbits
	.sectionflags	@""
	.align	4
.nv.constant0._ZN7cutlass13device_kernelIN5flash19enable_sm80_to_sm89INS1_16FlashAttnFwdSm80INS1_25CollectiveMainloopFwdSm80ILi4ELi1ELb0EN4cute5tupleIJNS5_1CILi128EEENS7_ILi112EEENS7_ILi64EEEEEELi64ENS_6half_tEfNS_4arch4Sm80ELb1ELb0ELb1ELb0ELb1ELb0ELb1ELb1EEENS1_21CollectiveEpilogueFwdINS6_IJS8_SA_S9_EEENS6_IJNS7_ILi1EEESI_SI_EEESC_SE_Li128ELb0ELb1ELb1ELb0EEENS1_30DynamicPersistentTileSchedulerILi128ELi128ELb1ELb1ELb0EEEEEEEEEvNT_6ParamsE:
	.zero		1416


//--------------------- .nv.constant0._ZN7cutlass13device_kernelIN5flash19enable_sm80_to_sm89INS1_16FlashAttnFwdSm80INS1_25CollectiveMainloopFwdSm80ILi4ELi1ELb0EN4cute5tupleIJNS5_1CILi128EEENS7_ILi80EEENS7_ILi64EEEEEELi64ENS_6half_tEfNS_4arch4Sm80ELb1ELb0ELb1ELb1ELb1ELb0ELb1ELb1EEENS1_21CollectiveEpilogueFwdINS6_IJS8_SA_S9_EEENS6_IJNS7_ILi1EEESI_SI_EEESC_SE_Li128ELb1ELb1ELb1ELb0EEENS1_36VarlenDynamicPersistentTileSchedulerILi128ELi80ELi128ELi128ELb1ELb1ELb0ELb1ELb1ELb1EEEEEEEEEvNT_6ParamsE --------------------------
	.section	.nv.constant0._ZN7cutlass13device_kernelIN5flash19enable_sm80_to_sm89INS1_16FlashAttnFwdSm80INS1_25CollectiveMainloopFwdSm80ILi4ELi1ELb0EN4cute5tupleIJNS5_1CILi128EEENS7_ILi80EEENS7_ILi64EEEEEELi64ENS_6half_tEfNS_4arch4Sm80ELb1ELb0ELb1ELb1ELb1ELb0ELb1ELb1EEENS1_21CollectiveEpilogueFwdINS6_IJS8_SA_S9_EEENS6_IJNS7_ILi1EEESI_SI_EEESC_SE_Li128ELb1ELb1ELb1ELb0EEENS1_36VarlenDynamicPersistentTileSchedulerILi128ELi80ELi128ELi128ELb1ELb1ELb0ELb1ELb1ELb1EEEEEEEEEvNT_6ParamsE,"a",@progbits
	.sectionflags	@""
	.align	4
.nv.constant0._ZN7cutlass13device_kernelIN5flash19enable_sm80_to_sm89INS1_16FlashAttnFwdSm80INS1_25CollectiveMainloopFwdSm80ILi4ELi1ELb0EN4cute5tupleIJNS5_1CILi128EEENS7_ILi80EEENS7_ILi64EEEEEELi64ENS_6half_tEfNS_4arch4Sm80ELb1ELb0ELb1ELb1ELb1ELb0ELb1ELb1EEENS1_21CollectiveEpilogueFwdINS6_IJS8_SA_S9_EEENS6_IJNS7_ILi1EEESI_SI_EEESC_SE_Li128ELb1ELb1ELb1ELb0EEENS1_36VarlenDynamicPersistentTileSchedulerILi128ELi80ELi128ELi128ELb1ELb1ELb0ELb1ELb1ELb1EEEEEEEEEvNT_6ParamsE:
	.zero		1432


//--------------------- .nv.constant0._ZN7cutlass13device_kernelIN5flash19enable_sm80_to_sm89INS1_16FlashAttnFwdSm80INS1_25CollectiveMainloopFwdSm80ILi4ELi1ELb0EN4cute5tupleIJNS5_1CILi128EEENS7_ILi80EEENS7_ILi64EEEEEELi64ENS_6half_tEfNS_4arch4Sm80ELb1ELb0ELb1ELb1ELb1ELb1ELb1ELb1EEENS1_21CollectiveEpilogueFwdINS6_IJS8_SA_S9_EEENS6_IJNS7_ILi1EEESI_SI_EEESC_SE_Li128ELb1ELb1ELb1ELb0EEENS1_36VarlenDynamicPersistentTileSchedulerILi128ELi80ELi128ELi128ELb1ELb1ELb0ELb1ELb1ELb1EEEEEEEEEvNT_6ParamsE --------------------------
	.section	.nv.constant0._ZN7cutlass13device_kernelIN5flash19enable_sm80_to_sm89INS1_16FlashAttnFwdSm80INS1_25CollectiveMainloopFwdSm80ILi4ELi1ELb0EN4cute5tupleIJNS5_1CILi128EEENS7_ILi80EEENS7_ILi64EEEEEELi64ENS_6half_tEfNS_4arch4Sm80ELb1ELb0ELb1ELb1ELb1ELb1ELb1ELb1EEENS1_21CollectiveEpilogueFwdINS6_IJS8_SA_S9_EEENS6_IJNS7_ILi1EEESI_SI_EEESC_SE_Li128ELb1ELb1ELb1ELb0EEENS1_36VarlenDynamicPersistentTileSchedulerILi128ELi80ELi128ELi128ELb1ELb1ELb0ELb1ELb1ELb1EEEEEEEEEvNT_6ParamsE,"a",@progbits
	.sectionflags	@""
	.align	4
.nv.constant0._ZN7cutlass13device_kernelIN5flash19enable_sm80_to_sm89INS1_16FlashAttnFwdSm80INS1_25CollectiveMainloopFwdSm80ILi4ELi1ELb0EN4cute5tupleIJNS5_1CILi128EEENS7_ILi80EEENS7_ILi64EEEEEELi64ENS_6half_tEfNS_4arch4Sm80ELb1ELb0ELb1ELb1ELb1ELb1ELb1ELb1EEENS1_21CollectiveEpilogueFwdINS6_IJS8_SA_S9_EEENS6_IJNS7_ILi1EEESI_SI_EEESC_SE_Li128ELb1ELb1ELb1ELb0EEENS1_36VarlenDynamicPersistentTileSchedulerILi128ELi80ELi128ELi128ELb1ELb1ELb0ELb1ELb1ELb1EEEEEEEEEvNT_6ParamsE:
	.zero		1432


//--------------------- .nv.constant0._ZN7cutlass13device_kernelIN5flash19enable_sm80_to_sm89INS1_16FlashAttnFwdSm80INS1_25CollectiveMainloopFwdSm80ILi4ELi1ELb0EN4cute5tupleIJNS5_1CILi128EEENS7_ILi112EEENS7_ILi64EEEEEELi64ENS_6half_tEfNS_4arch4Sm80ELb0ELb0ELb0ELb0ELb1ELb0ELb1ELb1EEENS1_21CollectiveEpilogueFwdINS6_IJS8_SA_S9_EEENS6_IJNS7_ILi1EEESI_SI_EEESC_SE_Li128ELb0ELb1ELb1ELb0EEENS1_19SingleTileSchedulerILb0ELb1ELb1ELi128EEEEEEEEEvNT_6ParamsE --------------------------
	.section	.nv.constant0._ZN7cutlass13device_kernelIN5flash19enable_sm80_to_sm89INS1_16FlashAttnFwdSm80INS1_25CollectiveMainloopFwdSm80ILi4ELi1ELb0EN4cute5tupleIJNS5_1CILi128EEENS7_ILi112EEENS7_ILi64EEEEEELi64ENS_6half_tEfNS_4arch4Sm80ELb0ELb0ELb0ELb0ELb1ELb0ELb1ELb1EEENS1_21CollectiveEpilogueFwdINS6_IJS8_SA_S9_EEENS6_IJNS7_ILi1EEESI_SI_EEESC_SE_Li128ELb0ELb1ELb1ELb0EEENS1_19SingleTileSchedulerILb0ELb1ELb1ELi128EEEEEEEEEvNT_6ParamsE,"a",@progbits
	.sectionflags	@""
	.align	4
.nv.constant0._ZN7cutlass13device_kernelIN5flash19enable_sm80_to_sm89INS1_16FlashAttnFwdSm80INS1_25CollectiveMainloopFwdSm80ILi4ELi1ELb0EN4cute5tupleIJNS5_1CILi128EEENS7_ILi112EEENS7_ILi64EEEEEELi64ENS_6half_tEfNS_4arch4Sm80ELb0ELb0ELb0ELb0ELb1ELb0ELb1ELb1EEENS1_21CollectiveEpilogueFwdINS6_IJS8_SA_S9_EEENS6_IJNS7_ILi1EEESI_SI_EEESC_SE_Li128ELb0ELb1ELb1ELb0EEENS1_19SingleTileSchedulerILb0ELb1ELb1ELi128EEEEEEEEEvNT_6ParamsE:
	.zero		1400


//--------------------- .nv.constant0._ZN7cutlass13device_kernelIN5flash19enable_sm80_to_sm89INS1_16FlashAttnFwdSm80INS1_25CollectiveMainloopFwdSm80ILi4ELi1ELb0EN4cute5tupleIJNS5_1CILi128EEENS7_ILi80EEENS7_ILi64EEEEEELi64ENS_6half_tEfNS_4arch4Sm80ELb0ELb0ELb0ELb1ELb1ELb0ELb1ELb1EEENS1_21CollectiveEpilogueFwdINS6_IJS8_SA_S9_EEENS6_IJNS7_ILi1EEESI_SI_EEESC_SE_Li128ELb1ELb1ELb1ELb0EEENS1_36VarlenDynamicPersistentTileSchedulerILi128ELi80ELi128ELi128ELb1ELb1ELb0ELb0ELb1ELb1EEEEEEEEEvNT_6ParamsE --------------------------
	.section	.nv.constant0._ZN7cutlass13device_kernelIN5flash19enable_sm80_to_sm89INS1_16FlashAttnFwdSm80INS1_25CollectiveMainloopFwdSm80ILi4ELi1ELb0EN4cute5tupleIJNS5_1CILi128EEENS7_ILi80EEENS7_ILi64EEEEEELi64ENS_6half_tEfNS_4arch4Sm80ELb0ELb0ELb0ELb1ELb1ELb0ELb1ELb1EEENS1_21CollectiveEpilogueFwdINS6_IJS8_SA_S9_EEENS6_IJNS7_ILi1EEESI_SI_EEESC_SE_Li128ELb1ELb1ELb1ELb0EEENS1_36VarlenDynamicPersistentTileSchedulerILi128ELi80ELi128ELi128ELb1ELb1ELb0ELb0ELb1ELb1EEEEEEEEEvNT_6ParamsE,"a",@progbits
	.sectionflags	@""
	.align	4
.nv.constant0._ZN7cutlass13device_kernelIN5flash19enable_sm80_to_sm89INS1_16FlashAttnFwdSm80INS1_25CollectiveMainloopFwdSm80ILi4ELi1ELb0EN4cute5tupleIJNS5_1CILi128EEENS7_ILi80EEENS7_ILi64EEEEEELi64ENS_6half_tEfNS_4arch4Sm80ELb0ELb0ELb0ELb1ELb1ELb0ELb1ELb1EEENS1_21CollectiveEpilogueFwdINS6_IJS8_SA_S9_EEENS6_IJNS7_ILi1EEESI_SI_EEESC_SE_Li128ELb1ELb1ELb1ELb0EEENS1_36VarlenDynamicPersistentTileSchedulerILi128ELi80ELi128ELi128ELb1ELb1ELb0ELb0ELb1ELb1EEEEEEEEEvNT_6ParamsE:
	.zero		1432


//--------------------- .nv.constant0._ZN7cutlass13device_kernelIN5flash19enable_sm80_to_sm89INS1_16FlashAttnFwdSm80INS1_25CollectiveMainloopFwdSm80ILi4ELi1ELb0EN4cute5tupleIJNS5_1CILi128EEENS7_ILi80EEENS7_ILi64EEEEEELi64ENS_6half_tEfNS_4arch4Sm80ELb0ELb0ELb0ELb1ELb1ELb1ELb1ELb1EEENS1_21CollectiveEpilogueFwdINS6_IJS8_SA_S9_EEENS6_IJNS7_ILi1EEESI_SI_EEESC_SE_Li128ELb1ELb1ELb1ELb0EEENS1_36VarlenDynamicPersistentTileSchedulerILi128ELi80ELi128ELi128ELb1ELb1ELb0ELb0ELb1ELb1EEEEEEEEEvNT_6ParamsE --------------------------
	.section	.nv.constant0._ZN7cutlass13device_kernelIN5flash19enable_sm80_to_sm89INS1_16FlashAttnFwdSm80INS1_25CollectiveMainloopFwdSm80ILi4ELi1ELb0EN4cute5tupleIJNS5_1CILi128EEENS7_ILi80EEENS7_ILi64EEEEEELi64ENS_6half_tEfNS_4arch4Sm80ELb0ELb0ELb0ELb1ELb1ELb1ELb1ELb1EEENS1_21CollectiveEpilogueFwdINS6_IJS8_SA_S9_EEENS6_IJNS7_ILi1EEESI_SI_EEESC_SE_Li128ELb1ELb1ELb1ELb0EEENS1_36VarlenDynamicPersistentTileSchedulerILi128ELi80ELi128ELi128ELb1ELb1ELb0ELb0ELb1ELb1EEEEEEEEEvNT_6ParamsE,"a",@progbits
	.sectionflags	@""
	.align	4
.nv.constant0._ZN7cutlass13device_kernelIN5flash19enable_sm80_to_sm89INS1_16FlashAttnFwdSm80INS1_25CollectiveMainloopFwdSm80ILi4ELi1ELb0EN4cute5tupleIJNS5_1CILi128EEENS7_ILi80EEENS7_ILi64EEEEEELi64ENS_6half_tEfNS_4arch4Sm80ELb0ELb0ELb0ELb1ELb1ELb1ELb1ELb1EEENS1_21CollectiveEpilogueFwdINS6_IJS8_SA_S9_EEENS6_IJNS7_ILi1EEESI_SI_EEESC_SE_Li128ELb1ELb1ELb1ELb0EEENS1_36VarlenDynamicPersistentTileSchedulerILi128ELi80ELi128ELi128ELb1ELb1ELb0ELb0ELb1ELb1EEEEEEEEEvNT_6ParamsE:
	.zero		1432


//--------------------- .nv.constant0._ZN7cutlass13device_kernelIN5flash19enable_sm80_to_sm89INS1_16FlashAttnFwdSm80INS1_25CollectiveMainloopFwdSm80ILi4ELi1ELb0EN4cute5tupleIJNS5_1CILi128EEENS7_ILi96EEENS7_ILi64EEEEEELi64ENS_6half_tEfNS_4arch4Sm80ELb0ELb1ELb0ELb0ELb1ELb0ELb1ELb1EEENS1_21CollectiveEpilogueFwdINS6_IJS8_SA_S9_EEENS6_IJNS7_ILi1EEESI_SI_EEESC_SE_Li128ELb0ELb1ELb1ELb0EEENS1_19SingleTileSchedulerILb0ELb1ELb1ELi128EEEEEEEEEvNT_6ParamsE --------------------------
	.section	.nv.constant0._ZN7cutlass13device_kernelIN5flash19enable_sm80_to_sm89INS1_16FlashAttnFwdSm80INS1_25CollectiveMainloopFwdSm80ILi4ELi1ELb0EN4cute5tupleIJNS5_1CILi128EEENS7_ILi96EEENS7_ILi64EEEEEELi64ENS_6half_tEfNS_4arch4Sm80ELb0ELb1ELb0ELb0ELb1ELb0ELb1ELb1EEENS1_21CollectiveEpilogueFwdINS6_IJS8_SA_S9_EEENS6_IJNS7_ILi1EEESI_SI_EEESC_SE_Li128ELb0ELb1ELb1ELb0EEENS1_19SingleTileSchedulerILb0ELb1ELb1ELi128EEEEEEEEEvNT_6ParamsE,"a",@progbits
	.sectionflags	@""
	.align	4
.nv.constant0._ZN7cutlass13device_kernelIN5flash19enable_sm80_to_sm89INS1_16FlashAttnFwdSm80INS1_25CollectiveMainloopFwdSm80ILi4ELi1ELb0EN4cute5tupleIJNS5_1CILi128EEENS7_ILi96EEENS7_ILi64EEEEEELi64ENS_6half_tEfNS_4arch4Sm80ELb0ELb1ELb0ELb0ELb1ELb0ELb1ELb1EEENS1_21CollectiveEpilogueFwdINS6_IJS8_SA_S9_EEENS6_IJNS7_ILi1EEESI_SI_EEESC_SE_Li128ELb0ELb1ELb1ELb0EEENS1_19SingleTileSchedulerILb0ELb1ELb1ELi128EEEEEEEEEvNT_6ParamsE:
	.zero		1400


//--------------------- .nv.constant0._ZN7cutlass13device_kernelIN5flash19enable_sm80_to_sm89INS1_16FlashAttnFwdSm80INS1_25CollectiveMainloopFwdSm80ILi4ELi1ELb0EN4cute5tupleIJNS5_1CILi128EEENS7_ILi80EEENS7_ILi64EEEEEELi64ENS_6half_tEfNS_4arch4Sm80ELb0ELb1ELb0ELb1ELb1ELb0ELb1ELb1EEENS1_21CollectiveEpilogueFwdINS6_IJS8_SA_S9_EEENS6_IJNS7_ILi1EEESI_SI_EEESC_SE_Li128ELb1ELb1ELb1ELb0EEENS1_36VarlenDynamicPersistentTileSchedulerILi128ELi80ELi128ELi128ELb1ELb1ELb0ELb1ELb0ELb1EEEEEEEEEvNT_6ParamsE --------------------------
	.section	.nv.constant0._ZN7cutlass13device_kernelIN5flash19enable_sm80_to_sm89INS1_16FlashAttnFwdSm80INS1_25CollectiveMainloopFwdSm80ILi4ELi1ELb0EN4cute5tupleIJNS5_1CILi128EEENS7_ILi80EEENS7_ILi64EEEEEELi64ENS_6half_tEfNS_4arch4Sm80ELb0ELb1ELb0ELb1ELb1ELb0ELb1ELb1EEENS1_21CollectiveEpilogueFwdINS6_IJS8_SA_S9_EEENS6_IJNS7_ILi1EEESI_SI_EEESC_SE_Li128ELb1ELb1ELb1ELb0EEENS1_36VarlenDynamicPersistentTileSchedulerILi128ELi80ELi128ELi128ELb1ELb1ELb0ELb1ELb0ELb1EEEEEEEEEvNT_6ParamsE,"a",@progbits
	.sectionflags	@""
	.align	4
.nv.constant0._ZN7cutlass13device_kernelIN5flash19enable_sm80_to_sm89INS1_16FlashAttnFwdSm80INS1_25CollectiveMainloopFwdSm80ILi4ELi1ELb0EN4cute5tupleIJNS5_1CILi128EEENS7_ILi80EEENS7_ILi64EEEEEELi64ENS_6half_tEfNS_4arch4Sm80ELb0ELb1ELb0ELb1ELb1ELb0ELb1ELb1EEENS1_21CollectiveEpilogueFwdINS6_IJS8_SA_S9_EEENS6_IJNS7_ILi1EEESI_SI_EEESC_SE_Li128ELb1ELb1ELb1ELb0EEENS1_36VarlenDynamicPersistentTileSchedulerILi128ELi80ELi128ELi128ELb1ELb1ELb0ELb1ELb0ELb1EEEEEEEEEvNT_6ParamsE:
	.zero		1432


//--------------------- .nv.constant0._ZN7cutlass13device_kernelIN5flash19enable_sm80_to_sm89INS1_16FlashAttnFwdSm80INS1_25CollectiveMainloopFwdSm80ILi4ELi1ELb0EN4cute5tupleIJNS5_1CILi128EEENS7_ILi80EEENS7_ILi64EEEEEELi64ENS_6half_tEfNS_4arch4Sm80ELb0ELb1ELb0ELb1ELb1ELb1ELb1ELb1EEENS1_21CollectiveEpilogueFwdINS6_IJS8_SA_S9_EEENS6_IJNS7_ILi1EEESI_SI_EEESC_SE_Li128ELb1ELb1ELb1ELb0EEENS1_36VarlenDynamicPersistentTileSchedulerILi128ELi80ELi128ELi128ELb1ELb1ELb0ELb1ELb0ELb1EEEEEEEEEvNT_6ParamsE --------------------------
	.section	.nv.constant0._ZN7cutlass13device_kernelIN5flash19enable_sm80_to_sm89INS1_16FlashAttnFwdSm80INS1_25CollectiveMainloopFwdSm80ILi4ELi1ELb0EN4cute5tupleIJNS5_1CILi128EEENS7_ILi80EEENS7_ILi64EEEEEELi64ENS_6half_tEfNS_4arch4Sm80ELb0ELb1ELb0ELb1ELb1ELb1ELb1ELb1EEENS1_21CollectiveEpilogueFwdINS6_IJS8_SA_S9_EEENS6_IJNS7_ILi1EEESI_SI_EEESC_SE_Li128ELb1ELb1ELb1ELb0EEENS1_36VarlenDynamicPersistentTileSchedulerILi128ELi80ELi128ELi128ELb1ELb1ELb0ELb1ELb0ELb1EEEEEEEEEvNT_6ParamsE,"a",@progbits
	.sectionflags	@""
	.align	4
.nv.constant0._ZN7cutlass13device_kernelIN5flash19enable_sm80_to_sm89INS1_16FlashAttnFwdSm80INS1_25CollectiveMainloopFwdSm80ILi4ELi1ELb0EN4cute5tupleIJNS5_1CILi128EEENS7_ILi80EEENS7_ILi64EEEEEELi64ENS_6half_tEfNS_4arch4Sm80ELb0ELb1ELb0ELb1ELb1ELb1ELb1ELb1EEENS1_21CollectiveEpilogueFwdINS6_IJS8_SA_S9_EEENS6_IJNS7_ILi1EEESI_SI_EEESC_SE_Li128ELb1ELb1ELb1ELb0EEENS1_36VarlenDynamicPersistentTileSchedulerILi128ELi80ELi128ELi128ELb1ELb1ELb0ELb1ELb0ELb1EEEEEEEEEvNT_6ParamsE:
	.zero		1432


//--------------------- .nv.constant0._ZN7cutlass13device_kernelIN5flash19enable_sm80_to_sm89INS1_16FlashAttnFwdSm80INS1_25CollectiveMainloopFwdSm80ILi4ELi1ELb0EN4cute5tupleIJNS5_1CILi128EEENS7_ILi112EEENS7_ILi64EEEEEELi64ENS_6half_tEfNS_4arch4Sm80ELb1ELb0ELb0ELb0ELb1ELb0ELb1ELb1EEENS1_21CollectiveEpilogueFwdINS6_IJS8_SA_S9_EEENS6_IJNS7_ILi1EEESI_SI_EEESC_SE_Li128ELb0ELb1ELb1ELb0EEENS1_30DynamicPersistentTileSchedulerILi128ELi128ELb1ELb1ELb0EEEEEEEEEvNT_6ParamsE --------------------------
	.section	.nv.constant0._ZN7cutlass13device_kernelIN5flash19enable_sm80_to_sm89INS1_16FlashAttnFwdSm80INS1_25CollectiveMainloopFwdSm80ILi4ELi1ELb0EN4cute5tupleIJNS5_1CILi128EEENS7_ILi112EEENS7_ILi64EEEEEELi64ENS_6half_tEfNS_4arch4Sm80ELb1ELb0ELb0ELb0ELb1ELb0ELb1ELb1EEENS1_21CollectiveEpilogueFwdINS6_IJS8_SA_S9_EEENS6_IJNS7_ILi1EEESI_SI_EEESC_SE_Li128ELb0ELb1ELb1ELb0EEENS1_30DynamicPersistentTileSchedulerILi128ELi128ELb1ELb1ELb0EEEEEEEEEvNT_6ParamsE,"a",@progbits
	.sectionflags	@""
	.align	4
.nv.constant0._ZN7cutlass13device_kernelIN5flash19enable_sm80_to_sm89INS1_16FlashAttnFwdSm80INS1_25CollectiveMainloopFwdSm80ILi4ELi1ELb0EN4cute5tupleIJNS5_1CILi128EEENS7_ILi112EEENS7_ILi64EEEEEELi64ENS_6half_tEfNS_4arch4Sm80ELb1ELb0ELb0ELb0ELb1ELb0ELb1ELb1EEENS1_21CollectiveEpilogueFwdINS6_IJS8_SA_S9_EEENS6_IJNS7_ILi1EEESI_SI_EEESC_SE_Li128ELb0ELb1ELb1ELb0EEENS1_30DynamicPersistentTileSchedulerILi128ELi128ELb1ELb1ELb0EEEEEEEEEvNT_6ParamsE:
	.zero		1416


//--------------------- .nv.constant0._ZN7cutlass13device_kernelIN5flash19enable_sm80_to_sm89INS1_16FlashAttnFwdSm80INS1_25CollectiveMainloopFwdSm80ILi4ELi1ELb0EN4cute5tupleIJNS5_1CILi128EEENS7_ILi80EEENS7_ILi64EEEEEELi64ENS_6half_tEfNS_4arch4Sm80ELb1ELb0ELb0ELb1ELb1ELb0ELb1ELb1EEENS1_21CollectiveEpilogueFwdINS6_IJS8_SA_S9_EEENS6_IJNS7_ILi1EEESI_SI_EEESC_SE_Li128ELb1ELb1ELb1ELb0EEENS1_36VarlenDynamicPersistentTileSchedulerILi128ELi80ELi128ELi128ELb1ELb1ELb0ELb1ELb1ELb1EEEEEEEEEvNT_6ParamsE --------------------------
	.section	.nv.constant0._ZN7cutlass13device_kernelIN5flash19enable_sm80_to_sm89INS1_16FlashAttnFwdSm80INS1_25CollectiveMainloopFwdSm80ILi4ELi1ELb0EN4cute5tupleIJNS5_1CILi128EEENS7_ILi80EEENS7_ILi64EEEEEELi64ENS_6half_tEfNS_4arch4Sm80ELb1ELb0ELb0ELb1ELb1ELb0ELb1ELb1EEENS1_21CollectiveEpilogueFwdINS6_IJS8_SA_S9_EEENS6_IJNS7_ILi1EEESI_SI_EEESC_SE_Li128ELb1ELb1ELb1ELb0EEENS1_36VarlenDynamicPersistentTileSchedulerILi128ELi80ELi128ELi128ELb1ELb1ELb0ELb1ELb1ELb1EEEEEEEEEvNT_6ParamsE,"a",@progbits
	.sectionflags	@""
	.align	4
.nv.constant0._ZN7cutlass13device_kernelIN5flash19enable_sm80_to_sm89INS1_16FlashAttnFwdSm80INS1_25CollectiveMainloopFwdSm80ILi4ELi1ELb0EN4cute5tupleIJNS5_1CILi128EEENS7_ILi80EEENS7_ILi64EEEEEELi64ENS_6half_tEfNS_4arch4Sm80ELb1ELb0ELb0ELb1ELb1ELb0ELb1ELb1EEENS1_21CollectiveEpilogueFwdINS6_IJS8_SA_S9_EEENS6_IJNS7_ILi1EEESI_SI_EEESC_SE_Li128ELb1ELb1ELb1ELb0EEENS1_36VarlenDynamicPersistentTileSchedulerILi128ELi80ELi128ELi128ELb1ELb1ELb0ELb1ELb1ELb1EEEEEEEEEvNT_6ParamsE:
	.zero		1432


//--------------------- .nv.constant0._ZN7cutlass13device_kernelIN5flash19enable_sm80_to_sm89INS1_16FlashAttnFwdSm80INS1_25CollectiveMainloopFwdSm80ILi4ELi1ELb0EN4cute5tupleIJNS5_1CILi128EEENS7_ILi80EEENS7_ILi64EEEEEELi64ENS_6half_tEfNS_4arch4Sm80ELb1ELb0ELb0ELb1ELb1ELb1ELb1ELb1EEENS1_21CollectiveEpilogueFwdINS6_IJS8_SA_S9_EEENS6_IJNS7_ILi1EEESI_SI_EEESC_SE_Li128ELb1ELb1ELb1ELb0EEENS1_36VarlenDynamicPersistentTileSchedulerILi128ELi80ELi128ELi128ELb1ELb1ELb0ELb1ELb1ELb1EEEEEEEEEvNT_6ParamsE --------------------------
	.section	.nv.constant0._ZN7cutlass13device_kernelIN5flash19enable_sm80_to_sm89INS1_16FlashAttnFwdSm80INS1_25CollectiveMainloopFwdSm80ILi4ELi1ELb0EN4cute5tupleIJNS5_1CILi128EEENS7_ILi80EEENS7_ILi64EEEEEELi64ENS_6half_tEfNS_4arch4Sm80ELb1ELb0ELb0ELb1ELb1ELb1ELb1ELb1EEENS1_21CollectiveEpilogueFwdINS6_IJS8_SA_S9_EEENS6_IJNS7_ILi1EEESI_SI_EEESC_SE_Li128ELb1ELb1ELb1ELb0EEENS1_36VarlenDynamicPersistentTileSchedulerILi128ELi80ELi128ELi128ELb1ELb1ELb0ELb1ELb1ELb1EEEEEEEEEvNT_6ParamsE,"a",@progbits
	.sectionflags	@""
	.align	4
.nv.constant0._ZN7cutlass13device_kernelIN5flash19enable_sm80_to_sm89INS1_16FlashAttnFwdSm80INS1_25CollectiveMainloopFwdSm80ILi4ELi1ELb0EN4cute5tupleIJNS5_1CILi128EEENS7_ILi80EEENS7_ILi64EEEEEELi64ENS_6half_tEfNS_4arch4Sm80ELb1ELb0ELb0ELb1ELb1ELb1ELb1ELb1EEENS1_21CollectiveEpilogueFwdINS6_IJS8_SA_S9_EEENS6_IJNS7_ILi1EEESI_SI_EEESC_SE_Li128ELb1ELb1ELb1ELb0EEENS1_36VarlenDynamicPersistentTileSchedulerILi128ELi80ELi128ELi128ELb1ELb1ELb0ELb1ELb1ELb1EEEEEEEEEvNT_6ParamsE:
	.zero		1432


//--------------------- .text._ZN7cutlass13device_kernelIN5flash19enable_sm80_to_sm89INS1_16FlashAttnFwdSm80INS1_25CollectiveMainloopFwdSm80ILi4ELi1ELb0EN4cute5tupleIJNS5_1CILi128EEENS7_ILi112EEENS7_ILi64EEEEEELi64ENS_6half_tEfNS_4arch4Sm80ELb0ELb0ELb1ELb0ELb1ELb0ELb1ELb1EEENS1_21CollectiveEpilogueFwdINS6_IJS8_SA_S9_EEENS6_IJNS7_ILi1EEESI_SI_EEESC_SE_Li128ELb0ELb1ELb1ELb0EEENS1_19SingleTileSchedulerILb0ELb1ELb1ELi128EEEEEEEEEvNT_6ParamsE --------------------------
	.section	.text._ZN7cutlass13device_kernelIN5flash19enable_sm80_to_sm89INS1_16FlashAttnFwdSm80INS1_25CollectiveMainloopFwdSm80ILi4ELi1ELb0EN4cute5tupleIJNS5_1CILi128EEENS7_ILi112EEENS7_ILi64EEEEEELi64ENS_6half_tEfNS_4arch4Sm80ELb0ELb0ELb1ELb0ELb1ELb0ELb1ELb1EEENS1_21CollectiveEpilogueFwdINS6_IJS8_SA_S9_EEENS6_IJNS7_ILi1EEESI_SI_EEESC_SE_Li128ELb0ELb1ELb1ELb0EEENS1_19SingleTileSchedulerILb0ELb1ELb1ELi128EEEEEEEEEvNT_6ParamsE,"ax",@progbits
	.sectioninfo	@"SHI_REGISTERS=255"
	.align	128
.text._ZN7cutlass13device_kernelIN5flash19enable_sm80_to_sm89INS1_16FlashAttnFwdSm80INS1_25CollectiveMainloopFwdSm80ILi4ELi1ELb0EN4cute5tupleIJNS5_1CILi128EEENS7_ILi112EEENS7_ILi64EEEEEELi64ENS_6half_tEfNS_4arch4Sm80ELb0ELb0ELb1ELb0ELb1ELb0ELb1ELb1EEENS1_21CollectiveEpilogueFwdINS6_IJS8_SA_S9_EEENS6_IJNS7_ILi1EEESI_SI_EEESC_SE_Li128ELb0ELb1ELb1ELb0EEENS1_19SingleTileSchedulerILb0ELb1ELb1ELi128EEEEEEEEEvNT_6ParamsE:
        .type           _ZN7cutlass13device_kernelIN5flash19enable_sm80_to_sm89INS1_16FlashAttnFwdSm80INS1_25CollectiveMainloopFwdSm80ILi4ELi1ELb0EN4cute5tupleIJNS5_1CILi128EEENS7_ILi112EEENS7_ILi64EEEEEELi64ENS_6half_tEfNS_4arch4Sm80ELb0ELb0ELb1ELb0ELb1ELb0ELb1ELb1EEENS1_21CollectiveEpilogueFwdINS6_IJS8_SA_S9_EEENS6_IJNS7_ILi1EEESI_SI_EEESC_SE_Li128ELb0ELb1ELb1ELb0EEENS1_19SingleTileSchedulerILb0ELb1ELb1ELi128EEEEEEEEEvNT_6ParamsE,@function
        .size           _ZN7cutlass13device_kernelIN5flash19enable_sm80_to_sm89INS1_16FlashAttnFwdSm80INS1_25CollectiveMainloopFwdSm80ILi4ELi1ELb0EN4cute5tupleIJNS5_1CILi128EEENS7_ILi112EEENS7_ILi64EEEEEELi64ENS_6half_tEfNS_4arch4Sm80ELb0ELb0ELb1ELb0ELb1ELb0ELb1ELb1EEENS1_21CollectiveEpilogueFwdINS6_IJS8_SA_S9_EEENS6_IJNS7_ILi1EEESI_SI_EEESC_SE_Li128ELb0ELb1ELb1ELb0EEENS1_19SingleTileSchedulerILb0ELb1ELb1ELi128EEEEEEEEEvNT_6ParamsE,(.L_x_3818 - _ZN7cutlass13device_kernelIN5flash19enable_sm80_to_sm89INS1_16FlashAttnFwdSm80INS1_25CollectiveMainloopFwdSm80ILi4ELi1ELb0EN4cute5tupleIJNS5_1CILi128EEENS7_ILi112EEENS7_ILi64EEEEEELi64ENS_6half_tEfNS_4arch4Sm80ELb0ELb0ELb1ELb0ELb1ELb0ELb1ELb1EEENS1_21CollectiveEpilogueFwdINS6_IJS8_SA_S9_EEENS6_IJNS7_ILi1EEESI_SI_EEESC_SE_Li128ELb0ELb1ELb1ELb0EEENS1_19SingleTileSchedulerILb0ELb1ELb1ELi128EEEEEEEEEvNT_6ParamsE)
        .other          _ZN7cutlass13device_kernelIN5flash19enable_sm80_to_sm89INS1_16FlashAttnFwdSm80INS1_25CollectiveMainloopFwdSm80ILi4ELi1ELb0EN4cute5tupleIJNS5_1CILi128EEENS7_ILi112EEENS7_ILi64EEEEEELi64ENS_6half_tEfNS_4arch4Sm80ELb0ELb0ELb1ELb0ELb1ELb0ELb1ELb1EEENS1_21CollectiveEpilogueFwdINS6_IJS8_SA_S9_EEENS6_IJNS7_ILi1EEESI_SI_EEESC_SE_Li128ELb0ELb1ELb1ELb0EEENS1_19SingleTileSchedulerILb0ELb1ELb1ELi128EEEEEEEEEvNT_6ParamsE,@"STO_CUDA_ENTRY STV_DEFAULT"
_ZN7cutlass13device_kernelIN5flash19enable_sm80_to_sm89INS1_16FlashAttnFwdSm80INS1_25CollectiveMainloopFwdSm80ILi4ELi1ELb0EN4cute5tupleIJNS5_1CILi128EEENS7_ILi112EEENS7_ILi64EEEEEELi64ENS_6half_tEfNS_4arch4Sm80ELb0ELb0ELb1ELb0ELb1ELb0ELb1ELb1EEENS1_21CollectiveEpilogueFwdINS6_IJS8_SA_S9_EEENS6_IJNS7_ILi1EEESI_SI_EEESC_SE_Li128ELb0ELb1ELb1ELb0EEENS1_19SingleTileSchedulerILb0ELb1ELb1ELi128EEEEEEEEEvNT_6ParamsE:
[----:B------:R-:W-:Y:S02]  /*0000*/  MOV R1, c[0x0][0x28] ;  /* 0x00000a0000017a02 */ /* 0x000fe40000000f00 */
[----:B------:R-:W1:Y:S01]  /*0010*/  S2R R196, SR_TID.X ;  /* 0x0000000000c47919 */ /* 0x000e620000002100 */
[----:B------:R-:W2:Y:S01]  /*0020*/  S2UR UR7, SR_CTAID.Y ;  /* 0x00000000000779c3 */ /* 0x000ea20000002600 */
[----:B------:R-:W-:-:S07]  /*0030*/  IADD3 R1, R1, -0x48, RZ ;  /* 0xffffffb801017810 */ /* 0x000fce0007ffe0ff */
[----:B------:R-:W3:Y:S01]  /*0040*/  S2UR UR6, SR_CTAID.Z ;  /* 0x00000000000679c3 */ /* 0x000ee20000002700 */
[----:B-1----:R-:W-:-:S06]  /*0050*/  SHF.R.U32.HI R0, RZ, 0x5, R196 ;  /* 0x00000005ff007819 */ /* 0x002fcc00000116c4 */
[----:B------:R-:W1:Y:S02]  /*0060*/  SHFL.IDX PT, R0, R0, RZ, 0x1f ;  /* 0x00001fff00007589 */ /* 0x000e6400000e0000 */
[----:B-1----:R-:W-:-:S13]  /*0070*/  ISETP.NE.AND P0, PT, R0, RZ, PT ;  /* 0x000000ff0000720c */ /* 0x002fda0003f05270 */
[----:B--23--:R-:W-:Y:S05]  /*0080*/  @!P0 BRA `(.L_x_0) ;  /* 0x0000009000008947 */ /* 0x00cfea0003800000 */
[----:B------:R-:W-:Y:S01]  /*0090*/  MOV R0, c[0x0][0x550] ;  /* 0x0001540000007a02 */ /* 0x000fe20000000f00 */
[----:B------:R-:W-:-:S03]  /*00a0*/  UMOV UR10, UR7 ;  /* 0x00000007000a7c82 */ /* 0x000fc60008000000 */
[----:B------:R-:W-:-:S13]  /*00b0*/  ISETP.NE.AND P0, PT, R0, 0x1, PT ;  /* 0x000000010000780c */ /* 0x000fda0003f05270 */
[----:B------:R-:W-:Y:S05]  /*00c0*/  @!P0 BRA `(.L_x_1) ;  /* 0x000000b000008947 */ /* 0x000fea0003800000 */
[----:B------:R-:W-:Y:S02]  /*00d0*/  ULDC UR4, c[0x0][0x554] ;  /* 0x0001550000047ab9 */ /* 0x000fe40000000800 */
[----:B------:R-:W-:Y:S02]  /*00e0*/  UIMAD.WIDE.U32 UR4, UR7, UR4, URZ ;  /* 0x00000004070472a5 */ /* 0x000fe4000f8e003f */
[----:B------:R-:W-:Y:S02]  /*00f0*/  ULDC UR10, c[0x0][0x558] ;  /* 0x00015600000a7ab9 */ /* 0x000fe40000000800 */
[----:B------:R-:W-:Y:S01]  /*0100*/  USHF.R.U32.HI UR10, URZ, UR10, UR5 ;  /* 0x0000000a3f0a7299 */ /* 0x000fe20008011605 */
[----:B------:R-:W-:Y:S05]  /*0110*/  BRA `(.L_x_1) ;  /* 0x0000006000007947 */ /* 0x000fea0003800000 */
.L_x_0:
[----:B------:R-:W-:Y:S02]  /*0120*/  ULDC.64 UR4, c[0x0][0x550] ;  /* 0x0001540000047ab9 */ /* 0x000fe40000000a00 */
[----:B------:R-:W-:Y:S02]  /*0130*/  UISETP.NE.AND UP0, UPT, UR4, 0x1, UPT ;  /* 0x000000010400788c */ /* 0x000fe4000bf05270 */
[----:B------:R-:W-:-:S02]  /*0140*/  UIMAD.WIDE.U32 UR8, UR7, UR5, URZ ;  /* 0x00000005070872a5 */ /* 0x000fc4000f8e003f */
[----:B------:R-:W-:Y:S02]  /*0150*/  ULDC UR4, c[0x0][0x558] ;  /* 0x0001560000047ab9 */ /* 0x000fe40000000800 */
[----:B------:R-:W-:-:S05]  /*0160*/  UMOV UR10, UR7 ;  /* 0x00000007000a7c82 */ /* 0x000fca0008000000 */
[----:B------:R-:W-:-:S03]  /*0170*/  @UP0 USHF.R.U32.HI UR10, URZ, UR4, UR9 ;  /* 0x000000043f0a0299 */ /* 0x000fc60008011609 */
.L_x_1:
[----:B------:R-:W-:Y:S01]  /*0180*/  ISETP.LE.AND P0, PT, RZ, UR6, PT ;  /* 0x00000006ff007c0c */ /* 0x000fe2000bf03270 */
[----:B------:R-:W-:Y:S02]  /*0190*/  UIADD3 UR4, -UR10, URZ, URZ ;  /* 0x0000003f0a047290 */ /* 0x000fe4000fffe13f */
[----:B------:R-:W-:Y:S02]  /*01a0*/  ULDC UR8, c[0x0][0x550] ;  /* 0x0001540000087ab9 */ /* 0x000fe40000000800 */
[----:B------:R-:W-:-:S08]  /*01b0*/  UIMAD UR8, UR4, UR8, UR7 ;  /* 0x00000008040872a4 */ /* 0x000fd0000f8e0207 */
[----:B------:R-:W-:Y:S05]  /*01c0*/  @!P0 EXIT ;  /* 0x000000000000894d */ /* 0x000fea0003800000 */
[----:B------:R-:W-:Y:S02]  /*01d0*/  ULDC.64 UR4, c[0x0][0x370] ;  /* 0x0000dc0000047ab9 */ /* 0x000fe40000000a00 */
[----:B------:R-:W-:Y:S02]  /*01e0*/  UISETP.NE.U32.AND UP0, UPT, URZ, UR4, UPT ;  /* 0x000000043f00728c */ /* 0x000fe4000bf05070 */
[----:B------:R-:W-:Y:S02]  /*01f0*/  ULDC.64 UR12, c[0x0][0x370] ;  /* 0x0000dc00000c7ab9 */ /* 0x000fe40000000a00 */
[----:B------:R-:W-:Y:S02]  /*0200*/  UISETP.NE.AND.EX UP0, UPT, URZ, UR5, UPT, UP0 ;  /* 0x000000053f00728c */ /* 0x000fe4000bf05300 */
[----:B------:R-:W-:-:S04]  /*0210*/  ULDC.64 UR16, c[0x0][0x118] ;  /* 0x0000460000107ab9 */ /* 0x000fc80000000a00 */
[----:B------:R-:W-:-:S05]  /*0220*/  PLOP3.LUT P0, PT, PT, PT, UP0, 0x80, 0x0 ;  /* 0x000000000000781c */ /* 0x000fca0003f0f008 */
[----:B------:R-:W-:Y:S02]  /*0230*/  @UP0 UMOV UR4, 0x4 ;  /* 0x0000000400040882 */ /* 0x000fe40000000000 */
[----:B------:R-:W-:-:S06]  /*0240*/  @UP0 UIMAD.WIDE UR4, UR6, UR4, UR12 ;  /* 0x00000004060402a5 */ /* 0x000fcc000f8e020c */
[----:B------:R-:W-:Y:S02]  /*0250*/  IMAD.U32 R2, RZ, RZ, UR4 ;  /* 0x00000004ff027e24 */ /* 0x000fe4000f8e00ff */
[----:B------:R-:W-:-:S05]  /*0260*/  IMAD.U32 R3, RZ, RZ, UR5 ;  /* 0x00000005ff037e24 */ /* 0x000fca000f8e00ff */
[----:B------:R-:W2:Y:S01]  /*0270*/  @P0 LDG.E R2, [R2.64] ;  /* 0x0000001002020981 */ /* 0x000ea2000c1e1900 */
[----:B------:R-:W-:Y:S02]  /*0280*/  ULDC UR4, c[0x0][0x2ac] ;  /* 0x0000ab0000047ab9 */ /* 0x000fe40000000800 */
[----:B------:R-:W-:Y:S02]  /*0290*/  ULDC UR15, c[0x0][0x1d0] ;  /* 0x00007400000f7ab9 */ /* 0x000fe40000000800 */
[----:B------:R-:W-:Y:S02]  /*02a0*/  UIMAD UR15, UR4, UR15, URZ ;  /* 0x0000000f040f72a4 */ /* 0x000fe4000f8e023f */
[----:B------:R-:W-:Y:S02]  /*02b0*/  UMOV UR9, URZ ;  /* 0x0000003f00097c82 */ /* 0x000fe40008000000 */
[----:B------:R-:W-:Y:S02]  /*02c0*/  UISETP.GE.AND UP0, UPT, UR15, 0x1, UPT ;  /* 0x000000010f00788c */ /* 0x000fe4000bf06270 */
[----:B------:R-:W-:-:S02]  /*02d0*/  UIADD3 UR5, UR15, 0x6f, URZ ;  /* 0x0000006f0f057890 */ /* 0x000fc4000fffe03f */
[----:B------:R-:W-:Y:S02]  /*02e0*/  UMOV UR4, URZ ;  /* 0x0000003f00047c82 */ /* 0x000fe40008000000 */
[----:B------:R-:W-:Y:S02]  /*02f0*/  UIMAD.WIDE UR4, UR5, -0x6db6db6d, UR4 ;  /* 0x92492493050478a5 */ /* 0x000fe4000f8e0204 */
[----:B------:R-:W-:Y:S02]  /*0300*/  UMOV UR19, URZ ;  /* 0x0000003f00137c82 */ /* 0x000fe40008000000 */
[----:B------:R-:W-:-:S04]  /*0310*/  USHF.R.U32.HI UR7, URZ, 0x1f, UR5 ;  /* 0x0000001f3f077899 */ /* 0x000fc80008011605 */
[----:B------:R-:W-:Y:S01]  /*0320*/  ULEA.HI.SX32 UR7, UR5, UR7, 0x1a ;  /* 0x0000000705077291 */ /* 0x000fe2000f8fd23f */
[----:B--2---:R1:W2:Y:S01]  /*0330*/  @P0 R2UR UR9, R2 ;  /* 0x00000000020903c2 */ /* 0x0042a200000e0000 */
[----:B------:R-:W-:-:S13]  /*0340*/  PLOP3.LUT P0, PT, PT, PT, UP0, 0x80, 0x0 ;  /* 0x000000000000781c */ /* 0x000fda0003f0f008 */
[----:B------:R-:W-:Y:S05]  /*0350*/  @!P0 BRA `(.L_x_2) ;  /* 0x0000023000008947 */ /* 0x000fea0003800000 */
[----:B------:R-:W-:Y:S02]  /*0360*/  USHF.R.U32.HI UR4, URZ, 0x10, UR8 ;  /* 0x000000103f047899 */ /* 0x000fe40008011608 */
[----:B------:R-:W-:Y:S02]  /*0370*/  ULDC UR5, c[0x0][0x338] ;  /* 0x0000ce0000057ab9 */ /* 0x000fe40000000800 */
[----:B------:R-:W-:Y:S02]  /*0380*/  UISETP.NE.AND UP0, UPT, UR4, URZ, UPT ;  /* 0x0000003f0400728c */ /* 0x000fe4000bf05270 */
[----:B------:R-:W-:Y:S02]  /*0390*/  UMOV UR18, URZ ;  /* 0x0000003f00127c82 */ /* 0x000fe40008000000 */
[----:B------:R-:W-:-:S04]  /*03a0*/  USEL UR5, UR4, UR5, UP0 ;  /* 0x0000000504057287 */ /* 0x000fc80008000000 */
[----:B------:R-:W-:Y:S02]  /*03b0*/  UIADD3 UR14, UR7, -0x1, UR5 ;  /* 0xffffffff070e7890 */ /* 0x000fe4000fffe005 */
[----:B------:R-:W-:-:S05]  /*03c0*/  IMAD.U32 R3, RZ, RZ, UR5 ;  /* 0x00000005ff037e24 */ /* 0x000fca000f8e00ff */
[----:B------:R-:W-:-:S04]  /*03d0*/  IABS R0, R3 ;  /* 0x0000000300007213 */ /* 0x000fc80000000000 */
[----:B------:R-:W3:Y:S02]  /*03e0*/  R2UR UR13, R0 ;  /* 0x00000000000d73c2 */ /* 0x000ee400000e0000 */
[----:B---3--:R-:W3:Y:S08]  /*03f0*/  I2F.RP R0, UR13 ;  /* 0x0000000d00007d06 */ /* 0x008ef00008209400 */
[----:B---3--:R-:W3:Y:S02]  /*0400*/  MUFU.RCP R0, R0 ;  /* 0x0000000000007308 */ /* 0x008ee40000001000 */
[----:B---3--:R-:W-:-:S06]  /*0410*/  IADD3 R0, R0, 0xffffffe, RZ ;  /* 0x0ffffffe00007810 */ /* 0x008fcc0007ffe0ff */
[----:B------:R-:W3:Y:S02]  /*0420*/  F2I.FTZ.U32.TRUNC.NTZ R0, R0 ;  /* 0x0000000000007305 */ /* 0x000ee4000021f000 */
[----:B---3--:R3:W4:Y:S02]  /*0430*/  R2UR UR19, R0 ;  /* 0x00000000001373c2 */ /* 0x00872400000e0000 */
[----:B---3--:R-:W-:Y:S01]  /*0440*/  IMAD.U32 R0, RZ, RZ, UR14 ;  /* 0x0000000eff007e24 */ /* 0x008fe2000f8e00ff */
[----:B----4-:R-:W-:Y:S02]  /*0450*/  UIADD3 UR4, URZ, -UR19, URZ ;  /* 0x800000133f047290 */ /* 0x010fe4000fffe03f */
[----:B------:R-:W-:Y:S02]  /*0460*/  ULOP3.LUT UR14, UR14, UR5, URZ, 0x3c, !UPT ;  /* 0x000000050e0e7292 */ /* 0x000fe4000f8e3c3f */
[----:B-1----:R-:W-:Y:S01]  /*0470*/  IABS R2, R0 ;  /* 0x0000000000027213 */ /* 0x002fe20000000000 */
[----:B------:R-:W-:Y:S01]  /*0480*/  UIMAD UR4, UR4, UR13, URZ ;  /* 0x0000000d040472a4 */ /* 0x000fe2000f8e023f */
[----:B------:R-:W-:-:S02]  /*0490*/  IABS R0, R3 ;  /* 0x0000000300007213 */ /* 0x000fc40000000000 */
[----:B------:R-:W1:Y:S01]  /*04a0*/  R2UR UR12, R2 ;  /* 0x00000000020c73c2 */ /* 0x000e6200000e0000 */
[----:B------:R-:W-:Y:S02]  /*04b0*/  UIMAD.WIDE.U32 UR18, UR19, UR4, UR18 ;  /* 0x00000004131272a5 */ /* 0x000fe4000f8e0012 */
[----:B------:R-:W-:-:S05]  /*04c0*/  IMAD.MOV R0, RZ, RZ, -R0 ;  /* 0x000000ffff007224 */ /* 0x000fca00078e0a00 */
[----:B------:R-:W3:Y:S01]  /*04d0*/  R2UR UR11, R0 ;  /* 0x00000000000b73c2 */ /* 0x000ee200000e0000 */
[----:B-1----:R-:W-:-:S04]  /*04e0*/  UIMAD.WIDE.U32 UR18, UR19, UR12, URZ ;  /* 0x0000000c131272a5 */ /* 0x002fc8000f8e003f */
[----:B---3--:R-:W-:-:S04]  /*04f0*/  UIMAD UR11, UR19, UR11, UR12 ;  /* 0x0000000b130b72a4 */ /* 0x008fc8000f8e020c */
[----:B------:R-:W-:-:S11]  /*0500*/  UISETP.GT.U32.AND UP0, UPT, UR13, UR11, UPT ;  /* 0x0000000b0d00728c */ /* 0x000fd6000bf04070 */
[----:B------:R-:W-:Y:S02]  /*0510*/  @!UP0 UIADD3 UR11, UR11, -UR13, URZ ;  /* 0x8000000d0b0b8290 */ /* 0x000fe4000fffe03f */
[----:B------:R-:W-:Y:S02]  /*0520*/  @!UP0 UIADD3 UR19, UR19, 0x1, URZ ;  /* 0x0000000113138890 */ /* 0x000fe4000fffe03f */
[----:B------:R-:W-:Y:S02]  /*0530*/  UISETP.GE.U32.AND UP1, UPT, UR11, UR13, UPT ;  /* 0x0000000d0b00728c */ /* 0x000fe4000bf26070 */
[----:B------:R-:W-:-:S09]  /*0540*/  UISETP.GE.AND UP0, UPT, UR14, URZ, UPT ;  /* 0x0000003f0e00728c */ /* 0x000fd2000bf06270 */
[----:B------:R-:W-:Y:S02]  /*0550*/  @UP1 UIADD3 UR19, UR19, 0x1, URZ ;  /* 0x0000000113131890 */ /* 0x000fe4000fffe03f */
[----:B------:R-:W-:Y:S02]  /*0560*/  UISETP.NE.AND UP1, UPT, UR5, URZ, UPT ;  /* 0x0000003f0500728c */ /* 0x000fe4000bf25270 */
[----:B------:R-:W-:-:S09]  /*0570*/  @!UP0 UIADD3 UR19, -UR19, URZ, URZ ;  /* 0x0000003f13138290 */ /* 0x000fd2000fffe13f */
[----:B------:R-:W-:Y:S02]  /*0580*/  @!UP1 ULOP3.LUT UR19, URZ, UR5, URZ, 0x33, !UPT ;  /* 0x000000053f139292 */ /* 0x000fe4000f8e333f */
.L_x_2:
[----:B------:R-:W-:Y:S01]  /*0590*/  ULOP3.LUT UR8, UR8, 0xffff, URZ, 0xc0, !UPT ;  /* 0x0000ffff08087892 */ /* 0x000fe2000f8ec03f */
[----:B------:R-:W-:Y:S01]  /*05a0*/  PLOP3.LUT P4, PT, PT, PT, PT, 0x80, 0x0 ;  /* 0x000000000000781c */ /* 0x000fe20003f8f070 */
[----:B------:R-:W-:Y:S01]  /*05b0*/  CS2R R22, SRZ ;  /* 0x0000000000167805 */ /* 0x000fe2000001ff00 */
[----:B------:R-:W-:Y:S01]  /*05c0*/  CS2R R20, SRZ ;  /* 0x0000000000147805 */ /* 0x000fe2000001ff00 */
[----:B------:R-:W-:Y:S01]  /*05d0*/  UIMAD UR8, UR8, UR19, URZ ;  /* 0x00000013080872a4 */ /* 0x000fe2000f8e023f */
[----:B------:R-:W-:Y:S01]  /*05e0*/  CS2R R178, SRZ ;  /* 0x0000000000b27805 */ /* 0x000fe2000001ff00 */
[----:B------:R-:W-:Y:S01]  /*05f0*/  CS2R R176, SRZ ;  /* 0x0000000000b07805 */ /* 0x000fe2000001ff00 */
[----:B------:R-:W-:Y:S01]  /*0600*/  CS2R R182, SRZ ;  /* 0x0000000000b67805 */ /* 0x000fe2000001ff00 */
[----:B------:R-:W-:Y:S01]  /*0610*/  UIADD3 UR19, UR8, UR19, URZ ;  /* 0x0000001308137290 */ /* 0x000fe2000fffe03f */
[----:B------:R-:W-:Y:S01]  /*0620*/  CS2R R180, SRZ ;  /* 0x0000000000b47805 */ /* 0x000fe2000001ff00 */
[----:B------:R-:W-:Y:S01]  /*0630*/  CS2R R174, SRZ ;  /* 0x0000000000ae7805 */ /* 0x000fe2000001ff00 */
[----:B------:R-:W-:Y:S01]  /*0640*/  CS2R R172, SRZ ;  /* 0x0000000000ac7805 */ /* 0x000fe2000001ff00 */
[----:B------:R-:W-:Y:S01]  /*0650*/  UISETP.LT.AND UP0, UPT, UR7, UR19, UPT ;  /* 0x000000130700728c */ /* 0x000fe2000bf01270 */
[----:B------:R-:W-:Y:S01]  /*0660*/  CS2R R170, SRZ ;  /* 0x0000000000aa7805 */ /* 0x000fe2000001ff00 */
[----:B------:R-:W-:Y:S01]  /*0670*/  CS2R R168, SRZ ;  /* 0x0000000000a87805 */ /* 0x000fe2000001ff00 */
[----:B------:R-:W-:Y:S01]  /*0680*/  CS2R R162, SRZ ;  /* 0x0000000000a27805 */ /* 0x000fe2000001ff00 */
[----:B------:R-:W-:Y:S01]  /*0690*/  USEL UR7, UR7, UR19, UP0 ;  /* 0x0000001307077287 */ /* 0x000fe20008000000 */
[----:B------:R-:W-:Y:S01]  /*06a0*/  CS2R R160, SRZ ;  /* 0x0000000000a07805 */ /* 0x000fe2000001ff00 */
[----:B------:R-:W-:Y:S01]  /*06b0*/  CS2R R166, SRZ ;  /* 0x0000000000a67805 */ /* 0x000fe2000001ff00 */
[----:B------:R-:W-:Y:S01]  /*06c0*/  CS2R R164, SRZ ;  /* 0x0000000000a47805 */ /* 0x000fe2000001ff00 */
[----:B------:R-:W-:Y:S01]  /*06d0*/  UISETP.GT.AND UP0, UPT, UR7, UR8, UPT ;  /* 0x000000080700728c */ /* 0x000fe2000bf04270 */
[----:B------:R-:W-:Y:S01]  /*06e0*/  CS2R R158, SRZ ;  /* 0x00000000009e7805 */ /* 0x000fe2000001ff00 */
[----:B------:R-:W-:Y:S01]  /*06f0*/  CS2R R156, SRZ ;  /* 0x00000000009c7805 */ /* 0x000fe2000001ff00 */
[----:B------:R-:W-:Y:S01]  /*0700*/  CS2R R154, SRZ ;  /* 0x00000000009a7805 */ /* 0x000fe2000001ff00 */
[----:B------:R-:W-:Y:S01]  /*0710*/  CS2R R152, SRZ ;  /* 0x0000000000987805 */ /* 0x000fe2000001ff00 */
[----:B------:R-:W-:Y:S01]  /*0720*/  CS2R R146, SRZ ;  /* 0x0000000000927805 */ /* 0x000fe2000001ff00 */
[----:B------:R-:W-:Y:S01]  /*0730*/  PLOP3.LUT P0, PT, PT, PT, UP0, 0x80, 0x0 ;  /* 0x000000000000781c */ /* 0x000fe20003f0f008 */
[----:B------:R-:W-:Y:S01]  /*0740*/  CS2R R144, SRZ ;  /* 0x0000000000907805 */ /* 0x000fe2000001ff00 */
        /* <DEDUP_REMOVED lines=14> */
[----:B------:R-:W-:Y:S05]  /*0830*/  @!P0 BRA `(.L_x_3) ;  /* 0x0000ce0000008947 */ /* 0x000fea0003800000 */
[----:B------:R-:W-:Y:S02]  /*0840*/  ULDC.64 UR4, c[0x0][0x340] ;  /* 0x0000d00000047ab9 */ /* 0x000fe40000000a00 */
[----:B------:R-:W-:-:S02]  /*0850*/  UISETP.NE.U32.AND UP0, UPT, URZ, UR4, UPT ;  /* 0x000000043f00728c */ /* 0x000fc4000bf05070 */
[----:B------:R-:W-:Y:S02]  /*0860*/  ULDC.64 UR12, c[0x0][0x340] ;  /* 0x0000d000000c7ab9 */ /* 0x000fe40000000a00 */
[----:B------:R-:W-:-:S06]  /*0870*/  UISETP.NE.AND.EX UP0, UPT, URZ, UR5, UPT, UP0 ;  /* 0x000000053f00728c */ /* 0x000fcc000bf05300 */
[----:B------:R-:W-:-:S05]  /*0880*/  PLOP3.LUT P0, PT, PT, PT, UP0, 0x80, 0x0 ;  /* 0x000000000000781c */ /* 0x000fca0003f0f008 */
[----:B------:R-:W-:Y:S02]  /*0890*/  @UP0 UMOV UR4, 0x4 ;  /* 0x0000000400040882 */ /* 0x000fe40000000000 */
[----:B------:R-:W-:-:S06]  /*08a0*/  @UP0 UIMAD.WIDE UR4, UR6, UR4, UR12 ;  /* 0x00000004060402a5 */ /* 0x000fcc000f8e020c */
[----:B-1----:R-:W-:Y:S02]  /*08b0*/  IMAD.U32 R2, RZ, RZ, UR4 ;  /* 0x00000004ff027e24 */ /* 0x002fe4000f8e00ff */
[----:B------:R-:W-:Y:S01]  /*08c0*/  IMAD.U32 R3, RZ, RZ, UR5 ;  /* 0x00000005ff037e24 */ /* 0x000fe2000f8e00ff */
[----:B------:R-:W1:Y:S01]  /*08d0*/  S2R R12, SR_CTAID.X ;  /* 0x00000000000c7919 */ /* 0x000e620000002500 */
[----:B------:R-:W-:Y:S01]  /*08e0*/  SHF.R.S32.HI R27, RZ, 0x1f, R196 ;  /* 0x0000001fff1b7819 */ /* 0x000fe200000114c4 */
[----:B------:R-:W-:Y:S02]  /*08f0*/  USHF.R.S32.HI UR11, URZ, 0x1f, UR10 ;  /* 0x0000001f3f0b7899 */ /* 0x000fe4000801140a */
[----:B------:R3:W4:Y:S01]  /*0900*/  @P0 LDG.E R7, [R2.64] ;  /* 0x0000001002070981 */ /* 0x000722000c1e1900 */
[----:B------:R-:W-:Y:S01]  /*0910*/  ULDC.64 UR4, c[0x0][0x1b8] ;  /* 0x00006e0000047ab9 */ /* 0x000fe20000000a00 */
[CC--:B------:R-:W-:Y:S01]  /*0920*/  LEA.HI R13, R27.reuse, R196.reuse, RZ, 0x4 ;  /* 0x000000c41b0d7211 */ /* 0x0c0fe200078f20ff */
[----:B------:R-:W-:Y:S01]  /*0930*/  UIMAD UR11, UR11, UR4, URZ ;  /* 0x000000040b0b72a4 */ /* 0x000fe2000f8e023f */
[----:B------:R-:W-:Y:S01]  /*0940*/  LEA.HI R9, R27, R196, RZ, 0x6 ;  /* 0x000000c41b097211 */ /* 0x000fe200078f30ff */
[----:B------:R-:W-:Y:S01]  /*0950*/  UIMAD.WIDE.U32 UR18, UR10, UR4, URZ ;  /* 0x000000040a1272a5 */ /* 0x000fe2000f8e003f */
[----:B------:R-:W-:Y:S01]  /*0960*/  BSSY B0, `(.L_x_4) ;  /* 0x000004a000007945 */ /* 0x000fe20003800000 */
[----:B------:R-:W-:-:S02]  /*0970*/  UIMAD UR11, UR10, UR5, UR11 ;  /* 0x000000050a0b72a4 */ /* 0x000fc4000f8e020b */
[----:B------:R-:W-:Y:S02]  /*0980*/  USHF.R.S32.HI UR12, URZ, 0x1f, UR6 ;  /* 0x0000001f3f0c7899 */ /* 0x000fe40008011406 */
[----:B------:R-:W-:Y:S02]  /*0990*/  ULDC.64 UR4, c[0x0][0x1c0] ;  /* 0x0000700000047ab9 */ /* 0x000fe40000000a00 */
[----:B------:R-:W-:Y:S02]  /*09a0*/  UIADD3 UR19, UR19, UR11, URZ ;  /* 0x0000000b13137290 */ /* 0x000fe4000fffe03f */
[----:B------:R-:W-:Y:S02]  /*09b0*/  UIMAD UR12, UR12, UR4, URZ ;  /* 0x000000040c0c72a4 */ /* 0x000fe4000f8e023f */
[----:B------:R-:W-:Y:S02]  /*09c0*/  UIMAD.WIDE.U32 UR18, UR6, UR4, UR18 ;  /* 0x00000004061272a5 */ /* 0x000fe4000f8e0012 */
[----:B------:R-:W-:-:S02]  /*09d0*/  UIMAD UR5, UR6, UR5, UR12 ;  /* 0x00000005060572a4 */ /* 0x000fc4000f8e020c */
[----:B------:R-:W-:Y:S02]  /*09e0*/  ULDC UR4, c[0x0][0x2c4] ;  /* 0x0000b10000047ab9 */ /* 0x000fe40000000800 */
[----:B------:R-:W-:Y:S01]  /*09f0*/  UIADD3 UR5, UR19, UR5, URZ ;  /* 0x0000000513057290 */ /* 0x000fe2000fffe03f */
[----:B---3--:R-:W-:Y:S01]  /*0a00*/  LEA.HI R2, R27, R196, RZ, 0x3 ;  /* 0x000000c41b027211 */ /* 0x008fe200078f18ff */
[----:B------:R-:W-:Y:S01]  /*0a10*/  IMAD.MOV.U32 R3, RZ, RZ, c[0x0][0x2c4] ;  /* 0x0000b100ff037624 */ /* 0x000fe200078e00ff */
[----:B------:R-:W-:Y:S02]  /*0a20*/  ULDC UR11, c[0x0][0x168] ;  /* 0x00005a00000b7ab9 */ /* 0x000fe40000000800 */
[----:B------:R-:W-:Y:S01]  /*0a30*/  LOP3.LUT R0, R2, 0xfffffff8, RZ, 0xc0, !PT ;  /* 0xfffffff802007812 */ /* 0x000fe200078ec0ff */
[----:B------:R-:W-:Y:S01]  /*0a40*/  UIMAD UR11, UR4, UR11, URZ ;  /* 0x0000000b040b72a4 */ /* 0x000fe2000f8e023f */
[----:B------:R-:W-:Y:S01]  /*0a50*/  ISETP.NE.AND P1, PT, R3, 0x1, PT ;  /* 0x000000010300780c */ /* 0x000fe20003f25270 */
[----:B------:R-:W-:Y:S01]  /*0a60*/  IMAD.U32 R3, RZ, RZ, UR19 ;  /* 0x00000013ff037e24 */ /* 0x000fe2000f8e00ff */
[----:B------:R-:W-:Y:S01]  /*0a70*/  SHF.R.S32.HI R11, RZ, 0x3, R2 ;  /* 0x00000003ff0b7819 */ /* 0x000fe20000011402 */
[----:B------:R-:W-:Y:S01]  /*0a80*/  IMAD.IADD R15, R196, 0x1, -R0 ;  /* 0x00000001c40f7824 */ /* 0x000fe200078e0a00 */
[----:B------:R-:W-:Y:S01]  /*0a90*/  MOV R3, UR5 ;  /* 0x0000000500037c02 */ /* 0x000fe20008000f00 */
[----:B------:R-:W-:-:S02]  /*0aa0*/  IMAD.U32 R2, RZ, RZ, UR18 ;  /* 0x00000012ff027e24 */ /* 0x000fc4000f8e00ff */
[C---:B------:R-:W-:Y:S02]  /*0ab0*/  IMAD R198, R15.reuse, 0x10, R11 ;  /* 0x000000100fc67824 */ /* 0x040fe400078e020b */
[----:B------:R-:W-:Y:S02]  /*0ac0*/  IMAD.SHL.U32 R14, R15, 0x8, RZ ;  /* 0x000000080f0e7824 */ /* 0x000fe400078e00ff */
[C---:B-1----:R-:W-:Y:S01]  /*0ad0*/  IMAD R5, R12.reuse, 0x80, R198 ;  /* 0x000000800c057824 */ /* 0x042fe200078e02c6 */
[----:B------:R1:W-:Y:S01]  /*0ae0*/  STL [R1+0x24], R198 ;  /* 0x000024c601007387 */ /* 0x0003e20000100800 */
[----:B------:R-:W-:Y:S02]  /*0af0*/  LEA R12, R12, R11, 0x7 ;  /* 0x0000000b0c0c7211 */ /* 0x000fe400078e38ff */
[----:B------:R-:W-:Y:S01]  /*0b00*/  @P1 IMAD.HI.U32 R0, R5, c[0x0][0x2c8], RZ ;  /* 0x0000b20005001a27 */ /* 0x000fe200078e00ff */
[----:B------:R-:W-:Y:S02]  /*0b10*/  SHF.R.S32.HI R241, RZ, 0x1f, R14 ;  /* 0x0000001ffff17819 */ /* 0x000fe4000001140e */
[----:B------:R-:W-:Y:S01]  /*0b20*/  ISETP.GE.AND P3, PT, R12, UR11, PT ;  /* 0x0000000b0c007c0c */ /* 0x000fe2000bf66270 */
[----:B------:R-:W-:Y:S01]  /*0b30*/  IMAD.MOV.U32 R4, RZ, RZ, R5 ;  /* 0x000000ffff047224 */ /* 0x000fe200078e0005 */
[----:B------:R-:W-:-:S04]  /*0b40*/  @P1 SHF.R.U32.HI R4, RZ, c[0x0][0x2cc], R0 ;  /* 0x0000b300ff041a19 */ /* 0x000fc80000011600 */
[--C-:B------:R-:W-:Y:S01]  /*0b50*/  SHF.R.S32.HI R6, RZ, 0x1f, R4.reuse ;  /* 0x0000001fff067819 */ /* 0x100fe20000011404 */
[----:B------:R-:W-:Y:S02]  /*0b60*/  IMAD.MOV R0, RZ, RZ, -R4 ;  /* 0x000000ffff007224 */ /* 0x000fe400078e0a04 */
[----:B------:R-:W-:-:S04]  /*0b70*/  IMAD.WIDE.U32 R2, R4, c[0x0][0x1b0], R2 ;  /* 0x00006c0004027a25 */ /* 0x000fc800078e0002 */
[----:B------:R-:W-:Y:S02]  /*0b80*/  IMAD R5, R0, c[0x0][0x2c4], R5 ;  /* 0x0000b10000057a24 */ /* 0x000fe400078e0205 */
[----:B------:R-:W-:-:S03]  /*0b90*/  IMAD R6, R6, c[0x0][0x1b0], RZ ;  /* 0x00006c0006067a24 */ /* 0x000fc600078e02ff */
[----:B------:R-:W-:Y:S01]  /*0ba0*/  SHF.R.S32.HI R0, RZ, 0x1f, R5 ;  /* 0x0000001fff007819 */ /* 0x000fe20000011405 */
[----:B------:R-:W-:-:S04]  /*0bb0*/  IMAD R4, R4, c[0x0][0x1b4], R6 ;  /* 0x00006d0004047a24 */ /* 0x000fc800078e0206 */
[----:B------:R-:W-:Y:S02]  /*0bc0*/  IMAD R0, R0, c[0x0][0x1a8], RZ ;  /* 0x00006a0000007a24 */ /* 0x000fe400078e02ff */
[----:B------:R-:W-:Y:S02]  /*0bd0*/  IMAD.IADD R3, R3, 0x1, R4 ;  /* 0x0000000103037824 */ /* 0x000fe400078e0204 */
[----:B------:R-:W-:Y:S01]  /*0be0*/  IMAD R4, R5, c[0x0][0x1ac], R0 ;  /* 0x00006b0005047a24 */ /* 0x000fe200078e0200 */
[----:B------:R-:W-:Y:S01]  /*0bf0*/  LOP3.LUT R0, R13, 0xfffffff0, RZ, 0xc0, !PT ;  /* 0xfffffff00d007812 */ /* 0x000fe200078ec0ff */
[----:B------:R-:W-:-:S04]  /*0c00*/  IMAD.WIDE.U32 R2, R5, c[0x0][0x1a8], R2 ;  /* 0x00006a0005027a25 */ /* 0x000fc800078e0002 */
[----:B------:R-:W-:Y:S01]  /*0c10*/  IMAD.IADD R4, R3, 0x1, R4 ;  /* 0x0000000103047824 */ /* 0x000fe200078e0204 */
[----:B------:R-:W-:Y:S01]  /*0c20*/  LEA R8, P1, R2, c[0x0][0x160], 0x1 ;  /* 0x0000580002087a11 */ /* 0x000fe200078208ff */
[----:B------:R-:W-:Y:S02]  /*0c30*/  IMAD.IADD R3, R196, 0x1, -R0 ;  /* 0x00000001c4037824 */ /* 0x000fe400078e0a00 */
[----:B------:R-:W-:Y:S01]  /*0c40*/  IMAD.SHL.U32 R0, R11, 0x40, RZ ;  /* 0x000000400b007824 */ /* 0x000fe200078e00ff */
[----:B------:R-:W-:Y:S01]  /*0c50*/  LEA.HI.X R5, R2, c[0x0][0x164], R4, 0x1, P1 ;  /* 0x0000590002057a11 */ /* 0x000fe200008f0c04 */
[----:B------:R1:W3:Y:S01]  /*0c60*/  SHFL.IDX PT, R6, R8, RZ, 0x181f ;  /* 0x00181fff08067589 */ /* 0x0002e200000e0000 */
[----:B------:R-:W-:Y:S02]  /*0c70*/  SHF.R.S32.HI R2, RZ, 0x1f, R3 ;  /* 0x0000001fff027819 */ /* 0x000fe40000011403 */
[----:B------:R-:W-:Y:S02]  /*0c80*/  LOP3.LUT R0, R0, 0x1c0, RZ, 0xc0, !PT ;  /* 0x000001c000007812 */ /* 0x000fe400078ec0ff */
[----:B------:R-:W-:-:S02]  /*0c90*/  LEA.HI R26, R2, R3, RZ, 0x3 ;  /* 0x00000003021a7211 */ /* 0x000fc400078f18ff */
[----:B------:R-:W-:Y:S02]  /*0ca0*/  LOP3.LUT R2, R0, 0x38, R14, 0xf8, !PT ;  /* 0x0000003800027812 */ /* 0x000fe400078ef80e */
[----:B------:R-:W-:Y:S02]  /*0cb0*/  LOP3.LUT R4, R26, 0xfffffff8, RZ, 0xc0, !PT ;  /* 0xfffffff81a047812 */ /* 0x000fe400078ec0ff */
[----:B------:R-:W-:-:S03]  /*0cc0*/  SHF.R.U32.HI R0, RZ, 0x3, R0 ;  /* 0x00000003ff007819 */ /* 0x000fc60000011600 */
[----:B------:R-:W-:Y:S01]  /*0cd0*/  IMAD.IADD R25, R3, 0x1, -R4 ;  /* 0x0000000103197824 */ /* 0x000fe200078e0a04 */
[----:B------:R-:W-:Y:S01]  /*0ce0*/  LOP3.LUT R2, R2, R0, RZ, 0x3c, !PT ;  /* 0x0000000002027212 */ /* 0x000fe200078e3cff */
[----:B------:R-:W-:Y:S02]  /*0cf0*/  IMAD.SHL.U32 R0, R9, 0x8, RZ ;  /* 0x0000000809007824 */ /* 0x000fe400078e00ff */
[----:B------:R-:W-:Y:S02]  /*0d00*/  IMAD.MOV.U32 R3, RZ, RZ, 0x10 ;  /* 0x00000010ff037424 */ /* 0x000fe400078e00ff */
[----:B------:R-:W-:Y:S01]  /*0d10*/  IMAD.MOV.U32 R4, RZ, RZ, 0x20 ;  /* 0x00000020ff047424 */ /* 0x000fe200078e00ff */
[----:B------:R-:W-:Y:S01]  /*0d20*/  LOP3.LUT R10, R2, 0xfffffe00, R0, 0xf8, !PT ;  /* 0xfffffe00020a7812 */ /* 0x000fe200078ef800 */
[----:B----4-:R4:W5:Y:S01]  /*0d30*/  @P0 R2UR UR14, R7 ;  /* 0x00000000070e03c2 */ /* 0x01096200000e0000 */
[----:B------:R-:W-:Y:S01]  /*0d40*/  ISETP.GE.AND P0, PT, R14, c[0x0][0x198], PT ;  /* 0x000066000e007a0c */ /* 0x000fe20003f06270 */
[----:B-----5:R-:W-:-:S03]  /*0d50*/  @!UP0 UMOV UR14, UR6 ;  /* 0x00000006000e8c82 */ /* 0x020fc60008000000 */
[----:B------:R-:W-:-:S05]  /*0d60*/  R2P PR, R25, 0x6 ;  /* 0x0000000619007804 */ /* 0x000fca0000000000 */
[----:B------:R-:W-:Y:S02]  /*0d70*/  SEL R3, R3, 0xfffffff0, !P1 ;  /* 0xfffffff003037807 */ /* 0x000fe40004800000 */
[----:B------:R-:W-:Y:S01]  /*0d80*/  SEL R4, R4, 0xffffffe0, !P2 ;  /* 0xffffffe004047807 */ /* 0x000fe20005000000 */
[----:B----4-:R1:W4:Y:S01]  /*0d90*/  SHFL.IDX PT, R7, R5, RZ, 0x181f ;  /* 0x00181fff05077589 */ /* 0x01032200000e0000 */
[----:B------:R-:W-:Y:S05]  /*0da0*/  @P3 BRA `(.L_x_5) ;  /* 0x0000005000003947 */ /* 0x000fea0003800000 */
[----:B---3--:R-:W-:Y:S01]  /*0db0*/  LEA R6, P1, R14, R6, 0x1 ;  /* 0x000000060e067211 */ /* 0x008fe200078208ff */
[----:B------:R-:W-:-:S03]  /*0dc0*/  IMAD.SHL.U32 R0, R10, 0x2, RZ ;  /* 0x000000020a007824 */ /* 0x000fc600078e00ff */
[----:B----4-:R-:W-:-:S05]  /*0dd0*/  LEA.HI.X R7, R14, R7, R241, 0x1, P1 ;  /* 0x000000070e077211 */ /* 0x010fca00008f0cf1 */
[----:B------:R-:W-:Y:S01]  /*0de0*/  @!PT LDS RZ, [RZ] ;  /* 0x00000000fffff984 */ /* 0x000fe20000000800 */
[----:B------:R3:W-:Y:S04]  /*0df0*/  LDGSTS.E.BYPASS.LTC128B.128 [R0+0x7100], [R6.64], !P0 ;  /* 0x0710000006007fae */ /* 0x0007e8000c101d50 */
.L_x_5:
[----:B---3--:R-:W-:Y:S05]  /*0e00*/  BSYNC B0 ;  /* 0x0000000000007941 */ /* 0x008fea0003800000 */
.L_x_4:
[----:B------:R-:W-:Y:S01]  /*0e10*/  IADD3 R2, R12, 0x10, RZ ;  /* 0x000000100c027810 */ /* 0x000fe20007ffe0ff */
[----:B------:R3:W1:Y:S01]  /*0e20*/  SHFL.IDX PT, R0, R5, 0x1, 0x181f ;  /* 0x00381f0005007f89 */ /* 0x00066200000e0000 */
[----:B------:R-:W-:Y:S02]  /*0e30*/  BSSY B0, `(.L_x_6) ;  /* 0x0000009000007945 */ /* 0x000fe40003800000 */
[----:B------:R-:W-:Y:S01]  /*0e40*/  ISETP.GE.AND P1, PT, R2, UR11, PT ;  /* 0x0000000b02007c0c */ /* 0x000fe2000bf26270 */
[----:B------:R3:W4:-:S12]  /*0e50*/  SHFL.IDX PT, R6, R8, 0x1, 0x181f ;  /* 0x00381f0008067f89 */ /* 0x00071800000e0000 */
[----:B------:R-:W-:Y:S05]  /*0e60*/  @P1 BRA `(.L_x_7) ;  /* 0x0000005000001947 */ /* 0x000fea0003800000 */
[----:B----4-:R-:W-:-:S04]  /*0e70*/  LEA R6, P1, R14, R6, 0x1 ;  /* 0x000000060e067211 */ /* 0x010fc800078208ff */
[----:B-1----:R-:W-:Y:S01]  /*0e80*/  LEA.HI.X R7, R14, R0, R241, 0x1, P1 ;  /* 0x000000000e077211 */ /* 0x002fe200008f0cf1 */
[----:B------:R-:W-:-:S05]  /*0e90*/  IMAD.SHL.U32 R0, R10, 0x2, RZ ;  /* 0x000000020a007824 */ /* 0x000fca00078e00ff */
[----:B------:R-:W-:Y:S01]  /*0ea0*/  @!PT LDS RZ, [RZ] ;  /* 0x00000000fffff984 */ /* 0x000fe20000000800 */
[----:B------:R1:W-:Y:S03]  /*0eb0*/  LDGSTS.E.BYPASS.LTC128B.128 [R0+0x7900], [R6.64], !P0 ;  /* 0x0790000006007fae */ /* 0x0003e6000c101d50 */
.L_x_7:
[----:B------:R-:W-:Y:S05]  /*0ec0*/  BSYNC B0 ;  /* 0x0000000000007941 */ /* 0x000fea0003800000 */
.L_x_6:
[----:B------:R-:W-:Y:S01]  /*0ed0*/  IADD3 R2, R12, 0x20, RZ ;  /* 0x000000200c027810 */ /* 0x000fe20007ffe0ff */
[----:B-1----:R1:W3:Y:S01]  /*0ee0*/  SHFL.IDX PT, R0, R5, 0x2, 0x181f ;  /* 0x00581f0005007f89 */ /* 0x0022e200000e0000 */
[----:B------:R-:W-:Y:S02]  /*0ef0*/  BSSY B0, `(.L_x_8) ;  /* 0x0000009000007945 */ /* 0x000fe40003800000 */
[----:B------:R-:W-:Y:S01]  /*0f00*/  ISETP.GE.AND P1, PT, R2, UR11, PT ;  /* 0x0000000b02007c0c */ /* 0x000fe2000bf26270 */
[----:B----4-:R1:W4:-:S12]  /*0f10*/  SHFL.IDX PT, R6, R8, 0x2, 0x181f ;  /* 0x00581f0008067f89 */ /* 0x01031800000e0000 */
[----:B------:R-:W-:Y:S05]  /*0f20*/  @P1 BRA `(.L_x_9) ;  /* 0x0000005000001947 */ /* 0x000fea0003800000 */
[----:B----4-:R-:W-:-:S04]  /*0f30*/  LEA R6, P1, R14, R6, 0x1 ;  /* 0x000000060e067211 */ /* 0x010fc800078208ff */
[----:B---3--:R-:W-:Y:S01]  /*0f40*/  LEA.HI.X R7, R14, R0, R241, 0x1, P1 ;  /* 0x000000000e077211 */ /* 0x008fe200008f0cf1 */
[----:B------:R-:W-:-:S05]  /*0f50*/  IMAD.SHL.U32 R0, R10, 0x2, RZ ;  /* 0x000000020a007824 */ /* 0x000fca00078e00ff */
[----:B------:R-:W-:Y:S01]  /*0f60*/  @!PT LDS RZ, [RZ] ;  /* 0x00000000fffff984 */ /* 0x000fe20000000800 */
[----:B------:R3:W-:Y:S03]  /*0f70*/  LDGSTS.E.BYPASS.LTC128B.128 [R0+0x8100], [R6.64], !P0 ;  /* 0x0810000006007fae */ /* 0x0007e6000c101d50 */
.L_x_9:
[----:B------:R-:W-:Y:S05]  /*0f80*/  BSYNC B0 ;  /* 0x0000000000007941 */ /* 0x000fea0003800000 */
.L_x_8:
[----:B------:R-:W-:Y:S01]  /*0f90*/  IADD3 R2, R12, 0x30, RZ ;  /* 0x000000300c027810 */ /* 0x000fe20007ffe0ff */
[----:B---3--:R3:W1:Y:S01]  /*0fa0*/  SHFL.IDX PT, R0, R5, 0x3, 0x181f ;  /* 0x00781f0005007f89 */ /* 0x00866200000e0000 */
[----:B------:R-:W-:Y:S02]  /*0fb0*/  BSSY B0, `(.L_x_10) ;  /* 0x0000009000007945 */ /* 0x000fe40003800000 */
[----:B------:R-:W-:Y:S01]  /*0fc0*/  ISETP.GE.AND P1, PT, R2, UR11, PT ;  /* 0x0000000b02007c0c */ /* 0x000fe2000bf26270 */
[----:B----4-:R3:W4:-:S12]  /*0fd0*/  SHFL.IDX PT, R6, R8, 0x3, 0x181f ;  /* 0x00781f0008067f89 */ /* 0x01071800000e0000 */
[----:B------:R-:W-:Y:S05]  /*0fe0*/  @P1 BRA `(.L_x_11) ;  /* 0x0000005000001947 */ /* 0x000fea0003800000 */
[----:B----4-:R-:W-:-:S04]  /*0ff0*/  LEA R6, P1, R14, R6, 0x1 ;  /* 0x000000060e067211 */ /* 0x010fc800078208ff */
[----:B-1----:R-:W-:Y:S01]  /*1000*/  LEA.HI.X R7, R14, R0, R241, 0x1, P1 ;  /* 0x000000000e077211 */ /* 0x002fe200008f0cf1 */
[----:B------:R-:W-:-:S05]  /*1010*/  IMAD.SHL.U32 R0, R10, 0x2, RZ ;  /* 0x000000020a007824 */ /* 0x000fca00078e00ff */
[----:B------:R-:W-:Y:S01]  /*1020*/  @!PT LDS RZ, [RZ] ;  /* 0x00000000fffff984 */ /* 0x000fe20000000800 */
[----:B------:R1:W-:Y:S03]  /*1030*/  LDGSTS.E.BYPASS.LTC128B.128 [R0+0x8900], [R6.64], !P0 ;  /* 0x0890000006007fae */ /* 0x0003e6000c101d50 */
.L_x_11:
[----:B------:R-:W-:Y:S05]  /*1040*/  BSYNC B0 ;  /* 0x0000000000007941 */ /* 0x000fea0003800000 */
.L_x_10:
        /* <DEDUP_REMOVED lines=11> */
.L_x_13:
[----:B------:R-:W-:Y:S05]  /*1100*/  BSYNC B0 ;  /* 0x0000000000007941 */ /* 0x000fea0003800000 */
.L_x_12:
        /* <DEDUP_REMOVED lines=11> */
.L_x_15:
[----:B------:R-:W-:Y:S05]  /*11c0*/  BSYNC B0 ;  /* 0x0000000000007941 */ /* 0x000fea0003800000 */
.L_x_14:
        /* <DEDUP_REMOVED lines=11> */
.L_x_17:
[----:B------:R-:W-:Y:S05]  /*1280*/  BSYNC B0 ;  /* 0x0000000000007941 */ /* 0x000fea0003800000 */
.L_x_16:
[----:B-1-3--:R-:W1:Y:S01]  /*1290*/  SHFL.IDX PT, R8, R8, 0x7, 0x181f ;  /* 0x00f81f0008087f89 */ /* 0x00ae6200000e0000 */
[----:B------:R-:W-:Y:S01]  /*12a0*/  UMOV UR6, 0x70 ;  /* 0x0000007000067882 */ /* 0x000fe20000000000 */
[----:B------:R-:W-:Y:S01]  /*12b0*/  MOV R0, c[0x0][0x2b8] ;  /* 0x0000ae0000007a02 */ /* 0x000fe20000000f00 */
[----:B------:R-:W-:Y:S01]  /*12c0*/  UIMAD UR6, UR7, UR6, -0x70 ;  /* 0xffffff90070674a4 */ /* 0x000fe2000f8e0206 */
[----:B------:R3:W5:Y:S01]  /*12d0*/  SHFL.IDX PT, R9, R5, 0x7, 0x181f ;  /* 0x00f81f0005097f89 */ /* 0x00076200000e0000 */
[----:B------:R-:W-:Y:S01]  /*12e0*/  SHF.L.U32 R197, R10, 0x1, RZ ;  /* 0x000000010ac57819 */ /* 0x000fe200000006ff */
[----:B------:R-:W-:Y:S01]  /*12f0*/  USHF.R.S32.HI UR18, URZ, 0x1f, UR14 ;  /* 0x0000001f3f127899 */ /* 0x000fe2000801140e */
[----:B------:R-:W-:Y:S01]  /*1300*/  ISETP.NE.AND P5, PT, R0, 0x1, PT ;  /* 0x000000010000780c */ /* 0x000fe20003fa5270 */
[----:B------:R-:W-:Y:S01]  /*1310*/  ULDC.64 UR4, c[0x0][0x2b0] ;  /* 0x0000ac0000047ab9 */ /* 0x000fe20000000a00 */
[----:B------:R-:W-:Y:S01]  /*1320*/  IADD3 R0, R198, UR6, RZ ;  /* 0x00000006c6007c10 */ /* 0x000fe2000fffe0ff */
[----:B------:R-:W-:Y:S01]  /*1330*/  UIMAD UR18, UR18, UR4, URZ ;  /* 0x00000004121272a4 */ /* 0x000fe2000f8e023f */
[----:B------:R-:W-:Y:S01]  /*1340*/  MOV R243, RZ ;  /* 0x000000ff00f37202 */ /* 0x000fe20000000f00 */
[----:B------:R-:W-:Y:S01]  /*1350*/  UIMAD.WIDE.U32 UR12, UR14, UR4, URZ ;  /* 0x000000040e0c72a5 */ /* 0x000fe2000f8e003f */
[C---:B------:R-:W-:Y:S01]  /*1360*/  ISETP.GE.AND P4, PT, R0.reuse, UR15, PT ;  /* 0x0000000f00007c0c */ /* 0x040fe2000bf86270 */
[----:B------:R-:W-:Y:S01]  /*1370*/  UIMAD UR14, UR14, UR5, UR18 ;  /* 0x000000050e0e72a4 */ /* 0x000fe2000f8e0212 */
[----:B--2---:R-:W-:Y:S01]  /*1380*/  IADD3 R2, R0, UR9, RZ ;  /* 0x0000000900027c10 */ /* 0x004fe2000fffe0ff */
[----:B------:R-:W-:Y:S01]  /*1390*/  UIADD3 UR19, UR7, -0x1, URZ ;  /* 0xffffffff07137890 */ /* 0x000fe2000fffe03f */
[----:B------:R-:W-:Y:S01]  /*13a0*/  ISETP.GT.OR P4, PT, R198, 0x6f, P4 ;  /* 0x0000006fc600780c */ /* 0x000fe20002784670 */
[----:B------:R-:W-:Y:S01]  /*13b0*/  UIADD3 UR14, UR13, UR14, URZ ;  /* 0x0000000e0d0e7290 */ /* 0x000fe2000fffe03f */
[----:B------:R-:W-:Y:S01]  /*13c0*/  MOV R0, R2 ;  /* 0x0000000200007202 */ /* 0x000fe20000000f00 */
[----:B------:R-:W-:Y:S01]  /*13d0*/  ULDC.64 UR4, c[0x0][0x1e8] ;  /* 0x00007a0000047ab9 */ /* 0x000fe20000000a00 */
[----:B------:R-:W-:-:S02]  /*13e0*/  SHF.R.S32.HI R22, RZ, 0x4, R13 ;  /* 0x00000004ff167819 */ /* 0x000fc4000001140d */
[----:B---3--:R-:W-:Y:S01]  /*13f0*/  IADD3 R5, R12, 0x70, RZ ;  /* 0x000000700c057810 */ /* 0x008fe20007ffe0ff */
[----:B------:R-:W-:Y:S03]  /*1400*/  STL [R1], R197 ;  /* 0x000000c501007387 */ /* 0x000fe60000100800 */
[----:B------:R-:W-:Y:S01]  /*1410*/  ISETP.GE.AND P3, PT, R5, UR11, PT ;  /* 0x0000000b05007c0c */ /* 0x000fe2000bf66270 */
[----:B------:R-:W-:-:S05]  /*1420*/  @P5 IMAD.HI.U32 R5, R2, c[0x0][0x2bc], RZ ;  /* 0x0000af0002055a27 */ /* 0x000fca00078e00ff */
[----:B------:R-:W-:-:S04]  /*1430*/  @P5 SHF.R.U32.HI R0, RZ, c[0x0][0x2c0], R5 ;  /* 0x0000b000ff005a19 */ /* 0x000fc80000011605 */
[----:B------:R-:W-:-:S03]  /*1440*/  @!P4 IADD3 R5, P1, R0, UR12, RZ ;  /* 0x0000000c0005cc10 */ /* 0x000fc6000ff3e0ff */
[----:B-1----:R-:W-:Y:S02]  /*1450*/  @!P3 LEA R8, P2, R14, R8, 0x1 ;  /* 0x000000080e08b211 */ /* 0x002fe400078408ff */
[----:B------:R-:W-:Y:S02]  /*1460*/  @!P4 LEA.HI.X.SX32 R7, R0, UR14, 0x1, P1 ;  /* 0x0000000e0007cc11 */ /* 0x000fe400088f0eff */
[----:B-----5:R-:W-:Y:S02]  /*1470*/  @!P3 LEA.HI.X R9, R14, R9, R241, 0x1, P2 ;  /* 0x000000090e09b211 */ /* 0x020fe400010f0cf1 */
[----:B----4-:R-:W-:-:S03]  /*1480*/  @!P4 LEA R6, P1, R5, c[0x0][0x2a0], 0x2 ;  /* 0x0000a8000506ca11 */ /* 0x010fc600078210ff */
[----:B------:R-:W-:Y:S01]  /*1490*/  @!PT LDS RZ, [RZ] ;  /* 0x00000000fffff984 */ /* 0x000fe20000000800 */
[----:B------:R1:W-:Y:S01]  /*14a0*/  @!P3 LDGSTS.E.BYPASS.LTC128B.128 [R197+0xa900], [R8.64], !P0 ;  /* 0x0a90000008c5bfae */ /* 0x0003e2000c101d50 */
[----:B------:R-:W-:-:S03]  /*14b0*/  @!P4 LEA.HI.X R7, R5, c[0x0][0x2a4], R7, 0x2, P1 ;  /* 0x0000a9000507ca11 */ /* 0x000fc600008f1407 */
[----:B------:R-:W0:Y:S04]  /*14c0*/  LDGDEPBAR ;  /* 0x00000000000079af */ /* 0x000e280000000000 */
[----:B------:R-:W-:Y:S06]  /*14d0*/  BAR.SYNC.DEFER_BLOCKING 0x0 ;  /* 0x0000000000007b1d */ /* 0x000fec0000010000 */
[----:B------:R2:W3:Y:S01]  /*14e0*/  @!P4 LDG.E R243, [R6.64] ;  /* 0x0000001006f3c981 */ /* 0x0004e2000c1e1900 */
[----:B------:R-:W-:Y:S01]  /*14f0*/  IADD3 R0, -R0, RZ, RZ ;  /* 0x000000ff00007210 */ /* 0x000fe20007ffe1ff */
[----:B------:R-:W-:Y:S01]  /*1500*/  USHF.R.S32.HI UR11, URZ, 0x1f, UR10 ;  /* 0x0000001f3f0b7899 */ /* 0x000fe2000801140a */
[----:B-1----:R-:W-:Y:S01]  /*1510*/  SHF.L.U32 R9, R11, 0x3, RZ ;  /* 0x000000030b097819 */ /* 0x002fe200000006ff */
[----:B------:R-:W-:Y:S01]  /*1520*/  UIMAD.WIDE.U32 UR20, UR10, UR4, URZ ;  /* 0x000000040a1472a5 */ /* 0x000fe2000f8e003f */
[----:B------:R-:W-:Y:S01]  /*1530*/  LEA.HI R10, R13, R22, RZ, 0x1 ;  /* 0x000000160d0a7211 */ /* 0x000fe200078f08ff */
[----:B------:R-:W-:Y:S01]  /*1540*/  IMAD R16, R0, c[0x0][0x2b8], R2 ;  /* 0x0000ae0000107a24 */ /* 0x000fe200078e0202 */
[----:B------:R-:W-:Y:S01]  /*1550*/  UIMAD UR18, UR11, UR4, URZ ;  /* 0x000000040b1272a4 */ /* 0x000fe2000f8e023f */
[----:B------:R-:W-:Y:S01]  /*1560*/  SHF.L.U32 R5, R15, 0x6, RZ ;  /* 0x000000060f057819 */ /* 0x000fe200000006ff */
[----:B------:R-:W-:Y:S01]  /*1570*/  UIMAD UR15, UR19, -0x70, UR15 ;  /* 0xffffff90130f78a4 */ /* 0x000fe2000f8e020f */
[----:B------:R-:W-:Y:S01]  /*1580*/  LOP3.LUT R10, R10, 0xfffffffe, RZ, 0xc0, !PT ;  /* 0xfffffffe0a0a7812 */ /* 0x000fe200078ec0ff */
[----:B------:R-:W-:Y:S01]  /*1590*/  UIMAD UR18, UR10, UR5, UR18 ;  /* 0x000000050a1272a4 */ /* 0x000fe2000f8e0212 */
[----:B------:R-:W-:Y:S01]  /*15a0*/  SHF.R.S32.HI R8, RZ, 0x1f, R16 ;  /* 0x0000001fff087819 */ /* 0x000fe20000011410 */
[----:B------:R-:W-:Y:S01]  /*15b0*/  STL [R1+0x4], R16 ;  /* 0x0000041001007387 */ /* 0x000fe20000100800 */
[----:B------:R-:W-:Y:S01]  /*15c0*/  LOP3.LUT R5, R5, 0x1c0, RZ, 0xc0, !PT ;  /* 0x000001c005057812 */ /* 0x000fe200078ec0ff */
[----:B------:R-:W-:Y:S01]  /*15d0*/  UIADD3 UR18, UR21, UR18, URZ ;  /* 0x0000001215127290 */ /* 0x000fe2000fffe03f */
[----:B------:R-:W-:Y:S01]  /*15e0*/  IADD3 R18, -R11, UR15, RZ ;  /* 0x0000000f0b127c10 */ /* 0x000fe2000fffe1ff */
[C---:B------:R-:W-:Y:S01]  /*15f0*/  IMAD R0, R8.reuse, c[0x0][0x1e0], RZ ;  /* 0x0000780008007a24 */ /* 0x040fe200078e02ff */
[----:B------:R-:W-:Y:S01]  /*1600*/  LOP3.LUT R9, R5, 0x8, R9, 0xf8, !PT ;  /* 0x0000000805097812 */ /* 0x000fe200078ef809 */
[----:B------:R-:W-:Y:S01]  /*1610*/  IMAD R8, R8, c[0x0][0x208], RZ ;  /* 0x0000820008087a24 */ /* 0x000fe200078e02ff */
[----:B------:R-:W-:Y:S01]  /*1620*/  ISETP.GE.AND P4, PT, R18, 0x1, PT ;  /* 0x000000011200780c */ /* 0x000fe20003f86270 */
[----:B------:R-:W-:Y:S01]  /*1630*/  IMAD R0, R16, c[0x0][0x1e4], R0 ;  /* 0x0000790010007a24 */ /* 0x000fe200078e0200 */
[----:B------:R-:W-:Y:S01]  /*1640*/  ISETP.GE.AND P3, PT, R18, 0x11, PT ;  /* 0x000000111200780c */ /* 0x000fe20003f66270 */
[C---:B------:R-:W-:Y:S01]  /*1650*/  IMAD R8, R16.reuse, c[0x0][0x20c], R8 ;  /* 0x0000830010087a24 */ /* 0x040fe200078e0208 */
[----:B------:R-:W-:Y:S01]  /*1660*/  SHF.R.U32.HI R5, RZ, 0x3, R5 ;  /* 0x00000003ff057819 */ /* 0x000fe20000011605 */
[----:B--2---:R-:W-:Y:S01]  /*1670*/  IMAD.WIDE.U32 R6, R16, c[0x0][0x1e0], RZ ;  /* 0x0000780010067a25 */ /* 0x004fe200078e00ff */
[----:B------:R-:W-:Y:S01]  /*1680*/  ISETP.GE.AND P6, PT, R14, c[0x0][0x1d4], PT ;  /* 0x000075000e007a0c */ /* 0x000fe20003fc6270 */
[----:B------:R-:W-:Y:S01]  /*1690*/  ULDC.64 UR4, c[0x0][0x210] ;  /* 0x0000840000047ab9 */ /* 0x000fe20000000a00 */
[----:B------:R-:W-:Y:S01]  /*16a0*/  LOP3.LUT R24, R9, R5, RZ, 0x3c, !PT ;  /* 0x0000000509187212 */ /* 0x000fe200078e3cff */
[----:B------:R-:W-:Y:S01]  /*16b0*/  IMAD R5, R16, c[0x0][0x1e0], RZ ;  /* 0x0000780010057a24 */ /* 0x000fe200078e02ff */
[----:B------:R-:W-:Y:S01]  /*16c0*/  IADD3 R7, R7, R0, RZ ;  /* 0x0000000007077210 */ /* 0x000fe20007ffe0ff */
[----:B------:R-:W-:Y:S01]  /*16d0*/  UIMAD.WIDE.U32 UR22, UR10, UR4, URZ ;  /* 0x000000040a1672a5 */ /* 0x000fe2000f8e003f */
[----:B------:R-:W-:Y:S01]  /*16e0*/  ISETP.GE.AND P2, PT, R18, 0x21, PT ;  /* 0x000000211200780c */ /* 0x000fe20003f46270 */
[----:B------:R-:W-:Y:S01]  /*16f0*/  UIMAD UR4, UR11, UR4, URZ ;  /* 0x000000040b0472a4 */ /* 0x000fe2000f8e023f */
[----:B------:R-:W-:Y:S01]  /*1700*/  IADD3 R22, R22, -R10, RZ ;  /* 0x8000000a16167210 */ /* 0x000fe20007ffe0ff */
[----:B------:R-:W-:Y:S01]  /*1710*/  UISETP.GT.AND UP0, UPT, UR19, UR8, UPT ;  /* 0x000000081300728c */ /* 0x000fe2000bf04270 */
[----:B------:R-:W-:Y:S01]  /*1720*/  MOV R9, UR10 ;  /* 0x0000000a00097c02 */ /* 0x000fe20008000f00 */
[----:B------:R-:W-:Y:S01]  /*1730*/  UIMAD UR4, UR10, UR5, UR4 ;  /* 0x000000050a0472a4 */ /* 0x000fe2000f8e0204 */
[----:B------:R-:W-:-:S02]  /*1740*/  LEA.HI R195, R27, R196, RZ, 0x5 ;  /* 0x000000c41bc37211 */ /* 0x000fc400078f28ff */
[----:B------:R-:W-:Y:S01]  /*1750*/  SHF.L.U32 R242, R14, 0x1, RZ ;  /* 0x000000010ef27819 */ /* 0x000fe200000006ff */
[----:B------:R-:W-:Y:S01]  /*1760*/  UIADD3 UR4, UR23, UR4, URZ ;  /* 0x0000000417047290 */ /* 0x000fe2000fffe03f */
[----:B---3--:R-:W-:Y:S01]  /*1770*/  SHF.R.S32.HI R23, RZ, 0x1f, R243 ;  /* 0x0000001fff177819 */ /* 0x008fe200000114f3 */
[----:B------:R-:W-:-:S04]  /*1780*/  IMAD.WIDE.U32 R6, R243, c[0x0][0x1f0], R6 ;  /* 0x00007c00f3067a25 */ /* 0x000fc800078e0006 */
[----:B------:R-:W-:Y:S01]  /*1790*/  IMAD R2, R23, c[0x0][0x1f0], RZ ;  /* 0x00007c0017027a24 */ /* 0x000fe200078e02ff */
[----:B------:R-:W-:Y:S01]  /*17a0*/  IADD3 R0, P0, R6, UR20, RZ ;  /* 0x0000001406007c10 */ /* 0x000fe2000ff1e0ff */
[C---:B------:R-:W-:Y:S02]  /*17b0*/  IMAD R5, R243.reuse, c[0x0][0x1f0], R5 ;  /* 0x00007c00f3057a24 */ /* 0x040fe400078e0205 */
[----:B------:R-:W-:Y:S02]  /*17c0*/  IMAD R2, R243, c[0x0][0x1f4], R2 ;  /* 0x00007d00f3027a24 */ /* 0x000fe400078e0202 */
[----:B------:R-:W-:-:S03]  /*17d0*/  IMAD R5, R9, c[0x0][0x1e8], R5 ;  /* 0x00007a0009057a24 */ /* 0x000fc600078e0205 */
[----:B------:R-:W-:Y:S02]  /*17e0*/  IADD3.X R6, R7, UR18, R2, P0, !PT ;  /* 0x0000001207067c10 */ /* 0x000fe400087fe402 */
[C---:B------:R-:W-:Y:S02]  /*17f0*/  LEA R2, P0, R0.reuse, c[0x0][0x1c8], 0x1 ;  /* 0x0000720000027a11 */ /* 0x040fe400078008ff */
[----:B------:R-:W-:Y:S02]  /*1800*/  LEA R5, R5, c[0x0][0x1c8], 0x1 ;  /* 0x0000720005057a11 */ /* 0x000fe400078e08ff */
[----:B------:R-:W-:Y:S01]  /*1810*/  LEA.HI.X R0, R0, c[0x0][0x1cc], R6, 0x1, P0 ;  /* 0x0000730000007a11 */ /* 0x000fe200000f0c06 */
[----:B------:R-:W1:Y:S01]  /*1820*/  SHFL.IDX PT, R12, R2, RZ, 0x181f ;  /* 0x00181fff020c7589 */ /* 0x000e6200000e0000 */
[----:B------:R-:W-:-:S03]  /*1830*/  IMAD.WIDE.U32 R6, R16, c[0x0][0x208], RZ ;  /* 0x0000820010067a25 */ /* 0x000fc600078e00ff */
[----:B------:R-:W2:Y:S02]  /*1840*/  SHFL.IDX PT, R11, R2, 0x1, 0x181f ;  /* 0x00381f00020b7f89 */ /* 0x000ea400000e0000 */
[----:B------:R-:W-:Y:S02]  /*1850*/  IADD3 R7, R7, R8, RZ ;  /* 0x0000000807077210 */ /* 0x000fe40007ffe0ff */
[----:B------:R-:W3:Y:S03]  /*1860*/  SHFL.IDX PT, R13, R0, RZ, 0x181f ;  /* 0x00181fff000d7589 */ /* 0x000ee600000e0000 */
[----:B------:R-:W-:Y:S01]  /*1870*/  IMAD.WIDE.U32 R6, R243, c[0x0][0x218], R6 ;  /* 0x00008600f3067a25 */ /* 0x000fe200078e0006 */
[----:B------:R-:W4:Y:S04]  /*1880*/  SHFL.IDX PT, R21, R0, 0x1, 0x181f ;  /* 0x00381f0000157f89 */ /* 0x000f2800000e0000 */
[----:B------:R-:W5:Y:S04]  /*1890*/  SHFL.IDX PT, R19, R2, 0x2, 0x181f ;  /* 0x00581f0002137f89 */ /* 0x000f6800000e0000 */
[----:B------:R-:W5:Y:S04]  /*18a0*/  SHFL.IDX PT, R20, R0, 0x2, 0x181f ;  /* 0x00581f0000147f89 */ /* 0x000f6800000e0000 */
[----:B------:R-:W5:Y:S01]  /*18b0*/  SHFL.IDX PT, R16, R2, 0x3, 0x181f ;  /* 0x00781f0002107f89 */ /* 0x000f6200000e0000 */
[----:B-1----:R-:W-:-:S03]  /*18c0*/  @P4 LEA R12, P1, R14, R12, 0x1 ;  /* 0x0000000c0e0c4211 */ /* 0x002fc600078208ff */
[----:B------:R-:W1:Y:S01]  /*18d0*/  SHFL.IDX PT, R17, R0, 0x3, 0x181f ;  /* 0x00781f0000117f89 */ /* 0x000e6200000e0000 */
[C---:B--2---:R-:W-:Y:S02]  /*18e0*/  @P3 LEA R10, P0, R14.reuse, R11, 0x1 ;  /* 0x0000000b0e0a3211 */ /* 0x044fe400078008ff */
[C-C-:B---3--:R-:W-:Y:S02]  /*18f0*/  @P4 LEA.HI.X R13, R14.reuse, R13, R241.reuse, 0x1, P1 ;  /* 0x0000000d0e0d4211 */ /* 0x148fe400008f0cf1 */
[----:B----4-:R-:W-:-:S03]  /*1900*/  @P3 LEA.HI.X R11, R14, R21, R241, 0x1, P0 ;  /* 0x000000150e0b3211 */ /* 0x010fc600000f0cf1 */
[----:B------:R2:W-:Y:S01]  /*1910*/  @P4 LDGSTS.E.BYPASS.LTC128B.128 [R197+0x3900], [R12.64], !P6 ;  /* 0x039000000cc54fae */ /* 0x0005e2000f101d50 */
[----:B------:R-:W-:Y:S02]  /*1920*/  ISETP.GE.AND P0, PT, R18, 0x31, PT ;  /* 0x000000311200780c */ /* 0x000fe40003f06270 */
[----:B-----5:R-:W-:Y:S01]  /*1930*/  @P2 LEA R8, P1, R14, R19, 0x1 ;  /* 0x000000130e082211 */ /* 0x020fe200078208ff */
[----:B------:R3:W-:Y:S01]  /*1940*/  @P3 LDGSTS.E.BYPASS.LTC128B.128 [R197+0x4100], [R10.64], !P6 ;  /* 0x041000000ac53fae */ /* 0x0007e2000f101d50 */
[----:B------:R-:W-:Y:S02]  /*1950*/  ISETP.GE.AND P4, PT, R18, 0x41, PT ;  /* 0x000000411200780c */ /* 0x000fe40003f86270 */
[----:B------:R-:W-:Y:S01]  /*1960*/  @P2 LEA.HI.X R9, R14, R20, R241, 0x1, P1 ;  /* 0x000000140e092211 */ /* 0x000fe200008f0cf1 */
[----:B------:R-:W-:Y:S01]  /*1970*/  SHFL.IDX PT, R19, R0, 0x5, 0x181f ;  /* 0x00b81f0000137f89 */ /* 0x000fe200000e0000 */
[----:B------:R-:W-:-:S03]  /*1980*/  ISETP.GE.AND P3, PT, R18, 0x51, PT ;  /* 0x000000511200780c */ /* 0x000fc60003f66270 */
[----:B------:R4:W-:Y:S01]  /*1990*/  @P2 LDGSTS.E.BYPASS.LTC128B.128 [R197+0x4900], [R8.64], !P6 ;  /* 0x0490000008c52fae */ /* 0x0009e2000f101d50 */
[----:B------:R-:W-:-:S03]  /*19a0*/  ISETP.GE.AND P2, PT, R18, 0x61, PT ;  /* 0x000000611200780c */ /* 0x000fc60003f46270 */
[----:B--2---:R-:W-:Y:S04]  /*19b0*/  SHFL.IDX PT, R12, R2, 0x5, 0x181f ;  /* 0x00b81f00020c7f89 */ /* 0x004fe800000e0000 */
[----:B---3--:R2:W3:Y:S04]  /*19c0*/  SHFL.IDX PT, R10, R2, 0x4, 0x181f ;  /* 0x00981f00020a7f89 */ /* 0x0084e800000e0000 */
[----:B------:R-:W5:Y:S01]  /*19d0*/  SHFL.IDX PT, R11, R0, 0x4, 0x181f ;  /* 0x00981f00000b7f89 */ /* 0x000f6200000e0000 */
[----:B----4-:R-:W-:-:S03]  /*19e0*/  @P0 LEA R8, P1, R14, R16, 0x1 ;  /* 0x000000100e080211 */ /* 0x010fc600078208ff */
[----:B------:R-:W4:Y:S01]  /*19f0*/  SHFL.IDX PT, R16, R5, 0x6, 0x181f ;  /* 0x00d81f0005107f89 */ /* 0x000f2200000e0000 */
[----:B-1----:R-:W-:-:S03]  /*1a00*/  @P0 LEA.HI.X R9, R14, R17, R241, 0x1, P1 ;  /* 0x000000110e090211 */ /* 0x002fc600008f0cf1 */
[----:B------:R1:W4:Y:S04]  /*1a10*/  SHFL.IDX PT, R17, R0, 0x6, 0x181f ;  /* 0x00d81f0000117f89 */ /* 0x00032800000e0000 */
[----:B------:R4:W-:Y:S01]  /*1a20*/  @P0 LDGSTS.E.BYPASS.LTC128B.128 [R197+0x5100], [R8.64], !P6 ;  /* 0x0510000008c50fae */ /* 0x0009e2000f101d50 */
[----:B--2---:R-:W-:Y:S02]  /*1a30*/  SHF.L.U32 R2, R25, 0x6, RZ ;  /* 0x0000000619027819 */ /* 0x004fe400000006ff */
[----:B---3--:R-:W-:-:S04]  /*1a40*/  @P4 LEA R10, P1, R14, R10, 0x1 ;  /* 0x0000000a0e0a4211 */ /* 0x008fc800078208ff */
[----:B-----5:R-:W-:-:S05]  /*1a50*/  @P4 LEA.HI.X R11, R14, R11, R241, 0x1, P1 ;  /* 0x0000000b0e0b4211 */ /* 0x020fca00008f0cf1 */
[----:B------:R2:W-:Y:S01]  /*1a60*/  @P4 LDGSTS.E.BYPASS.LTC128B.128 [R197+0x5900], [R10.64], !P6 ;  /* 0x059000000ac54fae */ /* 0x0005e2000f101d50 */
[----:B-1----:R-:W-:Y:S01]  /*1a70*/  LOP3.LUT R0, R2, 0x1c0, RZ, 0xc0, !PT ;  /* 0x000001c002007812 */ /* 0x002fe200078ec0ff */
[----:B------:R-:W-:-:S04]  /*1a80*/  IMAD R2, R23, c[0x0][0x218], RZ ;  /* 0x0000860017027a24 */ /* 0x000fc800078e02ff */
[----:B------:R-:W-:Y:S01]  /*1a90*/  IMAD R5, R243, c[0x0][0x21c], R2 ;  /* 0x00008700f3057a24 */ /* 0x000fe200078e0202 */
[----:B------:R-:W-:Y:S02]  /*1aa0*/  IADD3 R2, P0, R6, UR22, RZ ;  /* 0x0000001606027c10 */ /* 0x000fe4000ff1e0ff */
[----:B------:R-:W-:Y:S02]  /*1ab0*/  SHF.L.U32 R6, R22, 0x3, RZ ;  /* 0x0000000316067819 */ /* 0x000fe400000006ff */
[----:B----4-:R-:W-:Y:S02]  /*1ac0*/  @P3 LEA R8, P1, R14, R12, 0x1 ;  /* 0x0000000c0e083211 */ /* 0x010fe400078208ff */
[----:B------:R-:W-:Y:S02]  /*1ad0*/  IADD3.X R13, R7, UR4, R5, P0, !PT ;  /* 0x00000004070d7c10 */ /* 0x000fe400087fe405 */
[----:B------:R-:W-:Y:S02]  /*1ae0*/  LOP3.LUT R12, R0, 0x8, R6, 0xf8, !PT ;  /* 0x00000008000c7812 */ /* 0x000fe400078ef806 */
[----:B------:R-:W-:-:S02]  /*1af0*/  SHF.R.U32.HI R7, RZ, 0x3, R0 ;  /* 0x00000003ff077819 */ /* 0x000fc40000011600 */
[C-C-:B------:R-:W-:Y:S02]  /*1b00*/  @P3 LEA.HI.X R9, R14.reuse, R19, R241.reuse, 0x1, P1 ;  /* 0x000000130e093211 */ /* 0x140fe400008f0cf1 */
[----:B------:R-:W-:Y:S02]  /*1b10*/  @P2 LEA R6, P1, R14, R16, 0x1 ;  /* 0x000000100e062211 */ /* 0x000fe400078208ff */
[----:B------:R-:W-:Y:S01]  /*1b20*/  LOP3.LUT R117, R12, R7, RZ, 0x3c, !PT ;  /* 0x000000070c757212 */ /* 0x000fe200078e3cff */
[----:B------:R1:W-:Y:S01]  /*1b30*/  @P3 LDGSTS.E.BYPASS.LTC128B.128 [R197+0x6100], [R8.64], !P6 ;  /* 0x0610000008c53fae */ /* 0x0003e2000f101d50 */
[----:B------:R-:W-:Y:S02]  /*1b40*/  @P2 LEA.HI.X R7, R14, R17, R241, 0x1, P1 ;  /* 0x000000110e072211 */ /* 0x000fe400008f0cf1 */
[----:B------:R-:W-:Y:S02]  /*1b50*/  LEA R5, P0, R2, c[0x0][0x1f8], 0x1 ;  /* 0x00007e0002057a11 */ /* 0x000fe400078008ff */
[----:B------:R-:W-:Y:S01]  /*1b60*/  LEA R0, R22, R24, 0x9 ;  /* 0x0000001816007211 */ /* 0x000fe200078e48ff */
[----:B------:R3:W-:Y:S01]  /*1b70*/  @P2 LDGSTS.E.BYPASS.LTC128B.128 [R197+0x6900], [R6.64], !P6 ;  /* 0x0690000006c52fae */ /* 0x0007e2000f101d50 */
[----:B------:R-:W-:-:S02]  /*1b80*/  LEA.HI.X R2, R2, c[0x0][0x1fc], R13, 0x1, P0 ;  /* 0x00007f0002027a11 */ /* 0x000fc400000f0c0d */
[----:B------:R-:W-:Y:S01]  /*1b90*/  LOP3.LUT P0, RZ, R15, 0x2, RZ, 0xc0, !PT ;  /* 0x000000020fff7812 */ /* 0x000fe2000780c0ff */
[----:B------:R-:W0:Y:S01]  /*1ba0*/  LDGDEPBAR ;  /* 0x00000000000079af */ /* 0x000e220000000000 */
[----:B------:R-:W-:Y:S02]  /*1bb0*/  SHF.L.U32 R119, R0, 0x1, RZ ;  /* 0x0000000100777819 */ /* 0x000fe400000006ff */
[C---:B------:R-:W-:Y:S01]  /*1bc0*/  SHF.L.U64.HI R241, R14.reuse, 0x1, R241 ;  /* 0x000000010ef17819 */ /* 0x040fe200000102f1 */
[----:B--2---:R-:W2:Y:S01]  /*1bd0*/  SHFL.IDX PT, R10, R5, RZ, 0x181f ;  /* 0x00181fff050a7589 */ /* 0x004ea200000e0000 */
[C---:B------:R-:W-:Y:S02]  /*1be0*/  IADD3 R0, R119.reuse, 0x3900, RZ ;  /* 0x0000390077007810 */ /* 0x040fe40007ffe0ff */
[----:B------:R-:W-:Y:S01]  /*1bf0*/  IADD3 R234, R119, 0x3920, RZ ;  /* 0x0000392077ea7810 */ /* 0x000fe20007ffe0ff */
[----:B------:R-:W-:Y:S01]  /*1c00*/  SHFL.IDX PT, R11, R2, RZ, 0x181f ;  /* 0x00181fff020b7589 */ /* 0x000fe200000e0000 */
[----:B------:R-:W-:-:S03]  /*1c10*/  ISETP.GE.AND P3, PT, R14, c[0x0][0x1d4], PT ;  /* 0x000075000e007a0c */ /* 0x000fc60003f66270 */
[----:B------:R-:W-:Y:S01]  /*1c20*/  @P0 IADD3 R234, R0, -0x20, RZ ;  /* 0xffffffe000ea0810 */ /* 0x000fe20007ffe0ff */
[----:B------:R-:W-:Y:S01]  /*1c30*/  SHFL.IDX PT, R13, R2, 0x1, 0x181f ;  /* 0x00381f00020d7f89 */ /* 0x000fe200000e0000 */
[C---:B------:R-:W-:Y:S02]  /*1c40*/  ISETP.LT.OR P0, PT, R18.reuse, 0x1, P3 ;  /* 0x000000011200780c */ /* 0x040fe40001f01670 */
[----:B------:R-:W-:Y:S01]  /*1c50*/  ISETP.LT.OR P2, PT, R18, 0x11, P3 ;  /* 0x000000111200780c */ /* 0x000fe20001f41670 */
[----:B-1----:R-:W1:Y:S01]  /*1c60*/  SHFL.IDX PT, R9, R5, 0x1, 0x181f ;  /* 0x00381f0005097f89 */ /* 0x002e6200000e0000 */
[C---:B------:R-:W-:Y:S02]  /*1c70*/  IADD3 R240, R234.reuse, 0x800, RZ ;  /* 0x00000800eaf07810 */ /* 0x040fe40007ffe0ff */
[C---:B------:R-:W-:Y:S01]  /*1c80*/  IADD3 R239, R234.reuse, 0x1000, RZ ;  /* 0x00001000eaef7810 */ /* 0x040fe20007ffe0ff */
[----:B------:R-:W4:Y:S01]  /*1c90*/  SHFL.IDX PT, R8, R5, 0x2, 0x181f ;  /* 0x00581f0005087f89 */ /* 0x000f2200000e0000 */
[----:B------:R-:W-:Y:S01]  /*1ca0*/  IADD3 R238, R234, 0x1800, RZ ;  /* 0x00001800eaee7810 */ /* 0x000fe20007ffe0ff */
[----:B------:R-:W-:-:S04]  /*1cb0*/  DEPBAR.LE SB0, 0x1 ;  /* 0x000080400000791a */ /* 0x000fc80000000000 */
[----:B------:R-:W-:-:S04]  /*1cc0*/  DEPBAR.LE SB0, 0x0 ;  /* 0x000080000000791a */ /* 0x000fc80000000000 */
[----:B------:R-:W-:Y:S01]  /*1cd0*/  BAR.SYNC.DEFER_BLOCKING 0x0 ;  /* 0x0000000000007b1d */ /* 0x000fe20000010000 */
[----:B---3--:R-:W-:Y:S02]  /*1ce0*/  SHF.L.U32 R7, R26, 0x6, RZ ;  /* 0x000000061a077819 */ /* 0x008fe400000006ff */
[----:B------:R-:W-:Y:S02]  /*1cf0*/  SHF.L.U32 R6, R195, 0x5, RZ ;  /* 0x00000005c3067819 */ /* 0x000fe400000006ff */
[----:B------:R-:W-:Y:S01]  /*1d00*/  LOP3.LUT R116, R7, 0xfffffe00, RZ, 0xc0, !PT ;  /* 0xfffffe0007747812 */ /* 0x000fe200078ec0ff */
[----:B------:R-:W3:Y:S01]  /*1d10*/  SHFL.IDX PT, R19, R5, 0x3, 0x181f ;  /* 0x00781f0005137f89 */ /* 0x000ee200000e0000 */
[----:B------:R-:W-:Y:S02]  /*1d20*/  LOP3.LUT R0, R6, 0x7ffffc00, RZ, 0xc0, !PT ;  /* 0x7ffffc0006007812 */ /* 0x000fe400078ec0ff */
[----:B--2---:R-:W-:Y:S01]  /*1d30*/  IADD3 R16, P1, R10, R242, RZ ;  /* 0x000000f20a107210 */ /* 0x004fe20007f3e0ff */
[----:B------:R-:W2:Y:S01]  /*1d40*/  SHFL.IDX PT, R21, R2, 0x2, 0x181f ;  /* 0x00581f0002157f89 */ /* 0x000ea200000e0000 */
[----:B------:R-:W-:-:S02]  /*1d50*/  IADD3 R0, R117, R116, R0 ;  /* 0x0000007475007210 */ /* 0x000fc40007ffe000 */
[-C--:B-1----:R-:W-:Y:S01]  /*1d60*/  IADD3 R12, P4, R9, R242.reuse, RZ ;  /* 0x000000f2090c7210 */ /* 0x082fe20007f9e0ff */
[----:B------:R-:W1:Y:S01]  /*1d70*/  SHFL.IDX PT, R20, R5, 0x4, 0x181f ;  /* 0x00981f0005147f89 */ /* 0x000e6200000e0000 */
[----:B------:R-:W-:Y:S02]  /*1d80*/  SHF.L.U32 R230, R0, 0x1, RZ ;  /* 0x0000000100e67819 */ /* 0x000fe400000006ff */
[-C--:B------:R-:W-:Y:S01]  /*1d90*/  IADD3.X R17, R11, R241.reuse, RZ, P1, !PT ;  /* 0x000000f10b117210 */ /* 0x080fe20000ffe4ff */
[----:B------:R-:W5:Y:S01]  /*1da0*/  SHFL.IDX PT, R23, R2, 0x3, 0x181f ;  /* 0x00781f0002177f89 */ /* 0x000f6200000e0000 */
[----:B----4-:R-:W-:Y:S02]  /*1db0*/  IADD3 R8, P1, R8, R242, RZ ;  /* 0x000000f208087210 */ /* 0x010fe40007f3e0ff */
[----:B------:R-:W-:Y:S01]  /*1dc0*/  IADD3.X R13, R13, R241, RZ, P4, !PT ;  /* 0x000000f10d0d7210 */ /* 0x000fe200027fe4ff */
[----:B------:R-:W4:Y:S01]  /*1dd0*/  SHFL.IDX PT, R22, R2, 0x4, 0x181f ;  /* 0x00981f0002167f89 */ /* 0x000f2200000e0000 */
[----:B------:R-:W-:-:S02]  /*1de0*/  LEA R233, R3, R230, 0x1 ;  /* 0x000000e603e97211 */ /* 0x000fc400078e08ff */
[----:B------:R-:W-:Y:S01]  /*1df0*/  LEA R231, R4, R230, 0x1 ;  /* 0x000000e604e77211 */ /* 0x000fe200078e08ff */
[----:B------:R-:W-:Y:S01]  /*1e00*/  LDSM.16.M88.4 R36, [R230+0x7100] ;  /* 0x00710000e624783b */ /* 0x000fe20000000200 */
[C---:B------:R-:W-:Y:S02]  /*1e10*/  IADD3 R237, R234.reuse, 0x2000, RZ ;  /* 0x00002000eaed7810 */ /* 0x040fe40007ffe0ff */
[----:B------:R-:W-:Y:S01]  /*1e20*/  LEA R232, R3, R231, 0x1 ;  /* 0x000000e703e87211 */ /* 0x000fe200078e08ff */
[----:B------:R-:W4:Y:S01]  /*1e30*/  LDSM.16.M88.4 R48, [R119+0x3900] ;  /* 0x003900007730783b */ /* 0x000f220000000200 */
[----:B---3--:R-:W-:Y:S02]  /*1e40*/  IADD3 R6, P4, R19, R242, RZ ;  /* 0x000000f213067210 */ /* 0x008fe40007f9e0ff */
[----:B------:R-:W-:Y:S01]  /*1e50*/  IADD3 R236, R234, 0x2800, RZ ;  /* 0x00002800eaec7810 */ /* 0x000fe20007ffe0ff */
[----:B------:R-:W-:Y:S01]  /*1e60*/  SHFL.IDX PT, R0, R5, 0x5, 0x181f ;  /* 0x00b81f0005007f89 */ /* 0x000fe200000e0000 */
[----:B--2---:R-:W-:-:S02]  /*1e70*/  IADD3.X R9, R21, R241, RZ, P1, !PT ;  /* 0x000000f115097210 */ /* 0x004fc40000ffe4ff */
[----:B------:R-:W-:Y:S01]  /*1e80*/  IADD3 R235, R234, 0x3000, RZ ;  /* 0x00003000eaeb7810 */ /* 0x000fe20007ffe0ff */
[----:B------:R-:W-:Y:S01]  /*1e90*/  SHFL.IDX PT, R5, R5, 0x6, 0x181f ;  /* 0x00d81f0005057f89 */ /* 0x000fe200000e0000 */
[----:B-1----:R-:W-:-:S03]  /*1ea0*/  IADD3 R10, P1, R20, R242, RZ ;  /* 0x000000f2140a7210 */ /* 0x002fc60007f3e0ff */
[----:B------:R-:W-:Y:S01]  /*1eb0*/  SHFL.IDX PT, R14, R2, 0x5, 0x181f ;  /* 0x00b81f00020e7f89 */ /* 0x000fe200000e0000 */
[-C--:B-----5:R-:W-:Y:S02]  /*1ec0*/  IADD3.X R7, R23, R241.reuse, RZ, P4, !PT ;  /* 0x000000f117077210 */ /* 0x0a0fe400027fe4ff */
[----:B------:R-:W-:Y:S01]  /*1ed0*/  ISETP.LT.OR P4, PT, R18, 0x21, P3 ;  /* 0x000000211200780c */ /* 0x000fe20001f81670 */
[----:B------:R-:W1:Y:S01]  /*1ee0*/  LDSM.16.M88.4 R32, [R230+0x9100] ;  /* 0x00910000e620783b */ /* 0x000e620000000200 */
[----:B----4-:R-:W-:Y:S02]  /*1ef0*/  IADD3.X R11, R22, R241, RZ, P1, !PT ;  /* 0x000000f1160b7210 */ /* 0x010fe40000ffe4ff */
[C---:B------:R-:W-:Y:S01]  /*1f00*/  ISETP.LT.OR P1, PT, R18.reuse, 0x31, P3 ;  /* 0x000000311200780c */ /* 0x040fe20001f21670 */
[----:B------:R-:W-:Y:S04]  /*1f10*/  SHFL.IDX PT, R2, R2, 0x6, 0x181f ;  /* 0x00d81f0002027f89 */ /* 0x000fe800000e0000 */
[----:B------:R-:W-:Y:S04]  /*1f20*/  LDSM.16.M88.4 R80, [R119+0x4100] ;  /* 0x004100007750783b */ /* 0x000fe80000000200 */
[----:B------:R-:W-:Y:S04]  /*1f30*/  LDSM.16.M88.4 R88, [R119+0x4900] ;  /* 0x004900007758783b */ /* 0x000fe80000000200 */
[----:B------:R-:W-:Y:S04]  /*1f40*/  LDSM.16.M88.4 R96, [R119+0x5100] ;  /* 0x005100007760783b */ /* 0x000fe80000000200 */
[----:B------:R-:W-:Y:S04]  /*1f50*/  LDSM.16.M88.4 R104, [R119+0x5900] ;  /* 0x005900007768783b */ /* 0x000fe80000000200 */
[----:B------:R-:W-:Y:S01]  /*1f60*/  LDSM.16.M88.4 R112, [R119+0x6100] ;  /* 0x006100007770783b */ /* 0x000fe20000000200 */
[----:B------:R-:W-:Y:S03]  /*1f70*/  HMMA.16816.F32 R68, R36, R50, RZ ;  /* 0x000000322444723c */ /* 0x000fe600000018ff */
[----:B------:R-:W-:Y:S04]  /*1f80*/  LDSM.16.M88.4 R124, [R119+0x6900] ;  /* 0x00690000777c783b */ /* 0x000fe80000000200 */
[----:B------:R-:W-:Y:S04]  /*1f90*/  LDSM.16.M88.4 R28, [R233+0x7100] ;  /* 0x00710000e91c783b */ /* 0x000fe80000000200 */
[----:B------:R-:W-:Y:S04]  /*1fa0*/  LDSM.16.M88.4 R24, [R233+0x9100] ;  /* 0x00910000e918783b */ /* 0x000fe80000000200 */
[----:B------:R-:W2:Y:S01]  /*1fb0*/  LDSM.16.M88.4 R52, [R234] ;  /* 0x00000000ea34783b */ /* 0x000ea20000000200 */
[----:B-1----:R-:W-:Y:S03]  /*1fc0*/  HMMA.16816.F32 R56, R32, R48, RZ ;  /* 0x000000302038723c */ /* 0x002fe600000018ff */
[----:B------:R-:W-:Y:S04]  /*1fd0*/  LDSM.16.M88.4 R84, [R234+0x800] ;  /* 0x00080000ea54783b */ /* 0x000fe80000000200 */
[----:B------:R-:W-:Y:S04]  /*1fe0*/  LDSM.16.M88.4 R92, [R234+0x1000] ;  /* 0x00100000ea5c783b */ /* 0x000fe80000000200 */
[----:B------:R-:W-:Y:S04]  /*1ff0*/  LDSM.16.M88.4 R100, [R234+0x1800] ;  /* 0x00180000ea64783b */ /* 0x000fe80000000200 */
[----:B------:R-:W-:Y:S04]  /*2000*/  LDSM.16.M88.4 R108, [R234+0x2000] ;  /* 0x00200000ea6c783b */ /* 0x000fe80000000200 */
[----:B------:R-:W-:Y:S04]  /*2010*/  LDSM.16.M88.4 R120, [R234+0x2800] ;  /* 0x00280000ea78783b */ /* 0x000fe80000000200 */
[----:B------:R-:W-:Y:S04]  /*2020*/  LDSM.16.M88.4 R128, [R234+0x3000] ;  /* 0x00300000ea80783b */ /* 0x000fe80000000200 */
[----:B------:R-:W-:Y:S01]  /*2030*/  @!PT LDS RZ, [RZ] ;  /* 0x00000000fffff984 */ /* 0x000fe20000000800 */
[----:B------:R-:W-:Y:S01]  /*2040*/  @!PT LDS RZ, [RZ] ;  /* 0x00000000fffff984 */ /* 0x000fe20000000800 */
[----:B------:R-:W-:Y:S01]  /*2050*/  @!PT LDS RZ, [RZ] ;  /* 0x00000000fffff984 */ /* 0x000fe20000000800 */
[----:B------:R1:W-:Y:S01]  /*2060*/  LDGSTS.E.BYPASS.LTC128B.128 [R197+0x100], [R16.64], !P0 ;  /* 0x0010000010c57fae */ /* 0x0003e2000c101d50 */
[----:B------:R-:W-:-:S03]  /*2070*/  ISETP.LT.OR P0, PT, R18, 0x41, P3 ;  /* 0x000000411200780c */ /* 0x000fc60001f01670 */
[----:B------:R3:W-:Y:S01]  /*2080*/  LDGSTS.E.BYPASS.LTC128B.128 [R197+0x900], [R12.64], !P2 ;  /* 0x009000000cc57fae */ /* 0x0007e2000d101d50 */
[----:B------:R-:W-:-:S03]  /*2090*/  LOP3.LUT P2, RZ, R15, 0x4, RZ, 0xc0, !PT ;  /* 0x000000040fff7812 */ /* 0x000fc6000784c0ff */
[----:B------:R4:W-:Y:S01]  /*20a0*/  LDGSTS.E.BYPASS.LTC128B.128 [R197+0x1100], [R8.64], !P4 ;  /* 0x0110000008c57fae */ /* 0x0009e2000e101d50 */
[C---:B------:R-:W-:Y:S02]  /*20b0*/  ISETP.LT.OR P4, PT, R18.reuse, 0x51, P3 ;  /* 0x000000511200780c */ /* 0x040fe40001f81670 */
[----:B------:R-:W-:Y:S01]  /*20c0*/  ISETP.LT.OR P3, PT, R18, 0x61, P3 ;  /* 0x000000611200780c */ /* 0x000fe20001f61670 */
[----:B------:R5:W-:Y:S01]  /*20d0*/  LDGSTS.E.BYPASS.LTC128B.128 [R197+0x1900], [R6.64], !P1 ;  /* 0x0190000006c57fae */ /* 0x000be2000c901d50 */
[----:B--2---:R-:W-:Y:S03]  /*20e0*/  HMMA.16816.F32 R56, R24, R52, R56 ;  /* 0x000000341838723c */ /* 0x004fe60000001838 */
[----:B------:R2:W-:Y:S01]  /*20f0*/  LDGSTS.E.BYPASS.LTC128B.128 [R197+0x2100], [R10.64], !P0 ;  /* 0x021000000ac57fae */ /* 0x0005e2000c101d50 */
[----:B----4-:R-:W-:Y:S02]  /*2100*/  IADD3 R8, P1, R0, R242, RZ ;  /* 0x000000f200087210 */ /* 0x010fe40007f3e0ff */
[----:B-----5:R-:W-:-:S02]  /*2110*/  MOV R7, 0x40 ;  /* 0x0000004000077802 */ /* 0x020fc40000000f00 */
[----:B------:R-:W-:Y:S02]  /*2120*/  IADD3 R6, P0, R5, R242, RZ ;  /* 0x000000f205067210 */ /* 0x000fe40007f1e0ff */
[----:B------:R-:W-:Y:S02]  /*2130*/  SEL R0, R7, 0xffffffc0, !P2 ;  /* 0xffffffc007007807 */ /* 0x000fe40005000000 */
[-C--:B------:R-:W-:Y:S02]  /*2140*/  IADD3.X R9, R14, R241.reuse, RZ, P1, !PT ;  /* 0x000000f10e097210 */ /* 0x080fe40000ffe4ff */
[----:B---3--:R-:W-:Y:S01]  /*2150*/  HMMA.16816.F32 R12, R36, R48, RZ ;  /* 0x00000030240c723c */ /* 0x008fe200000018ff */
[----:B------:R-:W-:Y:S02]  /*2160*/  IADD3.X R7, R2, R241, RZ, P0, !PT ;  /* 0x000000f102077210 */ /* 0x000fe400007fe4ff */
[----:B------:R-:W-:Y:S01]  /*2170*/  IADD3 R229, R119, R0, RZ ;  /* 0x0000000077e57210 */ /* 0x000fe20007ffe0ff */
[----:B------:R2:W-:Y:S01]  /*2180*/  LDGSTS.E.BYPASS.LTC128B.128 [R197+0x2900], [R8.64], !P4 ;  /* 0x0290000008c57fae */ /* 0x0005e2000e101d50 */
[----:B------:R-:W-:-:S02]  /*2190*/  IADD3 R228, R0, R234, RZ ;  /* 0x000000ea00e47210 */ /* 0x000fc40007ffe0ff */
[----:B------:R-:W-:Y:S01]  /*21a0*/  IADD3 R2, R197, 0x100, RZ ;  /* 0x00000100c5027810 */ /* 0x000fe20007ffe0ff */
[----:B------:R3:W-:Y:S01]  /*21b0*/  LDGSTS.E.BYPASS.LTC128B.128 [R197+0x3100], [R6.64], !P3 ;  /* 0x0310000006c57fae */ /* 0x0007e2000d901d50 */
[----:B------:R-:W-:Y:S02]  /*21c0*/  PLOP3.LUT P0, PT, PT, PT, UP0, 0x80, 0x0 ;  /* 0x000000000000781c */ /* 0x000fe40003f0f008 */
[----:B------:R-:W-:Y:S01]  /*21d0*/  ISETP.GT.AND P4, PT, R198, 0x6f, PT ;  /* 0x0000006fc600780c */ /* 0x000fe20003f84270 */
[----:B------:R-:W-:Y:S04]  /*21e0*/  LDSM.16.M88.4 R40, [R229+0x3900] ;  /* 0x00390000e528783b */ /* 0x000fe80000000200 */
[----:B------:R-:W4:Y:S04]  /*21f0*/  LDSM.16.M88.4 R20, [R231+0x7100] ;  /* 0x00710000e714783b */ /* 0x000f280000000200 */
[----:B-1----:R-:W1:Y:S04]  /*2200*/  LDSM.16.M88.4 R16, [R231+0x9100] ;  /* 0x00910000e710783b */ /* 0x002e680000000200 */
[----:B------:R-:W-:Y:S01]  /*2210*/  HMMA.16816.F32 R60, R28, R52, R12 ;  /* 0x000000341c3c723c */ /* 0x000fe2000000180c */
[----:B------:R-:W-:Y:S04]  /*2220*/  LDSM.16.M88.4 R44, [R228] ;  /* 0x00000000e42c783b */ /* 0x000fe80000000200 */
[----:B------:R-:W5:Y:S04]  /*2230*/  LDSM.16.M88.4 R12, [R232+0x7100] ;  /* 0x00710000e80c783b */ /* 0x000f680000000200 */
[----:B--2---:R-:W2:Y:S04]  /*2240*/  LDSM.16.M88.4 R8, [R232+0x9100] ;  /* 0x00910000e808783b */ /* 0x004ea80000000200 */
[----:B------:R-:W0:Y:S04]  /*2250*/  LDGDEPBAR ;  /* 0x00000000000079af */ /* 0x000e280000000000 */
[----:B------:R-:W-:Y:S07]  /*2260*/  STL [R1+0xc], R2 ;  /* 0x00000c0201007387 */ /* 0x000fee0000100800 */
[----:B----4-:R-:W-:Y:S08]  /*2270*/  HMMA.16816.F32 R64, R20, R40, R60 ;  /* 0x000000281440723c */ /* 0x010ff0000000183c */
[----:B------:R-:W-:Y:S08]  /*2280*/  HMMA.16816.F32 R60, R32, R50, RZ ;  /* 0x00000032203c723c */ /* 0x000ff000000018ff */
[----:B-1----:R-:W-:Y:S08]  /*2290*/  HMMA.16816.F32 R48, R16, R40, R56 ;  /* 0x000000281030723c */ /* 0x002ff00000001838 */
[----:B------:R-:W-:Y:S08]  /*22a0*/  HMMA.16816.F32 R56, R28, R54, R68 ;  /* 0x000000361c38723c */ /* 0x000ff00000001844 */
[----:B-----5:R-:W-:Y:S08]  /*22b0*/  HMMA.16816.F32 R68, R12, R44, R64 ;  /* 0x0000002c0c44723c */ /* 0x020ff00000001840 */
[----:B------:R-:W-:Y:S08]  /*22c0*/  HMMA.16816.F32 R64, R24, R54, R60 ;  /* 0x000000361840723c */ /* 0x000ff0000000183c */
[----:B------:R-:W-:Y:S08]  /*22d0*/  HMMA.16816.F32 R60, R36, R80, RZ ;  /* 0x00000050243c723c */ /* 0x000ff000000018ff */
[----:B--2---:R-:W-:Y:S01]  /*22e0*/  HMMA.16816.F32 R76, R8, R44, R48 ;  /* 0x0000002c084c723c */ /* 0x004fe20000001830 */
[----:B------:R-:W1:Y:S01]  /*22f0*/  LDSM.16.M88.4 R48, [R229+0x4100] ;  /* 0x00410000e530783b */ /* 0x000e620000000200 */
[----:B------:R-:W-:-:S04]  /*2300*/  FMUL.FTZ R0, R68, c[0x0][0x320] ;  /* 0x0000c80044007a20 */ /* 0x000fc80000410000 */
[----:B------:R2:W4:Y:S02]  /*2310*/  MUFU.TANH R194, R0 ;  /* 0x0000000000c27308 */ /* 0x0005240000002400 */
[----:B------:R-:W-:Y:S08]  /*2320*/  HMMA.16816.F32 R52, R20, R42, R56 ;  /* 0x0000002a1434723c */ /* 0x000ff00000001838 */
[----:B------:R-:W-:Y:S01]  /*2330*/  HMMA.16816.F32 R56, R32, R80, RZ ;  /* 0x000000502038723c */ /* 0x000fe200000018ff */
[----:B--2---:R-:W-:-:S07]  /*2340*/  FMUL.FTZ R0, R69, c[0x0][0x320] ;  /* 0x0000c80045007a20 */ /* 0x004fce0000410000 */
[----:B------:R-:W-:Y:S01]  /*2350*/  HMMA.16816.F32 R60, R28, R84, R60 ;  /* 0x000000541c3c723c */ /* 0x000fe2000000183c */
[----:B------:R2:W1:Y:S07]  /*2360*/  MUFU.TANH R193, R0 ;  /* 0x0000000000c17308 */ /* 0x00046e0000002400 */
[----:B------:R-:W-:Y:S01]  /*2370*/  HMMA.16816.F32 R64, R16, R42, R64 ;  /* 0x0000002a1040723c */ /* 0x000fe20000001840 */
[----:B------:R-:W5:Y:S01]  /*2380*/  LDSM.16.M88.4 R40, [R228+0x800] ;  /* 0x00080000e428783b */ /* 0x000f620000000200 */
[----:B--2---:R-:W-:-:S04]  /*2390*/  FMUL.FTZ R0, R70, c[0x0][0x320] ;  /* 0x0000c80046007a20 */ /* 0x004fc80000410000 */
[----:B------:R2:W2:Y:S10]  /*23a0*/  MUFU.TANH R192, R0 ;  /* 0x0000000000c07308 */ /* 0x0004b40000002400 */
[----:B-1----:R-:W-:Y:S08]  /*23b0*/  HMMA.16816.F32 R60, R20, R48, R60 ;  /* 0x00000030143c723c */ /* 0x002ff0000000183c */
[----:B------:R-:W-:Y:S01]  /*23c0*/  HMMA.16816.F32 R72, R8, R46, R64 ;  /* 0x0000002e0848723c */ /* 0x000fe20000001840 */
[----:B--2---:R-:W-:-:S07]  /*23d0*/  FMUL.FTZ R0, R71, c[0x0][0x320] ;  /* 0x0000c80047007a20 */ /* 0x004fce0000410000 */
[----:B------:R-:W-:Y:S01]  /*23e0*/  HMMA.16816.F32 R68, R12, R46, R52 ;  /* 0x0000002e0c44723c */ /* 0x000fe20000001834 */
[----:B------:R1:W2:Y:S07]  /*23f0*/  MUFU.TANH R191, R0 ;  /* 0x0000000000bf7308 */ /* 0x0002ae0000002400 */
[----:B------:R-:W-:Y:S08]  /*2400*/  HMMA.16816.F32 R52, R24, R84, R56 ;  /* 0x000000541834723c */ /* 0x000ff00000001838 */
[----:B------:R-:W-:Y:S01]  /*2410*/  HMMA.16816.F32 R56, R36, R82, RZ ;  /* 0x000000522438723c */ /* 0x000fe200000018ff */
[----:B-1----:R-:W-:-:S04]  /*2420*/  FMUL.FTZ R0, R76, c[0x0][0x320] ;  /* 0x0000c8004c007a20 */ /* 0x002fc80000410000 */
[----:B------:R1:W1:Y:S03]  /*2430*/  MUFU.TANH R190, R0 ;  /* 0x0000000000be7308 */ /* 0x0002660000002400 */
[----:B------:R-:W-:Y:S08]  /*2440*/  HMMA.16816.F32 R64, R32, R82, RZ ;  /* 0x000000522040723c */ /* 0x000ff000000018ff */
[----:B------:R-:W-:Y:S01]  /*2450*/  HMMA.16816.F32 R44, R16, R48, R52 ;  /* 0x00000030102c723c */ /* 0x000fe20000001834 */
[----:B-1----:R-:W-:-:S07]  /*2460*/  FMUL.FTZ R0, R77, c[0x0][0x320] ;  /* 0x0000c8004d007a20 */ /* 0x002fce0000410000 */
[-C--:B------:R-:W-:Y:S01]  /*2470*/  HMMA.16816.F32 R52, R28, R86.reuse, R56 ;  /* 0x000000561c34723c */ /* 0x080fe20000001838 */
[----:B------:R1:W1:Y:S07]  /*2480*/  MUFU.TANH R189, R0 ;  /* 0x0000000000bd7308 */ /* 0x00026e0000002400 */
[----:B------:R-:W-:Y:S08]  /*2490*/  HMMA.16816.F32 R64, R24, R86, R64 ;  /* 0x000000561840723c */ /* 0x000ff00000001840 */
[----:B------:R-:W-:Y:S01]  /*24a0*/  HMMA.16816.F32 R56, R32, R88, RZ ;  /* 0x000000582038723c */ /* 0x000fe200000018ff */
[----:B-1----:R-:W-:-:S04]  /*24b0*/  FMUL.FTZ R0, R78, c[0x0][0x320] ;  /* 0x0000c8004e007a20 */ /* 0x002fc80000410000 */
[----:B------:R1:W1:Y:S03]  /*24c0*/  MUFU.TANH R185, R0 ;  /* 0x0000000000b97308 */ /* 0x0002660000002400 */
[-C--:B------:R-:W-:Y:S08]  /*24d0*/  HMMA.16816.F32 R52, R20, R50.reuse, R52 ;  /* 0x000000321434723c */ /* 0x080ff00000001834 */
[----:B------:R-:W-:Y:S01]  /*24e0*/  HMMA.16816.F32 R64, R16, R50, R64 ;  /* 0x000000321040723c */ /* 0x000fe20000001840 */
[----:B------:R-:W-:Y:S01]  /*24f0*/  LDSM.16.M88.4 R48, [R228+0x1000] ;  /* 0x00100000e430783b */ /* 0x000fe20000000200 */
[----:B-1----:R-:W-:-:S06]  /*2500*/  FMUL.FTZ R0, R79, c[0x0][0x320] ;  /* 0x0000c8004f007a20 */ /* 0x002fcc0000410000 */
[----:B-----5:R-:W-:Y:S01]  /*2510*/  HMMA.16816.F32 R76, R8, R40, R44 ;  /* 0x00000028084c723c */ /* 0x020fe2000000182c */
[----:B------:R-:W1:Y:S01]  /*2520*/  LDSM.16.M88.4 R44, [R229+0x4900] ;  /* 0x00490000e52c783b */ /* 0x000e620000000200 */
[----:B------:R5:W1:Y:S02]  /*2530*/  MUFU.TANH R186, R0 ;  /* 0x0000000000ba7308 */ /* 0x000a640000002400 */
[----:B-----5:R-:W-:-:S06]  /*2540*/  FMUL.FTZ R0, R68, c[0x0][0x320] ;  /* 0x0000c80044007a20 */ /* 0x020fcc0000410000 */
[----:B------:R5:W1:Y:S02]  /*2550*/  MUFU.TANH R188, R0 ;  /* 0x0000000000bc7308 */ /* 0x000a640000002400 */
[----:B-----5:R-:W-:-:S06]  /*2560*/  FMUL.FTZ R0, R69, c[0x0][0x320] ;  /* 0x0000c80045007a20 */ /* 0x020fcc0000410000 */
[----:B------:R5:W1:Y:S02]  /*2570*/  MUFU.TANH R187, R0 ;  /* 0x0000000000bb7308 */ /* 0x000a640000002400 */
[----:B-----5:R-:W-:-:S06]  /*2580*/  FMUL.FTZ R0, R70, c[0x0][0x320] ;  /* 0x0000c80046007a20 */ /* 0x020fcc0000410000 */
[----:B------:R5:W1:Y:S02]  /*2590*/  MUFU.TANH R184, R0 ;  /* 0x0000000000b87308 */ /* 0x000a640000002400 */
[----:B-----5:R-:W-:Y:S02]  /*25a0*/  FMUL.FTZ R0, R71, c[0x0][0x320] ;  /* 0x0000c80047007a20 */ /* 0x020fe40000410000 */
[----:B------:R-:W-:Y:S04]  /*25b0*/  HMMA.16816.F32 R68, R12, R40, R60 ;  /* 0x000000280c44723c */ /* 0x000fe8000000183c */
[----:B------:R5:W1:Y:S04]  /*25c0*/  MUFU.TANH R183, R0 ;  /* 0x0000000000b77308 */ /* 0x000a680000002400 */
[----:B------:R-:W-:Y:S01]  /*25d0*/  HMMA.16816.F32 R60, R36, R88, RZ ;  /* 0x00000058243c723c */ /* 0x000fe200000018ff */
[----:B-----5:R-:W-:-:S04]  /*25e0*/  FMUL.FTZ R0, R72, c[0x0][0x320] ;  /* 0x0000c80048007a20 */ /* 0x020fc80000410000 */
[----:B------:R5:W1:Y:S11]  /*25f0*/  MUFU.TANH R182, R0 ;  /* 0x0000000000b67308 */ /* 0x000a760000002400 */
[----:B------:R-:W-:Y:S08]  /*2600*/  @!UPT UIADD3 URZ, URZ, URZ, URZ ;  /* 0x0000003f3f3ff290 */ /* 0x000ff0000fffe03f */
[----:B------:R-:W-:Y:S01]  /*2610*/  HMMA.16816.F32 R60, R28, R92, R60 ;  /* 0x0000005c1c3c723c */ /* 0x000fe2000000183c */
[----:B-----5:R-:W-:-:S04]  /*2620*/  FMUL.FTZ R0, R73, c[0x0][0x320] ;  /* 0x0000c80049007a20 */ /* 0x020fc80000410000 */
[----:B------:R5:W2:Y:S11]  /*2630*/  MUFU.TANH R181, R0 ;  /* 0x0000000000b57308 */ /* 0x000ab60000002400 */
[----:B------:R-:W-:Y:S08]  /*2640*/  @!UPT UIADD3 URZ, URZ, URZ, URZ ;  /* 0x0000003f3f3ff290 */ /* 0x000ff0000fffe03f */
[----:B-1----:R-:W-:Y:S01]  /*2650*/  HMMA.16816.F32 R60, R20, R44, R60 ;  /* 0x0000002c143c723c */ /* 0x002fe2000000183c */
[----:B-----5:R-:W-:-:S04]  /*2660*/  FMUL.FTZ R0, R74, c[0x0][0x320] ;  /* 0x0000c8004a007a20 */ /* 0x020fc80000410000 */
[----:B------:R1:W1:Y:S02]  /*2670*/  MUFU.TANH R177, R0 ;  /* 0x0000000000b17308 */ /* 0x0002640000002400 */
[----:B-1----:R-:W-:Y:S02]  /*2680*/  FMUL.FTZ R0, R75, c[0x0][0x320] ;  /* 0x0000c8004b007a20 */ /* 0x002fe40000410000 */
[----:B------:R-:W-:Y:S04]  /*2690*/  HMMA.16816.F32 R72, R8, R42, R64 ;  /* 0x0000002a0848723c */ /* 0x000fe80000001840 */
[----:B------:R1:W1:Y:S04]  /*26a0*/  MUFU.TANH R178, R0 ;  /* 0x0000000000b27308 */ /* 0x0002680000002400 */
[----:B------:R-:W-:Y:S01]  /*26b0*/  HMMA.16816.F32 R64, R32, R90, RZ ;  /* 0x0000005a2040723c */ /* 0x000fe200000018ff */
[----:B-1----:R-:W-:-:S04]  /*26c0*/  FMUL.FTZ R0, R68, c[0x0][0x320] ;  /* 0x0000c80044007a20 */ /* 0x002fc80000410000 */
[----:B------:R1:W1:Y:S11]  /*26d0*/  MUFU.TANH R180, R0 ;  /* 0x0000000000b47308 */ /* 0x0002760000002400 */
[----:B------:R-:W-:Y:S08]  /*26e0*/  @!UPT UIADD3 URZ, URZ, URZ, URZ ;  /* 0x0000003f3f3ff290 */ /* 0x000ff0000fffe03f */
[----:B------:R-:W-:Y:S01]  /*26f0*/  HMMA.16816.F32 R64, R24, R94, R64 ;  /* 0x0000005e1840723c */ /* 0x000fe20000001840 */
[----:B-1----:R-:W-:-:S04]  /*2700*/  FMUL.FTZ R0, R69, c[0x0][0x320] ;  /* 0x0000c80045007a20 */ /* 0x002fc80000410000 */
[----:B------:R1:W1:Y:S11]  /*2710*/  MUFU.TANH R179, R0 ;  /* 0x0000000000b37308 */ /* 0x0002760000002400 */
[----:B------:R-:W-:Y:S08]  /*2720*/  @!UPT UIADD3 URZ, URZ, URZ, URZ ;  /* 0x0000003f3f3ff290 */ /* 0x000ff0000fffe03f */
[----:B------:R-:W-:Y:S01]  /*2730*/  HMMA.16816.F32 R64, R16, R46, R64 ;  /* 0x0000002e1040723c */ /* 0x000fe20000001840 */
[----:B-1----:R-:W-:-:S04]  /*2740*/  FMUL.FTZ R0, R70, c[0x0][0x320] ;  /* 0x0000c80046007a20 */ /* 0x002fc80000410000 */
[----:B------:R1:W1:Y:S02]  /*2750*/  MUFU.TANH R176, R0 ;  /* 0x0000000000b07308 */ /* 0x0002640000002400 */
[----:B-1----:R-:W-:Y:S02]  /*2760*/  FMUL.FTZ R0, R71, c[0x0][0x320] ;  /* 0x0000c80047007a20 */ /* 0x002fe40000410000 */
[----:B------:R-:W-:Y:S04]  /*2770*/  HMMA.16816.F32 R68, R12, R42, R52 ;  /* 0x0000002a0c44723c */ /* 0x000fe80000001834 */
[----:B------:R1:W1:Y:S04]  /*2780*/  MUFU.TANH R175, R0 ;  /* 0x0000000000af7308 */ /* 0x0002680000002400 */
[----:B------:R-:W-:Y:S08]  /*2790*/  HMMA.16816.F32 R52, R24, R92, R56 ;  /* 0x0000005c1834723c */ /* 0x000ff00000001838 */
[----:B------:R-:W-:Y:S01]  /*27a0*/  HMMA.16816.F32 R56, R36, R90, RZ ;  /* 0x0000005a2438723c */ /* 0x000fe200000018ff */
[----:B-1----:R-:W-:-:S04]  /*27b0*/  FMUL.FTZ R0, R76, c[0x0][0x320] ;  /* 0x0000c8004c007a20 */ /* 0x002fc80000410000 */
[----:B------:R1:W1:Y:S11]  /*27c0*/  MUFU.TANH R174, R0 ;  /* 0x0000000000ae7308 */ /* 0x0002760000002400 */
[----:B------:R-:W-:Y:S01]  /*27d0*/  HMMA.16816.F32 R40, R16, R44, R52 ;  /* 0x0000002c1028723c */ /* 0x000fe20000001834 */
[----:B-1----:R-:W-:-:S07]  /*27e0*/  FMUL.FTZ R0, R77, c[0x0][0x320] ;  /* 0x0000c8004d007a20 */ /* 0x002fce0000410000 */
[----:B------:R-:W-:Y:S01]  /*27f0*/  HMMA.16816.F32 R52, R28, R94, R56 ;  /* 0x0000005e1c34723c */ /* 0x000fe20000001838 */
[----:B------:R1:W1:Y:S07]  /*2800*/  MUFU.TANH R173, R0 ;  /* 0x0000000000ad7308 */ /* 0x00026e0000002400 */
[----:B------:R-:W-:Y:S01]  /*2810*/  HMMA.16816.F32 R56, R32, R96, RZ ;  /* 0x000000602038723c */ /* 0x000fe200000018ff */
[----:B-1----:R-:W-:-:S04]  /*2820*/  FMUL.FTZ R0, R78, c[0x0][0x320] ;  /* 0x0000c8004e007a20 */ /* 0x002fc80000410000 */
[----:B------:R1:W1:Y:S02]  /*2830*/  MUFU.TANH R169, R0 ;  /* 0x0000000000a97308 */ /* 0x0002640000002400 */
[----:B-1----:R-:W-:Y:S02]  /*2840*/  FMUL.FTZ R0, R79, c[0x0][0x320] ;  /* 0x0000c8004f007a20 */ /* 0x002fe40000410000 */
[----:B------:R-:W-:Y:S04]  /*2850*/  HMMA.16816.F32 R76, R8, R48, R40 ;  /* 0x00000030084c723c */ /* 0x000fe80000001828 */
[----:B------:R1:W1:Y:S04]  /*2860*/  MUFU.TANH R170, R0 ;  /* 0x0000000000aa7308 */ /* 0x0002680000002400 */
[----:B------:R-:W-:Y:S01]  /*2870*/  HMMA.16816.F32 R40, R20, R46, R52 ;  /* 0x0000002e1428723c */ /* 0x000fe20000001834 */
[----:B------:R-:W5:Y:S07]  /*2880*/  LDSM.16.M88.4 R52, [R229+0x5100] ;  /* 0x00510000e534783b */ /* 0x000f6e0000000200 */
[----:B------:R-:W-:Y:S01]  /*2890*/  HMMA.16816.F32 R44, R24, R100, R56 ;  /* 0x00000064182c723c */ /* 0x000fe20000001838 */
[----:B-1----:R-:W-:-:S04]  /*28a0*/  FMUL.FTZ R0, R68, c[0x0][0x320] ;  /* 0x0000c80044007a20 */ /* 0x002fc80000410000 */
[----:B------:R1:W1:Y:S02]  /*28b0*/  MUFU.TANH R172, R0 ;  /* 0x0000000000ac7308 */ /* 0x0002640000002400 */
[----:B-1----:R-:W-:-:S06]  /*28c0*/  FMUL.FTZ R0, R69, c[0x0][0x320] ;  /* 0x0000c80045007a20 */ /* 0x002fcc0000410000 */
[----:B------:R1:W1:Y:S11]  /*28d0*/  MUFU.TANH R171, R0 ;  /* 0x0000000000ab7308 */ /* 0x0002760000002400 */
[----:B-----5:R-:W-:Y:S01]  /*28e0*/  HMMA.16816.F32 R44, R16, R52, R44 ;  /* 0x00000034102c723c */ /* 0x020fe2000000182c */
[----:B-1----:R-:W-:-:S04]  /*28f0*/  FMUL.FTZ R0, R70, c[0x0][0x320] ;  /* 0x0000c80046007a20 */ /* 0x002fc80000410000 */
        /* <DEDUP_REMOVED lines=14> */
[----:B------:R1:W1:Y:S03]  /*29e0*/  MUFU.TANH R118, R0 ;  /* 0x0000000000767308 */ /* 0x0002660000002400 */
[----:B------:R-:W-:Y:S01]  /*29f0*/  HMMA.16816.F32 R60, R32, R98, RZ ;  /* 0x00000062203c723c */ /* 0x000fe200000018ff */
[----:B-1----:R-:W-:-:S07]  /*2a00*/  FMUL.FTZ R0, R75, c[0x0][0x320] ;  /* 0x0000c8004b007a20 */ /* 0x002fce0000410000 */
[----:B------:R-:W-:Y:S01]  /*2a10*/  HMMA.16816.F32 R72, R8, R50, R64 ;  /* 0x000000320848723c */ /* 0x000fe20000001840 */
[----:B------:R1:W1:Y:S11]  /*2a20*/  MUFU.TANH R158, R0 ;  /* 0x00000000009e7308 */ /* 0x0002760000002400 */
[----:B------:R-:W-:Y:S04]  /*2a30*/  @!UPT UIADD3 URZ, URZ, URZ, URZ ;  /* 0x0000003f3f3ff290 */ /* 0x000fe8000fffe03f */
[----:B------:R-:W-:Y:S08]  /*2a40*/  HMMA.16816.F32 R64, R24, R102, R60 ;  /* 0x000000661840723c */ /* 0x000ff0000000183c */
[----:B------:R-:W-:Y:S01]  /*2a50*/  HMMA.16816.F32 R60, R36, R104, RZ ;  /* 0x00000068243c723c */ /* 0x000fe200000018ff */
[----:B-1----:R-:W-:-:S04]  /*2a60*/  FMUL.FTZ R0, R68, c[0x0][0x320] ;  /* 0x0000c80044007a20 */ /* 0x002fc80000410000 */
[----:B------:R1:W1:Y:S11]  /*2a70*/  MUFU.TANH R164, R0 ;  /* 0x0000000000a47308 */ /* 0x0002760000002400 */
[----:B------:R-:W-:Y:S01]  /*2a80*/  HMMA.16816.F32 R64, R16, R54, R64 ;  /* 0x000000361040723c */ /* 0x000fe20000001840 */
[----:B-1----:R-:W-:-:S07]  /*2a90*/  FMUL.FTZ R0, R69, c[0x0][0x320] ;  /* 0x0000c80045007a20 */ /* 0x002fce0000410000 */
[----:B------:R-:W-:Y:S01]  /*2aa0*/  HMMA.16816.F32 R60, R28, R108, R60 ;  /* 0x0000006c1c3c723c */ /* 0x000fe2000000183c */
[----:B------:R1:W1:Y:S02]  /*2ab0*/  MUFU.TANH R161, R0 ;  /* 0x0000000000a17308 */ /* 0x0002640000002400 */
[----:B-1----:R-:W-:-:S06]  /*2ac0*/  FMUL.FTZ R0, R70, c[0x0][0x320] ;  /* 0x0000c80046007a20 */ /* 0x002fcc0000410000 */
[----:B------:R1:W1:Y:S02]  /*2ad0*/  MUFU.TANH R157, R0 ;  /* 0x00000000009d7308 */ /* 0x0002640000002400 */
[----:B-1----:R-:W-:Y:S02]  /*2ae0*/  FMUL.FTZ R0, R71, c[0x0][0x320] ;  /* 0x0000c80047007a20 */ /* 0x002fe40000410000 */
[----:B------:R-:W-:Y:S01]  /*2af0*/  HMMA.16816.F32 R68, R12, R50, R40 ;  /* 0x000000320c44723c */ /* 0x000fe20000001828 */
[----:B------:R-:W1:Y:S03]  /*2b00*/  LDSM.16.M88.4 R40, [R228+0x1800] ;  /* 0x00180000e428783b */ /* 0x000e660000000200 */
[----:B------:R5:W1:Y:S04]  /*2b10*/  MUFU.TANH R142, R0 ;  /* 0x00000000008e7308 */ /* 0x000a680000002400 */
[----:B------:R-:W-:Y:S01]  /*2b20*/  HMMA.16816.F32 R48, R36, R98, RZ ;  /* 0x000000622430723c */ /* 0x000fe200000018ff */
[----:B-----5:R-:W-:-:S04]  /*2b30*/  FMUL.FTZ R0, R76, c[0x0][0x320] ;  /* 0x0000c8004c007a20 */ /* 0x020fc80000410000 */
[----:B------:R5:W1:Y:S11]  /*2b40*/  MUFU.TANH R141, R0 ;  /* 0x00000000008d7308 */ /* 0x000a760000002400 */
[----:B------:R-:W-:Y:S08]  /*2b50*/  @!UPT UIADD3 URZ, URZ, URZ, URZ ;  /* 0x0000003f3f3ff290 */ /* 0x000ff0000fffe03f */
[----:B------:R-:W-:Y:S01]  /*2b60*/  HMMA.16816.F32 R48, R28, R102, R48 ;  /* 0x000000661c30723c */ /* 0x000fe20000001830 */
[----:B-----5:R-:W-:-:S04]  /*2b70*/  FMUL.FTZ R0, R77, c[0x0][0x320] ;  /* 0x0000c8004d007a20 */ /* 0x020fc80000410000 */
[----:B------:R5:W1:Y:S11]  /*2b80*/  MUFU.TANH R137, R0 ;  /* 0x0000000000897308 */ /* 0x000a760000002400 */
[----:B------:R-:W-:Y:S08]  /*2b90*/  @!UPT UIADD3 URZ, URZ, URZ, URZ ;  /* 0x0000003f3f3ff290 */ /* 0x000ff0000fffe03f */
[----:B------:R-:W-:Y:S01]  /*2ba0*/  HMMA.16816.F32 R48, R20, R54, R48 ;  /* 0x000000361430723c */ /* 0x000fe20000001830 */
[----:B-----5:R-:W-:-:S04]  /*2bb0*/  FMUL.FTZ R0, R78, c[0x0][0x320] ;  /* 0x0000c8004e007a20 */ /* 0x020fc80000410000 */
[----:B------:R5:W1:Y:S02]  /*2bc0*/  MUFU.TANH R133, R0 ;  /* 0x0000000000857308 */ /* 0x000a640000002400 */
[----:B-----5:R-:W-:Y:S02]  /*2bd0*/  FMUL.FTZ R0, R79, c[0x0][0x320] ;  /* 0x0000c8004f007a20 */ /* 0x020fe40000410000 */
[----:B-1----:R-:W-:Y:S01]  /*2be0*/  HMMA.16816.F32 R76, R8, R40, R44 ;  /* 0x00000028084c723c */ /* 0x002fe2000000182c */
[----:B------:R-:W1:Y:S03]  /*2bf0*/  LDSM.16.M88.4 R44, [R229+0x5900] ;  /* 0x00590000e52c783b */ /* 0x000e660000000200 */
[----:B------:R5:W1:Y:S02]  /*2c00*/  MUFU.TANH R134, R0 ;  /* 0x0000000000867308 */ /* 0x000a640000002400 */
[----:B-----5:R-:W-:-:S06]  /*2c10*/  FMUL.FTZ R0, R68, c[0x0][0x320] ;  /* 0x0000c80044007a20 */ /* 0x020fcc0000410000 */
[----:B------:R5:W1:Y:S02]  /*2c20*/  MUFU.TANH R153, R0 ;  /* 0x0000000000997308 */ /* 0x000a640000002400 */
[----:B-----5:R-:W-:Y:S01]  /*2c30*/  FMUL.FTZ R0, R69, c[0x0][0x320] ;  /* 0x0000c80045007a20 */ /* 0x020fe20000410000 */
[----:B-1----:R-:W-:Y:S05]  /*2c40*/  HMMA.16816.F32 R60, R20, R44, R60 ;  /* 0x0000002c143c723c */ /* 0x002fea000000183c */
[----:B------:R1:W1:Y:S02]  /*2c50*/  MUFU.TANH R139, R0 ;  /* 0x00000000008b7308 */ /* 0x0002640000002400 */
[----:B-1----:R-:W-:-:S06]  /*2c60*/  FMUL.FTZ R0, R70, c[0x0][0x320] ;  /* 0x0000c80046007a20 */ /* 0x002fcc0000410000 */
        /* <DEDUP_REMOVED lines=9> */
[----:B-1----:R-:W-:-:S07]  /*2d00*/  FMUL.FTZ R0, R73, c[0x0][0x320] ;  /* 0x0000c80049007a20 */ /* 0x002fce0000410000 */
[----:B------:R-:W-:Y:S01]  /*2d10*/  HMMA.16816.F32 R56, R36, R106, RZ ;  /* 0x0000006a2438723c */ /* 0x000fe200000018ff */
        /* <DEDUP_REMOVED lines=18> */
[----:B------:R-:W-:Y:S01]  /*2e40*/  HMMA.16816.F32 R68, R12, R42, R48 ;  /* 0x0000002a0c44723c */ /* 0x000fe20000001830 */
[----:B------:R-:W1:Y:S03]  /*2e50*/  LDSM.16.M88.4 R48, [R228+0x2000] ;  /* 0x00200000e430783b */ /* 0x000e660000000200 */
[----:B------:R5:W1:Y:S04]  /*2e60*/  MUFU.TANH R160, R0 ;  /* 0x0000000000a07308 */ /* 0x000a680000002400 */
[----:B------:R-:W-:Y:S08]  /*2e70*/  HMMA.16816.F32 R40, R16, R44, R52 ;  /* 0x0000002c1028723c */ /* 0x000ff00000001834 */
[----:B------:R-:W-:Y:S01]  /*2e80*/  HMMA.16816.F32 R52, R28, R110, R56 ;  /* 0x0000006e1c34723c */ /* 0x000fe20000001838 */
[----:B-----5:R-:W-:-:S04]  /*2e90*/  FMUL.FTZ R0, R76, c[0x0][0x320] ;  /* 0x0000c8004c007a20 */ /* 0x020fc80000410000 */
[----:B------:R5:W1:Y:S03]  /*2ea0*/  MUFU.TANH R147, R0 ;  /* 0x0000000000937308 */ /* 0x000a660000002400 */
[----:B------:R-:W-:Y:S01]  /*2eb0*/  HMMA.16816.F32 R56, R32, R112, RZ ;  /* 0x000000702038723c */ /* 0x000fe200000018ff */
[----:B-----5:R-:W-:-:S04]  /*2ec0*/  FMUL.FTZ R0, R77, c[0x0][0x320] ;  /* 0x0000c8004d007a20 */ /* 0x020fc80000410000 */
[----:B------:R5:W1:Y:S02]  /*2ed0*/  MUFU.TANH R148, R0 ;  /* 0x0000000000947308 */ /* 0x000a640000002400 */
[----:B-----5:R-:W-:-:S06]  /*2ee0*/  FMUL.FTZ R0, R78, c[0x0][0x320] ;  /* 0x0000c8004e007a20 */ /* 0x020fcc0000410000 */
[----:B------:R5:W1:Y:S02]  /*2ef0*/  MUFU.TANH R151, R0 ;  /* 0x0000000000977308 */ /* 0x000a640000002400 */
[----:B-----5:R-:W-:Y:S02]  /*2f00*/  FMUL.FTZ R0, R79, c[0x0][0x320] ;  /* 0x0000c8004f007a20 */ /* 0x020fe40000410000 */
[----:B-1----:R-:W-:Y:S04]  /*2f10*/  HMMA.16816.F32 R76, R8, R48, R40 ;  /* 0x00000030084c723c */ /* 0x002fe80000001828 */
        /* <DEDUP_REMOVED lines=33> */
[----:B------:R1:W1:Y:S02]  /*3130*/  MUFU.TANH R156, R0 ;  /* 0x00000000009c7308 */ /* 0x0002640000002400 */
[----:B-1----:R-:W-:Y:S11]  /*3140*/  FMUL.FTZ R0, R69, c[0x0][0x320] ;  /* 0x0000c80045007a20 */ /* 0x002ff60000410000 */
[----:B------:R-:W-:Y:S06]  /*3150*/  @!UPT UIADD3 URZ, URZ, URZ, URZ ;  /* 0x0000003f3f3ff290 */ /* 0x000fec000fffe03f */
        /* <DEDUP_REMOVED lines=8> */
[C---:B------:R-:W-:Y:S08]  /*31e0*/  HMMA.16816.F32 R48, R36.reuse, R114, RZ ;  /* 0x000000722430723c */ /* 0x040ff000000018ff */
[----:B------:R-:W-:Y:S01]  /*31f0*/  HMMA.16816.F32 R36, R36, R126, RZ ;  /* 0x0000007e2424723c */ /* 0x000fe200000018ff */
[----:B-----5:R-:W-:-:S04]  /*3200*/  FMUL.FTZ R0, R76, c[0x0][0x320] ;  /* 0x0000c8004c007a20 */ /* 0x020fc80000410000 */
[----:B------:R5:W1:Y:S11]  /*3210*/  MUFU.TANH R94, R0 ;  /* 0x00000000005e7308 */ /* 0x000a760000002400 */
[----:B------:R-:W-:Y:S01]  /*3220*/  HMMA.16816.F32 R48, R28, R122, R48 ;  /* 0x0000007a1c30723c */ /* 0x000fe20000001830 */
[----:B-----5:R-:W-:-:S07]  /*3230*/  FMUL.FTZ R0, R77, c[0x0][0x320] ;  /* 0x0000c8004d007a20 */ /* 0x020fce0000410000 */
[----:B------:R-:W-:Y:S01]  /*3240*/  HMMA.16816.F32 R28, R28, R130, R36 ;  /* 0x000000821c1c723c */ /* 0x000fe20000001824 */
[----:B------:R5:W1:Y:S11]  /*3250*/  MUFU.TANH R93, R0 ;  /* 0x00000000005d7308 */ /* 0x000a760000002400 */
[----:B------:R-:W-:Y:S04]  /*3260*/  @!UPT UIADD3 URZ, URZ, URZ, URZ ;  /* 0x0000003f3f3ff290 */ /* 0x000fe8000fffe03f */
[----:B------:R-:W-:Y:S01]  /*3270*/  HMMA.16816.F32 R48, R20, R54, R48 ;  /* 0x000000361430723c */ /* 0x000fe20000001830 */
[----:B-----5:R-:W-:-:S04]  /*3280*/  FMUL.FTZ R0, R78, c[0x0][0x320] ;  /* 0x0000c8004e007a20 */ /* 0x020fc80000410000 */
[----:B------:R5:W1:Y:S03]  /*3290*/  MUFU.TANH R92, R0 ;  /* 0x00000000005c7308 */ /* 0x000a660000002400 */
[----:B------:R-:W-:Y:S01]  /*32a0*/  HMMA.16816.F32 R52, R16, R54, R64 ;  /* 0x000000361034723c */ /* 0x000fe20000001840 */
[----:B-----5:R-:W-:-:S07]  /*32b0*/  FMUL.FTZ R0, R79, c[0x0][0x320] ;  /* 0x0000c8004f007a20 */ /* 0x020fce0000410000 */
[C---:B-1----:R-:W-:Y:S01]  /*32c0*/  HMMA.16816.F32 R76, R8.reuse, R40, R44 ;  /* 0x00000028084c723c */ /* 0x042fe2000000182c */
[----:B------:R-:W1:Y:S01]  /*32d0*/  LDSM.16.M88.4 R44, [R229+0x6900] ;  /* 0x00690000e52c783b */ /* 0x000e620000000200 */
[----:B------:R5:W1:Y:S11]  /*32e0*/  MUFU.TANH R91, R0 ;  /* 0x00000000005b7308 */ /* 0x000a760000002400 */
[----:B------:R-:W-:Y:S03]  /*32f0*/  @!UPT UIADD3 URZ, URZ, URZ, URZ ;  /* 0x0000003f3f3ff290 */ /* 0x000fe6000fffe03f */
[----:B------:R-:W-:Y:S08]  /*3300*/  HMMA.16816.F32 R64, R8, R42, R52 ;  /* 0x0000002a0840723c */ /* 0x000ff00000001834 */
[----:B------:R-:W-:Y:S01]  /*3310*/  HMMA.16816.F32 R52, R32, R126, RZ ;  /* 0x0000007e2034723c */ /* 0x000fe200000018ff */
[----:B-----5:R-:W-:-:S04]  /*3320*/  FMUL.FTZ R0, R68, c[0x0][0x320] ;  /* 0x0000c80044007a20 */ /* 0x020fc80000410000 */
[----:B------:R5:W1:Y:S01]  /*3330*/  MUFU.TANH R90, R0 ;  /* 0x00000000005a7308 */ /* 0x000a620000002400 */
[----:B------:R-:W-:Y:S02]  /*3340*/  FMUL.FTZ R77, R77, c[0x0][0x320] ;  /* 0x0000c8004d4d7a20 */ /* 0x000fe40000410000 */
[----:B------:R-:W-:Y:S02]  /*3350*/  FMUL.FTZ R78, R78, c[0x0][0x320] ;  /* 0x0000c8004e4e7a20 */ /* 0x000fe40000410000 */
[----:B------:R-:W-:-:S03]  /*3360*/  FMUL.FTZ R79, R79, c[0x0][0x320] ;  /* 0x0000c8004f4f7a20 */ /* 0x000fc60000410000 */
[----:B------:R-:W1:Y:S03]  /*3370*/  MUFU.TANH R77, R77 ;  /* 0x0000004d004d7308 */ /* 0x000e660000002400 */
[----:B------:R-:W-:Y:S02]  /*3380*/  FMUL.FTZ R64, R64, c[0x0][0x320] ;  /* 0x0000c80040407a20 */ /* 0x000fe40000410000 */
[----:B------:R-:W-:Y:S02]  /*3390*/  FMUL.FTZ R65, R65, c[0x0][0x320] ;  /* 0x0000c80041417a20 */ /* 0x000fe40000410000 */
[----:B------:R-:W-:Y:S02]  /*33a0*/  FMUL.FTZ R66, R66, c[0x0][0x320] ;  /* 0x0000c80042427a20 */ /* 0x000fe40000410000 */
[----:B-----5:R-:W-:Y:S01]  /*33b0*/  FMUL.FTZ R0, R69, c[0x0][0x320] ;  /* 0x0000c80045007a20 */ /* 0x020fe20000410000 */
[----:B------:R-:W1:Y:S01]  /*33c0*/  MUFU.TANH R78, R78 ;  /* 0x0000004e004e7308 */ /* 0x000e620000002400 */
[----:B------:R-:W-:Y:S07]  /*33d0*/  HMMA.16816.F32 R36, R24, R130, R52 ;  /* 0x000000821824723c */ /* 0x000fee0000001834 */
[----:B------:R5:W1:Y:S08]  /*33e0*/  MUFU.TANH R89, R0 ;  /* 0x0000000000597308 */ /* 0x000a700000002400 */
[----:B------:R-:W1:Y:S01]  /*33f0*/  MUFU.TANH R79, R79 ;  /* 0x0000004f004f7308 */ /* 0x000e620000002400 */
[----:B-----5:R-:W-:-:S07]  /*3400*/  FMUL.FTZ R0, R70, c[0x0][0x320] ;  /* 0x0000c80046007a20 */ /* 0x020fce0000410000 */
[----:B------:R-:W1:Y:S08]  /*3410*/  MUFU.TANH R64, R64 ;  /* 0x0000004000407308 */ /* 0x000e700000002400 */
[----:B------:R5:W1:Y:S08]  /*3420*/  MUFU.TANH R88, R0 ;  /* 0x0000000000587308 */ /* 0x000a700000002400 */
[----:B------:R-:W1:Y:S01]  /*3430*/  MUFU.TANH R65, R65 ;  /* 0x0000004100417308 */ /* 0x000e620000002400 */
[----:B-----5:R-:W-:-:S07]  /*3440*/  FMUL.FTZ R0, R71, c[0x0][0x320] ;  /* 0x0000c80047007a20 */ /* 0x020fce0000410000 */
[----:B------:R-:W1:Y:S01]  /*3450*/  MUFU.TANH R66, R66 ;  /* 0x0000004200427308 */ /* 0x000e620000002400 */
[----:B------:R-:W-:Y:S07]  /*3460*/  HMMA.16816.F32 R68, R12, R40, R56 ;  /* 0x000000280c44723c */ /* 0x000fee0000001838 */
[----:B------:R5:W1:Y:S01]  /*3470*/  MUFU.TANH R87, R0 ;  /* 0x0000000000577308 */ /* 0x000a620000002400 */
[----:B------:R-:W-:Y:S01]  /*3480*/  HMMA.16816.F32 R56, R32, R124, RZ ;  /* 0x0000007c2038723c */ /* 0x000fe200000018ff */
[----:B-----5:R-:W-:-:S06]  /*3490*/  FMUL.FTZ R0, R72, c[0x0][0x320] ;  /* 0x0000c80048007a20 */ /* 0x020fcc0000410000 */
[----:B------:R5:W1:Y:S11]  /*34a0*/  MUFU.TANH R86, R0 ;  /* 0x0000000000567308 */ /* 0x000a760000002400 */
[----:B------:R-:W-:Y:S06]  /*34b0*/  @!UPT UIADD3 URZ, URZ, URZ, URZ ;  /* 0x0000003f3f3ff290 */ /* 0x000fec000fffe03f */
[----:B------:R-:W-:Y:S01]  /*34c0*/  HMMA.16816.F32 R56, R24, R128, R56 ;  /* 0x000000801838723c */ /* 0x000fe20000001838 */
[----:B-----5:R-:W-:-:S04]  /*34d0*/  FMUL.FTZ R0, R73, c[0x0][0x320] ;  /* 0x0000c80049007a20 */ /* 0x020fc80000410000 */
[----:B------:R5:W2:Y:S11]  /*34e0*/  MUFU.TANH R85, R0 ;  /* 0x0000000000557308 */ /* 0x000ab60000002400 */
[----:B------:R-:W-:Y:S08]  /*34f0*/  @!UPT UIADD3 URZ, URZ, URZ, URZ ;  /* 0x0000003f3f3ff290 */ /* 0x000ff0000fffe03f */
[----:B-1----:R-:W-:Y:S01]  /*3500*/  HMMA.16816.F32 R32, R16, R44, R56 ;  /* 0x0000002c1020723c */ /* 0x002fe20000001838 */
[----:B-----5:R-:W-:-:S07]  /*3510*/  FMUL.FTZ R0, R74, c[0x0][0x320] ;  /* 0x0000c8004a007a20 */ /* 0x020fce0000410000 */
[----:B------:R-:W-:Y:S01]  /*3520*/  HMMA.16816.F32 R16, R16, R46, R36 ;  /* 0x0000002e1010723c */ /* 0x000fe20000001824 */
[----:B------:R1:W1:Y:S02]  /*3530*/  MUFU.TANH R84, R0 ;  /* 0x0000000000547308 */ /* 0x0002640000002400 */
[----:B-1----:R-:W-:-:S06]  /*3540*/  FMUL.FTZ R0, R75, c[0x0][0x320] ;  /* 0x0000c8004b007a20 */ /* 0x002fcc0000410000 */
[----:B------:R1:W1:Y:S02]  /*3550*/  MUFU.TANH R83, R0 ;  /* 0x0000000000537308 */ /* 0x0002640000002400 */
[----:B-1----:R-:W-:-:S06]  /*3560*/  FMUL.FTZ R0, R68, c[0x0][0x320] ;  /* 0x0000c80044007a20 */ /* 0x002fcc0000410000 */
[----:B------:R1:W1:Y:S02]  /*3570*/  MUFU.TANH R81, R0 ;  /* 0x0000000000517308 */ /* 0x0002640000002400 */
[----:B-1----:R-:W-:-:S06]  /*3580*/  FMUL.FTZ R0, R69, c[0x0][0x320] ;  /* 0x0000c80045007a20 */ /* 0x002fcc0000410000 */
[----:B------:R1:W1:Y:S02]  /*3590*/  MUFU.TANH R82, R0 ;  /* 0x0000000000527308 */ /* 0x0002640000002400 */
[----:B-1----:R-:W-:-:S06]  /*35a0*/  FMUL.FTZ R0, R70, c[0x0][0x320] ;  /* 0x0000c80046007a20 */ /* 0x002fcc0000410000 */
[----:B------:R1:W1:Y:S02]  /*35b0*/  MUFU.TANH R80, R0 ;  /* 0x0000000000507308 */ /* 0x0002640000002400 */
[----:B-1----:R-:W-:Y:S02]  /*35c0*/  FMUL.FTZ R0, R71, c[0x0][0x320] ;  /* 0x0000c80047007a20 */ /* 0x002fe40000410000 */
[----:B------:R-:W-:Y:S01]  /*35d0*/  HMMA.16816.F32 R68, R12, R42, R48 ;  /* 0x0000002a0c44723c */ /* 0x000fe20000001830 */
[----:B------:R-:W1:Y:S03]  /*35e0*/  LDSM.16.M88.4 R48, [R228+0x3000] ;  /* 0x00300000e430783b */ /* 0x000e660000000200 */
[----:B------:R5:W1:Y:S01]  /*35f0*/  MUFU.TANH R73, R0 ;  /* 0x0000000000497308 */ /* 0x000a620000002400 */
[----:B------:R-:W-:-:S04]  /*3600*/  DEPBAR.LE SB0, 0x0 ;  /* 0x000080000000791a */ /* 0x000fc80000000000 */
[C---:B------:R-:W-:Y:S08]  /*3610*/  HMMA.16816.F32 R40, R20.reuse, R44, R60 ;  /* 0x0000002c1428723c */ /* 0x040ff0000000183c */
[----:B------:R-:W-:Y:S01]  /*3620*/  HMMA.16816.F32 R20, R20, R46, R28 ;  /* 0x0000002e1414723c */ /* 0x000fe2000000181c */
[----:B-----5:R-:W-:-:S04]  /*3630*/  FMUL.FTZ R0, R76, c[0x0][0x320] ;  /* 0x0000c8004c007a20 */ /* 0x020fc80000410000 */
[----:B------:R5:W1:Y:S02]  /*3640*/  MUFU.TANH R72, R0 ;  /* 0x0000000000487308 */ /* 0x000a640000002400 */
[----:B------:R-:W-:Y:S02]  /*3650*/  FMUL.FTZ R71, R71, c[0x0][0x320] ;  /* 0x0000c80047477a20 */ /* 0x000fe40000410000 */
[----:B------:R-:W-:Y:S02]  /*3660*/  FMUL.FTZ R68, R68, c[0x0][0x320] ;  /* 0x0000c80044447a20 */ /* 0x000fe40000410000 */
[----:B------:R-:W-:Y:S02]  /*3670*/  FMUL.FTZ R69, R69, c[0x0][0x320] ;  /* 0x0000c80045457a20 */ /* 0x000fe40000410000 */
[----:B------:R-:W-:Y:S01]  /*3680*/  FMUL.FTZ R70, R70, c[0x0][0x320] ;  /* 0x0000c80046467a20 */ /* 0x000fe20000410000 */
[----:B------:R-:W2:Y:S01]  /*3690*/  MUFU.TANH R61, R68 ;  /* 0x00000044003d7308 */ /* 0x000ea20000002400 */
[----:B-----5:R-:W-:-:S07]  /*36a0*/  FMUL.FTZ R0, R67, c[0x0][0x320] ;  /* 0x0000c80043007a20 */ /* 0x020fce0000410000 */
[----:B------:R-:W2:Y:S01]  /*36b0*/  MUFU.TANH R62, R69 ;  /* 0x00000045003e7308 */ /* 0x000ea20000002400 */
[-C--:B-1----:R-:W-:Y:S07]  /*36c0*/  HMMA.16816.F32 R40, R12, R48.reuse, R40 ;  /* 0x000000300c28723c */ /* 0x082fee0000001828 */
[----:B------:R-:W1:Y:S01]  /*36d0*/  MUFU.TANH R60, R70 ;  /* 0x00000046003c7308 */ /* 0x000e620000002400 */
[----:B------:R-:W-:Y:S07]  /*36e0*/  HMMA.16816.F32 R24, R8, R48, R32 ;  /* 0x000000300818723c */ /* 0x000fee0000001820 */
[----:B------:R-:W1:Y:S01]  /*36f0*/  MUFU.TANH R71, R71 ;  /* 0x0000004700477308 */ /* 0x000e620000002400 */
[-C--:B------:R-:W-:Y:S07]  /*3700*/  HMMA.16816.F32 R12, R12, R50.reuse, R20 ;  /* 0x000000320c0c723c */ /* 0x080fee0000001814 */
[----:B------:R5:W1:Y:S01]  /*3710*/  MUFU.TANH R29, R0 ;  /* 0x00000000001d7308 */ /* 0x000a620000002400 */
[----:B------:R-:W-:Y:S01]  /*3720*/  HMMA.16816.F32 R8, R8, R50, R16 ;  /* 0x000000320808723c */ /* 0x000fe20000001810 */
[----:B------:R-:W-:-:S02]  /*3730*/  FMUL.FTZ R40, R40, c[0x0][0x320] ;  /* 0x0000c80028287a20 */ /* 0x000fc40000410000 */
[----:B------:R-:W-:Y:S02]  /*3740*/  FMUL.FTZ R41, R41, c[0x0][0x320] ;  /* 0x0000c80029297a20 */ /* 0x000fe40000410000 */
[----:B------:R-:W-:Y:S02]  /*3750*/  FMUL.FTZ R42, R42, c[0x0][0x320] ;  /* 0x0000c8002a2a7a20 */ /* 0x000fe40000410000 */
[----:B------:R-:W-:Y:S01]  /*3760*/  FMUL.FTZ R43, R43, c[0x0][0x320] ;  /* 0x0000c8002b2b7a20 */ /* 0x000fe20000410000 */
[----:B------:R-:W1:Y:S01]  /*3770*/  MUFU.TANH R40, R40 ;  /* 0x0000002800287308 */ /* 0x000e620000002400 */
[----:B------:R-:W-:Y:S02]  /*3780*/  FMUL.FTZ R24, R24, c[0x0][0x320] ;  /* 0x0000c80018187a20 */ /* 0x000fe40000410000 */
[----:B------:R-:W-:Y:S02]  /*3790*/  FMUL.FTZ R25, R25, c[0x0][0x320] ;  /* 0x0000c80019197a20 */ /* 0x000fe40000410000 */
[----:B------:R-:W-:Y:S01]  /*37a0*/  FMUL.FTZ R26, R26, c[0x0][0x320] ;  /* 0x0000c8001a1a7a20 */ /* 0x000fe20000410000 */
[----:B-----5:R-:W-:Y:S01]  /*37b0*/  LOP3.LUT R0, R117, R116, RZ, 0xfc, !PT ;  /* 0x0000007475007212 */ /* 0x020fe200078efcff */
[----:B------:R-:W-:Y:S01]  /*37c0*/  FMUL.FTZ R27, R27, c[0x0][0x320] ;  /* 0x0000c8001b1b7a20 */ /* 0x000fe20000410000 */
[----:B------:R3:W1:Y:S01]  /*37d0*/  MUFU.TANH R48, R42 ;  /* 0x0000002a00307308 */ /* 0x0006620000002400 */
[----:B------:R-:W-:-:S02]  /*37e0*/  FMUL.FTZ R12, R12, c[0x0][0x320] ;  /* 0x0000c8000c0c7a20 */ /* 0x000fc40000410000 */
[----:B------:R-:W-:Y:S02]  /*37f0*/  FMUL.FTZ R13, R13, c[0x0][0x320] ;  /* 0x0000c8000d0d7a20 */ /* 0x000fe40000410000 */
[----:B------:R-:W-:Y:S02]  /*3800*/  FMUL.FTZ R14, R14, c[0x0][0x320] ;  /* 0x0000c8000e0e7a20 */ /* 0x000fe40000410000 */
[----:B------:R-:W-:Y:S01]  /*3810*/  FMUL.FTZ R15, R15, c[0x0][0x320] ;  /* 0x0000c8000f0f7a20 */ /* 0x000fe20000410000 */
[----:B------:R3:W1:Y:S01]  /*3820*/  MUFU.TANH R46, R43 ;  /* 0x0000002b002e7308 */ /* 0x0006620000002400 */
[----:B------:R-:W-:Y:S02]  /*3830*/  FMUL.FTZ R8, R8, c[0x0][0x320] ;  /* 0x0000c80008087a20 */ /* 0x000fe40000410000 */
[----:B------:R-:W-:Y:S02]  /*3840*/  FMUL.FTZ R9, R9, c[0x0][0x320] ;  /* 0x0000c80009097a20 */ /* 0x000fe40000410000 */
[----:B------:R-:W-:-:S02]  /*3850*/  FMUL.FTZ R10, R10, c[0x0][0x320] ;  /* 0x0000c8000a0a7a20 */ /* 0x000fc40000410000 */
[----:B------:R-:W-:Y:S01]  /*3860*/  FMUL.FTZ R11, R11, c[0x0][0x320] ;  /* 0x0000c8000b0b7a20 */ /* 0x000fe20000410000 */
[----:B------:R-:W1:Y:S08]  /*3870*/  MUFU.TANH R41, R41 ;  /* 0x0000002900297308 */ /* 0x000e700000002400 */
[----:B------:R3:W1:Y:S08]  /*3880*/  MUFU.TANH R22, R24 ;  /* 0x0000001800167308 */ /* 0x0006700000002400 */
        /* <DEDUP_REMOVED lines=10> */
[----:B------:R3:W1:Y:S01]  /*3930*/  MUFU.TANH R30, R11 ;  /* 0x0000000b001e7308 */ /* 0x0006620000002400 */
[----:B------:R-:W-:Y:S06]  /*3940*/  BAR.SYNC.DEFER_BLOCKING 0x0 ;  /* 0x0000000000007b1d */ /* 0x000fec0000010000 */
[----:B------:R-:W-:Y:S05]  /*3950*/  @!P0 BRA `(.L_x_18) ;  /* 0x000003f000008947 */ /* 0x000fea0003800000 */
[----:B--2-4-:R-:W-:Y:S02]  /*3960*/  IMAD.U32 R2, RZ, RZ, UR9 ;  /* 0x00000009ff027e24 */ /* 0x014fe4000f8e00ff */
[----:B------:R-:W-:-:S03]  /*3970*/  IMAD.MOV.U32 R243, RZ, RZ, RZ ;  /* 0x000000fffff37224 */ /* 0x000fc600078e00ff */
[----:B------:R-:W-:-:S04]  /*3980*/  IADD3 R2, R198, UR6, R2 ;  /* 0x00000006c6027c10 */ /* 0x000fc8000fffe002 */
[----:B------:R-:W-:-:S05]  /*3990*/  IADD3 R5, R2, -0x70, RZ ;  /* 0xffffff9002057810 */ /* 0x000fca0007ffe0ff */
[----:B---3--:R-:W-:-:S04]  /*39a0*/  @P5 IMAD.HI.U32 R6, R5, c[0x0][0x2bc], RZ ;  /* 0x0000af0005065a27 */ /* 0x008fc800078e00ff */
[----:B------:R-:W-:Y:S01]  /*39b0*/  IMAD.MOV.U32 R2, RZ, RZ, R5 ;  /* 0x000000ffff027224 */ /* 0x000fe200078e0005 */
[----:B------:R-:W-:-:S04]  /*39c0*/  @P5 SHF.R.U32.HI R2, RZ, c[0x0][0x2c0], R6 ;  /* 0x0000b000ff025a19 */ /* 0x000fc80000011606 */
[----:B------:R-:W-:-:S04]  /*39d0*/  @!P4 IADD3 R7, P0, R2, UR12, RZ ;  /* 0x0000000c0207cc10 */ /* 0x000fc8000ff1e0ff */
[----:B------:R-:W-:Y:S02]  /*39e0*/  @!P4 LEA.HI.X.SX32 R8, R2, UR14, 0x1, P0 ;  /* 0x0000000e0208cc11 */ /* 0x000fe400080f0eff */
[----:B------:R-:W-:-:S04]  /*39f0*/  @!P4 LEA R6, P0, R7, c[0x0][0x2a0], 0x2 ;  /* 0x0000a8000706ca11 */ /* 0x000fc800078010ff */
[----:B------:R-:W-:-:S05]  /*3a00*/  @!P4 LEA.HI.X R7, R7, c[0x0][0x2a4], R8, 0x2, P0 ;  /* 0x0000a9000707ca11 */ /* 0x000fca00000f1408 */
[----:B------:R2:W3:Y:S01]  /*3a10*/  @!P4 LDG.E R243, [R6.64] ;  /* 0x0000001006f3c981 */ /* 0x0004e2000c1e1900 */
[----:B------:R-:W-:-:S04]  /*3a20*/  IMAD.MOV R2, RZ, RZ, -R2 ;  /* 0x000000ffff027224 */ /* 0x000fc800078e0a02 */
[----:B------:R-:W-:-:S05]  /*3a30*/  IMAD R9, R2, c[0x0][0x2b8], R5 ;  /* 0x0000ae0002097a24 */ /* 0x000fca00078e0205 */
[----:B------:R-:W-:Y:S01]  /*3a40*/  SHF.R.S32.HI R2, RZ, 0x1f, R9 ;  /* 0x0000001fff027819 */ /* 0x000fe20000011409 */
[----:B------:R-:W-:Y:S04]  /*3a50*/  STL [R1+0x4], R9 ;  /* 0x0000040901007387 */ /* 0x000fe80000100800 */
[----:B------:R-:W-:-:S04]  /*3a60*/  IMAD R2, R2, c[0x0][0x1e0], RZ ;  /* 0x0000780002027a24 */ /* 0x000fc800078e02ff */
[C---:B------:R-:W-:Y:S02]  /*3a70*/  IMAD R2, R9.reuse, c[0x0][0x1e4], R2 ;  /* 0x0000790009027a24 */ /* 0x040fe400078e0202 */
[----:B--2---:R-:W-:-:S04]  /*3a80*/  IMAD.WIDE.U32 R6, R9, c[0x0][0x1e0], RZ ;  /* 0x0000780009067a25 */ /* 0x004fc800078e00ff */
[----:B------:R-:W-:Y:S01]  /*3a90*/  IMAD.IADD R7, R7, 0x1, R2 ;  /* 0x0000000107077824 */ /* 0x000fe200078e0202 */
[----:B---3--:R-:W-:-:S03]  /*3aa0*/  SHF.R.S32.HI R5, RZ, 0x1f, R243 ;  /* 0x0000001fff057819 */ /* 0x008fc600000114f3 */
[----:B------:R-:W-:-:S04]  /*3ab0*/  IMAD.WIDE.U32 R6, R243, c[0x0][0x1f0], R6 ;  /* 0x00007c00f3067a25 */ /* 0x000fc800078e0006 */
[----:B------:R-:W-:Y:S01]  /*3ac0*/  IMAD R5, R5, c[0x0][0x1f0], RZ ;  /* 0x00007c0005057a24 */ /* 0x000fe200078e02ff */
[----:B------:R-:W-:-:S03]  /*3ad0*/  IADD3 R2, P1, R6, UR20, RZ ;  /* 0x0000001406027c10 */ /* 0x000fc6000ff3e0ff */
[----:B------:R-:W-:Y:S01]  /*3ae0*/  IMAD R6, R243, c[0x0][0x1f4], R5 ;  /* 0x00007d00f3067a24 */ /* 0x000fe200078e0205 */
[----:B------:R-:W-:-:S04]  /*3af0*/  LEA R5, P0, R2, c[0x0][0x1c8], 0x1 ;  /* 0x0000720002057a11 */ /* 0x000fc800078008ff */
[----:B------:R-:W-:Y:S01]  /*3b00*/  IADD3.X R6, R7, UR18, R6, P1, !PT ;  /* 0x0000001207067c10 */ /* 0x000fe20008ffe406 */
[----:B------:R-:W2:Y:S03]  /*3b10*/  SHFL.IDX PT, R8, R5, RZ, 0x181f ;  /* 0x00181fff05087589 */ /* 0x000ea600000e0000 */
[----:B------:R-:W-:Y:S01]  /*3b20*/  LEA.HI.X R2, R2, c[0x0][0x1cc], R6, 0x1, P0 ;  /* 0x0000730002027a11 */ /* 0x000fe200000f0c06 */
[----:B------:R-:W-:Y:S04]  /*3b30*/  SHFL.IDX PT, R14, R5, 0x2, 0x181f ;  /* 0x00581f00050e7f89 */ /* 0x000fe800000e0000 */
[----:B------:R-:W3:Y:S04]  /*3b40*/  SHFL.IDX PT, R6, R5, 0x1, 0x181f ;  /* 0x00381f0005067f89 */ /* 0x000ee800000e0000 */
[----:B------:R-:W4:Y:S04]  /*3b50*/  SHFL.IDX PT, R9, R2, RZ, 0x181f ;  /* 0x00181fff02097589 */ /* 0x000f2800000e0000 */
[----:B------:R-:W5:Y:S04]  /*3b60*/  SHFL.IDX PT, R7, R2, 0x1, 0x181f ;  /* 0x00381f0002077f89 */ /* 0x000f6800000e0000 */
[----:B------:R-:W1:Y:S04]  /*3b70*/  SHFL.IDX PT, R12, R5, 0x3, 0x181f ;  /* 0x00781f00050c7f89 */ /* 0x000e6800000e0000 */
[----:B------:R-:W1:Y:S01]  /*3b80*/  SHFL.IDX PT, R10, R5, 0x4, 0x181f ;  /* 0x00981f00050a7f89 */ /* 0x000e6200000e0000 */
[----:B--2---:R-:W-:-:S03]  /*3b90*/  IADD3 R8, P1, R8, R242, RZ ;  /* 0x000000f208087210 */ /* 0x004fc60007f3e0ff */
[----:B------:R-:W2:Y:S04]  /*3ba0*/  SHFL.IDX PT, R11, R2, 0x2, 0x181f ;  /* 0x00581f00020b7f89 */ /* 0x000ea800000e0000 */
[----:B------:R-:W-:Y:S01]  /*3bb0*/  SHFL.IDX PT, R13, R5, 0x5, 0x181f ;  /* 0x00b81f00050d7f89 */ /* 0x000fe200000e0000 */
[----:B---3--:R-:W-:-:S03]  /*3bc0*/  IADD3 R6, P0, R6, R242, RZ ;  /* 0x000000f206067210 */ /* 0x008fc60007f1e0ff */
[----:B------:R-:W-:Y:S01]  /*3bd0*/  SHFL.IDX PT, R5, R5, 0x6, 0x181f ;  /* 0x00d81f0005057f89 */ /* 0x000fe200000e0000 */
[----:B----4-:R-:W-:-:S03]  /*3be0*/  IMAD.X R9, R9, 0x1, R241, P1 ;  /* 0x0000000109097824 */ /* 0x010fc600008e06f1 */
[----:B------:R-:W-:Y:S01]  /*3bf0*/  SHFL.IDX PT, R18, R2, 0x3, 0x181f ;  /* 0x00781f0002127f89 */ /* 0x000fe200000e0000 */
[----:B-----5:R-:W-:Y:S01]  /*3c00*/  IMAD.X R7, R7, 0x1, R241, P0 ;  /* 0x0000000107077824 */ /* 0x020fe200000e06f1 */
[-C--:B------:R-:W-:Y:S02]  /*3c10*/  IADD3 R14, P0, R14, R242.reuse, RZ ;  /* 0x000000f20e0e7210 */ /* 0x080fe40007f1e0ff */
[----:B------:R-:W3:Y:S01]  /*3c20*/  SHFL.IDX PT, R17, R2, 0x4, 0x181f ;  /* 0x00981f0002117f89 */ /* 0x000ee200000e0000 */
[----:B-1----:R-:W-:-:S03]  /*3c30*/  IADD3 R12, P3, R12, R242, RZ ;  /* 0x000000f20c0c7210 */ /* 0x002fc60007f7e0ff */
[----:B------:R-:W1:Y:S01]  /*3c40*/  SHFL.IDX PT, R16, R2, 0x5, 0x181f ;  /* 0x00b81f0002107f89 */ /* 0x000e6200000e0000 */
[----:B------:R-:W-:-:S03]  /*3c50*/  IADD3 R10, P2, R10, R242, RZ ;  /* 0x000000f20a0a7210 */ /* 0x000fc60007f5e0ff */
[----:B------:R-:W4:Y:S01]  /*3c60*/  SHFL.IDX PT, R2, R2, 0x6, 0x181f ;  /* 0x00d81f0002027f89 */ /* 0x000f2200000e0000 */
[----:B--2---:R-:W-:-:S03]  /*3c70*/  IMAD.X R15, R11, 0x1, R241, P0 ;  /* 0x000000010b0f7824 */ /* 0x004fc600000e06f1 */
[----:B------:R2:W-:Y:S04]  /*3c80*/  LDGSTS.E.BYPASS.LTC128B.128 [R197+0x3900], [R8.64], !P6 ;  /* 0x0390000008c57fae */ /* 0x0005e8000f101d50 */
[----:B------:R5:W-:Y:S04]  /*3c90*/  LDGSTS.E.BYPASS.LTC128B.128 [R197+0x4100], [R6.64], !P6 ;  /* 0x0410000006c57fae */ /* 0x000be8000f101d50 */
[----:B------:R4:W-:Y:S01]  /*3ca0*/  LDGSTS.E.BYPASS.LTC128B.128 [R197+0x4900], [R14.64], !P6 ;  /* 0x049000000ec57fae */ /* 0x0009e2000f101d50 */
[--C-:B---3--:R-:W-:Y:S01]  /*3cb0*/  IMAD.X R11, R17, 0x1, R241.reuse, P2 ;  /* 0x00000001110b7824 */ /* 0x108fe200010e06f1 */
[-C--:B--2---:R-:W-:Y:S01]  /*3cc0*/  IADD3 R8, P1, R13, R242.reuse, RZ ;  /* 0x000000f20d087210 */ /* 0x084fe20007f3e0ff */
[----:B------:R-:W-:Y:S01]  /*3cd0*/  IMAD.X R13, R18, 0x1, R241, P3 ;  /* 0x00000001120d7824 */ /* 0x000fe200018e06f1 */
[----:B-----5:R-:W-:-:S03]  /*3ce0*/  IADD3 R6, P0, R5, R242, RZ ;  /* 0x000000f205067210 */ /* 0x020fc60007f1e0ff */
[--C-:B-1----:R-:W-:Y:S01]  /*3cf0*/  IMAD.X R9, R16, 0x1, R241.reuse, P1 ;  /* 0x0000000110097824 */ /* 0x102fe200008e06f1 */
[----:B------:R1:W-:Y:S01]  /*3d00*/  LDGSTS.E.BYPASS.LTC128B.128 [R197+0x5100], [R12.64], !P6 ;  /* 0x051000000cc57fae */ /* 0x0003e2000f101d50 */
[----:B----4-:R-:W-:-:S03]  /*3d10*/  IMAD.X R7, R2, 0x1, R241, P0 ;  /* 0x0000000102077824 */ /* 0x010fc600000e06f1 */
[----:B------:R1:W-:Y:S04]  /*3d20*/  LDGSTS.E.BYPASS.LTC128B.128 [R197+0x5900], [R10.64], !P6 ;  /* 0x059000000ac57fae */ /* 0x0003e8000f101d50 */
[----:B------:R1:W-:Y:S04]  /*3d30*/  LDGSTS.E.BYPASS.LTC128B.128 [R197+0x6100], [R8.64], !P6 ;  /* 0x0610000008c57fae */ /* 0x0003e8000f101d50 */
[----:B------:R1:W-:Y:S02]  /*3d40*/  LDGSTS.E.BYPASS.LTC128B.128 [R197+0x6900], [R6.64], !P6 ;  /* 0x0690000006c57fae */ /* 0x0003e4000f101d50 */
.L_x_18:
[----:B--2-4-:R-:W-:Y:S01]  /*3d50*/  LOP3.LUT R2, R195, 0xffffffe0, RZ, 0xc0, !PT ;  /* 0xffffffe0c3027812 */ /* 0x014fe200078ec0ff */
[----:B-1-3--:R-:W-:Y:S01]  /*3d60*/  IMAD.MOV.U32 R7, RZ, RZ, -0x2 ;  /* 0xfffffffeff077424 */ /* 0x00afe200078e00ff */
[----:B------:R-:W-:Y:S01]  /*3d70*/  UIADD3 UR6, UR7, -0x2, URZ ;  /* 0xfffffffe07067890 */ /* 0x000fe2000fffe03f */
[----:B------:R-:W-:Y:S01]  /*3d80*/  IMAD.SHL.U32 R224, R0, 0x2, RZ ;  /* 0x0000000200e07824 */ /* 0x000fe200078e00ff */
[----:B------:R-:W0:Y:S01]  /*3d90*/  LDGDEPBAR ;  /* 0x00000000000079af */ /* 0x000e220000000000 */
[----:B------:R-:W-:Y:S01]  /*3da0*/  IMAD.IADD R2, R196, 0x1, -R2 ;  /* 0x00000001c4027824 */ /* 0x000fe200078e0a02 */
[----:B------:R-:W-:Y:S01]  /*3db0*/  UISETP.GE.AND UP0, UPT, UR6, UR8, UPT ;  /* 0x000000080600728c */ /* 0x000fe2000bf06270 */
[----:B------:R-:W-:-:S02]  /*3dc0*/  IMAD R225, R4, 0x2, R224 ;  /* 0x0000000204e17824 */ /* 0x000fc400078e02e0 */
[C---:B------:R-:W-:Y:S01]  /*3dd0*/  IMAD R227, R3.reuse, 0x2, R224 ;  /* 0x0000000203e37824 */ /* 0x040fe200078e02e0 */
[----:B------:R-:W-:Y:S01]  /*3de0*/  SHF.R.S32.HI R5, RZ, 0x1f, R2 ;  /* 0x0000001fff057819 */ /* 0x000fe20000011402 */
[----:B------:R-:W-:-:S03]  /*3df0*/  IMAD R226, R3, 0x2, R225 ;  /* 0x0000000203e27824 */ /* 0x000fc600078e02e1 */
[----:B------:R-:W-:-:S04]  /*3e00*/  LEA.HI R5, R5, R2, RZ, 0x2 ;  /* 0x0000000205057211 */ /* 0x000fc800078f10ff */
[----:B------:R-:W-:-:S05]  /*3e10*/  LOP3.LUT R5, R5, 0x7ffffffc, RZ, 0xc0, !PT ;  /* 0x7ffffffc05057812 */ /* 0x000fca00078ec0ff */
[----:B------:R-:W-:-:S04]  /*3e20*/  IMAD.IADD R2, R2, 0x1, -R5 ;  /* 0x0000000102027824 */ /* 0x000fc800078e0a05 */
[----:B------:R-:W-:-:S05]  /*3e30*/  IMAD R2, R2, R7, UR15 ;  /* 0x0000000f02027e24 */ /* 0x000fca000f8e0207 */
[C---:B------:R-:W-:Y:S02]  /*3e40*/  ISETP.GT.AND P3, PT, R2.reuse, RZ, PT ;  /* 0x000000ff0200720c */ /* 0x040fe40003f64270 */
[C---:B------:R-:W-:Y:S02]  /*3e50*/  ISETP.GT.AND P2, PT, R2.reuse, 0x1, PT ;  /* 0x000000010200780c */ /* 0x040fe40003f44270 */
[----:B------:R-:W-:Y:S02]  /*3e60*/  ISETP.GT.AND P1, PT, R2, 0x8, PT ;  /* 0x000000080200780c */ /* 0x000fe40003f24270 */
[----:B------:R-:W-:Y:S02]  /*3e70*/  FSEL R11, R190, -INF , P3 ;  /* 0xff800000be0b7808 */ /* 0x000fe40001800000 */
[----:B------:R-:W-:Y:S02]  /*3e80*/  FSEL R10, R194, -INF , P3 ;  /* 0xff800000c20a7808 */ /* 0x000fe40001800000 */
[----:B------:R-:W-:-:S02]  /*3e90*/  FSEL R12, R189, -INF , P2 ;  /* 0xff800000bd0c7808 */ /* 0x000fc40001000000 */
[----:B------:R-:W-:Y:S02]  /*3ea0*/  FSEL R25, R193, -INF , P2 ;  /* 0xff800000c1197808 */ /* 0x000fe40001000000 */
[----:B------:R-:W-:Y:S02]  /*3eb0*/  ISETP.GT.AND P0, PT, R2, 0x9, PT ;  /* 0x000000090200780c */ /* 0x000fe40003f04270 */
[----:B------:R-:W-:Y:S02]  /*3ec0*/  FSEL R13, R182, -INF , P1 ;  /* 0xff800000b60d7808 */ /* 0x000fe40000800000 */
[----:B------:R-:W-:Y:S02]  /*3ed0*/  FSEL R26, R188, -INF , P1 ;  /* 0xff800000bc1a7808 */ /* 0x000fe40000800000 */
[----:B------:R-:W-:Y:S02]  /*3ee0*/  FMNMX.FTZ R5, R10, R25, !PT ;  /* 0x000000190a057209 */ /* 0x000fe40007810000 */
[----:B------:R-:W-:-:S02]  /*3ef0*/  FMNMX.FTZ R6, R11, R12, !PT ;  /* 0x0000000c0b067209 */ /* 0x000fc40007810000 */
[----:B------:R-:W-:Y:S02]  /*3f00*/  FSEL R15, R185, -INF , P3 ;  /* 0xff800000b90f7808 */ /* 0x000fe40001800000 */
[----:B------:R-:W-:Y:S02]  /*3f10*/  FSEL R32, R192, -INF , P3 ;  /* 0xff800000c0207808 */ /* 0x000fe40001800000 */
[----:B------:R-:W-:Y:S02]  /*3f20*/  ISETP.GT.AND P3, PT, R2, 0x10, PT ;  /* 0x000000100200780c */ /* 0x000fe40003f64270 */
[----:B------:R-:W-:Y:S02]  /*3f30*/  FSEL R14, R181, -INF , P0 ;  /* 0xff800000b50e7808 */ /* 0x000fe40000000000 */
[----:B------:R-:W-:Y:S02]  /*3f40*/  FSEL R27, R187, -INF , P0 ;  /* 0xff800000bb1b7808 */ /* 0x000fe40000000000 */
[----:B------:R-:W-:-:S02]  /*3f50*/  FMNMX.FTZ R5, R26, R5, !PT ;  /* 0x000000051a057209 */ /* 0x000fc40007810000 */
[----:B------:R-:W-:Y:S02]  /*3f60*/  FMNMX.FTZ R6, R13, R6, !PT ;  /* 0x000000060d067209 */ /* 0x000fe40007810000 */
[----:B------:R-:W-:Y:S02]  /*3f70*/  FSEL R16, R186, -INF , P2 ;  /* 0xff800000ba107808 */ /* 0x000fe40001000000 */
[----:B------:R-:W-:Y:S02]  /*3f80*/  FSEL R33, R191, -INF , P2 ;  /* 0xff800000bf217808 */ /* 0x000fe40001000000 */
[----:B------:R-:W-:Y:S02]  /*3f90*/  ISETP.GT.AND P2, PT, R2, 0x11, PT ;  /* 0x000000110200780c */ /* 0x000fe40003f44270 */
[----:B------:R-:W-:Y:S02]  /*3fa0*/  FSEL R17, R177, -INF , P1 ;  /* 0xff800000b1117808 */ /* 0x000fe40000800000 */
[----:B------:R-:W-:-:S02]  /*3fb0*/  FSEL R34, R184, -INF , P1 ;  /* 0xff800000b8227808 */ /* 0x000fc40000800000 */
[----:B------:R-:W-:Y:S02]  /*3fc0*/  FSEL R36, R174, -INF , P3 ;  /* 0xff800000ae247808 */ /* 0x000fe40001800000 */
[----:B------:R-:W-:Y:S02]  /*3fd0*/  FSEL R75, R180, -INF , P3 ;  /* 0xff800000b44b7808 */ /* 0x000fe40001800000 */
[----:B------:R-:W-:Y:S02]  /*3fe0*/  FMNMX.FTZ R5, R27, R5, !PT ;  /* 0x000000051b057209 */ /* 0x000fe40007810000 */
[----:B------:R-:W-:Y:S02]  /*3ff0*/  FMNMX.FTZ R6, R14, R6, !PT ;  /* 0x000000060e067209 */ /* 0x000fe40007810000 */
[----:B------:R-:W-:Y:S02]  /*4000*/  ISETP.GT.AND P1, PT, R2, 0x18, PT ;  /* 0x000000180200780c */ /* 0x000fe40003f24270 */
        /* <DEDUP_REMOVED lines=9> */
[----:B------:R-:W-:Y:S02]  /*40a0*/  FSEL R69, R170, -INF , P2 ;  /* 0xff800000aa457808 */ /* 0x000fe40001000000 */
[----:B------:R-:W-:Y:S02]  /*40b0*/  FSEL R116, R175, -INF , P2 ;  /* 0xff800000af747808 */ /* 0x000fe40001000000 */
[----:B------:R-:W-:Y:S02]  /*40c0*/  FSEL R70, R118, -INF , P1 ;  /* 0xff80000076467808 */ /* 0x000fe40000800000 */
[----:B------:R-:W-:-:S02]  /*40d0*/  FSEL R38, R166, -INF , P1 ;  /* 0xff800000a6267808 */ /* 0x000fc40000800000 */
[----:B------:R-:W-:Y:S02]  /*40e0*/  FSEL R117, R168, -INF , P1 ;  /* 0xff800000a8757808 */ /* 0x000fe40000800000 */
[----:B------:R-:W-:Y:S02]  /*40f0*/  FSEL R97, R172, -INF , P1 ;  /* 0xff800000ac617808 */ /* 0x000fe40000800000 */
[C---:B------:R-:W-:Y:S02]  /*4100*/  ISETP.GT.AND P3, PT, R2.reuse, 0x20, PT ;  /* 0x000000200200780c */ /* 0x040fe40003f64270 */
[C---:B------:R-:W-:Y:S02]  /*4110*/  ISETP.GT.AND P2, PT, R2.reuse, 0x21, PT ;  /* 0x000000210200780c */ /* 0x040fe40003f44270 */
[----:B------:R-:W-:Y:S02]  /*4120*/  ISETP.GT.AND P1, PT, R2, 0x28, PT ;  /* 0x000000280200780c */ /* 0x000fe40003f24270 */
[----:B------:R-:W-:-:S02]  /*4130*/  FSEL R74, R158, -INF , P0 ;  /* 0xff8000009e4a7808 */ /* 0x000fc40000000000 */
[----:B------:R-:W-:Y:S02]  /*4140*/  FSEL R39, R165, -INF , P0 ;  /* 0xff800000a5277808 */ /* 0x000fe40000000000 */
[----:B------:R-:W-:Y:S02]  /*4150*/  FSEL R118, R167, -INF , P0 ;  /* 0xff800000a7767808 */ /* 0x000fe40000000000 */
[----:B------:R-:W-:Y:S02]  /*4160*/  FSEL R98, R171, -INF , P0 ;  /* 0xff800000ab627808 */ /* 0x000fe40000000000 */
[----:B------:R-:W-:Y:S02]  /*4170*/  ISETP.GT.AND P0, PT, R2, 0x29, PT ;  /* 0x000000290200780c */ /* 0x000fe40003f04270 */
        /* <DEDUP_REMOVED lines=18> */
[C---:B------:R-:W-:Y:S02]  /*42a0*/  ISETP.GT.AND P3, PT, R2.reuse, 0x30, PT ;  /* 0x000000300200780c */ /* 0x040fe40003f64270 */
[----:B------:R-:W-:-:S02]  /*42b0*/  ISETP.GT.AND P2, PT, R2, 0x31, PT ;  /* 0x000000310200780c */ /* 0x000fc40003f44270 */
[C---:B------:R-:W-:Y:S02]  /*42c0*/  ISETP.GT.AND P1, PT, R2.reuse, 0x38, PT ;  /* 0x000000380200780c */ /* 0x040fe40003f24270 */
[----:B------:R-:W-:Y:S02]  /*42d0*/  ISETP.GT.AND P0, PT, R2, 0x39, PT ;  /* 0x000000390200780c */ /* 0x000fe40003f04270 */
[----:B------:R-:W-:Y:S02]  /*42e0*/  FMNMX.FTZ R5, R97, R5, !PT ;  /* 0x0000000561057209 */ /* 0x000fe40007810000 */
[----:B------:R-:W-:Y:S02]  /*42f0*/  FMNMX.FTZ R6, R38, R6, !PT ;  /* 0x0000000626067209 */ /* 0x000fe40007810000 */
        /* <DEDUP_REMOVED lines=16> */
[----:B------:R-:W-:Y:S02]  /*4400*/  FMNMX.FTZ R5, R98, R5, !PT ;  /* 0x0000000562057209 */ /* 0x000fe40007810000 */
[----:B------:R-:W-:Y:S02]  /*4410*/  FMNMX.FTZ R6, R39, R6, !PT ;  /* 0x0000000627067209 */ /* 0x000fe40007810000 */
[C---:B------:R-:W-:Y:S02]  /*4420*/  ISETP.GT.AND P3, PT, R2.reuse, 0x40, PT ;  /* 0x000000400200780c */ /* 0x040fe40003f64270 */
[----:B------:R-:W-:-:S02]  /*4430*/  ISETP.GT.AND P2, PT, R2, 0x41, PT ;  /* 0x000000410200780c */ /* 0x000fc40003f44270 */
[C---:B------:R-:W-:Y:S02]  /*4440*/  ISETP.GT.AND P1, PT, R2.reuse, 0x48, PT ;  /* 0x000000480200780c */ /* 0x040fe40003f24270 */
[----:B------:R-:W-:Y:S02]  /*4450*/  ISETP.GT.AND P0, PT, R2, 0x49, PT ;  /* 0x000000490200780c */ /* 0x000fe40003f04270 */
[----:B------:R-:W-:Y:S02]  /*4460*/  FMNMX.FTZ R7, R15, R16, !PT ;  /* 0x000000100f077209 */ /* 0x000fe40007810000 */
[----:B------:R-:W-:Y:S02]  /*4470*/  FMNMX.FTZ R5, R128, R5, !PT ;  /* 0x0000000580057209 */ /* 0x000fe40007810000 */
[----:B------:R-:W-:Y:S02]  /*4480*/  FMNMX.FTZ R6, R129, R6, !PT ;  /* 0x0000000681067209 */ /* 0x000fe40007810000 */
        /* <DEDUP_REMOVED lines=40> */
[C---:B------:R-:W-:Y:S02]  /*4710*/  ISETP.GT.AND P3, PT, R2.reuse, 0x60, PT ;  /* 0x000000600200780c */ /* 0x040fe40003f64270 */
[C---:B------:R-:W-:Y:S02]  /*4720*/  ISETP.GT.AND P2, PT, R2.reuse, 0x61, PT ;  /* 0x000000610200780c */ /* 0x040fe40003f44270 */
[----:B------:R-:W-:-:S02]  /*4730*/  ISETP.GT.AND P1, PT, R2, 0x68, PT ;  /* 0x000000680200780c */ /* 0x000fc40003f24270 */
[----:B------:R-:W-:Y:S02]  /*4740*/  ISETP.GT.AND P0, PT, R2, 0x69, PT ;  /* 0x000000690200780c */ /* 0x000fe40003f04270 */
[----:B------:R-:W-:Y:S02]  /*4750*/  FMNMX.FTZ R5, R138, R5, !PT ;  /* 0x000000058a057209 */ /* 0x000fe40007810000 */
[----:B------:R-:W-:Y:S02]  /*4760*/  FMNMX.FTZ R2, R131, R6, !PT ;  /* 0x0000000683027209 */ /* 0x000fe40007810000 */
[----:B------:R-:W-:Y:S02]  /*4770*/  FMNMX.FTZ R6, R68, R7, !PT ;  /* 0x0000000744067209 */ /* 0x000fe40007810000 */
[----:B------:R-:W-:Y:S02]  /*4780*/  FMNMX.FTZ R73, R139, R5, !PT ;  /* 0x000000058b497209 */ /* 0x000fe40007810000 */
[----:B------:R-:W-:-:S02]  /*4790*/  FMNMX.FTZ R2, R132, R2, !PT ;  /* 0x0000000284027209 */ /* 0x000fc40007810000 */
[----:B------:R-:W-:Y:S02]  /*47a0*/  FMNMX.FTZ R5, R69, R6, !PT ;  /* 0x0000000645057209 */ /* 0x000fe40007810000 */
        /* <DEDUP_REMOVED lines=38> */
[----:B------:R-:W-:Y:S02]  /*4a10*/  FSEL R198, R22, -INF , P3 ;  /* 0xff80000016c67808 */ /* 0x000fe40001800000 */
[----:B------:R-:W-:Y:S02]  /*4a20*/  FSEL R192, R40, -INF , P3 ;  /* 0xff80000028c07808 */ /* 0x000fe40001800000 */
        /* <DEDUP_REMOVED lines=18> */
[----:B------:R-:W-:Y:S01]  /*4b50*/  FMNMX.FTZ R73, R197, R73, !PT ;  /* 0x00000049c5497209 */ /* 0x000fe20007810000 */
[----:B------:R-:W-:Y:S01]  /*4b60*/  LDSM.16.MT88.4 R20, [R224+0x100] ;  /* 0x00010000e014783b */ /* 0x000fe20000004200 */
[----:B------:R-:W-:-:S02]  /*4b70*/  FMNMX.FTZ R2, R191, R2, !PT ;  /* 0x00000002bf027209 */ /* 0x000fc40007810000 */
[----:B------:R-:W-:Y:S02]  /*4b80*/  FMNMX.FTZ R5, R182, R5, !PT ;  /* 0x00000005b6057209 */ /* 0x000fe40007810000 */
[----:B------:R-:W-:Y:S02]  /*4b90*/  FMNMX.FTZ R6, R142, R6, !PT ;  /* 0x000000068e067209 */ /* 0x000fe40007810000 */
[----:B------:R-:W-:Y:S02]  /*4ba0*/  FMNMX.FTZ R73, R186, R73, !PT ;  /* 0x00000049ba497209 */ /* 0x000fe40007810000 */
[----:B------:R-:W-:Y:S02]  /*4bb0*/  FMNMX.FTZ R2, R110, R2, !PT ;  /* 0x000000026e027209 */ /* 0x000fe40007810000 */
[----:B------:R-:W-:Y:S01]  /*4bc0*/  FMNMX.FTZ R5, R183, R5, !PT ;  /* 0x00000005b7057209 */ /* 0x000fe20007810000 */
[----:B------:R-:W1:Y:S01]  /*4bd0*/  SHFL.BFLY PT, R8, R73, 0x2, 0x1f ;  /* 0x0c401f0049087f89 */ /* 0x000e6200000e0000 */
[----:B------:R-:W-:-:S02]  /*4be0*/  FMNMX.FTZ R6, R143, R6, !PT ;  /* 0x000000068f067209 */ /* 0x000fc40007810000 */
[----:B------:R-:W-:Y:S01]  /*4bf0*/  FMNMX.FTZ R5, R180, R5, !PT ;  /* 0x00000005b4057209 */ /* 0x000fe20007810000 */
[----:B------:R-:W2:Y:S01]  /*4c00*/  SHFL.BFLY PT, R7, R2, 0x2, 0x1f ;  /* 0x0c401f0002077f89 */ /* 0x000ea200000e0000 */
[----:B------:R-:W-:Y:S02]  /*4c10*/  FMNMX.FTZ R6, R144, R6, !PT ;  /* 0x0000000690067209 */ /* 0x000fe40007810000 */
[----:B------:R-:W-:Y:S02]  /*4c20*/  FSEL R212, R43, -INF , P3 ;  /* 0xff8000002bd47808 */ /* 0x000fe40001800000 */
[----:B------:R-:W-:Y:S02]  /*4c30*/  FMNMX.FTZ R5, R181, R5, !PT ;  /* 0x00000005b5057209 */ /* 0x000fe40007810000 */
[----:B------:R-:W-:Y:S02]  /*4c40*/  FMNMX.FTZ R6, R159, R6, !PT ;  /* 0x000000069f067209 */ /* 0x000fe40007810000 */
[----:B------:R-:W-:-:S02]  /*4c50*/  FSEL R211, R42, -INF , P2 ;  /* 0xff8000002ad37808 */ /* 0x000fc40001000000 */
[----:B------:R-:W-:Y:S01]  /*4c60*/  FMNMX.FTZ R5, R212, R5, !PT ;  /* 0x00000005d4057209 */ /* 0x000fe20007810000 */
[----:B------:R-:W-:Y:S01]  /*4c70*/  LDSM.16.MT88.4 R40, [R226+0x100] ;  /* 0x00010000e228783b */ /* 0x000fe20000004200 */
        /* <DEDUP_REMOVED lines=8> */
[----:B------:R-:W-:Y:S02]  /*4d00*/  FMNMX.FTZ R5, R247, R5, !PT ;  /* 0x00000005f7057209 */ /* 0x000fe40007810000 */
[----:B------:R-:W-:Y:S02]  /*4d10*/  FMNMX.FTZ R6, R173, R6, !PT ;  /* 0x00000006ad067209 */ /* 0x000fe40007810000 */
[----:B-1----:R-:W-:Y:S02]  /*4d20*/  FMNMX.FTZ R73, R73, R8, !PT ;  /* 0x0000000849497209 */ /* 0x002fe40007810000 */
[----:B--2---:R-:W-:-:S02]  /*4d30*/  FMNMX.FTZ R2, R2, R7, !PT ;  /* 0x0000000702027209 */ /* 0x004fc40007810000 */
[----:B------:R-:W1:Y:S01]  /*4d40*/  SHFL.BFLY PT, R7, R5, 0x2, 0x1f ;  /* 0x0c401f0005077f89 */ /* 0x000e6200000e0000 */
[----:B------:R-:W-:Y:S02]  /*4d50*/  FMNMX.FTZ R6, R172, R6, !PT ;  /* 0x00000006ac067209 */ /* 0x000fe40007810000 */
[----:B------:R-:W-:Y:S01]  /*4d60*/  FSEL R246, R48, -INF , P3 ;  /* 0xff80000030f67808 */ /* 0x000fe20001800000 */
[----:B------:R-:W2:Y:S01]  /*4d70*/  SHFL.BFLY PT, R8, R73, 0x1, 0x1f ;  /* 0x0c201f0049087f89 */ /* 0x000ea200000e0000 */
[----:B------:R-:W-:Y:S02]  /*4d80*/  FMNMX.FTZ R6, R174, R6, !PT ;  /* 0x00000006ae067209 */ /* 0x000fe40007810000 */
[----:B------:R-:W-:Y:S01]  /*4d90*/  FSEL R220, R46, -INF , P2 ;  /* 0xff8000002edc7808 */ /* 0x000fe20001000000 */
[----:B------:R-:W3:Y:S01]  /*4da0*/  SHFL.BFLY PT, R71, R2, 0x1, 0x1f ;  /* 0x0c201f0002477f89 */ /* 0x000ee200000e0000 */
[----:B------:R-:W-:Y:S02]  /*4db0*/  FMNMX.FTZ R6, R175, R6, !PT ;  /* 0x00000006af067209 */ /* 0x000fe40007810000 */
[----:B------:R-:W-:-:S02]  /*4dc0*/  FSEL R216, R44, -INF , P1 ;  /* 0xff8000002cd87808 */ /* 0x000fc40000800000 */
[----:B------:R-:W-:Y:S02]  /*4dd0*/  FMNMX.FTZ R6, R193, R6, !PT ;  /* 0x00000006c1067209 */ /* 0x000fe40007810000 */
[----:B------:R-:W-:Y:S02]  /*4de0*/  FSEL R214, R45, -INF , P0 ;  /* 0xff8000002dd67808 */ /* 0x000fe40000000000 */
[----:B------:R-:W-:-:S04]  /*4df0*/  FMNMX.FTZ R6, R188, R6, !PT ;  /* 0x00000006bc067209 */ /* 0x000fc80007810000 */
[----:B------:R-:W-:Y:S02]  /*4e00*/  FMNMX.FTZ R6, R109, R6, !PT ;  /* 0x000000066d067209 */ /* 0x000fe40007810000 */
[----:B-1----:R-:W-:Y:S02]  /*4e10*/  FMNMX.FTZ R5, R5, R7, !PT ;  /* 0x0000000705057209 */ /* 0x002fe40007810000 */
[----:B------:R-:W-:Y:S02]  /*4e20*/  FMNMX.FTZ R6, R106, R6, !PT ;  /* 0x000000066a067209 */ /* 0x000fe40007810000 */
[----:B--2---:R-:W-:Y:S01]  /*4e30*/  FMNMX.FTZ R73, R73, R8, !PT ;  /* 0x0000000849497209 */ /* 0x004fe20007810000 */
[----:B------:R-:W-:Y:S01]  /*4e40*/  SHFL.BFLY PT, R9, R5, 0x1, 0x1f ;  /* 0x0c201f0005097f89 */ /* 0x000fe200000e0000 */
[----:B---3--:R-:W-:-:S03]  /*4e50*/  FMNMX.FTZ R71, R2, R71, !PT ;  /* 0x0000004702477209 */ /* 0x008fc60007810000 */
[C---:B------:R-:W-:Y:S01]  /*4e60*/  FMUL.FTZ R7, R73.reuse, c[0x0][0x2d0] ;  /* 0x0000b40049077a20 */ /* 0x040fe20000410000 */
[----:B------:R-:W-:Y:S02]  /*4e70*/  FMNMX.FTZ R2, R246, R6, !PT ;  /* 0x00000006f6027209 */ /* 0x000fe40007810000 */
[----:B------:R-:W-:Y:S01]  /*4e80*/  FSETP.NEU.FTZ.AND P2, PT, R73, -INF , PT ;  /* 0xff8000004900780b */ /* 0x000fe20003f5d000 */
[----:B------:R-:W-:Y:S01]  /*4e90*/  FMUL.FTZ R6, R71, c[0x0][0x2d0] ;  /* 0x0000b40047067a20 */ /* 0x000fe20000410000 */
[----:B------:R-:W-:Y:S02]  /*4ea0*/  FMNMX.FTZ R2, R220, R2, !PT ;  /* 0x00000002dc027209 */ /* 0x000fe40007810000 */
[----:B------:R-:W-:Y:S02]  /*4eb0*/  FSEL R7, R7, RZ, P2 ;  /* 0x000000ff07077208 */ /* 0x000fe40001000000 */
[----:B------:R-:W-:Y:S02]  /*4ec0*/  FMNMX.FTZ R8, R216, R2, !PT ;  /* 0x00000002d8087209 */ /* 0x000fe40007810000 */
[----:B------:R-:W-:Y:S01]  /*4ed0*/  FSETP.NEU.FTZ.AND P1, PT, R71, -INF , PT ;  /* 0xff8000004700780b */ /* 0x000fe20003f3d000 */
[----:B------:R-:W-:Y:S01]  /*4ee0*/  FFMA.FTZ R2, R10, c[0x0][0x2d0], -R7 ;  /* 0x0000b4000a027a23 */ /* 0x000fe20000010807 */
[----:B------:R-:W-:-:S02]  /*4ef0*/  FMNMX.FTZ R8, R214, R8, !PT ;  /* 0x00000008d6087209 */ /* 0x000fc40007810000 */
[----:B------:R-:W-:Y:S01]  /*4f00*/  FSEL R6, R6, RZ, P1 ;  /* 0x000000ff06067208 */ /* 0x000fe20000800000 */
[----:B------:R1:W-:Y:S02]  /*4f10*/  MUFU.EX2 R190, R2 ;  /* 0x0000000200be7308 */ /* 0x0003e40000000800 */
[----:B------:R-:W2:Y:S02]  /*4f20*/  SHFL.BFLY PT, R10, R8, 0x2, 0x1f ;  /* 0x0c401f00080a7f89 */ /* 0x000ea400000e0000 */
[----:B-1----:R-:W-:-:S04]  /*4f30*/  FFMA.FTZ R2, R11, c[0x0][0x2d0], -R6 ;  /* 0x0000b4000b027a23 */ /* 0x002fc80000010806 */
[----:B------:R1:W-:Y:S01]  /*4f40*/  MUFU.EX2 R205, R2 ;  /* 0x0000000200cd7308 */ /* 0x0003e20000000800 */
[----:B--2---:R-:W-:Y:S02]  /*4f50*/  FMNMX.FTZ R8, R8, R10, !PT ;  /* 0x0000000a08087209 */ /* 0x004fe40007810000 */
[----:B-1----:R-:W-:Y:S01]  /*4f60*/  FMNMX.FTZ R2, R9, R5, !PT ;  /* 0x0000000509027209 */ /* 0x002fe20007810000 */
[--C-:B------:R-:W-:Y:S02]  /*4f70*/  FFMA.FTZ R5, R12, c[0x0][0x2d0], -R6.reuse ;  /* 0x0000b4000c057a23 */ /* 0x100fe40000010806 */
[----:B------:R-:W-:Y:S01]  /*4f80*/  FFMA.FTZ R9, R13, c[0x0][0x2d0], -R6 ;  /* 0x0000b4000d097a23 */ /* 0x000fe20000010806 */
[C---:B------:R-:W-:Y:S01]  /*4f90*/  FSETP.NEU.FTZ.AND P0, PT, R2.reuse, -INF , PT ;  /* 0xff8000000200780b */ /* 0x040fe20003f1d000 */
[----:B------:R1:W-:Y:S08]  /*4fa0*/  MUFU.EX2 R105, R5 ;  /* 0x0000000500697308 */ /* 0x0003f00000000800 */
[----:B------:R2:W-:Y:S01]  /*4fb0*/  MUFU.EX2 R185, R9 ;  /* 0x0000000900b97308 */ /* 0x0005e20000000800 */
[----:B-1----:R-:W-:-:S05]  /*4fc0*/  FMUL.FTZ R5, R2, c[0x0][0x2d0] ;  /* 0x0000b40002057a20 */ /* 0x002fca0000410000 */
[----:B------:R-:W-:Y:S01]  /*4fd0*/  FSEL R5, R5, RZ, P0 ;  /* 0x000000ff05057208 */ /* 0x000fe20000000000 */
[----:B--2---:R-:W-:-:S04]  /*4fe0*/  FFMA.FTZ R9, R14, c[0x0][0x2d0], -R6 ;  /* 0x0000b4000e097a23 */ /* 0x004fc80000010806 */
[--C-:B------:R-:W-:Y:S01]  /*4ff0*/  FFMA.FTZ R0, R16, c[0x0][0x2d0], -R5.reuse ;  /* 0x0000b40010007a23 */ /* 0x100fe20000010805 */
[----:B------:R1:W2:Y:S08]  /*5000*/  MUFU.EX2 R108, R9 ;  /* 0x00000009006c7308 */ /* 0x0002b00000000800 */
[----:B------:R3:W-:Y:S01]  /*5010*/  MUFU.EX2 R252, R0 ;  /* 0x0000000000fc7308 */ /* 0x0007e20000000800 */
[----:B-1----:R-:W-:Y:S01]  /*5020*/  FFMA.FTZ R9, R15, c[0x0][0x2d0], -R5 ;  /* 0x0000b4000f097a23 */ /* 0x002fe20000010805 */
[----:B--2---:R-:W-:-:S06]  /*5030*/  F2FP.PACK_AB R10, R108, R185 ;  /* 0x000000b96c0a723e */ /* 0x004fcc00000000ff */
[----:B------:R1:W2:Y:S01]  /*5040*/  MUFU.EX2 R104, R9 ;  /* 0x0000000900687308 */ /* 0x0002a20000000800 */
[--C-:B---3--:R-:W-:Y:S02]  /*5050*/  FFMA.FTZ R0, R17, c[0x0][0x2d0], -R5.reuse ;  /* 0x0000b40011007a23 */ /* 0x108fe40000010805 */
[----:B------:R-:W-:Y:S05]  /*5060*/  LDSM.16.MT88.4 R16, [R227+0x100] ;  /* 0x00010000e310783b */ /* 0x000fea0000004200 */
[----:B------:R3:W-:Y:S01]  /*5070*/  MUFU.EX2 R189, R0 ;  /* 0x0000000000bd7308 */ /* 0x0007e20000000800 */
[----:B-1----:R-:W1:Y:S01]  /*5080*/  SHFL.BFLY PT, R9, R8, 0x1, 0x1f ;  /* 0x0c201f0008097f89 */ /* 0x002e6200000e0000 */
[----:B---3--:R-:W-:-:S06]  /*5090*/  FFMA.FTZ R0, R24, c[0x0][0x2d0], -R5 ;  /* 0x0000b40018007a23 */ /* 0x008fcc0000010805 */
[----:B------:R3:W4:Y:S01]  /*50a0*/  MUFU.EX2 R200, R0 ;  /* 0x0000000000c87308 */ /* 0x0007220000000800 */
[----:B-1----:R-:W-:Y:S02]  /*50b0*/  FMNMX.FTZ R72, R8, R9, !PT ;  /* 0x0000000908487209 */ /* 0x002fe40007810000 */
[----:B------:R-:W-:Y:S01]  /*50c0*/  F2FP.PACK_AB R8, R105, R205 ;  /* 0x000000cd6908723e */ /* 0x000fe200000000ff */
[----:B---3--:R-:W-:Y:S01]  /*50d0*/  FFMA.FTZ R0, R25, c[0x0][0x2d0], -R7 ;  /* 0x0000b40019007a23 */ /* 0x008fe20000010807 */
[C---:B------:R-:W-:Y:S01]  /*50e0*/  FSETP.NEU.FTZ.AND P0, PT, R72.reuse, -INF , PT ;  /* 0xff8000004800780b */ /* 0x040fe20003f1d000 */
[----:B------:R-:W-:Y:S01]  /*50f0*/  FMUL.FTZ R3, R72, c[0x0][0x2d0] ;  /* 0x0000b40048037a20 */ /* 0x000fe20000410000 */
[----:B--2---:R-:W-:Y:S01]  /*5100*/  F2FP.PACK_AB R9, R252, R104 ;  /* 0x00000068fc09723e */ /* 0x004fe200000000ff */
[----:B------:R1:W2:Y:S01]  /*5110*/  MUFU.EX2 R248, R0 ;  /* 0x0000000000f87308 */ /* 0x0002a20000000800 */
[----:B----4-:R-:W-:-:S07]  /*5120*/  F2FP.PACK_AB R11, R200, R189 ;  /* 0x000000bdc80b723e */ /* 0x010fce00000000ff */
[----:B------:R-:W-:Y:S01]  /*5130*/  HMMA.16816.F32 R80, R8, R20, RZ ;  /* 0x000000140850723c */ /* 0x000fe200000018ff */
[----:B-1----:R-:W-:Y:S01]  /*5140*/  FFMA.FTZ R0, R26, c[0x0][0x2d0], -R7 ;  /* 0x0000b4001a007a23 */ /* 0x002fe20000010807 */
[----:B--2---:R-:W-:-:S06]  /*5150*/  F2FP.PACK_AB R12, R248, R190 ;  /* 0x000000bef80c723e */ /* 0x004fcc00000000ff */
[C---:B------:R-:W-:Y:S01]  /*5160*/  HMMA.16816.F32 R76, R8.reuse, R22, RZ ;  /* 0x00000016084c723c */ /* 0x040fe200000018ff */
[----:B------:R1:W-:Y:S07]  /*5170*/  MUFU.EX2 R251, R0 ;  /* 0x0000000000fb7308 */ /* 0x0003ee0000000800 */
[C---:B------:R-:W-:Y:S08]  /*5180*/  HMMA.16816.F32 R64, R8.reuse, R16, RZ ;  /* 0x000000100840723c */ /* 0x040ff000000018ff */
[C---:B------:R-:W-:Y:S01]  /*5190*/  HMMA.16816.F32 R60, R8.reuse, R18, RZ ;  /* 0x00000012083c723c */ /* 0x040fe200000018ff */
[----:B-1----:R-:W-:Y:S01]  /*51a0*/  FSEL R0, R3, RZ, P0 ;  /* 0x000000ff03007208 */ /* 0x002fe20000000000 */
[----:B------:R-:W-:Y:S01]  /*51b0*/  FFMA.FTZ R3, R27, c[0x0][0x2d0], -R7 ;  /* 0x0000b4001b037a23 */ /* 0x000fe20000010807 */
[----:B------:R-:W-:Y:S01]  /*51c0*/  PLOP3.LUT P0, PT, PT, PT, UP0, 0x80, 0x0 ;  /* 0x000000000000781c */ /* 0x000fe20003f0f008 */
[----:B------:R-:W-:Y:S02]  /*51d0*/  LDSM.16.MT88.4 R24, [R224+0x900] ;  /* 0x00090000e018783b */ /* 0x000fe40000004200 */
[----:B------:R1:W2:Y:S02]  /*51e0*/  MUFU.EX2 R204, R3 ;  /* 0x0000000300cc7308 */ /* 0x0002a40000000800 */
[C---:B------:R-:W-:Y:S08]  /*51f0*/  HMMA.16816.F32 R56, R8.reuse, R28, RZ ;  /* 0x0000001c0838723c */ /* 0x040ff000000018ff */
[----:B------:R-:W-:Y:S01]  /*5200*/  HMMA.16816.F32 R48, R8, R40, RZ ;  /* 0x000000280830723c */ /* 0x000fe200000018ff */
[----:B-1----:R-:W-:Y:S01]  /*5210*/  FFMA.FTZ R3, R32, c[0x0][0x2d0], -R0 ;  /* 0x0000b40020037a23 */ /* 0x002fe20000010800 */
[----:B--2---:R-:W-:-:S06]  /*5220*/  F2FP.PACK_AB R14, R204, R251 ;  /* 0x000000fbcc0e723e */ /* 0x004fcc00000000ff */
[C---:B------:R-:W-:Y:S01]  /*5230*/  HMMA.16816.F32 R52, R8.reuse, R30, RZ ;  /* 0x0000001e0834723c */ /* 0x040fe200000018ff */
[----:B------:R1:W-:Y:S07]  /*5240*/  MUFU.EX2 R245, R3 ;  /* 0x0000000300f57308 */ /* 0x0003ee0000000800 */
[----:B------:R-:W-:Y:S01]  /*5250*/  HMMA.16816.F32 R44, R8, R42, RZ ;  /* 0x0000002a082c723c */ /* 0x000fe200000018ff */
[----:B-1----:R-:W-:-:S04]  /*5260*/  FFMA.FTZ R3, R33, c[0x0][0x2d0], -R0 ;  /* 0x0000b40021037a23 */ /* 0x002fc80000010800 */
[----:B------:R1:W2:Y:S02]  /*5270*/  MUFU.EX2 R221, R3 ;  /* 0x0000000300dd7308 */ /* 0x0002a40000000800 */
[----:B-1----:R-:W-:Y:S01]  /*5280*/  FFMA.FTZ R3, R34, c[0x0][0x2d0], -R0 ;  /* 0x0000b40022037a23 */ /* 0x002fe20000010800 */
[----:B--2---:R-:W-:-:S05]  /*5290*/  F2FP.PACK_AB R13, R221, R245 ;  /* 0x000000f5dd0d723e */ /* 0x004fca00000000ff */
[----:B------:R1:W-:Y:S02]  /*52a0*/  MUFU.EX2 R244, R3 ;  /* 0x0000000300f47308 */ /* 0x0003e40000000800 */
[----:B-1----:R-:W-:Y:S02]  /*52b0*/  FFMA.FTZ R3, R35, c[0x0][0x2d0], -R0 ;  /* 0x0000b40023037a23 */ /* 0x002fe40000010800 */
[----:B------:R-:W-:Y:S04]  /*52c0*/  LDSM.16.MT88.4 R32, [R226+0x900] ;  /* 0x00090000e220783b */ /* 0x000fe80000004200 */
[----:B------:R1:W2:Y:S02]  /*52d0*/  MUFU.EX2 R107, R3 ;  /* 0x00000003006b7308 */ /* 0x0002a40000000800 */
[----:B-1----:R-:W-:Y:S01]  /*52e0*/  FFMA.FTZ R3, R36, c[0x0][0x2d0], -R6 ;  /* 0x0000b40024037a23 */ /* 0x002fe20000010806 */
[----:B--2---:R-:W-:-:S05]  /*52f0*/  F2FP.PACK_AB R15, R107, R244 ;  /* 0x000000f46b0f723e */ /* 0x004fca00000000ff */
[----:B------:R1:W-:Y:S02]  /*5300*/  MUFU.EX2 R203, R3 ;  /* 0x0000000300cb7308 */ /* 0x0003e40000000800 */
[C---:B------:R-:W-:Y:S08]  /*5310*/  HMMA.16816.F32 R92, R12.reuse, R20, RZ ;  /* 0x000000140c5c723c */ /* 0x040ff000000018ff */
[----:B------:R-:W-:Y:S01]  /*5320*/  HMMA.16816.F32 R100, R12, R22, RZ ;  /* 0x000000160c64723c */ /* 0x000fe200000018ff */
[----:B------:R-:W-:Y:S01]  /*5330*/  LDSM.16.MT88.4 R20, [R225+0x900] ;  /* 0x00090000e114783b */ /* 0x000fe20000004200 */
[----:B-1----:R-:W-:-:S04]  /*5340*/  FFMA.FTZ R3, R37, c[0x0][0x2d0], -R6 ;  /* 0x0000b40025037a23 */ /* 0x002fc80000010806 */
[----:B------:R1:W2:Y:S02]  /*5350*/  MUFU.EX2 R201, R3 ;  /* 0x0000000300c97308 */ /* 0x0002a40000000800 */
[C---:B------:R-:W-:Y:S08]  /*5360*/  HMMA.16816.F32 R88, R12.reuse, R16, RZ ;  /* 0x000000100c58723c */ /* 0x040ff000000018ff */
[----:B------:R-:W-:Y:S01]  /*5370*/  HMMA.16816.F32 R84, R12, R28, RZ ;  /* 0x0000001c0c54723c */ /* 0x000fe200000018ff */
[----:B-1----:R-:W-:Y:S01]  /*5380*/  FFMA.FTZ R3, R38, c[0x0][0x2d0], -R6 ;  /* 0x0000b40026037a23 */ /* 0x002fe20000010806 */
[----:B--2---:R-:W-:-:S05]  /*5390*/  F2FP.PACK_AB R8, R201, R203 ;  /* 0x000000cbc908723e */ /* 0x004fca00000000ff */
[----:B------:R-:W-:Y:S01]  /*53a0*/  IMAD.MOV.U32 R29, RZ, RZ, R105 ;  /* 0x000000ffff1d7224 */ /* 0x000fe200078e0069 */
[----:B------:R-:W-:Y:S01]  /*53b0*/  HMMA.16816.F32 R112, R12, R18, RZ ;  /* 0x000000120c70723c */ /* 0x000fe200000018ff */
[----:B------:R1:W-:Y:S01]  /*53c0*/  MUFU.EX2 R195, R3 ;  /* 0x0000000300c37308 */ /* 0x0003e20000000800 */
[----:B------:R-:W-:-:S06]  /*53d0*/  IMAD.MOV.U32 R28, RZ, RZ, R104 ;  /* 0x000000ffff1c7224 */ /* 0x000fcc00078e0068 */
[C---:B------:R-:W-:Y:S08]  /*53e0*/  HMMA.16816.F32 R16, R12.reuse, R40, RZ ;  /* 0x000000280c10723c */ /* 0x040ff000000018ff */
[----:B------:R-:W-:Y:S01]  /*53f0*/  HMMA.16816.F32 R124, R12, R30, RZ ;  /* 0x0000001e0c7c723c */ /* 0x000fe200000018ff */
[----:B-1----:R-:W-:Y:S02]  /*5400*/  FFMA.FTZ R3, R39, c[0x0][0x2d0], -R6 ;  /* 0x0000b40027037a23 */ /* 0x002fe40000010806 */
[----:B------:R-:W1:Y:S02]  /*5410*/  LDSM.16.MT88.4 R36, [R227+0x900] ;  /* 0x00090000e324783b */ /* 0x000e640000004200 */
[----:B------:R2:W3:Y:S02]  /*5420*/  MUFU.EX2 R4, R3 ;  /* 0x0000000300047308 */ /* 0x0004e40000000800 */
[----:B--2---:R-:W-:Y:S01]  /*5430*/  FFMA.FTZ R3, R68, c[0x0][0x2d0], -R5 ;  /* 0x0000b40044037a23 */ /* 0x004fe20000010805 */
[----:B---3--:R-:W-:Y:S01]  /*5440*/  F2FP.PACK_AB R10, R4, R195 ;  /* 0x000000c3040a723e */ /* 0x008fe200000000ff */
[----:B------:R-:W-:-:S04]  /*5450*/  IMAD.MOV.U32 R68, RZ, RZ, R110 ;  /* 0x000000ffff447224 */ /* 0x000fc800078e006e */
[----:B------:R2:W-:Y:S02]  /*5460*/  MUFU.EX2 R196, R3 ;  /* 0x0000000300c47308 */ /* 0x0005e40000000800 */
[----:B--2---:R-:W-:Y:S02]  /*5470*/  FFMA.FTZ R3, R69, c[0x0][0x2d0], -R5 ;  /* 0x0000b40045037a23 */ /* 0x004fe40000010805 */
[----:B------:R-:W-:-:S04]  /*5480*/  IMAD.MOV.U32 R69, RZ, RZ, R109 ;  /* 0x000000ffff457224 */ /* 0x000fc800078e006d */
[----:B------:R2:W3:Y:S02]  /*5490*/  MUFU.EX2 R199, R3 ;  /* 0x0000000300c77308 */ /* 0x0004e40000000800 */
[----:B--2---:R-:W-:Y:S01]  /*54a0*/  FFMA.FTZ R3, R70, c[0x0][0x2d0], -R5 ;  /* 0x0000b40046037a23 */ /* 0x004fe20000010805 */
[----:B---3--:R-:W-:Y:S02]  /*54b0*/  F2FP.PACK_AB R9, R199, R196 ;  /* 0x000000c4c709723e */ /* 0x008fe400000000ff */
[----:B------:R-:W-:-:S03]  /*54c0*/  MOV R70, R106 ;  /* 0x0000006a00467202 */ /* 0x000fc60000000f00 */
[----:B------:R2:W-:Y:S02]  /*54d0*/  MUFU.EX2 R194, R3 ;  /* 0x0000000300c27308 */ /* 0x0005e40000000800 */
[----:B--2---:R-:W-:Y:S02]  /*54e0*/  FFMA.FTZ R3, R74, c[0x0][0x2d0], -R5 ;  /* 0x0000b4004a037a23 */ /* 0x004fe40000010805 */
[----:B------:R-:W-:-:S04]  /*54f0*/  IMAD.MOV.U32 R74, RZ, RZ, R107 ;  /* 0x000000ffff4a7224 */ /* 0x000fc800078e006b */
[----:B------:R2:W3:Y:S02]  /*5500*/  MUFU.EX2 R187, R3 ;  /* 0x0000000300bb7308 */ /* 0x0004e40000000800 */
[----:B--2---:R-:W-:Y:S01]  /*5510*/  FFMA.FTZ R3, R75, c[0x0][0x2d0], -R7 ;  /* 0x0000b4004b037a23 */ /* 0x004fe20000010807 */
[----:B---3--:R-:W-:Y:S01]  /*5520*/  F2FP.PACK_AB R11, R187, R194 ;  /* 0x000000c2bb0b723e */ /* 0x008fe200000000ff */
[----:B------:R-:W-:-:S04]  /*5530*/  IMAD.MOV.U32 R75, RZ, RZ, R108 ;  /* 0x000000ffff4b7224 */ /* 0x000fc800078e006c */
[----:B------:R2:W-:Y:S01]  /*5540*/  MUFU.EX2 R219, R3 ;  /* 0x0000000300db7308 */ /* 0x0005e20000000800 */
[----:B------:R-:W-:Y:S01]  /*5550*/  HMMA.16816.F32 R108, R12, R42, RZ ;  /* 0x0000002a0c6c723c */ /* 0x000fe200000018ff */
[----:B------:R-:W-:Y:S07]  /*5560*/  LDSM.16.MT88.4 R12, [R227+0x1100] ;  /* 0x00110000e30c783b */ /* 0x000fee0000004200 */
[----:B-1----:R-:W-:Y:S01]  /*5570*/  HMMA.16816.F32 R104, R8, R36, R64 ;  /* 0x000000240868723c */ /* 0x002fe20000001840 */
[----:B--2---:R-:W-:-:S07]  /*5580*/  FFMA.FTZ R3, R96, c[0x0][0x2d0], -R7 ;  /* 0x0000b40060037a23 */ /* 0x004fce0000010807 */
[C---:B------:R-:W-:Y:S01]  /*5590*/  HMMA.16816.F32 R120, R8.reuse, R24, R80 ;  /* 0x000000180878723c */ /* 0x040fe20000001850 */
[----:B------:R1:W2:Y:S07]  /*55a0*/  MUFU.EX2 R218, R3 ;  /* 0x0000000300da7308 */ /* 0x0002ae0000000800 */
[C---:B------:R-:W-:Y:S08]  /*55b0*/  HMMA.16816.F32 R64, R8.reuse, R38, R60 ;  /* 0x000000260840723c */ /* 0x040ff0000000183c */
[----:B------:R-:W-:Y:S01]  /*55c0*/  HMMA.16816.F32 R80, R8, R32, R48 ;  /* 0x000000200850723c */ /* 0x000fe20000001830 */
[----:B-1----:R-:W-:-:S04]  /*55d0*/  FFMA.FTZ R3, R97, c[0x0][0x2d0], -R7 ;  /* 0x0000b40061037a23 */ /* 0x002fc80000010807 */
[----:B------:R1:W-:Y:S03]  /*55e0*/  MUFU.EX2 R215, R3 ;  /* 0x0000000300d77308 */ /* 0x0003e60000000800 */
[C---:B------:R-:W-:Y:S08]  /*55f0*/  HMMA.16816.F32 R76, R8.reuse, R26, R76 ;  /* 0x0000001a084c723c */ /* 0x040ff0000000184c */
[----:B------:R-:W-:Y:S01]  /*5600*/  HMMA.16816.F32 R60, R8, R22, R52 ;  /* 0x00000016083c723c */ /* 0x000fe20000001834 */
[----:B-1----:R-:W-:-:S07]  /*5610*/  FFMA.FTZ R3, R98, c[0x0][0x2d0], -R7 ;  /* 0x0000b40062037a23 */ /* 0x002fce0000010807 */
[----:B------:R-:W-:Y:S01]  /*5620*/  HMMA.16816.F32 R44, R8, R34, R44 ;  /* 0x00000022082c723c */ /* 0x000fe2000000182c */
[----:B------:R1:W3:Y:S02]  /*5630*/  MUFU.EX2 R217, R3 ;  /* 0x0000000300d97308 */ /* 0x0002e40000000800 */
[----:B-1----:R-:W-:-:S05]  /*5640*/  FFMA.FTZ R3, R99, c[0x0][0x2d0], -R0 ;  /* 0x0000b40063037a23 */ /* 0x002fca0000010800 */
[----:B------:R-:W-:Y:S01]  /*5650*/  HMMA.16816.F32 R96, R8, R20, R56 ;  /* 0x000000140860723c */ /* 0x000fe20000001838 */
[----:B------:R1:W-:Y:S06]  /*5660*/  MUFU.EX2 R206, R3 ;  /* 0x0000000300ce7308 */ /* 0x0003ec0000000800 */
[----:B--2---:R-:W-:Y:S02]  /*5670*/  F2FP.PACK_AB R8, R218, R219 ;  /* 0x000000dbda08723e */ /* 0x004fe400000000ff */
[----:B---3--:R-:W-:Y:S01]  /*5680*/  F2FP.PACK_AB R10, R217, R215 ;  /* 0x000000d7d90a723e */ /* 0x008fe200000000ff */
[----:B-1----:R-:W-:-:S02]  /*5690*/  FFMA.FTZ R3, R116, c[0x0][0x2d0], -R0 ;  /* 0x0000b40074037a23 */ /* 0x002fc40000010800 */
[----:B------:R-:W-:Y:S02]  /*56a0*/  IMAD.MOV.U32 R116, RZ, RZ, R204 ;  /* 0x000000ffff747224 */ /* 0x000fe400078e00cc */
[----:B------:R1:W2:Y:S02]  /*56b0*/  MUFU.EX2 R208, R3 ;  /* 0x0000000300d07308 */ /* 0x0002a40000000800 */
[----:B-1----:R-:W-:Y:S01]  /*56c0*/  FFMA.FTZ R3, R117, c[0x0][0x2d0], -R0 ;  /* 0x0000b40075037a23 */ /* 0x002fe20000010800 */
[----:B--2---:R-:W-:Y:S01]  /*56d0*/  F2FP.PACK_AB R9, R208, R206 ;  /* 0x000000ced009723e */ /* 0x004fe200000000ff */
[----:B------:R-:W-:-:S04]  /*56e0*/  IMAD.MOV.U32 R117, RZ, RZ, R202 ;  /* 0x000000ffff757224 */ /* 0x000fc800078e00ca */
[----:B------:R1:W-:Y:S02]  /*56f0*/  MUFU.EX2 R210, R3 ;  /* 0x0000000300d27308 */ /* 0x0003e40000000800 */
[----:B-1----:R-:W-:Y:S02]  /*5700*/  FFMA.FTZ R3, R118, c[0x0][0x2d0], -R0 ;  /* 0x0000b40076037a23 */ /* 0x002fe40000010800 */
[----:B------:R-:W-:-:S04]  /*5710*/  IMAD.MOV.U32 R118, RZ, RZ, R29 ;  /* 0x000000ffff767224 */ /* 0x000fc800078e001d */
[----:B------:R1:W2:Y:S02]  /*5720*/  MUFU.EX2 R207, R3 ;  /* 0x0000000300cf7308 */ /* 0x0002a40000000800 */
[----:B-1----:R-:W-:Y:S01]  /*5730*/  FFMA.FTZ R3, R128, c[0x0][0x2d0], -R7 ;  /* 0x0000b40080037a23 */ /* 0x002fe20000010807 */
[----:B--2---:R-:W-:Y:S01]  /*5740*/  F2FP.PACK_AB R11, R207, R210 ;  /* 0x000000d2cf0b723e */ /* 0x004fe200000000ff */
[----:B------:R-:W-:-:S04]  /*5750*/  IMAD.MOV.U32 R128, RZ, RZ, R203 ;  /* 0x000000ffff807224 */ /* 0x000fc800078e00cb */
[----:B------:R1:W-:Y:S02]  /*5760*/  MUFU.EX2 R209, R3 ;  /* 0x0000000300d17308 */ /* 0x0003e40000000800 */
[C---:B------:R-:W-:Y:S07]  /*5770*/  HMMA.16816.F32 R52, R8.reuse, R36, R88 ;  /* 0x000000240834723c */ /* 0x040fee0000001858 */
[----:B------:R-:W-:Y:S01]  /*5780*/  IMAD.MOV.U32 R89, RZ, RZ, R200 ;  /* 0x000000ffff597224 */ /* 0x000fe200078e00c8 */
[----:B------:R-:W-:Y:S01]  /*5790*/  MOV R90, R199 ;  /* 0x000000c7005a7202 */ /* 0x000fe20000000f00 */
[----:B------:R-:W-:Y:S01]  /*57a0*/  IMAD.MOV.U32 R91, RZ, RZ, R198 ;  /* 0x000000ffff5b7224 */ /* 0x000fe200078e00c6 */
[----:B------:R-:W-:Y:S01]  /*57b0*/  HMMA.16816.F32 R48, R8, R24, R92 ;  /* 0x000000180830723c */ /* 0x000fe2000000185c */
[----:B-1----:R-:W-:-:S02]  /*57c0*/  FFMA.FTZ R3, R129, c[0x0][0x2d0], -R6 ;  /* 0x0000b40081037a23 */ /* 0x002fc40000010806 */
[----:B------:R-:W-:Y:S02]  /*57d0*/  IMAD.MOV.U32 R129, RZ, RZ, R205 ;  /* 0x000000ffff817224 */ /* 0x000fe400078e00cd */
[----:B------:R1:W-:Y:S03]  /*57e0*/  MUFU.EX2 R204, R3 ;  /* 0x0000000300cc7308 */ /* 0x0003e60000000800 */
[C---:B------:R-:W-:Y:S01]  /*57f0*/  HMMA.16816.F32 R92, R8.reuse, R32, R16 ;  /* 0x00000020085c723c */ /* 0x040fe20000001810 */
[----:B------:R-:W-:Y:S06]  /*5800*/  LDSM.16.MT88.4 R16, [R224+0x1100] ;  /* 0x00110000e010783b */ /* 0x000fec0000004200 */
[----:B------:R-:W-:Y:S01]  /*5810*/  IMAD.MOV.U32 R33, RZ, RZ, R116 ;  /* 0x000000ffff217224 */ /* 0x000fe200078e0074 */
[----:B------:R-:W-:Y:S01]  /*5820*/  HMMA.16816.F32 R36, R8, R38, R112 ;  /* 0x000000260824723c */ /* 0x000fe20000001870 */
[----:B------:R-:W-:-:S02]  /*5830*/  IMAD.MOV.U32 R116, RZ, RZ, R196 ;  /* 0x000000ffff747224 */ /* 0x000fc400078e00c4 */
[----:B------:R-:W-:Y:S02]  /*5840*/  IMAD.MOV.U32 R32, RZ, RZ, R69 ;  /* 0x000000ffff207224 */ /* 0x000fe400078e0045 */
[----:B------:R-:W-:Y:S02]  /*5850*/  IMAD.MOV.U32 R69, RZ, RZ, R188 ;  /* 0x000000ffff457224 */ /* 0x000fe400078e00bc */
[----:B-1----:R-:W-:Y:S01]  /*5860*/  FFMA.FTZ R3, R130, c[0x0][0x2d0], -R6 ;  /* 0x0000b40082037a23 */ /* 0x002fe20000010806 */
[----:B------:R-:W-:Y:S01]  /*5870*/  HMMA.16816.F32 R40, R8, R26, R100 ;  /* 0x0000001a0828723c */ /* 0x000fe20000001864 */
[----:B------:R-:W-:Y:S01]  /*5880*/  IMAD.MOV.U32 R112, RZ, RZ, R195 ;  /* 0x000000ffff707224 */ /* 0x000fe200078e00c3 */
[----:B------:R-:W-:Y:S01]  /*5890*/  LDSM.16.MT88.4 R24, [R225+0x1100] ;  /* 0x00110000e118783b */ /* 0x000fe20000004200 */
[----:B------:R1:W2:Y:S01]  /*58a0*/  MUFU.EX2 R205, R3 ;  /* 0x0000000300cd7308 */ /* 0x0002a20000000800 */
[----:B------:R-:W-:Y:S01]  /*58b0*/  IMAD.MOV.U32 R115, RZ, RZ, R68 ;  /* 0x000000ffff737224 */ /* 0x000fe200078e0044 */
[----:B------:R-:W-:Y:S01]  /*58c0*/  MOV R68, R193 ;  /* 0x000000c100447202 */ /* 0x000fe20000000f00 */
[----:B------:R-:W-:-:S02]  /*58d0*/  IMAD.MOV.U32 R130, RZ, RZ, R28 ;  /* 0x000000ffff827224 */ /* 0x000fc400078e001c */
[----:B------:R-:W3:Y:S01]  /*58e0*/  LDSM.16.MT88.4 R28, [R226+0x1100] ;  /* 0x00110000e21c783b */ /* 0x000ee20000004200 */
[----:B------:R-:W-:Y:S01]  /*58f0*/  IMAD.MOV.U32 R114, RZ, RZ, R191 ;  /* 0x000000ffff727224 */ /* 0x000fe200078e00bf */
[----:B------:R-:W-:Y:S01]  /*5900*/  HMMA.16816.F32 R84, R8, R20, R84 ;  /* 0x000000140854723c */ /* 0x000fe20000001854 */
[----:B------:R-:W-:-:S06]  /*5910*/  IMAD.MOV.U32 R113, RZ, RZ, R190 ;  /* 0x000000ffff717224 */ /* 0x000fcc00078e00be */
[----:B------:R-:W-:Y:S01]  /*5920*/  IMAD.MOV.U32 R21, RZ, RZ, R90 ;  /* 0x000000ffff157224 */ /* 0x000fe200078e005a */
[C---:B------:R-:W-:Y:S01]  /*5930*/  HMMA.16816.F32 R56, R8.reuse, R22, R124 ;  /* 0x000000160838723c */ /* 0x040fe2000000187c */
[----:B-1----:R-:W-:Y:S02]  /*5940*/  FFMA.FTZ R3, R131, c[0x0][0x2d0], -R6 ;  /* 0x0000b40083037a23 */ /* 0x002fe40000010806 */
[----:B------:R-:W-:Y:S02]  /*5950*/  IMAD.MOV.U32 R131, RZ, RZ, R201 ;  /* 0x000000ffff837224 */ /* 0x000fe400078e00c9 */
[----:B------:R1:W-:Y:S01]  /*5960*/  MUFU.EX2 R203, R3 ;  /* 0x0000000300cb7308 */ /* 0x0003e20000000800 */
[----:B------:R-:W-:Y:S01]  /*5970*/  IMAD.MOV.U32 R20, RZ, RZ, R91 ;  /* 0x000000ffff147224 */ /* 0x000fe200078e005b */
[----:B------:R-:W-:Y:S01]  /*5980*/  MOV R124, R112 ;  /* 0x00000070007c7202 */ /* 0x000fe20000000f00 */
[----:B------:R-:W-:Y:S02]  /*5990*/  IMAD.MOV.U32 R125, RZ, RZ, R89 ;  /* 0x000000ffff7d7224 */ /* 0x000fe400078e0059 */
[----:B------:R-:W-:Y:S01]  /*59a0*/  HMMA.16816.F32 R88, R8, R34, R108 ;  /* 0x000000220858723c */ /* 0x000fe2000000186c */
[----:B------:R-:W-:-:S02]  /*59b0*/  IMAD.MOV.U32 R127, RZ, RZ, R113 ;  /* 0x000000ffff7f7224 */ /* 0x000fc400078e0071 */
[----:B------:R-:W-:Y:S02]  /*59c0*/  IMAD.MOV.U32 R112, RZ, RZ, R115 ;  /* 0x000000ffff707224 */ /* 0x000fe400078e0073 */
[----:B------:R-:W-:Y:S02]  /*59d0*/  IMAD.MOV.U32 R113, RZ, RZ, R32 ;  /* 0x000000ffff717224 */ /* 0x000fe400078e0020 */
[----:B--2---:R-:W-:Y:S01]  /*59e0*/  F2FP.PACK_AB R8, R205, R204 ;  /* 0x000000cccd08723e */ /* 0x004fe200000000ff */
[----:B------:R-:W-:Y:S02]  /*59f0*/  IMAD.MOV.U32 R115, RZ, RZ, R20 ;  /* 0x000000ffff737224 */ /* 0x000fe400078e0014 */
[----:B------:R-:W-:Y:S02]  /*5a00*/  IMAD.MOV.U32 R32, RZ, RZ, R21 ;  /* 0x000000ffff207224 */ /* 0x000fe400078e0015 */
[----:B-1----:R-:W-:Y:S02]  /*5a10*/  FFMA.FTZ R3, R132, c[0x0][0x2d0], -R6 ;  /* 0x0000b40084037a23 */ /* 0x002fe40000010806 */
[----:B------:R-:W-:-:S02]  /*5a20*/  IMAD.MOV.U32 R132, RZ, RZ, R194 ;  /* 0x000000ffff847224 */ /* 0x000fc400078e00c2 */
[----:B------:R1:W2:Y:S01]  /*5a30*/  MUFU.EX2 R202, R3 ;  /* 0x0000000300ca7308 */ /* 0x0002a20000000800 */
[----:B------:R-:W-:Y:S02]  /*5a40*/  IMAD.MOV.U32 R126, RZ, RZ, R115 ;  /* 0x000000ffff7e7224 */ /* 0x000fe400078e0073 */
[----:B-1----:R-:W-:Y:S01]  /*5a50*/  FFMA.FTZ R3, R133, c[0x0][0x2d0], -R5 ;  /* 0x0000b40085037a23 */ /* 0x002fe20000010805 */
[----:B--2---:R-:W-:Y:S01]  /*5a60*/  F2FP.PACK_AB R10, R202, R203 ;  /* 0x000000cbca0a723e */ /* 0x004fe200000000ff */
[----:B------:R-:W-:-:S03]  /*5a70*/  IMAD.MOV.U32 R133, RZ, RZ, R189 ;  /* 0x000000ffff857224 */ /* 0x000fc600078e00bd */
[----:B------:R1:W-:Y:S02]  /*5a80*/  MUFU.EX2 R201, R3 ;  /* 0x0000000300c97308 */ /* 0x0003e40000000800 */
[----:B-1----:R-:W-:Y:S02]  /*5a90*/  FFMA.FTZ R3, R134, c[0x0][0x2d0], -R5 ;  /* 0x0000b40086037a23 */ /* 0x002fe40000010805 */
[----:B------:R-:W-:-:S04]  /*5aa0*/  IMAD.MOV.U32 R134, RZ, RZ, R187 ;  /* 0x000000ffff867224 */ /* 0x000fc800078e00bb */
[----:B------:R1:W2:Y:S02]  /*5ab0*/  MUFU.EX2 R200, R3 ;  /* 0x0000000300c87308 */ /* 0x0002a40000000800 */
[----:B-1----:R-:W-:Y:S01]  /*5ac0*/  FFMA.FTZ R3, R135, c[0x0][0x2d0], -R5 ;  /* 0x0000b40087037a23 */ /* 0x002fe20000010805 */
[----:B--2---:R-:W-:Y:S01]  /*5ad0*/  F2FP.PACK_AB R9, R200, R201 ;  /* 0x000000c9c809723e */ /* 0x004fe200000000ff */
[----:B------:R-:W-:-:S04]  /*5ae0*/  IMAD.MOV.U32 R135, RZ, RZ, R4 ;  /* 0x000000ffff877224 */ /* 0x000fc800078e0004 */
[----:B------:R1:W-:Y:S01]  /*5af0*/  MUFU.EX2 R199, R3 ;  /* 0x0000000300c77308 */ /* 0x0003e20000000800 */
[----:B------:R-:W-:-:S04]  /*5b00*/  IMAD.MOV.U32 R4, RZ, RZ, R192 ;  /* 0x000000ffff047224 */ /* 0x000fc800078e00c0 */
[----:B------:R-:W-:Y:S02]  /*5b10*/  FFMA.FTZ R4, R4, c[0x0][0x2d0], -R7 ;  /* 0x0000b40004047a23 */ /* 0x000fe40000010807 */
[----:B-1----:R-:W-:Y:S02]  /*5b20*/  FFMA.FTZ R3, R136, c[0x0][0x2d0], -R5 ;  /* 0x0000b40088037a23 */ /* 0x002fe40000010805 */
[----:B------:R-:W-:Y:S02]  /*5b30*/  IMAD.MOV.U32 R136, RZ, RZ, R197 ;  /* 0x000000ffff887224 */ /* 0x000fe400078e00c5 */
[----:B------:R1:W2:Y:S02]  /*5b40*/  MUFU.EX2 R198, R3 ;  /* 0x0000000300c67308 */ /* 0x0002a40000000800 */
[----:B-1----:R-:W-:Y:S01]  /*5b50*/  FFMA.FTZ R3, R137, c[0x0][0x2d0], -R7 ;  /* 0x0000b40089037a23 */ /* 0x002fe20000010807 */
[----:B--2---:R-:W-:-:S05]  /*5b60*/  F2FP.PACK_AB R11, R198, R199 ;  /* 0x000000c7c60b723e */ /* 0x004fca00000000ff */
[----:B------:R1:W2:Y:S02]  /*5b70*/  MUFU.EX2 R197, R3 ;  /* 0x0000000300c57308 */ /* 0x0002a40000000800 */
[C---:B---3--:R-:W-:Y:S08]  /*5b80*/  HMMA.16816.F32 R100, R8.reuse, R28, R80 ;  /* 0x0000001c0864723c */ /* 0x048ff00000001850 */
[----:B------:R-:W-:Y:S01]  /*5b90*/  HMMA.16816.F32 R80, R8, R18, R76 ;  /* 0x000000120850723c */ /* 0x000fe2000000184c */
[----:B-1----:R-:W-:-:S02]  /*5ba0*/  FFMA.FTZ R3, R138, c[0x0][0x2d0], -R7 ;  /* 0x0000b4008a037a23 */ /* 0x002fc40000010807 */
[----:B------:R-:W-:Y:S02]  /*5bb0*/  IMAD.MOV.U32 R138, RZ, RZ, R32 ;  /* 0x000000ffff8a7224 */ /* 0x000fe400078e0020 */
[----:B------:R1:W-:Y:S03]  /*5bc0*/  MUFU.EX2 R196, R3 ;  /* 0x0000000300c47308 */ /* 0x0003e60000000800 */
[C---:B------:R-:W-:Y:S08]  /*5bd0*/  HMMA.16816.F32 R76, R8.reuse, R14, R64 ;  /* 0x0000000e084c723c */ /* 0x040ff00000001840 */
[----:B------:R-:W-:Y:S01]  /*5be0*/  HMMA.16816.F32 R64, R8, R26, R60 ;  /* 0x0000001a0840723c */ /* 0x000fe2000000183c */
[----:B-1----:R-:W-:-:S07]  /*5bf0*/  FFMA.FTZ R3, R139, c[0x0][0x2d0], -R7 ;  /* 0x0000b4008b037a23 */ /* 0x002fce0000010807 */
[C---:B------:R-:W-:Y:S01]  /*5c00*/  HMMA.16816.F32 R120, R8.reuse, R16, R120 ;  /* 0x000000100878723c */ /* 0x040fe20000001878 */
[----:B------:R1:W3:Y:S07]  /*5c10*/  MUFU.EX2 R195, R3 ;  /* 0x0000000300c37308 */ /* 0x0002ee0000000800 */
[C---:B------:R-:W-:Y:S08]  /*5c20*/  HMMA.16816.F32 R104, R8.reuse, R12, R104 ;  /* 0x0000000c0868723c */ /* 0x040ff00000001868 */
[----:B------:R-:W-:Y:S01]  /*5c30*/  HMMA.16816.F32 R96, R8, R24, R96 ;  /* 0x000000180860723c */ /* 0x000fe20000001860 */
[----:B-1----:R-:W-:-:S04]  /*5c40*/  FFMA.FTZ R3, R140, c[0x0][0x2d0], -R7 ;  /* 0x0000b4008c037a23 */ /* 0x002fc80000010807 */
[----:B------:R1:W-:Y:S03]  /*5c50*/  MUFU.EX2 R194, R3 ;  /* 0x0000000300c27308 */ /* 0x0003e60000000800 */
[----:B------:R-:W-:Y:S07]  /*5c60*/  HMMA.16816.F32 R60, R8, R30, R44 ;  /* 0x0000001e083c723c */ /* 0x000fee000000182c */
[----:B--2---:R-:W-:-:S02]  /*5c70*/  F2FP.PACK_AB R8, R197, R209 ;  /* 0x000000d1c508723e */ /* 0x004fc400000000ff */
[----:B---3--:R-:W-:Y:S01]  /*5c80*/  F2FP.PACK_AB R10, R195, R196 ;  /* 0x000000c4c30a723e */ /* 0x008fe200000000ff */
[----:B-1----:R-:W-:-:S04]  /*5c90*/  FFMA.FTZ R3, R141, c[0x0][0x2d0], -R0 ;  /* 0x0000b4008d037a23 */ /* 0x002fc80000010800 */
[----:B------:R1:W-:Y:S02]  /*5ca0*/  MUFU.EX2 R193, R3 ;  /* 0x0000000300c17308 */ /* 0x0003e40000000800 */
[----:B-1----:R-:W-:-:S06]  /*5cb0*/  FFMA.FTZ R3, R142, c[0x0][0x2d0], -R0 ;  /* 0x0000b4008e037a23 */ /* 0x002fcc0000010800 */
[----:B------:R1:W2:Y:S02]  /*5cc0*/  MUFU.EX2 R192, R3 ;  /* 0x0000000300c07308 */ /* 0x0002a40000000800 */
[----:B-1----:R-:W-:Y:S01]  /*5cd0*/  FFMA.FTZ R3, R143, c[0x0][0x2d0], -R0 ;  /* 0x0000b4008f037a23 */ /* 0x002fe20000010800 */
[----:B--2---:R-:W-:-:S05]  /*5ce0*/  F2FP.PACK_AB R9, R192, R193 ;  /* 0x000000c1c009723e */ /* 0x004fca00000000ff */
[----:B------:R1:W-:Y:S02]  /*5cf0*/  MUFU.EX2 R191, R3 ;  /* 0x0000000300bf7308 */ /* 0x0003e40000000800 */
[----:B-1----:R-:W-:-:S06]  /*5d00*/  FFMA.FTZ R3, R144, c[0x0][0x2d0], -R0 ;  /* 0x0000b40090037a23 */ /* 0x002fcc0000010800 */
[----:B------:R1:W2:Y:S02]  /*5d10*/  MUFU.EX2 R189, R3 ;  /* 0x0000000300bd7308 */ /* 0x0002a40000000800 */
[----:B-1----:R-:W-:Y:S01]  /*5d20*/  FFMA.FTZ R3, R145, c[0x0][0x2d0], -R7 ;  /* 0x0000b40091037a23 */ /* 0x002fe20000010807 */
[----:B--2---:R-:W-:-:S05]  /*5d30*/  F2FP.PACK_AB R11, R189, R191 ;  /* 0x000000bfbd0b723e */ /* 0x004fca00000000ff */
[----:B------:R1:W-:Y:S02]  /*5d40*/  MUFU.EX2 R190, R3 ;  /* 0x0000000300be7308 */ /* 0x0003e40000000800 */
[C---:B------:R-:W-:Y:S07]  /*5d50*/  HMMA.16816.F32 R20, R8.reuse, R12, R52 ;  /* 0x0000000c0814723c */ /* 0x040fee0000001834 */
[----:B------:R-:W-:Y:S01]  /*5d60*/  MOV R52, R118 ;  /* 0x0000007600347202 */ /* 0x000fe20000000f00 */
[----:B------:R-:W-:Y:S01]  /*5d70*/  IMAD.MOV.U32 R55, RZ, RZ, R117 ;  /* 0x000000ffff377224 */ /* 0x000fe200078e0075 */
[----:B------:R-:W-:Y:S01]  /*5d80*/  HMMA.16816.F32 R36, R8, R14, R36 ;  /* 0x0000000e0824723c */ /* 0x000fe20000001824 */
[----:B------:R-:W2:Y:S01]  /*5d90*/  LDSM.16.MT88.4 R12, [R227+0x1900] ;  /* 0x00190000e30c783b */ /* 0x000ea20000004200 */
[----:B------:R-:W-:-:S02]  /*5da0*/  IMAD.MOV.U32 R54, RZ, RZ, R112 ;  /* 0x000000ffff367224 */ /* 0x000fc400078e0070 */
[----:B-1----:R-:W-:-:S04]  /*5db0*/  FFMA.FTZ R3, R146, c[0x0][0x2d0], -R7 ;  /* 0x0000b40092037a23 */ /* 0x002fc80000010807 */
[----:B------:R1:W-:Y:S01]  /*5dc0*/  MUFU.EX2 R188, R3 ;  /* 0x0000000300bc7308 */ /* 0x0003e20000000800 */
[C---:B------:R-:W-:Y:S08]  /*5dd0*/  HMMA.16816.F32 R44, R8.reuse, R18, R40 ;  /* 0x00000012082c723c */ /* 0x040ff00000001828 */
[----:B------:R-:W-:Y:S01]  /*5de0*/  HMMA.16816.F32 R40, R8, R24, R84 ;  /* 0x000000180828723c */ /* 0x000fe20000001854 */
[----:B-1----:R-:W-:-:S07]  /*5df0*/  FFMA.FTZ R3, R147, c[0x0][0x2d0], -R6 ;  /* 0x0000b40093037a23 */ /* 0x002fce0000010806 */
[----:B------:R-:W-:Y:S01]  /*5e00*/  HMMA.16816.F32 R48, R8, R16, R48 ;  /* 0x000000100830723c */ /* 0x000fe20000001830 */
[----:B------:R-:W-:Y:S01]  /*5e10*/  IMAD.MOV.U32 R85, RZ, RZ, R116 ;  /* 0x000000ffff557224 */ /* 0x000fe200078e0074 */
[----:B------:R-:W1:Y:S01]  /*5e20*/  LDSM.16.MT88.4 R16, [R224+0x1900] ;  /* 0x00190000e010783b */ /* 0x000e620000004200 */
[----:B------:R3:W-:Y:S01]  /*5e30*/  MUFU.EX2 R187, R3 ;  /* 0x0000000300bb7308 */ /* 0x0007e20000000800 */
[----:B------:R-:W-:-:S04]  /*5e40*/  IMAD.MOV.U32 R86, RZ, RZ, R128 ;  /* 0x000000ffff567224 */ /* 0x000fc800078e0080 */
[C---:B------:R-:W-:Y:S01]  /*5e50*/  HMMA.16816.F32 R56, R8.reuse, R26, R56 ;  /* 0x0000001a0838723c */ /* 0x040fe20000001838 */
[----:B------:R-:W-:Y:S07]  /*5e60*/  LDSM.16.MT88.4 R24, [R225+0x1900] ;  /* 0x00190000e118783b */ /* 0x000fee0000004200 */
[----:B------:R-:W-:Y:S01]  /*5e70*/  HMMA.16816.F32 R92, R8, R28, R92 ;  /* 0x0000001c085c723c */ /* 0x000fe2000000185c */
[----:B---3--:R-:W-:Y:S02]  /*5e80*/  FFMA.FTZ R3, R148, c[0x0][0x2d0], -R6 ;  /* 0x0000b40094037a23 */ /* 0x008fe40000010806 */
[----:B------:R-:W-:-:S02]  /*5e90*/  IMAD.MOV.U32 R148, RZ, RZ, R186 ;  /* 0x000000ffff947224 */ /* 0x000fc400078e00ba */
[----:B------:R3:W4:Y:S03]  /*5ea0*/  MUFU.EX2 R186, R3 ;  /* 0x0000000300ba7308 */ /* 0x0007260000000800 */
[----:B------:R-:W-:Y:S01]  /*5eb0*/  HMMA.16816.F32 R88, R8, R30, R88 ;  /* 0x0000001e0858723c */ /* 0x000fe20000001858 */
[----:B------:R-:W-:Y:S01]  /*5ec0*/  LDSM.16.MT88.4 R28, [R226+0x2100] ;  /* 0x00210000e21c783b */ /* 0x000fe20000004200 */
[----:B---3--:R-:W-:-:S05]  /*5ed0*/  FFMA.FTZ R3, R149, c[0x0][0x2d0], -R6 ;  /* 0x0000b40095037a23 */ /* 0x008fca0000010806 */
[----:B----4-:R-:W-:Y:S01]  /*5ee0*/  F2FP.PACK_AB R8, R186, R187 ;  /* 0x000000bbba08723e */ /* 0x010fe200000000ff */
[----:B------:R-:W-:Y:S02]  /*5ef0*/  IMAD.MOV.U32 R149, RZ, RZ, R136 ;  /* 0x000000ffff957224 */ /* 0x000fe400078e0088 */
[----:B------:R-:W-:Y:S02]  /*5f00*/  IMAD.MOV.U32 R136, RZ, RZ, R114 ;  /* 0x000000ffff887224 */ /* 0x000fe400078e0072 */
[----:B------:R-:W-:Y:S02]  /*5f10*/  IMAD.MOV.U32 R114, RZ, RZ, R33 ;  /* 0x000000ffff727224 */ /* 0x000fe400078e0021 */
[----:B------:R-:W-:Y:S02]  /*5f20*/  IMAD.MOV.U32 R33, RZ, RZ, R131 ;  /* 0x000000ffff217224 */ /* 0x000fe400078e0083 */
[----:B------:R-:W-:Y:S02]  /*5f30*/  IMAD.MOV.U32 R131, RZ, RZ, R130 ;  /* 0x000000ffff837224 */ /* 0x000fe400078e0082 */
[----:B------:R-:W-:Y:S01]  /*5f40*/  IMAD.MOV.U32 R130, RZ, RZ, R129 ;  /* 0x000000ffff827224 */ /* 0x000fe200078e0081 */
[----:B------:R-:W-:Y:S01]  /*5f50*/  MOV R129, R185 ;  /* 0x000000b900817202 */ /* 0x000fe20000000f00 */
[----:B------:R-:W-:Y:S01]  /*5f60*/  IMAD.MOV.U32 R110, RZ, RZ, R136 ;  /* 0x000000ffff6e7224 */ /* 0x000fe200078e0088 */
[----:B------:R3:W-:Y:S01]  /*5f70*/  MUFU.EX2 R185, R3 ;  /* 0x0000000300b97308 */ /* 0x0007e20000000800 */
[----:B------:R-:W-:-:S02]  /*5f80*/  IMAD.MOV.U32 R136, RZ, RZ, R114 ;  /* 0x000000ffff887224 */ /* 0x000fc400078e0072 */
[----:B------:R-:W-:Y:S02]  /*5f90*/  IMAD.MOV.U32 R139, RZ, RZ, R33 ;  /* 0x000000ffff8b7224 */ /* 0x000fe400078e0021 */
[----:B------:R-:W4:Y:S01]  /*5fa0*/  LDSM.16.MT88.4 R32, [R226+0x1900] ;  /* 0x00190000e220783b */ /* 0x000f220000004200 */
[----:B------:R-:W-:Y:S02]  /*5fb0*/  IMAD.MOV.U32 R53, RZ, RZ, R131 ;  /* 0x000000ffff357224 */ /* 0x000fe400078e0083 */
[----:B------:R-:W-:Y:S02]  /*5fc0*/  IMAD.MOV.U32 R87, RZ, RZ, R130 ;  /* 0x000000ffff577224 */ /* 0x000fe400078e0082 */
[----:B------:R-:W-:Y:S02]  /*5fd0*/  IMAD.MOV.U32 R137, RZ, RZ, R129 ;  /* 0x000000ffff897224 */ /* 0x000fe400078e0081 */
[----:B---3--:R-:W-:Y:S02]  /*5fe0*/  FFMA.FTZ R3, R150, c[0x0][0x2d0], -R6 ;  /* 0x0000b40096037a23 */ /* 0x008fe40000010806 */
[----:B------:R-:W-:-:S02]  /*5ff0*/  IMAD.MOV.U32 R150, RZ, RZ, R184 ;  /* 0x000000ffff967224 */ /* 0x000fc400078e00b8 */
[----:B------:R3:W5:Y:S02]  /*6000*/  MUFU.EX2 R184, R3 ;  /* 0x0000000300b87308 */ /* 0x0007640000000800 */
[----:B---3--:R-:W-:Y:S01]  /*6010*/  FFMA.FTZ R3, R151, c[0x0][0x2d0], -R5 ;  /* 0x0000b40097037a23 */ /* 0x008fe20000010805 */
[----:B-----5:R-:W-:Y:S01]  /*6020*/  F2FP.PACK_AB R10, R184, R185 ;  /* 0x000000b9b80a723e */ /* 0x020fe200000000ff */
[----:B------:R-:W-:-:S04]  /*6030*/  IMAD.MOV.U32 R151, RZ, RZ, R127 ;  /* 0x000000ffff977224 */ /* 0x000fc800078e007f */
[----:B------:R3:W-:Y:S01]  /*6040*/  MUFU.EX2 R118, R3 ;  /* 0x0000000300767308 */ /* 0x0007e20000000800 */
[----:B------:R-:W-:Y:S02]  /*6050*/  IMAD.MOV.U32 R127, RZ, RZ, R113 ;  /* 0x000000ffff7f7224 */ /* 0x000fe400078e0071 */
[----:B---3--:R-:W-:Y:S02]  /*6060*/  FFMA.FTZ R3, R152, c[0x0][0x2d0], -R5 ;  /* 0x0000b40098037a23 */ /* 0x008fe40000010805 */
[----:B------:R-:W-:-:S03]  /*6070*/  IMAD.MOV.U32 R152, RZ, RZ, R53 ;  /* 0x000000ffff987224 */ /* 0x000fc600078e0035 */
[----:B------:R3:W5:Y:S02]  /*6080*/  MUFU.EX2 R117, R3 ;  /* 0x0000000300757308 */ /* 0x0007640000000800 */
[----:B---3--:R-:W-:Y:S01]  /*6090*/  FFMA.FTZ R3, R153, c[0x0][0x2d0], -R5 ;  /* 0x0000b40099037a23 */ /* 0x008fe20000010805 */
[----:B-----5:R-:W-:Y:S01]  /*60a0*/  F2FP.PACK_AB R9, R117, R118 ;  /* 0x000000767509723e */ /* 0x020fe200000000ff */
[----:B------:R-:W-:-:S04]  /*60b0*/  IMAD.MOV.U32 R153, RZ, RZ, R87 ;  /* 0x000000ffff997224 */ /* 0x000fc800078e0057 */
[----:B------:R3:W-:Y:S02]  /*60c0*/  MUFU.EX2 R115, R3 ;  /* 0x0000000300737308 */ /* 0x0007e40000000800 */
[----:B---3--:R-:W-:Y:S02]  /*60d0*/  FFMA.FTZ R3, R154, c[0x0][0x2d0], -R5 ;  /* 0x0000b4009a037a23 */ /* 0x008fe40000010805 */
[----:B------:R-:W-:-:S04]  /*60e0*/  IMAD.MOV.U32 R154, RZ, RZ, R52 ;  /* 0x000000ffff9a7224 */ /* 0x000fc800078e0034 */
[----:B------:R3:W5:Y:S02]  /*60f0*/  MUFU.EX2 R116, R3 ;  /* 0x0000000300747308 */ /* 0x0007640000000800 */
[----:B---3--:R-:W-:Y:S01]  /*6100*/  FFMA.FTZ R3, R155, c[0x0][0x2d0], -R7 ;  /* 0x0000b4009b037a23 */ /* 0x008fe20000010807 */
[----:B-----5:R-:W-:Y:S01]  /*6110*/  F2FP.PACK_AB R11, R116, R115 ;  /* 0x00000073740b723e */ /* 0x020fe200000000ff */
[----:B------:R-:W-:-:S04]  /*6120*/  IMAD.MOV.U32 R155, RZ, RZ, R86 ;  /* 0x000000ffff9b7224 */ /* 0x000fc800078e0056 */
[----:B------:R3:W-:Y:S02]  /*6130*/  MUFU.EX2 R114, R3 ;  /* 0x0000000300727308 */ /* 0x0007e40000000800 */
[C---:B--2---:R-:W-:Y:S08]  /*6140*/  HMMA.16816.F32 R140, R8.reuse, R12, R104 ;  /* 0x0000000c088c723c */ /* 0x044ff00000001868 */
[----:B-1----:R-:W-:Y:S01]  /*6150*/  HMMA.16816.F32 R128, R8, R18, R80 ;  /* 0x000000120880723c */ /* 0x002fe20000001850 */
[----:B---3--:R-:W-:-:S04]  /*6160*/  FFMA.FTZ R3, R156, c[0x0][0x2d0], -R7 ;  /* 0x0000b4009c037a23 */ /* 0x008fc80000010807 */
[----:B------:R1:W-:Y:S03]  /*6170*/  MUFU.EX2 R113, R3 ;  /* 0x0000000300717308 */ /* 0x0003e60000000800 */
[C---:B----4-:R-:W-:Y:S08]  /*6180*/  HMMA.16816.F32 R80, R8.reuse, R32, R100 ;  /* 0x000000200850723c */ /* 0x050ff00000001864 */
[----:B------:R-:W-:Y:S01]  /*6190*/  HMMA.16816.F32 R144, R8, R14, R76 ;  /* 0x0000000e0890723c */ /* 0x000fe2000000184c */
[----:B-1----:R-:W-:-:S07]  /*61a0*/  FFMA.FTZ R3, R157, c[0x0][0x2d0], -R7 ;  /* 0x0000b4009d037a23 */ /* 0x002fce0000010807 */
[C---:B------:R-:W-:Y:S01]  /*61b0*/  HMMA.16816.F32 R120, R8.reuse, R16, R120 ;  /* 0x000000100878723c */ /* 0x040fe20000001878 */
[----:B------:R1:W-:Y:S07]  /*61c0*/  MUFU.EX2 R112, R3 ;  /* 0x0000000300707308 */ /* 0x0003ee0000000800 */
[----:B------:R-:W-:Y:S01]  /*61d0*/  HMMA.16816.F32 R76, R8, R34, R60 ;  /* 0x00000022084c723c */ /* 0x000fe2000000183c */
[----:B-1----:R-:W-:-:S04]  /*61e0*/  FFMA.FTZ R3, R158, c[0x0][0x2d0], -R7 ;  /* 0x0000b4009e037a23 */ /* 0x002fc80000010807 */
[----:B------:R1:W-:Y:S02]  /*61f0*/  MUFU.EX2 R111, R3 ;  /* 0x00000003006f7308 */ /* 0x0003e40000000800 */
[--C-:B-1----:R-:W-:Y:S02]  /*6200*/  FFMA.FTZ R3, R159, c[0x0][0x2d0], -R0.reuse ;  /* 0x0000b4009f037a23 */ /* 0x102fe40000010800 */
[----:B------:R-:W-:Y:S04]  /*6210*/  HMMA.16816.F32 R156, R8, R24, R96 ;  /* 0x00000018089c723c */ /* 0x000fe80000001860 */
[----:B------:R1:W-:Y:S02]  /*6220*/  MUFU.EX2 R109, R3 ;  /* 0x00000003006d7308 */ /* 0x0003e40000000800 */
[----:B-1----:R-:W-:-:S02]  /*6230*/  FFMA.FTZ R3, R160, c[0x0][0x2d0], -R0 ;  /* 0x0000b400a0037a23 */ /* 0x002fc40000010800 */
[----:B------:R-:W-:-:S04]  /*6240*/  IMAD.MOV.U32 R160, RZ, RZ, R70 ;  /* 0x000000ffffa07224 */ /* 0x000fc800078e0046 */
[----:B------:R1:W2:Y:S02]  /*6250*/  MUFU.EX2 R108, R3 ;  /* 0x00000003006c7308 */ /* 0x0002a40000000800 */
[----:B-1----:R-:W-:Y:S02]  /*6260*/  FFMA.FTZ R3, R162, c[0x0][0x2d0], -R0 ;  /* 0x0000b400a2037a23 */ /* 0x002fe40000010800 */
[----:B------:R-:W-:-:S04]  /*6270*/  IMAD.MOV.U32 R162, RZ, RZ, R85 ;  /* 0x000000ffffa27224 */ /* 0x000fc800078e0055 */
[----:B------:R1:W-:Y:S01]  /*6280*/  MUFU.EX2 R107, R3 ;  /* 0x00000003006b7308 */ /* 0x0003e20000000800 */
[----:B------:R-:W-:Y:S07]  /*6290*/  HMMA.16816.F32 R84, R8, R26, R64 ;  /* 0x0000001a0854723c */ /* 0x000fee0000001840 */
[----:B------:R-:W-:Y:S02]  /*62a0*/  F2FP.PACK_AB R8, R190, R194 ;  /* 0x000000c2be08723e */ /* 0x000fe400000000ff */
[----:B--2---:R-:W-:-:S02]  /*62b0*/  F2FP.PACK_AB R9, R108, R109 ;  /* 0x0000006d6c09723e */ /* 0x004fc400000000ff */
[----:B------:R-:W-:Y:S01]  /*62c0*/  F2FP.PACK_AB R10, R114, R188 ;  /* 0x000000bc720a723e */ /* 0x000fe200000000ff */
[----:B-1----:R-:W-:Y:S01]  /*62d0*/  FFMA.FTZ R3, R163, c[0x0][0x2d0], -R0 ;  /* 0x0000b400a3037a23 */ /* 0x002fe20000010800 */
[----:B------:R-:W-:-:S03]  /*62e0*/  MOV R163, R54 ;  /* 0x0000003600a37202 */ /* 0x000fc60000000f00 */
[----:B------:R1:W2:Y:S02]  /*62f0*/  MUFU.EX2 R106, R3 ;  /* 0x00000003006a7308 */ /* 0x0002a40000000800 */
[----:B-1----:R-:W-:Y:S01]  /*6300*/  FFMA.FTZ R3, R161, c[0x0][0x2d0], -R7 ;  /* 0x0000b400a1037a23 */ /* 0x002fe20000010807 */
[----:B--2---:R-:W-:Y:S01]  /*6310*/  F2FP.PACK_AB R11, R106, R107 ;  /* 0x0000006b6a0b723e */ /* 0x004fe200000000ff */
[----:B------:R-:W-:-:S04]  /*6320*/  IMAD.MOV.U32 R161, RZ, RZ, R110 ;  /* 0x000000ffffa17224 */ /* 0x000fc800078e006e */
[----:B------:R1:W-:Y:S02]  /*6330*/  MUFU.EX2 R110, R3 ;  /* 0x00000003006e7308 */ /* 0x0003e40000000800 */
[C---:B------:R-:W-:Y:S08]  /*6340*/  HMMA.16816.F32 R60, R8.reuse, R18, R44 ;  /* 0x00000012083c723c */ /* 0x040ff0000000182c */
[----:B------:R-:W-:Y:S01]  /*6350*/  HMMA.16816.F32 R44, R8, R32, R92 ;  /* 0x00000020082c723c */ /* 0x000fe2000000185c */
[----:B-1----:R-:W-:-:S02]  /*6360*/  FFMA.FTZ R3, R164, c[0x0][0x2d0], -R6 ;  /* 0x0000b400a4037a23 */ /* 0x002fc40000010806 */
[----:B------:R-:W-:Y:S02]  /*6370*/  IMAD.MOV.U32 R164, RZ, RZ, R55 ;  /* 0x000000ffffa47224 */ /* 0x000fe400078e0037 */
[----:B------:R1:W-:Y:S03]  /*6380*/  MUFU.EX2 R104, R3 ;  /* 0x0000000300687308 */ /* 0x0003e60000000800 */
[C---:B------:R-:W-:Y:S01]  /*6390*/  HMMA.16816.F32 R64, R8.reuse, R16, R48 ;  /* 0x000000100840723c */ /* 0x040fe20000001830 */
[----:B------:R-:W-:Y:S07]  /*63a0*/  LDSM.16.MT88.4 R16, [R227+0x2100] ;  /* 0x00210000e310783b */ /* 0x000fee0000004200 */
[----:B------:R-:W-:Y:S01]  /*63b0*/  HMMA.16816.F32 R52, R8, R12, R20 ;  /* 0x0000000c0834723c */ /* 0x000fe20000001814 */
[----:B------:R-:W2:Y:S01]  /*63c0*/  LDSM.16.MT88.4 R20, [R224+0x2100] ;  /* 0x00210000e014783b */ /* 0x000ea20000004200 */
[----:B-1----:R-:W-:-:S06]  /*63d0*/  FFMA.FTZ R3, R165, c[0x0][0x2d0], -R6 ;  /* 0x0000b400a5037a23 */ /* 0x002fcc0000010806 */
[----:B------:R-:W-:Y:S01]  /*63e0*/  HMMA.16816.F32 R48, R8, R14, R36 ;  /* 0x0000000e0830723c */ /* 0x000fe20000001824 */
[----:B------:R-:W1:Y:S01]  /*63f0*/  LDSM.16.MT88.4 R12, [R225+0x2100] ;  /* 0x00210000e10c783b */ /* 0x000e620000004200 */
[----:B------:R-:W-:Y:S01]  /*6400*/  IMAD.MOV.U32 R165, RZ, RZ, R126 ;  /* 0x000000ffffa57224 */ /* 0x000fe200078e007e */
[----:B------:R3:W4:Y:S01]  /*6410*/  MUFU.EX2 R105, R3 ;  /* 0x0000000300697308 */ /* 0x0007220000000800 */
[----:B------:R-:W-:-:S04]  /*6420*/  IMAD.MOV.U32 R126, RZ, RZ, R75 ;  /* 0x000000ffff7e7224 */ /* 0x000fc800078e004b */
[C---:B------:R-:W-:Y:S08]  /*6430*/  HMMA.16816.F32 R32, R8.reuse, R34, R88 ;  /* 0x000000220820723c */ /* 0x040ff00000001858 */
[----:B------:R-:W-:Y:S01]  /*6440*/  HMMA.16816.F32 R36, R8, R24, R40 ;  /* 0x000000180824723c */ /* 0x000fe20000001828 */
[----:B---3--:R-:W-:Y:S02]  /*6450*/  FFMA.FTZ R3, R166, c[0x0][0x2d0], -R6 ;  /* 0x0000b400a6037a23 */ /* 0x008fe40000010806 */
[----:B------:R-:W-:-:S02]  /*6460*/  IMAD.MOV.U32 R166, RZ, RZ, R127 ;  /* 0x000000ffffa67224 */ /* 0x000fc400078e007f */
[----:B------:R3:W-:Y:S03]  /*6470*/  MUFU.EX2 R103, R3 ;  /* 0x0000000300677308 */ /* 0x0007e60000000800 */
[----:B------:R-:W-:Y:S01]  /*6480*/  HMMA.16816.F32 R40, R8, R26, R56 ;  /* 0x0000001a0828723c */ /* 0x000fe20000001838 */
[----:B------:R-:W-:Y:S01]  /*6490*/  IMAD.MOV.U32 R127, RZ, RZ, R74 ;  /* 0x000000ffff7f7224 */ /* 0x000fe200078e004a */
[----:B------:R-:W5:Y:S05]  /*64a0*/  LDSM.16.MT88.4 R24, [R224+0x2900] ;  /* 0x00290000e018783b */ /* 0x000f6a0000004200 */
[----:B----4-:R-:W-:Y:S01]  /*64b0*/  F2FP.PACK_AB R8, R105, R104 ;  /* 0x000000686908723e */ /* 0x010fe200000000ff */
[----:B---3--:R-:W-:-:S02]  /*64c0*/  FFMA.FTZ R3, R167, c[0x0][0x2d0], -R6 ;  /* 0x0000b400a7037a23 */ /* 0x008fc40000010806 */
[----:B------:R-:W-:Y:S02]  /*64d0*/  IMAD.MOV.U32 R167, RZ, RZ, R69 ;  /* 0x000000ffffa77224 */ /* 0x000fe400078e0045 */
[----:B------:R3:W4:Y:S02]  /*64e0*/  MUFU.EX2 R102, R3 ;  /* 0x0000000300667308 */ /* 0x0007240000000800 */
[----:B---3--:R-:W-:Y:S01]  /*64f0*/  FFMA.FTZ R3, R168, c[0x0][0x2d0], -R5 ;  /* 0x0000b400a8037a23 */ /* 0x008fe20000010805 */
[----:B----4-:R-:W-:Y:S01]  /*6500*/  F2FP.PACK_AB R10, R102, R103 ;  /* 0x00000067660a723e */ /* 0x010fe200000000ff */
[----:B------:R-:W-:-:S04]  /*6510*/  IMAD.MOV.U32 R168, RZ, RZ, R68 ;  /* 0x000000ffffa87224 */ /* 0x000fc800078e0044 */
[----:B------:R3:W-:Y:S02]  /*6520*/  MUFU.EX2 R101, R3 ;  /* 0x0000000300657308 */ /* 0x0007e40000000800 */
[----:B---3--:R-:W-:Y:S02]  /*6530*/  FFMA.FTZ R3, R169, c[0x0][0x2d0], -R5 ;  /* 0x0000b400a9037a23 */ /* 0x008fe40000010805 */
[----:B------:R-:W-:-:S04]  /*6540*/  IMAD.MOV.U32 R169, RZ, RZ, R151 ;  /* 0x000000ffffa97224 */ /* 0x000fc800078e0097 */
[----:B------:R3:W4:Y:S02]  /*6550*/  MUFU.EX2 R100, R3 ;  /* 0x0000000300647308 */ /* 0x0007240000000800 */
[----:B---3--:R-:W-:Y:S01]  /*6560*/  FFMA.FTZ R3, R170, c[0x0][0x2d0], -R5 ;  /* 0x0000b400aa037a23 */ /* 0x008fe20000010805 */
[----:B----4-:R-:W-:Y:S01]  /*6570*/  F2FP.PACK_AB R9, R100, R101 ;  /* 0x000000656409723e */ /* 0x010fe200000000ff */
[----:B------:R-:W-:-:S04]  /*6580*/  IMAD.MOV.U32 R170, RZ, RZ, R136 ;  /* 0x000000ffffaa7224 */ /* 0x000fc800078e0088 */
[----:B------:R3:W-:Y:S01]  /*6590*/  MUFU.EX2 R99, R3 ;  /* 0x0000000300637308 */ /* 0x0007e20000000800 */
[----:B------:R-:W-:Y:S02]  /*65a0*/  IMAD.MOV.U32 R136, RZ, RZ, R135 ;  /* 0x000000ffff887224 */ /* 0x000fe400078e0087 */
[----:B---3--:R-:W-:Y:S02]  /*65b0*/  FFMA.FTZ R3, R171, c[0x0][0x2d0], -R5 ;  /* 0x0000b400ab037a23 */ /* 0x008fe40000010805 */
[----:B------:R-:W-:-:S03]  /*65c0*/  IMAD.MOV.U32 R171, RZ, RZ, R127 ;  /* 0x000000ffffab7224 */ /* 0x000fc600078e007f */
[----:B------:R3:W4:Y:S01]  /*65d0*/  MUFU.EX2 R98, R3 ;  /* 0x0000000300627308 */ /* 0x0007220000000800 */
[----:B------:R-:W-:Y:S02]  /*65e0*/  IMAD.MOV.U32 R127, RZ, RZ, R134 ;  /* 0x000000ffff7f7224 */ /* 0x000fe400078e0086 */
[--C-:B---3--:R-:W-:Y:S01]  /*65f0*/  FFMA.FTZ R3, R173, c[0x0][0x2d0], -R0.reuse ;  /* 0x0000b400ad037a23 */ /* 0x108fe20000010800 */
[----:B----4-:R-:W-:Y:S02]  /*6600*/  F2FP.PACK_AB R11, R98, R99 ;  /* 0x00000063620b723e */ /* 0x010fe400000000ff */
[----:B------:R-:W-:Y:S02]  /*6610*/  MOV R173, R126 ;  /* 0x0000007e00ad7202 */ /* 0x000fe40000000f00 */
[----:B------:R3:W-:Y:S01]  /*6620*/  MUFU.EX2 R97, R3 ;  /* 0x0000000300617308 */ /* 0x0007e20000000800 */
[----:B------:R-:W-:Y:S02]  /*6630*/  IMAD.MOV.U32 R126, RZ, RZ, R133 ;  /* 0x000000ffff7e7224 */ /* 0x000fe400078e0085 */
[C---:B--2---:R-:W-:Y:S08]  /*6640*/  HMMA.16816.F32 R120, R8.reuse, R20, R120 ;  /* 0x000000140878723c */ /* 0x044ff00000001878 */
[----:B------:R-:W-:Y:S01]  /*6650*/  HMMA.16816.F32 R128, R8, R22, R128 ;  /* 0x000000160880723c */ /* 0x000fe20000001880 */
[----:B---3--:R-:W-:-:S02]  /*6660*/  FFMA.FTZ R3, R172, c[0x0][0x2d0], -R0 ;  /* 0x0000b400ac037a23 */ /* 0x008fc40000010800 */
[----:B------:R-:W-:Y:S02]  /*6670*/  IMAD.MOV.U32 R172, RZ, RZ, R125 ;  /* 0x000000ffffac7224 */ /* 0x000fe400078e007d */
[----:B------:R2:W3:Y:S03]  /*6680*/  MUFU.EX2 R96, R3 ;  /* 0x0000000300607308 */ /* 0x0004e60000000800 */
[C---:B------:R-:W-:Y:S01]  /*6690*/  HMMA.16816.F32 R140, R8.reuse, R16, R140 ;  /* 0x00000010088c723c */ /* 0x040fe2000000188c */
[----:B------:R-:W-:Y:S02]  /*66a0*/  IMAD.MOV.U32 R125, RZ, RZ, R132 ;  /* 0x000000ffff7d7224 */ /* 0x000fe400078e0084 */
[----:B------:R-:W-:Y:S05]  /*66b0*/  LDSM.16.MT88.4 R132, [R224+0x3100] ;  /* 0x00310000e084783b */ /* 0x000fea0000004200 */
[----:B------:R-:W-:Y:S01]  /*66c0*/  HMMA.16816.F32 R144, R8, R18, R144 ;  /* 0x000000120890723c */ /* 0x000fe20000001890 */
[----:B--2---:R-:W-:-:S07]  /*66d0*/  FFMA.FTZ R3, R174, c[0x0][0x2d0], -R0 ;  /* 0x0000b400ae037a23 */ /* 0x004fce0000010800 */
[C---:B-1----:R-:W-:Y:S01]  /*66e0*/  HMMA.16816.F32 R156, R8.reuse, R12, R156 ;  /* 0x0000000c089c723c */ /* 0x042fe2000000189c */
[----:B------:R-:W-:Y:S01]  /*66f0*/  IMAD.MOV.U32 R174, RZ, RZ, R148 ;  /* 0x000000ffffae7224 */ /* 0x000fe200078e0094 */
[----:B------:R1:W-:Y:S06]  /*6700*/  MUFU.EX2 R95, R3 ;  /* 0x00000003005f7308 */ /* 0x0003ec0000000800 */
[C---:B------:R-:W-:Y:S08]  /*6710*/  HMMA.16816.F32 R84, R8.reuse, R14, R84 ;  /* 0x0000000e0854723c */ /* 0x040ff00000001854 */
[----:B------:R-:W-:Y:S01]  /*6720*/  HMMA.16816.F32 R80, R8, R28, R80 ;  /* 0x0000001c0850723c */ /* 0x000fe20000001850 */
[----:B-1----:R-:W-:-:S02]  /*6730*/  FFMA.FTZ R3, R175, c[0x0][0x2d0], -R0 ;  /* 0x0000b400af037a23 */ /* 0x002fc40000010800 */
[----:B------:R-:W-:Y:S02]  /*6740*/  IMAD.MOV.U32 R175, RZ, RZ, R149 ;  /* 0x000000ffffaf7224 */ /* 0x000fe400078e0095 */
[----:B------:R1:W2:Y:S03]  /*6750*/  MUFU.EX2 R94, R3 ;  /* 0x00000003005e7308 */ /* 0x0002a60000000800 */
[----:B------:R-:W-:Y:S07]  /*6760*/  HMMA.16816.F32 R76, R8, R30, R76 ;  /* 0x0000001e084c723c */ /* 0x000fee000000184c */
[----:B------:R-:W-:-:S02]  /*6770*/  F2FP.PACK_AB R8, R112, R113 ;  /* 0x000000717008723e */ /* 0x000fc400000000ff */
[----:B---3--:R-:W-:Y:S02]  /*6780*/  F2FP.PACK_AB R9, R96, R97 ;  /* 0x000000616009723e */ /* 0x008fe400000000ff */
[----:B------:R-:W-:Y:S01]  /*6790*/  F2FP.PACK_AB R10, R110, R111 ;  /* 0x0000006f6e0a723e */ /* 0x000fe200000000ff */
[----:B-1----:R-:W-:Y:S01]  /*67a0*/  FFMA.FTZ R3, R178, c[0x0][0x2d0], -R6 ;  /* 0x0000b400b2037a23 */ /* 0x002fe20000010806 */
[----:B--2---:R-:W-:Y:S01]  /*67b0*/  F2FP.PACK_AB R11, R94, R95 ;  /* 0x0000005f5e0b723e */ /* 0x004fe200000000ff */
[----:B------:R-:W-:Y:S02]  /*67c0*/  IMAD.MOV.U32 R178, RZ, RZ, R150 ;  /* 0x000000ffffb27224 */ /* 0x000fe400078e0096 */
[----:B------:R1:W-:Y:S01]  /*67d0*/  MUFU.EX2 R93, R3 ;  /* 0x00000003005d7308 */ /* 0x0003e20000000800 */
[----:B------:R-:W-:Y:S03]  /*67e0*/  LDSM.16.MT88.4 R148, [R227+0x3100] ;  /* 0x00310000e394783b */ /* 0x000fe60000004200 */
[C---:B------:R-:W-:Y:S08]  /*67f0*/  HMMA.16816.F32 R64, R8.reuse, R20, R64 ;  /* 0x000000140840723c */ /* 0x040ff00000001840 */
[----:B------:R-:W-:Y:S01]  /*6800*/  HMMA.16816.F32 R60, R8, R22, R60 ;  /* 0x00000016083c723c */ /* 0x000fe2000000183c */
[----:B------:R-:W2:Y:S01]  /*6810*/  LDSM.16.MT88.4 R20, [R227+0x2900] ;  /* 0x00290000e314783b */ /* 0x000ea20000004200 */
[----:B-1----:R-:W-:-:S04]  /*6820*/  FFMA.FTZ R3, R179, c[0x0][0x2d0], -R6 ;  /* 0x0000b400b3037a23 */ /* 0x002fc80000010806 */
[----:B------:R1:W3:Y:S02]  /*6830*/  MUFU.EX2 R92, R3 ;  /* 0x00000003005c7308 */ /* 0x0002e40000000800 */
[C---:B------:R-:W-:Y:S08]  /*6840*/  HMMA.16816.F32 R52, R8.reuse, R16, R52 ;  /* 0x000000100834723c */ /* 0x040ff00000001834 */
[----:B------:R-:W-:Y:S01]  /*6850*/  HMMA.16816.F32 R48, R8, R18, R48 ;  /* 0x000000120830723c */ /* 0x000fe20000001830 */
[----:B------:R-:W4:Y:S01]  /*6860*/  LDSM.16.MT88.4 R16, [R225+0x2900] ;  /* 0x00290000e110783b */ /* 0x000f220000004200 */
[----:B-1----:R-:W-:-:S06]  /*6870*/  FFMA.FTZ R3, R177, c[0x0][0x2d0], -R6 ;  /* 0x0000b400b1037a23 */ /* 0x002fcc0000010806 */
[C---:B------:R-:W-:Y:S01]  /*6880*/  HMMA.16816.F32 R36, R8.reuse, R12, R36 ;  /* 0x0000000c0824723c */ /* 0x040fe20000001824 */
[----:B------:R1:W-:Y:S07]  /*6890*/  MUFU.EX2 R91, R3 ;  /* 0x00000003005b7308 */ /* 0x0003ee0000000800 */
[C---:B------:R-:W-:Y:S01]  /*68a0*/  HMMA.16816.F32 R40, R8.reuse, R14, R40 ;  /* 0x0000000e0828723c */ /* 0x040fe20000001828 */
[----:B------:R-:W2:Y:S07]  /*68b0*/  LDSM.16.MT88.4 R12, [R226+0x2900] ;  /* 0x00290000e20c783b */ /* 0x000eae0000004200 */
[----:B------:R-:W-:Y:S01]  /*68c0*/  HMMA.16816.F32 R32, R8, R30, R32 ;  /* 0x0000001e0820723c */ /* 0x000fe20000001820 */
[----:B-1----:R-:W-:-:S04]  /*68d0*/  FFMA.FTZ R3, R176, c[0x0][0x2d0], -R6 ;  /* 0x0000b400b0037a23 */ /* 0x002fc80000010806 */
[----:B------:R1:W1:Y:S03]  /*68e0*/  MUFU.EX2 R90, R3 ;  /* 0x00000003005a7308 */ /* 0x0002660000000800 */
[----:B------:R-:W-:Y:S07]  /*68f0*/  HMMA.16816.F32 R44, R8, R28, R44 ;  /* 0x0000001c082c723c */ /* 0x000fee000000182c */
[----:B---3--:R-:W-:Y:S01]  /*6900*/  F2FP.PACK_AB R8, R92, R93 ;  /* 0x0000005d5c08723e */ /* 0x008fe200000000ff */
[----:B-1----:R-:W-:Y:S01]  /*6910*/  FFMA.FTZ R3, R182, c[0x0][0x2d0], -R5 ;  /* 0x0000b400b6037a23 */ /* 0x002fe20000010805 */
[----:B------:R-:W-:-:S03]  /*6920*/  F2FP.PACK_AB R10, R90, R91 ;  /* 0x0000005b5a0a723e */ /* 0x000fc600000000ff */
[----:B------:R1:W-:Y:S02]  /*6930*/  MUFU.EX2 R89, R3 ;  /* 0x0000000300597308 */ /* 0x0003e40000000800 */
[----:B-1----:R-:W-:-:S06]  /*6940*/  FFMA.FTZ R3, R183, c[0x0][0x2d0], -R5 ;  /* 0x0000b400b7037a23 */ /* 0x002fcc0000010805 */
[----:B------:R1:W3:Y:S02]  /*6950*/  MUFU.EX2 R88, R3 ;  /* 0x0000000300587308 */ /* 0x0002e40000000800 */
[----:B-1----:R-:W-:Y:S01]  /*6960*/  FFMA.FTZ R3, R180, c[0x0][0x2d0], -R5 ;  /* 0x0000b400b4037a23 */ /* 0x002fe20000010805 */
[----:B---3--:R-:W-:-:S05]  /*6970*/  F2FP.PACK_AB R9, R88, R89 ;  /* 0x000000595809723e */ /* 0x008fca00000000ff */
[----:B------:R1:W-:Y:S02]  /*6980*/  MUFU.EX2 R74, R3 ;  /* 0x00000003004a7308 */ /* 0x0003e40000000800 */
[----:B-1----:R-:W-:-:S06]  /*6990*/  FFMA.FTZ R3, R181, c[0x0][0x2d0], -R5 ;  /* 0x0000b400b5037a23 */ /* 0x002fcc0000010805 */
[----:B------:R1:W3:Y:S02]  /*69a0*/  MUFU.EX2 R75, R3 ;  /* 0x00000003004b7308 */ /* 0x0002e40000000800 */
[----:B-1----:R-:W-:Y:S01]  /*69b0*/  FFMA.FTZ R3, R250, c[0x0][0x2d0], -R7 ;  /* 0x0000b400fa037a23 */ /* 0x002fe20000010807 */
[----:B---3--:R-:W-:Y:S01]  /*69c0*/  F2FP.PACK_AB R11, R75, R74 ;  /* 0x0000004a4b0b723e */ /* 0x008fe200000000ff */
[----:B------:R-:W-:-:S04]  /*69d0*/  IMAD.MOV.U32 R250, RZ, RZ, R127 ;  /* 0x000000fffffa7224 */ /* 0x000fc800078e007f */
[----:B------:R1:W-:Y:S02]  /*69e0*/  MUFU.EX2 R70, R3 ;  /* 0x0000000300467308 */ /* 0x0003e40000000800 */
[C---:B-----5:R-:W-:Y:S08]  /*69f0*/  HMMA.16816.F32 R120, R8.reuse, R24, R120 ;  /* 0x000000180878723c */ /* 0x060ff00000001878 */
[----:B------:R-:W-:Y:S01]  /*6a00*/  HMMA.16816.F32 R128, R8, R26, R128 ;  /* 0x0000001a0880723c */ /* 0x000fe20000001880 */
[----:B-1----:R-:W-:-:S02]  /*6a10*/  FFMA.FTZ R3, R223, c[0x0][0x2d0], -R7 ;  /* 0x0000b400df037a23 */ /* 0x002fc40000010807 */
[----:B------:R-:W-:Y:S02]  /*6a20*/  IMAD.MOV.U32 R223, RZ, RZ, R136 ;  /* 0x000000ffffdf7224 */ /* 0x000fe400078e0088 */
[----:B------:R1:W3:Y:S03]  /*6a30*/  MUFU.EX2 R69, R3 ;  /* 0x0000000300457308 */ /* 0x0002e60000000800 */
[C---:B--2---:R-:W-:Y:S08]  /*6a40*/  HMMA.16816.F32 R140, R8.reuse, R20, R140 ;  /* 0x00000014088c723c */ /* 0x044ff0000000188c */
[----:B------:R-:W-:Y:S01]  /*6a50*/  HMMA.16816.F32 R144, R8, R22, R144 ;  /* 0x000000160890723c */ /* 0x000fe20000001890 */
[----:B-1----:R-:W-:-:S07]  /*6a60*/  FFMA.FTZ R3, R249, c[0x0][0x2d0], -R7 ;  /* 0x0000b400f9037a23 */ /* 0x002fce0000010807 */
[C---:B----4-:R-:W-:Y:S01]  /*6a70*/  HMMA.16816.F32 R156, R8.reuse, R16, R156 ;  /* 0x00000010089c723c */ /* 0x050fe2000000189c */
[----:B------:R-:W-:Y:S01]  /*6a80*/  IMAD.MOV.U32 R249, RZ, RZ, R125 ;  /* 0x000000fffff97224 */ /* 0x000fe200078e007d */
[----:B------:R1:W-:Y:S06]  /*6a90*/  MUFU.EX2 R68, R3 ;  /* 0x0000000300447308 */ /* 0x0003ec0000000800 */
[C---:B------:R-:W-:Y:S08]  /*6aa0*/  HMMA.16816.F32 R80, R8.reuse, R12, R80 ;  /* 0x0000000c0850723c */ /* 0x040ff00000001850 */
[----:B------:R-:W-:Y:S01]  /*6ab0*/  HMMA.16816.F32 R76, R8, R14, R76 ;  /* 0x0000000e084c723c */ /* 0x000fe2000000184c */
[----:B-1----:R-:W-:-:S02]  /*6ac0*/  FFMA.FTZ R3, R222, c[0x0][0x2d0], -R7 ;  /* 0x0000b400de037a23 */ /* 0x002fc40000010807 */
[----:B------:R-:W-:Y:S02]  /*6ad0*/  IMAD.MOV.U32 R222, RZ, RZ, R124 ;  /* 0x000000ffffde7224 */ /* 0x000fe400078e007c */
[----:B------:R1:W-:Y:S02]  /*6ae0*/  MUFU.EX2 R59, R3 ;  /* 0x00000003003b7308 */ /* 0x0003e40000000800 */
[----:B-1----:R-:W-:Y:S02]  /*6af0*/  FFMA.FTZ R3, R168, c[0x0][0x2d0], -R0 ;  /* 0x0000b400a8037a23 */ /* 0x002fe40000010800 */
[----:B------:R-:W-:-:S04]  /*6b00*/  IMAD.MOV.U32 R168, RZ, RZ, R165 ;  /* 0x000000ffffa87224 */ /* 0x000fc800078e00a5 */
[----:B------:R1:W-:Y:S01]  /*6b10*/  MUFU.EX2 R58, R3 ;  /* 0x00000003003a7308 */ /* 0x0003e20000000800 */
[----:B------:R-:W-:Y:S02]  /*6b20*/  IMAD.MOV.U32 R165, RZ, RZ, R163 ;  /* 0x000000ffffa57224 */ /* 0x000fe400078e00a3 */
[----:B-1----:R-:W-:Y:S01]  /*6b30*/  FFMA.FTZ R3, R167, c[0x0][0x2d0], -R0 ;  /* 0x0000b400a7037a23 */ /* 0x002fe20000010800 */
[----:B------:R-:W-:Y:S01]  /*6b40*/  MOV R167, R164 ;  /* 0x000000a400a77202 */ /* 0x000fe20000000f00 */
[----:B------:R-:W-:-:S03]  /*6b50*/  IMAD.MOV.U32 R164, RZ, RZ, R162 ;  /* 0x000000ffffa47224 */ /* 0x000fc600078e00a2 */
[----:B------:R1:W2:Y:S02]  /*6b60*/  MUFU.EX2 R57, R3 ;  /* 0x0000000300397308 */ /* 0x0002a40000000800 */
[----:B-1----:R-:W-:Y:S02]  /*6b70*/  FFMA.FTZ R3, R166, c[0x0][0x2d0], -R0 ;  /* 0x0000b400a6037a23 */ /* 0x002fe40000010800 */
[----:B------:R-:W-:-:S04]  /*6b80*/  IMAD.MOV.U32 R166, RZ, RZ, R161 ;  /* 0x000000ffffa67224 */ /* 0x000fc800078e00a1 */
[----:B------:R1:W-:Y:S02]  /*6b90*/  MUFU.EX2 R56, R3 ;  /* 0x0000000300387308 */ /* 0x0003e40000000800 */
[----:B-1----:R-:W-:Y:S02]  /*6ba0*/  FFMA.FTZ R3, R160, c[0x0][0x2d0], -R0 ;  /* 0x0000b400a0037a23 */ /* 0x002fe40000010800 */
[----:B------:R-:W-:Y:S04]  /*6bb0*/  HMMA.16816.F32 R160, R8, R18, R84 ;  /* 0x0000001208a0723c */ /* 0x000fe80000001854 */
[----:B------:R1:W4:Y:S03]  /*6bc0*/  MUFU.EX2 R31, R3 ;  /* 0x00000003001f7308 */ /* 0x0003260000000800 */
[----:B---3--:R-:W-:Y:S01]  /*6bd0*/  F2FP.PACK_AB R8, R69, R70 ;  /* 0x000000464508723e */ /* 0x008fe200000000ff */
[----:B------:R-:W-:Y:S01]  /*6be0*/  IMAD.MOV.U32 R85, RZ, RZ, R171 ;  /* 0x000000ffff557224 */ /* 0x000fe200078e00ab */
[----:B--2---:R-:W-:Y:S01]  /*6bf0*/  F2FP.PACK_AB R9, R57, R58 ;  /* 0x0000003a3909723e */ /* 0x004fe200000000ff */
[----:B------:R-:W-:Y:S01]  /*6c00*/  IMAD.MOV.U32 R86, RZ, RZ, R173 ;  /* 0x000000ffff567224 */ /* 0x000fe200078e00ad */
[----:B------:R-:W-:Y:S01]  /*6c10*/  F2FP.PACK_AB R10, R59, R68 ;  /* 0x000000443b0a723e */ /* 0x000fe200000000ff */
[----:B------:R-:W-:Y:S01]  /*6c20*/  IMAD.MOV.U32 R87, RZ, RZ, R172 ;  /* 0x000000ffff577224 */ /* 0x000fe200078e00ac */
[----:B------:R-:W-:Y:S01]  /*6c30*/  MOV R84, R170 ;  /* 0x000000aa00547202 */ /* 0x000fe20000000f00 */
[----:B------:R-:W-:-:S02]  /*6c40*/  IMAD.MOV.U32 R171, RZ, RZ, R155 ;  /* 0x000000ffffab7224 */ /* 0x000fc400078e009b */
[----:B-1----:R-:W-:Y:S01]  /*6c50*/  FFMA.FTZ R3, R168, c[0x0][0x2d0], -R6 ;  /* 0x0000b400a8037a23 */ /* 0x002fe20000010806 */
[----:B----4-:R-:W-:Y:S01]  /*6c60*/  F2FP.PACK_AB R11, R31, R56 ;  /* 0x000000381f0b723e */ /* 0x010fe200000000ff */
[----:B------:R-:W-:Y:S02]  /*6c70*/  IMAD.MOV.U32 R168, RZ, RZ, R164 ;  /* 0x000000ffffa87224 */ /* 0x000fe400078e00a4 */
[----:B------:R1:W-:Y:S02]  /*6c80*/  MUFU.EX2 R29, R3 ;  /* 0x00000003001d7308 */ /* 0x0003e40000000800 */
[----:B------:R-:W-:Y:S02]  /*6c90*/  IMAD.MOV.U32 R170, RZ, RZ, R168 ;  /* 0x000000ffffaa7224 */ /* 0x000fe400078e00a8 */
[----:B------:R-:W-:Y:S01]  /*6ca0*/  HMMA.16816.F32 R64, R8, R24, R64 ;  /* 0x000000180840723c */ /* 0x000fe20000001840 */
[----:B------:R-:W-:-:S07]  /*6cb0*/  IMAD.MOV.U32 R168, RZ, RZ, R138 ;  /* 0x000000ffffa87224 */ /* 0x000fce00078e008a */
[----:B------:R-:W-:Y:S01]  /*6cc0*/  HMMA.16816.F32 R48, R8, R22, R48 ;  /* 0x000000160830723c */ /* 0x000fe20000001830 */
[----:B-1----:R-:W-:-:S04]  /*6cd0*/  FFMA.FTZ R3, R167, c[0x0][0x2d0], -R6 ;  /* 0x0000b400a7037a23 */ /* 0x002fc80000010806 */
[----:B------:R1:W2:Y:S03]  /*6ce0*/  MUFU.EX2 R30, R3 ;  /* 0x00000003001e7308 */ /* 0x0002a60000000800 */
[C---:B------:R-:W-:Y:S05]  /*6cf0*/  HMMA.16816.F32 R52, R8.reuse, R20, R52 ;  /* 0x000000140834723c */ /* 0x040fea0000001834 */
[----:B------:R3:W-:Y:S03]  /*6d00*/  MUFU.EX2 R20, R4 ;  /* 0x0000000400147308 */ /* 0x0007e60000000800 */
[----:B------:R-:W-:Y:S01]  /*6d10*/  HMMA.16816.F32 R44, R8, R12, R44 ;  /* 0x0000000c082c723c */ /* 0x000fe2000000182c */
[----:B-1----:R-:W-:-:S07]  /*6d20*/  FFMA.FTZ R3, R166, c[0x0][0x2d0], -R6 ;  /* 0x0000b400a6037a23 */ /* 0x002fce0000010806 */
[----:B------:R-:W-:Y:S01]  /*6d30*/  HMMA.16816.F32 R60, R8, R26, R60 ;  /* 0x0000001a083c723c */ /* 0x000fe2000000183c */
[----:B------:R-:W-:Y:S01]  /*6d40*/  FFMA.FTZ R12, R216, c[0x0][0x2d0], -R0 ;  /* 0x0000b400d80c7a23 */ /* 0x000fe20000010800 */
[----:B--2---:R-:W-:Y:S01]  /*6d50*/  F2FP.PACK_AB R176, R30, R29 ;  /* 0x0000001d1eb0723e */ /* 0x004fe200000000ff */
[----:B------:R1:W-:Y:S01]  /*6d60*/  MUFU.EX2 R28, R3 ;  /* 0x00000003001c7308 */ /* 0x0003e20000000800 */
[----:B---3--:R-:W-:-:S04]  /*6d70*/  FFMA.FTZ R4, R175, c[0x0][0x2d0], -R7 ;  /* 0x0000b400af047a23 */ /* 0x008fc80000010807 */
[C---:B------:R-:W-:Y:S08]  /*6d80*/  HMMA.16816.F32 R36, R8.reuse, R16, R36 ;  /* 0x000000100824723c */ /* 0x040ff00000001824 */
[----:B------:R-:W-:Y:S01]  /*6d90*/  HMMA.16816.F32 R40, R8, R18, R40 ;  /* 0x000000120828723c */ /* 0x000fe20000001828 */
[----:B------:R-:W-:Y:S01]  /*6da0*/  LDSM.16.MT88.4 R16, [R226+0x3100] ;  /* 0x00310000e210783b */ /* 0x000fe20000004200 */
[----:B-1----:R-:W-:-:S02]  /*6db0*/  FFMA.FTZ R3, R165, c[0x0][0x2d0], -R6 ;  /* 0x0000b400a5037a23 */ /* 0x002fc40000010806 */
[----:B------:R-:W-:Y:S01]  /*6dc0*/  FFMA.FTZ R6, R220, c[0x0][0x2d0], -R0 ;  /* 0x0000b400dc067a23 */ /* 0x000fe20000010800 */
[----:B------:R-:W1:Y:S01]  /*6dd0*/  LDSM.16.MT88.4 R164, [R225+0x3100] ;  /* 0x00310000e1a4783b */ /* 0x000e620000004200 */
[----:B------:R2:W-:Y:S02]  /*6de0*/  MUFU.EX2 R25, R3 ;  /* 0x0000000300197308 */ /* 0x0005e40000000800 */
[----:B------:R-:W-:Y:S06]  /*6df0*/  HMMA.16816.F32 R32, R8, R14, R32 ;  /* 0x0000000e0820723c */ /* 0x000fec0000001820 */
[----:B------:R3:W-:Y:S01]  /*6e00*/  MUFU.EX2 R14, R4 ;  /* 0x00000004000e7308 */ /* 0x0007e20000000800 */
[----:B--2---:R-:W-:-:S07]  /*6e10*/  FFMA.FTZ R3, R212, c[0x0][0x2d0], -R5 ;  /* 0x0000b400d4037a23 */ /* 0x004fce0000010805 */
[----:B------:R-:W-:Y:S01]  /*6e20*/  MUFU.EX2 R11, R12 ;  /* 0x0000000c000b7308 */ /* 0x000fe20000000800 */
[----:B---3--:R-:W-:-:S07]  /*6e30*/  FADD.FTZ R4, R245, R221 ;  /* 0x000000ddf5047221 */ /* 0x008fce0000010000 */
[----:B------:R2:W-:Y:S08]  /*6e40*/  MUFU.EX2 R24, R3 ;  /* 0x0000000300187308 */ /* 0x0005f00000000800 */
[----:B------:R-:W-:Y:S01]  /*6e50*/  MUFU.EX2 R10, R6 ;  /* 0x00000006000a7308 */ /* 0x000fe20000000800 */
[----:B--2---:R-:W-:-:S07]  /*6e60*/  FFMA.FTZ R3, R211, c[0x0][0x2d0], -R5 ;  /* 0x0000b400d3037a23 */ /* 0x004fce0000010805 */
[----:B------:R2:W3:Y:S02]  /*6e70*/  MUFU.EX2 R23, R3 ;  /* 0x0000000300177308 */ /* 0x0004e40000000800 */
[----:B--2---:R-:W-:Y:S01]  /*6e80*/  FFMA.FTZ R3, R213, c[0x0][0x2d0], -R5 ;  /* 0x0000b400d5037a23 */ /* 0x004fe20000010805 */
[----:B---3--:R-:W-:-:S05]  /*6e90*/  F2FP.PACK_AB R177, R23, R24 ;  /* 0x0000001817b1723e */ /* 0x008fca00000000ff */
[----:B------:R2:W-:Y:S02]  /*6ea0*/  MUFU.EX2 R22, R3 ;  /* 0x0000000300167308 */ /* 0x0005e40000000800 */
[----:B--2---:R-:W-:Y:S02]  /*6eb0*/  FFMA.FTZ R3, R247, c[0x0][0x2d0], -R5 ;  /* 0x0000b400f7037a23 */ /* 0x004fe40000010805 */
[----:B------:R-:W-:-:S04]  /*6ec0*/  FFMA.FTZ R5, R246, c[0x0][0x2d0], -R0 ;  /* 0x0000b400f6057a23 */ /* 0x000fc80000010800 */
[----:B------:R2:W3:Y:S01]  /*6ed0*/  MUFU.EX2 R21, R3 ;  /* 0x0000000300157308 */ /* 0x0004e20000000800 */
[----:B------:R-:W-:-:S07]  /*6ee0*/  FFMA.FTZ R0, R214, c[0x0][0x2d0], -R0 ;  /* 0x0000b400d6007a23 */ /* 0x000fce0000010800 */
[----:B------:R4:W5:Y:S01]  /*6ef0*/  MUFU.EX2 R9, R5 ;  /* 0x0000000500097308 */ /* 0x0009620000000800 */
[----:B--2---:R-:W-:-:S07]  /*6f00*/  FFMA.FTZ R3, R178, c[0x0][0x2d0], -R7 ;  /* 0x0000b400b2037a23 */ /* 0x004fce0000010807 */
[----:B------:R2:W1:Y:S01]  /*6f10*/  MUFU.EX2 R12, R0 ;  /* 0x00000000000c7308 */ /* 0x0004620000000800 */
[----:B------:R-:W-:Y:S01]  /*6f20*/  FFMA.FTZ R7, R174, c[0x0][0x2d0], -R7 ;  /* 0x0000b400ae077a23 */ /* 0x000fe20000010807 */
[----:B------:R-:W-:Y:S02]  /*6f30*/  F2FP.PACK_AB R178, R25, R28 ;  /* 0x0000001c19b2723e */ /* 0x000fe400000000ff */
[----:B---3--:R-:W-:Y:S01]  /*6f40*/  F2FP.PACK_AB R179, R21, R22 ;  /* 0x0000001615b3723e */ /* 0x008fe200000000ff */
[----:B----4-:R-:W-:-:S03]  /*6f50*/  FADD.FTZ R5, R169, R248 ;  /* 0x000000f8a9057221 */ /* 0x010fc60000010000 */
[----:B------:R3:W4:Y:S01]  /*6f60*/  MUFU.EX2 R15, R3 ;  /* 0x00000003000f7308 */ /* 0x0007220000000800 */
[----:B------:R-:W-:Y:S01]  /*6f70*/  IMAD.MOV.U32 R169, RZ, RZ, R139 ;  /* 0x000000ffffa97224 */ /* 0x000fe200078e008b */
[----:B-----5:R-:W-:Y:S01]  /*6f80*/  F2FP.PACK_AB R181, R10, R9 ;  /* 0x000000090ab5723e */ /* 0x020fe200000000ff */
[----:B------:R-:W-:Y:S01]  /*6f90*/  FADD.FTZ R6, R251, R5 ;  /* 0x00000005fb067221 */ /* 0x000fe20000010000 */
[----:B------:R-:W-:Y:S01]  /*6fa0*/  HMMA.16816.F32 R120, R176, R132, R120 ;  /* 0x00000084b078723c */ /* 0x000fe20000001878 */
[----:B------:R-:W-:Y:S02]  /*6fb0*/  FADD.FTZ R5, R244, R4 ;  /* 0x00000004f4057221 */ /* 0x000fe40000010000 */
[----:B--2---:R-:W-:Y:S01]  /*6fc0*/  FADD.FTZ R0, R152, R252 ;  /* 0x000000fc98007221 */ /* 0x004fe20000010000 */
[----:B------:R-:W2:Y:S01]  /*6fd0*/  MUFU.EX2 R13, R7 ;  /* 0x00000007000d7308 */ /* 0x000ea20000000800 */
[----:B-1----:R-:W-:-:S03]  /*6fe0*/  F2FP.PACK_AB R183, R12, R11 ;  /* 0x0000000b0cb7723e */ /* 0x002fc600000000ff */
[----:B------:R-:W-:Y:S01]  /*6ff0*/  HMMA.16816.F32 R128, R176, R134, R128 ;  /* 0x00000086b080723c */ /* 0x000fe20000001880 */
[----:B---3--:R-:W-:Y:S01]  /*7000*/  FADD.FTZ R3, R153, R154 ;  /* 0x0000009a99037221 */ /* 0x008fe20000010000 */
[----:B----4-:R-:W-:-:S03]  /*7010*/  F2FP.PACK_AB R180, R15, R20 ;  /* 0x000000140fb4723e */ /* 0x010fc600000000ff */
[----:B------:R-:W-:-:S03]  /*7020*/  FADD.FTZ R4, R137, R3 ;  /* 0x0000000389047221 */ /* 0x000fc60000010000 */
[C---:B------:R-:W-:Y:S01]  /*7030*/  HMMA.16816.F32 R140, R176.reuse, R148, R140 ;  /* 0x00000094b08c723c */ /* 0x040fe2000000188c */
[----:B------:R-:W-:Y:S02]  /*7040*/  FADD.FTZ R3, R84, R6 ;  /* 0x0000000654037221 */ /* 0x000fe40000010000 */
[----:B------:R-:W-:Y:S01]  /*7050*/  FADD.FTZ R4, R86, R4 ;  /* 0x0000000456047221 */ /* 0x000fe20000010000 */
[----:B--2---:R-:W-:Y:S01]  /*7060*/  F2FP.PACK_AB R182, R13, R14 ;  /* 0x0000000e0db6723e */ /* 0x004fe200000000ff */
[----:B------:R-:W-:Y:S02]  /*7070*/  FADD.FTZ R7, R126, R0 ;  /* 0x000000007e077221 */ /* 0x000fe40000010000 */
[----:B------:R-:W-:Y:S01]  /*7080*/  FADD.FTZ R0, R85, R5 ;  /* 0x0000000555007221 */ /* 0x000fe20000010000 */
[----:B------:R-:W-:Y:S01]  /*7090*/  HMMA.16816.F32 R144, R176, R150, R144 ;  /* 0x00000096b090723c */ /* 0x000fe20000001890 */
[----:B------:R-:W-:Y:S02]  /*70a0*/  FADD.FTZ R7, R87, R7 ;  /* 0x0000000757077221 */ /* 0x000fe40000010000 */
[----:B------:R-:W-:-:S02]  /*70b0*/  FADD.FTZ R6, R219, R3 ;  /* 0x00000003db067221 */ /* 0x000fc40000010000 */
[----:B------:R-:W-:Y:S02]  /*70c0*/  FADD.FTZ R5, R206, R0 ;  /* 0x00000000ce057221 */ /* 0x000fe40000010000 */
[----:B------:R-:W-:Y:S01]  /*70d0*/  FADD.FTZ R4, R171, R4 ;  /* 0x00000004ab047221 */ /* 0x000fe20000010000 */
[C---:B------:R-:W-:Y:S01]  /*70e0*/  HMMA.16816.F32 R156, R176.reuse, R164, R156 ;  /* 0x000000a4b09c723c */ /* 0x040fe2000000189c */
[----:B------:R-:W-:Y:S02]  /*70f0*/  FADD.FTZ R3, R170, R7 ;  /* 0x00000007aa037221 */ /* 0x000fe40000010000 */
[----:B------:R-:W-:Y:S02]  /*7100*/  FADD.FTZ R0, R218, R6 ;  /* 0x00000006da007221 */ /* 0x000fe40000010000 */
[----:B------:R-:W-:Y:S02]  /*7110*/  FADD.FTZ R8, R208, R5 ;  /* 0x00000005d0087221 */ /* 0x000fe40000010000 */
[----:B------:R-:W-:Y:S01]  /*7120*/  FADD.FTZ R7, R169, R4 ;  /* 0x00000004a9077221 */ /* 0x000fe20000010000 */
[----:B------:R-:W-:Y:S01]  /*7130*/  HMMA.16816.F32 R160, R176, R166, R160 ;  /* 0x000000a6b0a0723c */ /* 0x000fe200000018a0 */
[----:B------:R-:W-:-:S02]  /*7140*/  FADD.FTZ R6, R168, R3 ;  /* 0x00000003a8067221 */ /* 0x000fc40000010000 */
[----:B------:R-:W-:Y:S02]  /*7150*/  FADD.FTZ R5, R215, R0 ;  /* 0x00000000d7057221 */ /* 0x000fe40000010000 */
[----:B------:R-:W-:Y:S02]  /*7160*/  FADD.FTZ R4, R210, R8 ;  /* 0x00000008d2047221 */ /* 0x000fe40000010000 */
[----:B------:R-:W-:Y:S01]  /*7170*/  FADD.FTZ R3, R222, R7 ;  /* 0x00000007de037221 */ /* 0x000fe20000010000 */
[----:B------:R-:W-:Y:S01]  /*7180*/  HMMA.16816.F32 R124, R180, R132, R64 ;  /* 0x00000084b47c723c */ /* 0x000fe20000001840 */
[----:B------:R-:W-:Y:S02]  /*7190*/  FADD.FTZ R0, R249, R6 ;  /* 0x00000006f9007221 */ /* 0x000fe40000010000 */
[----:B------:R-:W-:Y:S02]  /*71a0*/  FADD.FTZ R6, R217, R5 ;  /* 0x00000005d9067221 */ /* 0x000fe40000010000 */
[----:B------:R-:W-:-:S02]  /*71b0*/  FADD.FTZ R4, R207, R4 ;  /* 0x00000004cf047221 */ /* 0x000fc40000010000 */
        /* <DEDUP_REMOVED lines=31> */
[----:B------:R-:W-:Y:S01]  /*73b0*/  HMMA.16816.F32 R168, R180, R16, R44 ;  /* 0x00000010b4a8723c */ /* 0x000fe2000000182c */
        /* <DEDUP_REMOVED lines=13> */
[----:B------:R-:W-:Y:S02]  /*7490*/  FADD.FTZ R5, R104, R5 ;  /* 0x0000000568057221 */ /* 0x000fe40000010000 */
[----:B------:R-:W-:Y:S02]  /*74a0*/  FADD.FTZ R6, R101, R6 ;  /* 0x0000000665067221 */ /* 0x000fe40000010000 */
[----:B------:R-:W-:Y:S02]  /*74b0*/  FADD.FTZ R0, R112, R0 ;  /* 0x0000000070007221 */ /* 0x000fe40000010000 */
        /* <DEDUP_REMOVED lines=41> */
[----:B------:R-:W-:Y:S01]  /*7750*/  FADD.FTZ R0, R21, R0 ;  /* 0x0000000015007221 */ /* 0x000fe20000010000 */
[----:B------:R1:W-:Y:S01]  /*7760*/  STL [R1+0x14], R5 ;  /* 0x0000140501007387 */ /* 0x0003e20000100800 */
[----:B------:R-:W-:-:S03]  /*7770*/  FADD.FTZ R3, R25, R3 ;  /* 0x0000000319037221 */ /* 0x000fc60000010000 */
[----:B------:R1:W-:Y:S04]  /*7780*/  STL [R1+0x18], R4 ;  /* 0x0000180401007387 */ /* 0x0003e80000100800 */
[----:B------:R1:W-:Y:S04]  /*7790*/  STL [R1+0x1c], R0 ;  /* 0x00001c0001007387 */ /* 0x0003e80000100800 */
[----:B------:R1:W-:Y:S01]  /*77a0*/  STL [R1+0x20], R3 ;  /* 0x0000200301007387 */ /* 0x0003e20000100800 */
[----:B------:R-:W-:Y:S05]  /*77b0*/  @!P0 BRA `(.L_x_19) ;  /* 0x000056f000008947 */ /* 0x000fea0003800000 */
[----:B------:R-:W-:Y:S01]  /*77c0*/  IMAD.MOV.U32 R116, RZ, RZ, R72 ;  /* 0x000000ffff747224 */ /* 0x000fe200078e0048 */
[----:B------:R-:W-:Y:S01]  /*77d0*/  MOV R118, R2 ;  /* 0x0000000200767202 */ /* 0x000fe20000000f00 */
[----:B-1----:R-:W-:Y:S01]  /*77e0*/  IMAD.MOV.U32 R3, RZ, RZ, R73 ;  /* 0x000000ffff037224 */ /* 0x002fe200078e0049 */
[----:B------:R-:W-:Y:S01]  /*77f0*/  MOV R117, R71 ;  /* 0x0000004700757202 */ /* 0x000fe20000000f00 */
[----:B------:R-:W-:Y:S05]  /*7800*/  BRA `(.L_x_20) ;  /* 0x0000042000007947 */ /* 0x000fea0003800000 */
.L_x_22:
[----:B------:R-:W2:Y:S01]  /*7810*/  LDL R4, [R1+0x24] ;  /* 0x0000240001047983 */ /* 0x000ea20000100800 */
[----:B------:R-:W-:Y:S01]  /*7820*/  UIMAD UR5, UR6, 0x70, UR9 ;  /* 0x00000070060578a4 */ /* 0x000fe2000f8e0209 */
[----:B------:R-:W-:Y:S02]  /*7830*/  IMAD.MOV.U32 R243, RZ, RZ, RZ ;  /* 0x000000fffff37224 */ /* 0x000fe400078e00ff */
[----:B------:R-:W3:Y:S03]  /*7840*/  LDL R67, [R1] ;  /* 0x0000000001437983 */ /* 0x000ee60000100800 */
[----:B------:R-:W-:Y:S05]  /*7850*/  IMAD.U32 R2, RZ, RZ, UR5 ;  /* 0x00000005ff027e24 */ /* 0x000fea000f8e00ff */
[----:B--2---:R-:W-:Y:S05]  /*7860*/  IADD3 R2, R2, -0x70, R4 ;  /* 0xffffff9002027810 */ /* 0x004fea0007ffe004 */
[----:B------:R-:W-:Y:S04]  /*7870*/  @P5 IMAD.HI.U32 R4, R2, c[0x0][0x2bc], RZ ;  /* 0x0000af0002045a27 */ /* 0x000fe800078e00ff */
[----:B------:R-:W-:Y:S01]  /*7880*/  IMAD.MOV.U32 R0, RZ, RZ, R2 ;  /* 0x000000ffff007224 */ /* 0x000fe200078e0002 */
[----:B------:R-:W-:Y:S04]  /*7890*/  @P5 SHF.R.U32.HI R0, RZ, c[0x0][0x2c0], R4 ;  /* 0x0000b000ff005a19 */ /* 0x000fe80000011604 */
[C---:B------:R-:W-:Y:S04]  /*78a0*/  @!P4 IADD3 R5, P0, R0.reuse, UR12, RZ ;  /* 0x0000000c0005cc10 */ /* 0x040fe8000ff1e0ff */
[----:B------:R-:W-:Y:S01]  /*78b0*/  @!P4 LEA.HI.X.SX32 R6, R0, UR14, 0x1, P0 ;  /* 0x0000000e0006cc11 */ /* 0x000fe200080f0eff */
[----:B------:R-:W-:Y:S01]  /*78c0*/  IMAD.MOV R0, RZ, RZ, -R0 ;  /* 0x000000ffff007224 */ /* 0x000fe200078e0a00 */
[C---:B------:R-:W-:Y:S03]  /*78d0*/  @!P4 LEA R4, P0, R5.reuse, c[0x0][0x2a0], 0x2 ;  /* 0x0000a8000504ca11 */ /* 0x040fe600078010ff */
[----:B------:R-:W-:Y:S01]  /*78e0*/  IMAD R7, R0, c[0x0][0x2b8], R2 ;  /* 0x0000ae0000077a24 */ /* 0x000fe200078e0202 */
[----:B------:R-:W-:Y:S04]  /*78f0*/  @!P4 LEA.HI.X R5, R5, c[0x0][0x2a4], R6, 0x2, P0 ;  /* 0x0000a9000505ca11 */ /* 0x000fe800000f1406 */
[----:B------:R-:W-:Y:S01]  /*7900*/  STL [R1+0x4], R7 ;  /* 0x0000040701007387 */ /* 0x000fe20000100800 */
[----:B------:R-:W-:Y:S03]  /*7910*/  SHF.R.S32.HI R0, RZ, 0x1f, R7 ;  /* 0x0000001fff007819 */ /* 0x000fe60000011407 */
[----:B------:R1:W2:Y:S02]  /*7920*/  @!P4 LDG.E R243, [R4.64] ;  /* 0x0000001004f3c981 */ /* 0x0002a4000c1e1900 */
[----:B------:R-:W-:Y:S04]  /*7930*/  IMAD R0, R0, c[0x0][0x1e0], RZ ;  /* 0x0000780000007a24 */ /* 0x000fe800078e02ff */
[C---:B------:R-:W-:Y:S02]  /*7940*/  IMAD R0, R7.reuse, c[0x0][0x1e4], R0 ;  /* 0x0000790007007a24 */ /* 0x040fe400078e0200 */
[----:B-1----:R-:W-:Y:S04]  /*7950*/  IMAD.WIDE.U32 R4, R7, c[0x0][0x1e0], RZ ;  /* 0x0000780007047a25 */ /* 0x002fe800078e00ff */
[----:B------:R-:W-:Y:S01]  /*7960*/  IMAD.IADD R5, R5, 0x1, R0 ;  /* 0x0000000105057824 */ /* 0x000fe200078e0200 */
[----:B--2---:R-:W-:Y:S03]  /*7970*/  SHF.R.S32.HI R2, RZ, 0x1f, R243 ;  /* 0x0000001fff027819 */ /* 0x004fe600000114f3 */
[C---:B------:R-:W-:Y:S04]  /*7980*/  IMAD.WIDE.U32 R4, R243.reuse, c[0x0][0x1f0], R4 ;  /* 0x00007c00f3047a25 */ /* 0x040fe800078e0004 */
[----:B------:R-:W-:Y:S01]  /*7990*/  IMAD R2, R2, c[0x0][0x1f0], RZ ;  /* 0x00007c0002027a24 */ /* 0x000fe200078e02ff */
[----:B------:R-:W-:Y:S03]  /*79a0*/  IADD3 R0, P1, R4, UR20, RZ ;  /* 0x0000001404007c10 */ /* 0x000fe6000ff3e0ff */
[----:B------:R-:W-:Y:S01]  /*79b0*/  IMAD R4, R243, c[0x0][0x1f4], R2 ;  /* 0x00007d00f3047a24 */ /* 0x000fe200078e0202 */
[C---:B------:R-:W-:Y:S04]  /*79c0*/  LEA R2, P0, R0.reuse, c[0x0][0x1c8], 0x1 ;  /* 0x0000720000027a11 */ /* 0x040fe800078008ff */
[----:B------:R-:W-:Y:S01]  /*79d0*/  IADD3.X R4, R5, UR18, R4, P1, !PT ;  /* 0x0000001205047c10 */ /* 0x000fe20008ffe404 */
[----:B------:R-:W1:Y:S03]  /*79e0*/  SHFL.IDX PT, R6, R2, RZ, 0x181f ;  /* 0x00181fff02067589 */ /* 0x000e6600000e0000 */
[----:B------:R-:W-:Y:S01]  /*79f0*/  LEA.HI.X R0, R0, c[0x0][0x1cc], R4, 0x1, P0 ;  /* 0x0000730000007a11 */ /* 0x000fe200000f0c04 */
[----:B------:R-:W-:Y:S04]  /*7a00*/  SHFL.IDX PT, R12, R2, 0x2, 0x181f ;  /* 0x00581f00020c7f89 */ /* 0x000fe800000e0000 */
[----:B------:R-:W2:Y:S04]  /*7a10*/  SHFL.IDX PT, R7, R0, RZ, 0x181f ;  /* 0x00181fff00077589 */ /* 0x000ea800000e0000 */
[----:B------:R-:W4:Y:S04]  /*7a20*/  SHFL.IDX PT, R4, R2, 0x1, 0x181f ;  /* 0x00381f0002047f89 */ /* 0x000f2800000e0000 */
[----:B------:R-:W5:Y:S04]  /*7a30*/  SHFL.IDX PT, R5, R0, 0x1, 0x181f ;  /* 0x00381f0000057f89 */ /* 0x000f6800000e0000 */
[----:B------:R-:W5:Y:S04]  /*7a40*/  SHFL.IDX PT, R10, R2, 0x3, 0x181f ;  /* 0x00781f00020a7f89 */ /* 0x000f6800000e0000 */
[----:B------:R-:W5:Y:S01]  /*7a50*/  SHFL.IDX PT, R9, R0, 0x2, 0x181f ;  /* 0x00581f0000097f89 */ /* 0x000f6200000e0000 */
[-C--:B-1----:R-:W-:Y:S03]  /*7a60*/  IADD3 R6, P1, R6, R242.reuse, RZ ;  /* 0x000000f206067210 */ /* 0x082fe60007f3e0ff */
[----:B------:R-:W1:Y:S04]  /*7a70*/  SHFL.IDX PT, R8, R2, 0x4, 0x181f ;  /* 0x00981f0002087f89 */ /* 0x000e6800000e0000 */
[----:B------:R-:W1:Y:S01]  /*7a80*/  SHFL.IDX PT, R11, R2, 0x5, 0x181f ;  /* 0x00b81f00020b7f89 */ /* 0x000e6200000e0000 */
[--C-:B--2---:R-:W-:Y:S03]  /*7a90*/  IMAD.X R7, R7, 0x1, R241.reuse, P1 ;  /* 0x0000000107077824 */ /* 0x104fe600008e06f1 */
[----:B------:R-:W2:Y:S01]  /*7aa0*/  SHFL.IDX PT, R16, R0, 0x3, 0x181f ;  /* 0x00781f0000107f89 */ /* 0x000ea200000e0000 */
[-C--:B----4-:R-:W-:Y:S03]  /*7ab0*/  IADD3 R4, P0, R4, R242.reuse, RZ ;  /* 0x000000f204047210 */ /* 0x090fe60007f1e0ff */
[----:B---3--:R3:W-:Y:S01]  /*7ac0*/  LDGSTS.E.BYPASS.LTC128B.128 [R67+0x3900], [R6.64], !P6 ;  /* 0x0390000006437fae */ /* 0x0087e2000f101d50 */
[-C--:B-----5:R-:W-:Y:S02]  /*7ad0*/  IADD3.X R5, R5, R241.reuse, RZ, P0, !PT ;  /* 0x000000f105057210 */ /* 0x0a0fe400007fe4ff */
[-C--:B------:R-:W-:Y:S01]  /*7ae0*/  IADD3 R12, P0, R12, R242.reuse, RZ ;  /* 0x000000f20c0c7210 */ /* 0x080fe20007f1e0ff */
[----:B------:R-:W4:Y:S01]  /*7af0*/  SHFL.IDX PT, R15, R0, 0x4, 0x181f ;  /* 0x00981f00000f7f89 */ /* 0x000f2200000e0000 */
[-C--:B------:R-:W-:Y:S03]  /*7b00*/  IADD3 R10, P3, R10, R242.reuse, RZ ;  /* 0x000000f20a0a7210 */ /* 0x080fe60007f7e0ff */
[----:B------:R5:W-:Y:S01]  /*7b10*/  LDGSTS.E.BYPASS.LTC128B.128 [R67+0x4100], [R4.64], !P6 ;  /* 0x0410000004437fae */ /* 0x000be2000f101d50 */
[--C-:B------:R-:W-:Y:S03]  /*7b20*/  IMAD.X R13, R9, 0x1, R241.reuse, P0 ;  /* 0x00000001090d7824 */ /* 0x100fe600000e06f1 */
[----:B------:R-:W5:Y:S01]  /*7b30*/  SHFL.IDX PT, R2, R2, 0x6, 0x181f ;  /* 0x00d81f0002027f89 */ /* 0x000f6200000e0000 */
[-C--:B-1----:R-:W-:Y:S03]  /*7b40*/  IADD3 R8, P2, R8, R242.reuse, RZ ;  /* 0x000000f208087210 */ /* 0x082fe60007f5e0ff */
[----:B------:R-:W1:Y:S04]  /*7b50*/  SHFL.IDX PT, R14, R0, 0x5, 0x181f ;  /* 0x00b81f00000e7f89 */ /* 0x000e6800000e0000 */
[----:B------:R-:W1:Y:S04]  /*7b60*/  SHFL.IDX PT, R0, R0, 0x6, 0x181f ;  /* 0x00d81f0000007f89 */ /* 0x000e6800000e0000 */
[----:B------:R1:W-:Y:S01]  /*7b70*/  LDGSTS.E.BYPASS.LTC128B.128 [R67+0x4900], [R12.64], !P6 ;  /* 0x049000000c437fae */ /* 0x0003e2000f101d50 */
[-C--:B---3--:R-:W-:Y:S01]  /*7b80*/  IADD3 R6, P1, R11, R242.reuse, RZ ;  /* 0x000000f20b067210 */ /* 0x088fe20007f3e0ff */
[--C-:B--2---:R-:W-:Y:S02]  /*7b90*/  IMAD.X R11, R16, 0x1, R241.reuse, P3 ;  /* 0x00000001100b7824 */ /* 0x104fe400018e06f1 */
[--C-:B----4-:R-:W-:Y:S03]  /*7ba0*/  IMAD.X R9, R15, 0x1, R241.reuse, P2 ;  /* 0x000000010f097824 */ /* 0x110fe600010e06f1 */
[----:B------:R2:W-:Y:S01]  /*7bb0*/  LDGSTS.E.BYPASS.LTC128B.128 [R67+0x5100], [R10.64], !P6 ;  /* 0x051000000a437fae */ /* 0x0005e2000f101d50 */
[----:B-----5:R-:W-:Y:S03]  /*7bc0*/  IADD3 R4, P0, R2, R242, RZ ;  /* 0x000000f202047210 */ /* 0x020fe60007f1e0ff */
[----:B------:R2:W-:Y:S01]  /*7bd0*/  LDGSTS.E.BYPASS.LTC128B.128 [R67+0x5900], [R8.64], !P6 ;  /* 0x0590000008437fae */ /* 0x0005e2000f101d50 */
[----:B-1----:R-:W-:Y:S01]  /*7be0*/  IADD3.X R7, R14, R241, RZ, P1, !PT ;  /* 0x000000f10e077210 */ /* 0x002fe20000ffe4ff */
[----:B------:R-:W-:Y:S04]  /*7bf0*/  IMAD.X R5, R0, 0x1, R241, P0 ;  /* 0x0000000100057824 */ /* 0x000fe800000e06f1 */
[----:B------:R2:W-:Y:S04]  /*7c00*/  LDGSTS.E.BYPASS.LTC128B.128 [R67+0x6100], [R6.64], !P6 ;  /* 0x0610000006437fae */ /* 0x0005e8000f101d50 */
[----:B------:R2:W-:Y:S01]  /*7c10*/  LDGSTS.E.BYPASS.LTC128B.128 [R67+0x6900], [R4.64], !P6 ;  /* 0x0690000004437fae */ /* 0x0005e2000f101d50 */
[----:B------:R-:W-:-:S05]  /*7c20*/  BRA `(.L_x_21) ;  /* 0x00001b1000007947 */ /* 0x000fca0003800000 */
.L_x_20:
[----:B------:R-:W2:Y:S01]  /*7c30*/  LDL R2, [R1+0x4] ;  /* 0x0000040001027983 */ /* 0x000ea20000100800 */
[----:B------:R-:W-:Y:S04]  /*7c40*/  DEPBAR.LE SB0, 0x0 ;  /* 0x000080000000791a */ /* 0x000fe80000000000 */
[----:B------:R-:W3:Y:S01]  /*7c50*/  LDL R244, [R1+0xc] ;  /* 0x00000c0001f47983 */ /* 0x000ee20000100800 */
[----:B------:R-:W-:Y:S03]  /*7c60*/  UISETP.GT.AND UP0, UPT, UR6, UR8, UPT ;  /* 0x000000080600728c */ /* 0x000fe6000bf04270 */
[----:B------:R-:W-:Y:S08]  /*7c70*/  BAR.SYNC.DEFER_BLOCKING 0x0 ;  /* 0x0000000000007b1d */ /* 0x000ff00000010000 */
[----:B------:R-:W-:Y:S08]  /*7c80*/  LDSM.16.M88.4 R112, [R230+0x7100] ;  /* 0x00710000e670783b */ /* 0x000ff00000000200 */
[----:B------:R-:W1:Y:S08]  /*7c90*/  LDSM.16.M88.4 R16, [R119+0x3900] ;  /* 0x003900007710783b */ /* 0x000e700000000200 */
[----:B------:R-:W4:Y:S08]  /*7ca0*/  LDSM.16.M88.4 R108, [R230+0x9100] ;  /* 0x00910000e66c783b */ /* 0x000f300000000200 */
[----:B------:R-:W5:Y:S08]  /*7cb0*/  LDSM.16.M88.4 R32, [R119+0x4100] ;  /* 0x004100007720783b */ /* 0x000f700000000200 */
[----:B------:R-:W1:Y:S08]  /*7cc0*/  LDSM.16.M88.4 R48, [R119+0x4900] ;  /* 0x004900007730783b */ /* 0x000e700000000200 */
[----:B------:R-:W1:Y:S08]  /*7cd0*/  LDSM.16.M88.4 R64, [R119+0x5100] ;  /* 0x005100007740783b */ /* 0x000e700000000200 */
[----:B------:R-:W1:Y:S08]  /*7ce0*/  LDSM.16.M88.4 R80, [R119+0x5900] ;  /* 0x005900007750783b */ /* 0x000e700000000200 */
[----:B------:R-:W-:Y:S08]  /*7cf0*/  LDSM.16.M88.4 R96, [R119+0x6100] ;  /* 0x006100007760783b */ /* 0x000ff00000000200 */
[----:B------:R-:W-:Y:S08]  /*7d00*/  LDSM.16.M88.4 R184, [R119+0x6900] ;  /* 0x0069000077b8783b */ /* 0x000ff00000000200 */
[----:B------:R-:W-:Y:S08]  /*7d10*/  LDSM.16.M88.4 R188, [R233+0x7100] ;  /* 0x00710000e9bc783b */ /* 0x000ff00000000200 */
[----:B------:R-:W-:Y:S08]  /*7d20*/  LDSM.16.M88.4 R192, [R234] ;  /* 0x00000000eac0783b */ /* 0x000ff00000000200 */
[----:B------:R-:W-:Y:S08]  /*7d30*/  LDSM.16.M88.4 R196, [R233+0x9100] ;  /* 0x00910000e9c4783b */ /* 0x000ff00000000200 */
[----:B------:R-:W-:Y:S08]  /*7d40*/  LDSM.16.M88.4 R200, [R240] ;  /* 0x00000000f0c8783b */ /* 0x000ff00000000200 */
[----:B------:R-:W-:Y:S08]  /*7d50*/  LDSM.16.M88.4 R204, [R239] ;  /* 0x00000000efcc783b */ /* 0x000ff00000000200 */
[----:B------:R-:W-:Y:S08]  /*7d60*/  LDSM.16.M88.4 R208, [R238] ;  /* 0x00000000eed0783b */ /* 0x000ff00000000200 */
[----:B------:R-:W-:Y:S08]  /*7d70*/  LDSM.16.M88.4 R212, [R237] ;  /* 0x00000000edd4783b */ /* 0x000ff00000000200 */
[----:B------:R-:W-:Y:S08]  /*7d80*/  LDSM.16.M88.4 R216, [R236] ;  /* 0x00000000ecd8783b */ /* 0x000ff00000000200 */
[----:B------:R-:W-:Y:S01]  /*7d90*/  LDSM.16.M88.4 R220, [R235] ;  /* 0x00000000ebdc783b */ /* 0x000fe20000000200 */
[-C--:B-1----:R-:W-:Y:S08]  /*7da0*/  HMMA.16816.F32 R4, R112, R16.reuse, RZ ;  /* 0x000000107004723c */ /* 0x082ff000000018ff */
[C---:B----4-:R-:W-:Y:S08]  /*7db0*/  HMMA.16816.F32 R8, R108.reuse, R16, RZ ;  /* 0x000000106c08723c */ /* 0x050ff000000018ff */
[-C--:B------:R-:W-:Y:S08]  /*7dc0*/  HMMA.16816.F32 R12, R108, R18.reuse, RZ ;  /* 0x000000126c0c723c */ /* 0x080ff000000018ff */
[C---:B------:R-:W-:Y:S08]  /*7dd0*/  HMMA.16816.F32 R16, R112.reuse, R18, RZ ;  /* 0x000000127010723c */ /* 0x040ff000000018ff */
[-C--:B-----5:R-:W-:Y:S08]  /*7de0*/  HMMA.16816.F32 R20, R112, R32.reuse, RZ ;  /* 0x000000207014723c */ /* 0x0a0ff000000018ff */
[C---:B------:R-:W-:Y:S08]  /*7df0*/  HMMA.16816.F32 R24, R108.reuse, R32, RZ ;  /* 0x000000206c18723c */ /* 0x040ff000000018ff */
[-C--:B------:R-:W-:Y:S08]  /*7e00*/  HMMA.16816.F32 R28, R108, R34.reuse, RZ ;  /* 0x000000226c1c723c */ /* 0x080ff000000018ff */
[C---:B------:R-:W-:Y:S08]  /*7e10*/  HMMA.16816.F32 R32, R112.reuse, R34, RZ ;  /* 0x000000227020723c */ /* 0x040ff000000018ff */
[-C--:B------:R-:W-:Y:S08]  /*7e20*/  HMMA.16816.F32 R36, R112, R48.reuse, RZ ;  /* 0x000000307024723c */ /* 0x080ff000000018ff */
[C---:B------:R-:W-:Y:S08]  /*7e30*/  HMMA.16816.F32 R40, R108.reuse, R48, RZ ;  /* 0x000000306c28723c */ /* 0x040ff000000018ff */
[-C--:B------:R-:W-:Y:S08]  /*7e40*/  HMMA.16816.F32 R44, R108, R50.reuse, RZ ;  /* 0x000000326c2c723c */ /* 0x080ff000000018ff */
[C---:B------:R-:W-:Y:S08]  /*7e50*/  HMMA.16816.F32 R48, R112.reuse, R50, RZ ;  /* 0x000000327030723c */ /* 0x040ff000000018ff */
[-C--:B------:R-:W-:Y:S08]  /*7e60*/  HMMA.16816.F32 R52, R112, R64.reuse, RZ ;  /* 0x000000407034723c */ /* 0x080ff000000018ff */
[C---:B------:R-:W-:Y:S08]  /*7e70*/  HMMA.16816.F32 R56, R108.reuse, R64, RZ ;  /* 0x000000406c38723c */ /* 0x040ff000000018ff */
[-C--:B------:R-:W-:Y:S01]  /*7e80*/  HMMA.16816.F32 R60, R108, R66.reuse, RZ ;  /* 0x000000426c3c723c */ /* 0x080fe200000018ff */
[----:B--2---:R-:W-:Y:S03]  /*7e90*/  IMAD.WIDE.U32 R68, R2, c[0x0][0x208], RZ ;  /* 0x0000820002447a25 */ /* 0x004fe600078e00ff */
[----:B------:R-:W-:Y:S02]  /*7ea0*/  SHF.R.S32.HI R0, RZ, 0x1f, R2 ;  /* 0x0000001fff007819 */ /* 0x000fe40000011402 */
[----:B------:R-:W-:Y:S03]  /*7eb0*/  MOV R64, R68 ;  /* 0x0000004400407202 */ /* 0x000fe60000000f00 */
[----:B------:R-:W-:Y:S04]  /*7ec0*/  IMAD R0, R0, c[0x0][0x208], RZ ;  /* 0x0000820000007a24 */ /* 0x000fe800078e02ff */
[----:B------:R-:W-:Y:S05]  /*7ed0*/  IMAD R0, R2, c[0x0][0x20c], R0 ;  /* 0x0000830002007a24 */ /* 0x000fea00078e0200 */
[----:B------:R-:W-:Y:S02]  /*7ee0*/  IADD3 R65, R69, R0, RZ ;  /* 0x0000000045417210 */ /* 0x000fe40007ffe0ff */
[----:B------:R-:W-:Y:S03]  /*7ef0*/  SHF.R.S32.HI R0, RZ, 0x1f, R243 ;  /* 0x0000001fff007819 */ /* 0x000fe600000114f3 */
[C---:B------:R-:W-:Y:S02]  /*7f00*/  IMAD.WIDE.U32 R72, R243.reuse, c[0x0][0x218], R64 ;  /* 0x00008600f3487a25 */ /* 0x040fe400078e0040 */
[C---:B------:R-:W-:Y:S02]  /*7f10*/  HMMA.16816.F32 R64, R112.reuse, R66, RZ ;  /* 0x000000427040723c */ /* 0x040fe400000018ff */
[----:B------:R-:W-:Y:S04]  /*7f20*/  IMAD R0, R0, c[0x0][0x218], RZ ;  /* 0x0000860000007a24 */ /* 0x000fe800078e02ff */
[----:B------:R-:W-:Y:S01]  /*7f30*/  IMAD R2, R243, c[0x0][0x21c], R0 ;  /* 0x00008700f3027a24 */ /* 0x000fe200078e0200 */
[----:B------:R-:W-:Y:S01]  /*7f40*/  IADD3 R0, P0, R72, UR22, RZ ;  /* 0x0000001648007c10 */ /* 0x000fe2000ff1e0ff */
[-C--:B------:R-:W-:Y:S04]  /*7f50*/  HMMA.16816.F32 R68, R112, R80.reuse, RZ ;  /* 0x000000507044723c */ /* 0x080fe800000018ff */
[----:B------:R-:W-:Y:S02]  /*7f60*/  IADD3.X R72, R73, UR4, R2, P0, !PT ;  /* 0x0000000449487c10 */ /* 0x000fe400087fe402 */
[C---:B------:R-:W-:Y:S05]  /*7f70*/  LEA R2, P0, R0.reuse, c[0x0][0x1f8], 0x1 ;  /* 0x00007e0000027a11 */ /* 0x040fea00078008ff */
[----:B------:R-:W1:Y:S01]  /*7f80*/  SHFL.IDX PT, R94, R2, RZ, 0x181f ;  /* 0x00181fff025e7589 */ /* 0x000e6200000e0000 */
[----:B------:R-:W-:Y:S02]  /*7f90*/  LEA.HI.X R0, R0, c[0x0][0x1fc], R72, 0x1, P0 ;  /* 0x00007f0000007a11 */ /* 0x000fe400000f0c48 */
[C---:B------:R-:W-:Y:S05]  /*7fa0*/  HMMA.16816.F32 R72, R108.reuse, R80, RZ ;  /* 0x000000506c48723c */ /* 0x040fea00000018ff */
[----:B------:R-:W2:Y:S03]  /*7fb0*/  SHFL.IDX PT, R88, R0, RZ, 0x181f ;  /* 0x00181fff00587589 */ /* 0x000ea600000e0000 */
[-C--:B------:R-:W-:Y:S05]  /*7fc0*/  HMMA.16816.F32 R76, R108, R82.reuse, RZ ;  /* 0x000000526c4c723c */ /* 0x080fea00000018ff */
[----:B------:R-:W4:Y:S03]  /*7fd0*/  SHFL.IDX PT, R92, R2, 0x1, 0x181f ;  /* 0x00381f00025c7f89 */ /* 0x000f2600000e0000 */
[C---:B------:R-:W-:Y:S04]  /*7fe0*/  HMMA.16816.F32 R80, R112.reuse, R82, RZ ;  /* 0x000000527050723c */ /* 0x040fe800000018ff */
[-C--:B-1----:R-:W-:Y:S01]  /*7ff0*/  IADD3 R94, P0, R94, R242.reuse, RZ ;  /* 0x000000f25e5e7210 */ /* 0x082fe20007f1e0ff */
[----:B------:R-:W1:Y:S03]  /*8000*/  SHFL.IDX PT, R93, R0, 0x1, 0x181f ;  /* 0x00381f00005d7f89 */ /* 0x000e6600000e0000 */
[-C--:B------:R-:W-:Y:S01]  /*8010*/  HMMA.16816.F32 R84, R112, R96.reuse, RZ ;  /* 0x000000607054723c */ /* 0x080fe200000018ff */
[-C--:B--2---:R-:W-:Y:S04]  /*8020*/  IADD3.X R95, R88, R241.reuse, RZ, P0, !PT ;  /* 0x000000f1585f7210 */ /* 0x084fe800007fe4ff */
[----:B------:R-:W2:Y:S03]  /*8030*/  SHFL.IDX PT, R100, R2, 0x2, 0x181f ;  /* 0x00581f0002647f89 */ /* 0x000ea600000e0000 */
[C---:B------:R-:W-:Y:S04]  /*8040*/  HMMA.16816.F32 R88, R108.reuse, R96, RZ ;  /* 0x000000606c58723c */ /* 0x040fe800000018ff */
[-C--:B----4-:R-:W-:Y:S01]  /*8050*/  IADD3 R92, P1, R92, R242.reuse, RZ ;  /* 0x000000f25c5c7210 */ /* 0x090fe20007f3e0ff */
[----:B---3--:R3:W-:Y:S03]  /*8060*/  LDGSTS.E.BYPASS.LTC128B.128 [R244], [R94.64], !P6 ;  /* 0x000000005ef47fae */ /* 0x0087e6000f101d50 */
[-C--:B-1----:R-:W-:Y:S05]  /*8070*/  IADD3.X R93, R93, R241.reuse, RZ, P1, !PT ;  /* 0x000000f15d5d7210 */ /* 0x082fea0000ffe4ff */
[----:B------:R-:W1:Y:S01]  /*8080*/  SHFL.IDX PT, R101, R0, 0x2, 0x181f ;  /* 0x00581f0000657f89 */ /* 0x000e6200000e0000 */
[-C--:B--2---:R-:W-:Y:S07]  /*8090*/  IADD3 R100, P0, R100, R242.reuse, RZ ;  /* 0x000000f264647210 */ /* 0x084fee0007f1e0ff */
[----:B------:R3:W-:Y:S08]  /*80a0*/  LDGSTS.E.BYPASS.LTC128B.128 [R244+0x800], [R92.64], !P6 ;  /* 0x008000005cf47fae */ /* 0x0007f0000f101d50 */
[----:B------:R-:W2:Y:S01]  /*80b0*/  SHFL.IDX PT, R104, R2, 0x3, 0x181f ;  /* 0x00781f0002687f89 */ /* 0x000ea200000e0000 */
[-C--:B-1----:R-:W-:Y:S07]  /*80c0*/  IADD3.X R101, R101, R241.reuse, RZ, P0, !PT ;  /* 0x000000f165657210 */ /* 0x082fee00007fe4ff */
[----:B------:R-:W1:Y:S08]  /*80d0*/  SHFL.IDX PT, R105, R0, 0x3, 0x181f ;  /* 0x00781f0000697f89 */ /* 0x000e7000000e0000 */
[----:B------:R4:W-:Y:S01]  /*80e0*/  LDGSTS.E.BYPASS.LTC128B.128 [R244+0x1000], [R100.64], !P6 ;  /* 0x0100000064f47fae */ /* 0x0009e2000f101d50 */
[-C--:B---3--:R-:W-:Y:S01]  /*80f0*/  HMMA.16816.F32 R92, R108, R98.reuse, RZ ;  /* 0x000000626c5c723c */ /* 0x088fe200000018ff */
[-C--:B--2---:R-:W-:Y:S06]  /*8100*/  IADD3 R104, P1, R104, R242.reuse, RZ ;  /* 0x000000f268687210 */ /* 0x084fec0007f3e0ff */
[----:B------:R-:W2:Y:S01]  /*8110*/  SHFL.IDX PT, R102, R2, 0x4, 0x181f ;  /* 0x00981f0002667f89 */ /* 0x000ea200000e0000 */
[C---:B------:R-:W-:Y:S04]  /*8120*/  HMMA.16816.F32 R96, R112.reuse, R98, RZ ;  /* 0x000000627060723c */ /* 0x040fe800000018ff */
[-C--:B-1----:R-:W-:Y:S03]  /*8130*/  IADD3.X R105, R105, R241.reuse, RZ, P1, !PT ;  /* 0x000000f169697210 */ /* 0x082fe60000ffe4ff */
[----:B------:R-:W1:Y:S08]  /*8140*/  SHFL.IDX PT, R103, R0, 0x4, 0x181f ;  /* 0x00981f0000677f89 */ /* 0x000e7000000e0000 */
[----:B------:R3:W-:Y:S01]  /*8150*/  LDGSTS.E.BYPASS.LTC128B.128 [R244+0x1800], [R104.64], !P6 ;  /* 0x0180000068f47fae */ /* 0x0007e2000f101d50 */
[-C--:B--2---:R-:W-:Y:S07]  /*8160*/  IADD3 R102, P0, R102, R242.reuse, RZ ;  /* 0x000000f266667210 */ /* 0x084fee0007f1e0ff */
[----:B------:R-:W3:Y:S01]  /*8170*/  SHFL.IDX PT, R106, R2, 0x5, 0x181f ;  /* 0x00b81f00026a7f89 */ /* 0x000ee200000e0000 */
[-C--:B-1----:R-:W-:Y:S07]  /*8180*/  IADD3.X R103, R103, R241.reuse, RZ, P0, !PT ;  /* 0x000000f167677210 */ /* 0x082fee00007fe4ff */
[----:B------:R-:W1:Y:S08]  /*8190*/  SHFL.IDX PT, R107, R0, 0x5, 0x181f ;  /* 0x00b81f00006b7f89 */ /* 0x000e7000000e0000 */
[----:B------:R4:W-:Y:S01]  /*81a0*/  LDGSTS.E.BYPASS.LTC128B.128 [R244+0x2000], [R102.64], !P6 ;  /* 0x0200000066f47fae */ /* 0x0009e2000f101d50 */
[-C--:B---3--:R-:W-:Y:S07]  /*81b0*/  IADD3 R104, P0, R106, R242.reuse, RZ ;  /* 0x000000f26a687210 */ /* 0x088fee0007f1e0ff */
[----:B------:R-:W2:Y:S01]  /*81c0*/  SHFL.IDX PT, R2, R2, 0x6, 0x181f ;  /* 0x00d81f0002027f89 */ /* 0x000ea200000e0000 */
[-C--:B-1----:R-:W-:Y:S07]  /*81d0*/  IADD3.X R105, R107, R241.reuse, RZ, P0, !PT ;  /* 0x000000f16b697210 */ /* 0x082fee00007fe4ff */
[----:B------:R-:W1:Y:S08]  /*81e0*/  SHFL.IDX PT, R0, R0, 0x6, 0x181f ;  /* 0x00d81f0000007f89 */ /* 0x000e7000000e0000 */
[----:B------:R3:W-:Y:S01]  /*81f0*/  LDGSTS.E.BYPASS.LTC128B.128 [R244+0x2800], [R104.64], !P6 ;  /* 0x0280000068f47fae */ /* 0x0007e2000f101d50 */
[-C--:B----4-:R-:W-:Y:S08]  /*8200*/  HMMA.16816.F32 R100, R112, R184.reuse, RZ ;  /* 0x000000b87064723c */ /* 0x090ff000000018ff */
[C---:B---3--:R-:W-:Y:S07]  /*8210*/  HMMA.16816.F32 R104, R108.reuse, R184, RZ ;  /* 0x000000b86c68723c */ /* 0x048fee00000018ff */
[----:B--2---:R-:W-:Y:S01]  /*8220*/  IADD3 R184, P0, R2, R242, RZ ;  /* 0x000000f202b87210 */ /* 0x004fe20007f1e0ff */
[-C--:B------:R-:W-:Y:S04]  /*8230*/  HMMA.16816.F32 R108, R108, R186.reuse, RZ ;  /* 0x000000ba6c6c723c */ /* 0x080fe800000018ff */
[----:B-1----:R-:W-:Y:S02]  /*8240*/  IADD3.X R185, R0, R241, RZ, P0, !PT ;  /* 0x000000f100b97210 */ /* 0x002fe400007fe4ff */
[----:B------:R-:W-:Y:S02]  /*8250*/  PLOP3.LUT P0, PT, PT, PT, UP0, 0x80, 0x0 ;  /* 0x000000000000781c */ /* 0x000fe40003f0f008 */
[----:B------:R-:W-:Y:S01]  /*8260*/  HMMA.16816.F32 R112, R112, R186, RZ ;  /* 0x000000ba7070723c */ /* 0x000fe200000018ff */
[----:B------:R1:W-:Y:S07]  /*8270*/  LDGSTS.E.BYPASS.LTC128B.128 [R244+0x3000], [R184.64], !P6 ;  /* 0x03000000b8f47fae */ /* 0x0003ee000f101d50 */
[-C--:B------:R-:W-:Y:S01]  /*8280*/  HMMA.16816.F32 R4, R188, R192.reuse, R4 ;  /* 0x000000c0bc04723c */ /* 0x080fe20000001804 */
[----:B------:R-:W0:Y:S07]  /*8290*/  LDGDEPBAR ;  /* 0x00000000000079af */ /* 0x000e2e0000000000 */
[C---:B------:R-:W-:Y:S08]  /*82a0*/  HMMA.16816.F32 R8, R196.reuse, R192, R8 ;  /* 0x000000c0c408723c */ /* 0x040ff00000001808 */
[-C--:B------:R-:W-:Y:S01]  /*82b0*/  HMMA.16816.F32 R12, R196, R194.reuse, R12 ;  /* 0x000000c2c40c723c */ /* 0x080fe2000000180c */
[----:B-1----:R-:W-:Y:S07]  /*82c0*/  LDSM.16.M88.4 R184, [R231+0x7100] ;  /* 0x00710000e7b8783b */ /* 0x002fee0000000200 */
[C---:B------:R-:W-:Y:S01]  /*82d0*/  HMMA.16816.F32 R16, R188.reuse, R194, R16 ;  /* 0x000000c2bc10723c */ /* 0x040fe20000001810 */
[----:B------:R-:W1:Y:S07]  /*82e0*/  LDSM.16.M88.4 R192, [R229+0x3900] ;  /* 0x00390000e5c0783b */ /* 0x000e6e0000000200 */
[-C--:B------:R-:W-:Y:S08]  /*82f0*/  HMMA.16816.F32 R20, R188, R200.reuse, R20 ;  /* 0x000000c8bc14723c */ /* 0x080ff00000001814 */
[C---:B------:R-:W-:Y:S08]  /*8300*/  HMMA.16816.F32 R24, R196.reuse, R200, R24 ;  /* 0x000000c8c418723c */ /* 0x040ff00000001818 */
[-C--:B------:R-:W-:Y:S08]  /*8310*/  HMMA.16816.F32 R28, R196, R202.reuse, R28 ;  /* 0x000000cac41c723c */ /* 0x080ff0000000181c */
[C---:B------:R-:W-:Y:S01]  /*8320*/  HMMA.16816.F32 R32, R188.reuse, R202, R32 ;  /* 0x000000cabc20723c */ /* 0x040fe20000001820 */
[----:B------:R-:W2:Y:S07]  /*8330*/  LDSM.16.M88.4 R200, [R231+0x9100] ;  /* 0x00910000e7c8783b */ /* 0x000eae0000000200 */
[-C--:B------:R-:W-:Y:S08]  /*8340*/  HMMA.16816.F32 R36, R188, R204.reuse, R36 ;  /* 0x000000ccbc24723c */ /* 0x080ff00000001824 */
[C---:B------:R-:W-:Y:S08]  /*8350*/  HMMA.16816.F32 R40, R196.reuse, R204, R40 ;  /* 0x000000ccc428723c */ /* 0x040ff00000001828 */
[-C--:B------:R-:W-:Y:S08]  /*8360*/  HMMA.16816.F32 R44, R196, R206.reuse, R44 ;  /* 0x000000cec42c723c */ /* 0x080ff0000000182c */
[C---:B------:R-:W-:Y:S01]  /*8370*/  HMMA.16816.F32 R48, R188.reuse, R206, R48 ;  /* 0x000000cebc30723c */ /* 0x040fe20000001830 */
[----:B------:R-:W3:Y:S07]  /*8380*/  LDSM.16.M88.4 R204, [R229+0x4100] ;  /* 0x00410000e5cc783b */ /* 0x000eee0000000200 */
[-C--:B------:R-:W-:Y:S08]  /*8390*/  HMMA.16816.F32 R52, R188, R208.reuse, R52 ;  /* 0x000000d0bc34723c */ /* 0x080ff00000001834 */
[C---:B------:R-:W-:Y:S08]  /*83a0*/  HMMA.16816.F32 R56, R196.reuse, R208, R56 ;  /* 0x000000d0c438723c */ /* 0x040ff00000001838 */
[-C--:B------:R-:W-:Y:S08]  /*83b0*/  HMMA.16816.F32 R60, R196, R210.reuse, R60 ;  /* 0x000000d2c43c723c */ /* 0x080ff0000000183c */
[C---:B------:R-:W-:Y:S01]  /*83c0*/  HMMA.16816.F32 R64, R188.reuse, R210, R64 ;  /* 0x000000d2bc40723c */ /* 0x040fe20000001840 */
[----:B------:R-:W4:Y:S07]  /*83d0*/  LDSM.16.M88.4 R208, [R229+0x4900] ;  /* 0x00490000e5d0783b */ /* 0x000f2e0000000200 */
[-C--:B------:R-:W-:Y:S08]  /*83e0*/  HMMA.16816.F32 R68, R188, R212.reuse, R68 ;  /* 0x000000d4bc44723c */ /* 0x080ff00000001844 */
[C---:B------:R-:W-:Y:S08]  /*83f0*/  HMMA.16816.F32 R72, R196.reuse, R212, R72 ;  /* 0x000000d4c448723c */ /* 0x040ff00000001848 */
[-C--:B------:R-:W-:Y:S08]  /*8400*/  HMMA.16816.F32 R76, R196, R214.reuse, R76 ;  /* 0x000000d6c44c723c */ /* 0x080ff0000000184c */
[C---:B------:R-:W-:Y:S01]  /*8410*/  HMMA.16816.F32 R80, R188.reuse, R214, R80 ;  /* 0x000000d6bc50723c */ /* 0x040fe20000001850 */
[----:B------:R-:W5:Y:S07]  /*8420*/  LDSM.16.M88.4 R212, [R229+0x5100] ;  /* 0x00510000e5d4783b */ /* 0x000f6e0000000200 */
[-C--:B------:R-:W-:Y:S08]  /*8430*/  HMMA.16816.F32 R84, R188, R216.reuse, R84 ;  /* 0x000000d8bc54723c */ /* 0x080ff00000001854 */
[C---:B------:R-:W-:Y:S08]  /*8440*/  HMMA.16816.F32 R88, R196.reuse, R216, R88 ;  /* 0x000000d8c458723c */ /* 0x040ff00000001858 */
[-C--:B------:R-:W-:Y:S08]  /*8450*/  HMMA.16816.F32 R92, R196, R218.reuse, R92 ;  /* 0x000000dac45c723c */ /* 0x080ff0000000185c */
[C---:B------:R-:W-:Y:S01]  /*8460*/  HMMA.16816.F32 R96, R188.reuse, R218, R96 ;  /* 0x000000dabc60723c */ /* 0x040fe20000001860 */
[----:B------:R-:W-:Y:S07]  /*8470*/  LDSM.16.M88.4 R216, [R229+0x6900] ;  /* 0x00690000e5d8783b */ /* 0x000fee0000000200 */
[-C--:B------:R-:W-:Y:S08]  /*8480*/  HMMA.16816.F32 R100, R188, R220.reuse, R100 ;  /* 0x000000dcbc64723c */ /* 0x080ff00000001864 */
[C---:B------:R-:W-:Y:S08]  /*8490*/  HMMA.16816.F32 R104, R196.reuse, R220, R104 ;  /* 0x000000dcc468723c */ /* 0x040ff00000001868 */
[-C--:B------:R-:W-:Y:S01]  /*84a0*/  HMMA.16816.F32 R108, R196, R222.reuse, R108 ;  /* 0x000000dec46c723c */ /* 0x080fe2000000186c */
[----:B------:R-:W-:Y:S07]  /*84b0*/  LDSM.16.M88.4 R196, [R229+0x6100] ;  /* 0x00610000e5c4783b */ /* 0x000fee0000000200 */
[----:B------:R-:W-:Y:S01]  /*84c0*/  HMMA.16816.F32 R112, R188, R222, R112 ;  /* 0x000000debc70723c */ /* 0x000fe20000001870 */
[----:B------:R-:W4:Y:S07]  /*84d0*/  LDSM.16.M88.4 R188, [R229+0x5900] ;  /* 0x00590000e5bc783b */ /* 0x000f2e0000000200 */
[-C--:B-1----:R-:W-:Y:S01]  /*84e0*/  HMMA.16816.F32 R4, R184, R192.reuse, R4 ;  /* 0x000000c0b804723c */ /* 0x082fe20000001804 */
[----:B------:R-:W-:Y:S07]  /*84f0*/  LDSM.16.M88.4 R220, [R228] ;  /* 0x00000000e4dc783b */ /* 0x000fee0000000200 */
[C---:B--2---:R-:W-:Y:S08]  /*8500*/  HMMA.16816.F32 R8, R200.reuse, R192, R8 ;  /* 0x000000c0c808723c */ /* 0x044ff00000001808 */
[-C--:B------:R-:W-:Y:S08]  /*8510*/  HMMA.16816.F32 R12, R200, R194.reuse, R12 ;  /* 0x000000c2c80c723c */ /* 0x080ff0000000180c */
[C---:B------:R-:W-:Y:S01]  /*8520*/  HMMA.16816.F32 R16, R184.reuse, R194, R16 ;  /* 0x000000c2b810723c */ /* 0x040fe20000001810 */
[----:B------:R-:W1:Y:S07]  /*8530*/  LDSM.16.M88.4 R192, [R232+0x7100] ;  /* 0x00710000e8c0783b */ /* 0x000e6e0000000200 */
[-C--:B---3--:R-:W-:Y:S08]  /*8540*/  HMMA.16816.F32 R20, R184, R204.reuse, R20 ;  /* 0x000000ccb814723c */ /* 0x088ff00000001814 */
[C---:B------:R-:W-:Y:S08]  /*8550*/  HMMA.16816.F32 R24, R200.reuse, R204, R24 ;  /* 0x000000ccc818723c */ /* 0x040ff00000001818 */
[-C--:B------:R-:W-:Y:S08]  /*8560*/  HMMA.16816.F32 R28, R200, R206.reuse, R28 ;  /* 0x000000cec81c723c */ /* 0x080ff0000000181c */
[C---:B------:R-:W-:Y:S01]  /*8570*/  HMMA.16816.F32 R32, R184.reuse, R206, R32 ;  /* 0x000000ceb820723c */ /* 0x040fe20000001820 */
[----:B------:R-:W2:Y:S07]  /*8580*/  LDSM.16.M88.4 R204, [R232+0x9100] ;  /* 0x00910000e8cc783b */ /* 0x000eae0000000200 */
[-C--:B----4-:R-:W-:Y:S08]  /*8590*/  HMMA.16816.F32 R36, R184, R208.reuse, R36 ;  /* 0x000000d0b824723c */ /* 0x090ff00000001824 */
[C---:B------:R-:W-:Y:S08]  /*85a0*/  HMMA.16816.F32 R40, R200.reuse, R208, R40 ;  /* 0x000000d0c828723c */ /* 0x040ff00000001828 */
[-C--:B------:R-:W-:Y:S08]  /*85b0*/  HMMA.16816.F32 R44, R200, R210.reuse, R44 ;  /* 0x000000d2c82c723c */ /* 0x080ff0000000182c */
[C---:B------:R-:W-:Y:S08]  /*85c0*/  HMMA.16816.F32 R48, R184.reuse, R210, R48 ;  /* 0x000000d2b830723c */ /* 0x040ff00000001830 */
[-C--:B-----5:R-:W-:Y:S08]  /*85d0*/  HMMA.16816.F32 R52, R184, R212.reuse, R52 ;  /* 0x000000d4b834723c */ /* 0x0a0ff00000001834 */
[C---:B------:R-:W-:Y:S08]  /*85e0*/  HMMA.16816.F32 R56, R200.reuse, R212, R56 ;  /* 0x000000d4c838723c */ /* 0x040ff00000001838 */
[-C--:B------:R-:W-:Y:S08]  /*85f0*/  HMMA.16816.F32 R60, R200, R214.reuse, R60 ;  /* 0x000000d6c83c723c */ /* 0x080ff0000000183c */
        /* <DEDUP_REMOVED lines=12> */
[----:B------:R-:W-:Y:S08]  /*86c0*/  HMMA.16816.F32 R112, R184, R218, R112 ;  /* 0x000000dab870723c */ /* 0x000ff00000001870 */
[-C--:B-1----:R-:W-:Y:S08]  /*86d0*/  HMMA.16816.F32 R4, R192, R220.reuse, R4 ;  /* 0x000000dcc004723c */ /* 0x082ff00000001804 */
[C---:B--2---:R-:W-:Y:S08]  /*86e0*/  HMMA.16816.F32 R8, R204.reuse, R220, R8 ;  /* 0x000000dccc08723c */ /* 0x044ff00000001808 */
[-C--:B------:R-:W-:Y:S08]  /*86f0*/  HMMA.16816.F32 R12, R204, R222.reuse, R12 ;  /* 0x000000decc0c723c */ /* 0x080ff0000000180c */
[----:B------:R-:W-:Y:S01]  /*8700*/  FMUL.FTZ R4, R4, c[0x0][0x320] ;  /* 0x0000c80004047a20 */ /* 0x000fe20000410000 */
[C---:B------:R-:W-:Y:S03]  /*8710*/  HMMA.16816.F32 R16, R192.reuse, R222, R16 ;  /* 0x000000dec010723c */ /* 0x040fe60000001810 */
[----:B------:R-:W-:Y:S01]  /*8720*/  MUFU.TANH R186, R4 ;  /* 0x0000000400ba7308 */ /* 0x000fe20000002400 */
[----:B------:R-:W-:Y:S02]  /*8730*/  FMUL.FTZ R5, R5, c[0x0][0x320] ;  /* 0x0000c80005057a20 */ /* 0x000fe40000410000 */
[----:B------:R-:W-:Y:S02]  /*8740*/  FMUL.FTZ R6, R6, c[0x0][0x320] ;  /* 0x0000c80006067a20 */ /* 0x000fe40000410000 */
[----:B------:R-:W-:Y:S04]  /*8750*/  FMUL.FTZ R7, R7, c[0x0][0x320] ;  /* 0x0000c80007077a20 */ /* 0x000fe80000410000 */
[----:B------:R-:W-:Y:S01]  /*8760*/  FMUL.FTZ R8, R8, c[0x0][0x320] ;  /* 0x0000c80008087a20 */ /* 0x000fe20000410000 */
[----:B------:R-:W-:Y:S01]  /*8770*/  MUFU.TANH R198, R5 ;  /* 0x0000000500c67308 */ /* 0x000fe20000002400 */
[----:B------:R-:W-:Y:S02]  /*8780*/  FMUL.FTZ R9, R9, c[0x0][0x320] ;  /* 0x0000c80009097a20 */ /* 0x000fe40000410000 */
[----:B------:R-:W-:Y:S02]  /*8790*/  FMUL.FTZ R10, R10, c[0x0][0x320] ;  /* 0x0000c8000a0a7a20 */ /* 0x000fe40000410000 */
[----:B------:R-:W-:Y:S02]  /*87a0*/  FMUL.FTZ R11, R11, c[0x0][0x320] ;  /* 0x0000c8000b0b7a20 */ /* 0x000fe40000410000 */
[----:B------:R-:W-:Y:S02]  /*87b0*/  FMUL.FTZ R12, R12, c[0x0][0x320] ;  /* 0x0000c8000c0c7a20 */ /* 0x000fe40000410000 */
[----:B------:R-:W-:Y:S01]  /*87c0*/  FMUL.FTZ R13, R13, c[0x0][0x320] ;  /* 0x0000c8000d0d7a20 */ /* 0x000fe20000410000 */
[----:B------:R-:W-:Y:S01]  /*87d0*/  MUFU.TANH R187, R6 ;  /* 0x0000000600bb7308 */ /* 0x000fe20000002400 */
[----:B------:R-:W-:Y:S02]  /*87e0*/  FMUL.FTZ R17, R17, c[0x0][0x320] ;  /* 0x0000c80011117a20 */ /* 0x000fe40000410000 */
[----:B------:R-:W-:Y:S02]  /*87f0*/  FMUL.FTZ R18, R18, c[0x0][0x320] ;  /* 0x0000c80012127a20 */ /* 0x000fe40000410000 */
[----:B------:R-:W-:Y:S02]  /*8800*/  FMUL.FTZ R19, R19, c[0x0][0x320] ;  /* 0x0000c80013137a20 */ /* 0x000fe40000410000 */
[----:B------:R-:W-:Y:S02]  /*8810*/  FMUL.FTZ R14, R14, c[0x0][0x320] ;  /* 0x0000c8000e0e7a20 */ /* 0x000fe40000410000 */
[----:B------:R-:W-:Y:S01]  /*8820*/  FMUL.FTZ R15, R15, c[0x0][0x320] ;  /* 0x0000c8000f0f7a20 */ /* 0x000fe20000410000 */
[----:B------:R1:W-:Y:S01]  /*8830*/  MUFU.TANH R199, R7 ;  /* 0x0000000700c77308 */ /* 0x0003e20000002400 */
[----:B------:R-:W-:Y:S09]  /*8840*/  FMUL.FTZ R16, R16, c[0x0][0x320] ;  /* 0x0000c80010107a20 */ /* 0x000ff20000410000 */
[----:B------:R-:W-:Y:S10]  /*8850*/  MUFU.TANH R197, R8 ;  /* 0x0000000800c57308 */ /* 0x000ff40000002400 */
[----:B------:R-:W-:Y:S01]  /*8860*/  MUFU.TANH R200, R9 ;  /* 0x0000000900c87308 */ /* 0x000fe20000002400 */
[----:B-1----:R-:W1:Y:S09]  /*8870*/  LDSM.16.M88.4 R4, [R228+0x800] ;  /* 0x00080000e404783b */ /* 0x002e720000000200 */
[----:B------:R-:W-:Y:S10]  /*8880*/  MUFU.TANH R188, R10 ;  /* 0x0000000a00bc7308 */ /* 0x000ff40000002400 */
[----:B------:R2:W-:Y:S10]  /*8890*/  MUFU.TANH R201, R11 ;  /* 0x0000000b00c97308 */ /* 0x0005f40000002400 */
[----:B------:R-:W-:Y:S10]  /*88a0*/  MUFU.TANH R191, R12 ;  /* 0x0000000c00bf7308 */ /* 0x000ff40000002400 */
[----:B------:R-:W-:Y:S01]  /*88b0*/  MUFU.TANH R189, R13 ;  /* 0x0000000d00bd7308 */ /* 0x000fe20000002400 */
[----:B--2---:R-:W2:Y:S01]  /*88c0*/  LDSM.16.M88.4 R8, [R228+0x1000] ;  /* 0x00100000e408783b */ /* 0x004ea20000000200 */
[-C--:B-1----:R-:W-:Y:S08]  /*88d0*/  HMMA.16816.F32 R20, R192, R4.reuse, R20 ;  /* 0x00000004c014723c */ /* 0x082ff00000001814 */
[----:B------:R-:W-:Y:S01]  /*88e0*/  MUFU.TANH R196, R14 ;  /* 0x0000000e00c47308 */ /* 0x000fe20000002400 */
[C---:B------:R-:W-:Y:S09]  /*88f0*/  HMMA.16816.F32 R24, R204.reuse, R4, R24 ;  /* 0x00000004cc18723c */ /* 0x040ff20000001818 */
[----:B------:R-:W-:Y:S01]  /*8900*/  MUFU.TANH R190, R15 ;  /* 0x0000000f00be7308 */ /* 0x000fe20000002400 */
[-C--:B------:R-:W-:Y:S08]  /*8910*/  HMMA.16816.F32 R28, R204, R6.reuse, R28 ;  /* 0x00000006cc1c723c */ /* 0x080ff0000000181c */
[C---:B------:R-:W-:Y:S01]  /*8920*/  HMMA.16816.F32 R32, R192.reuse, R6, R32 ;  /* 0x00000006c020723c */ /* 0x040fe20000001820 */
[----:B------:R-:W-:Y:S01]  /*8930*/  MUFU.TANH R185, R16 ;  /* 0x0000001000b97308 */ /* 0x000fe20000002400 */
[----:B------:R-:W1:Y:S02]  /*8940*/  LDSM.16.M88.4 R4, [R228+0x1800] ;  /* 0x00180000e404783b */ /* 0x000e640000000200 */
[----:B------:R-:W-:Y:S02]  /*8950*/  FMUL.FTZ R20, R20, c[0x0][0x320] ;  /* 0x0000c80014147a20 */ /* 0x000fe40000410000 */
[----:B------:R-:W-:Y:S02]  /*8960*/  FMUL.FTZ R21, R21, c[0x0][0x320] ;  /* 0x0000c80015157a20 */ /* 0x000fe40000410000 */
[----:B------:R-:W-:Y:S03]  /*8970*/  FMUL.FTZ R22, R22, c[0x0][0x320] ;  /* 0x0000c80016167a20 */ /* 0x000fe60000410000 */
[----:B------:R-:W-:Y:S01]  /*8980*/  MUFU.TANH R184, R17 ;  /* 0x0000001100b87308 */ /* 0x000fe20000002400 */
[----:B------:R-:W-:Y:S02]  /*8990*/  FMUL.FTZ R23, R23, c[0x0][0x320] ;  /* 0x0000c80017177a20 */ /* 0x000fe40000410000 */
[----:B------:R-:W-:Y:S01]  /*89a0*/  FMUL.FTZ R24, R24, c[0x0][0x320] ;  /* 0x0000c80018187a20 */ /* 0x000fe20000410000 */
[-C--:B--2---:R-:W-:Y:S03]  /*89b0*/  HMMA.16816.F32 R36, R192, R8.reuse, R36 ;  /* 0x00000008c024723c */ /* 0x084fe60000001824 */
[----:B------:R-:W-:Y:S02]  /*89c0*/  FMUL.FTZ R25, R25, c[0x0][0x320] ;  /* 0x0000c80019197a20 */ /* 0x000fe40000410000 */
[----:B------:R-:W-:Y:S01]  /*89d0*/  FMUL.FTZ R26, R26, c[0x0][0x320] ;  /* 0x0000c8001a1a7a20 */ /* 0x000fe20000410000 */
[----:B------:R-:W-:Y:S01]  /*89e0*/  MUFU.TANH R18, R18 ;  /* 0x0000001200127308 */ /* 0x000fe20000002400 */
[----:B------:R-:W-:Y:S01]  /*89f0*/  FMUL.FTZ R27, R27, c[0x0][0x320] ;  /* 0x0000c8001b1b7a20 */ /* 0x000fe20000410000 */
[C---:B------:R-:W-:Y:S04]  /*8a00*/  HMMA.16816.F32 R40, R204.reuse, R8, R40 ;  /* 0x00000008cc28723c */ /* 0x040fe80000001828 */
[----:B------:R-:W-:Y:S02]  /*8a10*/  FMUL.FTZ R28, R28, c[0x0][0x320] ;  /* 0x0000c8001c1c7a20 */ /* 0x000fe40000410000 */
[----:B------:R-:W-:Y:S02]  /*8a20*/  FMUL.FTZ R29, R29, c[0x0][0x320] ;  /* 0x0000c8001d1d7a20 */ /* 0x000fe40000410000 */
[----:B------:R-:W-:Y:S01]  /*8a30*/  MUFU.TANH R19, R19 ;  /* 0x0000001300137308 */ /* 0x000fe20000002400 */
[-C--:B------:R-:W-:Y:S03]  /*8a40*/  HMMA.16816.F32 R44, R204, R10.reuse, R44 ;  /* 0x0000000acc2c723c */ /* 0x080fe6000000182c */
[----:B------:R-:W-:Y:S02]  /*8a50*/  FMUL.FTZ R30, R30, c[0x0][0x320] ;  /* 0x0000c8001e1e7a20 */ /* 0x000fe40000410000 */
[----:B------:R-:W-:Y:S02]  /*8a60*/  FMUL.FTZ R31, R31, c[0x0][0x320] ;  /* 0x0000c8001f1f7a20 */ /* 0x000fe40000410000 */
[----:B------:R-:W-:Y:S01]  /*8a70*/  FMUL.FTZ R32, R32, c[0x0][0x320] ;  /* 0x0000c80020207a20 */ /* 0x000fe20000410000 */
[C---:B------:R-:W-:Y:S01]  /*8a80*/  HMMA.16816.F32 R48, R192.reuse, R10, R48 ;  /* 0x0000000ac030723c */ /* 0x040fe20000001830 */
[----:B------:R-:W-:Y:S01]  /*8a90*/  MUFU.TANH R20, R20 ;  /* 0x0000001400147308 */ /* 0x000fe20000002400 */
[----:B------:R-:W2:Y:S02]  /*8aa0*/  LDSM.16.M88.4 R8, [R228+0x2000] ;  /* 0x00200000e408783b */ /* 0x000ea40000000200 */
[----:B------:R-:W-:Y:S02]  /*8ab0*/  FMUL.FTZ R33, R33, c[0x0][0x320] ;  /* 0x0000c80021217a20 */ /* 0x000fe40000410000 */
[----:B------:R-:W-:Y:S02]  /*8ac0*/  FMUL.FTZ R34, R34, c[0x0][0x320] ;  /* 0x0000c80022227a20 */ /* 0x000fe40000410000 */
[-C--:B-1----:R-:W-:Y:S03]  /*8ad0*/  HMMA.16816.F32 R52, R192, R4.reuse, R52 ;  /* 0x00000004c034723c */ /* 0x082fe60000001834 */
[----:B------:R-:W-:Y:S01]  /*8ae0*/  MUFU.TANH R21, R21 ;  /* 0x0000001500157308 */ /* 0x000fe20000002400 */
[----:B------:R-:W-:Y:S02]  /*8af0*/  FMUL.FTZ R35, R35, c[0x0][0x320] ;  /* 0x0000c80023237a20 */ /* 0x000fe40000410000 */
[----:B------:R-:W-:Y:S02]  /*8b00*/  FMUL.FTZ R36, R36, c[0x0][0x320] ;  /* 0x0000c80024247a20 */ /* 0x000fe40000410000 */
[C---:B------:R-:W-:Y:S04]  /*8b10*/  HMMA.16816.F32 R56, R204.reuse, R4, R56 ;  /* 0x00000004cc38723c */ /* 0x040fe80000001838 */
[----:B------:R-:W-:Y:S01]  /*8b20*/  FMUL.FTZ R37, R37, c[0x0][0x320] ;  /* 0x0000c80025257a20 */ /* 0x000fe20000410000 */
[----:B------:R-:W-:Y:S01]  /*8b30*/  MUFU.TANH R22, R22 ;  /* 0x0000001600167308 */ /* 0x000fe20000002400 */
[----:B------:R-:W-:Y:S02]  /*8b40*/  FMUL.FTZ R38, R38, c[0x0][0x320] ;  /* 0x0000c80026267a20 */ /* 0x000fe40000410000 */
[-C--:B------:R-:W-:Y:S04]  /*8b50*/  HMMA.16816.F32 R60, R204, R6.reuse, R60 ;  /* 0x00000006cc3c723c */ /* 0x080fe8000000183c */
[----:B------:R-:W-:Y:S02]  /*8b60*/  FMUL.FTZ R39, R39, c[0x0][0x320] ;  /* 0x0000c80027277a20 */ /* 0x000fe40000410000 */
[----:B------:R-:W-:Y:S01]  /*8b70*/  FMUL.FTZ R40, R40, c[0x0][0x320] ;  /* 0x0000c80028287a20 */ /* 0x000fe20000410000 */
[----:B------:R-:W-:Y:S01]  /*8b80*/  MUFU.TANH R23, R23 ;  /* 0x0000001700177308 */ /* 0x000fe20000002400 */
[C---:B------:R-:W-:Y:S01]  /*8b90*/  HMMA.16816.F32 R64, R192.reuse, R6, R64 ;  /* 0x00000006c040723c */ /* 0x040fe20000001840 */
[----:B------:R-:W1:Y:S03]  /*8ba0*/  LDSM.16.M88.4 R4, [R228+0x2800] ;  /* 0x00280000e404783b */ /* 0x000e660000000200 */
[----:B------:R-:W-:Y:S02]  /*8bb0*/  FMUL.FTZ R41, R41, c[0x0][0x320] ;  /* 0x0000c80029297a20 */ /* 0x000fe40000410000 */
[----:B------:R-:W-:Y:S02]  /*8bc0*/  FMUL.FTZ R42, R42, c[0x0][0x320] ;  /* 0x0000c8002a2a7a20 */ /* 0x000fe40000410000 */
[----:B------:R-:W-:Y:S01]  /*8bd0*/  FMUL.FTZ R43, R43, c[0x0][0x320] ;  /* 0x0000c8002b2b7a20 */ /* 0x000fe20000410000 */
[----:B------:R-:W-:Y:S01]  /*8be0*/  MUFU.TANH R24, R24 ;  /* 0x0000001800187308 */ /* 0x000fe20000002400 */
[-C--:B--2---:R-:W-:Y:S03]  /*8bf0*/  HMMA.16816.F32 R68, R192, R8.reuse, R68 ;  /* 0x00000008c044723c */ /* 0x084fe60000001844 */
[----:B------:R-:W-:Y:S02]  /*8c00*/  FMUL.FTZ R44, R44, c[0x0][0x320] ;  /* 0x0000c8002c2c7a20 */ /* 0x000fe40000410000 */
[----:B------:R-:W-:Y:S02]  /*8c10*/  FMUL.FTZ R45, R45, c[0x0][0x320] ;  /* 0x0000c8002d2d7a20 */ /* 0x000fe40000410000 */
[----:B------:R-:W-:Y:S01]  /*8c20*/  FMUL.FTZ R46, R46, c[0x0][0x320] ;  /* 0x0000c8002e2e7a20 */ /* 0x000fe20000410000 */
[C---:B------:R-:W-:Y:S01]  /*8c30*/  HMMA.16816.F32 R72, R204.reuse, R8, R72 ;  /* 0x00000008cc48723c */ /* 0x040fe20000001848 */
[----:B------:R-:W-:Y:S03]  /*8c40*/  MUFU.TANH R25, R25 ;  /* 0x0000001900197308 */ /* 0x000fe60000002400 */
[----:B------:R-:W-:Y:S02]  /*8c50*/  FMUL.FTZ R47, R47, c[0x0][0x320] ;  /* 0x0000c8002f2f7a20 */ /* 0x000fe40000410000 */
[----:B------:R-:W-:Y:S02]  /*8c60*/  FMUL.FTZ R64, R64, c[0x0][0x320] ;  /* 0x0000c80040407a20 */ /* 0x000fe40000410000 */
[-C--:B------:R-:W-:Y:S03]  /*8c70*/  HMMA.16816.F32 R76, R204, R10.reuse, R76 ;  /* 0x0000000acc4c723c */ /* 0x080fe6000000184c */
[----:B------:R-:W-:Y:S01]  /*8c80*/  MUFU.TANH R211, R64 ;  /* 0x0000004000d37308 */ /* 0x000fe20000002400 */
[----:B------:R-:W-:Y:S02]  /*8c90*/  FMUL.FTZ R48, R48, c[0x0][0x320] ;  /* 0x0000c80030307a20 */ /* 0x000fe40000410000 */
[----:B------:R-:W-:Y:S02]  /*8ca0*/  FMUL.FTZ R49, R49, c[0x0][0x320] ;  /* 0x0000c80031317a20 */ /* 0x000fe40000410000 */
[C---:B------:R-:W-:Y:S01]  /*8cb0*/  HMMA.16816.F32 R80, R192.reuse, R10, R80 ;  /* 0x0000000ac050723c */ /* 0x040fe20000001850 */
[----:B------:R-:W2:Y:S01]  /*8cc0*/  LDSM.16.M88.4 R8, [R228+0x3000] ;  /* 0x00300000e408783b */ /* 0x000ea20000000200 */
[----:B------:R-:W-:Y:S04]  /*8cd0*/  DEPBAR.LE SB0, 0x0 ;  /* 0x000080000000791a */ /* 0x000fe80000000000 */
[----:B------:R-:W-:Y:S01]  /*8ce0*/  MUFU.TANH R26, R26 ;  /* 0x0000001a001a7308 */ /* 0x000fe20000002400 */
[----:B------:R-:W-:Y:S01]  /*8cf0*/  FMUL.FTZ R50, R50, c[0x0][0x320] ;  /* 0x0000c80032327a20 */ /* 0x000fe20000410000 */
[-C--:B-1----:R-:W-:Y:S01]  /*8d00*/  HMMA.16816.F32 R84, R192, R4.reuse, R84 ;  /* 0x00000004c054723c */ /* 0x082fe20000001854 */
[----:B------:R-:W-:Y:S04]  /*8d10*/  BAR.SYNC.DEFER_BLOCKING 0x0 ;  /* 0x0000000000007b1d */ /* 0x000fe80000010000 */
[----:B------:R-:W-:Y:S02]  /*8d20*/  FMUL.FTZ R75, R75, c[0x0][0x320] ;  /* 0x0000c8004b4b7a20 */ /* 0x000fe40000410000 */
[----:B------:R-:W-:Y:S01]  /*8d30*/  FMUL.FTZ R51, R51, c[0x0][0x320] ;  /* 0x0000c80033337a20 */ /* 0x000fe20000410000 */
[----:B------:R-:W-:Y:S01]  /*8d40*/  MUFU.TANH R27, R27 ;  /* 0x0000001b001b7308 */ /* 0x000fe20000002400 */
[C---:B------:R-:W-:Y:S04]  /*8d50*/  HMMA.16816.F32 R88, R204.reuse, R4, R88 ;  /* 0x00000004cc58723c */ /* 0x040fe80000001858 */
[----:B------:R-:W-:Y:S02]  /*8d60*/  FMUL.FTZ R52, R52, c[0x0][0x320] ;  /* 0x0000c80034347a20 */ /* 0x000fe40000410000 */
[----:B------:R-:W-:Y:S02]  /*8d70*/  FMUL.FTZ R53, R53, c[0x0][0x320] ;  /* 0x0000c80035357a20 */ /* 0x000fe40000410000 */
[-C--:B------:R-:W-:Y:S01]  /*8d80*/  HMMA.16816.F32 R92, R204, R6.reuse, R92 ;  /* 0x00000006cc5c723c */ /* 0x080fe2000000185c */
[----:B------:R-:W-:Y:S03]  /*8d90*/  MUFU.TANH R64, R75 ;  /* 0x0000004b00407308 */ /* 0x000fe60000002400 */
[----:B------:R-:W-:Y:S02]  /*8da0*/  FMUL.FTZ R54, R54, c[0x0][0x320] ;  /* 0x0000c80036367a20 */ /* 0x000fe40000410000 */
[----:B------:R-:W-:Y:S02]  /*8db0*/  FMUL.FTZ R55, R55, c[0x0][0x320] ;  /* 0x0000c80037377a20 */ /* 0x000fe40000410000 */
[----:B------:R-:W-:Y:S01]  /*8dc0*/  FMUL.FTZ R87, R87, c[0x0][0x320] ;  /* 0x0000c80057577a20 */ /* 0x000fe20000410000 */
[C---:B------:R-:W-:Y:S02]  /*8dd0*/  HMMA.16816.F32 R96, R192.reuse, R6, R96 ;  /* 0x00000006c060723c */ /* 0x040fe40000001860 */
[----:B------:R-:W-:Y:S02]  /*8de0*/  MUFU.TANH R28, R28 ;  /* 0x0000001c001c7308 */ /* 0x000fe40000002400 */
[----:B------:R-:W-:Y:S02]  /*8df0*/  FMUL.FTZ R56, R56, c[0x0][0x320] ;  /* 0x0000c80038387a20 */ /* 0x000fe40000410000 */
[----:B------:R-:W-:Y:S02]  /*8e00*/  FMUL.FTZ R57, R57, c[0x0][0x320] ;  /* 0x0000c80039397a20 */ /* 0x000fe40000410000 */
[-C--:B--2---:R-:W-:Y:S04]  /*8e10*/  HMMA.16816.F32 R100, R192, R8.reuse, R100 ;  /* 0x00000008c064723c */ /* 0x084fe80000001864 */
[----:B------:R-:W1:Y:S01]  /*8e20*/  MUFU.TANH R0, R87 ;  /* 0x0000005700007308 */ /* 0x000e620000002400 */
[----:B------:R-:W-:Y:S02]  /*8e30*/  FMUL.FTZ R58, R58, c[0x0][0x320] ;  /* 0x0000c8003a3a7a20 */ /* 0x000fe40000410000 */
[----:B------:R-:W-:Y:S01]  /*8e40*/  FMUL.FTZ R93, R93, c[0x0][0x320] ;  /* 0x0000c8005d5d7a20 */ /* 0x000fe20000410000 */
[C---:B------:R-:W-:Y:S04]  /*8e50*/  HMMA.16816.F32 R104, R204.reuse, R8, R104 ;  /* 0x00000008cc68723c */ /* 0x040fe80000001868 */
[----:B------:R-:W-:Y:S02]  /*8e60*/  FMUL.FTZ R59, R59, c[0x0][0x320] ;  /* 0x0000c8003b3b7a20 */ /* 0x000fe40000410000 */
[----:B------:R-:W-:Y:S01]  /*8e70*/  MUFU.TANH R29, R29 ;  /* 0x0000001d001d7308 */ /* 0x000fe20000002400 */
[----:B------:R-:W-:Y:S01]  /*8e80*/  FMUL.FTZ R60, R60, c[0x0][0x320] ;  /* 0x0000c8003c3c7a20 */ /* 0x000fe20000410000 */
[-C--:B------:R-:W-:Y:S04]  /*8e90*/  HMMA.16816.F32 R108, R204, R10.reuse, R108 ;  /* 0x0000000acc6c723c */ /* 0x080fe8000000186c */
[----:B------:R-:W-:Y:S02]  /*8ea0*/  FMUL.FTZ R61, R61, c[0x0][0x320] ;  /* 0x0000c8003d3d7a20 */ /* 0x000fe40000410000 */
[----:B------:R-:W-:Y:S02]  /*8eb0*/  FMUL.FTZ R62, R62, c[0x0][0x320] ;  /* 0x0000c8003e3e7a20 */ /* 0x000fe40000410000 */
[----:B------:R-:W-:Y:S01]  /*8ec0*/  MUFU.TANH R30, R30 ;  /* 0x0000001e001e7308 */ /* 0x000fe20000002400 */
[----:B------:R-:W-:Y:S01]  /*8ed0*/  HMMA.16816.F32 R112, R192, R10, R112 ;  /* 0x0000000ac070723c */ /* 0x000fe20000001870 */
[----:B-1----:R1:W-:Y:S03]  /*8ee0*/  STL [R1+0x8], R0 ;  /* 0x0000080001007387 */ /* 0x0023e60000100800 */
[----:B------:R-:W-:Y:S02]  /*8ef0*/  FMUL.FTZ R63, R63, c[0x0][0x320] ;  /* 0x0000c8003f3f7a20 */ /* 0x000fe40000410000 */
[----:B------:R-:W-:Y:S02]  /*8f00*/  FMUL.FTZ R65, R65, c[0x0][0x320] ;  /* 0x0000c80041417a20 */ /* 0x000fe40000410000 */
[----:B------:R-:W-:Y:S01]  /*8f10*/  FMUL.FTZ R66, R66, c[0x0][0x320] ;  /* 0x0000c80042427a20 */ /* 0x000fe20000410000 */
[----:B------:R-:W-:Y:S03]  /*8f20*/  MUFU.TANH R31, R31 ;  /* 0x0000001f001f7308 */ /* 0x000fe60000002400 */
        /* <DEDUP_REMOVED lines=10> */
[----:B-1----:R-:W1:Y:S01]  /*8fd0*/  MUFU.TANH R0, R93 ;  /* 0x0000005d00007308 */ /* 0x002e620000002400 */
[----:B------:R-:W-:Y:S02]  /*8fe0*/  FMUL.FTZ R109, R109, c[0x0][0x320] ;  /* 0x0000c8006d6d7a20 */ /* 0x000fe40000410000 */
[----:B------:R-:W-:Y:S02]  /*8ff0*/  FMUL.FTZ R75, R110, c[0x0][0x320] ;  /* 0x0000c8006e4b7a20 */ /* 0x000fe40000410000 */
[----:B------:R-:W-:Y:S02]  /*9000*/  FMUL.FTZ R112, R112, c[0x0][0x320] ;  /* 0x0000c80070707a20 */ /* 0x000fe40000410000 */
[----:B------:R-:W-:Y:S02]  /*9010*/  FMUL.FTZ R113, R113, c[0x0][0x320] ;  /* 0x0000c80071717a20 */ /* 0x000fe40000410000 */
[----:B------:R-:W-:Y:S01]  /*9020*/  FMUL.FTZ R114, R114, c[0x0][0x320] ;  /* 0x0000c80072727a20 */ /* 0x000fe20000410000 */
[----:B------:R-:W2:Y:S01]  /*9030*/  MUFU.TANH R33, R33 ;  /* 0x0000002100217308 */ /* 0x000ea20000002400 */
[----:B------:R-:W-:Y:S02]  /*9040*/  FMUL.FTZ R115, R115, c[0x0][0x320] ;  /* 0x0000c80073737a20 */ /* 0x000fe40000410000 */
[----:B------:R-:W-:Y:S02]  /*9050*/  FMUL.FTZ R67, R67, c[0x0][0x320] ;  /* 0x0000c80043437a20 */ /* 0x000fe40000410000 */
[----:B------:R-:W-:Y:S02]  /*9060*/  FMUL.FTZ R68, R68, c[0x0][0x320] ;  /* 0x0000c80044447a20 */ /* 0x000fe40000410000 */
[----:B------:R-:W-:Y:S02]  /*9070*/  FMUL.FTZ R69, R69, c[0x0][0x320] ;  /* 0x0000c80045457a20 */ /* 0x000fe40000410000 */
[----:B------:R-:W-:Y:S01]  /*9080*/  FMUL.FTZ R70, R70, c[0x0][0x320] ;  /* 0x0000c80046467a20 */ /* 0x000fe20000410000 */
[----:B------:R-:W3:Y:S01]  /*9090*/  MUFU.TANH R34, R34 ;  /* 0x0000002200227308 */ /* 0x000ee20000002400 */
[----:B------:R-:W-:Y:S02]  /*90a0*/  FMUL.FTZ R71, R71, c[0x0][0x320] ;  /* 0x0000c80047477a20 */ /* 0x000fe40000410000 */
[----:B------:R-:W-:Y:S01]  /*90b0*/  FMUL.FTZ R72, R72, c[0x0][0x320] ;  /* 0x0000c80048487a20 */ /* 0x000fe20000410000 */
[----:B-1----:R1:W-:Y:S01]  /*90c0*/  STL [R1+0x10], R0 ;  /* 0x0000100001007387 */ /* 0x0023e20000100800 */
[----:B------:R-:W-:Y:S02]  /*90d0*/  FMUL.FTZ R73, R73, c[0x0][0x320] ;  /* 0x0000c80049497a20 */ /* 0x000fe40000410000 */
[----:B------:R-:W-:Y:S02]  /*90e0*/  FMUL.FTZ R76, R76, c[0x0][0x320] ;  /* 0x0000c8004c4c7a20 */ /* 0x000fe40000410000 */
[----:B------:R-:W-:Y:S01]  /*90f0*/  FMUL.FTZ R77, R77, c[0x0][0x320] ;  /* 0x0000c8004d4d7a20 */ /* 0x000fe20000410000 */
[----:B------:R-:W4:Y:S01]  /*9100*/  MUFU.TANH R35, R35 ;  /* 0x0000002300237308 */ /* 0x000f220000002400 */
[----:B------:R-:W-:Y:S02]  /*9110*/  FMUL.FTZ R78, R78, c[0x0][0x320] ;  /* 0x0000c8004e4e7a20 */ /* 0x000fe40000410000 */
[----:B------:R-:W-:Y:S02]  /*9120*/  FMUL.FTZ R79, R79, c[0x0][0x320] ;  /* 0x0000c8004f4f7a20 */ /* 0x000fe40000410000 */
[----:B------:R-:W-:Y:S02]  /*9130*/  FMUL.FTZ R80, R80, c[0x0][0x320] ;  /* 0x0000c80050507a20 */ /* 0x000fe40000410000 */
[----:B------:R-:W-:Y:S02]  /*9140*/  FMUL.FTZ R82, R82, c[0x0][0x320] ;  /* 0x0000c80052527a20 */ /* 0x000fe40000410000 */
[----:B------:R-:W-:Y:S01]  /*9150*/  FMUL.FTZ R83, R83, c[0x0][0x320] ;  /* 0x0000c80053537a20 */ /* 0x000fe20000410000 */
[----:B------:R-:W1:Y:S01]  /*9160*/  MUFU.TANH R36, R36 ;  /* 0x0000002400247308 */ /* 0x000e620000002400 */
        /* <DEDUP_REMOVED lines=17> */
[----:B------:R2:W2:Y:S01]  /*9280*/  MUFU.TANH R17, R39 ;  /* 0x0000002700117308 */ /* 0x0004a20000002400 */
[----:B------:R-:W-:Y:S02]  /*9290*/  FMUL.FTZ R108, R108, c[0x0][0x320] ;  /* 0x0000c8006c6c7a20 */ /* 0x000fe40000410000 */
[----:B-1----:R-:W-:Y:S07]  /*92a0*/  FMUL.FTZ R0, R111, c[0x0][0x320] ;  /* 0x0000c8006f007a20 */ /* 0x002fee0000410000 */
[----:B------:R-:W1:Y:S10]  /*92b0*/  MUFU.TANH R40, R40 ;  /* 0x0000002800287308 */ /* 0x000e740000002400 */
[----:B------:R-:W1:Y:S10]  /*92c0*/  MUFU.TANH R41, R41 ;  /* 0x0000002900297308 */ /* 0x000e740000002400 */
[----:B------:R-:W1:Y:S10]  /*92d0*/  MUFU.TANH R42, R42 ;  /* 0x0000002a002a7308 */ /* 0x000e740000002400 */
[----:B------:R1:W1:Y:S10]  /*92e0*/  MUFU.TANH R203, R43 ;  /* 0x0000002b00cb7308 */ /* 0x0002740000002400 */
[----:B------:R1:W1:Y:S10]  /*92f0*/  MUFU.TANH R202, R44 ;  /* 0x0000002c00ca7308 */ /* 0x0002740000002400 */
[----:B------:R1:W1:Y:S10]  /*9300*/  MUFU.TANH R208, R45 ;  /* 0x0000002d00d07308 */ /* 0x0002740000002400 */
[----:B------:R1:W1:Y:S10]  /*9310*/  MUFU.TANH R209, R46 ;  /* 0x0000002e00d17308 */ /* 0x0002740000002400 */
[----:B------:R1:W1:Y:S10]  /*9320*/  MUFU.TANH R216, R47 ;  /* 0x0000002f00d87308 */ /* 0x0002740000002400 */
[----:B------:R-:W1:Y:S10]  /*9330*/  MUFU.TANH R48, R48 ;  /* 0x0000003000307308 */ /* 0x000e740000002400 */
        /* <DEDUP_REMOVED lines=58> */
[----:B------:R1:W1:Y:S10]  /*96e0*/  MUFU.TANH R74, R0 ;  /* 0x00000000004a7308 */ /* 0x0002740000002400 */
[----:B------:R-:W1:Y:S10]  /*96f0*/  MUFU.TANH R112, R112 ;  /* 0x0000007000707308 */ /* 0x000e740000002400 */
[----:B------:R-:W1:Y:S10]  /*9700*/  MUFU.TANH R113, R113 ;  /* 0x0000007100717308 */ /* 0x000e740000002400 */
[----:B------:R-:W1:Y:S10]  /*9710*/  MUFU.TANH R114, R114 ;  /* 0x0000007200727308 */ /* 0x000e740000002400 */
[----:B------:R-:W1:Y:S02]  /*9720*/  MUFU.TANH R115, R115 ;  /* 0x0000007300737308 */ /* 0x000e640000002400 */
[----:B-1234-:R-:W-:-:S05]  /*9730*/  @P0 BRA `(.L_x_22) ;  /* 0xffffe0d000000947 */ /* 0x01efca000383ffff */
.L_x_21:
[----:B------:R1:W-:Y:S01]  /*9740*/  STL [R1+0x44], R234 ;  /* 0x000044ea01007387 */ /* 0x0003e20000100800 */
[----:B------:R-:W-:Y:S01]  /*9750*/  FMNMX.FTZ R0, R186, R3, !PT ;  /* 0x00000003ba007209 */ /* 0x000fe20007810000 */
[----:B------:R-:W-:Y:S01]  /*9760*/  UISETP.GT.AND UP0, UPT, UR6, UR8, UPT ;  /* 0x000000080600728c */ /* 0x000fe2000bf04270 */
[----:B------:R-:W-:Y:S01]  /*9770*/  FMNMX.FTZ R2, R197, R117, !PT ;  /* 0x00000075c5027209 */ /* 0x000fe20007810000 */
[----:B------:R-:W0:Y:S01]  /*9780*/  LDGDEPBAR ;  /* 0x00000000000079af */ /* 0x000e220000000000 */
[----:B------:R-:W-:Y:S01]  /*9790*/  FMNMX.FTZ R0, R198, R0, !PT ;  /* 0x00000000c6007209 */ /* 0x000fe20007810000 */
[----:B------:R-:W-:Y:S01]  /*97a0*/  UIADD3 UR6, UR6, -0x1, URZ ;  /* 0xffffffff06067890 */ /* 0x000fe2000fffe03f */
[----:B------:R-:W-:Y:S02]  /*97b0*/  FMNMX.FTZ R2, R200, R2, !PT ;  /* 0x00000002c8027209 */ /* 0x000fe40007810000 */
[----:B------:R-:W-:Y:S02]  /*97c0*/  FMNMX.FTZ R0, R185, R0, !PT ;  /* 0x00000000b9007209 */ /* 0x000fe40007810000 */
[----:B------:R-:W-:Y:S02]  /*97d0*/  FMNMX.FTZ R2, R191, R2, !PT ;  /* 0x00000002bf027209 */ /* 0x000fe40007810000 */
[----:B------:R-:W-:Y:S02]  /*97e0*/  FMNMX.FTZ R0, R184, R0, !PT ;  /* 0x00000000b8007209 */ /* 0x000fe40007810000 */
[----:B------:R-:W-:Y:S02]  /*97f0*/  FMNMX.FTZ R2, R189, R2, !PT ;  /* 0x00000002bd027209 */ /* 0x000fe40007810000 */
[----:B------:R-:W-:Y:S02]  /*9800*/  FMNMX.FTZ R0, R20, R0, !PT ;  /* 0x0000000014007209 */ /* 0x000fe40007810000 */
[----:B------:R-:W-:Y:S02]  /*9810*/  FMNMX.FTZ R2, R24, R2, !PT ;  /* 0x0000000218027209 */ /* 0x000fe40007810000 */
[----:B------:R-:W-:Y:S02]  /*9820*/  FMNMX.FTZ R0, R21, R0, !PT ;  /* 0x0000000015007209 */ /* 0x000fe40007810000 */
[----:B------:R-:W-:Y:S01]  /*9830*/  FMNMX.FTZ R2, R25, R2, !PT ;  /* 0x0000000219027209 */ /* 0x000fe20007810000 */
[----:B-1----:R-:W3:Y:S01]  /*9840*/  LDL.LU R234, [R1+0x8] ;  /* 0x0000080001ea7983 */ /* 0x002ee20000300800 */
[----:B------:R-:W-:Y:S02]  /*9850*/  FMNMX.FTZ R0, R32, R0, !PT ;  /* 0x0000000020007209 */ /* 0x000fe40007810000 */
[----:B------:R-:W-:Y:S01]  /*9860*/  FMNMX.FTZ R2, R28, R2, !PT ;  /* 0x000000021c027209 */ /* 0x000fe20007810000 */
[----:B------:R-:W4:Y:S01]  /*9870*/  LDL.LU R108, [R1+0x10] ;  /* 0x00001000016c7983 */ /* 0x000f220000300800 */
[----:B------:R-:W-:Y:S02]  /*9880*/  FMNMX.FTZ R0, R33, R0, !PT ;  /* 0x0000000021007209 */ /* 0x000fe40007810000 */
[----:B------:R-:W-:Y:S01]  /*9890*/  FMNMX.FTZ R2, R29, R2, !PT ;  /* 0x000000021d027209 */ /* 0x000fe20007810000 */
[----:B------:R-:W-:Y:S01]  /*98a0*/  STL [R1+0x40], R233 ;  /* 0x000040e901007387 */ /* 0x000fe20000100800 */
        /* <DEDUP_REMOVED lines=10> */
[----:B--2---:R-:W-:Y:S01]  /*9950*/  FMNMX.FTZ R4, R187, R116, !PT ;  /* 0x00000074bb047209 */ /* 0x004fe20007810000 */
        /* <DEDUP_REMOVED lines=16> */
[----:B------:R-:W-:Y:S02]  /*9a60*/  MOV R194, R59 ;  /* 0x0000003b00c27202 */ /* 0x000fe40000000f00 */
        /* <DEDUP_REMOVED lines=10> */
[----:B------:R-:W-:Y:S02]  /*9b10*/  MOV R192, R65 ;  /* 0x0000004100c07202 */ /* 0x000fe40000000f00 */
        /* <DEDUP_REMOVED lines=28> */
[----:B------:R-:W1:Y:S01]  /*9ce0*/  SHFL.BFLY PT, R7, R0, 0x2, 0x1f ;  /* 0x0c401f0000077f89 */ /* 0x000e6200000e0000 */
        /* <DEDUP_REMOVED lines=22> */
[----:B------:R-:W-:Y:S02]  /*9e50*/  MOV R94, R53 ;  /* 0x00000035005e7202 */ /* 0x000fe40000000f00 */
[----:B------:R-:W-:Y:S01]  /*9e60*/  FMNMX.FTZ R5, R63, R5, !PT ;  /* 0x000000053f057209 */ /* 0x000fe20007810000 */
[----:B------:R-:W-:Y:S01]  /*9e70*/  LDSM.16.MT88.4 R52, [R225+0x100] ;  /* 0x00010000e134783b */ /* 0x000fe20000004200 */
[----:B------:R-:W-:Y:S02]  /*9e80*/  MOV R111, R66 ;  /* 0x00000042006f7202 */ /* 0x000fe40000000f00 */
[----:B------:R-:W-:Y:S02]  /*9e90*/  FMNMX.FTZ R5, R94, R5, !PT ;  /* 0x000000055e057209 */ /* 0x000fe40007810000 */
[----:B------:R-:W-:Y:S02]  /*9ea0*/  PLOP3.LUT P0, PT, PT, PT, UP0, 0x80, 0x0 ;  /* 0x000000000000781c */ /* 0x000fe40003f0f008 */
[----:B----4-:R-:W-:Y:S02]  /*9eb0*/  FMNMX.FTZ R2, R108, R2, !PT ;  /* 0x000000026c027209 */ /* 0x010fe40007810000 */
[----:B-1----:R-:W-:Y:S02]  /*9ec0*/  FMNMX.FTZ R0, R0, R7, !PT ;  /* 0x0000000700007209 */ /* 0x002fe40007810000 */
[----:B------:R-:W-:Y:S02]  /*9ed0*/  FMNMX.FTZ R2, R206, R2, !PT ;  /* 0x00000002ce027209 */ /* 0x000fe40007810000 */
[----:B---3--:R-:W-:Y:S01]  /*9ee0*/  FMNMX.FTZ R4, R234, R4, !PT ;  /* 0x00000004ea047209 */ /* 0x008fe20007810000 */
[----:B------:R-:W1:Y:S01]  /*9ef0*/  SHFL.BFLY PT, R73, R0, 0x1, 0x1f ;  /* 0x0c201f0000497f89 */ /* 0x000e6200000e0000 */
[----:B------:R-:W-:Y:S02]  /*9f00*/  FMNMX.FTZ R2, R205, R2, !PT ;  /* 0x00000002cd027209 */ /* 0x000fe40007810000 */
[----:B------:R-:W-:Y:S02]  /*9f10*/  FMNMX.FTZ R4, R98, R4, !PT ;  /* 0x0000000462047209 */ /* 0x000fe40007810000 */
[----:B------:R-:W-:Y:S02]  /*9f20*/  FMNMX.FTZ R2, R204, R2, !PT ;  /* 0x00000002cc027209 */ /* 0x000fe40007810000 */
[----:B------:R-:W-:Y:S02]  /*9f30*/  FMNMX.FTZ R4, R99, R4, !PT ;  /* 0x0000000463047209 */ /* 0x000fe40007810000 */
[----:B------:R-:W-:Y:S02]  /*9f40*/  FMNMX.FTZ R2, R109, R2, !PT ;  /* 0x000000026d027209 */ /* 0x000fe40007810000 */
[----:B------:R-:W-:Y:S03]  /*9f50*/  FMNMX.FTZ R4, R102, R4, !PT ;  /* 0x0000000466047209 */ /* 0x000fe60007810000 */
[----:B------:R-:W2:Y:S01]  /*9f60*/  SHFL.BFLY PT, R71, R2, 0x2, 0x1f ;  /* 0x0c401f0002477f89 */ /* 0x000ea200000e0000 */
[----:B------:R-:W-:Y:S04]  /*9f70*/  FMNMX.FTZ R4, R103, R4, !PT ;  /* 0x0000000467047209 */ /* 0x000fe80007810000 */
[----:B------:R-:W-:Y:S04]  /*9f80*/  FMNMX.FTZ R4, R114, R4, !PT ;  /* 0x0000000472047209 */ /* 0x000fe80007810000 */
[----:B------:R-:W-:Y:S02]  /*9f90*/  FMNMX.FTZ R4, R115, R4, !PT ;  /* 0x0000000473047209 */ /* 0x000fe40007810000 */
[----:B-1----:R-:W-:Y:S03]  /*9fa0*/  FMNMX.FTZ R73, R0, R73, !PT ;  /* 0x0000004900497209 */ /* 0x002fe60007810000 */
[----:B------:R-:W1:Y:S02]  /*9fb0*/  SHFL.BFLY PT, R6, R4, 0x2, 0x1f ;  /* 0x0c401f0004067f89 */ /* 0x000e6400000e0000 */
[C---:B------:R-:W-:Y:S02]  /*9fc0*/  FADD.FTZ R0, -R73.reuse, R3 ;  /* 0x0000000349007221 */ /* 0x040fe40000010100 */
[----:B------:R-:W-:Y:S04]  /*9fd0*/  FMUL.FTZ R105, R73, c[0x0][0x2d0] ;  /* 0x0000b40049697a20 */ /* 0x000fe80000410000 */
[--C-:B------:R-:W-:Y:S01]  /*9fe0*/  FFMA.FTZ R7, R32, c[0x0][0x2d0], -R105.reuse ;  /* 0x0000b40020077a23 */ /* 0x100fe20000010869 */
[----:B--2---:R-:W-:Y:S01]  /*9ff0*/  FMNMX.FTZ R71, R2, R71, !PT ;  /* 0x0000004702477209 */ /* 0x004fe20007810000 */
[--C-:B------:R-:W-:Y:S01]  /*a000*/  FFMA.FTZ R9, R20, c[0x0][0x2d0], -R105.reuse ;  /* 0x0000b40014097a23 */ /* 0x100fe20000010869 */
[----:B------:R-:W-:Y:S01]  /*a010*/  FMNMX.FTZ R2, R58, R5, !PT ;  /* 0x000000053a027209 */ /* 0x000fe20007810000 */
[--C-:B------:R-:W-:Y:S02]  /*a020*/  FFMA.FTZ R8, R21, c[0x0][0x2d0], -R105.reuse ;  /* 0x0000b40015087a23 */ /* 0x100fe40000010869 */
[----:B------:R2:W-:Y:S01]  /*a030*/  MUFU.EX2 R87, R9 ;  /* 0x0000000900577308 */ /* 0x0005e20000000800 */
[----:B------:R-:W-:Y:S01]  /*a040*/  FMNMX.FTZ R2, R47, R2, !PT ;  /* 0x000000022f027209 */ /* 0x000fe20007810000 */
[----:B------:R-:W3:Y:S01]  /*a050*/  SHFL.BFLY PT, R5, R71, 0x1, 0x1f ;  /* 0x0c201f0047057f89 */ /* 0x000ee200000e0000 */
[--C-:B------:R-:W-:Y:S02]  /*a060*/  FFMA.FTZ R16, R48, c[0x0][0x2d0], -R105.reuse ;  /* 0x0000b40030107a23 */ /* 0x100fe40000010869 */
[----:B------:R-:W-:Y:S01]  /*a070*/  FMNMX.FTZ R2, R44, R2, !PT ;  /* 0x000000022c027209 */ /* 0x000fe20007810000 */
[--C-:B------:R-:W-:Y:S02]  /*a080*/  FFMA.FTZ R100, R100, c[0x0][0x2d0], -R105.reuse ;  /* 0x0000b40064647a23 */ /* 0x100fe40000010869 */
[--C-:B------:R-:W-:Y:S01]  /*a090*/  FFMA.FTZ R101, R101, c[0x0][0x2d0], -R105.reuse ;  /* 0x0000b40065657a23 */ /* 0x100fe20000010869 */
[----:B------:R-:W-:Y:S01]  /*a0a0*/  FMNMX.FTZ R3, R111, R2, !PT ;  /* 0x000000026f037209 */ /* 0x000fe20007810000 */
[----:B------:R-:W-:Y:S01]  /*a0b0*/  MUFU.EX2 R83, R8 ;  /* 0x0000000800537308 */ /* 0x000fe20000000800 */
[----:B------:R-:W-:Y:S01]  /*a0c0*/  FMUL.FTZ R2, R0, c[0x0][0x2d0] ;  /* 0x0000b40000027a20 */ /* 0x000fe20000410000 */
[----:B-1----:R-:W-:Y:S01]  /*a0d0*/  FMNMX.FTZ R4, R4, R6, !PT ;  /* 0x0000000604047209 */ /* 0x002fe20007810000 */
[--C-:B------:R-:W-:Y:S01]  /*a0e0*/  FFMA.FTZ R6, R33, c[0x0][0x2d0], -R105.reuse ;  /* 0x0000b40021067a23 */ /* 0x100fe20000010869 */
[----:B------:R-:W-:Y:S03]  /*a0f0*/  FMNMX.FTZ R0, R207, R3, !PT ;  /* 0x00000003cf007209 */ /* 0x000fe60007810000 */
[----:B------:R-:W1:Y:S01]  /*a100*/  SHFL.BFLY PT, R72, R4, 0x1, 0x1f ;  /* 0x0c201f0004487f89 */ /* 0x000e6200000e0000 */
[----:B------:R-:W-:Y:S02]  /*a110*/  FMNMX.FTZ R0, R75, R0, !PT ;  /* 0x000000004b007209 */ /* 0x000fe40007810000 */
[----:B------:R4:W4:Y:S02]  /*a120*/  MUFU.EX2 R70, R2 ;  /* 0x0000000200467308 */ /* 0x0009240000000800 */
[----:B------:R-:W-:Y:S01]  /*a130*/  FMNMX.FTZ R0, R74, R0, !PT ;  /* 0x000000004a007209 */ /* 0x000fe20007810000 */
[--C-:B--2---:R-:W-:Y:S01]  /*a140*/  FFMA.FTZ R9, R36, c[0x0][0x2d0], -R105.reuse ;  /* 0x0000b40024097a23 */ /* 0x104fe20000010869 */
[----:B---3--:R-:W-:Y:S03]  /*a150*/  FMNMX.FTZ R71, R71, R5, !PT ;  /* 0x0000000547477209 */ /* 0x008fe60007810000 */
[----:B------:R-:W2:Y:S03]  /*a160*/  SHFL.BFLY PT, R3, R0, 0x2, 0x1f ;  /* 0x0c401f0000037f89 */ /* 0x000ea600000e0000 */
[----:B------:R-:W-:Y:S01]  /*a170*/  MUFU.EX2 R86, R6 ;  /* 0x0000000600567308 */ /* 0x000fe20000000800 */
[----:B------:R-:W-:Y:S04]  /*a180*/  FMUL.FTZ R96, R71, c[0x0][0x2d0] ;  /* 0x0000b40047607a20 */ /* 0x000fe80000410000 */
[--C-:B------:R-:W-:Y:S02]  /*a190*/  FFMA.FTZ R32, R40, c[0x0][0x2d0], -R96.reuse ;  /* 0x0000b40028207a23 */ /* 0x100fe40000010860 */
[----:B------:R-:W-:Y:S03]  /*a1a0*/  FFMA.FTZ R48, R202, c[0x0][0x2d0], -R96 ;  /* 0x0000b400ca307a23 */ /* 0x000fe60000010860 */
[----:B------:R-:W-:Y:S01]  /*a1b0*/  MUFU.EX2 R43, R9 ;  /* 0x00000009002b7308 */ /* 0x000fe20000000800 */
[----:B-1----:R-:W-:Y:S01]  /*a1c0*/  FMNMX.FTZ R72, R4, R72, !PT ;  /* 0x0000004804487209 */ /* 0x002fe20007810000 */
[--C-:B------:R-:W-:Y:S04]  /*a1d0*/  FFMA.FTZ R4, R186, c[0x0][0x2d0], -R105.reuse ;  /* 0x0000b400ba047a23 */ /* 0x100fe80000010869 */
[C---:B------:R-:W-:Y:S02]  /*a1e0*/  FMUL.FTZ R107, R72.reuse, c[0x0][0x2d0] ;  /* 0x0000b400486b7a20 */ /* 0x040fe40000410000 */
[----:B----4-:R-:W-:Y:S02]  /*a1f0*/  FADD.FTZ R2, -R72, R116 ;  /* 0x0000007448027221 */ /* 0x010fe40000010100 */
[----:B------:R-:W-:Y:S01]  /*a200*/  MUFU.EX2 R106, R4 ;  /* 0x00000004006a7308 */ /* 0x000fe20000000800 */
[----:B--2---:R-:W-:Y:S01]  /*a210*/  FMNMX.FTZ R0, R0, R3, !PT ;  /* 0x0000000300007209 */ /* 0x004fe20007810000 */
[----:B------:R-:W-:Y:S02]  /*a220*/  FFMA.FTZ R3, R184, c[0x0][0x2d0], -R105 ;  /* 0x0000b400b8037a23 */ /* 0x000fe40000010869 */
[--C-:B------:R-:W-:Y:S02]  /*a230*/  FFMA.FTZ R5, R22, c[0x0][0x2d0], -R107.reuse ;  /* 0x0000b40016057a23 */ /* 0x100fe4000001086b */
[----:B------:R-:W-:Y:S02]  /*a240*/  FMUL.FTZ R2, R2, c[0x0][0x2d0] ;  /* 0x0000b40002027a20 */ /* 0x000fe40000410000 */
[--C-:B------:R-:W-:Y:S02]  /*a250*/  FFMA.FTZ R12, R17, c[0x0][0x2d0], -R107.reuse ;  /* 0x0000b400110c7a23 */ /* 0x100fe4000001086b */
[----:B------:R1:W-:Y:S01]  /*a260*/  MUFU.EX2 R119, R3 ;  /* 0x0000000300777308 */ /* 0x0003e20000000800 */
[----:B------:R-:W-:Y:S02]  /*a270*/  FMUL.FTZ R17, R70, R133 ;  /* 0x0000008546117220 */ /* 0x000fe40000410000 */
[--C-:B------:R-:W-:Y:S02]  /*a280*/  FFMA.FTZ R102, R102, c[0x0][0x2d0], -R107.reuse ;  /* 0x0000b40066667a23 */ /* 0x100fe4000001086b */
[--C-:B------:R-:W-:Y:S05]  /*a290*/  FFMA.FTZ R103, R103, c[0x0][0x2d0], -R107.reuse ;  /* 0x0000b40067677a23 */ /* 0x100fea000001086b */
[----:B------:R2:W3:Y:S10]  /*a2a0*/  MUFU.EX2 R68, R2 ;  /* 0x0000000200447308 */ /* 0x0004f40000000800 */
[----:B------:R4:W4:Y:S01]  /*a2b0*/  MUFU.EX2 R88, R5 ;  /* 0x0000000500587308 */ /* 0x0009220000000800 */
[----:B-1----:R-:W-:Y:S09]  /*a2c0*/  FFMA.FTZ R3, R187, c[0x0][0x2d0], -R107 ;  /* 0x0000b400bb037a23 */ /* 0x002ff2000001086b */
[----:B------:R1:W-:Y:S01]  /*a2d0*/  MUFU.EX2 R104, R3 ;  /* 0x0000000300687308 */ /* 0x0003e20000000800 */
[----:B--2---:R-:W-:Y:S02]  /*a2e0*/  FADD.FTZ R2, -R71, R117 ;  /* 0x0000007547027221 */ /* 0x004fe40000010100 */
[----:B---3--:R-:W-:Y:S02]  /*a2f0*/  FMUL.FTZ R6, R68, R126 ;  /* 0x0000007e44067220 */ /* 0x008fe40000410000 */
[----:B------:R-:W-:Y:S05]  /*a300*/  FMUL.FTZ R2, R2, c[0x0][0x2d0] ;  /* 0x0000b40002027a20 */ /* 0x000fea0000410000 */
[----:B------:R-:W-:Y:S01]  /*a310*/  MUFU.EX2 R33, R12 ;  /* 0x0000000c00217308 */ /* 0x000fe20000000800 */
[----:B----4-:R-:W-:Y:S01]  /*a320*/  FMUL.FTZ R5, R70, R125 ;  /* 0x0000007d46057220 */ /* 0x010fe20000410000 */
[----:B------:R-:W-:Y:S08]  /*a330*/  MOV R126, R88 ;  /* 0x00000058007e7202 */ /* 0x000ff00000000f00 */
[----:B------:R2:W3:Y:S01]  /*a340*/  MUFU.EX2 R69, R2 ;  /* 0x0000000200457308 */ /* 0x0004e20000000800 */
[----:B-1----:R-:W-:Y:S09]  /*a350*/  FFMA.FTZ R3, R199, c[0x0][0x2d0], -R107 ;  /* 0x0000b400c7037a23 */ /* 0x002ff2000001086b */
[----:B------:R-:W1:Y:S10]  /*a360*/  MUFU.EX2 R184, R3 ;  /* 0x0000000300b87308 */ /* 0x000e740000000800 */
[----:B------:R-:W-:Y:S01]  /*a370*/  MUFU.EX2 R100, R100 ;  /* 0x0000006400647308 */ /* 0x000fe20000000800 */
[----:B--2---:R-:W-:Y:S02]  /*a380*/  FFMA.FTZ R2, R198, c[0x0][0x2d0], -R105 ;  /* 0x0000b400c6027a23 */ /* 0x004fe40000010869 */
[C---:B---3--:R-:W-:Y:S02]  /*a390*/  FMUL.FTZ R8, R69.reuse, R120 ;  /* 0x0000007845087220 */ /* 0x048fe40000410000 */
[C---:B------:R-:W-:Y:S05]  /*a3a0*/  FMUL.FTZ R9, R69.reuse, R121 ;  /* 0x0000007945097220 */ /* 0x040fea0000410000 */
[----:B------:R2:W3:Y:S01]  /*a3b0*/  MUFU.EX2 R117, R2 ;  /* 0x0000000200757308 */ /* 0x0004e20000000800 */
[C---:B------:R-:W-:Y:S02]  /*a3c0*/  FMUL.FTZ R12, R69.reuse, R128 ;  /* 0x00000080450c7220 */ /* 0x040fe40000410000 */
[----:B------:R-:W-:Y:S01]  /*a3d0*/  FMUL.FTZ R13, R69, R129 ;  /* 0x00000081450d7220 */ /* 0x000fe20000410000 */
[----:B-1----:R-:W-:Y:S01]  /*a3e0*/  F2FP.PACK_AB R77, R184, R104 ;  /* 0x00000068b84d723e */ /* 0x002fe200000000ff */
[----:B------:R-:W-:Y:S02]  /*a3f0*/  FFMA.FTZ R3, R18, c[0x0][0x2d0], -R107 ;  /* 0x0000b40012037a23 */ /* 0x000fe4000001086b */
[----:B------:R-:W-:Y:S03]  /*a400*/  FMUL.FTZ R18, R68, R134 ;  /* 0x0000008644127220 */ /* 0x000fe60000410000 */
[----:B------:R1:W-:Y:S10]  /*a410*/  MUFU.EX2 R230, R3 ;  /* 0x0000000300e67308 */ /* 0x0003f40000000800 */
[----:B------:R-:W-:Y:S01]  /*a420*/  MUFU.EX2 R198, R7 ;  /* 0x0000000700c67308 */ /* 0x000fe20000000800 */
[----:B--2---:R-:W-:Y:S01]  /*a430*/  FFMA.FTZ R2, R185, c[0x0][0x2d0], -R105 ;  /* 0x0000b400b9027a23 */ /* 0x004fe20000010869 */
[----:B---3--:R-:W-:Y:S08]  /*a440*/  F2FP.PACK_AB R76, R117, R106 ;  /* 0x0000006a754c723e */ /* 0x008ff000000000ff */
[----:B------:R2:W3:Y:S01]  /*a450*/  MUFU.EX2 R231, R2 ;  /* 0x0000000200e77308 */ /* 0x0004e20000000800 */
[--C-:B-1----:R-:W-:Y:S09]  /*a460*/  FFMA.FTZ R3, R197, c[0x0][0x2d0], -R96.reuse ;  /* 0x0000b400c5037a23 */ /* 0x102ff20000010860 */
[----:B------:R1:W-:Y:S10]  /*a470*/  MUFU.EX2 R110, R3 ;  /* 0x00000003006e7308 */ /* 0x0003f40000000800 */
[----:B------:R-:W-:Y:S01]  /*a480*/  MUFU.EX2 R101, R101 ;  /* 0x0000006500657308 */ /* 0x000fe20000000800 */
[----:B--2---:R-:W2:Y:S01]  /*a490*/  SHFL.BFLY PT, R2, R0, 0x1, 0x1f ;  /* 0x0c201f0000027f89 */ /* 0x004ea200000e0000 */
[----:B---3--:R-:W-:Y:S08]  /*a4a0*/  F2FP.PACK_AB R78, R119, R231 ;  /* 0x000000e7774e723e */ /* 0x008ff000000000ff */
[----:B------:R-:W-:Y:S01]  /*a4b0*/  MUFU.EX2 R102, R102 ;  /* 0x0000006600667308 */ /* 0x000fe20000000800 */
[--C-:B-1----:R-:W-:Y:S01]  /*a4c0*/  FFMA.FTZ R3, R200, c[0x0][0x2d0], -R96.reuse ;  /* 0x0000b400c8037a23 */ /* 0x102fe20000010860 */
[----:B------:R-:W-:Y:S08]  /*a4d0*/  MOV R200, R44 ;  /* 0x0000002c00c87202 */ /* 0x000ff00000000f00 */
[----:B------:R1:W3:Y:S01]  /*a4e0*/  MUFU.EX2 R233, R3 ;  /* 0x0000000300e97308 */ /* 0x0002e20000000800 */
[----:B--2---:R-:W-:Y:S01]  /*a4f0*/  FMNMX.FTZ R2, R2, R0, !PT ;  /* 0x0000000002027209 */ /* 0x004fe20007810000 */
[----:B------:R-:W-:Y:S08]  /*a500*/  FFMA.FTZ R0, R19, c[0x0][0x2d0], -R107 ;  /* 0x0000b40013007a23 */ /* 0x000ff0000001086b */
[----:B------:R-:W-:Y:S01]  /*a510*/  MUFU.EX2 R103, R103 ;  /* 0x0000006700677308 */ /* 0x000fe20000000800 */
[----:B------:R-:W-:Y:S09]  /*a520*/  FMUL.FTZ R19, R68, R135 ;  /* 0x0000008744137220 */ /* 0x000ff20000410000 */
[----:B------:R2:W4:Y:S01]  /*a530*/  MUFU.EX2 R185, R0 ;  /* 0x0000000000b97308 */ /* 0x0005220000000800 */
[----:B-1----:R-:W-:Y:S01]  /*a540*/  FFMA.FTZ R3, R191, c[0x0][0x2d0], -R96 ;  /* 0x0000b400bf037a23 */ /* 0x002fe20000010860 */
[----:B---3--:R-:W-:Y:S02]  /*a550*/  F2FP.PACK_AB R64, R233, R110 ;  /* 0x0000006ee940723e */ /* 0x008fe400000000ff */
[----:B------:R-:W-:Y:S01]  /*a560*/  MOV R191, R61 ;  /* 0x0000003d00bf7202 */ /* 0x000fe20000000f00 */
[----:B------:R-:W-:Y:S05]  /*a570*/  FMUL.FTZ R61, R69, R177 ;  /* 0x000000b1453d7220 */ /* 0x000fea0000410000 */
[----:B------:R1:W-:Y:S01]  /*a580*/  MUFU.EX2 R229, R3 ;  /* 0x0000000300e57308 */ /* 0x0003e20000000800 */
[----:B--2---:R-:W-:Y:S01]  /*a590*/  FADD.FTZ R0, -R2, R118 ;  /* 0x0000007602007221 */ /* 0x004fe20000010100 */
[----:B----4-:R-:W-:Y:S03]  /*a5a0*/  F2FP.PACK_AB R79, R185, R230 ;  /* 0x000000e6b94f723e */ /* 0x010fe600000000ff */
[----:B------:R-:W-:Y:S06]  /*a5b0*/  FMUL.FTZ R0, R0, c[0x0][0x2d0] ;  /* 0x0000b40000007a20 */ /* 0x000fec0000410000 */
[----:B------:R-:W2:Y:S01]  /*a5c0*/  MUFU.EX2 R0, R0 ;  /* 0x0000000000007308 */ /* 0x000ea20000000800 */
[--C-:B-1----:R-:W-:Y:S01]  /*a5d0*/  FFMA.FTZ R3, R189, c[0x0][0x2d0], -R96.reuse ;  /* 0x0000b400bd037a23 */ /* 0x102fe20000010860 */
[----:B------:R-:W-:Y:S08]  /*a5e0*/  MOV R189, R81 ;  /* 0x0000005100bd7202 */ /* 0x000ff00000000f00 */
[----:B------:R1:W3:Y:S01]  /*a5f0*/  MUFU.EX2 R10, R3 ;  /* 0x00000003000a7308 */ /* 0x0002e20000000800 */
[C---:B--2---:R-:W-:Y:S01]  /*a600*/  FMUL.FTZ R14, R0.reuse, R130 ;  /* 0x00000082000e7220 */ /* 0x044fe20000410000 */
[----:B------:R-:W-:Y:S01]  /*a610*/  MOV R130, R83 ;  /* 0x0000005300827202 */ /* 0x000fe20000000f00 */
[----:B------:R-:W-:Y:S02]  /*a620*/  FMUL.FTZ R15, R0, R131 ;  /* 0x00000083000f7220 */ /* 0x000fe40000410000 */
[----:B-1----:R-:W-:Y:S01]  /*a630*/  FMUL.FTZ R3, R2, c[0x0][0x2d0] ;  /* 0x0000b40002037a20 */ /* 0x002fe20000410000 */
[----:B---3--:R-:W-:Y:S01]  /*a640*/  MOV R121, R10 ;  /* 0x0000000a00797202 */ /* 0x008fe20000000f00 */
[----:B------:R-:W-:Y:S01]  /*a650*/  FMUL.FTZ R10, R0, R122 ;  /* 0x0000007a000a7220 */ /* 0x000fe20000410000 */
[----:B------:R-:W-:Y:S01]  /*a660*/  MOV R122, R47 ;  /* 0x0000002f007a7202 */ /* 0x000fe20000000f00 */
[--C-:B------:R-:W-:Y:S01]  /*a670*/  FFMA.FTZ R4, R188, c[0x0][0x2d0], -R3.reuse ;  /* 0x0000b400bc047a23 */ /* 0x100fe20000010803 */
[----:B------:R-:W-:Y:S01]  /*a680*/  F2FP.PACK_AB R66, R121, R229 ;  /* 0x000000e57942723e */ /* 0x000fe200000000ff */
[--C-:B------:R-:W-:Y:S01]  /*a690*/  FFMA.FTZ R7, R31, c[0x0][0x2d0], -R3.reuse ;  /* 0x0000b4001f077a23 */ /* 0x100fe20000010803 */
[----:B------:R-:W-:Y:S01]  /*a6a0*/  MOV R188, R62 ;  /* 0x0000003e00bc7202 */ /* 0x000fe20000000f00 */
[----:B------:R1:W-:Y:S01]  /*a6b0*/  MUFU.EX2 R116, R4 ;  /* 0x0000000400747308 */ /* 0x0003e20000000800 */
[----:B------:R-:W-:Y:S02]  /*a6c0*/  FMUL.FTZ R31, R0, R147 ;  /* 0x00000093001f7220 */ /* 0x000fe40000410000 */
[--C-:B------:R-:W-:Y:S02]  /*a6d0*/  FFMA.FTZ R40, R42, c[0x0][0x2d0], -R3.reuse ;  /* 0x0000b4002a287a23 */ /* 0x100fe40000010803 */
[--C-:B------:R-:W-:Y:S02]  /*a6e0*/  FFMA.FTZ R44, R203, c[0x0][0x2d0], -R3.reuse ;  /* 0x0000b400cb2c7a23 */ /* 0x100fe40000010803 */
[C---:B------:R-:W-:Y:S02]  /*a6f0*/  FMUL.FTZ R42, R0.reuse, R158 ;  /* 0x0000009e002a7220 */ /* 0x040fe40000410000 */
[C---:B------:R-:W-:Y:S01]  /*a700*/  FMUL.FTZ R47, R0.reuse, R163 ;  /* 0x000000a3002f7220 */ /* 0x040fe20000410000 */
[----:B------:R2:W-:Y:S01]  /*a710*/  MUFU.EX2 R197, R7 ;  /* 0x0000000700c57308 */ /* 0x0005e20000000800 */
[----:B------:R-:W-:Y:S02]  /*a720*/  FMUL.FTZ R62, R0, R178 ;  /* 0x000000b2003e7220 */ /* 0x000fe40000410000 */
[--C-:B------:R-:W-:Y:S07]  /*a730*/  FFMA.FTZ R75, R75, c[0x0][0x2d0], -R3.reuse ;  /* 0x0000b4004b4b7a23 */ /* 0x100fee0000010803 */
[----:B------:R3:W-:Y:S01]  /*a740*/  MUFU.EX2 R147, R32 ;  /* 0x0000002000937308 */ /* 0x0007e20000000800 */
[--C-:B-1----:R-:W-:Y:S09]  /*a750*/  FFMA.FTZ R4, R201, c[0x0][0x2d0], -R3.reuse ;  /* 0x0000b400c9047a23 */ /* 0x102ff20000010803 */
[----:B------:R1:W4:Y:S01]  /*a760*/  MUFU.EX2 R232, R4 ;  /* 0x0000000400e87308 */ /* 0x0003220000000800 */
[----:B--2---:R-:W-:Y:S01]  /*a770*/  FMUL.FTZ R7, R68, R127 ;  /* 0x0000007f44077220 */ /* 0x004fe20000410000 */
[----:B------:R-:W-:Y:S01]  /*a780*/  MOV R127, R87 ;  /* 0x00000057007f7202 */ /* 0x000fe20000000f00 */
[C---:B---3--:R-:W-:Y:S01]  /*a790*/  FMUL.FTZ R32, R70.reuse, R148 ;  /* 0x0000009446207220 */ /* 0x048fe20000410000 */
[----:B------:R-:W-:Y:S01]  /*a7a0*/  MOV R148, R33 ;  /* 0x0000002100947202 */ /* 0x000fe20000000f00 */
[----:B------:R-:W-:Y:S02]  /*a7b0*/  FMUL.FTZ R33, R70, R149 ;  /* 0x0000009546217220 */ /* 0x000fe40000410000 */
[--C-:B-1----:R-:W-:Y:S01]  /*a7c0*/  FFMA.FTZ R4, R196, c[0x0][0x2d0], -R3.reuse ;  /* 0x0000b400c4047a23 */ /* 0x102fe20000010803 */
[----:B----4-:R-:W-:Y:S02]  /*a7d0*/  F2FP.PACK_AB R65, R232, R116 ;  /* 0x00000074e841723e */ /* 0x010fe400000000ff */
[----:B------:R-:W-:Y:S01]  /*a7e0*/  MOV R196, R80 ;  /* 0x0000005000c47202 */ /* 0x000fe20000000f00 */
[----:B------:R1:W-:Y:S02]  /*a7f0*/  MUFU.EX2 R228, R4 ;  /* 0x0000000400e47308 */ /* 0x0003e40000000800 */
[----:B-1----:R-:W-:Y:S01]  /*a800*/  FFMA.FTZ R4, R190, c[0x0][0x2d0], -R3 ;  /* 0x0000b400be047a23 */ /* 0x002fe20000010803 */
[----:B------:R-:W-:Y:S01]  /*a810*/  MOV R190, R45 ;  /* 0x0000002d00be7202 */ /* 0x000fe20000000f00 */
[----:B------:R-:W-:Y:S06]  /*a820*/  FMUL.FTZ R45, R69, R161 ;  /* 0x000000a1452d7220 */ /* 0x000fec0000410000 */
[----:B------:R1:W2:Y:S02]  /*a830*/  MUFU.EX2 R11, R4 ;  /* 0x00000004000b7308 */ /* 0x0002a40000000800 */
[--C-:B-1----:R-:W-:Y:S01]  /*a840*/  FFMA.FTZ R4, R23, c[0x0][0x2d0], -R107.reuse ;  /* 0x0000b40017047a23 */ /* 0x102fe2000001086b */
[----:B--2---:R-:W-:Y:S01]  /*a850*/  MOV R120, R11 ;  /* 0x0000000b00787202 */ /* 0x004fe20000000f00 */
[----:B------:R-:W1:Y:S01]  /*a860*/  LDSM.16.MT88.4 R20, [R224+0x100] ;  /* 0x00010000e014783b */ /* 0x000e620000004200 */
[----:B------:R-:W-:Y:S05]  /*a870*/  FMUL.FTZ R11, R0, R123 ;  /* 0x0000007b000b7220 */ /* 0x000fea0000410000 */
[----:B------:R2:W3:Y:S01]  /*a880*/  MUFU.EX2 R82, R4 ;  /* 0x0000000400527308 */ /* 0x0004e20000000800 */
[----:B------:R-:W-:Y:S02]  /*a890*/  F2FP.PACK_AB R67, R120, R228 ;  /* 0x000000e47843723e */ /* 0x000fe400000000ff */
[----:B------:R-:W-:Y:S01]  /*a8a0*/  MOV R123, R86 ;  /* 0x00000056007b7202 */ /* 0x000fe20000000f00 */
[--C-:B--2---:R-:W-:Y:S01]  /*a8b0*/  FFMA.FTZ R4, R34, c[0x0][0x2d0], -R107.reuse ;  /* 0x0000b40022047a23 */ /* 0x104fe2000001086b */
[----:B---3--:R-:W-:Y:S02]  /*a8c0*/  MOV R131, R82 ;  /* 0x0000005200837202 */ /* 0x008fe40000000f00 */
[----:B------:R-:W-:Y:S03]  /*a8d0*/  LDSM.16.MT88.4 R80, [R226+0x100] ;  /* 0x00010000e250783b */ /* 0x000fe60000004200 */
[----:B------:R2:W-:Y:S02]  /*a8e0*/  MUFU.EX2 R187, R4 ;  /* 0x0000000400bb7308 */ /* 0x0005e40000000800 */
[--C-:B--2---:R-:W-:Y:S08]  /*a8f0*/  FFMA.FTZ R4, R35, c[0x0][0x2d0], -R107.reuse ;  /* 0x0000b40023047a23 */ /* 0x104ff0000001086b */
[----:B------:R2:W-:Y:S02]  /*a900*/  MUFU.EX2 R199, R4 ;  /* 0x0000000400c77308 */ /* 0x0005e40000000800 */
[--C-:B--2---:R-:W-:Y:S02]  /*a910*/  FFMA.FTZ R4, R24, c[0x0][0x2d0], -R96.reuse ;  /* 0x0000b40018047a23 */ /* 0x104fe40000010860 */
[----:B------:R-:W-:Y:S06]  /*a920*/  FFMA.FTZ R24, R50, c[0x0][0x2d0], -R107 ;  /* 0x0000b40032187a23 */ /* 0x000fec000001086b */
[----:B------:R2:W3:Y:S01]  /*a930*/  MUFU.EX2 R89, R4 ;  /* 0x0000000400597308 */ /* 0x0004e20000000800 */
[----:B------:R-:W-:Y:S09]  /*a940*/  FMUL.FTZ R50, R68, R166 ;  /* 0x000000a644327220 */ /* 0x000ff20000410000 */
[----:B------:R4:W-:Y:S01]  /*a950*/  MUFU.EX2 R134, R24 ;  /* 0x0000001800867308 */ /* 0x0009e20000000800 */
[--C-:B--2---:R-:W-:Y:S01]  /*a960*/  FFMA.FTZ R4, R25, c[0x0][0x2d0], -R96.reuse ;  /* 0x0000b40019047a23 */ /* 0x104fe20000010860 */
[----:B---3--:R-:W-:Y:S01]  /*a970*/  MOV R125, R89 ;  /* 0x00000059007d7202 */ /* 0x008fe20000000f00 */
[C---:B------:R-:W-:Y:S01]  /*a980*/  FMUL.FTZ R25, R69.reuse, R141 ;  /* 0x0000008d45197220 */ /* 0x040fe20000410000 */
[----:B------:R-:W-:Y:S06]  /*a990*/  MOV R141, R197 ;  /* 0x000000c5008d7202 */ /* 0x000fec0000000f00 */
[----:B------:R2:W-:Y:S01]  /*a9a0*/  MUFU.EX2 R91, R4 ;  /* 0x00000004005b7308 */ /* 0x0005e20000000800 */
[----:B------:R-:W-:Y:S01]  /*a9b0*/  MOV R197, R60 ;  /* 0x0000003c00c57202 */ /* 0x000fe20000000f00 */
[--C-:B------:R-:W-:Y:S02]  /*a9c0*/  FFMA.FTZ R60, R216, c[0x0][0x2d0], -R3.reuse ;  /* 0x0000b400d83c7a23 */ /* 0x100fe40000010803 */
[C---:B----4-:R-:W-:Y:S01]  /*a9d0*/  FMUL.FTZ R24, R69.reuse, R140 ;  /* 0x0000008c45187220 */ /* 0x050fe20000410000 */
[----:B------:R-:W-:Y:S01]  /*a9e0*/  MOV R140, R43 ;  /* 0x0000002b008c7202 */ /* 0x000fe20000000f00 */
[----:B------:R-:W-:Y:S04]  /*a9f0*/  FMUL.FTZ R43, R0, R159 ;  /* 0x0000009f002b7220 */ /* 0x000fe80000410000 */
[----:B------:R3:W-:Y:S01]  /*aa00*/  MUFU.EX2 R216, R60 ;  /* 0x0000003c00d87308 */ /* 0x0007e20000000800 */
[--C-:B--2---:R-:W-:Y:S02]  /*aa10*/  FFMA.FTZ R4, R26, c[0x0][0x2d0], -R3.reuse ;  /* 0x0000b4001a047a23 */ /* 0x104fe40000010803 */
[C---:B------:R-:W-:Y:S07]  /*aa20*/  FMUL.FTZ R26, R0.reuse, R142 ;  /* 0x0000008e001a7220 */ /* 0x040fee0000410000 */
[----:B------:R2:W-:Y:S01]  /*aa30*/  MUFU.EX2 R90, R4 ;  /* 0x00000004005a7308 */ /* 0x0005e20000000800 */
[----:B---3--:R-:W-:Y:S02]  /*aa40*/  FMUL.FTZ R60, R69, R176 ;  /* 0x000000b0453c7220 */ /* 0x008fe40000410000 */
[----:B--2---:R-:W-:Y:S02]  /*aa50*/  FFMA.FTZ R4, R27, c[0x0][0x2d0], -R3 ;  /* 0x0000b4001b047a23 */ /* 0x004fe40000010803 */
[----:B------:R-:W-:Y:S01]  /*aa60*/  FMUL.FTZ R27, R0, R143 ;  /* 0x0000008f001b7220 */ /* 0x000fe20000410000 */
[----:B------:R-:W-:Y:S04]  /*aa70*/  MOV R143, R199 ;  /* 0x000000c7008f7202 */ /* 0x000fe80000000f00 */
[----:B------:R2:W-:Y:S01]  /*aa80*/  MUFU.EX2 R186, R4 ;  /* 0x0000000400ba7308 */ /* 0x0005e20000000800 */
[----:B------:R-:W-:Y:S01]  /*aa90*/  MOV R199, R57 ;  /* 0x0000003900c77202 */ /* 0x000fe20000000f00 */
[----:B------:R-:W-:Y:S02]  /*aaa0*/  FMUL.FTZ R57, R69, R173 ;  /* 0x000000ad45397220 */ /* 0x000fe40000410000 */
[--C-:B--2---:R-:W-:Y:S06]  /*aab0*/  FFMA.FTZ R4, R28, c[0x0][0x2d0], -R96.reuse ;  /* 0x0000b4001c047a23 */ /* 0x104fec0000010860 */
[----:B------:R2:W3:Y:S10]  /*aac0*/  MUFU.EX2 R28, R16 ;  /* 0x00000010001c7308 */ /* 0x0004f40000000800 */
[----:B------:R4:W1:Y:S01]  /*aad0*/  MUFU.EX2 R84, R4 ;  /* 0x0000000400547308 */ /* 0x0008620000000800 */
[----:B--2---:R-:W-:Y:S01]  /*aae0*/  FMUL.FTZ R16, R70, R132 ;  /* 0x0000008446107220 */ /* 0x004fe20000410000 */
[----:B---3--:R-:W-:Y:S01]  /*aaf0*/  MOV R133, R28 ;  /* 0x0000001c00857202 */ /* 0x008fe20000000f00 */
[----:B------:R-:W-:Y:S02]  /*ab00*/  FFMA.FTZ R28, R51, c[0x0][0x2d0], -R107 ;  /* 0x0000b400331c7a23 */ /* 0x000fe4000001086b */
[----:B------:R-:W-:Y:S05]  /*ab10*/  FMUL.FTZ R51, R68, R167 ;  /* 0x000000a744337220 */ /* 0x000fea0000410000 */
[----:B------:R2:W-:Y:S01]  /*ab20*/  MUFU.EX2 R35, R28 ;  /* 0x0000001c00237308 */ /* 0x0005e20000000800 */
[--C-:B----4-:R-:W-:Y:S01]  /*ab30*/  FFMA.FTZ R4, R29, c[0x0][0x2d0], -R96.reuse ;  /* 0x0000b4001d047a23 */ /* 0x110fe20000010860 */
[----:B-1----:R-:W-:Y:S01]  /*ab40*/  MOV R129, R84 ;  /* 0x0000005400817202 */ /* 0x002fe20000000f00 */
[C---:B------:R-:W-:Y:S07]  /*ab50*/  FMUL.FTZ R29, R69.reuse, R145 ;  /* 0x00000091451d7220 */ /* 0x040fee0000410000 */
[----:B------:R1:W3:Y:S10]  /*ab60*/  MUFU.EX2 R118, R4 ;  /* 0x0000000400767308 */ /* 0x0002f40000000800 */
[----:B------:R4:W-:Y:S01]  /*ab70*/  MUFU.EX2 R145, R40 ;  /* 0x0000002800917308 */ /* 0x0009e20000000800 */
[C---:B--2---:R-:W-:Y:S09]  /*ab80*/  FMUL.FTZ R28, R69.reuse, R144 ;  /* 0x00000090451c7220 */ /* 0x044ff20000410000 */
[----:B------:R2:W-:Y:S01]  /*ab90*/  MUFU.EX2 R144, R44 ;  /* 0x0000002c00907308 */ /* 0x0005e20000000800 */
[----:B-1----:R-:W-:Y:S01]  /*aba0*/  FFMA.FTZ R4, R30, c[0x0][0x2d0], -R3 ;  /* 0x0000b4001e047a23 */ /* 0x002fe20000010803 */
[----:B---3--:R-:W-:Y:S01]  /*abb0*/  MOV R142, R118 ;  /* 0x00000076008e7202 */ /* 0x008fe20000000f00 */
[C---:B------:R-:W-:Y:S01]  /*abc0*/  FMUL.FTZ R30, R0.reuse, R146 ;  /* 0x00000092001e7220 */ /* 0x040fe20000410000 */
[----:B------:R-:W-:Y:S01]  /*abd0*/  MOV R118, R58 ;  /* 0x0000003a00767202 */ /* 0x000fe20000000f00 */
[----:B------:R-:W-:Y:S05]  /*abe0*/  FMUL.FTZ R58, R0, R174 ;  /* 0x000000ae003a7220 */ /* 0x000fea0000410000 */
[----:B------:R1:W3:Y:S01]  /*abf0*/  MUFU.EX2 R85, R4 ;  /* 0x0000000400557308 */ /* 0x0002e20000000800 */
[C---:B----4-:R-:W-:Y:S02]  /*ac00*/  FMUL.FTZ R40, R69.reuse, R156 ;  /* 0x0000009c45287220 */ /* 0x050fe40000410000 */
[----:B--2---:R-:W-:Y:S01]  /*ac10*/  FMUL.FTZ R44, R69, R160 ;  /* 0x000000a0452c7220 */ /* 0x004fe20000410000 */
[----:B------:R-:W-:Y:S01]  /*ac20*/  MOV R160, R195 ;  /* 0x000000c300a07202 */ /* 0x000fe20000000f00 */
[----:B-1----:R-:W-:Y:S01]  /*ac30*/  FFMA.FTZ R4, R37, c[0x0][0x2d0], -R105 ;  /* 0x0000b40025047a23 */ /* 0x002fe20000010869 */
[----:B---3--:R-:W-:Y:S02]  /*ac40*/  MOV R128, R85 ;  /* 0x0000005500807202 */ /* 0x008fe40000000f00 */
[----:B------:R-:W-:Y:S02]  /*ac50*/  LDSM.16.MT88.4 R84, [R224+0x900] ;  /* 0x00090000e054783b */ /* 0x000fe40000004200 */
[----:B------:R1:W-:Y:S02]  /*ac60*/  MUFU.EX2 R201, R4 ;  /* 0x0000000400c97308 */ /* 0x0003e40000000800 */
[----:B-1----:R-:W-:Y:S04]  /*ac70*/  FFMA.FTZ R4, R38, c[0x0][0x2d0], -R107 ;  /* 0x0000b40026047a23 */ /* 0x002fe8000001086b */
[----:B------:R-:W1:Y:S04]  /*ac80*/  LDSM.16.MT88.4 R36, [R227+0x100] ;  /* 0x00010000e324783b */ /* 0x000e680000004200 */
[----:B------:R2:W3:Y:S02]  /*ac90*/  MUFU.EX2 R59, R4 ;  /* 0x00000004003b7308 */ /* 0x0004e40000000800 */
[----:B--2---:R-:W-:Y:S01]  /*aca0*/  FMUL.FTZ R4, R70, R124 ;  /* 0x0000007c46047220 */ /* 0x004fe20000410000 */
[----:B------:R-:W-:Y:S02]  /*acb0*/  MOV R124, R90 ;  /* 0x0000005a007c7202 */ /* 0x000fe40000000f00 */
[----:B---3--:R-:W-:Y:S01]  /*acc0*/  MOV R132, R59 ;  /* 0x0000003b00847202 */ /* 0x008fe20000000f00 */
[----:B------:R-:W-:Y:S03]  /*acd0*/  FMUL.FTZ R59, R0, R175 ;  /* 0x000000af003b7220 */ /* 0x000fe60000410000 */
[-C--:B------:R-:W-:Y:S08]  /*ace0*/  HMMA.16816.F32 R4, R76, R20.reuse, R4 ;  /* 0x000000144c04723c */ /* 0x080ff00000001804 */
[C---:B------:R-:W-:Y:S07]  /*acf0*/  HMMA.16816.F32 R8, R64.reuse, R20, R8 ;  /* 0x000000144008723c */ /* 0x040fee0000001808 */
[----:B------:R-:W-:Y:S01]  /*ad00*/  FFMA.FTZ R20, R49, c[0x0][0x2d0], -R105 ;  /* 0x0000b40031147a23 */ /* 0x000fe20000010869 */
[-C--:B------:R-:W-:Y:S03]  /*ad10*/  HMMA.16816.F32 R12, R64, R22.reuse, R12 ;  /* 0x00000016400c723c */ /* 0x080fe6000000180c */
[----:B------:R2:W3:Y:S01]  /*ad20*/  MUFU.EX2 R34, R20 ;  /* 0x0000001400227308 */ /* 0x0004e20000000800 */
[C---:B------:R-:W-:Y:S01]  /*ad30*/  FMUL.FTZ R21, R70.reuse, R137 ;  /* 0x0000008946157220 */ /* 0x040fe20000410000 */
[----:B------:R-:W-:Y:S01]  /*ad40*/  MOV R137, R198 ;  /* 0x000000c600897202 */ /* 0x000fe20000000f00 */
[----:B------:R-:W-:Y:S01]  /*ad50*/  FMUL.FTZ R49, R70, R165 ;  /* 0x000000a546317220 */ /* 0x000fe20000410000 */
[----:B------:R-:W-:Y:S01]  /*ad60*/  MOV R165, R106 ;  /* 0x0000006a00a57202 */ /* 0x000fe20000000f00 */
[C---:B------:R-:W-:Y:S04]  /*ad70*/  HMMA.16816.F32 R16, R76.reuse, R22, R16 ;  /* 0x000000164c10723c */ /* 0x040fe80000001810 */
[----:B------:R-:W-:Y:S01]  /*ad80*/  MOV R198, R56 ;  /* 0x0000003800c67202 */ /* 0x000fe20000000f00 */
[----:B------:R-:W-:Y:S02]  /*ad90*/  FFMA.FTZ R56, R209, c[0x0][0x2d0], -R3 ;  /* 0x0000b400d1387a23 */ /* 0x000fe40000010803 */
[C---:B------:R-:W-:Y:S01]  /*ada0*/  FMUL.FTZ R22, R68.reuse, R138 ;  /* 0x0000008a44167220 */ /* 0x040fe20000410000 */
[----:B------:R-:W-:Y:S01]  /*adb0*/  MOV R138, R186 ;  /* 0x000000ba008a7202 */ /* 0x000fe20000000f00 */
[----:B------:R-:W-:Y:S01]  /*adc0*/  FMUL.FTZ R23, R68, R139 ;  /* 0x0000008b44177220 */ /* 0x000fe20000410000 */
[----:B------:R4:W-:Y:S02]  /*add0*/  MUFU.EX2 R135, R56 ;  /* 0x0000003800877308 */ /* 0x0009e40000000800 */
[----:B------:R-:W-:Y:S01]  /*ade0*/  MOV R186, R63 ;  /* 0x0000003f00ba7202 */ /* 0x000fe20000000f00 */
[----:B------:R-:W-:Y:S01]  /*adf0*/  FMUL.FTZ R63, R0, R179 ;  /* 0x000000b3003f7220 */ /* 0x000fe20000410000 */
[----:B------:R-:W-:Y:S01]  /*ae00*/  MOV R139, R91 ;  /* 0x0000005b008b7202 */ /* 0x000fe20000000f00 */
[----:B------:R-:W-:Y:S02]  /*ae10*/  FFMA.FTZ R106, R114, c[0x0][0x2d0], -R107 ;  /* 0x0000b400726a7a23 */ /* 0x000fe4000001086b */
[----:B--2---:R-:W-:Y:S01]  /*ae20*/  FMUL.FTZ R20, R70, R136 ;  /* 0x0000008846147220 */ /* 0x004fe20000410000 */
[----:B---3--:R-:W-:Y:S01]  /*ae30*/  MOV R149, R34 ;  /* 0x0000002200957202 */ /* 0x008fe20000000f00 */
[C---:B------:R-:W-:Y:S01]  /*ae40*/  FMUL.FTZ R34, R68.reuse, R150 ;  /* 0x0000009644227220 */ /* 0x040fe20000410000 */
[----:B------:R-:W-:Y:S01]  /*ae50*/  MOV R150, R35 ;  /* 0x0000002300967202 */ /* 0x000fe20000000f00 */
[----:B------:R-:W-:Y:S01]  /*ae60*/  FMUL.FTZ R35, R68, R151 ;  /* 0x0000009744237220 */ /* 0x000fe20000410000 */
[----:B------:R-:W-:Y:S01]  /*ae70*/  MOV R136, R187 ;  /* 0x000000bb00887202 */ /* 0x000fe20000000f00 */
[----:B------:R-:W-:Y:S01]  /*ae80*/  MUFU.EX2 R106, R106 ;  /* 0x0000006a006a7308 */ /* 0x000fe20000000800 */
[-C--:B-1----:R-:W-:Y:S03]  /*ae90*/  HMMA.16816.F32 R20, R76, R36.reuse, R20 ;  /* 0x000000244c14723c */ /* 0x082fe60000001814 */
[----:B------:R-:W-:Y:S01]  /*aea0*/  MOV R187, R46 ;  /* 0x0000002e00bb7202 */ /* 0x000fe20000000f00 */
[----:B------:R-:W-:Y:S04]  /*aeb0*/  FMUL.FTZ R46, R0, R162 ;  /* 0x000000a2002e7220 */ /* 0x000fe80000410000 */
[C---:B------:R-:W-:Y:S04]  /*aec0*/  HMMA.16816.F32 R24, R64.reuse, R36, R24 ;  /* 0x000000244018723c */ /* 0x040fe80000001818 */
[----:B----4-:R-:W-:Y:S03]  /*aed0*/  FMUL.FTZ R56, R69, R172 ;  /* 0x000000ac45387220 */ /* 0x010fe60000410000 */
[--C-:B------:R-:W-:Y:S01]  /*aee0*/  FFMA.FTZ R36, R41, c[0x0][0x2d0], -R96.reuse ;  /* 0x0000b40029247a23 */ /* 0x100fe20000010860 */
[-C--:B------:R-:W-:Y:S03]  /*aef0*/  HMMA.16816.F32 R28, R64, R38.reuse, R28 ;  /* 0x00000026401c723c */ /* 0x080fe6000000181c */
[----:B------:R1:W-:Y:S01]  /*af00*/  MUFU.EX2 R146, R36 ;  /* 0x0000002400927308 */ /* 0x0003e20000000800 */
[----:B------:R-:W-:Y:S02]  /*af10*/  FMUL.FTZ R37, R70, R153 ;  /* 0x0000009946257220 */ /* 0x000fe40000410000 */
[----:B------:R-:W-:Y:S02]  /*af20*/  FMUL.FTZ R41, R69, R157 ;  /* 0x0000009d45297220 */ /* 0x000fe40000410000 */
[C---:B------:R-:W-:Y:S07]  /*af30*/  HMMA.16816.F32 R32, R76.reuse, R38, R32 ;  /* 0x000000264c20723c */ /* 0x040fee0000001820 */
[C---:B------:R-:W-:Y:S02]  /*af40*/  FMUL.FTZ R38, R68.reuse, R154 ;  /* 0x0000009a44267220 */ /* 0x040fe40000410000 */
[----:B------:R-:W-:Y:S03]  /*af50*/  FMUL.FTZ R39, R68, R155 ;  /* 0x0000009b44277220 */ /* 0x000fe60000410000 */
[----:B-1----:R-:W-:Y:S02]  /*af60*/  FMUL.FTZ R36, R70, R152 ;  /* 0x0000009846247220 */ /* 0x002fe40000410000 */
[----:B------:R1:W-:Y:S05]  /*af70*/  MUFU.EX2 R152, R48 ;  /* 0x0000003000987308 */ /* 0x0003ea0000000800 */
[-C--:B------:R-:W-:Y:S08]  /*af80*/  HMMA.16816.F32 R36, R76, R52.reuse, R36 ;  /* 0x000000344c24723c */ /* 0x080ff00000001824 */
[C---:B------:R-:W-:Y:S07]  /*af90*/  HMMA.16816.F32 R40, R64.reuse, R52, R40 ;  /* 0x000000344028723c */ /* 0x040fee0000001828 */
[--C-:B------:R-:W-:Y:S01]  /*afa0*/  FFMA.FTZ R52, R208, c[0x0][0x2d0], -R96.reuse ;  /* 0x0000b400d0347a23 */ /* 0x100fe20000010860 */
[-C--:B------:R-:W-:Y:S03]  /*afb0*/  HMMA.16816.F32 R44, R64, R54.reuse, R44 ;  /* 0x00000036402c723c */ /* 0x080fe6000000182c */
[----:B------:R2:W3:Y:S01]  /*afc0*/  MUFU.EX2 R88, R52 ;  /* 0x0000003400587308 */ /* 0x0004e20000000800 */
[C---:B-1----:R-:W-:Y:S02]  /*afd0*/  FMUL.FTZ R48, R70.reuse, R164 ;  /* 0x000000a446307220 */ /* 0x042fe40000410000 */
[----:B------:R-:W-:Y:S05]  /*afe0*/  FMUL.FTZ R53, R70, R169 ;  /* 0x000000a946357220 */ /* 0x000fea0000410000 */
[C---:B------:R-:W-:Y:S07]  /*aff0*/  HMMA.16816.F32 R48, R76.reuse, R54, R48 ;  /* 0x000000364c30723c */ /* 0x040fee0000001830 */
[C---:B------:R-:W-:Y:S02]  /*b000*/  FMUL.FTZ R54, R68.reuse, R170 ;  /* 0x000000aa44367220 */ /* 0x040fe40000410000 */
[----:B------:R-:W-:Y:S03]  /*b010*/  FMUL.FTZ R55, R68, R171 ;  /* 0x000000ab44377220 */ /* 0x000fe60000410000 */
[----:B--2---:R-:W-:Y:S07]  /*b020*/  FMUL.FTZ R52, R70, R168 ;  /* 0x000000a846347220 */ /* 0x004fee0000410000 */
[-C--:B------:R-:W-:Y:S08]  /*b030*/  HMMA.16816.F32 R52, R76, R80.reuse, R52 ;  /* 0x000000504c34723c */ /* 0x080ff00000001834 */
[C---:B------:R-:W-:Y:S07]  /*b040*/  HMMA.16816.F32 R56, R64.reuse, R80, R56 ;  /* 0x000000504038723c */ /* 0x040fee0000001838 */
[--C-:B------:R-:W-:Y:S01]  /*b050*/  FFMA.FTZ R80, R210, c[0x0][0x2d0], -R105.reuse ;  /* 0x0000b400d2507a23 */ /* 0x100fe20000010869 */
[-C--:B------:R-:W-:Y:S03]  /*b060*/  HMMA.16816.F32 R60, R64, R82.reuse, R60 ;  /* 0x00000052403c723c */ /* 0x080fe6000000183c */
[----:B------:R1:W-:Y:S01]  /*b070*/  MUFU.EX2 R210, R80 ;  /* 0x0000005000d27308 */ /* 0x0003e20000000800 */
[----:B------:R-:W-:Y:S03]  /*b080*/  F2FP.PACK_AB R81, R138, R124 ;  /* 0x0000007c8a51723e */ /* 0x000fe600000000ff */
[C---:B------:R-:W-:Y:S01]  /*b090*/  FMUL.FTZ R64, R70.reuse, R180 ;  /* 0x000000b446407220 */ /* 0x040fe20000410000 */
[----:B------:R-:W-:Y:S01]  /*b0a0*/  F2FP.PACK_AB R180, R101, R100 ;  /* 0x0000006465b4723e */ /* 0x000fe200000000ff */
[----:B------:R-:W-:Y:S03]  /*b0b0*/  FMUL.FTZ R65, R70, R181 ;  /* 0x000000b546417220 */ /* 0x000fe60000410000 */
[C---:B------:R-:W-:Y:S01]  /*b0c0*/  FMUL.FTZ R66, R68.reuse, R182 ;  /* 0x000000b644427220 */ /* 0x040fe20000410000 */
[----:B------:R-:W-:Y:S01]  /*b0d0*/  F2FP.PACK_AB R181, R103, R102 ;  /* 0x0000006667b5723e */ /* 0x000fe200000000ff */
[----:B------:R-:W-:Y:S07]  /*b0e0*/  FMUL.FTZ R67, R68, R183 ;  /* 0x000000b744437220 */ /* 0x000fee0000410000 */
[----:B------:R-:W-:Y:S04]  /*b0f0*/  HMMA.16816.F32 R64, R76, R82, R64 ;  /* 0x000000524c40723c */ /* 0x000fe80000001840 */
[----:B-1----:R-:W-:Y:S03]  /*b100*/  FFMA.FTZ R80, R213, c[0x0][0x2d0], -R105 ;  /* 0x0000b400d5507a23 */ /* 0x002fe60000010869 */
[----:B------:R-:W-:Y:S02]  /*b110*/  F2FP.PACK_AB R76, R130, R127 ;  /* 0x0000007f824c723e */ /* 0x000fe400000000ff */
[----:B------:R-:W-:Y:S01]  /*b120*/  F2FP.PACK_AB R77, R131, R126 ;  /* 0x0000007e834d723e */ /* 0x000fe200000000ff */
[----:B------:R1:W-:Y:S02]  /*b130*/  MUFU.EX2 R209, R80 ;  /* 0x0000005000d17308 */ /* 0x0003e40000000800 */
[----:B------:R-:W-:Y:S02]  /*b140*/  F2FP.PACK_AB R78, R123, R137 ;  /* 0x000000897b4e723e */ /* 0x000fe400000000ff */
[----:B------:R-:W-:Y:S02]  /*b150*/  F2FP.PACK_AB R79, R143, R136 ;  /* 0x000000888f4f723e */ /* 0x000fe400000000ff */
[----:B---3--:R-:W-:Y:S02]  /*b160*/  MOV R213, R88 ;  /* 0x0000005800d57202 */ /* 0x008fe40000000f00 */
[----:B------:R-:W2:Y:S01]  /*b170*/  LDSM.16.MT88.4 R88, [R227+0x900] ;  /* 0x00090000e358783b */ /* 0x000ea20000004200 */
[----:B------:R-:W-:Y:S02]  /*b180*/  F2FP.PACK_AB R82, R142, R129 ;  /* 0x000000818e52723e */ /* 0x000fe400000000ff */
[-C--:B------:R-:W-:Y:S03]  /*b190*/  HMMA.16816.F32 R4, R76, R84.reuse, R4 ;  /* 0x000000544c04723c */ /* 0x080fe60000001804 */
[----:B------:R-:W-:Y:S01]  /*b1a0*/  F2FP.PACK_AB R83, R141, R128 ;  /* 0x000000808d53723e */ /* 0x000fe200000000ff */
[--C-:B-1----:R-:W-:Y:S01]  /*b1b0*/  FFMA.FTZ R80, R217, c[0x0][0x2d0], -R107.reuse ;  /* 0x0000b400d9507a23 */ /* 0x102fe2000001086b */
[----:B------:R-:W-:Y:S02]  /*b1c0*/  MOV R217, R150 ;  /* 0x0000009600d97202 */ /* 0x000fe40000000f00 */
[----:B------:R-:W-:Y:S01]  /*b1d0*/  MOV R150, R149 ;  /* 0x0000009500967202 */ /* 0x000fe20000000f00 */
[----:B------:R1:W-:Y:S01]  /*b1e0*/  MUFU.EX2 R155, R80 ;  /* 0x00000050009b7308 */ /* 0x0003e20000000800 */
[----:B------:R-:W-:Y:S03]  /*b1f0*/  MOV R149, R148 ;  /* 0x0000009400957202 */ /* 0x000fe60000000f00 */
[----:B------:R-:W-:Y:S02]  /*b200*/  MOV R148, R134 ;  /* 0x0000008600947202 */ /* 0x000fe40000000f00 */
[----:B------:R-:W-:Y:S02]  /*b210*/  MOV R134, R133 ;  /* 0x0000008500867202 */ /* 0x000fe40000000f00 */
[----:B------:R-:W-:Y:S02]  /*b220*/  MOV R133, R132 ;  /* 0x0000008400857202 */ /* 0x000fe40000000f00 */
[----:B------:R-:W-:Y:S01]  /*b230*/  MOV R132, R92 ;  /* 0x0000005c00847202 */ /* 0x000fe20000000f00 */
[----:B------:R-:W-:Y:S01]  /*b240*/  FFMA.FTZ R92, R218, c[0x0][0x2d0], -R107 ;  /* 0x0000b400da5c7a23 */ /* 0x000fe2000001086b */
[----:B------:R-:W-:Y:S02]  /*b250*/  MOV R218, R150 ;  /* 0x0000009600da7202 */ /* 0x000fe40000000f00 */
[----:B------:R-:W-:Y:S01]  /*b260*/  MOV R150, R149 ;  /* 0x0000009500967202 */ /* 0x000fe20000000f00 */
[----:B------:R3:W-:Y:S01]  /*b270*/  MUFU.EX2 R154, R92 ;  /* 0x0000005c009a7308 */ /* 0x0007e20000000800 */
[----:B------:R-:W-:Y:S02]  /*b280*/  MOV R149, R148 ;  /* 0x0000009400957202 */ /* 0x000fe40000000f00 */
[----:B------:R-:W-:Y:S02]  /*b290*/  MOV R148, R133 ;  /* 0x0000008500947202 */ /* 0x000fe40000000f00 */
[----:B------:R-:W-:Y:S02]  /*b2a0*/  MOV R133, R95 ;  /* 0x0000005f00857202 */ /* 0x000fe40000000f00 */
[----:B------:R-:W-:Y:S02]  /*b2b0*/  MOV R151, R134 ;  /* 0x0000008600977202 */ /* 0x000fe40000000f00 */
[----:B------:R-:W-:Y:S02]  /*b2c0*/  MOV R134, R132 ;  /* 0x0000008400867202 */ /* 0x000fe40000000f00 */
[----:B-1----:R-:W-:Y:S02]  /*b2d0*/  F2FP.PACK_AB R80, R139, R125 ;  /* 0x0000007d8b50723e */ /* 0x002fe400000000ff */
[----:B------:R-:W-:Y:S02]  /*b2e0*/  MOV R132, R200 ;  /* 0x000000c800847202 */ /* 0x000fe40000000f00 */
[----:B------:R-:W-:Y:S03]  /*b2f0*/  MOV R200, R93 ;  /* 0x0000005d00c87202 */ /* 0x000fe60000000f00 */
[C---:B------:R-:W-:Y:S07]  /*b300*/  HMMA.16816.F32 R8, R80.reuse, R84, R8 ;  /* 0x000000545008723c */ /* 0x040fee0000001808 */
[--C-:B------:R-:W-:Y:S01]  /*b310*/  FFMA.FTZ R84, R211, c[0x0][0x2d0], -R105.reuse ;  /* 0x0000b400d3547a23 */ /* 0x100fe20000010869 */
[-C--:B------:R-:W-:Y:S03]  /*b320*/  HMMA.16816.F32 R12, R80, R86.reuse, R12 ;  /* 0x00000056500c723c */ /* 0x080fe6000000180c */
[----:B------:R1:W-:Y:S01]  /*b330*/  MUFU.EX2 R208, R84 ;  /* 0x0000005400d07308 */ /* 0x0003e20000000800 */
[----:B------:R-:W-:Y:S02]  /*b340*/  MOV R211, R135 ;  /* 0x0000008700d37202 */ /* 0x000fe40000000f00 */
[----:B------:R-:W-:Y:S02]  /*b350*/  MOV R135, R190 ;  /* 0x000000be00877202 */ /* 0x000fe40000000f00 */
[C---:B------:R-:W-:Y:S04]  /*b360*/  HMMA.16816.F32 R16, R76.reuse, R86, R16 ;  /* 0x000000564c10723c */ /* 0x040fe80000001810 */
[----:B------:R-:W-:Y:S02]  /*b370*/  MOV R190, R94 ;  /* 0x0000005e00be7202 */ /* 0x000fe40000000f00 */
[----:B---3--:R-:W3:Y:S02]  /*b380*/  LDSM.16.MT88.4 R92, [R225+0x900] ;  /* 0x00090000e15c783b */ /* 0x008ee40000004200 */
[-C--:B--2---:R-:W-:Y:S08]  /*b390*/  HMMA.16816.F32 R20, R76, R88.reuse, R20 ;  /* 0x000000584c14723c */ /* 0x084ff00000001814 */
[C---:B------:R-:W-:Y:S04]  /*b3a0*/  HMMA.16816.F32 R24, R80.reuse, R88, R24 ;  /* 0x000000585018723c */ /* 0x040fe80000001818 */
[----:B-1----:R-:W-:Y:S01]  /*b3b0*/  FFMA.FTZ R84, R212, c[0x0][0x2d0], -R105 ;  /* 0x0000b400d4547a23 */ /* 0x002fe20000010869 */
[----:B------:R-:W-:Y:S02]  /*b3c0*/  MOV R212, R152 ;  /* 0x0000009800d47202 */ /* 0x000fe40000000f00 */
[--C-:B------:R-:W-:Y:S01]  /*b3d0*/  FFMA.FTZ R88, R220, c[0x0][0x2d0], -R96.reuse ;  /* 0x0000b400dc587a23 */ /* 0x100fe20000010860 */
[-C--:B------:R-:W-:Y:S01]  /*b3e0*/  HMMA.16816.F32 R28, R80, R90.reuse, R28 ;  /* 0x0000005a501c723c */ /* 0x080fe2000000181c */
[----:B------:R1:W-:Y:S03]  /*b3f0*/  MUFU.EX2 R203, R84 ;  /* 0x0000005400cb7308 */ /* 0x0003e60000000800 */
[----:B------:R-:W-:Y:S02]  /*b400*/  MOV R220, R150 ;  /* 0x0000009600dc7202 */ /* 0x000fe40000000f00 */
[----:B------:R-:W-:Y:S02]  /*b410*/  MOV R150, R198 ;  /* 0x000000c600967202 */ /* 0x000fe40000000f00 */
[C---:B------:R-:W-:Y:S03]  /*b420*/  HMMA.16816.F32 R32, R76.reuse, R90, R32 ;  /* 0x0000005a4c20723c */ /* 0x040fe60000001820 */
[----:B------:R2:W-:Y:S05]  /*b430*/  MUFU.EX2 R153, R88 ;  /* 0x0000005800997308 */ /* 0x0005ea0000000800 */
[-C--:B---3--:R-:W-:Y:S04]  /*b440*/  HMMA.16816.F32 R36, R76, R92.reuse, R36 ;  /* 0x0000005c4c24723c */ /* 0x088fe80000001824 */
[--C-:B-1----:R-:W-:Y:S01]  /*b450*/  FFMA.FTZ R84, R214, c[0x0][0x2d0], -R107.reuse ;  /* 0x0000b400d6547a23 */ /* 0x102fe2000001086b */
[----:B------:R-:W-:Y:S02]  /*b460*/  MOV R214, R149 ;  /* 0x0000009500d67202 */ /* 0x000fe40000000f00 */
[----:B------:R-:W-:Y:S01]  /*b470*/  MOV R149, R201 ;  /* 0x000000c900957202 */ /* 0x000fe20000000f00 */
[C---:B------:R-:W-:Y:S01]  /*b480*/  HMMA.16816.F32 R40, R80.reuse, R92, R40 ;  /* 0x0000005c5028723c */ /* 0x040fe20000001828 */
[----:B------:R1:W-:Y:S03]  /*b490*/  MUFU.EX2 R201, R84 ;  /* 0x0000005400c97308 */ /* 0x0003e60000000800 */
[--C-:B--2---:R-:W-:Y:S01]  /*b4a0*/  FFMA.FTZ R88, R219, c[0x0][0x2d0], -R96.reuse ;  /* 0x0000b400db587a23 */ /* 0x104fe20000010860 */
[----:B------:R-:W-:Y:S02]  /*b4b0*/  MOV R219, R149 ;  /* 0x0000009500db7202 */ /* 0x000fe40000000f00 */
[--C-:B------:R-:W-:Y:S01]  /*b4c0*/  FFMA.FTZ R92, R249, c[0x0][0x2d0], -R96.reuse ;  /* 0x0000b400f95c7a23 */ /* 0x100fe20000010860 */
[-C--:B------:R-:W-:Y:S03]  /*b4d0*/  HMMA.16816.F32 R44, R80, R94.reuse, R44 ;  /* 0x0000005e502c723c */ /* 0x080fe6000000182c */
[----:B------:R2:W-:Y:S01]  /*b4e0*/  MUFU.EX2 R159, R88 ;  /* 0x00000058009f7308 */ /* 0x0005e20000000800 */
[----:B------:R-:W-:Y:S02]  /*b4f0*/  MOV R149, R199 ;  /* 0x000000c700957202 */ /* 0x000fe40000000f00 */
[----:B------:R-:W-:Y:S02]  /*b500*/  MOV R249, R129 ;  /* 0x0000008100f97202 */ /* 0x000fe40000000f00 */
[C---:B------:R-:W-:Y:S04]  /*b510*/  HMMA.16816.F32 R48, R76.reuse, R94, R48 ;  /* 0x0000005e4c30723c */ /* 0x040fe80000001830 */
[----:B-1----:R-:W-:Y:S01]  /*b520*/  FFMA.FTZ R84, R215, c[0x0][0x2d0], -R107 ;  /* 0x0000b400d7547a23 */ /* 0x002fe2000001086b */
[----:B------:R-:W-:Y:S03]  /*b530*/  MOV R215, R151 ;  /* 0x0000009700d77202 */ /* 0x000fe60000000f00 */
[----:B------:R1:W-:Y:S01]  /*b540*/  MUFU.EX2 R202, R84 ;  /* 0x0000005400ca7308 */ /* 0x0003e20000000800 */
[----:B------:R-:W-:Y:S03]  /*b550*/  MOV R151, R135 ;  /* 0x0000008700977202 */ /* 0x000fe60000000f00 */
[----:B------:R-:W-:Y:S02]  /*b560*/  MOV R135, R188 ;  /* 0x000000bc00877202 */ /* 0x000fe40000000f00 */
[----:B------:R-:W-:Y:S01]  /*b570*/  MOV R188, R191 ;  /* 0x000000bf00bc7202 */ /* 0x000fe20000000f00 */
[--C-:B--2---:R-:W-:Y:S01]  /*b580*/  FFMA.FTZ R88, R222, c[0x0][0x2d0], -R3.reuse ;  /* 0x0000b400de587a23 */ /* 0x104fe20000010803 */
[----:B------:R-:W-:Y:S02]  /*b590*/  MOV R222, R148 ;  /* 0x0000009400de7202 */ /* 0x000fe40000000f00 */
[----:B------:R-:W-:Y:S01]  /*b5a0*/  MOV R148, R133 ;  /* 0x0000008500947202 */ /* 0x000fe20000000f00 */
[----:B------:R2:W-:Y:S01]  /*b5b0*/  MUFU.EX2 R152, R88 ;  /* 0x0000005800987308 */ /* 0x0005e20000000800 */
[----:B------:R-:W-:Y:S02]  /*b5c0*/  MOV R133, R190 ;  /* 0x000000be00857202 */ /* 0x000fe40000000f00 */
[----:B------:R-:W-:Y:S02]  /*b5d0*/  MOV R190, R200 ;  /* 0x000000c800be7202 */ /* 0x000fe40000000f00 */
[----:B------:R-:W-:Y:S02]  /*b5e0*/  MOV R161, R148 ;  /* 0x0000009400a17202 */ /* 0x000fe40000000f00 */
[----:B------:R-:W-:Y:S02]  /*b5f0*/  MOV R148, R197 ;  /* 0x000000c500947202 */ /* 0x000fe40000000f00 */
[----:B------:R-:W-:Y:S01]  /*b600*/  MOV R191, R193 ;  /* 0x000000c100bf7202 */ /* 0x000fe20000000f00 */
[----:B------:R3:W-:Y:S01]  /*b610*/  MUFU.EX2 R200, R92 ;  /* 0x0000005c00c87308 */ /* 0x0007e20000000800 */
[----:B-1----:R-:W1:Y:S01]  /*b620*/  LDSM.16.MT88.4 R84, [R226+0x900] ;  /* 0x00090000e254783b */ /* 0x002e620000004200 */
[--C-:B--2---:R-:W-:Y:S01]  /*b630*/  FFMA.FTZ R88, R245, c[0x0][0x2d0], -R3.reuse ;  /* 0x0000b400f5587a23 */ /* 0x104fe20000010803 */
[----:B------:R-:W-:Y:S07]  /*b640*/  MOV R245, R123 ;  /* 0x0000007b00f57202 */ /* 0x000fee0000000f00 */
[----:B------:R2:W4:Y:S01]  /*b650*/  MUFU.EX2 R158, R88 ;  /* 0x00000058009e7308 */ /* 0x0005220000000800 */
[----:B---3--:R-:W-:Y:S01]  /*b660*/  FFMA.FTZ R92, R251, c[0x0][0x2d0], -R3 ;  /* 0x0000b400fb5c7a23 */ /* 0x008fe20000010803 */
[----:B------:R-:W-:Y:S08]  /*b670*/  MOV R251, R131 ;  /* 0x0000008300fb7202 */ /* 0x000ff00000000f00 */
[----:B------:R3:W-:Y:S01]  /*b680*/  MUFU.EX2 R156, R92 ;  /* 0x0000005c009c7308 */ /* 0x0007e20000000800 */
[--C-:B--2---:R-:W-:Y:S01]  /*b690*/  FFMA.FTZ R88, R221, c[0x0][0x2d0], -R96.reuse ;  /* 0x0000b400dd587a23 */ /* 0x104fe20000010860 */
[----:B------:R-:W-:Y:S01]  /*b6a0*/  MOV R221, R128 ;  /* 0x0000008000dd7202 */ /* 0x000fe20000000f00 */
[-C--:B-1----:R-:W-:Y:S07]  /*b6b0*/  HMMA.16816.F32 R52, R76, R84.reuse, R52 ;  /* 0x000000544c34723c */ /* 0x082fee0000001834 */
[----:B------:R1:W2:Y:S01]  /*b6c0*/  MUFU.EX2 R157, R88 ;  /* 0x00000058009d7308 */ /* 0x0002a20000000800 */
[C---:B------:R-:W-:Y:S04]  /*b6d0*/  HMMA.16816.F32 R56, R80.reuse, R84, R56 ;  /* 0x000000545038723c */ /* 0x040fe80000001838 */
[----:B---3--:R-:W-:Y:S01]  /*b6e0*/  FFMA.FTZ R92, R150, c[0x0][0x2d0], -R107 ;  /* 0x0000b400965c7a23 */ /* 0x008fe2000001086b */
[----:B------:R-:W-:Y:S02]  /*b6f0*/  MOV R150, R196 ;  /* 0x000000c400967202 */ /* 0x000fe40000000f00 */
[----:B------:R-:W-:Y:S01]  /*b700*/  FFMA.FTZ R84, R252, c[0x0][0x2d0], -R3 ;  /* 0x0000b400fc547a23 */ /* 0x000fe20000010803 */
[-C--:B------:R-:W-:Y:S01]  /*b710*/  HMMA.16816.F32 R60, R80, R86.reuse, R60 ;  /* 0x00000056503c723c */ /* 0x080fe2000000183c */
[----:B------:R3:W-:Y:S03]  /*b720*/  MUFU.EX2 R162, R92 ;  /* 0x0000005c00a27308 */ /* 0x0007e60000000800 */
[----:B------:R-:W-:Y:S03]  /*b730*/  MOV R252, R130 ;  /* 0x0000008200fc7202 */ /* 0x000fe60000000f00 */
[--C-:B------:R-:W-:Y:S01]  /*b740*/  FFMA.FTZ R80, R223, c[0x0][0x2d0], -R105.reuse ;  /* 0x0000b400df507a23 */ /* 0x100fe20000010869 */
[----:B------:R-:W-:Y:S01]  /*b750*/  HMMA.16816.F32 R64, R76, R86, R64 ;  /* 0x000000564c40723c */ /* 0x000fe20000001840 */
[----:B-1----:R-:W1:Y:S02]  /*b760*/  LDSM.16.MT88.4 R88, [R224+0x1100] ;  /* 0x00110000e058783b */ /* 0x002e640000004200 */
[----:B------:R2:W-:Y:S01]  /*b770*/  MUFU.EX2 R163, R80 ;  /* 0x0000005000a37308 */ /* 0x0005e20000000800 */
[----:B------:R-:W-:Y:S02]  /*b780*/  F2FP.PACK_AB R81, R144, R145 ;  /* 0x000000919051723e */ /* 0x000fe400000000ff */
[----:B------:R-:W-:Y:S02]  /*b790*/  F2FP.PACK_AB R82, R213, R212 ;  /* 0x000000d4d552723e */ /* 0x000fe400000000ff */
[----:B------:R-:W-:Y:S04]  /*b7a0*/  F2FP.PACK_AB R76, R219, R140 ;  /* 0x0000008cdb4c723e */ /* 0x000fe800000000ff */
[----:B------:R-:W-:Y:S01]  /*b7b0*/  F2FP.PACK_AB R77, R220, R222 ;  /* 0x000000dedc4d723e */ /* 0x000fe200000000ff */
[----:B------:R4:W1:Y:S01]  /*b7c0*/  MUFU.EX2 R199, R84 ;  /* 0x0000005400c77308 */ /* 0x0008620000000800 */
[----:B------:R-:W-:Y:S02]  /*b7d0*/  F2FP.PACK_AB R78, R218, R215 ;  /* 0x000000d7da4e723e */ /* 0x000fe400000000ff */
[----:B------:R-:W-:Y:S01]  /*b7e0*/  F2FP.PACK_AB R79, R217, R214 ;  /* 0x000000d6d94f723e */ /* 0x000fe200000000ff */
[----:B---3--:R-:W-:Y:S01]  /*b7f0*/  LDSM.16.MT88.4 R92, [R225+0x1100] ;  /* 0x00110000e15c783b */ /* 0x008fe20000004200 */
[----:B------:R-:W-:Y:S01]  /*b800*/  F2FP.PACK_AB R83, R216, R211 ;  /* 0x000000d3d853723e */ /* 0x000fe200000000ff */
[----:B--2---:R-:W-:Y:S04]  /*b810*/  FFMA.FTZ R80, R248, c[0x0][0x2d0], -R105 ;  /* 0x0000b400f8507a23 */ /* 0x004fe80000010869 */
[----:B------:R2:W-:Y:S02]  /*b820*/  MUFU.EX2 R198, R80 ;  /* 0x0000005000c67308 */ /* 0x0005e40000000800 */
[----:B----4-:R-:W3:Y:S01]  /*b830*/  LDSM.16.MT88.4 R84, [R227+0x1100] ;  /* 0x00110000e354783b */ /* 0x010ee20000004200 */
[-C--:B-1----:R-:W-:Y:S03]  /*b840*/  HMMA.16816.F32 R4, R76, R88.reuse, R4 ;  /* 0x000000584c04723c */ /* 0x082fe60000001804 */
[----:B--2---:R-:W-:Y:S07]  /*b850*/  F2FP.PACK_AB R80, R146, R147 ;  /* 0x000000939250723e */ /* 0x004fee00000000ff */
[C---:B------:R-:W-:Y:S07]  /*b860*/  HMMA.16816.F32 R8, R80.reuse, R88, R8 ;  /* 0x000000585008723c */ /* 0x040fee0000001808 */
[----:B------:R-:W-:Y:S01]  /*b870*/  FFMA.FTZ R88, R149, c[0x0][0x2d0], -R107 ;  /* 0x0000b40095587a23 */ /* 0x000fe2000001086b */
[-C--:B------:R-:W-:Y:S03]  /*b880*/  HMMA.16816.F32 R12, R80, R90.reuse, R12 ;  /* 0x0000005a500c723c */ /* 0x080fe6000000180c */
[----:B------:R1:W-:Y:S01]  /*b890*/  MUFU.EX2 R197, R88 ;  /* 0x0000005800c57308 */ /* 0x0003e20000000800 */
[----:B------:R-:W-:Y:S04]  /*b8a0*/  MOV R149, R194 ;  /* 0x000000c200957202 */ /* 0x000fe80000000f00 */
[C---:B------:R-:W-:Y:S08]  /*b8b0*/  HMMA.16816.F32 R16, R76.reuse, R90, R16 ;  /* 0x0000005a4c10723c */ /* 0x040ff00000001810 */
[-C--:B---3--:R-:W-:Y:S08]  /*b8c0*/  HMMA.16816.F32 R20, R76, R84.reuse, R20 ;  /* 0x000000544c14723c */ /* 0x088ff00000001814 */
[C---:B------:R-:W-:Y:S04]  /*b8d0*/  HMMA.16816.F32 R24, R80.reuse, R84, R24 ;  /* 0x000000545018723c */ /* 0x040fe80000001818 */
[----:B-1----:R-:W-:Y:S03]  /*b8e0*/  FFMA.FTZ R88, R246, c[0x0][0x2d0], -R105 ;  /* 0x0000b400f6587a23 */ /* 0x002fe60000010869 */
[----:B------:R-:W-:Y:S01]  /*b8f0*/  FFMA.FTZ R84, R250, c[0x0][0x2d0], -R107 ;  /* 0x0000b400fa547a23 */ /* 0x000fe2000001086b */
[-C--:B------:R-:W-:Y:S01]  /*b900*/  HMMA.16816.F32 R28, R80, R86.reuse, R28 ;  /* 0x00000056501c723c */ /* 0x080fe2000000181c */
[----:B------:R1:W-:Y:S07]  /*b910*/  MUFU.EX2 R196, R88 ;  /* 0x0000005800c47308 */ /* 0x0003ee0000000800 */
[C---:B------:R-:W-:Y:S03]  /*b920*/  HMMA.16816.F32 R32, R76.reuse, R86, R32 ;  /* 0x000000564c20723c */ /* 0x040fe60000001820 */
[----:B------:R2:W-:Y:S05]  /*b930*/  MUFU.EX2 R193, R84 ;  /* 0x0000005400c17308 */ /* 0x0005ea0000000800 */
[-C--:B------:R-:W-:Y:S08]  /*b940*/  HMMA.16816.F32 R36, R76, R92.reuse, R36 ;  /* 0x0000005c4c24723c */ /* 0x080ff00000001824 */
[C---:B------:R-:W-:Y:S04]  /*b950*/  HMMA.16816.F32 R40, R80.reuse, R92, R40 ;  /* 0x0000005c5028723c */ /* 0x040fe80000001828 */
[----:B-1----:R-:W-:Y:S03]  /*b960*/  FFMA.FTZ R88, R244, c[0x0][0x2d0], -R105 ;  /* 0x0000b400f4587a23 */ /* 0x002fe60000010869 */
[--C-:B------:R-:W-:Y:S01]  /*b970*/  FFMA.FTZ R92, R148, c[0x0][0x2d0], -R96.reuse ;  /* 0x0000b400945c7a23 */ /* 0x100fe20000010860 */
[-C--:B------:R-:W-:Y:S01]  /*b980*/  HMMA.16816.F32 R44, R80, R94.reuse, R44 ;  /* 0x0000005e502c723c */ /* 0x080fe2000000182c */
[----:B------:R1:W-:Y:S03]  /*b990*/  MUFU.EX2 R195, R88 ;  /* 0x0000005800c37308 */ /* 0x0003e60000000800 */
[--C-:B--2---:R-:W-:Y:S01]  /*b9a0*/  FFMA.FTZ R84, R161, c[0x0][0x2d0], -R96.reuse ;  /* 0x0000b400a1547a23 */ /* 0x104fe20000010860 */
[----:B------:R-:W-:Y:S03]  /*b9b0*/  MOV R148, R189 ;  /* 0x000000bd00947202 */ /* 0x000fe60000000f00 */
[C---:B------:R-:W-:Y:S03]  /*b9c0*/  HMMA.16816.F32 R48, R76.reuse, R94, R48 ;  /* 0x0000005e4c30723c */ /* 0x040fe60000001830 */
[----:B------:R2:W-:Y:S10]  /*b9d0*/  MUFU.EX2 R161, R84 ;  /* 0x0000005400a17308 */ /* 0x0005f40000000800 */
[----:B------:R3:W-:Y:S01]  /*b9e0*/  MUFU.EX2 R189, R92 ;  /* 0x0000005c00bd7308 */ /* 0x0007e20000000800 */
[----:B-1----:R-:W-:Y:S09]  /*b9f0*/  FFMA.FTZ R88, R247, c[0x0][0x2d0], -R107 ;  /* 0x0000b400f7587a23 */ /* 0x002ff2000001086b */
[----:B------:R1:W-:Y:S01]  /*ba00*/  MUFU.EX2 R194, R88 ;  /* 0x0000005800c27308 */ /* 0x0003e20000000800 */
[--C-:B--2---:R-:W-:Y:S01]  /*ba10*/  FFMA.FTZ R84, R150, c[0x0][0x2d0], -R96.reuse ;  /* 0x0000b40096547a23 */ /* 0x104fe20000010860 */
[----:B------:R-:W-:Y:S02]  /*ba20*/  MOV R150, R186 ;  /* 0x000000ba00967202 */ /* 0x000fe40000000f00 */
[----:B------:R-:W-:Y:S06]  /*ba30*/  MOV R186, R192 ;  /* 0x000000c000ba7202 */ /* 0x000fec0000000f00 */
[----:B------:R2:W-:Y:S01]  /*ba40*/  MUFU.EX2 R192, R84 ;  /* 0x0000005400c07308 */ /* 0x0005e20000000800 */
[--C-:B---3--:R-:W-:Y:S01]  /*ba50*/  FFMA.FTZ R92, R134, c[0x0][0x2d0], -R96.reuse ;  /* 0x0000b400865c7a23 */ /* 0x108fe20000010860 */
[----:B------:R-:W-:Y:S08]  /*ba60*/  MOV R134, R190 ;  /* 0x000000be00867202 */ /* 0x000ff00000000f00 */
[----:B------:R3:W-:Y:S01]  /*ba70*/  MUFU.EX2 R190, R92 ;  /* 0x0000005c00be7308 */ /* 0x0007e20000000800 */
[----:B-1----:R-:W1:Y:S01]  /*ba80*/  LDSM.16.MT88.4 R88, [R226+0x1100] ;  /* 0x00110000e258783b */ /* 0x002e620000004200 */
[----:B--2---:R-:W-:Y:S08]  /*ba90*/  FFMA.FTZ R84, R160, c[0x0][0x2d0], -R3 ;  /* 0x0000b400a0547a23 */ /* 0x004ff00000010803 */
[----:B------:R2:W-:Y:S01]  /*baa0*/  MUFU.EX2 R160, R84 ;  /* 0x0000005400a07308 */ /* 0x0005e20000000800 */
[----:B---3--:R-:W-:Y:S01]  /*bab0*/  FFMA.FTZ R92, R148, c[0x0][0x2d0], -R105 ;  /* 0x0000b400945c7a23 */ /* 0x008fe20000010869 */
[----:B------:R-:W-:Y:S02]  /*bac0*/  MOV R148, R133 ;  /* 0x0000008500947202 */ /* 0x000fe40000000f00 */
[----:B------:R-:W-:Y:S02]  /*bad0*/  MOV R133, R132 ;  /* 0x0000008400857202 */ /* 0x000fe40000000f00 */
[----:B------:R-:W-:Y:S02]  /*bae0*/  MOV R132, R184 ;  /* 0x000000b800847202 */ /* 0x000fe40000000f00 */
[----:B------:R-:W-:Y:S02]  /*baf0*/  MOV R166, R133 ;  /* 0x0000008500a67202 */ /* 0x000fe40000000f00 */
[----:B------:R-:W-:Y:S01]  /*bb00*/  MOV R133, R117 ;  /* 0x0000007500857202 */ /* 0x000fe20000000f00 */
[--C-:B--2---:R-:W-:Y:S01]  /*bb10*/  FFMA.FTZ R84, R191, c[0x0][0x2d0], -R3.reuse ;  /* 0x0000b400bf547a23 */ /* 0x104fe20000010803 */
[-C--:B-1----:R-:W-:Y:S03]  /*bb20*/  HMMA.16816.F32 R52, R76, R88.reuse, R52 ;  /* 0x000000584c34723c */ /* 0x082fe60000001834 */
[----:B------:R1:W-:Y:S05]  /*bb30*/  MUFU.EX2 R191, R84 ;  /* 0x0000005400bf7308 */ /* 0x0003ea0000000800 */
[C---:B------:R-:W-:Y:S07]  /*bb40*/  HMMA.16816.F32 R56, R80.reuse, R88, R56 ;  /* 0x000000585038723c */ /* 0x040fee0000001838 */
[----:B------:R-:W-:Y:S01]  /*bb50*/  FFMA.FTZ R88, R151, c[0x0][0x2d0], -R3 ;  /* 0x0000b40097587a23 */ /* 0x000fe20000010803 */
[-C--:B------:R-:W-:Y:S03]  /*bb60*/  HMMA.16816.F32 R60, R80, R90.reuse, R60 ;  /* 0x0000005a503c723c */ /* 0x080fe6000000183c */
[----:B------:R2:W-:Y:S01]  /*bb70*/  MUFU.EX2 R171, R88 ;  /* 0x0000005800ab7308 */ /* 0x0005e20000000800 */
[----:B------:R-:W-:Y:S01]  /*bb80*/  MOV R151, R104 ;  /* 0x0000006800977202 */ /* 0x000fe20000000f00 */
[----:B------:R-:W-:Y:S02]  /*bb90*/  FFMA.FTZ R104, R112, c[0x0][0x2d0], -R105 ;  /* 0x0000b40070687a23 */ /* 0x000fe40000010869 */
[----:B------:R-:W-:Y:S01]  /*bba0*/  FFMA.FTZ R80, R150, c[0x0][0x2d0], -R3 ;  /* 0x0000b40096507a23 */ /* 0x000fe20000010803 */
[----:B------:R-:W-:Y:S01]  /*bbb0*/  HMMA.16816.F32 R64, R76, R90, R64 ;  /* 0x0000005a4c40723c */ /* 0x000fe20000001840 */
[----:B-1----:R-:W1:Y:S03]  /*bbc0*/  LDSM.16.MT88.4 R84, [R224+0x1900] ;  /* 0x00190000e054783b */ /* 0x002e660000004200 */
[----:B------:R-:W-:Y:S01]  /*bbd0*/  F2FP.PACK_AB R81, R158, R152 ;  /* 0x000000989e51723e */ /* 0x000fe200000000ff */
[----:B------:R3:W-:Y:S01]  /*bbe0*/  MUFU.EX2 R170, R80 ;  /* 0x0000005000aa7308 */ /* 0x0007e20000000800 */
[----:B------:R-:W-:Y:S01]  /*bbf0*/  F2FP.PACK_AB R82, R200, R157 ;  /* 0x0000009dc852723e */ /* 0x000fe200000000ff */
[--C-:B------:R-:W-:Y:S01]  /*bc00*/  FFMA.FTZ R112, R204, c[0x0][0x2d0], -R96.reuse ;  /* 0x0000b400cc707a23 */ /* 0x100fe20000010860 */
[----:B------:R-:W-:Y:S04]  /*bc10*/  F2FP.PACK_AB R76, R209, R210 ;  /* 0x000000d2d14c723e */ /* 0x000fe800000000ff */
[----:B------:R-:W-:Y:S02]  /*bc20*/  F2FP.PACK_AB R77, R154, R155 ;  /* 0x0000009b9a4d723e */ /* 0x000fe400000000ff */
[----:B------:R-:W-:Y:S01]  /*bc30*/  F2FP.PACK_AB R78, R203, R208 ;  /* 0x000000d0cb4e723e */ /* 0x000fe200000000ff */
[----:B------:R-:W-:Y:S01]  /*bc40*/  MUFU.EX2 R104, R104 ;  /* 0x0000006800687308 */ /* 0x000fe20000000800 */
[----:B------:R-:W-:Y:S02]  /*bc50*/  F2FP.PACK_AB R79, R202, R201 ;  /* 0x000000c9ca4f723e */ /* 0x000fe400000000ff */
[----:B------:R-:W-:Y:S01]  /*bc60*/  MOV R150, R135 ;  /* 0x0000008700967202 */ /* 0x000fe20000000f00 */
[----:B--2---:R-:W2:Y:S01]  /*bc70*/  LDSM.16.MT88.4 R88, [R227+0x1900] ;  /* 0x00190000e358783b */ /* 0x004ea20000004200 */
[----:B------:R-:W-:Y:S02]  /*bc80*/  F2FP.PACK_AB R83, R199, R156 ;  /* 0x0000009cc753723e */ /* 0x000fe400000000ff */
[----:B------:R-:W-:Y:S03]  /*bc90*/  MOV R135, R187 ;  /* 0x000000bb00877202 */ /* 0x000fe60000000f00 */
[----:B------:R-:W-:Y:S01]  /*bca0*/  MUFU.EX2 R112, R112 ;  /* 0x0000007000707308 */ /* 0x000fe20000000800 */
[----:B---3--:R-:W-:Y:S01]  /*bcb0*/  FFMA.FTZ R80, R149, c[0x0][0x2d0], -R105 ;  /* 0x0000b40095507a23 */ /* 0x008fe20000010869 */
[----:B------:R-:W-:Y:S08]  /*bcc0*/  MOV R149, R188 ;  /* 0x000000bc00957202 */ /* 0x000ff00000000f00 */
[----:B------:R3:W-:Y:S01]  /*bcd0*/  MUFU.EX2 R169, R80 ;  /* 0x0000005000a97308 */ /* 0x0007e20000000800 */
[-C--:B-1----:R-:W-:Y:S09]  /*bce0*/  HMMA.16816.F32 R4, R76, R84.reuse, R4 ;  /* 0x000000544c04723c */ /* 0x082ff20000001804 */
[----:B------:R1:W-:Y:S03]  /*bcf0*/  MUFU.EX2 R188, R92 ;  /* 0x0000005c00bc7308 */ /* 0x0003e60000000800 */
[----:B---3--:R-:W-:Y:S07]  /*bd00*/  F2FP.PACK_AB R80, R159, R153 ;  /* 0x000000999f50723e */ /* 0x008fee00000000ff */
[C---:B------:R-:W-:Y:S01]  /*bd10*/  HMMA.16816.F32 R8, R80.reuse, R84, R8 ;  /* 0x000000545008723c */ /* 0x040fe20000001808 */
[----:B-1----:R-:W1:Y:S06]  /*bd20*/  LDSM.16.MT88.4 R92, [R225+0x1900] ;  /* 0x00190000e15c783b */ /* 0x002e6c0000004200 */
[--C-:B------:R-:W-:Y:S01]  /*bd30*/  FFMA.FTZ R84, R134, c[0x0][0x2d0], -R107.reuse ;  /* 0x0000b40086547a23 */ /* 0x100fe2000001086b */
[-C--:B------:R-:W-:Y:S03]  /*bd40*/  HMMA.16816.F32 R12, R80, R86.reuse, R12 ;  /* 0x00000056500c723c */ /* 0x080fe6000000180c */
[----:B------:R3:W-:Y:S01]  /*bd50*/  MUFU.EX2 R168, R84 ;  /* 0x0000005400a87308 */ /* 0x0007e20000000800 */
[----:B------:R-:W-:Y:S02]  /*bd60*/  MOV R134, R122 ;  /* 0x0000007a00867202 */ /* 0x000fe40000000f00 */
[----:B------:R-:W-:Y:S02]  /*bd70*/  MOV R122, R185 ;  /* 0x000000b9007a7202 */ /* 0x000fe40000000f00 */
[C---:B------:R-:W-:Y:S04]  /*bd80*/  HMMA.16816.F32 R16, R76.reuse, R86, R16 ;  /* 0x000000564c10723c */ /* 0x040fe80000001810 */
[----:B------:R-:W-:Y:S04]  /*bd90*/  MOV R167, R134 ;  /* 0x0000008600a77202 */ /* 0x000fe80000000f00 */
[-C--:B--2---:R-:W-:Y:S08]  /*bda0*/  HMMA.16816.F32 R20, R76, R88.reuse, R20 ;  /* 0x000000584c14723c */ /* 0x084ff00000001814 */
[C---:B------:R-:W-:Y:S04]  /*bdb0*/  HMMA.16816.F32 R24, R80.reuse, R88, R24 ;  /* 0x000000585018723c */ /* 0x040fe80000001818 */
[--C-:B---3--:R-:W-:Y:S02]  /*bdc0*/  FFMA.FTZ R84, R234, c[0x0][0x2d0], -R107.reuse ;  /* 0x0000b400ea547a23 */ /* 0x108fe4000001086b */
[----:B------:R2:W5:Y:S01]  /*bdd0*/  LDL.LU R234, [R1+0x44] ;  /* 0x0000440001ea7983 */ /* 0x0005620000300800 */
[----:B------:R-:W-:Y:S01]  /*bde0*/  FFMA.FTZ R88, R98, c[0x0][0x2d0], -R107 ;  /* 0x0000b40062587a23 */ /* 0x000fe2000001086b */
[-C--:B------:R-:W-:Y:S01]  /*bdf0*/  HMMA.16816.F32 R28, R80, R90.reuse, R28 ;  /* 0x0000005a501c723c */ /* 0x080fe2000000181c */
[----:B------:R3:W-:Y:S01]  /*be00*/  MUFU.EX2 R187, R84 ;  /* 0x0000005400bb7308 */ /* 0x0007e20000000800 */
[----:B------:R-:W4:Y:S06]  /*be10*/  LDL.LU R164, [R1+0x14] ;  /* 0x0000140001a47983 */ /* 0x000f2c0000300800 */
[C---:B------:R-:W-:Y:S03]  /*be20*/  HMMA.16816.F32 R32, R76.reuse, R90, R32 ;  /* 0x0000005a4c20723c */ /* 0x040fe60000001820 */
[----:B------:R2:W-:Y:S05]  /*be30*/  MUFU.EX2 R185, R88 ;  /* 0x0000005800b97308 */ /* 0x0005ea0000000800 */
[-C--:B-1----:R-:W-:Y:S08]  /*be40*/  HMMA.16816.F32 R36, R76, R92.reuse, R36 ;  /* 0x0000005c4c24723c */ /* 0x082ff00000001824 */
[C---:B------:R-:W-:Y:S04]  /*be50*/  HMMA.16816.F32 R40, R80.reuse, R92, R40 ;  /* 0x0000005c5028723c */ /* 0x040fe80000001828 */
[----:B---3--:R-:W-:Y:S03]  /*be60*/  FFMA.FTZ R84, R186, c[0x0][0x2d0], -R105 ;  /* 0x0000b400ba547a23 */ /* 0x008fe60000010869 */
[--C-:B------:R-:W-:Y:S01]  /*be70*/  FFMA.FTZ R92, R135, c[0x0][0x2d0], -R96.reuse ;  /* 0x0000b400875c7a23 */ /* 0x100fe20000010860 */
[-C--:B------:R-:W-:Y:S01]  /*be80*/  HMMA.16816.F32 R44, R80, R94.reuse, R44 ;  /* 0x0000005e502c723c */ /* 0x080fe2000000182c */
[----:B------:R1:W-:Y:S03]  /*be90*/  MUFU.EX2 R175, R84 ;  /* 0x0000005400af7308 */ /* 0x0003e60000000800 */
[--C-:B--2---:R-:W-:Y:S01]  /*bea0*/  FFMA.FTZ R88, R99, c[0x0][0x2d0], -R107.reuse ;  /* 0x0000b40063587a23 */ /* 0x104fe2000001086b */
[----:B------:R-:W-:Y:S01]  /*beb0*/  MOV R135, R116 ;  /* 0x0000007400877202 */ /* 0x000fe20000000f00 */
[----:B------:R-:W-:Y:S02]  /*bec0*/  FFMA.FTZ R107, R115, c[0x0][0x2d0], -R107 ;  /* 0x0000b400736b7a23 */ /* 0x000fe4000001086b */
[C---:B------:R-:W-:Y:S03]  /*bed0*/  HMMA.16816.F32 R48, R76.reuse, R94, R48 ;  /* 0x0000005e4c30723c */ /* 0x040fe60000001830 */
[----:B------:R2:W-:Y:S10]  /*bee0*/  MUFU.EX2 R184, R88 ;  /* 0x0000005800b87308 */ /* 0x0005f40000000800 */
[----:B------:R3:W-:Y:S01]  /*bef0*/  MUFU.EX2 R117, R92 ;  /* 0x0000005c00757308 */ /* 0x0007e20000000800 */
[--C-:B-1----:R-:W-:Y:S02]  /*bf00*/  FFMA.FTZ R84, R97, c[0x0][0x2d0], -R105.reuse ;  /* 0x0000b40061547a23 */ /* 0x102fe40000010869 */
[----:B------:R-:W-:Y:S02]  /*bf10*/  FFMA.FTZ R105, R113, c[0x0][0x2d0], -R105 ;  /* 0x0000b40071697a23 */ /* 0x000fe40000010869 */
[--C-:B------:R-:W-:Y:S05]  /*bf20*/  FFMA.FTZ R113, R109, c[0x0][0x2d0], -R96.reuse ;  /* 0x0000b4006d717a23 */ /* 0x100fea0000010860 */
[----:B------:R1:W-:Y:S01]  /*bf30*/  MUFU.EX2 R186, R84 ;  /* 0x0000005400ba7308 */ /* 0x0003e20000000800 */
[--C-:B------:R-:W-:Y:S02]  /*bf40*/  FFMA.FTZ R109, R111, c[0x0][0x2d0], -R3.reuse ;  /* 0x0000b4006f6d7a23 */ /* 0x100fe40000010803 */
[--C-:B------:R-:W-:Y:S02]  /*bf50*/  FFMA.FTZ R111, R207, c[0x0][0x2d0], -R3.reuse ;  /* 0x0000b400cf6f7a23 */ /* 0x100fe40000010803 */
[--C-:B--2---:R-:W-:Y:S02]  /*bf60*/  FFMA.FTZ R88, R150, c[0x0][0x2d0], -R96.reuse ;  /* 0x0000b40096587a23 */ /* 0x104fe40000010860 */
[----:B------:R-:W2:Y:S03]  /*bf70*/  LDL.LU R150, [R1+0x18] ;  /* 0x0000180001967983 */ /* 0x000ea60000300800 */
[----:B------:R1:W-:Y:S01]  /*bf80*/  MUFU.EX2 R174, R88 ;  /* 0x0000005800ae7308 */ /* 0x0003e20000000800 */
[----:B---3--:R-:W-:Y:S09]  /*bf90*/  LDSM.16.MT88.4 R92, [R227+0x2100] ;  /* 0x00210000e35c783b */ /* 0x008ff20000004200 */
[----:B------:R-:W3:Y:S01]  /*bfa0*/  MUFU.EX2 R105, R105 ;  /* 0x0000006900697308 */ /* 0x000ee20000000800 */
[----:B-1----:R-:W1:Y:S09]  /*bfb0*/  LDSM.16.MT88.4 R84, [R226+0x1900] ;  /* 0x00190000e254783b */ /* 0x002e720000004200 */
[----:B------:R-:W1:Y:S01]  /*bfc0*/  MUFU.EX2 R107, R107 ;  /* 0x0000006b006b7308 */ /* 0x000e620000000800 */
[--C-:B------:R-:W-:Y:S01]  /*bfd0*/  FFMA.FTZ R88, R149, c[0x0][0x2d0], -R96.reuse ;  /* 0x0000b40095587a23 */ /* 0x100fe20000010860 */
[----:B------:R-:W-:Y:S01]  /*bfe0*/  MOV R149, R110 ;  /* 0x0000006e00957202 */ /* 0x000fe20000000f00 */
[--C-:B------:R-:W-:Y:S07]  /*bff0*/  FFMA.FTZ R110, R205, c[0x0][0x2d0], -R96.reuse ;  /* 0x0000b400cd6e7a23 */ /* 0x100fee0000010860 */
[----:B------:R1:W-:Y:S01]  /*c000*/  MUFU.EX2 R173, R88 ;  /* 0x0000005800ad7308 */ /* 0x0003e20000000800 */
[----:B---3--:R-:W-:Y:S09]  /*c010*/  F2FP.PACK_AB R182, R105, R104 ;  /* 0x0000006869b6723e */ /* 0x008ff200000000ff */
[----:B------:R-:W3:Y:S01]  /*c020*/  MUFU.EX2 R113, R113 ;  /* 0x0000007100717308 */ /* 0x000ee20000000800 */
[----:B-1----:R-:W-:Y:S09]  /*c030*/  F2FP.PACK_AB R183, R107, R106 ;  /* 0x0000006a6bb7723e */ /* 0x002ff200000000ff */
[----:B------:R-:W-:Y:S01]  /*c040*/  MUFU.EX2 R110, R110 ;  /* 0x0000006e006e7308 */ /* 0x000fe20000000800 */
[-C--:B------:R-:W-:Y:S03]  /*c050*/  HMMA.16816.F32 R52, R76, R84.reuse, R52 ;  /* 0x000000544c34723c */ /* 0x080fe60000001834 */
[--C-:B------:R-:W-:Y:S02]  /*c060*/  FFMA.FTZ R88, R148, c[0x0][0x2d0], -R3.reuse ;  /* 0x0000b40094587a23 */ /* 0x100fe40000010803 */
[----:B------:R-:W2:Y:S04]  /*c070*/  LDL.LU R148, [R1+0x20] ;  /* 0x0000200001947983 */ /* 0x000ea80000300800 */
[----:B------:R-:W-:Y:S01]  /*c080*/  MUFU.EX2 R109, R109 ;  /* 0x0000006d006d7308 */ /* 0x000fe20000000800 */
[C---:B------:R-:W-:Y:S01]  /*c090*/  HMMA.16816.F32 R56, R80.reuse, R84, R56 ;  /* 0x000000545038723c */ /* 0x040fe20000001838 */
[----:B------:R-:W2:Y:S03]  /*c0a0*/  LDL.LU R134, [R1+0x1c] ;  /* 0x00001c0001867983 */ /* 0x000ea60000300800 */
[----:B---3--:R-:W-:Y:S03]  /*c0b0*/  F2FP.PACK_AB R178, R113, R112 ;  /* 0x0000007071b2723e */ /* 0x008fe600000000ff */
[--C-:B------:R-:W-:Y:S01]  /*c0c0*/  FFMA.FTZ R84, R108, c[0x0][0x2d0], -R96.reuse ;  /* 0x0000b4006c547a23 */ /* 0x100fe20000010860 */
[-C--:B------:R-:W-:Y:S01]  /*c0d0*/  HMMA.16816.F32 R60, R80, R86.reuse, R60 ;  /* 0x00000056503c723c */ /* 0x080fe2000000183c */
[----:B------:R1:W-:Y:S03]  /*c0e0*/  MUFU.EX2 R172, R88 ;  /* 0x0000005800ac7308 */ /* 0x0003e60000000800 */
[----:B------:R-:W-:Y:S02]  /*c0f0*/  FFMA.FTZ R108, R206, c[0x0][0x2d0], -R96 ;  /* 0x0000b400ce6c7a23 */ /* 0x000fe40000010860 */
[----:B------:R-:W-:Y:S01]  /*c100*/  LDSM.16.MT88.4 R96, [R225+0x2100] ;  /* 0x00210000e160783b */ /* 0x000fe20000004200 */
[--C-:B------:R-:W-:Y:S01]  /*c110*/  FFMA.FTZ R80, R167, c[0x0][0x2d0], -R3.reuse ;  /* 0x0000b400a7507a23 */ /* 0x100fe20000010803 */
[----:B------:R-:W-:Y:S03]  /*c120*/  HMMA.16816.F32 R64, R76, R86, R64 ;  /* 0x000000564c40723c */ /* 0x000fe60000001840 */
[----:B------:R3:W-:Y:S01]  /*c130*/  MUFU.EX2 R115, R80 ;  /* 0x0000005000737308 */ /* 0x0007e20000000800 */
[--C-:B------:R-:W-:Y:S01]  /*c140*/  FFMA.FTZ R81, R166, c[0x0][0x2d0], -R3.reuse ;  /* 0x0000b400a6517a23 */ /* 0x100fe20000010803 */
[----:B------:R-:W-:Y:S02]  /*c150*/  F2FP.PACK_AB R82, R190, R189 ;  /* 0x000000bdbe52723e */ /* 0x000fe400000000ff */
[----:B------:R-:W-:Y:S02]  /*c160*/  F2FP.PACK_AB R76, R198, R163 ;  /* 0x000000a3c64c723e */ /* 0x000fe400000000ff */
[----:B------:R-:W-:Y:S03]  /*c170*/  F2FP.PACK_AB R77, R197, R162 ;  /* 0x000000a2c54d723e */ /* 0x000fe600000000ff */
[----:B------:R-:W-:Y:S01]  /*c180*/  F2FP.PACK_AB R78, R195, R196 ;  /* 0x000000c4c34e723e */ /* 0x000fe200000000ff */
[----:B------:R3:W-:Y:S01]  /*c190*/  MUFU.EX2 R114, R81 ;  /* 0x0000005100727308 */ /* 0x0007e20000000800 */
[----:B------:R-:W-:Y:S02]  /*c1a0*/  F2FP.PACK_AB R79, R193, R194 ;  /* 0x000000c2c14f723e */ /* 0x000fe400000000ff */
[----:B------:R-:W-:Y:S01]  /*c1b0*/  F2FP.PACK_AB R83, R170, R171 ;  /* 0x000000abaa53723e */ /* 0x000fe200000000ff */
[--C-:B-1----:R-:W-:Y:S02]  /*c1c0*/  FFMA.FTZ R88, R118, c[0x0][0x2d0], -R3.reuse ;  /* 0x0000b40076587a23 */ /* 0x102fe40000010803 */
[----:B------:R-:W-:Y:S04]  /*c1d0*/  FFMA.FTZ R3, R74, c[0x0][0x2d0], -R3 ;  /* 0x0000b4004a037a23 */ /* 0x000fe80000010803 */
[----:B------:R1:W-:Y:S01]  /*c1e0*/  MUFU.EX2 R118, R88 ;  /* 0x0000005800767308 */ /* 0x0003e20000000800 */
[----:B---3--:R-:W-:Y:S09]  /*c1f0*/  F2FP.PACK_AB R80, R192, R161 ;  /* 0x000000a1c050723e */ /* 0x008ff200000000ff */
[----:B------:R3:W-:Y:S01]  /*c200*/  MUFU.EX2 R116, R84 ;  /* 0x0000005400747308 */ /* 0x0007e20000000800 */
[----:B------:R-:W-:Y:S09]  /*c210*/  F2FP.PACK_AB R81, R191, R160 ;  /* 0x000000a0bf51723e */ /* 0x000ff200000000ff */
[----:B------:R-:W3:Y:S01]  /*c220*/  MUFU.EX2 R108, R108 ;  /* 0x0000006c006c7308 */ /* 0x000ee20000000800 */
[----:B-1----:R-:W1:Y:S09]  /*c230*/  LDSM.16.MT88.4 R88, [R224+0x2100] ;  /* 0x00210000e058783b */ /* 0x002e720000004200 */
[----:B------:R-:W1:Y:S01]  /*c240*/  MUFU.EX2 R111, R111 ;  /* 0x0000006f006f7308 */ /* 0x000e620000000800 */
[----:B---3--:R-:W3:Y:S01]  /*c250*/  LDSM.16.MT88.4 R84, [R226+0x2100] ;  /* 0x00210000e254783b */ /* 0x008ee20000004200 */
[----:B------:R-:W-:Y:S02]  /*c260*/  F2FP.PACK_AB R176, R110, R108 ;  /* 0x0000006c6eb0723e */ /* 0x000fe400000000ff */
[----:B-1----:R-:W-:Y:S01]  /*c270*/  F2FP.PACK_AB R177, R111, R109 ;  /* 0x0000006d6fb1723e */ /* 0x002fe200000000ff */
[-C--:B------:R-:W-:Y:S08]  /*c280*/  HMMA.16816.F32 R4, R76, R88.reuse, R4 ;  /* 0x000000584c04723c */ /* 0x080ff00000001804 */
[C---:B------:R-:W-:Y:S08]  /*c290*/  HMMA.16816.F32 R8, R80.reuse, R88, R8 ;  /* 0x000000585008723c */ /* 0x040ff00000001808 */
[-C--:B------:R-:W-:Y:S08]  /*c2a0*/  HMMA.16816.F32 R12, R80, R90.reuse, R12 ;  /* 0x0000005a500c723c */ /* 0x080ff0000000180c */
[C---:B------:R-:W-:Y:S01]  /*c2b0*/  HMMA.16816.F32 R16, R76.reuse, R90, R16 ;  /* 0x0000005a4c10723c */ /* 0x040fe20000001810 */
[----:B------:R-:W1:Y:S07]  /*c2c0*/  LDSM.16.MT88.4 R88, [R224+0x2900] ;  /* 0x00290000e058783b */ /* 0x000e6e0000004200 */
[-C--:B------:R-:W-:Y:S08]  /*c2d0*/  HMMA.16816.F32 R20, R76, R92.reuse, R20 ;  /* 0x0000005c4c14723c */ /* 0x080ff00000001814 */
[C---:B------:R-:W-:Y:S08]  /*c2e0*/  HMMA.16816.F32 R24, R80.reuse, R92, R24 ;  /* 0x0000005c5018723c */ /* 0x040ff00000001818 */
[-C--:B------:R-:W-:Y:S08]  /*c2f0*/  HMMA.16816.F32 R28, R80, R94.reuse, R28 ;  /* 0x0000005e501c723c */ /* 0x080ff0000000181c */
[C---:B------:R-:W-:Y:S01]  /*c300*/  HMMA.16816.F32 R32, R76.reuse, R94, R32 ;  /* 0x0000005e4c20723c */ /* 0x040fe20000001820 */
[----:B------:R-:W1:Y:S07]  /*c310*/  LDSM.16.MT88.4 R92, [R227+0x2900] ;  /* 0x00290000e35c783b */ /* 0x000e6e0000004200 */
[-C--:B------:R-:W-:Y:S04]  /*c320*/  HMMA.16816.F32 R36, R76, R96.reuse, R36 ;  /* 0x000000604c24723c */ /* 0x080fe80000001824 */
[----:B----4-:R-:W-:Y:S02]  /*c330*/  FFMA.FTZ R74, R70, R164, R165 ;  /* 0x000000a4464a7223 */ /* 0x010fe400000100a5 */
[----:B------:R-:W-:Y:S02]  /*c340*/  LDSM.16.MT88.4 R164, [R225+0x3100] ;  /* 0x00310000e1a4783b */ /* 0x000fe40000004200 */
[C---:B------:R-:W-:Y:S08]  /*c350*/  HMMA.16816.F32 R40, R80.reuse, R96, R40 ;  /* 0x000000605028723c */ /* 0x040ff00000001828 */
[-C--:B------:R-:W-:Y:S08]  /*c360*/  HMMA.16816.F32 R44, R80, R98.reuse, R44 ;  /* 0x00000062502c723c */ /* 0x080ff0000000182c */
[C---:B------:R-:W-:Y:S01]  /*c370*/  HMMA.16816.F32 R48, R76.reuse, R98, R48 ;  /* 0x000000624c30723c */ /* 0x040fe20000001830 */
[----:B------:R-:W4:Y:S07]  /*c380*/  LDSM.16.MT88.4 R96, [R225+0x2900] ;  /* 0x00290000e160783b */ /* 0x000f2e0000004200 */
[-C--:B---3--:R-:W-:Y:S08]  /*c390*/  HMMA.16816.F32 R52, R76, R84.reuse, R52 ;  /* 0x000000544c34723c */ /* 0x088ff00000001834 */
[C---:B------:R-:W-:Y:S08]  /*c3a0*/  HMMA.16816.F32 R56, R80.reuse, R84, R56 ;  /* 0x000000545038723c */ /* 0x040ff00000001838 */
[-C--:B------:R-:W-:Y:S07]  /*c3b0*/  HMMA.16816.F32 R60, R80, R86.reuse, R60 ;  /* 0x00000056503c723c */ /* 0x080fee000000183c */
[----:B------:R-:W-:Y:S01]  /*c3c0*/  F2FP.PACK_AB R80, R173, R174 ;  /* 0x000000aead50723e */ /* 0x000fe200000000ff */
[----:B------:R-:W-:Y:S01]  /*c3d0*/  HMMA.16816.F32 R64, R76, R86, R64 ;  /* 0x000000564c40723c */ /* 0x000fe20000001840 */
[----:B------:R-:W3:Y:S03]  /*c3e0*/  LDSM.16.MT88.4 R84, [R226+0x2900] ;  /* 0x00290000e254783b */ /* 0x000ee60000004200 */
[----:B------:R-:W-:Y:S02]  /*c3f0*/  F2FP.PACK_AB R81, R118, R172 ;  /* 0x000000ac7651723e */ /* 0x000fe400000000ff */
[----:B------:R-:W-:Y:S02]  /*c400*/  F2FP.PACK_AB R82, R116, R117 ;  /* 0x000000757452723e */ /* 0x000fe400000000ff */
[----:B------:R-:W-:Y:S01]  /*c410*/  F2FP.PACK_AB R76, R188, R169 ;  /* 0x000000a9bc4c723e */ /* 0x000fe200000000ff */
[----:B--2---:R-:W-:Y:S03]  /*c420*/  FFMA.FTZ R68, R68, R150, R151 ;  /* 0x0000009644447223 */ /* 0x004fe60000010097 */
[----:B------:R-:W-:Y:S02]  /*c430*/  F2FP.PACK_AB R77, R187, R168 ;  /* 0x000000a8bb4d723e */ /* 0x000fe400000000ff */
[----:B------:R-:W-:Y:S01]  /*c440*/  F2FP.PACK_AB R78, R186, R175 ;  /* 0x000000afba4e723e */ /* 0x000fe200000000ff */
[----:B------:R-:W-:Y:S01]  /*c450*/  FADD.FTZ R68, R132, R68 ;  /* 0x0000004484447221 */ /* 0x000fe20000010000 */
[----:B------:R-:W-:Y:S02]  /*c460*/  F2FP.PACK_AB R79, R184, R185 ;  /* 0x000000b9b84f723e */ /* 0x000fe400000000ff */
[----:B------:R-:W-:Y:S05]  /*c470*/  F2FP.PACK_AB R83, R114, R115 ;  /* 0x000000737253723e */ /* 0x000fea00000000ff */
[-C--:B-1----:R-:W-:Y:S08]  /*c480*/  HMMA.16816.F32 R4, R76, R88.reuse, R4 ;  /* 0x000000584c04723c */ /* 0x082ff00000001804 */
[C---:B------:R-:W-:Y:S01]  /*c490*/  HMMA.16816.F32 R8, R80.reuse, R88, R8 ;  /* 0x000000585008723c */ /* 0x040fe20000001808 */
[----:B------:R-:W-:Y:S07]  /*c4a0*/  MUFU.EX2 R88, R75 ;  /* 0x0000004b00587308 */ /* 0x000fee0000000800 */
[-C--:B------:R-:W-:Y:S03]  /*c4b0*/  HMMA.16816.F32 R12, R80, R90.reuse, R12 ;  /* 0x0000005a500c723c */ /* 0x080fe6000000180c */
[----:B------:R-:W1:Y:S05]  /*c4c0*/  MUFU.EX2 R75, R3 ;  /* 0x00000003004b7308 */ /* 0x000e6a0000000800 */
[C---:B------:R-:W-:Y:S08]  /*c4d0*/  HMMA.16816.F32 R16, R76.reuse, R90, R16 ;  /* 0x0000005a4c10723c */ /* 0x040ff00000001810 */
[-C--:B------:R-:W-:Y:S08]  /*c4e0*/  HMMA.16816.F32 R20, R76, R92.reuse, R20 ;  /* 0x0000005c4c14723c */ /* 0x080ff00000001814 */
[C---:B------:R-:W-:Y:S04]  /*c4f0*/  HMMA.16816.F32 R24, R80.reuse, R92, R24 ;  /* 0x0000005c5018723c */ /* 0x040fe80000001818 */
[----:B-1----:R-:W-:Y:S04]  /*c500*/  F2FP.PACK_AB R179, R75, R88 ;  /* 0x000000584bb3723e */ /* 0x002fe800000000ff */
[-C--:B------:R-:W-:Y:S04]  /*c510*/  HMMA.16816.F32 R28, R80, R94.reuse, R28 ;  /* 0x0000005e501c723c */ /* 0x080fe8000000181c */
[----:B------:R-:W-:Y:S02]  /*c520*/  FFMA.FTZ R70, R69, R148, R149 ;  /* 0x0000009445467223 */ /* 0x000fe40000010095 */
[----:B------:R-:W-:Y:S01]  /*c530*/  FFMA.FTZ R0, R0, R134, R135 ;  /* 0x0000008600007223 */ /* 0x000fe20000010087 */
[----:B------:R-:W-:Y:S01]  /*c540*/  LDSM.16.MT88.4 R148, [R227+0x3100] ;  /* 0x00310000e394783b */ /* 0x000fe20000004200 */
[----:B------:R-:W-:Y:S01]  /*c550*/  FADD.FTZ R70, R233, R70 ;  /* 0x00000046e9467221 */ /* 0x000fe20000010000 */
[C---:B------:R-:W-:Y:S04]  /*c560*/  HMMA.16816.F32 R32, R76.reuse, R94, R32 ;  /* 0x0000005e4c20723c */ /* 0x040fe80000001820 */
[----:B------:R-:W-:Y:S02]  /*c570*/  FADD.FTZ R69, R133, R74 ;  /* 0x0000004a85457221 */ /* 0x000fe40000010000 */
[----:B------:R-:W-:Y:S01]  /*c580*/  FADD.FTZ R0, R232, R0 ;  /* 0x00000000e8007221 */ /* 0x000fe20000010000 */
[----:B------:R1:W5:Y:S01]  /*c590*/  LDL.LU R233, [R1+0x40] ;  /* 0x0000400001e97983 */ /* 0x0003620000300800 */
[----:B------:R-:W-:Y:S01]  /*c5a0*/  FADD.FTZ R74, R231, R69 ;  /* 0x00000045e74a7221 */ /* 0x000fe20000010000 */
[-C--:B----4-:R-:W-:Y:S02]  /*c5b0*/  HMMA.16816.F32 R36, R76, R96.reuse, R36 ;  /* 0x000000604c24723c */ /* 0x090fe40000001824 */
[----:B------:R1:W5:Y:S01]  /*c5c0*/  LDL.LU R232, [R1+0x3c] ;  /* 0x00003c0001e87983 */ /* 0x0003620000300800 */
[----:B------:R-:W-:Y:S02]  /*c5d0*/  FADD.FTZ R69, R230, R68 ;  /* 0x00000044e6457221 */ /* 0x000fe40000010000 */
[----:B------:R-:W-:Y:S01]  /*c5e0*/  FADD.FTZ R68, R229, R70 ;  /* 0x00000046e5447221 */ /* 0x000fe20000010000 */
[----:B------:R1:W5:Y:S01]  /*c5f0*/  LDL.LU R231, [R1+0x38] ;  /* 0x0000380001e77983 */ /* 0x0003620000300800 */
[----:B------:R-:W-:Y:S01]  /*c600*/  FADD.FTZ R70, R228, R0 ;  /* 0x00000000e4467221 */ /* 0x000fe20000010000 */
[C---:B------:R-:W-:Y:S02]  /*c610*/  HMMA.16816.F32 R40, R80.reuse, R96, R40 ;  /* 0x000000605028723c */ /* 0x040fe40000001828 */
[----:B------:R1:W5:Y:S02]  /*c620*/  LDL.LU R230, [R1+0x34] ;  /* 0x0000340001e67983 */ /* 0x0003640000300800 */
[----:B------:R-:W-:Y:S02]  /*c630*/  FADD.FTZ R0, R119, R74 ;  /* 0x0000004a77007221 */ /* 0x000fe40000010000 */
[----:B------:R-:W-:Y:S01]  /*c640*/  FADD.FTZ R69, R122, R69 ;  /* 0x000000457a457221 */ /* 0x000fe20000010000 */
[----:B------:R1:W5:Y:S01]  /*c650*/  LDL.LU R229, [R1+0x30] ;  /* 0x0000300001e57983 */ /* 0x0003620000300800 */
[----:B------:R-:W-:Y:S01]  /*c660*/  FADD.FTZ R68, R121, R68 ;  /* 0x0000004479447221 */ /* 0x000fe20000010000 */
[-C--:B------:R-:W-:Y:S02]  /*c670*/  HMMA.16816.F32 R44, R80, R98.reuse, R44 ;  /* 0x00000062502c723c */ /* 0x080fe4000000182c */
[----:B------:R1:W5:Y:S01]  /*c680*/  LDL.LU R228, [R1+0x2c] ;  /* 0x00002c0001e47983 */ /* 0x0003620000300800 */
[----:B------:R-:W-:Y:S02]  /*c690*/  FADD.FTZ R3, R120, R70 ;  /* 0x0000004678037221 */ /* 0x000fe40000010000 */
[----:B------:R-:W-:Y:S01]  /*c6a0*/  FADD.FTZ R70, R127, R0 ;  /* 0x000000007f467221 */ /* 0x000fe20000010000 */
[----:B------:R1:W5:Y:S01]  /*c6b0*/  LDL.LU R119, [R1+0x28] ;  /* 0x0000280001777983 */ /* 0x0003620000300800 */
[----:B------:R-:W-:Y:S01]  /*c6c0*/  FADD.FTZ R0, R126, R69 ;  /* 0x000000457e007221 */ /* 0x000fe20000010000 */
[C---:B------:R-:W-:Y:S02]  /*c6d0*/  HMMA.16816.F32 R48, R76.reuse, R98, R48 ;  /* 0x000000624c30723c */ /* 0x040fe40000001830 */
[----:B------:R-:W2:Y:S02]  /*c6e0*/  LDSM.16.MT88.4 R132, [R224+0x3100] ;  /* 0x00310000e084783b */ /* 0x000ea40000004200 */
[----:B------:R-:W-:Y:S02]  /*c6f0*/  FADD.FTZ R69, R125, R68 ;  /* 0x000000447d457221 */ /* 0x000fe40000010000 */
[----:B------:R-:W-:Y:S02]  /*c700*/  FADD.FTZ R68, R124, R3 ;  /* 0x000000037c447221 */ /* 0x000fe40000010000 */
[----:B------:R-:W-:Y:S01]  /*c710*/  FADD.FTZ R3, R252, R70 ;  /* 0x00000046fc037221 */ /* 0x000fe20000010000 */
[-C--:B---3--:R-:W-:Y:S03]  /*c720*/  HMMA.16816.F32 R52, R76, R84.reuse, R52 ;  /* 0x000000544c34723c */ /* 0x088fe60000001834 */
[----:B------:R-:W-:Y:S05]  /*c730*/  FADD.FTZ R0, R251, R0 ;  /* 0x00000000fb007221 */ /* 0x000fea0000010000 */
[C---:B------:R-:W-:Y:S08]  /*c740*/  HMMA.16816.F32 R56, R80.reuse, R84, R56 ;  /* 0x000000545038723c */ /* 0x040ff00000001838 */
[-C--:B------:R-:W-:Y:S08]  /*c750*/  HMMA.16816.F32 R60, R80, R86.reuse, R60 ;  /* 0x00000056503c723c */ /* 0x080ff0000000183c */
[----:B------:R-:W-:Y:S08]  /*c760*/  HMMA.16816.F32 R64, R76, R86, R64 ;  /* 0x000000564c40723c */ /* 0x000ff00000001840 */
[-C--:B--2---:R-:W-:Y:S07]  /*c770*/  HMMA.16816.F32 R124, R180, R132.reuse, R4 ;  /* 0x00000084b47c723c */ /* 0x084fee0000001804 */
[----:B------:R-:W-:Y:S01]  /*c780*/  FADD.FTZ R4, R139, R69 ;  /* 0x000000458b047221 */ /* 0x000fe20000010000 */
[C---:B------:R-:W-:Y:S04]  /*c790*/  HMMA.16816.F32 R120, R176.reuse, R132, R8 ;  /* 0x00000084b078723c */ /* 0x040fe80000001808 */
[----:B------:R-:W-:Y:S02]  /*c7a0*/  FADD.FTZ R7, R138, R68 ;  /* 0x000000448a077221 */ /* 0x000fe40000010000 */
[----:B------:R-:W-:Y:S02]  /*c7b0*/  FADD.FTZ R6, R137, R3 ;  /* 0x0000000389067221 */ /* 0x000fe40000010000 */
[----:B------:R-:W-:Y:S01]  /*c7c0*/  FADD.FTZ R5, R136, R0 ;  /* 0x0000000088057221 */ /* 0x000fe20000010000 */
[-C--:B------:R-:W-:Y:S03]  /*c7d0*/  HMMA.16816.F32 R128, R176, R134.reuse, R12 ;  /* 0x00000086b080723c */ /* 0x080fe6000000180c */
[----:B------:R-:W-:Y:S02]  /*c7e0*/  FADD.FTZ R4, R249, R4 ;  /* 0x00000004f9047221 */ /* 0x000fe40000010000 */
[----:B------:R-:W-:Y:S02]  /*c7f0*/  FADD.FTZ R3, R221, R7 ;  /* 0x00000007dd037221 */ /* 0x000fe40000010000 */
        /* <DEDUP_REMOVED lines=12> */
[----:B------:R-:W-:Y:S04]  /*c8c0*/  FADD.FTZ R7, R220, R4 ;  /* 0x00000004dc077221 */ /* 0x000fe80000010000 */
        /* <DEDUP_REMOVED lines=9> */
[----:B------:R-:W-:Y:S01]  /*c960*/  FADD.FTZ R10, R217, R3 ;  /* 0x00000003d90a7221 */ /* 0x000fe20000010000 */
[----:B------:R-:W2:Y:S01]  /*c970*/  LDSM.16.MT88.4 R4, [R226+0x3100] ;  /* 0x00310000e204783b */ /* 0x000ea20000004200 */
[----:B------:R-:W-:Y:S04]  /*c980*/  FADD.FTZ R9, R213, R0 ;  /* 0x00000000d5097221 */ /* 0x000fe80000010000 */
[----:B------:R-:W-:Y:S02]  /*c990*/  FADD.FTZ R8, R216, R8 ;  /* 0x00000008d8087221 */ /* 0x000fe40000010000 */
[----:B------:R-:W-:Y:S02]  /*c9a0*/  FADD.FTZ R0, R155, R10 ;  /* 0x0000000a9b007221 */ /* 0x000fe40000010000 */
[----:B------:R-:W-:Y:S02]  /*c9b0*/  FADD.FTZ R3, R210, R11 ;  /* 0x0000000bd2037221 */ /* 0x000fe40000010000 */
[----:B------:R-:W-:Y:S02]  /*c9c0*/  FADD.FTZ R12, R153, R9 ;  /* 0x00000009990c7221 */ /* 0x000fe40000010000 */
[----:B------:R-:W-:Y:S02]  /*c9d0*/  FADD.FTZ R11, R152, R8 ;  /* 0x00000008980b7221 */ /* 0x000fe40000010000 */
[----:B------:R-:W-:Y:S02]  /*c9e0*/  FADD.FTZ R9, R154, R0 ;  /* 0x000000009a097221 */ /* 0x000fe40000010000 */
[----:B------:R-:W-:Y:S01]  /*c9f0*/  FADD.FTZ R10, R209, R3 ;  /* 0x00000003d10a7221 */ /* 0x000fe20000010000 */
[-C--:B------:R-:W-:Y:S03]  /*ca00*/  HMMA.16816.F32 R152, R180, R164.reuse, R36 ;  /* 0x000000a4b498723c */ /* 0x080fe60000001824 */
[----:B------:R-:W-:Y:S02]  /*ca10*/  FADD.FTZ R8, R159, R12 ;  /* 0x0000000c9f087221 */ /* 0x000fe40000010000 */
[----:B------:R-:W-:Y:S02]  /*ca20*/  FADD.FTZ R3, R158, R11 ;  /* 0x0000000b9e037221 */ /* 0x000fe40000010000 */
[----:B------:R-:W-:Y:S02]  /*ca30*/  FADD.FTZ R0, R208, R10 ;  /* 0x0000000ad0007221 */ /* 0x000fe40000010000 */
[----:B------:R-:W-:Y:S03]  /*ca40*/  FADD.FTZ R12, R201, R9 ;  /* 0x00000009c90c7221 */ /* 0x000fe60000010000 */
        /* <DEDUP_REMOVED lines=24> */
[----:B------:R-:W-:Y:S02]  /*cbd0*/  FADD.FTZ R11, R170, R8 ;  /* 0x00000008aa0b7221 */ /* 0x000fe40000010000 */
[----:B------:R-:W-:Y:S02]  /*cbe0*/  FADD.FTZ R10, R169, R3 ;  /* 0x00000003a90a7221 */ /* 0x000fe40000010000 */
[----:B------:R-:W-:Y:S02]  /*cbf0*/  FADD.FTZ R9, R168, R0 ;  /* 0x00000000a8097221 */ /* 0x000fe40000010000 */
[----:B------:R-:W-:Y:S01]  /*cc00*/  FADD.FTZ R8, R174, R12 ;  /* 0x0000000cae087221 */ /* 0x000fe20000010000 */
[-C--:B--2---:R-:W-:Y:S03]  /*cc10*/  HMMA.16816.F32 R168, R180, R4.reuse, R52 ;  /* 0x00000004b4a8723c */ /* 0x084fe60000001834 */
[----:B------:R-:W-:Y:S02]  /*cc20*/  FADD.FTZ R0, R188, R10 ;  /* 0x0000000abc007221 */ /* 0x000fe40000010000 */
[----:B------:R-:W-:Y:S02]  /*cc30*/  FADD.FTZ R3, R172, R11 ;  /* 0x0000000bac037221 */ /* 0x000fe40000010000 */
[----:B------:R-:W-:Y:S02]  /*cc40*/  FADD.FTZ R10, R173, R8 ;  /* 0x00000008ad0a7221 */ /* 0x000fe40000010000 */
[----:B------:R-:W-:Y:S02]  /*cc50*/  FADD.FTZ R8, R175, R0 ;  /* 0x00000000af087221 */ /* 0x000fe40000010000 */
[C---:B------:R-:W-:Y:S04]  /*cc60*/  HMMA.16816.F32 R172, R176.reuse, R4, R56 ;  /* 0x00000004b0ac723c */ /* 0x040fe80000001838 */
[----:B------:R-:W-:Y:S02]  /*cc70*/  FADD.FTZ R11, R187, R9 ;  /* 0x00000009bb0b7221 */ /* 0x000fe40000010000 */
[----:B------:R-:W-:Y:S01]  /*cc80*/  FADD.FTZ R9, R118, R3 ;  /* 0x0000000376097221 */ /* 0x000fe20000010000 */
[----:B------:R-:W-:Y:S01]  /*cc90*/  MOV R118, R2 ;  /* 0x0000000200767202 */ /* 0x000fe20000000f00 */
[----:B------:R-:W-:Y:S01]  /*cca0*/  FADD.FTZ R4, R185, R11 ;  /* 0x0000000bb9047221 */ /* 0x000fe20000010000 */
[-C--:B------:R-:W-:Y:S03]  /*ccb0*/  HMMA.16816.F32 R176, R176, R6.reuse, R60 ;  /* 0x00000006b0b0723c */ /* 0x080fe6000000183c */
[----:B------:R-:W-:Y:S01]  /*ccc0*/  FADD.FTZ R3, R117, R10 ;  /* 0x0000000a75037221 */ /* 0x000fe20000010000 */
[----:B------:R-:W-:Y:S01]  /*ccd0*/  MOV R117, R71 ;  /* 0x0000004700757202 */ /* 0x000fe20000000f00 */
[----:B------:R-:W-:Y:S02]  /*cce0*/  FADD.FTZ R10, R186, R8 ;  /* 0x00000008ba0a7221 */ /* 0x000fe40000010000 */
[----:B------:R-:W-:Y:S01]  /*ccf0*/  FADD.FTZ R0, R115, R9 ;  /* 0x0000000973007221 */ /* 0x000fe20000010000 */
[----:B------:R-:W-:Y:S04]  /*cd00*/  HMMA.16816.F32 R180, R180, R6, R64 ;  /* 0x00000006b4b4723c */ /* 0x000fe80000001840 */
[----:B------:R-:W-:Y:S02]  /*cd10*/  FADD.FTZ R9, R184, R4 ;  /* 0x00000004b8097221 */ /* 0x000fe40000010000 */
[----:B------:R-:W-:Y:S01]  /*cd20*/  FADD.FTZ R5, R116, R3 ;  /* 0x0000000374057221 */ /* 0x000fe20000010000 */
[----:B------:R-:W-:Y:S01]  /*cd30*/  MOV R116, R72 ;  /* 0x0000004800747202 */ /* 0x000fe20000000f00 */
        /* <DEDUP_REMOVED lines=12> */
[----:B------:R-:W-:Y:S01]  /*ce00*/  STL [R1+0x14], R5 ;  /* 0x0000140501007387 */ /* 0x000fe20000100800 */
[----:B------:R-:W-:Y:S02]  /*ce10*/  FADD.FTZ R3, R112, R3 ;  /* 0x0000000370037221 */ /* 0x000fe40000010000 */
[----:B------:R-:W-:Y:S01]  /*ce20*/  FADD.FTZ R0, R111, R8 ;  /* 0x000000086f007221 */ /* 0x000fe20000010000 */
[----:B------:R-:W-:Y:S01]  /*ce30*/  STL [R1+0x18], R4 ;  /* 0x0000180401007387 */ /* 0x000fe20000100800 */
[----:B------:R-:W-:Y:S02]  /*ce40*/  FADD.FTZ R3, R113, R3 ;  /* 0x0000000371037221 */ /* 0x000fe40000010000 */
[----:B------:R-:W-:Y:S03]  /*ce50*/  FADD.FTZ R0, R88, R0 ;  /* 0x0000000058007221 */ /* 0x000fe60000010000 */
[----:B------:R2:W-:Y:S01]  /*ce60*/  STL [R1+0x20], R3 ;  /* 0x0000200301007387 */ /* 0x0005e20000100800 */
[----:B------:R-:W-:Y:S05]  /*ce70*/  FADD.FTZ R0, R75, R0 ;  /* 0x000000004b007221 */ /* 0x000fea0000010000 */
[----:B------:R1:W-:Y:S01]  /*ce80*/  STL [R1+0x1c], R0 ;  /* 0x00001c0001007387 */ /* 0x0003e20000100800 */
[----:B--2---:R-:W-:Y:S01]  /*ce90*/  MOV R3, R73 ;  /* 0x0000004900037202 */ /* 0x004fe20000000f00 */
[----:B-1---5:R-:W-:-:S05]  /*cea0*/  @P0 BRA `(.L_x_20) ;  /* 0xffffad8000000947 */ /* 0x022fca000383ffff */
.L_x_19:
[----:B-1----:R-:W2:Y:S04]  /*ceb0*/  LDL.LU R0, [R1+0x14] ;  /* 0x0000140001007983 */ /* 0x002ea80000300800 */
[----:B------:R-:W3:Y:S04]  /*cec0*/  LDL.LU R4, [R1+0x18] ;  /* 0x0000180001047983 */ /* 0x000ee80000300800 */
[----:B------:R-:W4:Y:S04]  /*ced0*/  LDL.LU R10, [R1+0x20] ;  /* 0x00002000010a7983 */ /* 0x000f280000300800 */
[----:B------:R-:W5:Y:S01]  /*cee0*/  LDL.LU R8, [R1+0x1c] ;  /* 0x00001c0001087983 */ /* 0x000f620000300800 */
[----:B------:R-:W-:-:S02]  /*cef0*/  MOV R20, 0xff800000 ;  /* 0xff80000000147802 */ /* 0x000fc40000000f00 */
[----:B------:R-:W-:Y:S02]  /*cf00*/  MOV R21, 0xff800000 ;  /* 0xff80000000157802 */ /* 0x000fe40000000f00 */
[----:B------:R-:W-:Y:S02]  /*cf10*/  MOV R22, 0xff800000 ;  /* 0xff80000000167802 */ /* 0x000fe40000000f00 */
[----:B------:R-:W-:Y:S02]  /*cf20*/  MOV R23, 0xff800000 ;  /* 0xff80000000177802 */ /* 0x000fe40000000f00 */
[----:B------:R-:W-:Y:S01]  /*cf30*/  PLOP3.LUT P4, PT, PT, PT, PT, 0x8, 0x0 ;  /* 0x000000000000781c */ /* 0x000fe20003f8e170 */
[----:B--2---:R-:W1:Y:S04]  /*cf40*/  SHFL.BFLY PT, R5, R0, 0x2, 0x1f ;  /* 0x0c401f0000057f89 */ /* 0x004e6800000e0000 */
[----:B---3--:R-:W2:Y:S04]  /*cf50*/  SHFL.BFLY PT, R9, R4, 0x2, 0x1f ;  /* 0x0c401f0004097f89 */ /* 0x008ea800000e0000 */
[----:B----4-:R-:W3:Y:S04]  /*cf60*/  SHFL.BFLY PT, R7, R10, 0x2, 0x1f ;  /* 0x0c401f000a077f89 */ /* 0x010ee800000e0000 */
[----:B-----5:R-:W4:Y:S01]  /*cf70*/  SHFL.BFLY PT, R6, R8, 0x2, 0x1f ;  /* 0x0c401f0008067f89 */ /* 0x020f2200000e0000 */
[----:B-1----:R-:W-:-:S02]  /*cf80*/  FADD.FTZ R5, R5, R0 ;  /* 0x0000000005057221 */ /* 0x002fc40000010000 */
[----:B--2---:R-:W-:-:S03]  /*cf90*/  FADD.FTZ R9, R9, R4 ;  /* 0x0000000409097221 */ /* 0x004fc60000010000 */
[----:B------:R-:W1:Y:S01]  /*cfa0*/  SHFL.BFLY PT, R0, R5, 0x1, 0x1f ;  /* 0x0c201f0005007f89 */ /* 0x000e6200000e0000 */
[----:B---3--:R-:W-:-:S03]  /*cfb0*/  FADD.FTZ R7, R7, R10 ;  /* 0x0000000a07077221 */ /* 0x008fc60000010000 */
[----:B------:R-:W2:Y:S01]  /*cfc0*/  SHFL.BFLY PT, R4, R9, 0x1, 0x1f ;  /* 0x0c201f0009047f89 */ /* 0x000ea200000e0000 */
[----:B----4-:R-:W-:-:S03]  /*cfd0*/  FADD.FTZ R6, R6, R8 ;  /* 0x0000000806067221 */ /* 0x010fc60000010000 */
[----:B------:R-:W3:Y:S04]  /*cfe0*/  SHFL.BFLY PT, R3, R7, 0x1, 0x1f ;  /* 0x0c201f0007037f89 */ /* 0x000ee800000e0000 */
[----:B------:R-:W4:Y:S01]  /*cff0*/  SHFL.BFLY PT, R8, R6, 0x1, 0x1f ;  /* 0x0c201f0006087f89 */ /* 0x000f2200000e0000 */
[----:B-1----:R-:W-:Y:S01]  /*d000*/  FADD.FTZ R5, R5, R0 ;  /* 0x0000000005057221 */ /* 0x002fe20000010000 */
[----:B------:R-:W-:Y:S01]  /*d010*/  MOV R0, RZ ;  /* 0x000000ff00007202 */ /* 0x000fe20000000f00 */
[----:B--2---:R-:W-:-:S03]  /*d020*/  FADD.FTZ R9, R9, R4 ;  /* 0x0000000409097221 */ /* 0x004fc60000010000 */
[----:B------:R-:W-:Y:S02]  /*d030*/  FSETP.NE.FTZ.AND P3, PT, R5, RZ, PT ;  /* 0x000000ff0500720b */ /* 0x000fe40003f75000 */
[----:B------:R-:W-:Y:S01]  /*d040*/  MOV R4, RZ ;  /* 0x000000ff00047202 */ /* 0x000fe20000000f00 */
[----:B---3--:R-:W-:Y:S01]  /*d050*/  FADD.FTZ R7, R7, R3 ;  /* 0x0000000307077221 */ /* 0x008fe20000010000 */
[----:B------:R-:W-:Y:S02]  /*d060*/  FSETP.NE.FTZ.AND P2, PT, R9, RZ, PT ;  /* 0x000000ff0900720b */ /* 0x000fe40003f55000 */
[----:B------:R-:W-:Y:S01]  /*d070*/  MOV R3, RZ ;  /* 0x000000ff00037202 */ /* 0x000fe20000000f00 */
[----:B----4-:R-:W-:Y:S01]  /*d080*/  FADD.FTZ R6, R8, R6 ;  /* 0x0000000608067221 */ /* 0x010fe20000010000 */
[----:B------:R-:W-:-:S04]  /*d090*/  FSETP.NE.FTZ.AND P1, PT, R7, RZ, PT ;  /* 0x000000ff0700720b */ /* 0x000fc80003f35000 */
[----:B------:R-:W-:Y:S01]  /*d0a0*/  FSETP.NE.FTZ.AND P0, PT, R6, RZ, PT ;  /* 0x000000ff0600720b */ /* 0x000fe20003f15000 */
[----:B------:R-:W1:Y:S08]  /*d0b0*/  @P3 MUFU.RCP R0, R5 ;  /* 0x0000000500003308 */ /* 0x000e700000001000 */
[----:B------:R-:W2:Y:S04]  /*d0c0*/  @P1 MUFU.RCP R3, R7 ;  /* 0x0000000700031308 */ /* 0x000ea80000001000 */
[----:B------:R-:W-:Y:S01]  /*d0d0*/  @P0 MOV R8, 0x3f317218 ;  /* 0x3f31721800080802 */ /* 0x000fe20000000f00 */
[----:B-1----:R-:W-:-:S03]  /*d0e0*/  FMUL.FTZ R124, R0, R124 ;  /* 0x0000007c007c7220 */ /* 0x002fc60000410000 */
[----:B------:R-:W1:Y:S01]  /*d0f0*/  @P2 MUFU.RCP R4, R9 ;  /* 0x0000000900042308 */ /* 0x000e620000001000 */
[C---:B------:R-:W-:Y:S02]  /*d100*/  FMUL.FTZ R125, R0.reuse, R125 ;  /* 0x0000007d007d7220 */ /* 0x040fe40000410000 */
[C---:B------:R-:W-:Y:S02]  /*d110*/  FMUL.FTZ R132, R0.reuse, R132 ;  /* 0x0000008400847220 */ /* 0x040fe40000410000 */
[C---:B------:R-:W-:Y:S02]  /*d120*/  FMUL.FTZ R133, R0.reuse, R133 ;  /* 0x0000008500857220 */ /* 0x040fe40000410000 */
[C---:B------:R-:W-:Y:S01]  /*d130*/  FMUL.FTZ R136, R0.reuse, R136 ;  /* 0x0000008800887220 */ /* 0x040fe20000410000 */
[----:B------:R-:W-:Y:S01]  /*d140*/  @P3 MUFU.LG2 R11, R5 ;  /* 0x00000005000b3308 */ /* 0x000fe20000000c00 */
[C---:B------:R-:W-:Y:S02]  /*d150*/  FMUL.FTZ R137, R0.reuse, R137 ;  /* 0x0000008900897220 */ /* 0x040fe40000410000 */
[----:B------:R-:W-:-:S02]  /*d160*/  FMUL.FTZ R148, R0, R148 ;  /* 0x0000009400947220 */ /* 0x000fc40000410000 */
[C---:B------:R-:W-:Y:S02]  /*d170*/  FMUL.FTZ R149, R0.reuse, R149 ;  /* 0x0000009500957220 */ /* 0x040fe40000410000 */
[C---:B------:R-:W-:Y:S01]  /*d180*/  FMUL.FTZ R152, R0.reuse, R152 ;  /* 0x0000009800987220 */ /* 0x040fe20000410000 */
[----:B------:R-:W-:Y:S01]  /*d190*/  @P2 MUFU.LG2 R9, R9 ;  /* 0x0000000900092308 */ /* 0x000fe20000000c00 */
[C---:B------:R-:W-:Y:S02]  /*d1a0*/  FMUL.FTZ R153, R0.reuse, R153 ;  /* 0x0000009900997220 */ /* 0x040fe40000410000 */
[C---:B------:R-:W-:Y:S02]  /*d1b0*/  FMUL.FTZ R164, R0.reuse, R164 ;  /* 0x000000a400a47220 */ /* 0x040fe40000410000 */
[C---:B------:R-:W-:Y:S02]  /*d1c0*/  FMUL.FTZ R165, R0.reuse, R165 ;  /* 0x000000a500a57220 */ /* 0x040fe40000410000 */
[C---:B------:R-:W-:Y:S01]  /*d1d0*/  FMUL.FTZ R168, R0.reuse, R168 ;  /* 0x000000a800a87220 */ /* 0x040fe20000410000 */
[----:B------:R-:W-:Y:S01]  /*d1e0*/  @P1 MUFU.LG2 R7, R7 ;  /* 0x0000000700071308 */ /* 0x000fe20000000c00 */
[----:B------:R-:W-:-:S02]  /*d1f0*/  FMUL.FTZ R169, R0, R169 ;  /* 0x000000a900a97220 */ /* 0x000fc40000410000 */
[C---:B------:R-:W-:Y:S02]  /*d200*/  FMUL.FTZ R180, R0.reuse, R180 ;  /* 0x000000b400b47220 */ /* 0x040fe40000410000 */
[----:B------:R-:W-:Y:S01]  /*d210*/  FMUL.FTZ R181, R0, R181 ;  /* 0x000000b500b57220 */ /* 0x000fe20000410000 */
[----:B------:R-:W-:Y:S01]  /*d220*/  MOV R0, RZ ;  /* 0x000000ff00007202 */ /* 0x000fe20000000f00 */
[C---:B--2---:R-:W-:Y:S02]  /*d230*/  FMUL.FTZ R120, R3.reuse, R120 ;  /* 0x0000007803787220 */ /* 0x044fe40000410000 */
[C---:B------:R-:W-:Y:S02]  /*d240*/  FMUL.FTZ R121, R3.reuse, R121 ;  /* 0x0000007903797220 */ /* 0x040fe40000410000 */
[C---:B------:R-:W-:Y:S01]  /*d250*/  FMUL.FTZ R128, R3.reuse, R128 ;  /* 0x0000008003807220 */ /* 0x040fe20000410000 */
[----:B------:R-:W2:Y:S01]  /*d260*/  @P0 MUFU.RCP R0, R6 ;  /* 0x0000000600000308 */ /* 0x000ea20000001000 */
[----:B------:R-:W-:-:S02]  /*d270*/  FMUL.FTZ R129, R3, R129 ;  /* 0x0000008103817220 */ /* 0x000fc40000410000 */
[C---:B------:R-:W-:Y:S02]  /*d280*/  FMUL.FTZ R140, R3.reuse, R140 ;  /* 0x0000008c038c7220 */ /* 0x040fe40000410000 */
[C---:B------:R-:W-:Y:S02]  /*d290*/  FMUL.FTZ R141, R3.reuse, R141 ;  /* 0x0000008d038d7220 */ /* 0x040fe40000410000 */
[C---:B------:R-:W-:Y:S01]  /*d2a0*/  FMUL.FTZ R144, R3.reuse, R144 ;  /* 0x0000009003907220 */ /* 0x040fe20000410000 */
[----:B------:R-:W3:Y:S01]  /*d2b0*/  @P0 MUFU.LG2 R6, R6 ;  /* 0x0000000600060308 */ /* 0x000ee20000000c00 */
[C---:B------:R-:W-:Y:S02]  /*d2c0*/  FMUL.FTZ R145, R3.reuse, R145 ;  /* 0x0000009103917220 */ /* 0x040fe40000410000 */
[C---:B------:R-:W-:Y:S02]  /*d2d0*/  FMUL.FTZ R156, R3.reuse, R156 ;  /* 0x0000009c039c7220 */ /* 0x040fe40000410000 */
[----:B------:R-:W-:-:S02]  /*d2e0*/  FMUL.FTZ R157, R3, R157 ;  /* 0x0000009d039d7220 */ /* 0x000fc40000410000 */
[C---:B------:R-:W-:Y:S02]  /*d2f0*/  FMUL.FTZ R160, R3.reuse, R160 ;  /* 0x000000a003a07220 */ /* 0x040fe40000410000 */
[C---:B------:R-:W-:Y:S02]  /*d300*/  FMUL.FTZ R161, R3.reuse, R161 ;  /* 0x000000a103a17220 */ /* 0x040fe40000410000 */
[C---:B------:R-:W-:Y:S02]  /*d310*/  FMUL.FTZ R172, R3.reuse, R172 ;  /* 0x000000ac03ac7220 */ /* 0x040fe40000410000 */
[C---:B------:R-:W-:Y:S02]  /*d320*/  FMUL.FTZ R173, R3.reuse, R173 ;  /* 0x000000ad03ad7220 */ /* 0x040fe40000410000 */
[C---:B------:R-:W-:Y:S02]  /*d330*/  FMUL.FTZ R176, R3.reuse, R176 ;  /* 0x000000b003b07220 */ /* 0x040fe40000410000 */
[----:B------:R-:W-:Y:S01]  /*d340*/  FMUL.FTZ R177, R3, R177 ;  /* 0x000000b103b17220 */ /* 0x000fe20000410000 */
[----:B------:R-:W-:Y:S01]  /*d350*/  @P2 MOV R3, 0x3f317218 ;  /* 0x3f31721800032802 */ /* 0x000fe20000000f00 */
[----:B-1----:R-:W-:-:S02]  /*d360*/  FMUL.FTZ R126, R4, R126 ;  /* 0x0000007e047e7220 */ /* 0x002fc40000410000 */
[C---:B------:R-:W-:Y:S02]  /*d370*/  FMUL.FTZ R127, R4.reuse, R127 ;  /* 0x0000007f047f7220 */ /* 0x040fe40000410000 */
[C---:B------:R-:W-:Y:S02]  /*d380*/  FMUL.FTZ R134, R4.reuse, R134 ;  /* 0x0000008604867220 */ /* 0x040fe40000410000 */
[C---:B------:R-:W-:Y:S02]  /*d390*/  FMUL.FTZ R135, R4.reuse, R135 ;  /* 0x0000008704877220 */ /* 0x040fe40000410000 */
        /* <DEDUP_REMOVED lines=11> */
[----:B------:R-:W-:Y:S01]  /*d450*/  FMUL.FTZ R183, R4, R183 ;  /* 0x000000b704b77220 */ /* 0x000fe20000410000 */
[----:B------:R-:W-:Y:S01]  /*d460*/  @P3 MOV R4, 0x3f317218 ;  /* 0x3f31721800043802 */ /* 0x000fe20000000f00 */
[C---:B--2---:R-:W-:Y:S02]  /*d470*/  FMUL.FTZ R122, R0.reuse, R122 ;  /* 0x0000007a007a7220 */ /* 0x044fe40000410000 */
        /* <DEDUP_REMOVED lines=14> */
[----:B------:R-:W-:Y:S01]  /*d560*/  FMUL.FTZ R179, R0, R179 ;  /* 0x000000b300b37220 */ /* 0x000fe20000410000 */
[----:B------:R-:W-:Y:S01]  /*d570*/  @P1 MOV R0, 0x3f317218 ;  /* 0x3f31721800001802 */ /* 0x000fe20000000f00 */
[----:B------:R-:W-:Y:S02]  /*d580*/  @P2 FMUL.FTZ R5, R3, c[0x0][0x2d0] ;  /* 0x0000b40003052a20 */ /* 0x000fe40000410000 */
[----:B------:R-:W-:Y:S02]  /*d590*/  @P3 FMUL.FTZ R10, R4, c[0x0][0x2d0] ;  /* 0x0000b400040a3a20 */ /* 0x000fe40000410000 */
[----:B------:R-:W-:Y:S02]  /*d5a0*/  @P1 FMUL.FTZ R3, R0, c[0x0][0x2d0] ;  /* 0x0000b40000031a20 */ /* 0x000fe40000410000 */
[----:B------:R-:W-:Y:S02]  /*d5b0*/  @P3 FMUL.FTZ R11, R11, 0.69314718246459960938 ;  /* 0x3f3172180b0b3820 */ /* 0x000fe40000410000 */
[----:B------:R-:W-:-:S02]  /*d5c0*/  @P2 FMUL.FTZ R9, R9, 0.69314718246459960938 ;  /* 0x3f31721809092820 */ /* 0x000fc40000410000 */
[----:B------:R-:W-:Y:S02]  /*d5d0*/  @P1 FMUL.FTZ R7, R7, 0.69314718246459960938 ;  /* 0x3f31721807071820 */ /* 0x000fe40000410000 */
[----:B---3--:R-:W-:Y:S02]  /*d5e0*/  @P0 FMUL.FTZ R4, R6, 0.69314718246459960938 ;  /* 0x3f31721806040820 */ /* 0x008fe40000410000 */
[----:B------:R-:W-:Y:S02]  /*d5f0*/  @P0 FMUL.FTZ R0, R8, c[0x0][0x2d0] ;  /* 0x0000b40008000a20 */ /* 0x000fe40000410000 */
[----:B------:R-:W-:Y:S02]  /*d600*/  @P3 FFMA.FTZ R20, R10, R73, R11 ;  /* 0x000000490a143223 */ /* 0x000fe4000001000b */
[----:B------:R-:W-:Y:S02]  /*d610*/  @P2 FFMA.FTZ R21, R5, R72, R9 ;  /* 0x0000004805152223 */ /* 0x000fe40000010009 */
[----:B------:R-:W-:-:S02]  /*d620*/  @P1 FFMA.FTZ R22, R3, R71, R7 ;  /* 0x0000004703161223 */ /* 0x000fc40000010007 */
[----:B------:R-:W-:Y:S02]  /*d630*/  @P0 FFMA.FTZ R23, R0, R2, R4 ;  /* 0x0000000200170223 */ /* 0x000fe40000010004 */
.L_x_3:
[----:B------:R-:W-:Y:S05]  /*d640*/  @P4 BRA `(.L_x_23) ;  /* 0x0000149000004947 */ /* 0x000fea0003800000 */
[----:B------:R-:W3:Y:S01]  /*d650*/  S2R R16, SR_TID.X ;  /* 0x0000000000107919 */ /* 0x000ee20000002100 */
[----:B------:R-:W-:Y:S01]  /*d660*/  ULDC.64 UR4, c[0x0][0x4d0] ;  /* 0x0001340000047ab9 */ /* 0x000fe20000000a00 */
[----:B------:R-:W-:Y:S01]  /*d670*/  IMAD R4, RZ, RZ, -UR10 ;  /* 0x8000000aff047e24 */ /* 0x000fe2000f8e02ff */
[----:B--2---:R-:W-:Y:S01]  /*d680*/  UIMAD.WIDE.U32 UR8, UR10, UR4, URZ ;  /* 0x000000040a0872a5 */ /* 0x004fe2000f8e003f */
[----:B------:R-:W2:Y:S01]  /*d690*/  S2R R12, SR_CTAID.Y ;  /* 0x00000000000c7919 */ /* 0x000ea20000002600 */
[----:B------:R-:W-:Y:S01]  /*d6a0*/  USHF.R.S32.HI UR6, URZ, 0x1f, UR10 ;  /* 0x0000001f3f067899 */ /* 0x000fe2000801140a */
[----:B------:R-:W-:Y:S01]  /*d6b0*/  MOV R24, c[0x0][0x4e8] ;  /* 0x00013a0000187a02 */ /* 0x000fe20000000f00 */
[----:B------:R-:W-:Y:S01]  /*d6c0*/  BSSY B0, `(.L_x_24) ;  /* 0x00000ab000007945 */ /* 0x000fe20003800000 */
[----:B------:R-:W4:Y:S01]  /*d6d0*/  S2R R9, SR_CTAID.Z ;  /* 0x0000000000097919 */ /* 0x000f220000002700 */
[----:B------:R-:W-:Y:S01]  /*d6e0*/  IMAD.U32 R3, RZ, RZ, UR9 ;  /* 0x00000009ff037e24 */ /* 0x000fe2000f8e00ff */
[----:B------:R-:W-:Y:S01]  /*d6f0*/  UIMAD UR7, UR6, UR4, URZ ;  /* 0x00000004060772a4 */ /* 0x000fe2000f8e023f */
[----:B-1----:R-:W-:Y:S01]  /*d700*/  IMAD.U32 R2, RZ, RZ, UR8 ;  /* 0x00000008ff027e24 */ /* 0x002fe2000f8e00ff */
[----:B------:R-:W1:Y:S04]  /*d710*/  S2R R15, SR_CTAID.X ;  /* 0x00000000000f7919 */ /* 0x000e680000002500 */
[----:B------:R-:W-:Y:S01]  /*d720*/  BAR.SYNC.DEFER_BLOCKING 0x1, 0x80 ;  /* 0x0042000000007b1d */ /* 0x000fe20000010000 */
[----:B------:R-:W-:Y:S01]  /*d730*/  UIMAD UR5, UR10, UR5, UR7 ;  /* 0x000000050a0572a4 */ /* 0x000fe2000f8e0207 */
[C---:B------:R-:W-:Y:S01]  /*d740*/  ISETP.NE.AND P0, PT, R24.reuse, 0x1, PT ;  /* 0x000000011800780c */ /* 0x040fe20003f05270 */
[----:B------:R-:W-:-:S02]  /*d750*/  IMAD R24, R24, c[0x0][0x388], RZ ;  /* 0x0000e20018187a24 */ /* 0x000fc400078e02ff */
[----:B------:R-:W-:Y:S01]  /*d760*/  UIADD3 UR5, UR9, UR5, URZ ;  /* 0x0000000509057290 */ /* 0x000fe2000fffe03f */
[----:B---3--:R-:W-:-:S05]  /*d770*/  SHF.R.S32.HI R6, RZ, 0x1f, R16 ;  /* 0x0000001fff067819 */ /* 0x008fca0000011410 */
[----:B------:R-:W-:Y:S01]  /*d780*/  IMAD.U32 R5, RZ, RZ, UR5 ;  /* 0x00000005ff057e24 */ /* 0x000fe2000f8e00ff */
[-C--:B------:R-:W-:Y:S01]  /*d790*/  LEA.HI R0, R6, R16.reuse, RZ, 0x2 ;  /* 0x0000001006007211 */ /* 0x080fe200078f10ff */
[----:B--2---:R-:W-:Y:S01]  /*d7a0*/  IMAD R12, R4, c[0x0][0x550], R12 ;  /* 0x00015400040c7a24 */ /* 0x004fe200078e020c */
[-C--:B------:R-:W-:Y:S01]  /*d7b0*/  LEA.HI R6, R6, R16.reuse, RZ, 0x5 ;  /* 0x0000001006067211 */ /* 0x080fe200078f28ff */
[----:B------:R-:W-:Y:S01]  /*d7c0*/  IMAD.MOV.U32 R4, RZ, RZ, R2 ;  /* 0x000000ffff047224 */ /* 0x000fe200078e0002 */
[----:B------:R-:W-:Y:S01]  /*d7d0*/  LOP3.LUT R0, R0, 0xfffffffc, RZ, 0xc0, !PT ;  /* 0xfffffffc00007812 */ /* 0x000fe200078ec0ff */
[----:B------:R-:W-:Y:S01]  /*d7e0*/  ULDC.64 UR4, c[0x0][0x438] ;  /* 0x00010e0000047ab9 */ /* 0x000fe20000000a00 */
[----:B------:R-:W-:Y:S01]  /*d7f0*/  LOP3.LUT R7, R6, 0xffffffe0, RZ, 0xc0, !PT ;  /* 0xffffffe006077812 */ /* 0x000fe200078ec0ff */
[----:B------:R-:W-:Y:S01]  /*d800*/  UIMAD UR6, UR6, UR4, URZ ;  /* 0x00000004060672a4 */ /* 0x000fe2000f8e023f */
[----:B------:R-:W-:Y:S01]  /*d810*/  IADD3 R0, -R0, R16, RZ ;  /* 0x0000001000007210 */ /* 0x000fe20007ffe1ff */
[----:B------:R-:W-:Y:S01]  /*d820*/  UIMAD.WIDE.U32 UR8, UR10, UR4, URZ ;  /* 0x000000040a0872a5 */ /* 0x000fe2000f8e003f */
[--C-:B------:R-:W-:Y:S01]  /*d830*/  SHF.R.S32.HI R8, RZ, 0x5, R6.reuse ;  /* 0x00000005ff087819 */ /* 0x100fe20000011406 */
[----:B------:R-:W-:Y:S01]  /*d840*/  IMAD.IADD R16, R16, 0x1, -R7 ;  /* 0x0000000110107824 */ /* 0x000fe200078e0a07 */
[----:B------:R-:W-:Y:S01]  /*d850*/  LEA.HI R3, R0, R0, RZ, 0x1 ;  /* 0x0000000000037211 */ /* 0x000fe200078f08ff */
[----:B------:R-:W-:Y:S01]  /*d860*/  UIMAD UR4, UR10, UR5, UR6 ;  /* 0x000000050a0472a4 */ /* 0x000fe2000f8e0206 */
[----:B------:R-:W-:Y:S01]  /*d870*/  SHF.R.S32.HI R2, RZ, 0x1f, R6 ;  /* 0x0000001fff027819 */ /* 0x000fe20000011406 */
[----:B----4-:R-:W-:Y:S01]  /*d880*/  IMAD.WIDE.U32 R4, R9, c[0x0][0x4d8], R4 ;  /* 0x0001360009047a25 */ /* 0x010fe200078e0004 */
[----:B------:R-:W-:Y:S01]  /*d890*/  LOP3.LUT R7, R3, 0x1ffffffe, RZ, 0xc0, !PT ;  /* 0x1ffffffe03077812 */ /* 0x000fe200078ec0ff */
[----:B------:R-:W-:Y:S01]  /*d8a0*/  UIADD3 UR4, UR9, UR4, URZ ;  /* 0x0000000409047290 */ /* 0x000fe2000fffe03f */
[----:B------:R-:W-:-:S02]  /*d8b0*/  LEA.HI R2, R2, R8, RZ, 0x2 ;  /* 0x0000000802027211 */ /* 0x000fc400078f10ff */
[----:B------:R-:W-:Y:S01]  /*d8c0*/  IADD3 R7, R0, -R7, RZ ;  /* 0x8000000700077210 */ /* 0x000fe20007ffe0ff */
[----:B------:R-:W-:Y:S01]  /*d8d0*/  IMAD.SHL.U32 R0, R3, 0x20, RZ ;  /* 0x0000002003007824 */ /* 0x000fe200078e00ff */
[----:B------:R-:W-:Y:S02]  /*d8e0*/  SHF.R.S32.HI R3, RZ, 0x1f, R16 ;  /* 0x0000001fff037819 */ /* 0x000fe40000011410 */
[----:B------:R-:W-:Y:S02]  /*d8f0*/  LOP3.LUT R2, R2, 0xffffffc, RZ, 0xc0, !PT ;  /* 0x0ffffffc02027812 */ /* 0x000fe400078ec0ff */
[----:B------:R-:W-:Y:S01]  /*d900*/  LEA.HI R18, R3, R16, RZ, 0x2 ;  /* 0x0000001003127211 */ /* 0x000fe200078f10ff */
[----:B------:R-:W-:Y:S01]  /*d910*/  IMAD.U32 R3, RZ, RZ, UR9 ;  /* 0x00000009ff037e24 */ /* 0x000fe2000f8e00ff */
[----:B------:R-:W-:Y:S01]  /*d920*/  LOP3.LUT R0, R0, 0xffffffc0, RZ, 0xc0, !PT ;  /* 0xffffffc000007812 */ /* 0x000fe200078ec0ff */
[----:B------:R-:W-:Y:S01]  /*d930*/  IMAD.IADD R8, R8, 0x1, -R2 ;  /* 0x0000000108087824 */ /* 0x000fe200078e0a02 */
[----:B------:R-:W-:Y:S01]  /*d940*/  SHF.R.S32.HI R6, RZ, 0x2, R18 ;  /* 0x00000002ff067819 */ /* 0x000fe20000011412 */
[----:B------:R-:W-:Y:S01]  /*d950*/  IMAD.U32 R2, RZ, RZ, UR8 ;  /* 0x00000008ff027e24 */ /* 0x000fe2000f8e00ff */
[----:B------:R-:W-:Y:S01]  /*d960*/  SHF.R.S32.HI R10, RZ, 0x1f, R9 ;  /* 0x0000001fff0a7819 */ /* 0x000fe20000011409 */
[----:B------:R-:W-:Y:S01]  /*d970*/  IMAD R7, R7, 0x8, R0 ;  /* 0x0000000807077824 */ /* 0x000fe200078e0200 */
[----:B------:R-:W-:Y:S01]  /*d980*/  MOV R3, UR4 ;  /* 0x0000000400037c02 */ /* 0x000fe20008000f00 */
[----:B------:R-:W-:Y:S01]  /*d990*/  IMAD R14, R8, 0x10, R6 ;  /* 0x00000010080e7824 */ /* 0x000fe200078e0206 */
[----:B------:R-:W-:Y:S01]  /*d9a0*/  LOP3.LUT P1, RZ, R16, 0x3, RZ, 0xc0, !PT ;  /* 0x0000000310ff7812 */ /* 0x000fe2000782c0ff */
[----:B------:R-:W-:-:S02]  /*d9b0*/  IMAD R0, R10, c[0x0][0x4d8], RZ ;  /* 0x000136000a007a24 */ /* 0x000fc400078e02ff */
[----:B------:R-:W-:Y:S01]  /*d9c0*/  IMAD R6, R10, c[0x0][0x440], RZ ;  /* 0x000110000a067a24 */ /* 0x000fe200078e02ff */
[----:B------:R-:W-:Y:S01]  /*d9d0*/  IADD3 R8, R14, R7, RZ ;  /* 0x000000070e087210 */ /* 0x000fe20007ffe0ff */
[C---:B------:R-:W-:Y:S02]  /*d9e0*/  IMAD R0, R9.reuse, c[0x0][0x4dc], R0 ;  /* 0x0001370009007a24 */ /* 0x040fe400078e0200 */
[----:B------:R-:W-:Y:S02]  /*d9f0*/  IMAD R6, R9, c[0x0][0x444], R6 ;  /* 0x0001110009067a24 */ /* 0x000fe400078e0206 */
[----:B-1----:R-:W-:Y:S02]  /*da00*/  IMAD R8, R15, 0x80, R8 ;  /* 0x000000800f087824 */ /* 0x002fe400078e0208 */
[----:B------:R-:W-:-:S04]  /*da10*/  IMAD.WIDE.U32 R2, R9, c[0x0][0x440], R2 ;  /* 0x0001100009027a25 */ /* 0x000fc800078e0002 */
[----:B------:R-:W-:-:S04]  /*da20*/  @P0 IMAD.HI.U32 R11, R8, c[0x0][0x4ec], RZ ;  /* 0x00013b00080b0a27 */ /* 0x000fc800078e00ff */
[----:B------:R-:W-:Y:S01]  /*da30*/  IMAD.IADD R5, R5, 0x1, R0 ;  /* 0x0000000105057824 */ /* 0x000fe200078e0200 */
[----:B------:R-:W-:Y:S01]  /*da40*/  SHF.R.S32.HI R0, RZ, 0x1f, R12 ;  /* 0x0000001fff007819 */ /* 0x000fe2000001140c */
[----:B------:R-:W-:Y:S01]  /*da50*/  IMAD.IADD R3, R3, 0x1, R6 ;  /* 0x0000000103037824 */ /* 0x000fe200078e0206 */
[----:B------:R-:W-:Y:S01]  /*da60*/  MOV R6, R8 ;  /* 0x0000000800067202 */ /* 0x000fe20000000f00 */
[----:B------:R-:W-:Y:S01]  /*da70*/  @P0 IMAD.HI.U32 R10, R8, c[0x0][0x4ec], RZ ;  /* 0x00013b00080a0a27 */ /* 0x000fe200078e00ff */
[----:B------:R-:W-:-:S03]  /*da80*/  @P0 SHF.R.U32.HI R6, RZ, c[0x0][0x4f0], R11 ;  /* 0x00013c00ff060a19 */ /* 0x000fc6000001160b */
[----:B------:R-:W-:Y:S01]  /*da90*/  IMAD.MOV.U32 R7, RZ, RZ, R8 ;  /* 0x000000ffff077224 */ /* 0x000fe200078e0008 */
[----:B------:R-:W-:Y:S01]  /*daa0*/  @P0 SHF.R.U32.HI R7, RZ, c[0x0][0x4f0], R10 ;  /* 0x00013c00ff070a19 */ /* 0x000fe2000001160a */
[C---:B------:R-:W-:Y:S02]  /*dab0*/  IMAD R9, R0.reuse, c[0x0][0x448], RZ ;  /* 0x0001120000097a24 */ /* 0x040fe400078e02ff */
[----:B------:R-:W-:Y:S02]  /*dac0*/  IMAD R0, R0, c[0x0][0x4e0], RZ ;  /* 0x0001380000007a24 */ /* 0x000fe400078e02ff */
[----:B------:R-:W-:Y:S02]  /*dad0*/  IMAD.MOV R10, RZ, RZ, -R6 ;  /* 0x000000ffff0a7224 */ /* 0x000fe400078e0a06 */
[C---:B------:R-:W-:Y:S01]  /*dae0*/  IMAD R11, R12.reuse, c[0x0][0x44c], R9 ;  /* 0x000113000c0b7a24 */ /* 0x040fe200078e0209 */
[----:B------:R-:W-:Y:S01]  /*daf0*/  SHF.R.S32.HI R9, RZ, 0x1f, R7 ;  /* 0x0000001fff097819 */ /* 0x000fe20000011407 */
[----:B------:R-:W-:-:S02]  /*db00*/  IMAD R13, R12, c[0x0][0x4e4], R0 ;  /* 0x000139000c0d7a24 */ /* 0x000fc400078e0200 */
[----:B------:R-:W-:-:S04]  /*db10*/  IMAD.WIDE.U32 R4, R12, c[0x0][0x4e0], R4 ;  /* 0x000138000c047a25 */ /* 0x000fc800078e0004 */
[----:B------:R-:W-:Y:S01]  /*db20*/  IMAD R0, R10, c[0x0][0x4e8], R8 ;  /* 0x00013a000a007a24 */ /* 0x000fe200078e0208 */
[----:B------:R-:W-:Y:S01]  /*db30*/  SHF.R.S32.HI R10, RZ, 0x1f, R6 ;  /* 0x0000001fff0a7819 */ /* 0x000fe20000011406 */
[----:B------:R-:W-:Y:S01]  /*db40*/  IMAD R9, R9, c[0x0][0x430], RZ ;  /* 0x00010c0009097a24 */ /* 0x000fe200078e02ff */
[----:B------:R-:W-:Y:S01]  /*db50*/  IADD3 R4, P0, R6, R4, RZ ;  /* 0x0000000406047210 */ /* 0x000fe20007f1e0ff */
[----:B------:R-:W-:Y:S01]  /*db60*/  IMAD.WIDE.U32 R2, R12, c[0x0][0x448], R2 ;  /* 0x000112000c027a25 */ /* 0x000fe200078e0002 */
[----:B------:R-:W-:Y:S02]  /*db70*/  SHF.R.S32.HI R6, RZ, 0x1f, R0 ;  /* 0x0000001fff067819 */ /* 0x000fe40000011400 */
[----:B------:R-:W-:Y:S01]  /*db80*/  IADD3.X R5, R10, R5, R13, P0, !PT ;  /* 0x000000050a057210 */ /* 0x000fe200007fe40d */
[----:B------:R-:W-:Y:S01]  /*db90*/  IMAD R10, R7, c[0x0][0x434], R9 ;  /* 0x00010d00070a7a24 */ /* 0x000fe200078e0209 */
[----:B------:R-:W-:Y:S01]  /*dba0*/  IADD3 R3, R3, R11, RZ ;  /* 0x0000000b03037210 */ /* 0x000fe20007ffe0ff */
[----:B------:R-:W-:-:S02]  /*dbb0*/  IMAD R9, R6, c[0x0][0x4c8], RZ ;  /* 0x0001320006097a24 */ /* 0x000fc400078e02ff */
[----:B------:R-:W-:Y:S02]  /*dbc0*/  IMAD.MOV R6, RZ, RZ, -R7 ;  /* 0x000000ffff067224 */ /* 0x000fe400078e0a07 */
[----:B------:R-:W-:-:S04]  /*dbd0*/  IMAD.WIDE.U32 R4, R0, c[0x0][0x4c8], R4 ;  /* 0x0001320000047a25 */ /* 0x000fc800078e0004 */
[----:B------:R-:W-:Y:S02]  /*dbe0*/  IMAD R0, R0, c[0x0][0x4cc], R9 ;  /* 0x0001330000007a24 */ /* 0x000fe400078e0209 */
[----:B------:R-:W-:Y:S01]  /*dbf0*/  IMAD R13, R6, c[0x0][0x4e8], R8 ;  /* 0x00013a00060d7a24 */ /* 0x000fe200078e0208 */
[C---:B------:R-:W-:Y:S01]  /*dc00*/  LEA R6, P0, R4.reuse, c[0x0][0x4a8], 0x2 ;  /* 0x00012a0004067a11 */ /* 0x040fe200078010ff */
[----:B------:R-:W-:Y:S01]  /*dc10*/  IMAD.WIDE.U32 R2, R7, c[0x0][0x430], R2 ;  /* 0x00010c0007027a25 */ /* 0x000fe200078e0002 */
[----:B------:R-:W-:Y:S02]  /*dc20*/  IADD3 R0, R5, R0, RZ ;  /* 0x0000000005007210 */ /* 0x000fe40007ffe0ff */
[----:B------:R-:W-:Y:S01]  /*dc30*/  SHF.R.S32.HI R7, RZ, 0x1f, R13 ;  /* 0x0000001fff077819 */ /* 0x000fe2000001140d */
[----:B------:R-:W-:Y:S01]  /*dc40*/  IMAD.IADD R3, R3, 0x1, R10 ;  /* 0x0000000103037824 */ /* 0x000fe200078e020a */
[----:B------:R-:W-:Y:S01]  /*dc50*/  LEA.HI.X R0, R4, c[0x0][0x4ac], R0, 0x2, P0 ;  /* 0x00012b0004007a11 */ /* 0x000fe200000f1400 */
[----:B------:R-:W-:Y:S01]  /*dc60*/  IMAD R12, R15, 0x80, R14 ;  /* 0x000000800f0c7824 */ /* 0x000fe200078e020e */
[----:B------:R-:W-:Y:S01]  /*dc70*/  SHFL.IDX PT, R4, R6, RZ, 0x1c1f ;  /* 0x001c1fff06047589 */ /* 0x000fe200000e0000 */
[----:B------:R-:W-:-:S02]  /*dc80*/  IMAD R7, R7, c[0x0][0x428], RZ ;  /* 0x00010a0007077a24 */ /* 0x000fc400078e02ff */
[C---:B------:R-:W-:Y:S01]  /*dc90*/  IMAD.WIDE.U32 R2, R13.reuse, c[0x0][0x428], R2 ;  /* 0x00010a000d027a25 */ /* 0x040fe200078e0002 */
[----:B------:R-:W1:Y:S01]  /*dca0*/  SHFL.IDX PT, R5, R0, RZ, 0x1c1f ;  /* 0x001c1fff00057589 */ /* 0x000e6200000e0000 */
[C---:B------:R-:W-:Y:S02]  /*dcb0*/  IADD3 R14, R12.reuse, 0x40, RZ ;  /* 0x000000400c0e7810 */ /* 0x040fe40007ffe0ff */
[----:B------:R-:W-:Y:S01]  /*dcc0*/  IMAD R15, R13, c[0x0][0x42c], R7 ;  /* 0x00010b000d0f7a24 */ /* 0x000fe200078e0207 */
[----:B------:R-:W-:Y:S01]  /*dcd0*/  SHFL.IDX PT, R10, R6, 0x1, 0x1c1f ;  /* 0x003c1f00060a7f89 */ /* 0x000fe200000e0000 */
[C---:B------:R-:W-:Y:S02]  /*dce0*/  IADD3 R13, R12.reuse, 0x48, RZ ;  /* 0x000000480c0d7810 */ /* 0x040fe40007ffe0ff */
[-C--:B------:R-:W-:Y:S01]  /*dcf0*/  ISETP.GE.OR P4, PT, R12, R24.reuse, P1 ;  /* 0x000000180c00720c */ /* 0x080fe20000f86670 */
[----:B------:R-:W2:Y:S01]  /*dd00*/  SHFL.IDX PT, R11, R0, 0x1, 0x1c1f ;  /* 0x003c1f00000b7f89 */ /* 0x000ea200000e0000 */
[-C--:B------:R-:W-:Y:S01]  /*dd10*/  ISETP.GE.OR P2, PT, R14, R24.reuse, P1 ;  /* 0x000000180e00720c */ /* 0x080fe20000f46670 */
[----:B------:R-:W-:Y:S01]  /*dd20*/  IMAD.IADD R3, R3, 0x1, R15 ;  /* 0x0000000103037824 */ /* 0x000fe200078e020f */
[----:B------:R-:W-:Y:S01]  /*dd30*/  LEA R19, P0, R2, c[0x0][0x400], 0x2 ;  /* 0x0001000002137a11 */ /* 0x000fe200078010ff */
[----:B------:R-:W-:Y:S01]  /*dd40*/  SHFL.IDX PT, R8, R6, 0x2, 0x1c1f ;  /* 0x005c1f0006087f89 */ /* 0x000fe200000e0000 */
[----:B------:R-:W-:-:S02]  /*dd50*/  ISETP.GE.AND P5, PT, R14, R24, PT ;  /* 0x000000180e00720c */ /* 0x000fc40003fa6270 */
[----:B------:R-:W-:Y:S01]  /*dd60*/  LEA.HI.X R17, R2, c[0x0][0x404], R3, 0x2, P0 ;  /* 0x0001010002117a11 */ /* 0x000fe200000f1403 */
[----:B------:R-:W3:Y:S01]  /*dd70*/  SHFL.IDX PT, R9, R0, 0x2, 0x1c1f ;  /* 0x005c1f0000097f89 */ /* 0x000ee200000e0000 */
[----:B------:R-:W-:-:S03]  /*dd80*/  ISETP.GE.AND P6, PT, R13, R24, PT ;  /* 0x000000180d00720c */ /* 0x000fc60003fc6270 */
[----:B------:R-:W-:Y:S04]  /*dd90*/  SHFL.IDX PT, R6, R6, 0x3, 0x1c1f ;  /* 0x007c1f0006067f89 */ /* 0x000fe800000e0000 */
[----:B------:R4:W5:Y:S04]  /*dda0*/  SHFL.IDX PT, R7, R0, 0x3, 0x1c1f ;  /* 0x007c1f0000077f89 */ /* 0x00096800000e0000 */
[----:B-1----:R1:W-:Y:S04]  /*ddb0*/  @!P4 ST.E [R4.64], R20 ;  /* 0x000000140400c985 */ /* 0x0023e8000c101910 */
[----:B------:R1:W1:Y:S04]  /*ddc0*/  SHFL.IDX PT, R2, R19, RZ, 0x1c1f ;  /* 0x001c1fff13027589 */ /* 0x00026800000e0000 */
[----:B------:R1:W1:Y:S01]  /*ddd0*/  SHFL.IDX PT, R3, R17, RZ, 0x1c1f ;  /* 0x001c1fff11037589 */ /* 0x00026200000e0000 */
[----:B----4-:R-:W-:-:S04]  /*dde0*/  IADD3 R0, R12, 0x8, RZ ;  /* 0x000000080c007810 */ /* 0x010fc80007ffe0ff */
[CC--:B------:R-:W-:Y:S02]  /*ddf0*/  ISETP.GE.OR P3, PT, R0.reuse, R24.reuse, P1 ;  /* 0x000000180000720c */ /* 0x0c0fe40000f66670 */
[-C--:B------:R-:W-:Y:S02]  /*de00*/  ISETP.GE.OR P1, PT, R13, R24.reuse, P1 ;  /* 0x000000180d00720c */ /* 0x080fe40000f26670 */
[----:B------:R-:W-:Y:S02]  /*de10*/  ISETP.GE.AND P0, PT, R0, R24, PT ;  /* 0x000000180000720c */ /* 0x000fe40003f06270 */
[----:B------:R-:W-:-:S04]  /*de20*/  LOP3.LUT R0, R18, 0x7ffffffc, RZ, 0xc0, !PT ;  /* 0x7ffffffc12007812 */ /* 0x000fc800078ec0ff */
[----:B------:R-:W-:-:S03]  /*de30*/  IADD3 R0, R16, -R0, RZ ;  /* 0x8000000010007210 */ /* 0x000fc60007ffe0ff */
[----:B--2---:R2:W-:Y:S02]  /*de40*/  @!P3 ST.E [R10.64], R21 ;  /* 0x000000150a00b985 */ /* 0x0045e4000c101910 */
[----:B------:R-:W-:Y:S02]  /*de50*/  IMAD.SHL.U32 R0, R0, 0x2, RZ ;  /* 0x0000000200007824 */ /* 0x000fe400078e00ff */
[----:B---3--:R2:W-:Y:S04]  /*de60*/  @!P2 ST.E [R8.64], R22 ;  /* 0x000000160800a985 */ /* 0x0085e8000c101910 */
[----:B-----5:R2:W-:Y:S01]  /*de70*/  @!P1 ST.E [R6.64], R23 ;  /* 0x0000001706009985 */ /* 0x0205e2000c101910 */
[----:B------:R-:W-:-:S13]  /*de80*/  ISETP.GE.AND P1, PT, R12, R24, PT ;  /* 0x000000180c00720c */ /* 0x000fda0003f26270 */
[----:B------:R-:W-:Y:S05]  /*de90*/  @P1 BRA `(.L_x_25) ;  /* 0x000002d000001947 */ /* 0x000fea0003800000 */
[C---:B-12---:R-:W-:Y:S02]  /*dea0*/  IADD3 R6, R0.reuse, 0x8, RZ ;  /* 0x0000000800067810 */ /* 0x046fe40007ffe0ff */
[C---:B------:R-:W-:Y:S02]  /*deb0*/  IADD3 R5, R0.reuse, 0x10, RZ ;  /* 0x0000001000057810 */ /* 0x040fe40007ffe0ff */
[----:B------:R-:W-:Y:S02]  /*dec0*/  IADD3 R4, R0, 0x18, RZ ;  /* 0x0000001800047810 */ /* 0x000fe40007ffe0ff */
[----:B------:R-:W-:Y:S02]  /*ded0*/  ISETP.GE.AND P3, PT, R6, c[0x0][0x3c8], PT ;  /* 0x0000f20006007a0c */ /* 0x000fe40003f66270 */
[----:B------:R-:W-:Y:S02]  /*dee0*/  ISETP.GE.AND P2, PT, R5, c[0x0][0x3c8], PT ;  /* 0x0000f20005007a0c */ /* 0x000fe40003f46270 */
[----:B------:R-:W-:-:S02]  /*def0*/  ISETP.GE.AND P1, PT, R4, c[0x0][0x3c8], PT ;  /* 0x0000f20004007a0c */ /* 0x000fc40003f26270 */
[----:B------:R-:W-:-:S07]  /*df00*/  ISETP.GE.AND P4, PT, R0, c[0x0][0x3c8], PT ;  /* 0x0000f20000007a0c */ /* 0x000fce0003f86270 */
[----:B------:R-:W-:Y:S02]  /*df10*/  @!P3 LEA.HI R8, R6, R6, RZ, 0x1 ;  /* 0x000000060608b211 */ /* 0x000fe400078f08ff */
[----:B------:R-:W-:Y:S02]  /*df20*/  @!P2 LEA.HI R5, R5, R5, RZ, 0x1 ;  /* 0x000000050505a211 */ /* 0x000fe400078f08ff */
[----:B------:R-:W-:Y:S02]  /*df30*/  @!P1 LEA.HI R6, R4, R4, RZ, 0x1 ;  /* 0x0000000404069211 */ /* 0x000fe400078f08ff */
[----:B------:R-:W-:Y:S02]  /*df40*/  @!P3 LOP3.LUT R8, R8, 0xfffffffe, RZ, 0xc0, !PT ;  /* 0xfffffffe0808b812 */ /* 0x000fe400078ec0ff */
[----:B------:R-:W-:Y:S01]  /*df50*/  @!P2 LOP3.LUT R7, R5, 0xfffffffe, RZ, 0xc0, !PT ;  /* 0xfffffffe0507a812 */ /* 0x000fe200078ec0ff */
[----:B------:R-:W-:Y:S01]  /*df60*/  @!P4 IMAD.WIDE R4, R0, 0x4, R2 ;  /* 0x000000040004c825 */ /* 0x000fe200078e0202 */
[----:B------:R-:W-:-:S03]  /*df70*/  @!P1 LOP3.LUT R10, R6, 0xfffffffe, RZ, 0xc0, !PT ;  /* 0xfffffffe060a9812 */ /* 0x000fc600078ec0ff */
[--C-:B------:R-:W-:Y:S01]  /*df80*/  @!P3 IMAD.WIDE R8, R8, 0x4, R2.reuse ;  /* 0x000000040808b825 */ /* 0x100fe200078e0202 */
[----:B------:R1:W-:Y:S03]  /*df90*/  @!P4 ST.E.64 [R4.64], R124 ;  /* 0x0000007c0400c985 */ /* 0x0003e6000c101b10 */
[--C-:B------:R-:W-:Y:S01]  /*dfa0*/  @!P2 IMAD.WIDE R6, R7, 0x4, R2.reuse ;  /* 0x000000040706a825 */ /* 0x100fe200078e0202 */
[----:B------:R2:W-:Y:S04]  /*dfb0*/  @!P3 ST.E.64 [R8.64], R132 ;  /* 0x000000840800b985 */ /* 0x0005e8000c101b10 */
[----:B------:R3:W-:Y:S01]  /*dfc0*/  @!P2 ST.E.64 [R6.64], R136 ;  /* 0x000000880600a985 */ /* 0x0007e2000c101b10 */
[----:B-1----:R-:W-:Y:S01]  /*dfd0*/  @!P1 IMAD.WIDE R4, R10, 0x4, R2 ;  /* 0x000000040a049825 */ /* 0x002fe200078e0202 */
[----:B--2---:R-:W-:-:S04]  /*dfe0*/  IADD3 R8, R0, 0x20, RZ ;  /* 0x0000002000087810 */ /* 0x004fc80007ffe0ff */
[----:B------:R1:W-:Y:S01]  /*dff0*/  @!P1 ST.E.64 [R4.64], R148 ;  /* 0x0000009404009985 */ /* 0x0003e2000c101b10 */
[----:B---3--:R-:W-:Y:S02]  /*e000*/  IADD3 R6, R0, 0x28, RZ ;  /* 0x0000002800067810 */ /* 0x008fe40007ffe0ff */
[----:B------:R-:W-:Y:S02]  /*e010*/  ISETP.GE.AND P4, PT, R8, c[0x0][0x3c8], PT ;  /* 0x0000f20008007a0c */ /* 0x000fe40003f86270 */
[----:B------:R-:W-:-:S11]  /*e020*/  ISETP.GE.AND P3, PT, R6, c[0x0][0x3c8], PT ;  /* 0x0000f20006007a0c */ /* 0x000fd60003f66270 */
[----:B------:R-:W-:Y:S02]  /*e030*/  @!P4 LEA.HI R8, R8, R8, RZ, 0x1 ;  /* 0x000000080808c211 */ /* 0x000fe400078f08ff */
[----:B------:R-:W-:-:S04]  /*e040*/  @!P3 LEA.HI R7, R6, R6, RZ, 0x1 ;  /* 0x000000060607b211 */ /* 0x000fc800078f08ff */
[----:B------:R-:W-:Y:S02]  /*e050*/  @!P3 LOP3.LUT R7, R7, 0xfffffffe, RZ, 0xc0, !PT ;  /* 0xfffffffe0707b812 */ /* 0x000fe400078ec0ff */
[C---:B-1----:R-:W-:Y:S02]  /*e060*/  IADD3 R5, R0.reuse, 0x30, RZ ;  /* 0x0000003000057810 */ /* 0x042fe40007ffe0ff */
[----:B------:R-:W-:Y:S02]  /*e070*/  IADD3 R4, R0, 0x38, RZ ;  /* 0x0000003800047810 */ /* 0x000fe40007ffe0ff */
[----:B------:R-:W-:Y:S02]  /*e080*/  ISETP.GE.AND P2, PT, R5, c[0x0][0x3c8], PT ;  /* 0x0000f20005007a0c */ /* 0x000fe40003f46270 */
[----:B------:R-:W-:-:S11]  /*e090*/  ISETP.GE.AND P1, PT, R4, c[0x0][0x3c8], PT ;  /* 0x0000f20004007a0c */ /* 0x000fd60003f26270 */
[----:B------:R-:W-:Y:S02]  /*e0a0*/  @!P2 LEA.HI R6, R5, R5, RZ, 0x1 ;  /* 0x000000050506a211 */ /* 0x000fe400078f08ff */
[----:B------:R-:W-:Y:S02]  /*e0b0*/  @!P1 LEA.HI R4, R4, R4, RZ, 0x1 ;  /* 0x0000000404049211 */ /* 0x000fe400078f08ff */
[----:B------:R-:W-:Y:S02]  /*e0c0*/  @!P4 LOP3.LUT R5, R8, 0xfffffffe, RZ, 0xc0, !PT ;  /* 0xfffffffe0805c812 */ /* 0x000fe400078ec0ff */
[----:B------:R-:W-:Y:S01]  /*e0d0*/  @!P2 LOP3.LUT R10, R6, 0xfffffffe, RZ, 0xc0, !PT ;  /* 0xfffffffe060aa812 */ /* 0x000fe200078ec0ff */
[----:B------:R-:W-:Y:S01]  /*e0e0*/  @!P3 IMAD.WIDE R6, R7, 0x4, R2 ;  /* 0x000000040706b825 */ /* 0x000fe200078e0202 */
[----:B------:R-:W-:-:S03]  /*e0f0*/  @!P1 LOP3.LUT R11, R4, 0xfffffffe, RZ, 0xc0, !PT ;  /* 0xfffffffe040b9812 */ /* 0x000fc600078ec0ff */
[----:B------:R-:W-:-:S04]  /*e100*/  @!P4 IMAD.WIDE R8, R5, 0x4, R2 ;  /* 0x000000040508c825 */ /* 0x000fc800078e0202 */
[--C-:B------:R-:W-:Y:S01]  /*e110*/  @!P2 IMAD.WIDE R4, R10, 0x4, R2.reuse ;  /* 0x000000040a04a825 */ /* 0x100fe200078e0202 */
[----:B------:R1:W-:Y:S03]  /*e120*/  @!P4 ST.E.64 [R8.64], R152 ;  /* 0x000000980800c985 */ /* 0x0003e6000c101b10 */
[----:B------:R-:W-:Y:S01]  /*e130*/  @!P1 IMAD.WIDE R2, R11, 0x4, R2 ;  /* 0x000000040b029825 */ /* 0x000fe200078e0202 */
[----:B------:R1:W-:Y:S04]  /*e140*/  @!P3 ST.E.64 [R6.64], R164 ;  /* 0x000000a40600b985 */ /* 0x0003e8000c101b10 */
[----:B------:R1:W-:Y:S04]  /*e150*/  @!P2 ST.E.64 [R4.64], R168 ;  /* 0x000000a80400a985 */ /* 0x0003e8000c101b10 */
[----:B------:R1:W-:Y:S02]  /*e160*/  @!P1 ST.E.64 [R2.64], R180 ;  /* 0x000000b402009985 */ /* 0x0003e4000c101b10 */
.L_x_25:
[----:B-1----:R-:W-:Y:S05]  /*e170*/  BSYNC B0 ;  /* 0x0000000000007941 */ /* 0x002fea0003800000 */
.L_x_24:
[----:B------:R1:W3:Y:S01]  /*e180*/  SHFL.IDX PT, R3, R17, 0x1, 0x1c1f ;  /* 0x003c1f0011037f89 */ /* 0x0002e200000e0000 */
[----:B------:R-:W-:Y:S03]  /*e190*/  BSSY B0, `(.L_x_26) ;  /* 0x0000030000007945 */ /* 0x000fe60003800000 */
[----:B------:R1:W4:Y:S01]  /*e1a0*/  SHFL.IDX PT, R2, R19, 0x1, 0x1c1f ;  /* 0x003c1f0013027f89 */ /* 0x00032200000e0000 */
[----:B------:R-:W-:Y:S05]  /*e1b0*/  @P0 BRA `(.L_x_27) ;  /* 0x000002d000000947 */ /* 0x000fea0003800000 */
[C---:B------:R-:W-:Y:S02]  /*e1c0*/  IADD3 R5, R0.reuse, 0x8, RZ ;  /* 0x0000000800057810 */ /* 0x040fe40007ffe0ff */
[----:B------:R-:W-:-:S02]  /*e1d0*/  IADD3 R4, R0, 0x10, RZ ;  /* 0x0000001000047810 */ /* 0x000fc40007ffe0ff */
[----:B------:R-:W-:Y:S02]  /*e1e0*/  ISETP.GE.AND P1, PT, R5, c[0x0][0x3c8], PT ;  /* 0x0000f20005007a0c */ /* 0x000fe40003f26270 */
[----:B------:R-:W-:Y:S02]  /*e1f0*/  ISETP.GE.AND P0, PT, R4, c[0x0][0x3c8], PT ;  /* 0x0000f20004007a0c */ /* 0x000fe40003f06270 */
[C---:B------:R-:W-:Y:S02]  /*e200*/  ISETP.GE.AND P2, PT, R0.reuse, c[0x0][0x3c8], PT ;  /* 0x0000f20000007a0c */ /* 0x040fe40003f46270 */
[----:B--2---:R-:W-:-:S04]  /*e210*/  IADD3 R10, R0, 0x18, RZ ;  /* 0x00000018000a7810 */ /* 0x004fc80007ffe0ff */
[----:B------:R-:W-:-:S03]  /*e220*/  ISETP.GE.AND P4, PT, R10, c[0x0][0x3c8], PT ;  /* 0x0000f2000a007a0c */ /* 0x000fc60003f86270 */
[----:B------:R-:W-:Y:S02]  /*e230*/  @!P1 LEA.HI R5, R5, R5, RZ, 0x1 ;  /* 0x0000000505059211 */ /* 0x000fe400078f08ff */
[----:B------:R-:W-:Y:S02]  /*e240*/  @!P0 LEA.HI R4, R4, R4, RZ, 0x1 ;  /* 0x0000000404048211 */ /* 0x000fe400078f08ff */
[----:B------:R-:W-:Y:S01]  /*e250*/  @!P1 LOP3.LUT R5, R5, 0xfffffffe, RZ, 0xc0, !PT ;  /* 0xfffffffe05059812 */ /* 0x000fe200078ec0ff */
[----:B---34-:R-:W-:Y:S01]  /*e260*/  @!P2 IMAD.WIDE R6, R0, 0x4, R2 ;  /* 0x000000040006a825 */ /* 0x018fe200078e0202 */
[----:B------:R-:W-:-:S03]  /*e270*/  @!P0 LOP3.LUT R8, R4, 0xfffffffe, RZ, 0xc0, !PT ;  /* 0xfffffffe04088812 */ /* 0x000fc600078ec0ff */
[--C-:B------:R-:W-:Y:S01]  /*e280*/  @!P1 IMAD.WIDE R4, R5, 0x4, R2.reuse ;  /* 0x0000000405049825 */ /* 0x100fe200078e0202 */
[----:B------:R2:W-:Y:S01]  /*e290*/  @!P2 ST.E.64 [R6.64], R126 ;  /* 0x0000007e0600a985 */ /* 0x0005e2000c101b10 */
[----:B------:R-:W-:Y:S02]  /*e2a0*/  @!P4 LEA.HI R10, R10, R10, RZ, 0x1 ;  /* 0x0000000a0a0ac211 */ /* 0x000fe400078f08ff */
[----:B------:R-:W-:Y:S01]  /*e2b0*/  @!P0 IMAD.WIDE R8, R8, 0x4, R2 ;  /* 0x0000000408088825 */ /* 0x000fe200078e0202 */
[----:B------:R3:W-:Y:S04]  /*e2c0*/  @!P1 ST.E.64 [R4.64], R134 ;  /* 0x0000008604009985 */ /* 0x0007e8000c101b10 */
[----:B------:R4:W-:Y:S01]  /*e2d0*/  @!P0 ST.E.64 [R8.64], R138 ;  /* 0x0000008a08008985 */ /* 0x0009e2000c101b10 */
[----:B--2---:R-:W-:-:S02]  /*e2e0*/  IADD3 R7, R0, 0x20, RZ ;  /* 0x0000002000077810 */ /* 0x004fc40007ffe0ff */
[C---:B------:R-:W-:Y:S02]  /*e2f0*/  IADD3 R6, R0.reuse, 0x28, RZ ;  /* 0x0000002800067810 */ /* 0x040fe40007ffe0ff */
[C---:B---3--:R-:W-:Y:S02]  /*e300*/  IADD3 R5, R0.reuse, 0x30, RZ ;  /* 0x0000003000057810 */ /* 0x048fe40007ffe0ff */
[----:B------:R-:W-:Y:S02]  /*e310*/  IADD3 R4, R0, 0x38, RZ ;  /* 0x0000003800047810 */ /* 0x000fe40007ffe0ff */
[----:B------:R-:W-:Y:S02]  /*e320*/  ISETP.GE.AND P3, PT, R7, c[0x0][0x3c8], PT ;  /* 0x0000f20007007a0c */ /* 0x000fe40003f66270 */
[----:B------:R-:W-:Y:S02]  /*e330*/  ISETP.GE.AND P2, PT, R6, c[0x0][0x3c8], PT ;  /* 0x0000f20006007a0c */ /* 0x000fe40003f46270 */
[----:B------:R-:W-:-:S02]  /*e340*/  ISETP.GE.AND P1, PT, R5, c[0x0][0x3c8], PT ;  /* 0x0000f20005007a0c */ /* 0x000fc40003f26270 */
[----:B------:R-:W-:-:S07]  /*e350*/  ISETP.GE.AND P0, PT, R4, c[0x0][0x3c8], PT ;  /* 0x0000f20004007a0c */ /* 0x000fce0003f06270 */
[----:B----4-:R-:W-:Y:S02]  /*e360*/  @!P3 LEA.HI R8, R7, R7, RZ, 0x1 ;  /* 0x000000070708b211 */ /* 0x010fe400078f08ff */
[----:B------:R-:W-:Y:S02]  /*e370*/  @!P2 LEA.HI R7, R6, R6, RZ, 0x1 ;  /* 0x000000060607a211 */ /* 0x000fe400078f08ff */
[----:B------:R-:W-:Y:S02]  /*e380*/  @!P1 LEA.HI R6, R5, R5, RZ, 0x1 ;  /* 0x0000000505069211 */ /* 0x000fe400078f08ff */
[----:B------:R-:W-:Y:S02]  /*e390*/  @!P0 LEA.HI R4, R4, R4, RZ, 0x1 ;  /* 0x0000000404048211 */ /* 0x000fe400078f08ff */
[----:B------:R-:W-:Y:S02]  /*e3a0*/  @!P4 LOP3.LUT R5, R10, 0xfffffffe, RZ, 0xc0, !PT ;  /* 0xfffffffe0a05c812 */ /* 0x000fe400078ec0ff */
[----:B------:R-:W-:-:S02]  /*e3b0*/  @!P3 LOP3.LUT R8, R8, 0xfffffffe, RZ, 0xc0, !PT ;  /* 0xfffffffe0808b812 */ /* 0x000fc400078ec0ff */
[----:B------:R-:W-:Y:S01]  /*e3c0*/  @!P2 LOP3.LUT R7, R7, 0xfffffffe, RZ, 0xc0, !PT ;  /* 0xfffffffe0707a812 */ /* 0x000fe200078ec0ff */
[--C-:B------:R-:W-:Y:S01]  /*e3d0*/  @!P4 IMAD.WIDE R10, R5, 0x4, R2.reuse ;  /* 0x00000004050ac825 */ /* 0x100fe200078e0202 */
[----:B------:R-:W-:Y:S02]  /*e3e0*/  @!P1 LOP3.LUT R12, R6, 0xfffffffe, RZ, 0xc0, !PT ;  /* 0xfffffffe060c9812 */ /* 0x000fe400078ec0ff */
[----:B------:R-:W-:Y:S01]  /*e3f0*/  @!P0 LOP3.LUT R13, R4, 0xfffffffe, RZ, 0xc0, !PT ;  /* 0xfffffffe040d8812 */ /* 0x000fe200078ec0ff */
[--C-:B------:R-:W-:Y:S01]  /*e400*/  @!P3 IMAD.WIDE R8, R8, 0x4, R2.reuse ;  /* 0x000000040808b825 */ /* 0x100fe200078e0202 */
[----:B------:R2:W-:Y:S03]  /*e410*/  @!P4 ST.E.64 [R10.64], R150 ;  /* 0x000000960a00c985 */ /* 0x0005e6000c101b10 */
[--C-:B------:R-:W-:Y:S01]  /*e420*/  @!P2 IMAD.WIDE R6, R7, 0x4, R2.reuse ;  /* 0x000000040706a825 */ /* 0x100fe200078e0202 */
[----:B------:R2:W-:Y:S03]  /*e430*/  @!P3 ST.E.64 [R8.64], R154 ;  /* 0x0000009a0800b985 */ /* 0x0005e6000c101b10 */
[--C-:B------:R-:W-:Y:S01]  /*e440*/  @!P1 IMAD.WIDE R4, R12, 0x4, R2.reuse ;  /* 0x000000040c049825 */ /* 0x100fe200078e0202 */
[----:B------:R2:W-:Y:S03]  /*e450*/  @!P2 ST.E.64 [R6.64], R166 ;  /* 0x000000a60600a985 */ /* 0x0005e6000c101b10 */
[----:B------:R-:W-:Y:S01]  /*e460*/  @!P0 IMAD.WIDE R2, R13, 0x4, R2 ;  /* 0x000000040d028825 */ /* 0x000fe200078e0202 */
[----:B------:R2:W-:Y:S04]  /*e470*/  @!P1 ST.E.64 [R4.64], R170 ;  /* 0x000000aa04009985 */ /* 0x0005e8000c101b10 */
[----:B------:R2:W-:Y:S02]  /*e480*/  @!P0 ST.E.64 [R2.64], R182 ;  /* 0x000000b602008985 */ /* 0x0005e4000c101b10 */
.L_x_27:
[----:B------:R-:W-:Y:S05]  /*e490*/  BSYNC B0 ;  /* 0x0000000000007941 */ /* 0x000fea0003800000 */
.L_x_26:
[----:B--23--:R2:W3:Y:S01]  /*e4a0*/  SHFL.IDX PT, R3, R17, 0x2, 0x1c1f ;  /* 0x005c1f0011037f89 */ /* 0x00c4e200000e0000 */
[----:B------:R-:W-:Y:S03]  /*e4b0*/  BSSY B0, `(.L_x_28) ;  /* 0x0000030000007945 */ /* 0x000fe60003800000 */
[----:B----4-:R2:W4:Y:S01]  /*e4c0*/  SHFL.IDX PT, R2, R19, 0x2, 0x1c1f ;  /* 0x005c1f0013027f89 */ /* 0x01052200000e0000 */
[----:B------:R-:W-:Y:S05]  /*e4d0*/  @P5 BRA `(.L_x_29) ;  /* 0x000002d000005947 */ /* 0x000fea0003800000 */
[C---:B------:R-:W-:Y:S02]  /*e4e0*/  IADD3 R4, R0.reuse, 0x8, RZ ;  /* 0x0000000800047810 */ /* 0x040fe40007ffe0ff */
[----:B------:R-:W-:-:S02]  /*e4f0*/  ISETP.GE.AND P1, PT, R0, c[0x0][0x3c8], PT ;  /* 0x0000f20000007a0c */ /* 0x000fc40003f26270 */
[----:B------:R-:W-:Y:S02]  /*e500*/  ISETP.GE.AND P0, PT, R4, c[0x0][0x3c8], PT ;  /* 0x0000f20004007a0c */ /* 0x000fe40003f06270 */
[C---:B------:R-:W-:Y:S02]  /*e510*/  IADD3 R9, R0.reuse, 0x10, RZ ;  /* 0x0000001000097810 */ /* 0x040fe40007ffe0ff */
[----:B------:R-:W-:Y:S02]  /*e520*/  IADD3 R8, R0, 0x18, RZ ;  /* 0x0000001800087810 */ /* 0x000fe40007ffe0ff */
[----:B------:R-:W-:Y:S02]  /*e530*/  ISETP.GE.AND P5, PT, R9, c[0x0][0x3c8], PT ;  /* 0x0000f20009007a0c */ /* 0x000fe40003fa6270 */
[----:B------:R-:W-:-:S03]  /*e540*/  ISETP.GE.AND P4, PT, R8, c[0x0][0x3c8], PT ;  /* 0x0000f20008007a0c */ /* 0x000fc60003f86270 */
[----:B---34-:R-:W-:Y:S02]  /*e550*/  @!P1 IMAD.WIDE R6, R0, 0x4, R2 ;  /* 0x0000000400069825 */ /* 0x018fe400078e0202 */
[----:B------:R-:W-:-:S03]  /*e560*/  @!P0 LEA.HI R4, R4, R4, RZ, 0x1 ;  /* 0x0000000404048211 */ /* 0x000fc600078f08ff */
[----:B------:R3:W-:Y:S01]  /*e570*/  @!P1 ST.E.64 [R6.64], R120 ;  /* 0x0000007806009985 */ /* 0x0007e2000c101b10 */
[----:B------:R-:W-:Y:S02]  /*e580*/  @!P0 LOP3.LUT R4, R4, 0xfffffffe, RZ, 0xc0, !PT ;  /* 0xfffffffe04048812 */ /* 0x000fe400078ec0ff */
[----:B------:R-:W-:Y:S02]  /*e590*/  @!P5 LEA.HI R9, R9, R9, RZ, 0x1 ;  /* 0x000000090909d211 */ /* 0x000fe400078f08ff */
[----:B------:R-:W-:Y:S01]  /*e5a0*/  @!P4 LEA.HI R10, R8, R8, RZ, 0x1 ;  /* 0x00000008080ac211 */ /* 0x000fe200078f08ff */
[----:B------:R-:W-:-:S03]  /*e5b0*/  @!P0 IMAD.WIDE R4, R4, 0x4, R2 ;  /* 0x0000000404048825 */ /* 0x000fc600078e0202 */
[----:B------:R-:W-:Y:S02]  /*e5c0*/  @!P4 LOP3.LUT R10, R10, 0xfffffffe, RZ, 0xc0, !PT ;  /* 0xfffffffe0a0ac812 */ /* 0x000fe400078ec0ff */
[----:B------:R4:W-:Y:S03]  /*e5d0*/  @!P0 ST.E.64 [R4.64], R128 ;  /* 0x0000008004008985 */ /* 0x0009e6000c101b10 */
[----:B------:R-:W-:Y:S01]  /*e5e0*/  @!P4 IMAD.WIDE R10, R10, 0x4, R2 ;  /* 0x000000040a0ac825 */ /* 0x000fe200078e0202 */
[C---:B---3--:R-:W-:Y:S02]  /*e5f0*/  IADD3 R7, R0.reuse, 0x20, RZ ;  /* 0x0000002000077810 */ /* 0x048fe40007ffe0ff */
[----:B------:R-:W-:Y:S02]  /*e600*/  IADD3 R6, R0, 0x28, RZ ;  /* 0x0000002800067810 */ /* 0x000fe40007ffe0ff */
[----:B------:R-:W-:-:S02]  /*e610*/  ISETP.GE.AND P3, PT, R7, c[0x0][0x3c8], PT ;  /* 0x0000f20007007a0c */ /* 0x000fc40003f66270 */
[----:B------:R-:W-:Y:S02]  /*e620*/  ISETP.GE.AND P2, PT, R6, c[0x0][0x3c8], PT ;  /* 0x0000f20006007a0c */ /* 0x000fe40003f46270 */
[C---:B----4-:R-:W-:Y:S02]  /*e630*/  IADD3 R5, R0.reuse, 0x30, RZ ;  /* 0x0000003000057810 */ /* 0x050fe40007ffe0ff */
[----:B------:R-:W-:Y:S02]  /*e640*/  IADD3 R4, R0, 0x38, RZ ;  /* 0x0000003800047810 */ /* 0x000fe40007ffe0ff */
[----:B------:R-:W-:Y:S02]  /*e650*/  ISETP.GE.AND P1, PT, R5, c[0x0][0x3c8], PT ;  /* 0x0000f20005007a0c */ /* 0x000fe40003f26270 */
[----:B------:R-:W-:-:S03]  /*e660*/  ISETP.GE.AND P0, PT, R4, c[0x0][0x3c8], PT ;  /* 0x0000f20004007a0c */ /* 0x000fc60003f06270 */
[----:B------:R-:W-:Y:S02]  /*e670*/  @!P3 LEA.HI R8, R7, R7, RZ, 0x1 ;  /* 0x000000070708b211 */ /* 0x000fe400078f08ff */
[----:B------:R-:W-:Y:S02]  /*e680*/  @!P2 LEA.HI R7, R6, R6, RZ, 0x1 ;  /* 0x000000060607a211 */ /* 0x000fe400078f08ff */
[----:B------:R-:W-:Y:S02]  /*e690*/  @!P3 LOP3.LUT R8, R8, 0xfffffffe, RZ, 0xc0, !PT ;  /* 0xfffffffe0808b812 */ /* 0x000fe400078ec0ff */
[----:B------:R-:W-:Y:S02]  /*e6a0*/  @!P2 LOP3.LUT R7, R7, 0xfffffffe, RZ, 0xc0, !PT ;  /* 0xfffffffe0707a812 */ /* 0x000fe400078ec0ff */
[----:B------:R-:W-:Y:S02]  /*e6b0*/  @!P1 LEA.HI R6, R5, R5, RZ, 0x1 ;  /* 0x0000000505069211 */ /* 0x000fe400078f08ff */
[----:B------:R-:W-:Y:S01]  /*e6c0*/  @!P5 LOP3.LUT R5, R9, 0xfffffffe, RZ, 0xc0, !PT ;  /* 0xfffffffe0905d812 */ /* 0x000fe200078ec0ff */
[----:B------:R-:W-:Y:S01]  /*e6d0*/  @!P3 IMAD.WIDE R8, R8, 0x4, R2 ;  /* 0x000000040808b825 */ /* 0x000fe200078e0202 */
[----:B------:R-:W-:-:S02]  /*e6e0*/  @!P0 LEA.HI R4, R4, R4, RZ, 0x1 ;  /* 0x0000000404048211 */ /* 0x000fc400078f08ff */
[----:B------:R-:W-:Y:S01]  /*e6f0*/  @!P1 LOP3.LUT R14, R6, 0xfffffffe, RZ, 0xc0, !PT ;  /* 0xfffffffe060e9812 */ /* 0x000fe200078ec0ff */
[----:B------:R-:W-:Y:S01]  /*e700*/  @!P5 IMAD.WIDE R12, R5, 0x4, R2 ;  /* 0x00000004050cd825 */ /* 0x000fe200078e0202 */
[----:B------:R-:W-:-:S03]  /*e710*/  @!P0 LOP3.LUT R15, R4, 0xfffffffe, RZ, 0xc0, !PT ;  /* 0xfffffffe040f8812 */ /* 0x000fc600078ec0ff */
[--C-:B------:R-:W-:Y:S01]  /*e720*/  @!P2 IMAD.WIDE R6, R7, 0x4, R2.reuse ;  /* 0x000000040706a825 */ /* 0x100fe200078e0202 */
[----:B------:R3:W-:Y:S03]  /*e730*/  @!P5 ST.E.64 [R12.64], R140 ;  /* 0x0000008c0c00d985 */ /* 0x0007e6000c101b10 */
[--C-:B------:R-:W-:Y:S01]  /*e740*/  @!P1 IMAD.WIDE R4, R14, 0x4, R2.reuse ;  /* 0x000000040e049825 */ /* 0x100fe200078e0202 */
[----:B------:R3:W-:Y:S03]  /*e750*/  @!P4 ST.E.64 [R10.64], R144 ;  /* 0x000000900a00c985 */ /* 0x0007e6000c101b10 */
[----:B------:R-:W-:Y:S01]  /*e760*/  @!P0 IMAD.WIDE R2, R15, 0x4, R2 ;  /* 0x000000040f028825 */ /* 0x000fe200078e0202 */
[----:B------:R3:W-:Y:S04]  /*e770*/  @!P3 ST.E.64 [R8.64], R156 ;  /* 0x0000009c0800b985 */ /* 0x0007e8000c101b10 */
[----:B------:R3:W-:Y:S04]  /*e780*/  @!P2 ST.E.64 [R6.64], R160 ;  /* 0x000000a00600a985 */ /* 0x0007e8000c101b10 */
[----:B------:R3:W-:Y:S04]  /*e790*/  @!P1 ST.E.64 [R4.64], R172 ;  /* 0x000000ac04009985 */ /* 0x0007e8000c101b10 */
[----:B------:R3:W-:Y:S02]  /*e7a0*/  @!P0 ST.E.64 [R2.64], R176 ;  /* 0x000000b002008985 */ /* 0x0007e4000c101b10 */
.L_x_29:
[----:B------:R-:W-:Y:S05]  /*e7b0*/  BSYNC B0 ;  /* 0x0000000000007941 */ /* 0x000fea0003800000 */
.L_x_28:
[----:B---3--:R3:W1:Y:S04]  /*e7c0*/  SHFL.IDX PT, R3, R17, 0x3, 0x1c1f ;  /* 0x007c1f0011037f89 */ /* 0x00866800000e0000 */
[----:B----4-:R3:W4:Y:S01]  /*e7d0*/  SHFL.IDX PT, R2, R19, 0x3, 0x1c1f ;  /* 0x007c1f0013027f89 */ /* 0x01072200000e0000 */
[----:B------:R-:W-:Y:S05]  /*e7e0*/  @P6 EXIT ;  /* 0x000000000000694d */ /* 0x000fea0003800000 */
[C---:B------:R-:W-:Y:S02]  /*e7f0*/  IADD3 R4, R0.reuse, 0x8, RZ ;  /* 0x0000000800047810 */ /* 0x040fe40007ffe0ff */
[----:B------:R-:W-:-:S02]  /*e800*/  ISETP.GE.AND P6, PT, R0, c[0x0][0x3c8], PT ;  /* 0x0000f20000007a0c */ /* 0x000fc40003fc6270 */
[----:B------:R-:W-:Y:S02]  /*e810*/  ISETP.GE.AND P5, PT, R4, c[0x0][0x3c8], PT ;  /* 0x0000f20004007a0c */ /* 0x000fe40003fa6270 */
[C---:B------:R-:W-:Y:S02]  /*e820*/  IADD3 R9, R0.reuse, 0x10, RZ ;  /* 0x0000001000097810 */ /* 0x040fe40007ffe0ff */
[C---:B------:R-:W-:Y:S02]  /*e830*/  IADD3 R8, R0.reuse, 0x18, RZ ;  /* 0x0000001800087810 */ /* 0x040fe40007ffe0ff */
[C---:B------:R-:W-:Y:S02]  /*e840*/  IADD3 R10, R0.reuse, 0x20, RZ ;  /* 0x00000020000a7810 */ /* 0x040fe40007ffe0ff */
[C---:B------:R-:W-:Y:S02]  /*e850*/  IADD3 R11, R0.reuse, 0x28, RZ ;  /* 0x00000028000b7810 */ /* 0x040fe40007ffe0ff */
[C---:B------:R-:W-:Y:S01]  /*e860*/  IADD3 R13, R0.reuse, 0x30, RZ ;  /* 0x00000030000d7810 */ /* 0x040fe20007ffe0ff */
[----:B-1--4-:R-:W-:Y:S01]  /*e870*/  @!P6 IMAD.WIDE R6, R0, 0x4, R2 ;  /* 0x000000040006e825 */ /* 0x012fe200078e0202 */
[----:B------:R-:W-:-:S02]  /*e880*/  ISETP.GE.AND P4, PT, R9, c[0x0][0x3c8], PT ;  /* 0x0000f20009007a0c */ /* 0x000fc40003f86270 */
[----:B------:R-:W-:Y:S02]  /*e890*/  @!P5 LEA.HI R4, R4, R4, RZ, 0x1 ;  /* 0x000000040404d211 */ /* 0x000fe400078f08ff */
[----:B------:R-:W-:Y:S01]  /*e8a0*/  ISETP.GE.AND P3, PT, R8, c[0x0][0x3c8], PT ;  /* 0x0000f20008007a0c */ /* 0x000fe20003f66270 */
[----:B------:R1:W-:Y:S01]  /*e8b0*/  @!P6 ST.E.64 [R6.64], R122 ;  /* 0x0000007a0600e985 */ /* 0x0003e2000c101b10 */
[----:B------:R-:W-:Y:S02]  /*e8c0*/  ISETP.GE.AND P2, PT, R10, c[0x0][0x3c8], PT ;  /* 0x0000f2000a007a0c */ /* 0x000fe40003f46270 */
[----:B------:R-:W-:Y:S02]  /*e8d0*/  ISETP.GE.AND P1, PT, R11, c[0x0][0x3c8], PT ;  /* 0x0000f2000b007a0c */ /* 0x000fe40003f26270 */
[----:B------:R-:W-:Y:S02]  /*e8e0*/  ISETP.GE.AND P0, PT, R13, c[0x0][0x3c8], PT ;  /* 0x0000f2000d007a0c */ /* 0x000fe40003f06270 */
[----:B------:R-:W-:-:S02]  /*e8f0*/  @!P5 LOP3.LUT R4, R4, 0xfffffffe, RZ, 0xc0, !PT ;  /* 0xfffffffe0404d812 */ /* 0x000fc400078ec0ff */
[----:B------:R-:W-:Y:S02]  /*e900*/  @!P4 LEA.HI R12, R9, R9, RZ, 0x1 ;  /* 0x00000009090cc211 */ /* 0x000fe400078f08ff */
[----:B------:R-:W-:Y:S01]  /*e910*/  IADD3 R0, R0, 0x38, RZ ;  /* 0x0000003800007810 */ /* 0x000fe20007ffe0ff */
[----:B------:R-:W-:Y:S01]  /*e920*/  @!P5 IMAD.WIDE R4, R4, 0x4, R2 ;  /* 0x000000040404d825 */ /* 0x000fe200078e0202 */
[----:B------:R-:W-:Y:S02]  /*e930*/  @!P3 LEA.HI R8, R8, R8, RZ, 0x1 ;  /* 0x000000080808b211 */ /* 0x000fe400078f08ff */
[----:B------:R-:W-:Y:S02]  /*e940*/  @!P4 LOP3.LUT R12, R12, 0xfffffffe, RZ, 0xc0, !PT ;  /* 0xfffffffe0c0cc812 */ /* 0x000fe400078ec0ff */
[----:B------:R4:W-:Y:S01]  /*e950*/  @!P5 ST.E.64 [R4.64], R130 ;  /* 0x000000820400d985 */ /* 0x0009e2000c101b10 */
[----:B------:R-:W-:Y:S02]  /*e960*/  @!P3 LOP3.LUT R8, R8, 0xfffffffe, RZ, 0xc0, !PT ;  /* 0xfffffffe0808b812 */ /* 0x000fe400078ec0ff */
[----:B-1----:R-:W-:-:S04]  /*e970*/  @!P2 LEA.HI R6, R10, R10, RZ, 0x1 ;  /* 0x0000000a0a06a211 */ /* 0x002fc800078f08ff */
[----:B------:R-:W-:Y:S02]  /*e980*/  @!P2 LOP3.LUT R6, R6, 0xfffffffe, RZ, 0xc0, !PT ;  /* 0xfffffffe0606a812 */ /* 0x000fe400078ec0ff */
[----:B----4-:R-:W-:Y:S01]  /*e990*/  @!P1 LEA.HI R5, R11, R11, RZ, 0x1 ;  /* 0x0000000b0b059211 */ /* 0x010fe200078f08ff */
[--C-:B------:R-:W-:Y:S01]  /*e9a0*/  @!P3 IMAD.WIDE R10, R8, 0x4, R2.reuse ;  /* 0x00000004080ab825 */ /* 0x100fe200078e0202 */
[----:B------:R-:W-:Y:S02]  /*e9b0*/  @!P0 LEA.HI R4, R13, R13, RZ, 0x1 ;  /* 0x0000000d0d048211 */ /* 0x000fe400078f08ff */
        /* <DEDUP_REMOVED lines=10> */
[----:B------:R1:W-:Y:S01]  /*ea60*/  @!P0 ST.E.64 [R4.64], R174 ;  /* 0x000000ae04008985 */ /* 0x0003e2000c101b10 */
[----:B------:R-:W-:-:S13]  /*ea70*/  ISETP.GE.AND P0, PT, R0, c[0x0][0x3c8], PT ;  /* 0x0000f20000007a0c */ /* 0x000fda0003f06270 */
[----:B------:R-:W-:Y:S05]  /*ea80*/  @P0 EXIT ;  /* 0x000000000000094d */ /* 0x000fea0003800000 */
[----:B------:R-:W-:-:S04]  /*ea90*/  LEA.HI R0, R0, R0, RZ, 0x1 ;  /* 0x0000000000007211 */ /* 0x000fc800078f08ff */
[----:B------:R-:W-:-:S05]  /*eaa0*/  LOP3.LUT R0, R0, 0xfffffffe, RZ, 0xc0, !PT ;  /* 0xfffffffe00007812 */ /* 0x000fca00078ec0ff */
[----:B------:R-:W-:-:S05]  /*eab0*/  IMAD.WIDE R2, R0, 0x4, R2 ;  /* 0x0000000400027825 */ /* 0x000fca00078e0202 */
[----:B------:R-:W-:Y:S01]  /*eac0*/  ST.E.64 [R2.64], R178 ;  /* 0x000000b202007985 */ /* 0x000fe2000c101b10 */
[----:B------:R-:W-:Y:S05]  /*ead0*/  EXIT ;  /* 0x000000000000794d */ /* 0x000fea0003800000 */
.L_x_23:
[----:B------:R-:W3:Y:S02]  /*eae0*/  S2R R0, SR_TID.X ;  /* 0x0000000000007919 */ /* 0x000ee40000002100 */
[----:B---3--:R-:W-:-:S13]  /*eaf0*/  ISETP.GT.AND P0, PT, R0, 0x7f, PT ;  /* 0x0000007f0000780c */ /* 0x008fda0003f04270 */
[----:B------:R-:W-:Y:S05]  /*eb00*/  @P0 EXIT ;  /* 0x000000000000094d */ /* 0x000fea0003800000 */
[----:B------:R-:W3:Y:S01]  /*eb10*/  S2R R8, SR_CTAID.X ;  /* 0x0000000000087919 */ /* 0x000ee20000002500 */
[----:B------:R-:W-:-:S05]  /*eb20*/  MOV R3, c[0x0][0x4e8] ;  /* 0x00013a0000037a02 */ /* 0x000fca0000000f00 */
[----:B-1----:R-:W-:Y:S01]  /*eb30*/  IMAD R2, R3, c[0x0][0x388], RZ ;  /* 0x0000e20003027a24 */ /* 0x002fe200078e02ff */
[----:B---3--:R-:W-:-:S04]  /*eb40*/  LEA R8, R8, R0, 0x7 ;  /* 0x0000000008087211 */ /* 0x008fc800078e38ff */
[----:B------:R-:W-:-:S13]  /*eb50*/  ISETP.GE.AND P0, PT, R8, R2, PT ;  /* 0x000000020800720c */ /* 0x000fda0003f06270 */
[----:B------:R-:W-:Y:S05]  /*eb60*/  @P0 EXIT ;  /* 0x000000000000094d */ /* 0x000fea0003800000 */
[----:B------:R-:W1:Y:S01]  /*eb70*/  S2R R7, SR_CTAID.Z ;  /* 0x0000000000077919 */ /* 0x000e620000002700 */
[----:B------:R-:W-:Y:S01]  /*eb80*/  USHF.R.S32.HI UR6, URZ, 0x1f, UR10 ;  /* 0x0000001f3f067899 */ /* 0x000fe2000801140a */
[----:B------:R-:W-:Y:S01]  /*eb90*/  ISETP.NE.AND P0, PT, R3, 0x1, PT ;  /* 0x000000010300780c */ /* 0x000fe20003f05270 */
[----:B------:R-:W-:Y:S01]  /*eba0*/  ULDC.64 UR4, c[0x0][0x4d0] ;  /* 0x0001340000047ab9 */ /* 0x000fe20000000a00 */
[----:B------:R-:W3:Y:S01]  /*ebb0*/  S2R R9, SR_CTAID.Y ;  /* 0x0000000000097919 */ /* 0x000ee20000002600 */
[----:B------:R-:W-:Y:S01]  /*ebc0*/  UIMAD UR6, UR6, UR4, URZ ;  /* 0x00000004060672a4 */ /* 0x000fe2000f8e023f */
[----:B------:R-:W-:Y:S01]  /*ebd0*/  IADD3 R4, RZ, -UR10, RZ ;  /* 0x8000000aff047c10 */ /* 0x000fe2000fffe0ff */
[----:B--2---:R-:W-:Y:S01]  /*ebe0*/  UIMAD.WIDE.U32 UR8, UR10, UR4, URZ ;  /* 0x000000040a0872a5 */ /* 0x004fe2000f8e003f */
[----:B------:R-:W-:Y:S01]  /*ebf0*/  MOV R0, R8 ;  /* 0x0000000800007202 */ /* 0x000fe20000000f00 */
[----:B------:R-:W-:-:S04]  /*ec00*/  UIMAD UR4, UR10, UR5, UR6 ;  /* 0x000000050a0472a4 */ /* 0x000fc8000f8e0206 */
[----:B------:R-:W-:Y:S01]  /*ec10*/  UIADD3 UR4, UR9, UR4, URZ ;  /* 0x0000000409047290 */ /* 0x000fe2000fffe03f */
[----:B------:R-:W-:Y:S01]  /*ec20*/  MOV R3, UR9 ;  /* 0x0000000900037c02 */ /* 0x000fe20008000f00 */
[----:B------:R-:W-:-:S04]  /*ec30*/  @P0 IMAD.HI.U32 R5, R8, c[0x0][0x4ec], RZ ;  /* 0x00013b0008050a27 */ /* 0x000fc800078e00ff */
[----:B------:R-:W-:Y:S01]  /*ec40*/  IMAD.U32 R2, RZ, RZ, UR8 ;  /* 0x00000008ff027e24 */ /* 0x000fe2000f8e00ff */
[----:B------:R-:W-:Y:S01]  /*ec50*/  @P0 SHF.R.U32.HI R0, RZ, c[0x0][0x4f0], R5 ;  /* 0x00013c00ff000a19 */ /* 0x000fe20000011605 */
[----:B------:R-:W-:Y:S01]  /*ec60*/  IMAD.U32 R3, RZ, RZ, UR4 ;  /* 0x00000004ff037e24 */ /* 0x000fe2000f8e00ff */
[----:B-1----:R-:W-:-:S03]  /*ec70*/  SHF.R.S32.HI R6, RZ, 0x1f, R7 ;  /* 0x0000001fff067819 */ /* 0x002fc60000011407 */
[----:B------:R-:W-:-:S04]  /*ec80*/  IMAD.WIDE.U32 R2, R7, c[0x0][0x4d8], R2 ;  /* 0x0001360007027a25 */ /* 0x000fc800078e0002 */
[----:B------:R-:W-:Y:S02]  /*ec90*/  IMAD R6, R6, c[0x0][0x4d8], RZ ;  /* 0x0001360006067a24 */ /* 0x000fe400078e02ff */
[----:B---3--:R-:W-:Y:S02]  /*eca0*/  IMAD R4, R4, c[0x0][0x550], R9 ;  /* 0x0001540004047a24 */ /* 0x008fe400078e0209 */
[----:B------:R-:W-:Y:S01]  /*ecb0*/  IMAD R5, R7, c[0x0][0x4dc], R6 ;  /* 0x0001370007057a24 */ /* 0x000fe200078e0206 */
[----:B------:R-:W-:Y:S02]  /*ecc0*/  IADD3 R7, -R0, RZ, RZ ;  /* 0x000000ff00077210 */ /* 0x000fe40007ffe1ff */
[----:B------:R-:W-:Y:S01]  /*ecd0*/  SHF.R.S32.HI R6, RZ, 0x1f, R4 ;  /* 0x0000001fff067819 */ /* 0x000fe20000011404 */
[----:B------:R-:W-:Y:S02]  /*ece0*/  IMAD.IADD R3, R5, 0x1, R3 ;  /* 0x0000000105037824 */ /* 0x000fe400078e0203 */
[----:B------:R-:W-:Y:S01]  /*ecf0*/  IMAD R5, R7, c[0x0][0x4e8], R8 ;  /* 0x00013a0007057a24 */ /* 0x000fe200078e0208 */
[----:B------:R-:W-:Y:S01]  /*ed00*/  SHF.R.S32.HI R7, RZ, 0x1f, R0 ;  /* 0x0000001fff077819 */ /* 0x000fe20000011400 */
[----:B------:R-:W-:-:S02]  /*ed10*/  IMAD R6, R6, c[0x0][0x4e0], RZ ;  /* 0x0001380006067a24 */ /* 0x000fc400078e02ff */
[----:B------:R-:W-:-:S04]  /*ed20*/  IMAD.WIDE.U32 R2, R4, c[0x0][0x4e0], R2 ;  /* 0x0001380004027a25 */ /* 0x000fc800078e0002 */
[----:B------:R-:W-:Y:S01]  /*ed30*/  IMAD R6, R4, c[0x0][0x4e4], R6 ;  /* 0x0001390004067a24 */ /* 0x000fe200078e0206 */
[----:B------:R-:W-:Y:S02]  /*ed40*/  SHF.R.S32.HI R4, RZ, 0x1f, R5 ;  /* 0x0000001fff047819 */ /* 0x000fe40000011405 */
[----:B------:R-:W-:-:S03]  /*ed50*/  IADD3 R2, P0, R0, R2, RZ ;  /* 0x0000000200027210 */ /* 0x000fc60007f1e0ff */
[----:B------:R-:W-:Y:S01]  /*ed60*/  IMAD R0, R4, c[0x0][0x4c8], RZ ;  /* 0x0001320004007a24 */ /* 0x000fe200078e02ff */
[----:B------:R-:W-:-:S03]  /*ed70*/  IADD3.X R3, R7, R3, R6, P0, !PT ;  /* 0x0000000307037210 */ /* 0x000fc600007fe406 */
[C---:B------:R-:W-:Y:S02]  /*ed80*/  IMAD R0, R5.reuse, c[0x0][0x4cc], R0 ;  /* 0x0001330005007a24 */ /* 0x040fe400078e0200 */
[----:B------:R-:W-:-:S05]  /*ed90*/  IMAD.WIDE.U32 R2, R5, c[0x0][0x4c8], R2 ;  /* 0x0001320005027a25 */ /* 0x000fca00078e0002 */
[----:B------:R-:W-:Y:S02]  /*eda0*/  IADD3 R0, R3, R0, RZ ;  /* 0x0000000003007210 */ /* 0x000fe40007ffe0ff */
[----:B------:R-:W-:-:S04]  /*edb0*/  LEA R4, P0, R2, c[0x0][0x4a8], 0x2 ;  /* 0x00012a0002047a11 */ /* 0x000fc800078010ff */
[----:B------:R-:W-:Y:S02]  /*edc0*/  LEA.HI.X R5, R2, c[0x0][0x4ac], R0, 0x2, P0 ;  /* 0x00012b0002057a11 */ /* 0x000fe400000f1400 */
[----:B------:R-:W-:-:S05]  /*edd0*/  MOV R0, 0xff800000 ;  /* 0xff80000000007802 */ /* 0x000fca0000000f00 */
[----:B------:R-:W-:Y:S01]  /*ede0*/  STG.E [R4.64], R0 ;  /* 0x0000000004007986 */ /* 0x000fe2000c101910 */
[----:B------:R-:W-:Y:S05]  /*edf0*/  EXIT ;  /* 0x000000000000794d */ /* 0x000fea0003800000 */
.L_x_30:
[----:B------:R-:W-:-:S00]  /*ee00*/  BRA `(.L_x_30) ;  /* 0xfffffff000007947 */ /* 0x000fc0000383ffff */
[----:B------:R-:W-:-:S00]  /*ee10*/  NOP ;  /* 0x0000000000007918 */ /* 0x000fc00000000000 */
        /* <DEDUP_REMOVED lines=14> */
.L_x_3818:


//--------------------- .text._ZN7cutlass13device_kernelIN5flash19enable_sm80_to_sm89INS1_16FlashAttnFwdSm80INS1_25CollectiveMainloopFwdSm80ILi4ELi1ELb0EN4cute5tupleIJNS5_1CILi128EEENS7_ILi80EEENS7_ILi64EEEEEELi64ENS_6half_tEfNS_4arch4Sm80ELb0ELb0ELb1ELb1ELb1ELb0ELb1ELb1EEENS1_21CollectiveEpilogueFwdINS6_IJS8_SA_S9_EEENS6_IJNS7_ILi1EEESI_SI_EEESC_SE_Li128ELb1ELb1ELb1ELb0EEENS1_36VarlenDynamicPersistentTileSchedulerILi128ELi80ELi128ELi128ELb1ELb1ELb0ELb0ELb1ELb1EEEEEEEEEvNT_6ParamsE --------------------------
	.section	.text._ZN7cutlass13device_kernelIN5flash19enable_sm80_to_sm89INS1_16FlashAttnFwdSm80INS1_25CollectiveMainloopFwdSm80ILi4ELi1ELb0EN4cute5tupleIJNS5_1CILi128EEENS7_ILi80EEENS7_ILi64EEEEEELi64ENS_6half_tEfNS_4arch4Sm80ELb0ELb0ELb1ELb1ELb1ELb0ELb1ELb1EEENS1_21CollectiveEpilogueFwdINS6_IJS8_SA_S9_EEENS6_IJNS7_ILi1EEESI_SI_EEESC_SE_Li128ELb1ELb1ELb1ELb0EEENS1_36VarlenDynamicPersistentTileSchedulerILi128ELi80ELi128ELi128ELb1ELb1ELb0ELb0ELb1ELb1EEEEEEEEEvNT_6ParamsE,"ax",@progbits
	.sectioninfo	@"SHI_REGISTERS=255"
	.align	128
.text._ZN7cutlass13device_kernelIN5flash19enable_sm80_to_sm89INS1_16FlashAttnFwdSm80INS1_25CollectiveMainloopFwdSm80ILi4ELi1ELb0EN4cute5tupleIJNS5_1CILi128EEENS7_ILi80EEENS7_ILi64EEEEEELi64ENS_6half_tEfNS_4arch4Sm80ELb0ELb0ELb1ELb1ELb1ELb0ELb1ELb1EEENS1_21CollectiveEpilogueFwdINS6_IJS8_SA_S9_EEENS6_IJNS7_ILi1EEESI_SI_EEESC_SE_Li128ELb1ELb1ELb1ELb0EEENS1_36VarlenDynamicPersistentTileSchedulerILi128ELi80ELi128ELi128ELb1ELb1ELb0ELb0ELb1ELb1EEEEEEEEEvNT_6ParamsE:
        .type           _ZN7cutlass13device_kernelIN5flash19enable_sm80_to_sm89INS1_16FlashAttnFwdSm80INS1_25CollectiveMainloopFwdSm80ILi4ELi1ELb0EN4cute5tupleIJNS5_1CILi128EEENS7_ILi80EEENS7_ILi64EEEEEELi64ENS_6half_tEfNS_4arch4Sm80ELb0ELb0ELb1ELb1ELb1ELb0ELb1ELb1EEENS1_21CollectiveEpilogueFwdINS6_IJS8_SA_S9_EEENS6_IJNS7_ILi1EEESI_SI_EEESC_SE_Li128ELb1ELb1ELb1ELb0EEENS1_36VarlenDynamicPersistentTileSchedulerILi128ELi80ELi128ELi128ELb1ELb1ELb0ELb0ELb1ELb1EEEEEEEEEvNT_6ParamsE,@function
        .size           _ZN7cutlass13device_kernelIN5flash19enable_sm80_to_sm89INS1_16FlashAttnFwdSm80INS1_25CollectiveMainloopFwdSm80ILi4ELi1ELb0EN4cute5tupleIJNS5_1CILi128EEENS7_ILi80EEENS7_ILi64EEEEEELi64ENS_6half_tEfNS_4arch4Sm80ELb0ELb0ELb1ELb1ELb1ELb0ELb1ELb1EEENS1_21CollectiveEpilogueFwdINS6_IJS8_SA_S9_EEENS6_IJNS7_ILi1EEESI_SI_EEESC_SE_Li128ELb1ELb1ELb1ELb0EEENS1_36VarlenDynamicPersistentTileSchedulerILi128ELi80ELi128ELi128ELb1ELb1ELb0ELb0ELb1ELb1EEEEEEEEEvNT_6ParamsE,(.L_x_3819 - _ZN7cutlass13device_kernelIN5flash19enable_sm80_to_sm89INS1_16FlashAttnFwdSm80INS1_25CollectiveMainloopFwdSm80ILi4ELi1ELb0EN4cute5tupleIJNS5_1CILi128EEENS7_ILi80EEENS7_ILi64EEEEEELi64ENS_6half_tEfNS_4arch4Sm80ELb0ELb0ELb1ELb1ELb1ELb0ELb1ELb1EEENS1_21CollectiveEpilogueFwdINS6_IJS8_SA_S9_EEENS6_IJNS7_ILi1EEESI_SI_EEESC_SE_Li128ELb1ELb1ELb1ELb0EEENS1_36VarlenDynamicPersistentTileSchedulerILi128ELi80ELi128ELi128ELb1ELb1ELb0ELb0ELb1ELb1EEEEEEEEEvNT_6ParamsE)
        .other          _ZN7cutlass13device_kernelIN5flash19enable_sm80_to_sm89INS1_16FlashAttnFwdSm80INS1_25CollectiveMainloopFwdSm80ILi4ELi1ELb0EN4cute5tupleIJNS5_1CILi128EEENS7_ILi80EEENS7_ILi64EEEEEELi64ENS_6half_tEfNS_4arch4Sm80ELb0ELb0ELb1ELb1ELb1ELb0ELb1ELb1EEENS1_21CollectiveEpilogueFwdINS6_IJS8_SA_S9_EEENS6_IJNS7_ILi1EEESI_SI_EEESC_SE_Li128ELb1ELb1ELb1ELb0EEENS1_36VarlenDynamicPersistentTileSchedulerILi128ELi80ELi128ELi128ELb1ELb1ELb0ELb0ELb1ELb1EEEEEEEEEvNT_6ParamsE,@"STO_CUDA_ENTRY STV_DEFAULT"
_ZN7cutlass13device_kernelIN5flash19enable_sm80_to_sm89INS1_16FlashAttnFwdSm80INS1_25CollectiveMainloopFwdSm80ILi4ELi1ELb0EN4cute5tupleIJNS5_1CILi128EEENS7_ILi80EEENS7_ILi64EEEEEELi64ENS_6half_tEfNS_4arch4Sm80ELb0ELb0ELb1ELb1ELb1ELb0ELb1ELb1EEENS1_21CollectiveEpilogueFwdINS6_IJS8_SA_S9_EEENS6_IJNS7_ILi1EEESI_SI_EEESC_SE_Li128ELb1ELb1ELb1ELb0EEENS1_36VarlenDynamicPersistentTileSchedulerILi128ELi80ELi128ELi128ELb1ELb1ELb0ELb0ELb1ELb1EEEEEEEEEvNT_6ParamsE:
[----:B------:R-:W-:-:S03]  /*0000*/  MOV R1, c[0x0][0x28] ;  /* 0x00000a0000017a02 */ /* 0x000fc60000000f00 */
[----:B------:R-:W1:Y:S01]  /*0010*/  S2R R2, SR_TID.X ;  /* 0x0000000000027919 */ /* 0x000e620000002100 */
[----:B------:R-:W-:Y:S01]  /*0020*/  IADD3 R1, R1, -0xd0, RZ ;  /* 0xffffff3001017810 */ /* 0x000fe20007ffe0ff */
[----:B------:R-:W-:Y:S01]  /*0030*/  ULDC.64 UR6, c[0x0][0x118] ;  /* 0x0000460000067ab9 */ /* 0x000fe20000000a00 */
[----:B-1----:R-:W-:-:S05]  /*0040*/  SHF.R.U32.HI R0, RZ, 0x5, R2 ;  /* 0x00000005ff007819 */ /* 0x002fca0000011602 */
[----:B------:R-:W1:Y:S02]  /*0050*/  SHFL.IDX PT, R3, R0, RZ, 0x1f ;  /* 0x00001fff00037589 */ /* 0x000e6400000e0000 */
[----:B-1----:R-:W-:Y:S02]  /*0060*/  ISETP.NE.AND P0, PT, R3, RZ, PT ;  /* 0x000000ff0300720c */ /* 0x002fe40003f05270 */
[----:B------:R-:W-:Y:S11]  /*0070*/  STL [R1+0xc4], R3 ;  /* 0x0000c40301007387 */ /* 0x000ff60000100800 */
[----:B------:R-:W-:Y:S06]  /*0080*/  @P0 BAR.SYNC.DEFER_BLOCKING 0x5, 0x80 ;  /* 0x0142000000000b1d */ /* 0x000fec0000010000 */
[----:B------:R-:W1:Y:S04]  /*0090*/  @P0 LDS.128 R4, [0x9100] ;  /* 0x00910000ff040984 */ /* 0x000e680000000c00 */
[----:B-1----:R1:W-:Y:S04]  /*00a0*/  @P0 STL.64 [R1+0x40], R4 ;  /* 0x0000400401000387 */ /* 0x0023e80000100a00 */
[----:B------:R1:W-:Y:S04]  /*00b0*/  @P0 STL.64 [R1+0x48], R6 ;  /* 0x0000480601000387 */ /* 0x0003e80000100a00 */
[----:B------:R-:W-:Y:S06]  /*00c0*/  @P0 BAR.ARV 0x4, 0x80 ;  /* 0x0102000000000b1d */ /* 0x000fec0000002000 */
[----:B------:R-:W-:Y:S05]  /*00d0*/  @P0 BRA `(.L_x_31) ;  /* 0x00000b1000000947 */ /* 0x000fea0003800000 */
[----:B------:R-:W-:Y:S01]  /*00e0*/  LOP3.LUT R15, R2, 0x1f, RZ, 0xc0, !PT ;  /* 0x0000001f020f7812 */ /* 0x000fe200078ec0ff */
[----:B------:R-:W-:Y:S01]  /*00f0*/  CS2R R8, SRZ ;  /* 0x0000000000087805 */ /* 0x000fe2000001ff00 */
[----:B-1----:R-:W-:-:S02]  /*0100*/  IMAD.MOV.U32 R7, RZ, RZ, RZ ;  /* 0x000000ffff077224 */ /* 0x002fc400078e00ff */
[----:B------:R-:W-:-:S04]  /*0110*/  ISETP.NE.AND P6, PT, R15, 0x1f, PT ;  /* 0x0000001f0f00780c */ /* 0x000fc80003fc5270 */
[----:B------:R-:W-:-:S13]  /*0120*/  ISETP.GE.OR P0, PT, R15, c[0x0][0x53c], !P6 ;  /* 0x00014f000f007a0c */ /* 0x000fda0007706670 */
[----:B------:R-:W-:Y:S02]  /*0130*/  @!P0 IMAD.MOV.U32 R4, RZ, RZ, 0x4 ;  /* 0x00000004ff048424 */ /* 0x000fe400078e00ff */
[----:B------:R-:W-:Y:S02]  /*0140*/  @!P0 IMAD.MOV.U32 R2, RZ, RZ, 0x4 ;  /* 0x00000004ff028424 */ /* 0x000fe400078e00ff */
[----:B------:R-:W-:-:S04]  /*0150*/  @!P0 IMAD.WIDE.U32 R4, R15, R4, c[0x0][0x580] ;  /* 0x000160000f048625 */ /* 0x000fc800078e0004 */
[C---:B------:R-:W-:Y:S01]  /*0160*/  @!P0 IMAD.WIDE.U32 R2, R15.reuse, R2, c[0x0][0x578] ;  /* 0x00015e000f028625 */ /* 0x040fe200078e0002 */
[----:B------:R-:W2:Y:S04]  /*0170*/  @!P0 LDG.E R8, [R4.64] ;  /* 0x0000000604088981 */ /* 0x000ea8000c1e1900 */
[----:B------:R-:W2:Y:S01]  /*0180*/  @!P0 LDG.E R7, [R2.64] ;  /* 0x0000000602078981 */ /* 0x000ea2000c1e1900 */
[C---:B------:R-:W-:Y:S01]  /*0190*/  ISETP.NE.AND P5, PT, R15.reuse, RZ, PT ;  /* 0x000000ff0f00720c */ /* 0x040fe20003fa5270 */
[----:B------:R-:W1:Y:S01]  /*01a0*/  S2UR UR4, SR_CTAID.X ;  /* 0x00000000000479c3 */ /* 0x000e620000002500 */
[C---:B------:R-:W-:Y:S02]  /*01b0*/  ISETP.GE.U32.AND P4, PT, R15.reuse, 0x2, PT ;  /* 0x000000020f00780c */ /* 0x040fe40003f86070 */
[----:B------:R-:W-:-:S02]  /*01c0*/  ISETP.GE.U32.AND P3, PT, R15, 0x4, PT ;  /* 0x000000040f00780c */ /* 0x000fc40003f66070 */
[C---:B------:R-:W-:Y:S02]  /*01d0*/  ISETP.GE.U32.AND P2, PT, R15.reuse, 0x8, PT ;  /* 0x000000080f00780c */ /* 0x040fe40003f46070 */
[----:B------:R-:W-:Y:S01]  /*01e0*/  ISETP.GE.U32.AND P1, PT, R15, 0x10, PT ;  /* 0x000000100f00780c */ /* 0x000fe20003f26070 */
[----:B--2---:R-:W-:-:S05]  /*01f0*/  IMAD R4, R8, R7, RZ ;  /* 0x0000000708047224 */ /* 0x004fca00078e02ff */
[----:B------:R-:W2:Y:S02]  /*0200*/  SHFL.UP PT, R0, R4, 0x1, RZ ;  /* 0x0420000004007989 */ /* 0x000ea400000e00ff */
[----:B--2---:R-:W-:-:S05]  /*0210*/  SEL R0, R0, RZ, P5 ;  /* 0x000000ff00007207 */ /* 0x004fca0002800000 */
[----:B------:R-:W-:-:S05]  /*0220*/  IMAD.IADD R4, R4, 0x1, R0 ;  /* 0x0000000104047824 */ /* 0x000fca00078e0200 */
        /* <DEDUP_REMOVED lines=12> */
[----:B------:R-:W2:Y:S02]  /*02f0*/  SHFL.IDX PT, R6, R4, 0x1f, 0x1f ;  /* 0x03e01f0004067f89 */ /* 0x000ea400000e0000 */
[----:B--2---:R-:W-:-:S04]  /*0300*/  IMAD R6, R6, c[0x0][0x538], RZ ;  /* 0x00014e0006067a24 */ /* 0x004fc800078e02ff */
[----:B------:R-:W-:Y:S01]  /*0310*/  IMAD.MOV.U32 R0, RZ, RZ, R6 ;  /* 0x000000ffff007224 */ /* 0x000fe200078e0006 */
[----:B-1----:R-:W-:-:S13]  /*0320*/  ISETP.GT.AND P0, PT, R6, UR4, PT ;  /* 0x0000000406007c0c */ /* 0x002fda000bf04270 */
[----:B------:R-:W-:Y:S05]  /*0330*/  @P0 BRA `(.L_x_32) ;  /* 0x0000027000000947 */ /* 0x000fea0003800000 */
[----:B------:R-:W-:Y:S02]  /*0340*/  MOV R6, R0 ;  /* 0x0000000000067202 */ /* 0x000fe40000000f00 */
[----:B------:R-:W-:-:S04]  /*0350*/  MOV R9, RZ ;  /* 0x000000ff00097202 */ /* 0x000fc80000000f00 */
.L_x_36:
[----:B------:R-:W-:-:S04]  /*0360*/  IADD3 R0, R9, 0x1f, RZ ;  /* 0x0000001f09007810 */ /* 0x000fc80007ffe0ff */
[----:B------:R-:W-:-:S13]  /*0370*/  ISETP.GE.AND P0, PT, R0, c[0x0][0x53c], PT ;  /* 0x00014f0000007a0c */ /* 0x000fda0003f06270 */
[----:B------:R-:W-:Y:S05]  /*0380*/  @P0 BRA `(.L_x_33) ;  /* 0x0000078000000947 */ /* 0x000fea0003800000 */
[----:B------:R-:W-:Y:S01]  /*0390*/  MOV R9, R0 ;  /* 0x0000000000097202 */ /* 0x000fe20000000f00 */
[----:B------:R-:W-:Y:S01]  /*03a0*/  IMAD.MOV.U32 R7, RZ, RZ, RZ ;  /* 0x000000ffff077224 */ /* 0x000fe200078e00ff */
[----:B------:R-:W-:Y:S02]  /*03b0*/  MOV R8, RZ ;  /* 0x000000ff00087202 */ /* 0x000fe40000000f00 */
[----:B------:R-:W-:-:S04]  /*03c0*/  IADD3 R0, R15, R9, RZ ;  /* 0x000000090f007210 */ /* 0x000fc80007ffe0ff */
[----:B------:R-:W-:-:S13]  /*03d0*/  ISETP.GE.OR P0, PT, R0, c[0x0][0x53c], !P6 ;  /* 0x00014f0000007a0c */ /* 0x000fda0007706670 */
[----:B------:R-:W-:Y:S01]  /*03e0*/  @!P0 MOV R2, 0x4 ;  /* 0x0000000400028802 */ /* 0x000fe20000000f00 */
[----:B------:R-:W-:-:S04]  /*03f0*/  @!P0 IMAD.MOV.U32 R3, RZ, RZ, 0x4 ;  /* 0x00000004ff038424 */ /* 0x000fc800078e00ff */
[----:B------:R-:W-:-:S04]  /*0400*/  @!P0 IMAD.WIDE R4, R0, R2, c[0x0][0x580] ;  /* 0x0001600000048625 */ /* 0x000fc800078e0202 */
[----:B------:R-:W-:Y:S01]  /*0410*/  @!P0 IMAD.WIDE R2, R0, R3, c[0x0][0x578] ;  /* 0x00015e0000028625 */ /* 0x000fe200078e0203 */
[----:B------:R-:W2:Y:S04]  /*0420*/  @!P0 LDG.E R8, [R4.64] ;  /* 0x0000000604088981 */ /* 0x000ea8000c1e1900 */
[----:B------:R-:W2:Y:S02]  /*0430*/  @!P0 LDG.E R7, [R2.64] ;  /* 0x0000000602078981 */ /* 0x000ea4000c1e1900 */
[----:B--2---:R-:W-:Y:S01]  /*0440*/  IMAD R5, R8, R7, RZ ;  /* 0x0000000708057224 */ /* 0x004fe200078e02ff */
[----:B------:R-:W-:Y:S05]  /*0450*/  BRA.DIV ~URZ, `(.L_x_34) ;  /* 0x0000ed827f007947 */ /* 0x000fea000b800000 */
[----:B------:R1:W2:Y:S02]  /*0460*/  SHFL.UP PT, R0, R5, 0x1, RZ ;  /* 0x0420000005007989 */ /* 0x0002a400000e00ff */
.L_x_155:
[----:B--2---:R-:W-:-:S04]  /*0470*/  SEL R0, R0, RZ, P5 ;  /* 0x000000ff00007207 */ /* 0x004fc80002800000 */
[----:B-1----:R-:W-:Y:S01]  /*0480*/  IADD3 R5, R5, R0, RZ ;  /* 0x0000000005057210 */ /* 0x002fe20007ffe0ff */
[----:B------:R-:W-:Y:S05]  /*0490*/  BRA.DIV ~URZ, `(.L_x_35) ;  /* 0x0000eda27f007947 */ /* 0x000fea000b800000 */
[----:B------:R-:W1:Y:S02]  /*04a0*/  SHFL.UP PT, R0, R5, 0x2, RZ ;  /* 0x0440000005007989 */ /* 0x000e6400000e00ff */
[----:B-1----:R-:W-:-:S05]  /*04b0*/  SEL R0, R0, RZ, P4 ;  /* 0x000000ff00007207 */ /* 0x002fca0002000000 */
[----:B------:R-:W-:-:S05]  /*04c0*/  IMAD.IADD R0, R5, 0x1, R0 ;  /* 0x0000000105007824 */ /* 0x000fca00078e0200 */
        /* <DEDUP_REMOVED lines=9> */
[----:B------:R1:W2:Y:S02]  /*0560*/  SHFL.IDX PT, R0, R4, 0x1f, 0x1f ;  /* 0x03e01f0004007f89 */ /* 0x0002a400000e0000 */
.L_x_156:
[----:B--2---:R-:W-:-:S05]  /*0570*/  IMAD R0, R0, c[0x0][0x538], RZ ;  /* 0x00014e0000007a24 */ /* 0x004fca00078e02ff */
[----:B------:R-:W-:-:S04]  /*0580*/  IADD3 R6, R0, R6, RZ ;  /* 0x0000000600067210 */ /* 0x000fc80007ffe0ff */
[----:B------:R-:W-:-:S13]  /*0590*/  ISETP.GT.AND P0, PT, R6, UR4, PT ;  /* 0x0000000406007c0c */ /* 0x000fda000bf04270 */
[----:B-1----:R-:W-:Y:S05]  /*05a0*/  @!P0 BRA `(.L_x_36) ;  /* 0xfffffdb000008947 */ /* 0x002fea000383ffff */
.L_x_32:
[----:B------:R-:W-:-:S05]  /*05b0*/  IADD3 R13, -R0, R6, RZ ;  /* 0x00000006000d7210 */ /* 0x000fca0007ffe1ff */
[----:B------:R-:W-:-:S05]  /*05c0*/  IMAD R0, R4, c[0x0][0x538], R13 ;  /* 0x00014e0004007a24 */ /* 0x000fca00078e020d */
[----:B------:R-:W-:Y:S01]  /*05d0*/  ISETP.GT.AND P0, PT, R0, UR4, PT ;  /* 0x0000000400007c0c */ /* 0x000fe2000bf04270 */
[----:B------:R-:W-:-:S12]  /*05e0*/  BRA.DIV ~URZ, `(.L_x_37) ;  /* 0x0000ee127f007947 */ /* 0x000fd8000b800000 */
[----:B------:R-:W-:-:S04]  /*05f0*/  VOTE.ANY R0, PT, !P0 ;  /* 0x0000000000007806 */ /* 0x000fc800040e0100 */
.L_x_157:
[----:B------:R1:W2:Y:S01]  /*0600*/  POPC R14, R0 ;  /* 0x00000000000e7309 */ /* 0x0002a20000000000 */
[----:B------:R-:W-:Y:S05]  /*0610*/  BRA.DIV ~URZ, `(.L_x_38) ;  /* 0x0000ee227f007947 */ /* 0x000fea000b800000 */
[----:B--2---:R2:W3:Y:S01]  /*0620*/  SHFL.IDX PT, R12, R8, R14, 0x1f ;  /* 0x00001f0e080c7589 */ /* 0x0044e200000e0000 */
[----:B------:R-:W-:-:S03]  /*0630*/  MOV R6, RZ ;  /* 0x000000ff00067202 */ /* 0x000fc60000000f00 */
[----:B------:R2:W4:Y:S04]  /*0640*/  SHFL.IDX PT, R11, R7, R14, 0x1f ;  /* 0x00001f0e070b7589 */ /* 0x00052800000e0000 */
.L_x_158:
[----:B------:R-:W-:Y:S01]  /*0650*/  ISETP.NE.AND P0, PT, R0, RZ, PT ;  /* 0x000000ff0000720c */ /* 0x000fe20003f05270 */
[----:B------:R-:W-:-:S12]  /*0660*/  BSSY B0, `(.L_x_39) ;  /* 0x0000005000007945 */ /* 0x000fd80003800000 */
[----:B------:R-:W-:Y:S05]  /*0670*/  @!P0 BRA `(.L_x_40) ;  /* 0x0000003000008947 */ /* 0x000fea0003800000 */
[----:B------:R-:W-:Y:S01]  /*0680*/  IADD3 R10, R14, -0x1, RZ ;  /* 0xffffffff0e0a7810 */ /* 0x000fe20007ffe0ff */
[----:B------:R-:W-:Y:S05]  /*0690*/  BRA.DIV ~URZ, `(.L_x_41) ;  /* 0x0000ee827f007947 */ /* 0x000fea000b800000 */
[----:B------:R1:W2:Y:S02]  /*06a0*/  SHFL.IDX PT, R6, R4, R10, 0x1f ;  /* 0x00001f0a04067589 */ /* 0x0002a400000e0000 */
.L_x_40:
[----:B------:R-:W-:Y:S05]  /*06b0*/  BSYNC B0 ;  /* 0x0000000000007941 */ /* 0x000fea0003800000 */
.L_x_39:
[----:B-1-3--:R-:W-:Y:S01]  /*06c0*/  IABS R0, R12 ;  /* 0x0000000c00007213 */ /* 0x00afe20000000000 */
[----:B--2---:R-:W-:-:S04]  /*06d0*/  IMAD R4, R6, c[0x0][0x538], R13 ;  /* 0x00014e0006047a24 */ /* 0x004fc800078e020d */
[----:B------:R-:W-:Y:S01]  /*06e0*/  IMAD.MOV.U32 R5, RZ, RZ, R0 ;  /* 0x000000ffff057224 */ /* 0x000fe200078e0000 */
[----:B----4-:R-:W-:Y:S01]  /*06f0*/  IABS R0, R11 ;  /* 0x0000000b00007213 */ /* 0x010fe20000000000 */
[----:B------:R1:W-:Y:S01]  /*0700*/  STL [R1+0x40], R4 ;  /* 0x0000400401007387 */ /* 0x0003e20000100800 */
[----:B------:R-:W-:Y:S01]  /*0710*/  IADD3 R10, -R4, UR4, RZ ;  /* 0x00000004040a7c10 */ /* 0x000fe2000fffe1ff */
[----:B------:R-:W2:Y:S02]  /*0720*/  I2F.RP R2, R5 ;  /* 0x0000000500027306 */ /* 0x000ea40000209400 */
[----:B------:R-:W-:Y:S01]  /*0730*/  IMAD.MOV.U32 R7, RZ, RZ, R0 ;  /* 0x000000ffff077224 */ /* 0x000fe200078e0000 */
[----:B------:R-:W-:Y:S02]  /*0740*/  IABS R6, R10 ;  /* 0x0000000a00067213 */ /* 0x000fe40000000000 */
[----:B------:R-:W-:-:S03]  /*0750*/  IABS R0, R12 ;  /* 0x0000000c00007213 */ /* 0x000fc60000000000 */
[----:B------:R-:W-:Y:S01]  /*0760*/  I2F.RP R8, R7 ;  /* 0x0000000700087306 */ /* 0x000fe20000209400 */
[----:B------:R-:W-:-:S07]  /*0770*/  IADD3 R0, RZ, -R0, RZ ;  /* 0x80000000ff007210 */ /* 0x000fce0007ffe0ff */
[----:B--2---:R-:W2:Y:S02]  /*0780*/  MUFU.RCP R2, R2 ;  /* 0x0000000200027308 */ /* 0x004ea40000001000 */
[----:B--2---:R-:W-:-:S06]  /*0790*/  IADD3 R2, R2, 0xffffffe, RZ ;  /* 0x0ffffffe02027810 */ /* 0x004fcc0007ffe0ff */
[----:B------:R-:W2:Y:S02]  /*07a0*/  F2I.FTZ.U32.TRUNC.NTZ R3, R2 ;  /* 0x0000000200037305 */ /* 0x000ea4000021f000 */
[----:B--2---:R-:W-:-:S04]  /*07b0*/  IMAD.MOV R2, RZ, RZ, -R3 ;  /* 0x000000ffff027224 */ /* 0x004fc800078e0a03 */
[----:B-1----:R-:W-:Y:S02]  /*07c0*/  IMAD R4, R2, R5, RZ ;  /* 0x0000000502047224 */ /* 0x002fe400078e02ff */
[----:B------:R-:W-:-:S04]  /*07d0*/  IMAD.MOV.U32 R2, RZ, RZ, RZ ;  /* 0x000000ffff027224 */ /* 0x000fc800078e00ff */
[----:B------:R-:W-:-:S04]  /*07e0*/  IMAD.HI.U32 R2, R3, R4, R2 ;  /* 0x0000000403027227 */ /* 0x000fc800078e0002 */
[----:B------:R-:W-:-:S04]  /*07f0*/  IMAD.MOV.U32 R3, RZ, RZ, R6 ;  /* 0x000000ffff037224 */ /* 0x000fc800078e0006 */
[----:B------:R-:W-:-:S04]  /*0800*/  IMAD.HI.U32 R2, R2, R3, RZ ;  /* 0x0000000302027227 */ /* 0x000fc800078e00ff */
[----:B------:R-:W-:Y:S02]  /*0810*/  IMAD R0, R2, R0, R3 ;  /* 0x0000000002007224 */ /* 0x000fe400078e0203 */
[----:B------:R-:W1:Y:S03]  /*0820*/  MUFU.RCP R3, R8 ;  /* 0x0000000800037308 */ /* 0x000e660000001000 */
[----:B------:R-:W-:Y:S02]  /*0830*/  ISETP.GT.U32.AND P1, PT, R5, R0, PT ;  /* 0x000000000500720c */ /* 0x000fe40003f24070 */
[----:B-1----:R-:W-:-:S11]  /*0840*/  IADD3 R3, R3, 0xffffffe, RZ ;  /* 0x0ffffffe03037810 */ /* 0x002fd60007ffe0ff */
[----:B------:R-:W-:Y:S01]  /*0850*/  @!P1 IMAD.IADD R0, R0, 0x1, -R5 ;  /* 0x0000000100009824 */ /* 0x000fe200078e0a05 */
[----:B------:R-:W-:Y:S02]  /*0860*/  @!P1 IADD3 R2, R2, 0x1, RZ ;  /* 0x0000000102029810 */ /* 0x000fe40007ffe0ff */
[----:B------:R-:W-:Y:S01]  /*0870*/  ISETP.NE.AND P1, PT, R12, RZ, PT ;  /* 0x000000ff0c00720c */ /* 0x000fe20003f25270 */
[----:B------:R-:W1:Y:S01]  /*0880*/  F2I.FTZ.U32.TRUNC.NTZ R3, R3 ;  /* 0x0000000300037305 */ /* 0x000e62000021f000 */
[----:B------:R-:W-:Y:S02]  /*0890*/  ISETP.GE.U32.AND P2, PT, R0, R5, PT ;  /* 0x000000050000720c */ /* 0x000fe40003f46070 */
[----:B------:R-:W-:-:S04]  /*08a0*/  LOP3.LUT R0, R10, R12, RZ, 0x3c, !PT ;  /* 0x0000000c0a007212 */ /* 0x000fc800078e3cff */
[----:B------:R-:W-:-:S07]  /*08b0*/  ISETP.GE.AND P0, PT, R0, RZ, PT ;  /* 0x000000ff0000720c */ /* 0x000fce0003f06270 */
[----:B------:R-:W-:Y:S02]  /*08c0*/  @P2 IADD3 R2, R2, 0x1, RZ ;  /* 0x0000000102022810 */ /* 0x000fe40007ffe0ff */
[----:B-1----:R-:W-:-:S03]  /*08d0*/  IADD3 R0, RZ, -R3, RZ ;  /* 0x80000003ff007210 */ /* 0x002fc60007ffe0ff */
[----:B------:R-:W-:Y:S02]  /*08e0*/  IMAD.MOV.U32 R4, RZ, RZ, R2 ;  /* 0x000000ffff047224 */ /* 0x000fe400078e0002 */
[----:B------:R-:W-:Y:S01]  /*08f0*/  IMAD.MOV.U32 R2, RZ, RZ, R0 ;  /* 0x000000ffff027224 */ /* 0x000fe200078e0000 */
[----:B------:R-:W-:Y:S01]  /*0900*/  IABS R0, R11 ;  /* 0x0000000b00007213 */ /* 0x000fe20000000000 */
[----:B------:R-:W-:Y:S01]  /*0910*/  @!P0 IMAD.MOV R4, RZ, RZ, -R4 ;  /* 0x000000ffff048224 */ /* 0x000fe200078e0a04 */
[----:B------:R-:W-:Y:S01]  /*0920*/  @!P1 LOP3.LUT R4, RZ, R12, RZ, 0x33, !PT ;  /* 0x0000000cff049212 */ /* 0x000fe200078e33ff */
[----:B------:R-:W-:Y:S01]  /*0930*/  IMAD R5, R2, R7, RZ ;  /* 0x0000000702057224 */ /* 0x000fe200078e02ff */
[----:B------:R-:W-:Y:S01]  /*0940*/  MOV R2, RZ ;  /* 0x000000ff00027202 */ /* 0x000fe20000000f00 */
[----:B------:R-:W-:Y:S01]  /*0950*/  IMAD.MOV R6, RZ, RZ, -R0 ;  /* 0x000000ffff067224 */ /* 0x000fe200078e0a00 */
[----:B------:R-:W-:-:S03]  /*0960*/  IABS R8, R4 ;  /* 0x0000000400087213 */ /* 0x000fc60000000000 */
[----:B------:R-:W-:-:S04]  /*0970*/  IMAD.HI.U32 R0, R3, R5, R2 ;  /* 0x0000000503007227 */ /* 0x000fc800078e0002 */
[----:B------:R-:W-:Y:S02]  /*0980*/  IMAD.MOV.U32 R2, RZ, RZ, R8 ;  /* 0x000000ffff027224 */ /* 0x000fe400078e0008 */
[----:B------:R-:W-:Y:S02]  /*0990*/  IMAD.MOV.U32 R3, RZ, RZ, R6 ;  /* 0x000000ffff037224 */ /* 0x000fe400078e0006 */
[----:B------:R-:W-:-:S04]  /*09a0*/  IMAD.HI.U32 R0, R0, R2, RZ ;  /* 0x0000000200007227 */ /* 0x000fc800078e00ff */
[----:B------:R-:W-:Y:S02]  /*09b0*/  IMAD R2, R0, R3, R2 ;  /* 0x0000000300027224 */ /* 0x000fe400078e0202 */
[----:B------:R-:W-:-:S03]  /*09c0*/  IMAD R3, R4, R12, RZ ;  /* 0x0000000c04037224 */ /* 0x000fc600078e02ff */
[----:B------:R-:W-:Y:S02]  /*09d0*/  ISETP.GT.U32.AND P1, PT, R7, R2, PT ;  /* 0x000000020700720c */ /* 0x000fe40003f24070 */
[----:B------:R-:W-:-:S11]  /*09e0*/  IADD3 R3, R10, -R3, RZ ;  /* 0x800000030a037210 */ /* 0x000fd60007ffe0ff */
[----:B------:R-:W-:Y:S01]  /*09f0*/  @!P1 IMAD.IADD R2, R2, 0x1, -R7 ;  /* 0x0000000102029824 */ /* 0x000fe200078e0a07 */
[----:B------:R-:W-:Y:S02]  /*0a00*/  @!P1 IADD3 R0, R0, 0x1, RZ ;  /* 0x0000000100009810 */ /* 0x000fe40007ffe0ff */
[----:B------:R-:W-:Y:S02]  /*0a10*/  ISETP.NE.AND P1, PT, R11, RZ, PT ;  /* 0x000000ff0b00720c */ /* 0x000fe40003f25270 */
[----:B------:R-:W-:Y:S02]  /*0a20*/  ISETP.GE.U32.AND P2, PT, R2, R7, PT ;  /* 0x000000070200720c */ /* 0x000fe40003f46070 */
[----:B------:R-:W-:-:S04]  /*0a30*/  LOP3.LUT R2, R4, R11, RZ, 0x3c, !PT ;  /* 0x0000000b04027212 */ /* 0x000fc800078e3cff */
[----:B------:R-:W-:-:S07]  /*0a40*/  ISETP.GE.AND P0, PT, R2, RZ, PT ;  /* 0x000000ff0200720c */ /* 0x000fce0003f06270 */
[----:B------:R-:W-:-:S06]  /*0a50*/  @P2 IADD3 R0, R0, 0x1, RZ ;  /* 0x0000000100002810 */ /* 0x000fcc0007ffe0ff */
[----:B------:R-:W-:Y:S02]  /*0a60*/  @!P0 IADD3 R0, -R0, RZ, RZ ;  /* 0x000000ff00008210 */ /* 0x000fe40007ffe1ff */
[----:B------:R-:W-:-:S05]  /*0a70*/  @!P1 LOP3.LUT R0, RZ, R11, RZ, 0x33, !PT ;  /* 0x0000000bff009212 */ /* 0x000fca00078e33ff */
[--C-:B------:R-:W-:Y:S02]  /*0a80*/  IMAD.MOV R2, RZ, RZ, -R0.reuse ;  /* 0x000000ffff027224 */ /* 0x100fe400078e0a00 */
[C---:B------:R-:W-:Y:S02]  /*0a90*/  IMAD R0, R11.reuse, 0x1000000, R0 ;  /* 0x010000000b007824 */ /* 0x040fe400078e0200 */
[----:B------:R-:W-:Y:S02]  /*0aa0*/  IMAD R2, R11, R2, R4 ;  /* 0x000000020b027224 */ /* 0x000fe400078e0204 */
[----:B------:R-:W-:Y:S02]  /*0ab0*/  IMAD.IADD R4, R14, 0x1, R9 ;  /* 0x000000010e047824 */ /* 0x000fe400078e0209 */
[----:B------:R-:W-:-:S03]  /*0ac0*/  IMAD R0, R2, 0x10000, R0 ;  /* 0x0001000002007824 */ /* 0x000fc600078e0200 */
[----:B------:R1:W-:Y:S04]  /*0ad0*/  STL [R1+0x4c], R4 ;  /* 0x00004c0401007387 */ /* 0x0003e80000100800 */
[----:B------:R1:W-:Y:S04]  /*0ae0*/  STL [R1+0x48], R0 ;  /* 0x0000480001007387 */ /* 0x0003e80000100800 */
[----:B------:R1:W-:Y:S01]  /*0af0*/  STL [R1+0x44], R3 ;  /* 0x0000440301007387 */ /* 0x0003e20000100800 */
[----:B------:R-:W-:Y:S05]  /*0b00*/  BRA `(.L_x_42) ;  /* 0x0000006000007947 */ /* 0x000fea0003800000 */
.L_x_33:
[----:B------:R-:W-:Y:S01]  /*0b10*/  MOV R0, UR4 ;  /* 0x0000000400007c02 */ /* 0x000fe20008000f00 */
[----:B------:R-:W-:Y:S04]  /*0b20*/  STL [R1+0x44], RZ ;  /* 0x000044ff01007387 */ /* 0x000fe80000100800 */
[----:B------:R-:W-:Y:S04]  /*0b30*/  STL [R1+0x48], RZ ;  /* 0x000048ff01007387 */ /* 0x000fe80000100800 */
[----:B------:R1:W-:Y:S02]  /*0b40*/  STL [R1+0x40], R0 ;  /* 0x0000400001007387 */ /* 0x0003e40000100800 */
[----:B-1----:R-:W-:-:S05]  /*0b50*/  MOV R0, c[0x0][0x53c] ;  /* 0x00014f0000007a02 */ /* 0x002fca0000000f00 */
[----:B------:R1:W-:Y:S02]  /*0b60*/  STL [R1+0x4c], R0 ;  /* 0x00004c0001007387 */ /* 0x0003e40000100800 */
.L_x_42:
[----:B-1----:R-:W2:Y:S04]  /*0b70*/  LDL R4, [R1+0x40] ;  /* 0x0000400001047983 */ /* 0x002ea80000100800 */
[----:B------:R-:W2:Y:S04]  /*0b80*/  LDL R5, [R1+0x44] ;  /* 0x0000440001057983 */ /* 0x000ea80000100800 */
[----:B------:R-:W2:Y:S04]  /*0b90*/  LDL R6, [R1+0x48] ;  /* 0x0000480001067983 */ /* 0x000ea80000100800 */
[----:B------:R-:W2:Y:S01]  /*0ba0*/  LDL R7, [R1+0x4c] ;  /* 0x00004c0001077983 */ /* 0x000ea20000100800 */
[----:B------:R-:W-:Y:S01]  /*0bb0*/  ISETP.NE.AND P0, PT, R15, RZ, PT ;  /* 0x000000ff0f00720c */ /* 0x000fe20003f05270 */
[----:B------:R-:W-:-:S12]  /*0bc0*/  WARPSYNC 0xffffffff ;  /* 0xffffffff00007948 */ /* 0x000fd80003800000 */
[----:B--2---:R1:W-:Y:S04]  /*0bd0*/  @!P0 STS.128 [0x9100], R4 ;  /* 0x00910004ff008388 */ /* 0x0043e80000000c00 */
[----:B------:R-:W-:Y:S06]  /*0be0*/  BAR.ARV 0x5, 0x80 ;  /* 0x0142000000007b1d */ /* 0x000fec0000002000 */
.L_x_31:
[----:B------:R-:W2:Y:S02]  /*0bf0*/  LDL R0, [R1+0x4c] ;  /* 0x00004c0001007983 */ /* 0x000ea40000100800 */
[----:B--2---:R-:W-:-:S13]  /*0c00*/  ISETP.GE.AND P0, PT, R0, c[0x0][0x53c], PT ;  /* 0x00014f0000007a0c */ /* 0x004fda0003f06270 */
[----:B------:R-:W-:Y:S05]  /*0c10*/  @P0 EXIT ;  /* 0x000000000000094d */ /* 0x000fea0003800000 */
[----:B------:R-:W2:Y:S01]  /*0c20*/  S2R R11, SR_TID.X ;  /* 0x00000000000b7919 */ /* 0x000ea20000002100 */
[----:B------:R-:W-:Y:S02]  /*0c30*/  ULDC UR5, c[0x0][0x2ac] ;  /* 0x0000ab0000057ab9 */ /* 0x000fe40000000800 */
[----:B------:R-:W-:Y:S02]  /*0c40*/  ULDC UR4, c[0x0][0x1d0] ;  /* 0x0000740000047ab9 */ /* 0x000fe40000000800 */
[----:B------:R-:W-:Y:S01]  /*0c50*/  UIMAD UR5, UR5, UR4, URZ ;  /* 0x00000004050572a4 */ /* 0x000fe2000f8e023f */
[----:B--2---:R-:W-:-:S04]  /*0c60*/  SHF.R.S32.HI R10, RZ, 0x1f, R11 ;  /* 0x0000001fff0a7819 */ /* 0x004fc8000001140b */
[CC--:B------:R-:W-:Y:S02]  /*0c70*/  LEA.HI R8, R10.reuse, R11.reuse, RZ, 0x2 ;  /* 0x0000000b0a087211 */ /* 0x0c0fe400078f10ff */
[CC--:B-1----:R-:W-:Y:S02]  /*0c80*/  LEA.HI R5, R10.reuse, R11.reuse, RZ, 0x4 ;  /* 0x0000000b0a057211 */ /* 0x0c2fe400078f20ff */
[--C-:B------:R-:W-:Y:S02]  /*0c90*/  SHF.R.S32.HI R3, RZ, 0x2, R8.reuse ;  /* 0x00000002ff037819 */ /* 0x100fe40000011408 */
[----:B------:R-:W-:Y:S02]  /*0ca0*/  SHF.R.S32.HI R0, RZ, 0x1f, R8 ;  /* 0x0000001fff007819 */ /* 0x000fe40000011408 */
[----:B------:R-:W-:Y:S02]  /*0cb0*/  LEA.HI R16, R10, R11, RZ, 0x3 ;  /* 0x0000000b0a107211 */ /* 0x000fe400078f18ff */
[----:B------:R-:W-:-:S02]  /*0cc0*/  LEA.HI R0, R0, R3, RZ, 0x3 ;  /* 0x0000000300007211 */ /* 0x000fc400078f18ff */
[----:B------:R-:W-:Y:S02]  /*0cd0*/  LOP3.LUT R2, R5, 0xfffffff0, RZ, 0xc0, !PT ;  /* 0xfffffff005027812 */ /* 0x000fe400078ec0ff */
[----:B------:R-:W-:Y:S02]  /*0ce0*/  LOP3.LUT R0, R0, 0xfffffff8, RZ, 0xc0, !PT ;  /* 0xfffffff800007812 */ /* 0x000fe400078ec0ff */
[----:B------:R-:W-:Y:S02]  /*0cf0*/  SHF.R.S32.HI R4, RZ, 0x3, R16 ;  /* 0x00000003ff047819 */ /* 0x000fe40000011410 */
[----:B------:R-:W-:Y:S01]  /*0d00*/  LOP3.LUT R244, R16, 0xfffffff8, RZ, 0xc0, !PT ;  /* 0xfffffff810f47812 */ /* 0x000fe200078ec0ff */
[----:B------:R-:W-:Y:S01]  /*0d10*/  IMAD.IADD R9, R3, 0x1, -R0 ;  /* 0x0000000103097824 */ /* 0x000fe200078e0a00 */
[----:B------:R-:W-:Y:S01]  /*0d20*/  SHF.R.S32.HI R3, RZ, 0x4, R5 ;  /* 0x00000004ff037819 */ /* 0x000fe20000011405 */
[----:B------:R-:W-:Y:S02]  /*0d30*/  IMAD.IADD R0, R11, 0x1, -R2 ;  /* 0x000000010b007824 */ /* 0x000fe400078e0a02 */
[----:B------:R-:W-:Y:S01]  /*0d40*/  IMAD.SHL.U32 R2, R4, 0x40, RZ ;  /* 0x0000004004027824 */ /* 0x000fe200078e00ff */
[----:B------:R-:W-:Y:S01]  /*0d50*/  LEA.HI R5, R5, R3, RZ, 0x1 ;  /* 0x0000000305057211 */ /* 0x000fe200078f08ff */
[----:B------:R-:W-:Y:S01]  /*0d60*/  IMAD.IADD R244, R11, 0x1, -R244 ;  /* 0x000000010bf47824 */ /* 0x000fe200078e0af4 */
[----:B------:R-:W-:-:S02]  /*0d70*/  SHF.R.S32.HI R4, RZ, 0x1f, R0 ;  /* 0x0000001fff047819 */ /* 0x000fc40000011400 */
[----:B------:R-:W-:Y:S01]  /*0d80*/  LOP3.LUT R2, R2, 0x1c0, RZ, 0xc0, !PT ;  /* 0x000001c002027812 */ /* 0x000fe200078ec0ff */
[----:B------:R-:W-:Y:S01]  /*0d90*/  IMAD.SHL.U32 R231, R244, 0x8, RZ ;  /* 0x00000008f4e77824 */ /* 0x000fe200078e00ff */
[----:B------:R-:W-:Y:S02]  /*0da0*/  LEA.HI R13, R4, R0, RZ, 0x3 ;  /* 0x00000000040d7211 */ /* 0x000fe400078f18ff */
[----:B------:R-:W-:Y:S02]  /*0db0*/  SHF.R.U32.HI R7, RZ, 0x3, R2 ;  /* 0x00000003ff077819 */ /* 0x000fe40000011602 */
[----:B------:R-:W-:Y:S02]  /*0dc0*/  LOP3.LUT R4, R2, 0x38, R231, 0xf8, !PT ;  /* 0x0000003802047812 */ /* 0x000fe400078ef8e7 */
[----:B------:R-:W-:Y:S02]  /*0dd0*/  LOP3.LUT R6, R13, 0xfffffff8, RZ, 0xc0, !PT ;  /* 0xfffffff80d067812 */ /* 0x000fe400078ec0ff */
[----:B------:R-:W-:-:S02]  /*0de0*/  LOP3.LUT R5, R5, 0xfffffffe, RZ, 0xc0, !PT ;  /* 0xfffffffe05057812 */ /* 0x000fc400078ec0ff */
[----:B------:R-:W-:Y:S01]  /*0df0*/  LOP3.LUT R15, R4, R7, RZ, 0x3c, !PT ;  /* 0x00000007040f7212 */ /* 0x000fe200078e3cff */
[----:B------:R-:W-:Y:S01]  /*0e00*/  IMAD.IADD R7, R0, 0x1, -R6 ;  /* 0x0000000100077824 */ /* 0x000fe200078e0a06 */
[----:B------:R-:W-:Y:S01]  /*0e10*/  LOP3.LUT R2, R9, 0x1, RZ, 0xc0, !PT ;  /* 0x0000000109027812 */ /* 0x000fe200078ec0ff */
[----:B------:R-:W-:Y:S01]  /*0e20*/  IMAD.IADD R14, R3, 0x1, -R5 ;  /* 0x00000001030e7824 */ /* 0x000fe200078e0a05 */
[----:B------:R-:W-:Y:S02]  /*0e30*/  LEA.HI R0, R10, R11, RZ, 0x5 ;  /* 0x0000000b0a007211 */ /* 0x000fe400078f28ff */
[----:B------:R-:W-:Y:S02]  /*0e40*/  LOP3.LUT R3, R8, 0xfffffffc, RZ, 0xc0, !PT ;  /* 0xfffffffc08037812 */ /* 0x000fe400078ec0ff */
[----:B------:R-:W-:Y:S02]  /*0e50*/  ISETP.NE.U32.AND P0, PT, R2, 0x1, PT ;  /* 0x000000010200780c */ /* 0x000fe40003f05070 */
[--C-:B------:R-:W-:Y:S01]  /*0e60*/  SHF.R.S32.HI R6, RZ, 0x5, R0.reuse ;  /* 0x00000005ff067819 */ /* 0x100fe20000011400 */
[----:B------:R-:W-:Y:S01]  /*0e70*/  IMAD.IADD R8, R11, 0x1, -R3 ;  /* 0x000000010b087824 */ /* 0x000fe200078e0a03 */
[----:B------:R-:W-:-:S02]  /*0e80*/  SHF.R.S32.HI R2, RZ, 0x1f, R0 ;  /* 0x0000001fff027819 */ /* 0x000fc40000011400 */
[----:B------:R-:W-:Y:S02]  /*0e90*/  LOP3.LUT R0, R0, 0xffffffe0, RZ, 0xc0, !PT ;  /* 0xffffffe000007812 */ /* 0x000fe400078ec0ff */
[----:B------:R-:W-:Y:S02]  /*0ea0*/  LEA.HI R4, R10, R11, RZ, 0x6 ;  /* 0x0000000b0a047211 */ /* 0x000fe400078f30ff */
[----:B------:R-:W-:Y:S01]  /*0eb0*/  LEA.HI R3, R2, R6, RZ, 0x2 ;  /* 0x0000000602037211 */ /* 0x000fe200078f10ff */
[----:B------:R-:W-:Y:S01]  /*0ec0*/  IMAD.IADD R18, R11, 0x1, -R0 ;  /* 0x000000010b127824 */ /* 0x000fe200078e0a00 */
[----:B------:R-:W-:Y:S01]  /*0ed0*/  LEA.HI R0, R8, R8, RZ, 0x1 ;  /* 0x0000000808007211 */ /* 0x000fe200078f08ff */
[----:B------:R-:W-:Y:S01]  /*0ee0*/  IMAD.SHL.U32 R12, R4, 0x8, RZ ;  /* 0x00000008040c7824 */ /* 0x000fe200078e00ff */
[----:B------:R-:W-:Y:S01]  /*0ef0*/  LOP3.LUT R4, R3, 0xffffffc, RZ, 0xc0, !PT ;  /* 0x0ffffffc03047812 */ /* 0x000fe200078ec0ff */
[----:B------:R-:W-:Y:S01]  /*0f00*/  IMAD.SHL.U32 R2, R244, 0x40, RZ ;  /* 0x00000040f4027824 */ /* 0x000fe200078e00ff */
[C---:B------:R-:W-:Y:S01]  /*0f10*/  LOP3.LUT R3, R0.reuse, 0x1ffffffe, RZ, 0xc0, !PT ;  /* 0x1ffffffe00037812 */ /* 0x040fe200078ec0ff */
[----:B------:R-:W-:Y:S01]  /*0f20*/  IMAD.SHL.U32 R0, R0, 0x20, RZ ;  /* 0x0000002000007824 */ /* 0x000fe200078e00ff */
[----:B------:R-:W-:Y:S01]  /*0f30*/  SHF.R.S32.HI R11, RZ, 0x1f, R18 ;  /* 0x0000001fff0b7819 */ /* 0x000fe20000011412 */
[----:B------:R-:W-:Y:S01]  /*0f40*/  IMAD.IADD R5, R6, 0x1, -R4 ;  /* 0x0000000106057824 */ /* 0x000fe200078e0a04 */
[----:B------:R-:W-:Y:S01]  /*0f50*/  LOP3.LUT R2, R2, 0x1c0, RZ, 0xc0, !PT ;  /* 0x000001c002027812 */ /* 0x000fe200078ec0ff */
[----:B------:R-:W-:Y:S01]  /*0f60*/  IMAD.IADD R3, R8, 0x1, -R3 ;  /* 0x0000000108037824 */ /* 0x000fe200078e0a03 */
[----:B------:R-:W-:-:S02]  /*0f70*/  LEA.HI R11, R11, R18, RZ, 0x2 ;  /* 0x000000120b0b7211 */ /* 0x000fc400078f10ff */
[----:B------:R-:W-:Y:S02]  /*0f80*/  LOP3.LUT R0, R0, 0xffffffc0, RZ, 0xc0, !PT ;  /* 0xffffffc000007812 */ /* 0x000fe400078ec0ff */
[----:B------:R-:W-:Y:S02]  /*0f90*/  LOP3.LUT R10, R2, 0x8, R16, 0xf8, !PT ;  /* 0x00000008020a7812 */ /* 0x000fe400078ef810 */
[----:B------:R-:W-:Y:S02]  /*0fa0*/  SHF.R.U32.HI R4, RZ, 0x3, R2 ;  /* 0x00000003ff047819 */ /* 0x000fe40000011602 */
[----:B------:R-:W-:Y:S02]  /*0fb0*/  SHF.R.S32.HI R2, RZ, 0x2, R11 ;  /* 0x00000002ff027819 */ /* 0x000fe4000001140b */
[----:B------:R-:W-:Y:S01]  /*0fc0*/  LOP3.LUT R15, R15, 0x7ffffe00, R12, 0xf8, !PT ;  /* 0x7ffffe000f0f7812 */ /* 0x000fe200078ef80c */
[----:B------:R-:W-:Y:S01]  /*0fd0*/  IMAD R12, R3, 0x8, R0 ;  /* 0x00000008030c7824 */ /* 0x000fe200078e0200 */
[----:B------:R-:W-:Y:S01]  /*0fe0*/  LOP3.LUT R10, R10, R4, RZ, 0x3c, !PT ;  /* 0x000000040a0a7212 */ /* 0x000fe200078e3cff */
[----:B------:R-:W-:Y:S01]  /*0ff0*/  IMAD.SHL.U32 R0, R7, 0x40, RZ ;  /* 0x0000004007007824 */ /* 0x000fe200078e00ff */
[----:B------:R-:W-:Y:S01]  /*1000*/  R2P PR, R9, 0x6 ;  /* 0x0000000609007804 */ /* 0x000fe20000000000 */
[----:B------:R-:W-:Y:S01]  /*1010*/  IMAD R17, R5, 0x10, R2 ;  /* 0x0000001005117824 */ /* 0x000fe200078e0202 */
[----:B------:R-:W-:Y:S01]  /*1020*/  LOP3.LUT P4, RZ, R7, 0x2, RZ, 0xc0, !PT ;  /* 0x0000000207ff7812 */ /* 0x000fe2000788c0ff */
[----:B------:R-:W-:Y:S01]  /*1030*/  IMAD.SHL.U32 R2, R9, 0x40, RZ ;  /* 0x0000004009027824 */ /* 0x000fe200078e00ff */
[----:B------:R-:W-:Y:S01]  /*1040*/  LOP3.LUT R0, R0, 0x1c0, RZ, 0xc0, !PT ;  /* 0x000001c000007812 */ /* 0x000fe200078ec0ff */
[----:B------:R-:W-:Y:S01]  /*1050*/  IMAD.SHL.U32 R3, R14, 0x8, RZ ;  /* 0x000000080e037824 */ /* 0x000fe200078e00ff */
[----:B------:R-:W-:Y:S01]  /*1060*/  LOP3.LUT P3, RZ, R7, 0x4, RZ, 0xc0, !PT ;  /* 0x0000000407ff7812 */ /* 0x000fe2000786c0ff */
[----:B------:R-:W-:Y:S01]  /*1070*/  IMAD.SHL.U32 R5, R6, 0x400, RZ ;  /* 0x0000040006057824 */ /* 0x000fe200078e00ff */
[----:B------:R-:W-:Y:S01]  /*1080*/  LOP3.LUT R4, R2, 0x1c0, RZ, 0xc0, !PT ;  /* 0x000001c002047812 */ /* 0x000fe200078ec0ff */
[----:B------:R1:W-:Y:S01]  /*1090*/  STL [R1+0xc8], R17 ;  /* 0x0000c81101007387 */ /* 0x0003e20000100800 */
[----:B------:R-:W-:Y:S01]  /*10a0*/  LOP3.LUT R2, R0, 0x8, R3, 0xf8, !PT ;  /* 0x0000000800027812 */ /* 0x000fe200078ef803 */
[----:B------:R-:W-:Y:S01]  /*10b0*/  IMAD.SHL.U32 R3, R13, 0x40, RZ ;  /* 0x000000400d037824 */ /* 0x000fe200078e00ff */
[----:B------:R-:W-:Y:S01]  /*10c0*/  SHF.R.U32.HI R0, RZ, 0x3, R0 ;  /* 0x00000003ff007819 */ /* 0x000fe20000011600 */
[----:B------:R-:W-:Y:S01]  /*10d0*/  IMAD R7, R8, 0x2, R5 ;  /* 0x0000000208077824 */ /* 0x000fe200078e0205 */
[----:B------:R-:W-:Y:S01]  /*10e0*/  LEA.HI R6, R4, R4, RZ, 0x1d ;  /* 0x0000000404067211 */ /* 0x000fe200078fe8ff */
[----:B------:R-:W-:Y:S01]  /*10f0*/  IMAD.MOV.U32 R9, RZ, RZ, 0x40 ;  /* 0x00000040ff097424 */ /* 0x000fe200078e00ff */
[----:B------:R-:W-:Y:S01]  /*1100*/  LOP3.LUT R2, R2, R0, RZ, 0x3c, !PT ;  /* 0x0000000002027212 */ /* 0x000fe200078e3cff */
[----:B------:R-:W-:Y:S01]  /*1110*/  IMAD R0, R14, 0x200, R10 ;  /* 0x000002000e007824 */ /* 0x000fe200078e020a */
[----:B------:R-:W-:Y:S01]  /*1120*/  LOP3.LUT R4, R3, 0xfffffe00, RZ, 0xc0, !PT ;  /* 0xfffffe0003047812 */ /* 0x000fe200078ec0ff */
[----:B------:R-:W-:Y:S01]  /*1130*/  IMAD.IADD R7, R7, 0x1, R6 ;  /* 0x0000000107077824 */ /* 0x000fe200078e0206 */
[----:B------:R-:W-:Y:S01]  /*1140*/  SHF.R.S32.HI R10, RZ, 0x1f, R231 ;  /* 0x0000001fff0a7819 */ /* 0x000fe200000114e7 */
[----:B------:R-:W-:Y:S01]  /*1150*/  IMAD.SHL.U32 R204, R15, 0x2, RZ ;  /* 0x000000020fcc7824 */ /* 0x000fe200078e00ff */
[CC--:B------:R-:W-:Y:S01]  /*1160*/  IADD3 R3, R2.reuse, R4.reuse, R5 ;  /* 0x0000000402037210 */ /* 0x0c0fe20007ffe005 */
[----:B------:R-:W-:Y:S01]  /*1170*/  IMAD.MOV.U32 R8, RZ, RZ, 0x20 ;  /* 0x00000020ff087424 */ /* 0x000fe200078e00ff */
[----:B------:R-:W-:Y:S01]  /*1180*/  LOP3.LUT R4, R2, R4, RZ, 0xfc, !PT ;  /* 0x0000000402047212 */ /* 0x000fe200078efcff */
[----:B------:R-:W-:Y:S01]  /*1190*/  IMAD.MOV.U32 R5, RZ, RZ, -0x10 ;  /* 0xfffffff0ff057424 */ /* 0x000fe200078e00ff */
[----:B------:R-:W-:Y:S01]  /*11a0*/  LOP3.LUT R2, R11, 0x7ffffffc, RZ, 0xc0, !PT ;  /* 0x7ffffffc0b027812 */ /* 0x000fe200078ec0ff */
[----:B------:R-:W-:Y:S01]  /*11b0*/  IMAD.IADD R11, R17, 0x1, R12 ;  /* 0x00000001110b7824 */ /* 0x000fe200078e020c */
[----:B------:R-:W-:-:S02]  /*11c0*/  LEA R184, R0, 0x2900, 0x1 ;  /* 0x0000290000b87811 */ /* 0x000fc400078e08ff */
[----:B------:R-:W-:Y:S01]  /*11d0*/  SEL R0, R9, 0xffffffc0, !P3 ;  /* 0xffffffc009007807 */ /* 0x000fe20005800000 */
[----:B------:R-:W-:Y:S01]  /*11e0*/  IMAD.IADD R2, R18, 0x1, -R2 ;  /* 0x0000000112027824 */ /* 0x000fe200078e0a02 */
[----:B------:R2:W-:Y:S01]  /*11f0*/  STL [R1+0xcc], R11 ;  /* 0x0000cc0b01007387 */ /* 0x0005e20000100800 */
[----:B------:R-:W-:Y:S02]  /*1200*/  LEA R9, R7, 0x80, 0x1 ;  /* 0x0000008007097811 */ /* 0x000fe400078e08ff */
[----:B------:R-:W-:Y:S01]  /*1210*/  IMAD.SHL.U32 R10, R2, 0x2, RZ ;  /* 0x00000002020a7824 */ /* 0x000fe200078e00ff */
[C---:B------:R-:W-:Y:S02]  /*1220*/  SEL R6, R8.reuse, 0xffffffe0, !P1 ;  /* 0xffffffe008067807 */ /* 0x040fe40004800000 */
[----:B------:R-:W-:Y:S02]  /*1230*/  SEL R2, R8, 0xffffffe0, !P4 ;  /* 0xffffffe008027807 */ /* 0x000fe40006000000 */
[C---:B-1----:R-:W-:Y:S01]  /*1240*/  IADD3 R17, R10.reuse, 0x8, RZ ;  /* 0x000000080a117810 */ /* 0x042fe20007ffe0ff */
[----:B------:R1:W-:Y:S01]  /*1250*/  STL [R1+0x74], R10 ;  /* 0x0000740a01007387 */ /* 0x0003e20000100800 */
[----:B------:R-:W-:-:S02]  /*1260*/  IADD3 R16, R10, 0x10, RZ ;  /* 0x000000100a107810 */ /* 0x000fc40007ffe0ff */
[C---:B------:R-:W-:Y:S01]  /*1270*/  IADD3 R15, R10.reuse, 0x18, RZ ;  /* 0x000000180a0f7810 */ /* 0x040fe20007ffe0ff */
[----:B------:R-:W-:Y:S01]  /*1280*/  STL [R1+0x68], R17 ;  /* 0x0000681101007387 */ /* 0x000fe20000100800 */
[C---:B------:R-:W-:Y:S02]  /*1290*/  IADD3 R14, R10.reuse, 0x20, RZ ;  /* 0x000000200a0e7810 */ /* 0x040fe40007ffe0ff */
[----:B------:R-:W-:Y:S01]  /*12a0*/  IADD3 R13, R10, 0x28, RZ ;  /* 0x000000280a0d7810 */ /* 0x000fe20007ffe0ff */
[----:B------:R-:W-:Y:S01]  /*12b0*/  STL [R1+0x64], R16 ;  /* 0x0000641001007387 */ /* 0x000fe20000100800 */
[----:B------:R-:W-:Y:S02]  /*12c0*/  SHF.R.S32.HI R7, RZ, 0x1f, R17 ;  /* 0x0000001fff077819 */ /* 0x000fe40000011411 */
[----:B------:R-:W-:Y:S01]  /*12d0*/  SHF.R.S32.HI R8, RZ, 0x1f, R16 ;  /* 0x0000001fff087819 */ /* 0x000fe20000011410 */
[----:B------:R-:W-:Y:S01]  /*12e0*/  STL [R1+0x60], R15 ;  /* 0x0000600f01007387 */ /* 0x000fe20000100800 */
[----:B------:R-:W-:-:S02]  /*12f0*/  SEL R5, R5, 0x10, !P0 ;  /* 0x0000001005057807 */ /* 0x000fc40004000000 */
[----:B------:R-:W-:Y:S01]  /*1300*/  LEA R194, R3, 0x5100, 0x1 ;  /* 0x0000510003c27811 */ /* 0x000fe200078e08ff */
[----:B------:R-:W-:Y:S01]  /*1310*/  STL [R1+0x5c], R14 ;  /* 0x00005c0e01007387 */ /* 0x000fe20000100800 */
[----:B--2---:R-:W-:Y:S02]  /*1320*/  IADD3 R11, R10, 0x30, RZ ;  /* 0x000000300a0b7810 */ /* 0x004fe40007ffe0ff */
[----:B------:R-:W-:Y:S01]  /*1330*/  LEA R190, R4, 0x100, 0x1 ;  /* 0x0000010004be7811 */ /* 0x000fe200078e08ff */
[----:B------:R-:W-:Y:S01]  /*1340*/  STL [R1+0x58], R13 ;  /* 0x0000580d01007387 */ /* 0x000fe20000100800 */
[C---:B------:R-:W-:Y:S02]  /*1350*/  IMAD.IADD R195, R194.reuse, 0x1, R0 ;  /* 0x00000001c2c37824 */ /* 0x040fe400078e0200 */
[----:B------:R-:W-:Y:S01]  /*1360*/  IMAD.IADD R197, R194, 0x1, R2 ;  /* 0x00000001c2c57824 */ /* 0x000fe200078e0202 */
[----:B------:R2:W-:Y:S01]  /*1370*/  STL [R1+0x54], R11 ;  /* 0x0000540b01007387 */ /* 0x0005e20000100800 */
[----:B-1----:R-:W-:Y:S01]  /*1380*/  IADD3 R10, R10, 0x38, RZ ;  /* 0x000000380a0a7810 */ /* 0x002fe20007ffe0ff */
[----:B------:R-:W-:-:S02]  /*1390*/  IMAD.IADD R191, R0, 0x1, R190 ;  /* 0x0000000100bf7824 */ /* 0x000fc400078e02be */
[----:B------:R1:W-:Y:S01]  /*13a0*/  STL [R1+0xb0], R7 ;  /* 0x0000b00701007387 */ /* 0x0003e20000100800 */
[C---:B------:R-:W-:Y:S02]  /*13b0*/  IMAD.IADD R193, R2.reuse, 0x1, R190 ;  /* 0x0000000102c17824 */ /* 0x040fe400078e02be */
[C---:B------:R-:W-:Y:S01]  /*13c0*/  IMAD.IADD R196, R2.reuse, 0x1, R195 ;  /* 0x0000000102c47824 */ /* 0x040fe200078e02c3 */
[----:B------:R-:W-:Y:S01]  /*13d0*/  STL [R1+0x50], R10 ;  /* 0x0000500a01007387 */ /* 0x000fe20000100800 */
[----:B------:R-:W-:-:S03]  /*13e0*/  IMAD.IADD R192, R2, 0x1, R191 ;  /* 0x0000000102c07824 */ /* 0x000fc600078e02bf */
[----:B------:R3:W-:Y:S04]  /*13f0*/  STL [R1+0xac], R8 ;  /* 0x0000ac0801007387 */ /* 0x0007e80000100800 */
[----:B------:R-:W-:Y:S01]  /*1400*/  STL [R1+0x84], R9 ;  /* 0x0000840901007387 */ /* 0x000fe20000100800 */
[----:B--2---:R-:W-:Y:S02]  /*1410*/  SHF.R.S32.HI R11, RZ, 0x1f, R11 ;  /* 0x0000001fff0b7819 */ /* 0x004fe4000001140b */
[----:B-1----:R-:W-:-:S05]  /*1420*/  SHF.R.S32.HI R7, RZ, 0x1f, R15 ;  /* 0x0000001fff077819 */ /* 0x002fca000001140f */
[----:B------:R1:W-:Y:S01]  /*1430*/  STL [R1+0xa8], R7 ;  /* 0x0000a80701007387 */ /* 0x0003e20000100800 */
[----:B---3--:R-:W-:-:S05]  /*1440*/  SHF.R.S32.HI R8, RZ, 0x1f, R14 ;  /* 0x0000001fff087819 */ /* 0x008fca000001140e */
[----:B------:R2:W-:Y:S01]  /*1450*/  STL [R1+0xa4], R8 ;  /* 0x0000a40801007387 */ /* 0x0005e20000100800 */
[----:B-1----:R-:W-:-:S05]  /*1460*/  SHF.R.S32.HI R7, RZ, 0x1f, R13 ;  /* 0x0000001fff077819 */ /* 0x002fca000001140d */
[----:B------:R1:W-:Y:S01]  /*1470*/  STL [R1+0xa0], R7 ;  /* 0x0000a00701007387 */ /* 0x0003e20000100800 */
[----:B--2---:R-:W-:-:S03]  /*1480*/  IADD3 R8, R9, 0x40, RZ ;  /* 0x0000004009087810 */ /* 0x004fc60007ffe0ff */
[----:B------:R2:W-:Y:S01]  /*1490*/  STL [R1+0x9c], R11 ;  /* 0x00009c0b01007387 */ /* 0x0005e20000100800 */
[----:B------:R-:W-:-:S05]  /*14a0*/  @P2 IADD3 R8, R9, -0x40, RZ ;  /* 0xffffffc009082810 */ /* 0x000fca0007ffe0ff */
[----:B------:R-:W-:-:S04]  /*14b0*/  IMAD.IADD R3, R5, 0x1, R8 ;  /* 0x0000000105037824 */ /* 0x000fc800078e0208 */
[----:B------:R-:W-:Y:S02]  /*14c0*/  IMAD.IADD R0, R6, 0x1, R3 ;  /* 0x0000000106007824 */ /* 0x000fe400078e0203 */
[C---:B-1----:R-:W-:Y:S01]  /*14d0*/  IMAD.IADD R7, R9.reuse, 0x1, R5 ;  /* 0x0000000109077824 */ /* 0x042fe200078e0205 */
[----:B--2---:R-:W-:Y:S01]  /*14e0*/  SHF.R.S32.HI R11, RZ, 0x1f, R10 ;  /* 0x0000001fff0b7819 */ /* 0x004fe2000001140a */
[----:B------:R-:W-:-:S04]  /*14f0*/  IMAD.IADD R10, R9, 0x1, R6 ;  /* 0x00000001090a7824 */ /* 0x000fc800078e0206 */
[----:B------:R-:W-:Y:S04]  /*1500*/  STL [R1+0x98], R11 ;  /* 0x0000980b01007387 */ /* 0x000fe80000100800 */
[----:B------:R1:W-:Y:S04]  /*1510*/  STL [R1+0x94], R7 ;  /* 0x0000940701007387 */ /* 0x0003e80000100800 */
[----:B------:R-:W-:Y:S01]  /*1520*/  STL [R1+0xb8], R10 ;  /* 0x0000b80a01007387 */ /* 0x000fe20000100800 */
[----:B-1----:R-:W-:-:S05]  /*1530*/  IMAD.IADD R7, R7, 0x1, R6 ;  /* 0x0000000107077824 */ /* 0x002fca00078e0206 */
[----:B------:R1:W-:Y:S04]  /*1540*/  STL [R1+0xb4], R7 ;  /* 0x0000b40701007387 */ /* 0x0003e80000100800 */
[----:B------:R2:W-:Y:S01]  /*1550*/  STL [R1+0x88], R8 ;  /* 0x0000880801007387 */ /* 0x0005e20000100800 */
[----:B-1----:R-:W-:-:S04]  /*1560*/  IMAD.IADD R7, R6, 0x1, R8 ;  /* 0x0000000106077824 */ /* 0x002fc800078e0208 */
[----:B------:R-:W-:Y:S01]  /*1570*/  IMAD.IADD R4, R5, 0x1, R7 ;  /* 0x0000000105047824 */ /* 0x000fe200078e0207 */
[----:B------:R2:W-:Y:S04]  /*1580*/  STL [R1+0x8c], R7 ;  /* 0x00008c0701007387 */ /* 0x0005e80000100800 */
[----:B------:R2:W-:Y:S04]  /*1590*/  STL [R1+0x90], R3 ;  /* 0x0000900301007387 */ /* 0x0005e80000100800 */
[----:B------:R2:W-:Y:S04]  /*15a0*/  STL [R1+0xc0], R4 ;  /* 0x0000c00401007387 */ /* 0x0005e80000100800 */
[----:B------:R2:W-:Y:S02]  /*15b0*/  STL [R1+0xbc], R0 ;  /* 0x0000bc0001007387 */ /* 0x0005e40000100800 */
.L_x_154:
[----:B--2---:R-:W2:Y:S01]  /*15c0*/  LDL R0, [R1+0x4c] ;  /* 0x00004c0001007983 */ /* 0x004ea20000100800 */
[----:B------:R-:W-:Y:S01]  /*15d0*/  IMAD.MOV.U32 R8, RZ, RZ, 0x4 ;  /* 0x00000004ff087424 */ /* 0x000fe200078e00ff */
[----:B------:R-:W-:-:S04]  /*15e0*/  ISETP.NE.U32.AND P4, PT, RZ, c[0x0][0x370], PT ;  /* 0x0000dc00ff007a0c */ /* 0x000fc80003f85070 */
[----:B------:R-:W-:Y:S01]  /*15f0*/  ISETP.NE.AND.EX P4, PT, RZ, c[0x0][0x374], PT, P4 ;  /* 0x0000dd00ff007a0c */ /* 0x000fe20003f85340 */
[----:B--2---:R-:W-:-:S05]  /*1600*/  IMAD.WIDE R2, R0, R8, c[0x0][0x588] ;  /* 0x0001620000027625 */ /* 0x004fca00078e0208 */
[----:B------:R-:W2:Y:S01]  /*1610*/  LDG.E R13, [R2.64] ;  /* 0x00000006020d7981 */ /* 0x000ea2000c1e1900 */
[----:B------:R-:W-:Y:S01]  /*1620*/  IMAD.MOV.U32 R9, RZ, RZ, RZ ;  /* 0x000000ffff097224 */ /* 0x000fe200078e00ff */
[----:B------:R-:W-:Y:S01]  /*1630*/  ISETP.NE.U32.AND P2, PT, RZ, c[0x0][0x360], PT ;  /* 0x0000d800ff007a0c */ /* 0x000fe20003f45070 */
[----:B------:R-:W-:Y:S01]  /*1640*/  IMAD.MOV.U32 R11, RZ, RZ, RZ ;  /* 0x000000ffff0b7224 */ /* 0x000fe200078e00ff */
[----:B------:R-:W-:Y:S02]  /*1650*/  ISETP.NE.U32.AND P3, PT, RZ, c[0x0][0x348], PT ;  /* 0x0000d200ff007a0c */ /* 0x000fe40003f65070 */
[----:B------:R-:W-:Y:S02]  /*1660*/  ISETP.NE.AND.EX P2, PT, RZ, c[0x0][0x364], PT, P2 ;  /* 0x0000d900ff007a0c */ /* 0x000fe40003f45320 */
[----:B------:R-:W-:Y:S02]  /*1670*/  ISETP.NE.AND.EX P3, PT, RZ, c[0x0][0x34c], PT, P3 ;  /* 0x0000d300ff007a0c */ /* 0x000fe40003f65330 */
[----:B--2---:R-:W-:Y:S01]  /*1680*/  SHF.R.S32.HI R15, RZ, 0x1f, R13 ;  /* 0x0000001fff0f7819 */ /* 0x004fe2000001140d */
[C---:B------:R-:W-:Y:S01]  /*1690*/  IMAD.SHL.U32 R18, R13.reuse, 0x4, RZ ;  /* 0x000000040d127824 */ /* 0x040fe200078e00ff */
[C---:B------:R-:W-:Y:S01]  /*16a0*/  @P4 LEA R6, P1, R13.reuse, c[0x0][0x370], 0x2 ;  /* 0x0000dc000d064a11 */ /* 0x040fe200078210ff */
[----:B------:R1:W-:Y:S01]  /*16b0*/  STL [R1+0x3c], R13 ;  /* 0x00003c0d01007387 */ /* 0x0003e20000100800 */
[----:B------:R-:W-:-:S02]  /*16c0*/  SHF.L.U64.HI R17, R13, 0x2, R15 ;  /* 0x000000020d117819 */ /* 0x000fc4000001020f */
[----:B------:R-:W-:Y:S01]  /*16d0*/  @P4 LEA.HI.X R7, R13, c[0x0][0x374], R15, 0x2, P1 ;  /* 0x0000dd000d074a11 */ /* 0x000fe200008f140f */
[----:B------:R1:W-:Y:S02]  /*16e0*/  STL [R1+0x7c], R15 ;  /* 0x00007c0f01007387 */ /* 0x0003e40000100800 */
[C---:B------:R-:W-:Y:S02]  /*16f0*/  @P2 IADD3 R4, P0, R18.reuse, c[0x0][0x360], RZ ;  /* 0x0000d80012042a10 */ /* 0x040fe40007f1e0ff */
[----:B------:R-:W-:Y:S01]  /*1700*/  IADD3 R2, P1, R18, c[0x0][0x348], RZ ;  /* 0x0000d20012027a10 */ /* 0x000fe20007f3e0ff */
[----:B------:R-:W2:Y:S01]  /*1710*/  @P4 LDG.E R9, [R6.64] ;  /* 0x0000000606094981 */ /* 0x000ea2000c1e1900 */
[C---:B------:R-:W-:Y:S02]  /*1720*/  @P2 IADD3.X R5, R17.reuse, c[0x0][0x364], RZ, P0, !PT ;  /* 0x0000d90011052a10 */ /* 0x040fe400007fe4ff */
[----:B------:R-:W-:Y:S01]  /*1730*/  IADD3.X R3, R17, c[0x0][0x34c], RZ, P1, !PT ;  /* 0x0000d30011037a10 */ /* 0x000fe20000ffe4ff */
[----:B------:R1:W-:Y:S04]  /*1740*/  STL [R1+0x6c], R18 ;  /* 0x00006c1201007387 */ /* 0x0003e80000100800 */
[----:B------:R1:W5:Y:S04]  /*1750*/  @P2 LDG.E R12, [R4.64] ;  /* 0x00000006040c2981 */ /* 0x000368000c1e1900 */
[----:B------:R1:W5:Y:S04]  /*1760*/  @P3 LDG.E R11, [R2.64] ;  /* 0x00000006020b3981 */ /* 0x000368000c1e1900 */
[----:B------:R1:W-:Y:S01]  /*1770*/  STL [R1+0x70], R17 ;  /* 0x0000701101007387 */ /* 0x0003e20000100800 */
[----:B------:R-:W-:Y:S03]  /*1780*/  YIELD ;  /* 0x0000000000007946 */ /* 0x000fe60003800000 */
[----:B--2---:R1:W-:Y:S01]  /*1790*/  STL [R1+0x14], R9 ;  /* 0x0000140901007387 */ /* 0x0043e20000100800 */
[----:B------:R-:W-:Y:S05]  /*17a0*/  @P2 BRA `(.L_x_43) ;  /* 0x0000005000002947 */ /* 0x000fea0003800000 */
[----:B-----5:R-:W-:Y:S01]  /*17b0*/  MOV R12, c[0x0][0x168] ;  /* 0x00005a00000c7a02 */ /* 0x020fe20000000f00 */
[----:B------:R-:W-:Y:S05]  /*17c0*/  @!P3 BRA `(.L_x_43) ;  /* 0x000000300000b947 */ /* 0x000fea0003800000 */
[----:B------:R2:W3:Y:S04]  /*17d0*/  LDG.E R0, [R2.64] ;  /* 0x0000000602007981 */ /* 0x0004e8000c1e1900 */
[----:B-12---:R-:W3:Y:S02]  /*17e0*/  LDG.E R2, [R2.64+0x4] ;  /* 0x0000040602027981 */ /* 0x006ee4000c1e1900 */
[----:B---3--:R-:W-:-:S02]  /*17f0*/  IADD3 R12, -R0, R2, RZ ;  /* 0x00000002000c7210 */ /* 0x008fc40007ffe1ff */
.L_x_43:
[----:B------:R-:W-:-:S04]  /*1800*/  ISETP.NE.U32.AND P0, PT, RZ, c[0x0][0x368], PT ;  /* 0x0000da00ff007a0c */ /* 0x000fc80003f05070 */
[----:B------:R-:W-:-:S13]  /*1810*/  ISETP.NE.AND.EX P0, PT, RZ, c[0x0][0x36c], PT, P0 ;  /* 0x0000db00ff007a0c */ /* 0x000fda0003f05300 */
[----:B------:R-:W-:Y:S05]  /*1820*/  @!P0 BRA `(.L_x_44) ;  /* 0x0000004000008947 */ /* 0x000fea0003800000 */
[----:B-1----:R-:W-:-:S04]  /*1830*/  IADD3 R2, P0, R18, c[0x0][0x368], RZ ;  /* 0x0000da0012027a10 */ /* 0x002fc80007f1e0ff */
[----:B------:R-:W-:-:S05]  /*1840*/  IADD3.X R3, R17, c[0x0][0x36c], RZ, P0, !PT ;  /* 0x0000db0011037a10 */ /* 0x000fca00007fe4ff */
[----:B------:R1:W5:Y:S01]  /*1850*/  LDG.E R0, [R2.64] ;  /* 0x0000000602007981 */ /* 0x000362000c1e1900 */
[----:B------:R-:W-:Y:S05]  /*1860*/  BRA `(.L_x_45) ;  /* 0x0000008000007947 */ /* 0x000fea0003800000 */
.L_x_44:
[----:B------:R-:W-:Y:S01]  /*1870*/  ISETP.NE.U32.AND P0, PT, RZ, c[0x0][0x350], PT ;  /* 0x0000d400ff007a0c */ /* 0x000fe20003f05070 */
[----:B------:R-:W-:-:S03]  /*1880*/  IMAD.U32 R0, RZ, RZ, UR5 ;  /* 0x00000005ff007e24 */ /* 0x000fc6000f8e00ff */
[----:B------:R-:W-:-:S13]  /*1890*/  ISETP.NE.AND.EX P0, PT, RZ, c[0x0][0x354], PT, P0 ;  /* 0x0000d500ff007a0c */ /* 0x000fda0003f05300 */
[----:B------:R-:W-:Y:S05]  /*18a0*/  @!P0 BRA `(.L_x_45) ;  /* 0x0000004000008947 */ /* 0x000fea0003800000 */
[----:B-1----:R-:W-:-:S05]  /*18b0*/  IMAD.WIDE R2, R13, R8, c[0x0][0x350] ;  /* 0x0000d4000d027625 */ /* 0x002fca00078e0208 */
[----:B------:R-:W2:Y:S04]  /*18c0*/  LDG.E R4, [R2.64] ;  /* 0x0000000602047981 */ /* 0x000ea8000c1e1900 */
[----:B------:R-:W2:Y:S02]  /*18d0*/  LDG.E R0, [R2.64+0x4] ;  /* 0x0000040602007981 */ /* 0x000ea4000c1e1900 */
[----:B--2---:R-:W-:-:S04]  /*18e0*/  IADD3 R0, -R4, R0, RZ ;  /* 0x0000000004007210 */ /* 0x004fc80007ffe1ff */
.L_x_45:
[----:B------:R-:W2:Y:S01]  /*18f0*/  LDL R16, [R1+0x48] ;  /* 0x0000480001107983 */ /* 0x000ea20000100800 */
[----:B-----5:R-:W-:Y:S01]  /*1900*/  IMAD.IADD R14, R0, 0x1, -R9 ;  /* 0x00000001000e7824 */ /* 0x020fe200078e0a09 */
[----:B------:R-:W-:Y:S04]  /*1910*/  BSSY B0, `(.L_x_46) ;  /* 0x000002e000007945 */ /* 0x000fe80003800000 */
[----:B------:R-:W-:-:S02]  /*1920*/  IADD3 R0, R14, 0x4f, RZ ;  /* 0x0000004f0e007810 */ /* 0x000fc40007ffe0ff */
[----:B------:R-:W-:-:S03]  /*1930*/  ISETP.GE.AND P0, PT, R14, 0x1, PT ;  /* 0x000000010e00780c */ /* 0x000fc60003f06270 */
[----:B------:R-:W-:-:S05]  /*1940*/  IMAD.HI R0, R0, 0x66666667, RZ ;  /* 0x6666666700007827 */ /* 0x000fca00078e02ff */
[----:B-1----:R-:W-:-:S04]  /*1950*/  SHF.R.U32.HI R2, RZ, 0x1f, R0 ;  /* 0x0000001fff027819 */ /* 0x002fc80000011600 */
[----:B------:R-:W-:Y:S01]  /*1960*/  LEA.HI.SX32 R10, R0, R2, 0x1b ;  /* 0x00000002000a7211 */ /* 0x000fe200078fdaff */
[----:B------:R-:W-:Y:S01]  /*1970*/  IMAD.MOV.U32 R2, RZ, RZ, RZ ;  /* 0x000000ffff027224 */ /* 0x000fe200078e00ff */
[C---:B--2---:R-:W-:Y:S02]  /*1980*/  LOP3.LUT R3, R16.reuse, 0xff000000, RZ, 0xc0, !PT ;  /* 0xff00000010037812 */ /* 0x044fe400078ec0ff */
[----:B------:R-:W-:Y:S02]  /*1990*/  LOP3.LUT R4, R16, 0xff0000, RZ, 0xc0, !PT ;  /* 0x00ff000010047812 */ /* 0x000fe400078ec0ff */
[----:B------:R-:W-:-:S04]  /*19a0*/  SHF.R.U32.HI R3, RZ, 0x8, R3 ;  /* 0x00000008ff037819 */ /* 0x000fc80000011603 */
[----:B------:R-:W-:-:S04]  /*19b0*/  LEA.HI R3, R4, R3, RZ, 0x10 ;  /* 0x0000000304037211 */ /* 0x000fc800078f80ff */
[----:B------:R-:W-:Y:S02]  /*19c0*/  LOP3.LUT R19, R3, 0xff, RZ, 0xc0, !PT ;  /* 0x000000ff03137812 */ /* 0x000fe400078ec0ff */
[----:B------:R-:W-:-:S03]  /*19d0*/  SHF.R.U32.HI R5, RZ, 0x10, R3 ;  /* 0x00000010ff057819 */ /* 0x000fc60000011603 */
[----:B------:R1:W-:Y:S04]  /*19e0*/  STL [R1+0x80], R19 ;  /* 0x0000801301007387 */ /* 0x0003e80000100800 */
[----:B------:R1:W-:Y:S01]  /*19f0*/  STL [R1+0x78], R5 ;  /* 0x0000780501007387 */ /* 0x0003e20000100800 */
[----:B------:R-:W-:Y:S05]  /*1a00*/  @!P0 BRA `(.L_x_47) ;  /* 0x000001e000008947 */ /* 0x000fea0003800000 */
[----:B------:R-:W-:Y:S01]  /*1a10*/  ISETP.NE.AND P0, PT, R5, RZ, PT ;  /* 0x000000ff0500720c */ /* 0x000fe20003f05270 */
[----:B------:R-:W-:-:S03]  /*1a20*/  IMAD.MOV.U32 R4, RZ, RZ, RZ ;  /* 0x000000ffff047224 */ /* 0x000fc600078e00ff */
[----:B------:R-:W-:-:S04]  /*1a30*/  SEL R0, R5, c[0x0][0x338], P0 ;  /* 0x0000ce0005007a07 */ /* 0x000fc80000000000 */
[----:B------:R-:W-:Y:S02]  /*1a40*/  IABS R3, R0 ;  /* 0x0000000000037213 */ /* 0x000fe40000000000 */
[----:B------:R-:W-:Y:S02]  /*1a50*/  IADD3 R6, R10, -0x1, R0 ;  /* 0xffffffff0a067810 */ /* 0x000fe40007ffe000 */
[----:B------:R-:W2:Y:S02]  /*1a60*/  I2F.RP R2, R3 ;  /* 0x0000000300027306 */ /* 0x000ea40000209400 */
[----:B------:R-:W-:-:S06]  /*1a70*/  IABS R9, R6 ;  /* 0x0000000600097213 */ /* 0x000fcc0000000000 */
[----:B--2---:R-:W2:Y:S02]  /*1a80*/  MUFU.RCP R2, R2 ;  /* 0x0000000200027308 */ /* 0x004ea40000001000 */
[----:B--2---:R-:W-:-:S06]  /*1a90*/  IADD3 R2, R2, 0xffffffe, RZ ;  /* 0x0ffffffe02027810 */ /* 0x004fcc0007ffe0ff */
[----:B-1----:R-:W1:Y:S02]  /*1aa0*/  F2I.FTZ.U32.TRUNC.NTZ R5, R2 ;  /* 0x0000000200057305 */ /* 0x002e64000021f000 */
[----:B-1----:R-:W-:-:S04]  /*1ab0*/  IMAD.MOV R2, RZ, RZ, -R5 ;  /* 0x000000ffff027224 */ /* 0x002fc800078e0a05 */
[----:B------:R-:W-:Y:S01]  /*1ac0*/  IMAD.MOV.U32 R7, RZ, RZ, R2 ;  /* 0x000000ffff077224 */ /* 0x000fe200078e0002 */
[----:B------:R-:W-:-:S03]  /*1ad0*/  IABS R2, R0 ;  /* 0x0000000000027213 */ /* 0x000fc60000000000 */
[----:B------:R-:W-:Y:S02]  /*1ae0*/  IMAD R7, R7, R3, RZ ;  /* 0x0000000307077224 */ /* 0x000fe400078e02ff */
[----:B------:R-:W-:Y:S02]  /*1af0*/  IMAD.MOV R8, RZ, RZ, -R2 ;  /* 0x000000ffff087224 */ /* 0x000fe400078e0a02 */
[----:B------:R-:W-:-:S04]  /*1b00*/  IMAD.HI.U32 R2, R5, R7, R4 ;  /* 0x0000000705027227 */ /* 0x000fc800078e0004 */
[----:B------:R-:W-:Y:S02]  /*1b10*/  IMAD.MOV.U32 R4, RZ, RZ, R9 ;  /* 0x000000ffff047224 */ /* 0x000fe400078e0009 */
[----:B------:R-:W-:Y:S02]  /*1b20*/  IMAD.MOV.U32 R5, RZ, RZ, R8 ;  /* 0x000000ffff057224 */ /* 0x000fe400078e0008 */
[----:B------:R-:W-:-:S04]  /*1b30*/  IMAD.HI.U32 R2, R2, R4, RZ ;  /* 0x0000000402027227 */ /* 0x000fc800078e00ff */
[----:B------:R-:W-:-:S05]  /*1b40*/  IMAD R4, R2, R5, R4 ;  /* 0x0000000502047224 */ /* 0x000fca00078e0204 */
[----:B------:R-:W-:-:S13]  /*1b50*/  ISETP.GT.U32.AND P1, PT, R3, R4, PT ;  /* 0x000000040300720c */ /* 0x000fda0003f24070 */
[----:B------:R-:W-:Y:S01]  /*1b60*/  @!P1 IMAD.IADD R4, R4, 0x1, -R3 ;  /* 0x0000000104049824 */ /* 0x000fe200078e0a03 */
[----:B------:R-:W-:Y:S02]  /*1b70*/  @!P1 IADD3 R2, R2, 0x1, RZ ;  /* 0x0000000102029810 */ /* 0x000fe40007ffe0ff */
[----:B------:R-:W-:Y:S02]  /*1b80*/  ISETP.NE.AND P1, PT, R0, RZ, PT ;  /* 0x000000ff0000720c */ /* 0x000fe40003f25270 */
[----:B------:R-:W-:Y:S02]  /*1b90*/  ISETP.GE.U32.AND P2, PT, R4, R3, PT ;  /* 0x000000030400720c */ /* 0x000fe40003f46070 */
[----:B------:R-:W-:-:S04]  /*1ba0*/  LOP3.LUT R3, R6, R0, RZ, 0x3c, !PT ;  /* 0x0000000006037212 */ /* 0x000fc800078e3cff */
[----:B------:R-:W-:-:S07]  /*1bb0*/  ISETP.GE.AND P0, PT, R3, RZ, PT ;  /* 0x000000ff0300720c */ /* 0x000fce0003f06270 */
[----:B------:R-:W-:-:S06]  /*1bc0*/  @P2 IADD3 R2, R2, 0x1, RZ ;  /* 0x0000000102022810 */ /* 0x000fcc0007ffe0ff */
[----:B------:R-:W-:Y:S01]  /*1bd0*/  @!P0 IMAD.MOV R2, RZ, RZ, -R2 ;  /* 0x000000ffff028224 */ /* 0x000fe200078e0a02 */
[----:B------:R-:W-:Y:S02]  /*1be0*/  @!P1 LOP3.LUT R2, RZ, R0, RZ, 0x33, !PT ;  /* 0x00000000ff029212 */ /* 0x000fe400078e33ff */
.L_x_47:
[----:B------:R-:W-:Y:S05]  /*1bf0*/  BSYNC B0 ;  /* 0x0000000000007941 */ /* 0x000fea0003800000 */
.L_x_46:
[----:B------:R-:W-:Y:S01]  /*1c00*/  IMAD R3, R19, R2, RZ ;  /* 0x0000000213037224 */ /* 0x000fe200078e02ff */
[----:B------:R-:W-:Y:S01]  /*1c10*/  PRMT R0, RZ, 0x7610, R0 ;  /* 0x00007610ff007816 */ /* 0x000fe20000000000 */
[----:B------:R-:W-:Y:S01]  /*1c20*/  IMAD.MOV.U32 R24, RZ, RZ, RZ ;  /* 0x000000ffff187224 */ /* 0x000fe200078e00ff */
[----:B-1----:R-:W-:Y:S01]  /*1c30*/  MOV R19, RZ ;  /* 0x000000ff00137202 */ /* 0x002fe20000000f00 */
[----:B------:R-:W-:Y:S01]  /*1c40*/  IMAD.IADD R2, R3, 0x1, R2 ;  /* 0x0000000103027824 */ /* 0x000fe200078e0202 */
[----:B------:R1:W-:Y:S01]  /*1c50*/  STL [R1+0x10], R3 ;  /* 0x0000100301007387 */ /* 0x0003e20000100800 */
[----:B------:R-:W-:Y:S01]  /*1c60*/  CS2R R22, SRZ ;  /* 0x0000000000167805 */ /* 0x000fe2000001ff00 */
[----:B------:R-:W-:Y:S01]  /*1c70*/  CS2R R28, SRZ ;  /* 0x00000000001c7805 */ /* 0x000fe2000001ff00 */
[----:B------:R-:W-:Y:S01]  /*1c80*/  CS2R R26, SRZ ;  /* 0x00000000001a7805 */ /* 0x000fe2000001ff00 */
[----:B------:R-:W-:Y:S01]  /*1c90*/  IMNMX R171, R10, R2, PT ;  /* 0x000000020aab7217 */ /* 0x000fe20003800200 */
[----:B------:R-:W-:Y:S01]  /*1ca0*/  CS2R R66, SRZ ;  /* 0x0000000000427805 */ /* 0x000fe2000001ff00 */
[----:B------:R-:W-:Y:S01]  /*1cb0*/  CS2R R62, SRZ ;  /* 0x00000000003e7805 */ /* 0x000fe2000001ff00 */
[----:B------:R-:W-:Y:S01]  /*1cc0*/  CS2R R40, SRZ ;  /* 0x0000000000287805 */ /* 0x000fe2000001ff00 */
[----:B------:R-:W-:Y:S01]  /*1cd0*/  ISETP.GT.AND P0, PT, R171, R3, PT ;  /* 0x00000003ab00720c */ /* 0x000fe20003f04270 */
        /* <DEDUP_REMOVED lines=28> */
[----:B-1----:R-:W2:Y:S01]  /*1ea0*/  LDL R6, [R1+0x44] ;  /* 0x0000440001067983 */ /* 0x002ea20000100800 */
[----:B------:R-:W-:-:S04]  /*1eb0*/  ISETP.NE.U32.AND P1, PT, RZ, c[0x0][0x340], PT ;  /* 0x0000d000ff007a0c */ /* 0x000fc80003f25070 */
[----:B------:R-:W-:-:S13]  /*1ec0*/  ISETP.NE.AND.EX P1, PT, RZ, c[0x0][0x344], PT, P1 ;  /* 0x0000d100ff007a0c */ /* 0x000fda0003f25310 */
[----:B------:R-:W-:-:S04]  /*1ed0*/  @P1 IADD3 R2, P0, R18, c[0x0][0x340], RZ ;  /* 0x0000d00012021a10 */ /* 0x000fc80007f1e0ff */
[----:B------:R-:W-:-:S05]  /*1ee0*/  @P1 IADD3.X R3, R17, c[0x0][0x344], RZ, P0, !PT ;  /* 0x0000d10011031a10 */ /* 0x000fca00007fe4ff */
[----:B------:R1:W5:Y:S01]  /*1ef0*/  @P1 LDG.E R8, [R2.64] ;  /* 0x0000000602081981 */ /* 0x000362000c1e1900 */
[----:B------:R-:W-:Y:S01]  /*1f00*/  SHF.R.S32.HI R0, RZ, 0x1f, R11 ;  /* 0x0000001fff007819 */ /* 0x000fe2000001140b */
[----:B------:R-:W-:Y:S01]  /*1f10*/  IMAD.MOV.U32 R4, RZ, RZ, c[0x0][0x2c4] ;  /* 0x0000b100ff047624 */ /* 0x000fe200078e00ff */
[----:B------:R-:W-:Y:S01]  /*1f20*/  LOP3.LUT R16, R16, 0xffff, RZ, 0xc0, !PT ;  /* 0x0000ffff10107812 */ /* 0x000fe200078ec0ff */
[----:B------:R-:W3:Y:S01]  /*1f30*/  S2R R7, SR_TID.X ;  /* 0x0000000000077919 */ /* 0x000ee20000002100 */
[----:B------:R-:W-:Y:S01]  /*1f40*/  ISETP.GE.AND P2, PT, R231, c[0x0][0x198], PT ;  /* 0x00006600e7007a0c */ /* 0x000fe20003f46270 */
[----:B------:R-:W-:Y:S01]  /*1f50*/  IMAD R0, R0, c[0x0][0x178], RZ ;  /* 0x00005e0000007a24 */ /* 0x000fe200078e02ff */
[----:B------:R-:W-:Y:S02]  /*1f60*/  ISETP.NE.AND P0, PT, R4, 0x1, PT ;  /* 0x000000010400780c */ /* 0x000fe40003f05270 */
[----:B------:R-:W-:Y:S01]  /*1f70*/  SEL R4, R13, RZ, !P3 ;  /* 0x000000ff0d047207 */ /* 0x000fe20005800000 */
[----:B------:R-:W-:Y:S01]  /*1f80*/  IMAD R0, R11, c[0x0][0x17c], R0 ;  /* 0x00005f000b007a24 */ /* 0x000fe200078e0200 */
[----:B------:R-:W-:Y:S01]  /*1f90*/  IADD3 R132, R171, -0x1, RZ ;  /* 0xffffffffab847810 */ /* 0x000fe20007ffe0ff */
[----:B-1----:R-:W-:Y:S01]  /*1fa0*/  IMAD.WIDE.U32 R2, R11, c[0x0][0x178], RZ ;  /* 0x00005e000b027a25 */ /* 0x002fe200078e00ff */
[----:B---3--:R-:W-:-:S04]  /*1fb0*/  SHF.R.S32.HI R5, RZ, 0x1f, R7 ;  /* 0x0000001fff057819 */ /* 0x008fc80000011407 */
[----:B------:R-:W-:Y:S02]  /*1fc0*/  IADD3 R3, R3, R0, RZ ;  /* 0x0000000003037210 */ /* 0x000fe40007ffe0ff */
[----:B------:R-:W-:-:S03]  /*1fd0*/  LEA.HI R5, R5, R7, RZ, 0x3 ;  /* 0x0000000705057211 */ /* 0x000fc600078f18ff */
[----:B------:R-:W-:Y:S01]  /*1fe0*/  IMAD.WIDE.U32 R2, R16, c[0x0][0x1b8], R2 ;  /* 0x00006e0010027a25 */ /* 0x000fe200078e0002 */
[----:B------:R-:W-:-:S03]  /*1ff0*/  SHF.R.S32.HI R5, RZ, 0x3, R5 ;  /* 0x00000003ff057819 */ /* 0x000fc60000011405 */
[----:B------:R-:W-:Y:S02]  /*2000*/  IMAD R3, R16, c[0x0][0x1bc], R3 ;  /* 0x00006f0010037a24 */ /* 0x000fe400078e0203 */
[----:B------:R-:W-:Y:S02]  /*2010*/  IMAD R5, R244, 0x10, R5 ;  /* 0x00000010f4057824 */ /* 0x000fe400078e0205 */
[----:B------:R-:W-:-:S04]  /*2020*/  IMAD.WIDE.U32 R2, R4, c[0x0][0x1c0], R2 ;  /* 0x0000700004027a25 */ /* 0x000fc800078e0002 */
[----:B--2---:R-:W-:Y:S01]  /*2030*/  IMAD R5, R6, 0x80, R5 ;  /* 0x0000008006057824 */ /* 0x004fe200078e0205 */
[----:B------:R-:W-:-:S03]  /*2040*/  SEL R6, R15, RZ, !P3 ;  /* 0x000000ff0f067207 */ /* 0x000fc60005800000 */
[----:B------:R-:W-:Y:S01]  /*2050*/  @P0 IMAD.HI.U32 R7, R5, c[0x0][0x2c8], RZ ;  /* 0x0000b20005070a27 */ /* 0x000fe200078e00ff */
[----:B------:R-:W-:-:S03]  /*2060*/  MOV R0, R5 ;  /* 0x0000000500007202 */ /* 0x000fc60000000f00 */
[----:B------:R-:W-:Y:S01]  /*2070*/  IMAD R6, R6, c[0x0][0x1c0], RZ ;  /* 0x0000700006067a24 */ /* 0x000fe200078e02ff */
[----:B------:R-:W-:-:S03]  /*2080*/  @P0 SHF.R.U32.HI R0, RZ, c[0x0][0x2cc], R7 ;  /* 0x0000b300ff000a19 */ /* 0x000fc60000011607 */
[----:B------:R-:W-:Y:S01]  /*2090*/  IMAD R6, R4, c[0x0][0x1c4], R6 ;  /* 0x0000710004067a24 */ /* 0x000fe200078e0206 */
[--C-:B------:R-:W-:Y:S01]  /*20a0*/  SHF.R.S32.HI R7, RZ, 0x1f, R0.reuse ;  /* 0x0000001fff077819 */ /* 0x100fe20000011400 */
[----:B------:R-:W-:-:S03]  /*20b0*/  IMAD.MOV R4, RZ, RZ, -R0 ;  /* 0x000000ffff047224 */ /* 0x000fc600078e0a00 */
[----:B------:R-:W-:Y:S01]  /*20c0*/  IADD3 R3, R3, R6, RZ ;  /* 0x0000000603037210 */ /* 0x000fe20007ffe0ff */
[----:B------:R-:W-:Y:S02]  /*20d0*/  IMAD R4, R4, c[0x0][0x2c4], R5 ;  /* 0x0000b10004047a24 */ /* 0x000fe400078e0205 */
[----:B------:R-:W-:Y:S02]  /*20e0*/  IMAD R5, R7, c[0x0][0x1b0], RZ ;  /* 0x00006c0007057a24 */ /* 0x000fe400078e02ff */
[----:B------:R-:W-:-:S04]  /*20f0*/  IMAD.WIDE.U32 R2, R0, c[0x0][0x1b0], R2 ;  /* 0x00006c0000027a25 */ /* 0x000fc800078e0002 */
[----:B------:R-:W-:Y:S01]  /*2100*/  IMAD R6, R0, c[0x0][0x1b4], R5 ;  /* 0x00006d0000067a24 */ /* 0x000fe200078e0205 */
[----:B------:R-:W-:Y:S01]  /*2110*/  SHF.R.S32.HI R5, RZ, 0x1f, R4 ;  /* 0x0000001fff057819 */ /* 0x000fe20000011404 */
[----:B------:R-:W-:Y:S02]  /*2120*/  @!P1 IMAD.MOV.U32 R8, RZ, RZ, R13 ;  /* 0x000000ffff089224 */ /* 0x000fe400078e000d */
[----:B------:R-:W-:Y:S02]  /*2130*/  IMAD.IADD R3, R3, 0x1, R6 ;  /* 0x0000000103037824 */ /* 0x000fe400078e0206 */
[----:B------:R-:W-:Y:S02]  /*2140*/  IMAD R0, R5, c[0x0][0x1a8], RZ ;  /* 0x00006a0005007a24 */ /* 0x000fe400078e02ff */
[----:B------:R-:W-:-:S04]  /*2150*/  IMAD.WIDE.U32 R2, R4, c[0x0][0x1a8], R2 ;  /* 0x00006a0004027a25 */ /* 0x000fc800078e0002 */
[----:B------:R-:W-:Y:S01]  /*2160*/  IMAD R0, R4, c[0x0][0x1ac], R0 ;  /* 0x00006b0004007a24 */ /* 0x000fe200078e0200 */
[----:B------:R-:W-:-:S04]  /*2170*/  LEA R6, P0, R2, c[0x0][0x160], 0x1 ;  /* 0x0000580002067a11 */ /* 0x000fc800078008ff */
[----:B------:R-:W-:-:S04]  /*2180*/  IADD3 R0, R3, R0, RZ ;  /* 0x0000000003007210 */ /* 0x000fc80007ffe0ff */
[----:B------:R-:W-:Y:S01]  /*2190*/  LEA.HI.X R5, R2, c[0x0][0x164], R0, 0x1, P0 ;  /* 0x0000590002057a11 */ /* 0x000fe200000f0c00 */
[----:B------:R-:W-:Y:S05]  /*21a0*/  BRA.DIV ~URZ, `(.L_x_49) ;  /* 0x0000d3d27f007947 */ /* 0x000fea000b800000 */
[----:B------:R1:W2:Y:S02]  /*21b0*/  SHFL.IDX PT, R7, R5, RZ, 0x181f ;  /* 0x00181fff05077589 */ /* 0x0002a400000e0000 */
.L_x_159:
[----:B------:R-:W-:Y:S05]  /*21c0*/  BRA.DIV ~URZ, `(.L_x_50) ;  /* 0x0000d4227f007947 */ /* 0x000fea000b800000 */
[----:B------:R3:W4:Y:S02]  /*21d0*/  SHFL.IDX PT, R2, R6, RZ, 0x181f ;  /* 0x00181fff06027589 */ /* 0x00072400000e0000 */
.L_x_160:
[----:B------:R-:W1:Y:S02]  /*21e0*/  S2R R0, SR_TID.X ;  /* 0x0000000000007919 */ /* 0x000e640000002100 */
[----:B-1----:R-:W-:-:S04]  /*21f0*/  SHF.R.S32.HI R3, RZ, 0x1f, R0 ;  /* 0x0000001fff037819 */ /* 0x002fc80000011400 */
[----:B------:R-:W-:Y:S02]  /*2200*/  LEA.HI R3, R3, R0, RZ, 0x3 ;  /* 0x0000000003037211 */ /* 0x000fe400078f18ff */
[----:B---3--:R-:W3:Y:S02]  /*2210*/  LDL R0, [R1+0x44] ;  /* 0x0000440001007983 */ /* 0x008ee40000100800 */
[----:B------:R-:W-:Y:S01]  /*2220*/  SHF.R.S32.HI R3, RZ, 0x3, R3 ;  /* 0x00000003ff037819 */ /* 0x000fe20000011403 */
[----:B------:R-:W-:Y:S01]  /*2230*/  IMAD R4, R12, c[0x0][0x2c4], RZ ;  /* 0x0000b1000c047a24 */ /* 0x000fe200078e02ff */
[----:B------:R-:W-:Y:S03]  /*2240*/  BSSY B0, `(.L_x_51) ;  /* 0x000000b000007945 */ /* 0x000fe60003800000 */
[----:B---3--:R-:W-:-:S05]  /*2250*/  IMAD R0, R0, 0x80, R3 ;  /* 0x0000008000007824 */ /* 0x008fca00078e0203 */
[----:B------:R-:W-:-:S13]  /*2260*/  ISETP.GE.AND P0, PT, R0, R4, PT ;  /* 0x000000040000720c */ /* 0x000fda0003f06270 */
[----:B------:R-:W-:Y:S05]  /*2270*/  @P0 BRA `(.L_x_52) ;  /* 0x0000007000000947 */ /* 0x000fea0003800000 */
[----:B------:R-:W-:Y:S02]  /*2280*/  SHF.R.S32.HI R9, RZ, 0x1f, R231 ;  /* 0x0000001fff097819 */ /* 0x000fe400000114e7 */
[----:B----4-:R-:W-:-:S04]  /*2290*/  LEA R2, P0, R231, R2, 0x1 ;  /* 0x00000002e7027211 */ /* 0x010fc800078008ff */
[----:B--2---:R-:W-:-:S05]  /*22a0*/  LEA.HI.X R3, R231, R7, R9, 0x1, P0 ;  /* 0x00000007e7037211 */ /* 0x004fca00000f0c09 */
[----:B------:R-:W-:Y:S01]  /*22b0*/  @!PT LDS RZ, [RZ] ;  /* 0x00000000fffff984 */ /* 0x000fe20000000800 */
[----:B------:R-:W-:Y:S01]  /*22c0*/  @!PT LDS RZ, [RZ] ;  /* 0x00000000fffff984 */ /* 0x000fe20000000800 */
[----:B------:R-:W-:Y:S01]  /*22d0*/  @!PT LDS RZ, [RZ] ;  /* 0x00000000fffff984 */ /* 0x000fe20000000800 */
[----:B------:R1:W-:Y:S04]  /*22e0*/  LDGSTS.E.BYPASS.LTC128B.128 [R204+0x5100], [R2.64], !P2 ;  /* 0x0510000002cc7fae */ /* 0x0003e8000d101d46 */
.L_x_52:
[----:B------:R-:W-:Y:S05]  /*22f0*/  BSYNC B0 ;  /* 0x0000000000007941 */ /* 0x000fea0003800000 */
.L_x_51:
[----:B------:R-:W-:Y:S05]  /*2300*/  BRA.DIV ~URZ, `(.L_x_53) ;  /* 0x0000d3527f007947 */ /* 0x000fea000b800000 */
[----:B--2---:R2:W3:Y:S04]  /*2310*/  SHFL.IDX PT, R7, R5, 0x1, 0x181f ;  /* 0x00381f0005077f89 */ /* 0x0044e800000e0000 */
[----:B-1--4-:R2:W1:Y:S02]  /*2320*/  SHFL.IDX PT, R2, R6, 0x1, 0x181f ;  /* 0x00381f0006027f89 */ /* 0x01246400000e0000 */
.L_x_161:
[----:B------:R-:W-:Y:S01]  /*2330*/  IADD3 R3, R0, 0x10, RZ ;  /* 0x0000001000037810 */ /* 0x000fe20007ffe0ff */
[----:B------:R-:W-:Y:S03]  /*2340*/  BSSY B0, `(.L_x_54) ;  /* 0x000000a000007945 */ /* 0x000fe60003800000 */
[----:B------:R-:W-:-:S13]  /*2350*/  ISETP.GE.AND P0, PT, R3, R4, PT ;  /* 0x000000040300720c */ /* 0x000fda0003f06270 */
[----:B------:R-:W-:Y:S05]  /*2360*/  @P0 BRA `(.L_x_55) ;  /* 0x0000007000000947 */ /* 0x000fea0003800000 */
[----:B------:R-:W-:Y:S02]  /*2370*/  SHF.R.S32.HI R9, RZ, 0x1f, R231 ;  /* 0x0000001fff097819 */ /* 0x000fe400000114e7 */
[----:B-1----:R-:W-:-:S04]  /*2380*/  LEA R2, P0, R231, R2, 0x1 ;  /* 0x00000002e7027211 */ /* 0x002fc800078008ff */
[----:B---3--:R-:W-:-:S05]  /*2390*/  LEA.HI.X R3, R231, R7, R9, 0x1, P0 ;  /* 0x00000007e7037211 */ /* 0x008fca00000f0c09 */
[----:B------:R-:W-:Y:S01]  /*23a0*/  @!PT LDS RZ, [RZ] ;  /* 0x00000000fffff984 */ /* 0x000fe20000000800 */
[----:B------:R-:W-:Y:S01]  /*23b0*/  @!PT LDS RZ, [RZ] ;  /* 0x00000000fffff984 */ /* 0x000fe20000000800 */
[----:B------:R-:W-:Y:S01]  /*23c0*/  @!PT LDS RZ, [RZ] ;  /* 0x00000000fffff984 */ /* 0x000fe20000000800 */
[----:B------:R1:W-:Y:S04]  /*23d0*/  LDGSTS.E.BYPASS.LTC128B.128 [R204+0x5900], [R2.64], !P2 ;  /* 0x0590000002cc7fae */ /* 0x0003e8000d101d46 */
.L_x_55:
[----:B------:R-:W-:Y:S05]  /*23e0*/  BSYNC B0 ;  /* 0x0000000000007941 */ /* 0x000fea0003800000 */
.L_x_54:
[----:B------:R-:W-:Y:S05]  /*23f0*/  BRA.DIV ~URZ, `(.L_x_56) ;  /* 0x0000d3327f007947 */ /* 0x000fea000b800000 */
[----:B---3--:R3:W4:Y:S02]  /*2400*/  SHFL.IDX PT, R7, R5, 0x2, 0x181f ;  /* 0x00581f0005077f89 */ /* 0x00872400000e0000 */
.L_x_162:
[----:B------:R-:W-:Y:S05]  /*2410*/  BRA.DIV ~URZ, `(.L_x_57) ;  /* 0x0000d3827f007947 */ /* 0x000fea000b800000 */
[----:B-1----:R1:W2:Y:S02]  /*2420*/  SHFL.IDX PT, R2, R6, 0x2, 0x181f ;  /* 0x00581f0006027f89 */ /* 0x0022a400000e0000 */
.L_x_163:
[----:B------:R-:W-:Y:S01]  /*2430*/  IADD3 R3, R0, 0x20, RZ ;  /* 0x0000002000037810 */ /* 0x000fe20007ffe0ff */
[----:B------:R-:W-:Y:S03]  /*2440*/  BSSY B0, `(.L_x_58) ;  /* 0x000000a000007945 */ /* 0x000fe60003800000 */
[----:B------:R-:W-:-:S13]  /*2450*/  ISETP.GE.AND P0, PT, R3, R4, PT ;  /* 0x000000040300720c */ /* 0x000fda0003f06270 */
[----:B------:R-:W-:Y:S05]  /*2460*/  @P0 BRA `(.L_x_59) ;  /* 0x0000007000000947 */ /* 0x000fea0003800000 */
[----:B------:R-:W-:Y:S02]  /*2470*/  SHF.R.S32.HI R9, RZ, 0x1f, R231 ;  /* 0x0000001fff097819 */ /* 0x000fe400000114e7 */
[----:B--2---:R-:W-:-:S04]  /*2480*/  LEA R2, P0, R231, R2, 0x1 ;  /* 0x00000002e7027211 */ /* 0x004fc800078008ff */
[----:B----4-:R-:W-:-:S05]  /*2490*/  LEA.HI.X R3, R231, R7, R9, 0x1, P0 ;  /* 0x00000007e7037211 */ /* 0x010fca00000f0c09 */
[----:B------:R-:W-:Y:S01]  /*24a0*/  @!PT LDS RZ, [RZ] ;  /* 0x00000000fffff984 */ /* 0x000fe20000000800 */
[----:B------:R-:W-:Y:S01]  /*24b0*/  @!PT LDS RZ, [RZ] ;  /* 0x00000000fffff984 */ /* 0x000fe20000000800 */
[----:B------:R-:W-:Y:S01]  /*24c0*/  @!PT LDS RZ, [RZ] ;  /* 0x00000000fffff984 */ /* 0x000fe20000000800 */
[----:B------:R2:W-:Y:S04]  /*24d0*/  LDGSTS.E.BYPASS.LTC128B.128 [R204+0x6100], [R2.64], !P2 ;  /* 0x0610000002cc7fae */ /* 0x0005e8000d101d46 */
.L_x_59:
[----:B------:R-:W-:Y:S05]  /*24e0*/  BSYNC B0 ;  /* 0x0000000000007941 */ /* 0x000fea0003800000 */
.L_x_58:
[----:B------:R-:W-:Y:S05]  /*24f0*/  BRA.DIV ~URZ, `(.L_x_60) ;  /* 0x0000d3127f007947 */ /* 0x000fea000b800000 */
[----:B----4-:R4:W1:Y:S04]  /*2500*/  SHFL.IDX PT, R7, R5, 0x3, 0x181f ;  /* 0x00781f0005077f89 */ /* 0x01086800000e0000 */
[----:B--2---:R4:W2:Y:S02]  /*2510*/  SHFL.IDX PT, R2, R6, 0x3, 0x181f ;  /* 0x00781f0006027f89 */ /* 0x0048a400000e0000 */
.L_x_164:
[----:B------:R-:W-:Y:S01]  /*2520*/  IADD3 R3, R0, 0x30, RZ ;  /* 0x0000003000037810 */ /* 0x000fe20007ffe0ff */
[----:B------:R-:W-:Y:S03]  /*2530*/  BSSY B0, `(.L_x_61) ;  /* 0x000000a000007945 */ /* 0x000fe60003800000 */
[----:B------:R-:W-:-:S13]  /*2540*/  ISETP.GE.AND P0, PT, R3, R4, PT ;  /* 0x000000040300720c */ /* 0x000fda0003f06270 */
[----:B------:R-:W-:Y:S05]  /*2550*/  @P0 BRA `(.L_x_62) ;  /* 0x0000007000000947 */ /* 0x000fea0003800000 */
[----:B------:R-:W-:Y:S02]  /*2560*/  SHF.R.S32.HI R9, RZ, 0x1f, R231 ;  /* 0x0000001fff097819 */ /* 0x000fe400000114e7 */
[----:B--2---:R-:W-:-:S04]  /*2570*/  LEA R2, P0, R231, R2, 0x1 ;  /* 0x00000002e7027211 */ /* 0x004fc800078008ff */
[----:B-1----:R-:W-:-:S05]  /*2580*/  LEA.HI.X R3, R231, R7, R9, 0x1, P0 ;  /* 0x00000007e7037211 */ /* 0x002fca00000f0c09 */
[----:B------:R-:W-:Y:S01]  /*2590*/  @!PT LDS RZ, [RZ] ;  /* 0x00000000fffff984 */ /* 0x000fe20000000800 */
[----:B------:R-:W-:Y:S01]  /*25a0*/  @!PT LDS RZ, [RZ] ;  /* 0x00000000fffff984 */ /* 0x000fe20000000800 */
[----:B------:R-:W-:Y:S01]  /*25b0*/  @!PT LDS RZ, [RZ] ;  /* 0x00000000fffff984 */ /* 0x000fe20000000800 */
[----:B------:R1:W-:Y:S04]  /*25c0*/  LDGSTS.E.BYPASS.LTC128B.128 [R204+0x6900], [R2.64], !P2 ;  /* 0x0690000002cc7fae */ /* 0x0003e8000d101d46 */
.L_x_62:
[----:B------:R-:W-:Y:S05]  /*25d0*/  BSYNC B0 ;  /* 0x0000000000007941 */ /* 0x000fea0003800000 */
.L_x_61:
[----:B------:R-:W-:Y:S05]  /*25e0*/  BRA.DIV ~URZ, `(.L_x_63) ;  /* 0x0000d2f27f007947 */ /* 0x000fea000b800000 */
[----:B-1----:R1:W3:Y:S02]  /*25f0*/  SHFL.IDX PT, R7, R5, 0x4, 0x181f ;  /* 0x00981f0005077f89 */ /* 0x0022e400000e0000 */
.L_x_165:
[----:B------:R-:W-:Y:S05]  /*2600*/  BRA.DIV ~URZ, `(.L_x_64) ;  /* 0x0000d3427f007947 */ /* 0x000fea000b800000 */
[----:B--2---:R2:W1:Y:S02]  /*2610*/  SHFL.IDX PT, R2, R6, 0x4, 0x181f ;  /* 0x00981f0006027f89 */ /* 0x00446400000e0000 */
.L_x_166:
        /* <DEDUP_REMOVED lines=11> */
.L_x_66:
[----:B------:R-:W-:Y:S05]  /*26d0*/  BSYNC B0 ;  /* 0x0000000000007941 */ /* 0x000fea0003800000 */
.L_x_65:
[----:B------:R-:W-:Y:S05]  /*26e0*/  BRA.DIV ~URZ, `(.L_x_67) ;  /* 0x0000d2d27f007947 */ /* 0x000fea000b800000 */
[----:B---3--:R3:W2:Y:S04]  /*26f0*/  SHFL.IDX PT, R7, R5, 0x5, 0x181f ;  /* 0x00b81f0005077f89 */ /* 0x0086a800000e0000 */
[----:B-1----:R3:W1:Y:S02]  /*2700*/  SHFL.IDX PT, R2, R6, 0x5, 0x181f ;  /* 0x00b81f0006027f89 */ /* 0x00266400000e0000 */
.L_x_167:
[----:B------:R-:W-:Y:S01]  /*2710*/  IADD3 R3, R0, 0x50, RZ ;  /* 0x0000005000037810 */ /* 0x000fe20007ffe0ff */
[----:B------:R-:W-:Y:S03]  /*2720*/  BSSY B0, `(.L_x_68) ;  /* 0x000000a000007945 */ /* 0x000fe60003800000 */
[----:B------:R-:W-:-:S13]  /*2730*/  ISETP.GE.AND P0, PT, R3, R4, PT ;  /* 0x000000040300720c */ /* 0x000fda0003f06270 */
[----:B------:R-:W-:Y:S05]  /*2740*/  @P0 BRA `(.L_x_69) ;  /* 0x0000007000000947 */ /* 0x000fea0003800000 */
[----:B------:R-:W-:Y:S02]  /*2750*/  SHF.R.S32.HI R9, RZ, 0x1f, R231 ;  /* 0x0000001fff097819 */ /* 0x000fe400000114e7 */
[----:B-1----:R-:W-:-:S04]  /*2760*/  LEA R2, P0, R231, R2, 0x1 ;  /* 0x00000002e7027211 */ /* 0x002fc800078008ff */
[----:B--2---:R-:W-:-:S05]  /*2770*/  LEA.HI.X R3, R231, R7, R9, 0x1, P0 ;  /* 0x00000007e7037211 */ /* 0x004fca00000f0c09 */
[----:B------:R-:W-:Y:S01]  /*2780*/  @!PT LDS RZ, [RZ] ;  /* 0x00000000fffff984 */ /* 0x000fe20000000800 */
[----:B------:R-:W-:Y:S01]  /*2790*/  @!PT LDS RZ, [RZ] ;  /* 0x00000000fffff984 */ /* 0x000fe20000000800 */
[----:B------:R-:W-:Y:S01]  /*27a0*/  @!PT LDS RZ, [RZ] ;  /* 0x00000000fffff984 */ /* 0x000fe20000000800 */
[----:B------:R1:W-:Y:S04]  /*27b0*/  LDGSTS.E.BYPASS.LTC128B.128 [R204+0x7900], [R2.64], !P2 ;  /* 0x0790000002cc7fae */ /* 0x0003e8000d101d46 */
.L_x_69:
[----:B------:R-:W-:Y:S05]  /*27c0*/  BSYNC B0 ;  /* 0x0000000000007941 */ /* 0x000fea0003800000 */
.L_x_68:
[----:B------:R-:W-:Y:S05]  /*27d0*/  BRA.DIV ~URZ, `(.L_x_70) ;  /* 0x0000d2b27f007947 */ /* 0x000fea000b800000 */
[----:B--2---:R2:W3:Y:S02]  /*27e0*/  SHFL.IDX PT, R7, R5, 0x6, 0x181f ;  /* 0x00d81f0005077f89 */ /* 0x0044e400000e0000 */
.L_x_168:
[----:B------:R-:W-:Y:S05]  /*27f0*/  BRA.DIV ~URZ, `(.L_x_71) ;  /* 0x0000d3027f007947 */ /* 0x000fea000b800000 */
[----:B-1----:R1:W2:Y:S02]  /*2800*/  SHFL.IDX PT, R2, R6, 0x6, 0x181f ;  /* 0x00d81f0006027f89 */ /* 0x0022a400000e0000 */
.L_x_169:
[----:B------:R-:W-:Y:S01]  /*2810*/  IADD3 R3, R0, 0x60, RZ ;  /* 0x0000006000037810 */ /* 0x000fe20007ffe0ff */
[----:B------:R-:W-:Y:S03]  /*2820*/  BSSY B0, `(.L_x_72) ;  /* 0x000000a000007945 */ /* 0x000fe60003800000 */
[----:B------:R-:W-:-:S13]  /*2830*/  ISETP.GE.AND P0, PT, R3, R4, PT ;  /* 0x000000040300720c */ /* 0x000fda0003f06270 */
[----:B------:R-:W-:Y:S05]  /*2840*/  @P0 BRA `(.L_x_73) ;  /* 0x0000007000000947 */ /* 0x000fea0003800000 */
[----:B------:R-:W-:Y:S02]  /*2850*/  SHF.R.S32.HI R9, RZ, 0x1f, R231 ;  /* 0x0000001fff097819 */ /* 0x000fe400000114e7 */
[----:B--2---:R-:W-:-:S04]  /*2860*/  LEA R2, P0, R231, R2, 0x1 ;  /* 0x00000002e7027211 */ /* 0x004fc800078008ff */
[----:B---3--:R-:W-:-:S05]  /*2870*/  LEA.HI.X R3, R231, R7, R9, 0x1, P0 ;  /* 0x00000007e7037211 */ /* 0x008fca00000f0c09 */
[----:B------:R-:W-:Y:S01]  /*2880*/  @!PT LDS RZ, [RZ] ;  /* 0x00000000fffff984 */ /* 0x000fe20000000800 */
[----:B------:R-:W-:Y:S01]  /*2890*/  @!PT LDS RZ, [RZ] ;  /* 0x00000000fffff984 */ /* 0x000fe20000000800 */
[----:B------:R-:W-:Y:S01]  /*28a0*/  @!PT LDS RZ, [RZ] ;  /* 0x00000000fffff984 */ /* 0x000fe20000000800 */
[----:B------:R2:W-:Y:S04]  /*28b0*/  LDGSTS.E.BYPASS.LTC128B.128 [R204+0x8100], [R2.64], !P2 ;  /* 0x0810000002cc7fae */ /* 0x0005e8000d101d46 */
.L_x_73:
[----:B------:R-:W-:Y:S05]  /*28c0*/  BSYNC B0 ;  /* 0x0000000000007941 */ /* 0x000fea0003800000 */
.L_x_72:
[----:B------:R-:W-:Y:S05]  /*28d0*/  BRA.DIV ~URZ, `(.L_x_74) ;  /* 0x0000d2927f007947 */ /* 0x000fea000b800000 */
[----:B--234-:R-:W2:Y:S04]  /*28e0*/  SHFL.IDX PT, R5, R5, 0x7, 0x181f ;  /* 0x00f81f0005057f89 */ /* 0x01cea800000e0000 */
[----:B------:R3:W4:Y:S02]  /*28f0*/  SHFL.IDX PT, R2, R6, 0x7, 0x181f ;  /* 0x00f81f0006027f89 */ /* 0x00072400000e0000 */
.L_x_170:
[----:B------:R-:W-:Y:S01]  /*2900*/  IADD3 R0, R0, 0x70, RZ ;  /* 0x0000007000007810 */ /* 0x000fe20007ffe0ff */
[----:B------:R-:W1:Y:S01]  /*2910*/  S2R R7, SR_TID.X ;  /* 0x0000000000077919 */ /* 0x000e620000002100 */
[----:B-----5:R-:W-:Y:S01]  /*2920*/  IMAD.WIDE.U32 R160, R8, c[0x0][0x2b0], RZ ;  /* 0x0000ac0008a07a25 */ /* 0x020fe200078e00ff */
[----:B------:R-:W-:Y:S02]  /*2930*/  SHF.R.S32.HI R17, RZ, 0x1f, R231 ;  /* 0x0000001fff117819 */ /* 0x000fe400000114e7 */
[----:B------:R-:W-:Y:S02]  /*2940*/  ISETP.GE.AND P1, PT, R0, R4, PT ;  /* 0x000000040000720c */ /* 0x000fe40003f26270 */
[----:B------:R-:W-:Y:S01]  /*2950*/  SHF.R.S32.HI R0, RZ, 0x1f, R8 ;  /* 0x0000001fff007819 */ /* 0x000fe20000011408 */
[----:B------:R3:W-:Y:S04]  /*2960*/  STL.64 [R1+0x20], R160 ;  /* 0x000020a001007387 */ /* 0x0007e80000100a00 */
[----:B------:R-:W-:-:S04]  /*2970*/  IMAD R0, R0, c[0x0][0x2b0], RZ ;  /* 0x0000ac0000007a24 */ /* 0x000fc800078e02ff */
[----:B------:R-:W-:Y:S02]  /*2980*/  IMAD R0, R8, c[0x0][0x2b4], R0 ;  /* 0x0000ad0008007a24 */ /* 0x000fe400078e0200 */
[----:B----4-:R-:W-:Y:S02]  /*2990*/  @!P1 LEA R2, P0, R231, R2, 0x1 ;  /* 0x00000002e7029211 */ /* 0x010fe400078008ff */
[----:B------:R-:W-:Y:S02]  /*29a0*/  IMAD.IADD R157, R161, 0x1, R0 ;  /* 0x00000001a19d7824 */ /* 0x000fe400078e0200 */
[----:B--2---:R-:W-:-:S03]  /*29b0*/  @!P1 LEA.HI.X R3, R231, R5, R17, 0x1, P0 ;  /* 0x00000005e7039211 */ /* 0x004fc600000f0c11 */
[----:B------:R3:W-:Y:S02]  /*29c0*/  STL [R1+0x34], R157 ;  /* 0x0000349d01007387 */ /* 0x0007e40000100800 */
[----:B-1-3--:R-:W-:Y:S02]  /*29d0*/  SHF.R.S32.HI R6, RZ, 0x1f, R7 ;  /* 0x0000001fff067819 */ /* 0x00afe40000011407 */
[----:B------:R-:W-:Y:S01]  /*29e0*/  @!PT LDS RZ, [RZ] ;  /* 0x00000000fffff984 */ /* 0x000fe20000000800 */
[----:B------:R-:W-:Y:S01]  /*29f0*/  @!PT LDS RZ, [RZ] ;  /* 0x00000000fffff984 */ /* 0x000fe20000000800 */
[----:B------:R-:W-:Y:S01]  /*2a00*/  @!PT LDS RZ, [RZ] ;  /* 0x00000000fffff984 */ /* 0x000fe20000000800 */
[----:B------:R1:W-:Y:S02]  /*2a10*/  @!P1 LDGSTS.E.BYPASS.LTC128B.128 [R204+0x8900], [R2.64], !P2 ;  /* 0x0890000002cc9fae */ /* 0x0003e4000d101d46 */
[----:B------:R-:W-:Y:S02]  /*2a20*/  LEA.HI R6, R6, R7, RZ, 0x3 ;  /* 0x0000000706067211 */ /* 0x000fe400078f18ff */
[----:B------:R-:W0:Y:S02]  /*2a30*/  LDGDEPBAR ;  /* 0x00000000000079af */ /* 0x000e240000000000 */
[----:B------:R-:W-:Y:S01]  /*2a40*/  SHF.R.S32.HI R6, RZ, 0x3, R6 ;  /* 0x00000003ff067819 */ /* 0x000fe20000011406 */
[----:B------:R-:W-:Y:S04]  /*2a50*/  WARPSYNC 0xffffffff ;  /* 0xffffffff00007948 */ /* 0x000fe80003800000 */
[----:B------:R-:W-:-:S02]  /*2a60*/  IMAD R37, R244, 0x10, R6 ;  /* 0x00000010f4257824 */ /* 0x000fc400078e0206 */
[----:B------:R-:W2:Y:S01]  /*2a70*/  LDL R162, [R1+0x14] ;  /* 0x0000140001a27983 */ /* 0x000ea20000100800 */
[----:B------:R-:W-:-:S02]  /*2a80*/  MOV R118, 0x50 ;  /* 0x0000005000767802 */ /* 0x000fc40000000f00 */
[----:B------:R-:W-:Y:S02]  /*2a90*/  MOV R0, c[0x0][0x2b8] ;  /* 0x0000ae0000007a02 */ /* 0x000fe40000000f00 */
[----:B------:R-:W-:Y:S01]  /*2aa0*/  MOV R201, RZ ;  /* 0x000000ff00c97202 */ /* 0x000fe20000000f00 */
[----:B------:R-:W-:Y:S01]  /*2ab0*/  IMAD R118, R171, R118, -0x50 ;  /* 0xffffffb0ab767424 */ /* 0x000fe200078e0276 */
[----:B------:R-:W-:-:S04]  /*2ac0*/  ISETP.NE.AND P3, PT, R0, 0x1, PT ;  /* 0x000000010000780c */ /* 0x000fc80003f65270 */
[----:B-1----:R-:W-:Y:S01]  /*2ad0*/  IADD3 R2, R37, R118, RZ ;  /* 0x0000007625027210 */ /* 0x002fe20007ffe0ff */
[----:B------:R-:W-:Y:S03]  /*2ae0*/  BAR.SYNC.DEFER_BLOCKING 0x0 ;  /* 0x0000000000007b1d */ /* 0x000fe60000010000 */
[----:B------:R-:W-:-:S04]  /*2af0*/  ISETP.GE.AND P1, PT, R2, R14, PT ;  /* 0x0000000e0200720c */ /* 0x000fc80003f26270 */
[----:B------:R-:W-:Y:S02]  /*2b00*/  ISETP.GT.OR P1, PT, R37, 0x4f, P1 ;  /* 0x0000004f2500780c */ /* 0x000fe40000f24670 */
[----:B--2---:R-:W-:-:S04]  /*2b10*/  IADD3 R2, R2, R162, RZ ;  /* 0x000000a202027210 */ /* 0x004fc80007ffe0ff */
[----:B------:R-:W-:Y:S01]  /*2b20*/  MOV R0, R2 ;  /* 0x0000000200007202 */ /* 0x000fe20000000f00 */
[----:B------:R-:W-:-:S05]  /*2b30*/  @P3 IMAD.HI.U32 R3, R2, c[0x0][0x2bc], RZ ;  /* 0x0000af0002033a27 */ /* 0x000fca00078e00ff */
[----:B------:R-:W-:-:S04]  /*2b40*/  @P3 SHF.R.U32.HI R0, RZ, c[0x0][0x2c0], R3 ;  /* 0x0000b000ff003a19 */ /* 0x000fc80000011603 */
[----:B------:R-:W-:-:S04]  /*2b50*/  @!P1 IADD3 R3, P0, R0, R160, RZ ;  /* 0x000000a000039210 */ /* 0x000fc80007f1e0ff */
[----:B------:R-:W-:Y:S02]  /*2b60*/  @!P1 LEA.HI.X.SX32 R5, R0, R157, 0x1, P0 ;  /* 0x0000009d00059211 */ /* 0x000fe400000f0eff */
[----:B------:R-:W-:-:S04]  /*2b70*/  @!P1 LEA R4, P0, R3, c[0x0][0x2a0], 0x2 ;  /* 0x0000a80003049a11 */ /* 0x000fc800078010ff */
[----:B------:R-:W-:-:S05]  /*2b80*/  @!P1 LEA.HI.X R5, R3, c[0x0][0x2a4], R5, 0x2, P0 ;  /* 0x0000a90003059a11 */ /* 0x000fca00000f1405 */
[----:B------:R-:W2:Y:S01]  /*2b90*/  @!P1 LDG.E R201, [R4.64] ;  /* 0x0000000604c99981 */ /* 0x000ea2000c1e1900 */
[----:B------:R-:W-:Y:S01]  /*2ba0*/  IADD3 R0, -R0, RZ, RZ ;  /* 0x000000ff00007210 */ /* 0x000fe20007ffe1ff */
[----:B------:R-:W-:Y:S01]  /*2bb0*/  IMAD.WIDE.U32 R158, R16, c[0x0][0x1e8], RZ ;  /* 0x00007a00109e7a25 */ /* 0x000fe200078e00ff */
[----:B------:R-:W-:-:S03]  /*2bc0*/  SHF.L.U64.HI R36, R231, 0x1, R17 ;  /* 0x00000001e7247819 */ /* 0x000fc60000010211 */
[----:B------:R-:W-:Y:S02]  /*2bd0*/  IMAD R220, R0, c[0x0][0x2b8], R2 ;  /* 0x0000ae0000dc7a24 */ /* 0x000fe400078e0202 */
[----:B------:R-:W-:Y:S02]  /*2be0*/  IMAD R38, R132, -0x50, R14 ;  /* 0xffffffb084267824 */ /* 0x000fe400078e020e */
[----:B------:R-:W-:Y:S01]  /*2bf0*/  IMAD.WIDE.U32 R20, R16, c[0x0][0x210], RZ ;  /* 0x0000840010147a25 */ /* 0x000fe200078e00ff */
[----:B------:R-:W-:Y:S01]  /*2c00*/  SHF.R.S32.HI R9, RZ, 0x1f, R220 ;  /* 0x0000001fff097819 */ /* 0x000fe200000114dc */
[----:B------:R-:W-:Y:S01]  /*2c10*/  STL.64 [R1+0x18], R158 ;  /* 0x0000189e01007387 */ /* 0x000fe20000100a00 */
[----:B------:R-:W-:Y:S01]  /*2c20*/  IADD3 R8, -R6, R38, RZ ;  /* 0x0000002606087210 */ /* 0x000fe20007ffe1ff */
[----:B------:R-:W-:-:S03]  /*2c30*/  IMAD.WIDE.U32 R2, R220, c[0x0][0x1e0], RZ ;  /* 0x00007800dc027a25 */ /* 0x000fc600078e00ff */
[C---:B------:R-:W-:Y:S01]  /*2c40*/  ISETP.GE.AND P5, PT, R8.reuse, 0x1, PT ;  /* 0x000000010800780c */ /* 0x040fe20003fa6270 */
[----:B------:R-:W-:Y:S01]  /*2c50*/  IMAD R0, R9, c[0x0][0x1e0], RZ ;  /* 0x0000780009007a24 */ /* 0x000fe200078e02ff */
[----:B------:R-:W-:Y:S01]  /*2c60*/  ISETP.GE.AND P4, PT, R8, 0x11, PT ;  /* 0x000000110800780c */ /* 0x000fe20003f86270 */
[----:B------:R-:W-:Y:S01]  /*2c70*/  IMAD R156, R16, c[0x0][0x1ec], R159 ;  /* 0x00007b00109c7a24 */ /* 0x000fe200078e029f */
[----:B------:R-:W-:Y:S01]  /*2c80*/  ISETP.GE.AND P2, PT, R8, 0x21, PT ;  /* 0x000000210800780c */ /* 0x000fe20003f46270 */
[----:B------:R-:W-:Y:S01]  /*2c90*/  IMAD R0, R220, c[0x0][0x1e4], R0 ;  /* 0x00007900dc007a24 */ /* 0x000fe200078e0200 */
[----:B------:R-:W-:Y:S01]  /*2ca0*/  ISETP.GE.AND P6, PT, R8, 0x31, PT ;  /* 0x000000310800780c */ /* 0x000fe20003fc6270 */
[----:B------:R-:W-:Y:S01]  /*2cb0*/  IMAD R18, R16, c[0x0][0x214], R21 ;  /* 0x0000850010127a24 */ /* 0x000fe200078e0215 */
[----:B------:R-:W-:Y:S01]  /*2cc0*/  SHF.L.U32 R155, R231, 0x1, RZ ;  /* 0x00000001e79b7819 */ /* 0x000fe200000006ff */
[----:B------:R-:W-:Y:S01]  /*2cd0*/  STL [R1+0x30], R156 ;  /* 0x0000309c01007387 */ /* 0x000fe20000100800 */
[----:B------:R-:W-:-:S03]  /*2ce0*/  IADD3 R3, R3, R0, RZ ;  /* 0x0000000003037210 */ /* 0x000fc60007ffe0ff */
[----:B------:R-:W-:Y:S01]  /*2cf0*/  @P5 ISETP.GE.AND P1, PT, R231, c[0x0][0x1d4], PT ;  /* 0x00007500e7005a0c */ /* 0x000fe20003f26270 */
[----:B------:R-:W-:Y:S04]  /*2d00*/  STL.64 [R1+0x28], R20 ;  /* 0x0000281401007387 */ /* 0x000fe80000100a00 */
[----:B------:R-:W-:Y:S04]  /*2d10*/  STL [R1+0x38], R18 ;  /* 0x0000381201007387 */ /* 0x000fe80000100800 */
[----:B------:R-:W3:Y:S01]  /*2d20*/  LDL R163, [R1+0x10] ;  /* 0x0000100001a37983 */ /* 0x000ee20000100800 */
[----:B--2---:R-:W-:Y:S01]  /*2d30*/  SHF.R.S32.HI R13, RZ, 0x1f, R201 ;  /* 0x0000001fff0d7819 */ /* 0x004fe200000114c9 */
[----:B------:R-:W-:-:S04]  /*2d40*/  IMAD.WIDE.U32 R2, R201, c[0x0][0x1f0], R2 ;  /* 0x00007c00c9027a25 */ /* 0x000fc800078e0002 */
[----:B------:R-:W-:Y:S01]  /*2d50*/  IMAD R0, R13, c[0x0][0x1f0], RZ ;  /* 0x00007c000d007a24 */ /* 0x000fe200078e02ff */
[----:B------:R-:W-:-:S03]  /*2d60*/  IADD3 R2, P0, R2, R158, RZ ;  /* 0x0000009e02027210 */ /* 0x000fc60007f1e0ff */
[----:B------:R-:W-:-:S05]  /*2d70*/  IMAD R0, R201, c[0x0][0x1f4], R0 ;  /* 0x00007d00c9007a24 */ /* 0x000fca00078e0200 */
[----:B------:R-:W-:Y:S02]  /*2d80*/  IADD3.X R3, R156, R3, R0, P0, !PT ;  /* 0x000000039c037210 */ /* 0x000fe400007fe400 */
[----:B------:R-:W-:-:S04]  /*2d90*/  LEA R0, P0, R2, c[0x0][0x1c8], 0x1 ;  /* 0x0000720002007a11 */ /* 0x000fc800078008ff */
[----:B------:R-:W-:Y:S01]  /*2da0*/  LEA.HI.X R5, R2, c[0x0][0x1cc], R3, 0x1, P0 ;  /* 0x0000730002057a11 */ /* 0x000fe200000f0c03 */
[----:B------:R-:W-:Y:S04]  /*2db0*/  SHFL.IDX PT, R4, R0, 0x1, 0x181f ;  /* 0x00381f0000047f89 */ /* 0x000fe800000e0000 */
[----:B------:R-:W1:Y:S04]  /*2dc0*/  SHFL.IDX PT, R2, R0, RZ, 0x181f ;  /* 0x00181fff00027589 */ /* 0x000e6800000e0000 */
[----:B------:R-:W2:Y:S04]  /*2dd0*/  SHFL.IDX PT, R3, R5, RZ, 0x181f ;  /* 0x00181fff05037589 */ /* 0x000ea800000e0000 */
[----:B------:R-:W4:Y:S04]  /*2de0*/  SHFL.IDX PT, R6, R0, 0x2, 0x181f ;  /* 0x00581f0000067f89 */ /* 0x000f2800000e0000 */
[----:B------:R-:W5:Y:S04]  /*2df0*/  SHFL.IDX PT, R10, R5, 0x1, 0x181f ;  /* 0x00381f00050a7f89 */ /* 0x000f6800000e0000 */
[----:B------:R-:W3:Y:S04]  /*2e00*/  SHFL.IDX PT, R7, R5, 0x2, 0x181f ;  /* 0x00581f0005077f89 */ /* 0x000ee800000e0000 */
[----:B------:R-:W-:Y:S01]  /*2e10*/  SHFL.IDX PT, R12, R0, 0x3, 0x181f ;  /* 0x00781f00000c7f89 */ /* 0x000fe200000e0000 */
[----:B-1----:R-:W-:-:S03]  /*2e20*/  @P5 LEA R2, P0, R231, R2, 0x1 ;  /* 0x00000002e7025211 */ /* 0x002fc600078008ff */
[----:B------:R1:W3:Y:S01]  /*2e30*/  SHFL.IDX PT, R14, R0, 0x4, 0x181f ;  /* 0x00981f00000e7f89 */ /* 0x0002e200000e0000 */
[----:B--2---:R-:W-:-:S03]  /*2e40*/  @P5 LEA.HI.X R3, R231, R3, R17, 0x1, P0 ;  /* 0x00000003e7035211 */ /* 0x004fc600000f0c11 */
[----:B------:R-:W-:Y:S04]  /*2e50*/  SHFL.IDX PT, R15, R5, 0x3, 0x181f ;  /* 0x00781f00050f7f89 */ /* 0x000fe800000e0000 */
[----:B------:R2:W-:Y:S01]  /*2e60*/  @P5 LDGSTS.E.BYPASS.LTC128B.128 [R204+0x2900], [R2.64], !P1 ;  /* 0x0290000002cc5fae */ /* 0x0005e2000c901d46 */
[----:B------:R-:W-:-:S03]  /*2e70*/  @P4 ISETP.GE.AND P1, PT, R231, c[0x0][0x1d4], PT ;  /* 0x00007500e7004a0c */ /* 0x000fc60003f26270 */
[----:B------:R3:W3:Y:S01]  /*2e80*/  SHFL.IDX PT, R11, R5, 0x4, 0x181f ;  /* 0x00981f00050b7f89 */ /* 0x0006e200000e0000 */
[----:B-1----:R-:W-:-:S04]  /*2e90*/  IMAD R0, R9, c[0x0][0x208], RZ ;  /* 0x0000820009007a24 */ /* 0x002fc800078e02ff */
[----:B------:R-:W-:Y:S01]  /*2ea0*/  IMAD R0, R220, c[0x0][0x20c], R0 ;  /* 0x00008300dc007a24 */ /* 0x000fe200078e0200 */
[C---:B--2---:R-:W-:Y:S02]  /*2eb0*/  @P4 LEA R2, P0, R231.reuse, R4, 0x1 ;  /* 0x00000004e7024211 */ /* 0x044fe400078008ff */
[C---:B----4-:R-:W-:Y:S02]  /*2ec0*/  @P2 LEA R4, P5, R231.reuse, R6, 0x1 ;  /* 0x00000006e7042211 */ /* 0x050fe400078a08ff */
[C-C-:B-----5:R-:W-:Y:S02]  /*2ed0*/  @P4 LEA.HI.X R3, R231.reuse, R10, R17.reuse, 0x1, P0 ;  /* 0x0000000ae7034211 */ /* 0x160fe400000f0c11 */
[C---:B------:R-:W-:Y:S02]  /*2ee0*/  @P2 ISETP.GE.AND P0, PT, R231.reuse, c[0x0][0x1d4], PT ;  /* 0x00007500e7002a0c */ /* 0x040fe40003f06270 */
[----:B---3--:R-:W-:Y:S01]  /*2ef0*/  @P2 LEA.HI.X R5, R231, R7, R17, 0x1, P5 ;  /* 0x00000007e7052211 */ /* 0x008fe200028f0c11 */
[----:B------:R1:W-:Y:S01]  /*2f00*/  @P4 LDGSTS.E.BYPASS.LTC128B.128 [R204+0x3100], [R2.64], !P1 ;  /* 0x0310000002cc4fae */ /* 0x0003e2000c901d46 */
[----:B------:R-:W-:-:S02]  /*2f10*/  ISETP.GE.AND P5, PT, R8, 0x41, PT ;  /* 0x000000410800780c */ /* 0x000fc40003fa6270 */
[----:B------:R-:W-:-:S07]  /*2f20*/  @P6 ISETP.GE.AND P1, PT, R231, c[0x0][0x1d4], PT ;  /* 0x00007500e7006a0c */ /* 0x000fce0003f26270 */
[----:B------:R2:W-:Y:S04]  /*2f30*/  @P2 LDGSTS.E.BYPASS.LTC128B.128 [R204+0x3900], [R4.64], !P0 ;  /* 0x0390000004cc2fae */ /* 0x0005e8000c101d46 */
[C---:B------:R-:W-:Y:S02]  /*2f40*/  @P5 ISETP.GE.AND P0, PT, R231.reuse, c[0x0][0x1d4], PT ;  /* 0x00007500e7005a0c */ /* 0x040fe40003f06270 */
[----:B------:R-:W-:-:S04]  /*2f50*/  @P5 LEA R6, P2, R231, R14, 0x1 ;  /* 0x0000000ee7065211 */ /* 0x000fc800078408ff */
[----:B------:R-:W-:Y:S01]  /*2f60*/  @P5 LEA.HI.X R7, R231, R11, R17, 0x1, P2 ;  /* 0x0000000be7075211 */ /* 0x000fe200010f0c11 */
[----:B-1----:R-:W-:-:S05]  /*2f70*/  IMAD.WIDE.U32 R2, R220, c[0x0][0x208], RZ ;  /* 0x00008200dc027a25 */ /* 0x002fca00078e00ff */
[----:B------:R-:W-:Y:S01]  /*2f80*/  IADD3 R3, R3, R0, RZ ;  /* 0x0000000003037210 */ /* 0x000fe20007ffe0ff */
[----:B------:R-:W-:Y:S01]  /*2f90*/  IMAD R0, R13, c[0x0][0x218], RZ ;  /* 0x000086000d007a24 */ /* 0x000fe200078e02ff */
[----:B--2---:R-:W-:-:S03]  /*2fa0*/  @P6 LEA R4, P4, R231, R12, 0x1 ;  /* 0x0000000ce7046211 */ /* 0x004fc600078808ff */
[----:B------:R-:W-:Y:S01]  /*2fb0*/  IMAD.WIDE.U32 R2, R201, c[0x0][0x218], R2 ;  /* 0x00008600c9027a25 */ /* 0x000fe200078e0002 */
[----:B------:R-:W-:-:S05]  /*2fc0*/  @P6 LEA.HI.X R5, R231, R15, R17, 0x1, P4 ;  /* 0x0000000fe7056211 */ /* 0x000fca00020f0c11 */
[----:B------:R1:W-:Y:S04]  /*2fd0*/  @P6 LDGSTS.E.BYPASS.LTC128B.128 [R204+0x4100], [R4.64], !P1 ;  /* 0x0410000004cc6fae */ /* 0x0003e8000c901d46 */
[----:B------:R2:W-:Y:S04]  /*2fe0*/  @P5 LDGSTS.E.BYPASS.LTC128B.128 [R204+0x4900], [R6.64], !P0 ;  /* 0x0490000006cc5fae */ /* 0x0005e8000c101d46 */
[----:B------:R-:W0:Y:S01]  /*2ff0*/  LDGDEPBAR ;  /* 0x00000000000079af */ /* 0x000e220000000000 */
[----:B-1----:R-:W-:Y:S01]  /*3000*/  IMAD R4, R201, c[0x0][0x21c], R0 ;  /* 0x00008700c9047a24 */ /* 0x002fe200078e0200 */
[----:B------:R-:W-:Y:S01]  /*3010*/  IADD3 R0, P0, R2, R20, RZ ;  /* 0x0000001402007210 */ /* 0x000fe20007f1e0ff */
[----:B------:R-:W-:-:S04]  /*3020*/  DEPBAR.LE SB0, 0x1 ;  /* 0x000080400000791a */ /* 0x000fc80000000000 */
[----:B------:R-:W-:-:S04]  /*3030*/  DEPBAR.LE SB0, 0x0 ;  /* 0x000080000000791a */ /* 0x000fc80000000000 */
[----:B------:R-:W-:Y:S01]  /*3040*/  BAR.SYNC.DEFER_BLOCKING 0x0 ;  /* 0x0000000000007b1d */ /* 0x000fe20000010000 */
[----:B------:R-:W-:Y:S02]  /*3050*/  IADD3.X R2, R18, R3, R4, P0, !PT ;  /* 0x0000000312027210 */ /* 0x000fe400007fe404 */
[----:B------:R-:W-:-:S04]  /*3060*/  LEA R3, P0, R0, c[0x0][0x1f8], 0x1 ;  /* 0x00007e0000037a11 */ /* 0x000fc800078008ff */
[----:B------:R-:W-:Y:S01]  /*3070*/  LEA.HI.X R4, R0, c[0x0][0x1fc], R2, 0x1, P0 ;  /* 0x00007f0000047a11 */ /* 0x000fe200000f0c02 */
[----:B--2---:R-:W1:Y:S01]  /*3080*/  SHFL.IDX PT, R6, R3, RZ, 0x181f ;  /* 0x00181fff03067589 */ /* 0x004e6200000e0000 */
[----:B------:R-:W-:Y:S02]  /*3090*/  R2P PR, R244, 0x6 ;  /* 0x00000006f4007804 */ /* 0x000fe40000000000 */
[C---:B------:R-:W-:Y:S01]  /*30a0*/  IADD3 R0, R184.reuse, 0x20, RZ ;  /* 0x00000020b8007810 */ /* 0x040fe20007ffe0ff */
[----:B------:R-:W2:Y:S01]  /*30b0*/  SHFL.IDX PT, R7, R4, RZ, 0x181f ;  /* 0x00181fff04077589 */ /* 0x000ea200000e0000 */
[----:B------:R-:W-:Y:S02]  /*30c0*/  ISETP.GE.AND P0, PT, R231, c[0x0][0x1d4], PT ;  /* 0x00007500e7007a0c */ /* 0x000fe40003f06270 */
[----:B------:R-:W-:Y:S01]  /*30d0*/  MOV R2, 0x40 ;  /* 0x0000004000027802 */ /* 0x000fe20000000f00 */
[----:B------:R-:W3:Y:S04]  /*30e0*/  SHFL.IDX PT, R5, R3, 0x1, 0x181f ;  /* 0x00381f0003057f89 */ /* 0x000ee800000e0000 */
[----:B------:R-:W-:Y:S04]  /*30f0*/  LDSM.16.M88.4 R32, [R194] ;  /* 0x00000000c220783b */ /* 0x000fe80000000200 */
[----:B------:R-:W-:Y:S01]  /*3100*/  LDSM.16.M88.4 R52, [R184] ;  /* 0x00000000b834783b */ /* 0x000fe20000000200 */
[----:B------:R-:W-:-:S03]  /*3110*/  @P1 IADD3 R0, R184, -0x20, RZ ;  /* 0xffffffe0b8001810 */ /* 0x000fc60007ffe0ff */
[----:B------:R-:W4:Y:S01]  /*3120*/  SHFL.IDX PT, R11, R4, 0x1, 0x181f ;  /* 0x00381f00040b7f89 */ /* 0x000f2200000e0000 */
[----:B-1----:R-:W-:-:S03]  /*3130*/  IADD3 R6, P1, R6, R155, RZ ;  /* 0x0000009b06067210 */ /* 0x002fc60007f3e0ff */
[----:B------:R-:W1:Y:S01]  /*3140*/  SHFL.IDX PT, R9, R3, 0x2, 0x181f ;  /* 0x00581f0003097f89 */ /* 0x000e6200000e0000 */
[----:B--2---:R-:W-:-:S03]  /*3150*/  IADD3.X R7, R7, R36, RZ, P1, !PT ;  /* 0x0000002407077210 */ /* 0x004fc60000ffe4ff */
[----:B------:R-:W2:Y:S01]  /*3160*/  SHFL.IDX PT, R13, R4, 0x2, 0x181f ;  /* 0x00581f00040d7f89 */ /* 0x000ea200000e0000 */
[----:B---3--:R-:W-:-:S03]  /*3170*/  IADD3 R10, P1, R5, R155, RZ ;  /* 0x0000009b050a7210 */ /* 0x008fc60007f3e0ff */
[----:B------:R-:W-:Y:S04]  /*3180*/  SHFL.IDX PT, R12, R3, 0x3, 0x181f ;  /* 0x00781f00030c7f89 */ /* 0x000fe800000e0000 */
[----:B------:R-:W3:Y:S04]  /*3190*/  SHFL.IDX PT, R14, R3, 0x4, 0x181f ;  /* 0x00981f00030e7f89 */ /* 0x000ee800000e0000 */
[----:B------:R-:W5:Y:S04]  /*31a0*/  LDSM.16.M88.4 R28, [R194+0x2000] ;  /* 0x00200000c21c783b */ /* 0x000f680000000200 */
[----:B------:R-:W1:Y:S04]  /*31b0*/  SHFL.IDX PT, R5, R4, 0x3, 0x181f ;  /* 0x00781f0004057f89 */ /* 0x000e6800000e0000 */
[----:B------:R3:W2:Y:S01]  /*31c0*/  SHFL.IDX PT, R3, R4, 0x4, 0x181f ;  /* 0x00981f0004037f89 */ /* 0x0006a200000e0000 */
[----:B------:R-:W-:-:S03]  /*31d0*/  ISETP.LT.OR P6, PT, R8, 0x1, P0 ;  /* 0x000000010800780c */ /* 0x000fc600007c1670 */
[----:B------:R-:W-:Y:S04]  /*31e0*/  LDSM.16.M88.4 R24, [R197] ;  /* 0x00000000c518783b */ /* 0x000fe80000000200 */
[----:B------:R-:W5:Y:S01]  /*31f0*/  LDSM.16.M88.4 R48, [R0] ;  /* 0x000000000030783b */ /* 0x000f620000000200 */
[----:B------:R-:W-:Y:S02]  /*3200*/  SEL R2, R2, 0xffffffc0, !P2 ;  /* 0xffffffc002027807 */ /* 0x000fe40005000000 */
[C---:B------:R-:W-:Y:S01]  /*3210*/  ISETP.LT.OR P5, PT, R8.reuse, 0x11, P0 ;  /* 0x000000110800780c */ /* 0x040fe200007a1670 */
[----:B------:R-:W-:Y:S01]  /*3220*/  LDSM.16.M88.4 R76, [R184+0x800] ;  /* 0x00080000b84c783b */ /* 0x000fe20000000200 */
[C---:B------:R-:W-:Y:S02]  /*3230*/  ISETP.LT.OR P4, PT, R8.reuse, 0x21, P0 ;  /* 0x000000210800780c */ /* 0x040fe40000781670 */
[C---:B------:R-:W-:Y:S01]  /*3240*/  ISETP.LT.OR P2, PT, R8.reuse, 0x31, P0 ;  /* 0x000000310800780c */ /* 0x040fe20000741670 */
[----:B------:R-:W-:Y:S01]  /*3250*/  LDSM.16.M88.4 R88, [R184+0x1000] ;  /* 0x00100000b858783b */ /* 0x000fe20000000200 */
[----:B------:R-:W-:-:S02]  /*3260*/  ISETP.LT.OR P0, PT, R8, 0x41, P0 ;  /* 0x000000410800780c */ /* 0x000fc40000701670 */
[----:B----4-:R-:W-:Y:S01]  /*3270*/  IADD3.X R11, R11, R36, RZ, P1, !PT ;  /* 0x000000240b0b7210 */ /* 0x010fe20000ffe4ff */
[----:B------:R-:W-:Y:S01]  /*3280*/  LDSM.16.M88.4 R96, [R184+0x1800] ;  /* 0x00180000b860783b */ /* 0x000fe20000000200 */
[----:B-1----:R-:W-:-:S03]  /*3290*/  IADD3 R8, P1, R9, R155, RZ ;  /* 0x0000009b09087210 */ /* 0x002fc60007f3e0ff */
[----:B------:R-:W-:Y:S01]  /*32a0*/  LDSM.16.M88.4 R104, [R184+0x2000] ;  /* 0x00200000b868783b */ /* 0x000fe20000000200 */
[----:B--2---:R-:W-:-:S03]  /*32b0*/  IADD3.X R9, R13, R36, RZ, P1, !PT ;  /* 0x000000240d097210 */ /* 0x004fc60000ffe4ff */
[----:B------:R-:W1:Y:S01]  /*32c0*/  LDSM.16.M88.4 R20, [R197+0x2000] ;  /* 0x00200000c514783b */ /* 0x000e620000000200 */
[----:B---3--:R-:W-:-:S03]  /*32d0*/  IADD3 R4, P1, R14, R155, RZ ;  /* 0x0000009b0e047210 */ /* 0x008fc60007f3e0ff */
[----:B------:R-:W-:Y:S04]  /*32e0*/  LDSM.16.M88.4 R84, [R0+0x800] ;  /* 0x000800000054783b */ /* 0x000fe80000000200 */
[----:B------:R-:W-:Y:S04]  /*32f0*/  LDSM.16.M88.4 R92, [R0+0x1000] ;  /* 0x00100000005c783b */ /* 0x000fe80000000200 */
[----:B------:R-:W-:Y:S04]  /*3300*/  LDSM.16.M88.4 R100, [R0+0x1800] ;  /* 0x001800000064783b */ /* 0x000fe80000000200 */
[----:B------:R-:W-:Y:S04]  /*3310*/  LDSM.16.M88.4 R108, [R0+0x2000] ;  /* 0x00200000006c783b */ /* 0x000fe80000000200 */
[----:B------:R-:W-:Y:S01]  /*3320*/  @!PT LDS RZ, [RZ] ;  /* 0x00000000fffff984 */ /* 0x000fe20000000800 */
[----:B------:R-:W-:Y:S01]  /*3330*/  @!PT LDS RZ, [RZ] ;  /* 0x00000000fffff984 */ /* 0x000fe20000000800 */
[----:B------:R-:W-:Y:S01]  /*3340*/  @!PT LDS RZ, [RZ] ;  /* 0x00000000fffff984 */ /* 0x000fe20000000800 */
[----:B------:R2:W-:Y:S04]  /*3350*/  LDGSTS.E.BYPASS.LTC128B.128 [R204+0x100], [R6.64], !P6 ;  /* 0x0010000006cc7fae */ /* 0x0005e8000f101d46 */
[----:B------:R3:W-:Y:S04]  /*3360*/  LDGSTS.E.BYPASS.LTC128B.128 [R204+0x900], [R10.64], !P5 ;  /* 0x009000000acc7fae */ /* 0x0007e8000e901d46 */
[----:B------:R3:W-:Y:S01]  /*3370*/  LDGSTS.E.BYPASS.LTC128B.128 [R204+0x1100], [R8.64], !P4 ;  /* 0x0110000008cc7fae */ /* 0x0007e2000e101d46 */
[----:B-----5:R-:W-:Y:S01]  /*3380*/  HMMA.16816.F32 R56, R28, R52, RZ ;  /* 0x000000341c38723c */ /* 0x020fe200000018ff */
[----:B--2---:R-:W-:-:S07]  /*3390*/  IADD3 R6, P6, R12, R155, RZ ;  /* 0x0000009b0c067210 */ /* 0x004fce0007fde0ff */
[----:B------:R-:W-:Y:S01]  /*33a0*/  HMMA.16816.F32 R12, R32, R52, RZ ;  /* 0x00000034200c723c */ /* 0x000fe200000018ff */
[-C--:B------:R-:W-:Y:S02]  /*33b0*/  IADD3.X R7, R5, R36.reuse, RZ, P6, !PT ;  /* 0x0000002405077210 */ /* 0x080fe400037fe4ff */
[----:B------:R-:W-:Y:S02]  /*33c0*/  IADD3.X R5, R3, R36, RZ, P1, !PT ;  /* 0x0000002403057210 */ /* 0x000fe40000ffe4ff */
[----:B------:R-:W-:Y:S01]  /*33d0*/  IADD3 R3, R184, R2, RZ ;  /* 0x00000002b8037210 */ /* 0x000fe20007ffe0ff */
[----:B------:R2:W-:Y:S04]  /*33e0*/  LDGSTS.E.BYPASS.LTC128B.128 [R204+0x1900], [R6.64], !P2 ;  /* 0x0190000006cc7fae */ /* 0x0005e8000d101d46 */
[----:B------:R2:W-:Y:S04]  /*33f0*/  LDGSTS.E.BYPASS.LTC128B.128 [R204+0x2100], [R4.64], !P0 ;  /* 0x0210000004cc7fae */ /* 0x0005e8000c101d46 */
[----:B------:R-:W-:Y:S04]  /*3400*/  LDSM.16.M88.4 R44, [R3] ;  /* 0x00000000032c783b */ /* 0x000fe80000000200 */
[----:B------:R-:W4:Y:S01]  /*3410*/  LDSM.16.M88.4 R16, [R195] ;  /* 0x00000000c310783b */ /* 0x000f220000000200 */
[----:B------:R-:W-:-:S03]  /*3420*/  IADD3 R189, R2, R0, RZ ;  /* 0x0000000002bd7210 */ /* 0x000fc60007ffe0ff */
[----:B---3--:R-:W-:Y:S02]  /*3430*/  LDSM.16.M88.4 R8, [R196] ;  /* 0x00000000c408783b */ /* 0x008fe40000000200 */
[-C--:B------:R-:W-:Y:S02]  /*3440*/  HMMA.16816.F32 R60, R24, R48.reuse, R12 ;  /* 0x00000030183c723c */ /* 0x080fe4000000180c */
[----:B------:R-:W3:Y:S04]  /*3450*/  LDSM.16.M88.4 R12, [R195+0x2000] ;  /* 0x00200000c30c783b */ /* 0x000ee80000000200 */
[----:B------:R-:W5:Y:S02]  /*3460*/  LDSM.16.M88.4 R40, [R189] ;  /* 0x00000000bd28783b */ /* 0x000f640000000200 */
[----:B-1----:R-:W-:Y:S02]  /*3470*/  HMMA.16816.F32 R56, R20, R48, R56 ;  /* 0x000000301438723c */ /* 0x002fe40000001838 */
[----:B------:R-:W0:Y:S04]  /*3480*/  LDGDEPBAR ;  /* 0x00000000000079af */ /* 0x000e280000000000 */
[----:B--2---:R-:W1:Y:S02]  /*3490*/  LDSM.16.M88.4 R4, [R196+0x2000] ;  /* 0x00200000c404783b */ /* 0x004e640000000200 */
[----:B------:R-:W-:Y:S08]  /*34a0*/  HMMA.16816.F32 R68, R32, R54, RZ ;  /* 0x000000362044723c */ /* 0x000ff000000018ff */
[----:B----4-:R-:W-:Y:S08]  /*34b0*/  HMMA.16816.F32 R64, R16, R44, R60 ;  /* 0x0000002c1040723c */ /* 0x010ff0000000183c */
[----:B------:R-:W-:Y:S08]  /*34c0*/  HMMA.16816.F32 R60, R28, R54, RZ ;  /* 0x000000361c3c723c */ /* 0x000ff000000018ff */
[----:B---3--:R-:W-:Y:S08]  /*34d0*/  HMMA.16816.F32 R52, R12, R44, R56 ;  /* 0x0000002c0c34723c */ /* 0x008ff00000001838 */
[----:B------:R-:W-:Y:S08]  /*34e0*/  HMMA.16816.F32 R56, R24, R50, R68 ;  /* 0x000000321838723c */ /* 0x000ff00000001844 */
[----:B-----5:R-:W-:Y:S08]  /*34f0*/  HMMA.16816.F32 R68, R8, R40, R64 ;  /* 0x000000280844723c */ /* 0x020ff00000001840 */
[----:B------:R-:W-:Y:S01]  /*3500*/  HMMA.16816.F32 R64, R20, R50, R60 ;  /* 0x000000321440723c */ /* 0x000fe2000000183c */
[----:B------:R-:W2:Y:S07]  /*3510*/  LDSM.16.M88.4 R48, [R3+0x800] ;  /* 0x000800000330783b */ /* 0x000eae0000000200 */
[----:B------:R-:W-:Y:S08]  /*3520*/  HMMA.16816.F32 R60, R32, R76, RZ ;  /* 0x0000004c203c723c */ /* 0x000ff000000018ff */
[----:B-1----:R-:W-:Y:S08]  /*3530*/  HMMA.16816.F32 R80, R4, R40, R52 ;  /* 0x000000280450723c */ /* 0x002ff00000001834 */
[----:B------:R-:W-:Y:S01]  /*3540*/  HMMA.16816.F32 R52, R16, R46, R56 ;  /* 0x0000002e1034723c */ /* 0x000fe20000001838 */
[----:B------:R-:W-:-:S07]  /*3550*/  FMUL.FTZ R0, R68, c[0x0][0x320] ;  /* 0x0000c80044007a20 */ /* 0x000fce0000410000 */
[----:B------:R-:W-:Y:S01]  /*3560*/  HMMA.16816.F32 R56, R28, R76, RZ ;  /* 0x0000004c1c38723c */ /* 0x000fe200000018ff */
[----:B------:R1:W3:Y:S07]  /*3570*/  MUFU.TANH R154, R0 ;  /* 0x00000000009a7308 */ /* 0x0002ee0000002400 */
[----:B------:R-:W-:Y:S01]  /*3580*/  HMMA.16816.F32 R60, R24, R84, R60 ;  /* 0x00000054183c723c */ /* 0x000fe2000000183c */
[----:B-1----:R-:W-:-:S07]  /*3590*/  FMUL.FTZ R0, R69, c[0x0][0x320] ;  /* 0x0000c80045007a20 */ /* 0x002fce0000410000 */
[----:B------:R-:W-:Y:S01]  /*35a0*/  HMMA.16816.F32 R64, R12, R46, R64 ;  /* 0x0000002e0c40723c */ /* 0x000fe20000001840 */
[----:B------:R-:W1:Y:S01]  /*35b0*/  LDSM.16.M88.4 R44, [R189+0x800] ;  /* 0x00080000bd2c783b */ /* 0x000e620000000200 */
[----:B------:R4:W1:Y:S02]  /*35c0*/  MUFU.TANH R153, R0 ;  /* 0x0000000000997308 */ /* 0x0008640000002400 */
[----:B----4-:R-:W-:-:S06]  /*35d0*/  FMUL.FTZ R0, R70, c[0x0][0x320] ;  /* 0x0000c80046007a20 */ /* 0x010fcc0000410000 */
[----:B------:R4:W1:Y:S02]  /*35e0*/  MUFU.TANH R152, R0 ;  /* 0x0000000000987308 */ /* 0x0008640000002400 */
[----:B----4-:R-:W-:Y:S02]  /*35f0*/  FMUL.FTZ R0, R71, c[0x0][0x320] ;  /* 0x0000c80047007a20 */ /* 0x010fe40000410000 */
[----:B------:R-:W-:Y:S04]  /*3600*/  HMMA.16816.F32 R68, R8, R42, R52 ;  /* 0x0000002a0844723c */ /* 0x000fe80000001834 */
[----:B------:R4:W1:Y:S04]  /*3610*/  MUFU.TANH R151, R0 ;  /* 0x0000000000977308 */ /* 0x0008680000002400 */
[----:B------:R-:W-:Y:S01]  /*3620*/  HMMA.16816.F32 R52, R20, R84, R56 ;  /* 0x000000541434723c */ /* 0x000fe20000001838 */
[----:B----4-:R-:W-:-:S07]  /*3630*/  FMUL.FTZ R0, R80, c[0x0][0x320] ;  /* 0x0000c80050007a20 */ /* 0x010fce0000410000 */
[----:B------:R-:W-:Y:S01]  /*3640*/  HMMA.16816.F32 R56, R32, R78, RZ ;  /* 0x0000004e2038723c */ /* 0x000fe200000018ff */
[----:B------:R4:W1:Y:S07]  /*3650*/  MUFU.TANH R150, R0 ;  /* 0x0000000000967308 */ /* 0x00086e0000002400 */
[----:B--2---:R-:W-:Y:S01]  /*3660*/  HMMA.16816.F32 R60, R16, R48, R60 ;  /* 0x00000030103c723c */ /* 0x004fe2000000183c */
[----:B----4-:R-:W-:-:S04]  /*3670*/  FMUL.FTZ R0, R81, c[0x0][0x320] ;  /* 0x0000c80051007a20 */ /* 0x010fc80000410000 */
[----:B------:R2:W4:Y:S03]  /*3680*/  MUFU.TANH R149, R0 ;  /* 0x0000000000957308 */ /* 0x0005260000002400 */
[----:B------:R-:W-:Y:S01]  /*3690*/  HMMA.16816.F32 R72, R4, R42, R64 ;  /* 0x0000002a0448723c */ /* 0x000fe20000001840 */
[----:B--2---:R-:W-:-:S04]  /*36a0*/  FMUL.FTZ R0, R82, c[0x0][0x320] ;  /* 0x0000c80052007a20 */ /* 0x004fc80000410000 */
[----:B------:R2:W1:Y:S03]  /*36b0*/  MUFU.TANH R145, R0 ;  /* 0x0000000000917308 */ /* 0x0004660000002400 */
[----:B------:R-:W-:Y:S01]  /*36c0*/  HMMA.16816.F32 R64, R28, R78, RZ ;  /* 0x0000004e1c40723c */ /* 0x000fe200000018ff */
[----:B--2---:R-:W-:-:S04]  /*36d0*/  FMUL.FTZ R0, R83, c[0x0][0x320] ;  /* 0x0000c80053007a20 */ /* 0x004fc80000410000 */
[----:B------:R2:W1:Y:S03]  /*36e0*/  MUFU.TANH R146, R0 ;  /* 0x0000000000927308 */ /* 0x0004660000002400 */
[----:B------:R-:W-:Y:S01]  /*36f0*/  HMMA.16816.F32 R40, R12, R48, R52 ;  /* 0x000000300c28723c */ /* 0x000fe20000001834 */
[----:B--2---:R-:W-:-:S04]  /*3700*/  FMUL.FTZ R0, R68, c[0x0][0x320] ;  /* 0x0000c80044007a20 */ /* 0x004fc80000410000 */
[----:B------:R2:W1:Y:S03]  /*3710*/  MUFU.TANH R148, R0 ;  /* 0x0000000000947308 */ /* 0x0004660000002400 */
[----:B------:R-:W-:Y:S01]  /*3720*/  HMMA.16816.F32 R52, R24, R86, R56 ;  /* 0x000000561834723c */ /* 0x000fe20000001838 */
[----:B--2---:R-:W-:-:S04]  /*3730*/  FMUL.FTZ R0, R69, c[0x0][0x320] ;  /* 0x0000c80045007a20 */ /* 0x004fc80000410000 */
[----:B------:R2:W1:Y:S03]  /*3740*/  MUFU.TANH R147, R0 ;  /* 0x0000000000937308 */ /* 0x0004660000002400 */
[----:B------:R-:W-:Y:S01]  /*3750*/  HMMA.16816.F32 R64, R20, R86, R64 ;  /* 0x000000561440723c */ /* 0x000fe20000001840 */
[----:B--2---:R-:W-:-:S04]  /*3760*/  FMUL.FTZ R0, R70, c[0x0][0x320] ;  /* 0x0000c80046007a20 */ /* 0x004fc80000410000 */
[----:B------:R2:W1:Y:S02]  /*3770*/  MUFU.TANH R144, R0 ;  /* 0x0000000000907308 */ /* 0x0004640000002400 */
[----:B--2---:R-:W-:Y:S02]  /*3780*/  FMUL.FTZ R0, R71, c[0x0][0x320] ;  /* 0x0000c80047007a20 */ /* 0x004fe40000410000 */
[----:B-1----:R-:W-:Y:S04]  /*3790*/  HMMA.16816.F32 R68, R8, R44, R60 ;  /* 0x0000002c0844723c */ /* 0x002fe8000000183c */
[----:B------:R1:W2:Y:S04]  /*37a0*/  MUFU.TANH R143, R0 ;  /* 0x00000000008f7308 */ /* 0x0002a80000002400 */
[----:B------:R-:W-:Y:S01]  /*37b0*/  HMMA.16816.F32 R60, R32, R88, RZ ;  /* 0x00000058203c723c */ /* 0x000fe200000018ff */
[----:B-1----:R-:W-:-:S04]  /*37c0*/  FMUL.FTZ R0, R72, c[0x0][0x320] ;  /* 0x0000c80048007a20 */ /* 0x002fc80000410000 */
[----:B------:R1:W1:Y:S03]  /*37d0*/  MUFU.TANH R142, R0 ;  /* 0x00000000008e7308 */ /* 0x0002660000002400 */
[----:B------:R-:W-:Y:S01]  /*37e0*/  HMMA.16816.F32 R76, R4, R44, R40 ;  /* 0x0000002c044c723c */ /* 0x000fe20000001828 */
[----:B------:R-:W5:Y:S07]  /*37f0*/  LDSM.16.M88.4 R40, [R3+0x1000] ;  /* 0x001000000328783b */ /* 0x000f6e0000000200 */
[----:B------:R-:W-:Y:S01]  /*3800*/  HMMA.16816.F32 R52, R16, R50, R52 ;  /* 0x000000321034723c */ /* 0x000fe20000001834 */
[----:B-1----:R-:W-:-:S04]  /*3810*/  FMUL.FTZ R0, R73, c[0x0][0x320] ;  /* 0x0000c80049007a20 */ /* 0x002fc80000410000 */
[----:B------:R1:W1:Y:S03]  /*3820*/  MUFU.TANH R141, R0 ;  /* 0x00000000008d7308 */ /* 0x0002660000002400 */
[----:B------:R-:W-:Y:S01]  /*3830*/  HMMA.16816.F32 R56, R28, R88, RZ ;  /* 0x000000581c38723c */ /* 0x000fe200000018ff */
[----:B-1----:R-:W-:-:S04]  /*3840*/  FMUL.FTZ R0, R74, c[0x0][0x320] ;  /* 0x0000c8004a007a20 */ /* 0x002fc80000410000 */
[----:B------:R1:W1:Y:S03]  /*3850*/  MUFU.TANH R137, R0 ;  /* 0x0000000000897308 */ /* 0x0002660000002400 */
[----:B------:R-:W-:Y:S01]  /*3860*/  HMMA.16816.F32 R64, R12, R50, R64 ;  /* 0x000000320c40723c */ /* 0x000fe20000001840 */
[----:B------:R-:W2:Y:S01]  /*3870*/  LDSM.16.M88.4 R48, [R189+0x1000] ;  /* 0x00100000bd30783b */ /* 0x000ea20000000200 */
[----:B-1----:R-:W-:-:S04]  /*3880*/  FMUL.FTZ R0, R75, c[0x0][0x320] ;  /* 0x0000c8004b007a20 */ /* 0x002fc80000410000 */
[----:B------:R1:W1:Y:S02]  /*3890*/  MUFU.TANH R138, R0 ;  /* 0x00000000008a7308 */ /* 0x0002640000002400 */
[----:B------:R-:W-:Y:S01]  /*38a0*/  HMMA.16816.F32 R60, R24, R92, R60 ;  /* 0x0000005c183c723c */ /* 0x000fe2000000183c */
[----:B-1----:R-:W-:-:S05]  /*38b0*/  FMUL.FTZ R0, R68, c[0x0][0x320] ;  /* 0x0000c80044007a20 */ /* 0x002fca0000410000 */
[----:B------:R1:W1:Y:S02]  /*38c0*/  MUFU.TANH R140, R0 ;  /* 0x00000000008c7308 */ /* 0x0002640000002400 */
[----:B-1----:R-:W-:-:S06]  /*38d0*/  FMUL.FTZ R0, R69, c[0x0][0x320] ;  /* 0x0000c80045007a20 */ /* 0x002fcc0000410000 */
[----:B------:R1:W1:Y:S02]  /*38e0*/  MUFU.TANH R139, R0 ;  /* 0x00000000008b7308 */ /* 0x0002640000002400 */
[----:B-1----:R-:W-:-:S06]  /*38f0*/  FMUL.FTZ R0, R70, c[0x0][0x320] ;  /* 0x0000c80046007a20 */ /* 0x002fcc0000410000 */
[----:B------:R1:W1:Y:S01]  /*3900*/  MUFU.TANH R136, R0 ;  /* 0x0000000000887308 */ /* 0x0002620000002400 */
[----:B------:R-:W-:Y:S01]  /*3910*/  HMMA.16816.F32 R72, R4, R46, R64 ;  /* 0x0000002e0448723c */ /* 0x000fe20000001840 */
[----:B-1----:R-:W-:-:S07]  /*3920*/  FMUL.FTZ R0, R71, c[0x0][0x320] ;  /* 0x0000c80047007a20 */ /* 0x002fce0000410000 */
[----:B------:R-:W-:Y:S01]  /*3930*/  HMMA.16816.F32 R68, R8, R46, R52 ;  /* 0x0000002e0844723c */ /* 0x000fe20000001834 */
[----:B------:R1:W1:Y:S07]  /*3940*/  MUFU.TANH R135, R0 ;  /* 0x0000000000877308 */ /* 0x00026e0000002400 */
[----:B------:R-:W-:Y:S01]  /*3950*/  HMMA.16816.F32 R52, R20, R92, R56 ;  /* 0x0000005c1434723c */ /* 0x000fe20000001838 */
[----:B-1----:R-:W-:-:S07]  /*3960*/  FMUL.FTZ R0, R76, c[0x0][0x320] ;  /* 0x0000c8004c007a20 */ /* 0x002fce0000410000 */
[-C--:B------:R-:W-:Y:S01]  /*3970*/  HMMA.16816.F32 R56, R32, R90.reuse, RZ ;  /* 0x0000005a2038723c */ /* 0x080fe200000018ff */
[----:B------:R1:W1:Y:S07]  /*3980*/  MUFU.TANH R134, R0 ;  /* 0x0000000000867308 */ /* 0x00026e0000002400 */
[----:B------:R-:W-:Y:S01]  /*3990*/  HMMA.16816.F32 R64, R28, R90, RZ ;  /* 0x0000005a1c40723c */ /* 0x000fe200000018ff */
[----:B-1----:R-:W-:-:S07]  /*39a0*/  FMUL.FTZ R0, R77, c[0x0][0x320] ;  /* 0x0000c8004d007a20 */ /* 0x002fce0000410000 */
[----:B-----5:R-:W-:Y:S01]  /*39b0*/  HMMA.16816.F32 R60, R16, R40, R60 ;  /* 0x00000028103c723c */ /* 0x020fe2000000183c */
[----:B------:R1:W1:Y:S02]  /*39c0*/  MUFU.TANH R133, R0 ;  /* 0x0000000000857308 */ /* 0x0002640000002400 */
[----:B-1----:R-:W-:-:S06]  /*39d0*/  FMUL.FTZ R0, R78, c[0x0][0x320] ;  /* 0x0000c8004e007a20 */ /* 0x002fcc0000410000 */
[----:B------:R1:W1:Y:S01]  /*39e0*/  MUFU.TANH R89, R0 ;  /* 0x0000000000597308 */ /* 0x0002620000002400 */
[----:B------:R-:W-:Y:S01]  /*39f0*/  HMMA.16816.F32 R44, R12, R40, R52 ;  /* 0x000000280c2c723c */ /* 0x000fe20000001834 */
[----:B-1----:R-:W-:-:S06]  /*3a00*/  FMUL.FTZ R0, R79, c[0x0][0x320] ;  /* 0x0000c8004f007a20 */ /* 0x002fcc0000410000 */
[----:B------:R1:W1:Y:S01]  /*3a10*/  MUFU.TANH R122, R0 ;  /* 0x00000000007a7308 */ /* 0x0002620000002400 */
[----:B------:R-:W-:Y:S01]  /*3a20*/  HMMA.16816.F32 R52, R24, R94, R56 ;  /* 0x0000005e1834723c */ /* 0x000fe20000001838 */
[----:B-1----:R-:W-:-:S06]  /*3a30*/  FMUL.FTZ R0, R68, c[0x0][0x320] ;  /* 0x0000c80044007a20 */ /* 0x002fcc0000410000 */
[----:B------:R1:W1:Y:S01]  /*3a40*/  MUFU.TANH R131, R0 ;  /* 0x0000000000837308 */ /* 0x0002620000002400 */
[----:B------:R-:W-:Y:S01]  /*3a50*/  HMMA.16816.F32 R64, R20, R94, R64 ;  /* 0x0000005e1440723c */ /* 0x000fe20000001840 */
[----:B-1----:R-:W-:-:S06]  /*3a60*/  FMUL.FTZ R0, R69, c[0x0][0x320] ;  /* 0x0000c80045007a20 */ /* 0x002fcc0000410000 */
[----:B------:R1:W1:Y:S02]  /*3a70*/  MUFU.TANH R123, R0 ;  /* 0x00000000007b7308 */ /* 0x0002640000002400 */
[----:B-1----:R-:W-:-:S06]  /*3a80*/  FMUL.FTZ R0, R70, c[0x0][0x320] ;  /* 0x0000c80046007a20 */ /* 0x002fcc0000410000 */
[----:B------:R1:W1:Y:S01]  /*3a90*/  MUFU.TANH R121, R0 ;  /* 0x0000000000797308 */ /* 0x0002620000002400 */
[----:B--2---:R-:W-:Y:S01]  /*3aa0*/  HMMA.16816.F32 R76, R4, R48, R44 ;  /* 0x00000030044c723c */ /* 0x004fe2000000182c */
[----:B-1----:R-:W-:-:S07]  /*3ab0*/  FMUL.FTZ R0, R71, c[0x0][0x320] ;  /* 0x0000c80047007a20 */ /* 0x002fce0000410000 */
[----:B------:R-:W-:Y:S01]  /*3ac0*/  HMMA.16816.F32 R68, R8, R48, R60 ;  /* 0x000000300844723c */ /* 0x000fe2000000183c */
[----:B------:R1:W2:Y:S07]  /*3ad0*/  MUFU.TANH R120, R0 ;  /* 0x0000000000787308 */ /* 0x0002ae0000002400 */
[----:B------:R-:W-:Y:S01]  /*3ae0*/  HMMA.16816.F32 R60, R32, R96, RZ ;  /* 0x00000060203c723c */ /* 0x000fe200000018ff */
[----:B-1----:R-:W-:-:S04]  /*3af0*/  FMUL.FTZ R0, R72, c[0x0][0x320] ;  /* 0x0000c80048007a20 */ /* 0x002fc80000410000 */
[----:B------:R1:W1:Y:S03]  /*3b00*/  MUFU.TANH R93, R0 ;  /* 0x00000000005d7308 */ /* 0x0002660000002400 */
[----:B------:R-:W-:Y:S01]  /*3b10*/  HMMA.16816.F32 R44, R16, R42, R52 ;  /* 0x0000002a102c723c */ /* 0x000fe20000001834 */
[----:B------:R-:W5:Y:S01]  /*3b20*/  LDSM.16.M88.4 R52, [R3+0x1800] ;  /* 0x001800000334783b */ /* 0x000f620000000200 */
[----:B-1----:R-:W-:-:S04]  /*3b30*/  FMUL.FTZ R0, R73, c[0x0][0x320] ;  /* 0x0000c80049007a20 */ /* 0x002fc80000410000 */
[----:B------:R1:W1:Y:S02]  /*3b40*/  MUFU.TANH R119, R0 ;  /* 0x0000000000777308 */ /* 0x0002640000002400 */
[----:B------:R-:W-:Y:S01]  /*3b50*/  HMMA.16816.F32 R64, R12, R42, R64 ;  /* 0x0000002a0c40723c */ /* 0x000fe20000001840 */
[----:B------:R-:W2:Y:S01]  /*3b60*/  LDSM.16.M88.4 R40, [R189+0x1800] ;  /* 0x00180000bd28783b */ /* 0x000ea20000000200 */
[----:B-1----:R-:W-:-:S04]  /*3b70*/  FMUL.FTZ R0, R74, c[0x0][0x320] ;  /* 0x0000c8004a007a20 */ /* 0x002fc80000410000 */
[----:B------:R1:W1:Y:S02]  /*3b80*/  MUFU.TANH R39, R0 ;  /* 0x0000000000277308 */ /* 0x0002640000002400 */
[----:B------:R-:W-:Y:S01]  /*3b90*/  HMMA.16816.F32 R56, R28, R96, RZ ;  /* 0x000000601c38723c */ /* 0x000fe200000018ff */
[----:B-1----:R-:W-:-:S05]  /*3ba0*/  FMUL.FTZ R0, R75, c[0x0][0x320] ;  /* 0x0000c8004b007a20 */ /* 0x002fca0000410000 */
[----:B------:R1:W1:Y:S02]  /*3bb0*/  MUFU.TANH R94, R0 ;  /* 0x00000000005e7308 */ /* 0x0002640000002400 */
[----:B------:R-:W-:Y:S01]  /*3bc0*/  HMMA.16816.F32 R60, R24, R100, R60 ;  /* 0x00000064183c723c */ /* 0x000fe2000000183c */
[----:B-1----:R-:W-:-:S05]  /*3bd0*/  FMUL.FTZ R0, R68, c[0x0][0x320] ;  /* 0x0000c80044007a20 */ /* 0x002fca0000410000 */
[----:B------:R1:W1:Y:S02]  /*3be0*/  MUFU.TANH R117, R0 ;  /* 0x0000000000757308 */ /* 0x0002640000002400 */
[----:B-1----:R-:W-:-:S06]  /*3bf0*/  FMUL.FTZ R0, R69, c[0x0][0x320] ;  /* 0x0000c80045007a20 */ /* 0x002fcc0000410000 */
[----:B------:R1:W1:Y:S01]  /*3c00*/  MUFU.TANH R116, R0 ;  /* 0x0000000000747308 */ /* 0x0002620000002400 */
[----:B------:R-:W-:Y:S01]  /*3c10*/  HMMA.16816.F32 R72, R4, R50, R64 ;  /* 0x000000320448723c */ /* 0x000fe20000001840 */
[----:B-1----:R-:W-:-:S06]  /*3c20*/  FMUL.FTZ R0, R70, c[0x0][0x320] ;  /* 0x0000c80046007a20 */ /* 0x002fcc0000410000 */
[----:B------:R1:W1:Y:S02]  /*3c30*/  MUFU.TANH R87, R0 ;  /* 0x0000000000577308 */ /* 0x0002640000002400 */
[----:B-1----:R-:W-:Y:S02]  /*3c40*/  FMUL.FTZ R0, R71, c[0x0][0x320] ;  /* 0x0000c80047007a20 */ /* 0x002fe40000410000 */
[----:B------:R-:W-:Y:S04]  /*3c50*/  HMMA.16816.F32 R68, R8, R50, R44 ;  /* 0x000000320844723c */ /* 0x000fe8000000182c */
[----:B------:R1:W1:Y:S04]  /*3c60*/  MUFU.TANH R112, R0 ;  /* 0x0000000000707308 */ /* 0x0002680000002400 */
[----:B------:R-:W-:Y:S01]  /*3c70*/  HMMA.16816.F32 R44, R20, R100, R56 ;  /* 0x00000064142c723c */ /* 0x000fe20000001838 */
[----:B-1----:R-:W-:-:S07]  /*3c80*/  FMUL.FTZ R0, R76, c[0x0][0x320] ;  /* 0x0000c8004c007a20 */ /* 0x002fce0000410000 */
[----:B------:R-:W-:Y:S01]  /*3c90*/  HMMA.16816.F32 R48, R32, R98, RZ ;  /* 0x000000622030723c */ /* 0x000fe200000018ff */
[----:B------:R1:W1:Y:S07]  /*3ca0*/  MUFU.TANH R115, R0 ;  /* 0x0000000000737308 */ /* 0x00026e0000002400 */
[----:B-----5:R-:W-:Y:S01]  /*3cb0*/  HMMA.16816.F32 R56, R16, R52, R60 ;  /* 0x000000341038723c */ /* 0x020fe2000000183c */
[----:B-1----:R-:W-:-:S04]  /*3cc0*/  FMUL.FTZ R0, R77, c[0x0][0x320] ;  /* 0x0000c8004d007a20 */ /* 0x002fc80000410000 */
[----:B------:R1:W1:Y:S03]  /*3cd0*/  MUFU.TANH R124, R0 ;  /* 0x00000000007c7308 */ /* 0x0002660000002400 */
[----:B------:R-:W-:Y:S01]  /*3ce0*/  HMMA.16816.F32 R60, R28, R98, RZ ;  /* 0x000000621c3c723c */ /* 0x000fe200000018ff */
[----:B-1----:R-:W-:-:S04]  /*3cf0*/  FMUL.FTZ R0, R78, c[0x0][0x320] ;  /* 0x0000c8004e007a20 */ /* 0x002fc80000410000 */
[----:B------:R1:W1:Y:S03]  /*3d00*/  MUFU.TANH R127, R0 ;  /* 0x00000000007f7308 */ /* 0x0002660000002400 */
[----:B------:R-:W-:Y:S01]  /*3d10*/  HMMA.16816.F32 R44, R12, R52, R44 ;  /* 0x000000340c2c723c */ /* 0x000fe2000000182c */
[----:B-1----:R-:W-:-:S04]  /*3d20*/  FMUL.FTZ R0, R79, c[0x0][0x320] ;  /* 0x0000c8004f007a20 */ /* 0x002fc80000410000 */
[----:B------:R1:W1:Y:S03]  /*3d30*/  MUFU.TANH R128, R0 ;  /* 0x0000000000807308 */ /* 0x0002660000002400 */
[----:B------:R-:W-:Y:S01]  /*3d40*/  HMMA.16816.F32 R48, R24, R102, R48 ;  /* 0x000000661830723c */ /* 0x000fe20000001830 */
[----:B-1----:R-:W-:-:S04]  /*3d50*/  FMUL.FTZ R0, R68, c[0x0][0x320] ;  /* 0x0000c80044007a20 */ /* 0x002fc80000410000 */
[----:B------:R1:W1:Y:S02]  /*3d60*/  MUFU.TANH R86, R0 ;  /* 0x0000000000567308 */ /* 0x0002640000002400 */
[----:B-1----:R-:W-:-:S06]  /*3d70*/  FMUL.FTZ R0, R69, c[0x0][0x320] ;  /* 0x0000c80045007a20 */ /* 0x002fcc0000410000 */
[----:B------:R1:W1:Y:S01]  /*3d80*/  MUFU.TANH R85, R0 ;  /* 0x0000000000557308 */ /* 0x0002620000002400 */
[----:B------:R-:W-:Y:S01]  /*3d90*/  HMMA.16816.F32 R64, R20, R102, R60 ;  /* 0x000000661440723c */ /* 0x000fe2000000183c */
[----:B-1----:R-:W-:-:S06]  /*3da0*/  FMUL.FTZ R0, R70, c[0x0][0x320] ;  /* 0x0000c80046007a20 */ /* 0x002fcc0000410000 */
[----:B------:R1:W1:Y:S01]  /*3db0*/  MUFU.TANH R113, R0 ;  /* 0x0000000000717308 */ /* 0x0002620000002400 */
[----:B------:R-:W-:Y:S01]  /*3dc0*/  HMMA.16816.F32 R60, R32, R104, RZ ;  /* 0x00000068203c723c */ /* 0x000fe200000018ff */
[----:B-1----:R-:W-:-:S07]  /*3dd0*/  FMUL.FTZ R0, R71, c[0x0][0x320] ;  /* 0x0000c80047007a20 */ /* 0x002fce0000410000 */
[----:B--2---:R-:W-:Y:S01]  /*3de0*/  HMMA.16816.F32 R68, R8, R40, R56 ;  /* 0x000000280844723c */ /* 0x004fe20000001838 */
[----:B------:R1:W2:Y:S02]  /*3df0*/  MUFU.TANH R114, R0 ;  /* 0x0000000000727308 */ /* 0x0002a40000002400 */
[----:B-1----:R-:W-:-:S06]  /*3e00*/  FMUL.FTZ R0, R72, c[0x0][0x320] ;  /* 0x0000c80048007a20 */ /* 0x002fcc0000410000 */
[----:B------:R1:W1:Y:S01]  /*3e10*/  MUFU.TANH R125, R0 ;  /* 0x00000000007d7308 */ /* 0x0002620000002400 */
        /* <DEDUP_REMOVED lines=16> */
[----:B------:R-:W-:Y:S01]  /*3f20*/  HMMA.16816.F32 R32, R32, R106, RZ ;  /* 0x0000006a2020723c */ /* 0x000fe200000018ff */
[----:B-1----:R-:W-:-:S06]  /*3f30*/  FMUL.FTZ R0, R70, c[0x0][0x320] ;  /* 0x0000c80046007a20 */ /* 0x002fcc0000410000 */
[----:B------:R1:W1:Y:S01]  /*3f40*/  MUFU.TANH R82, R0 ;  /* 0x0000000000527308 */ /* 0x0002620000002400 */
[----:B------:R-:W-:Y:S01]  /*3f50*/  HMMA.16816.F32 R56, R20, R108, R56 ;  /* 0x0000006c1438723c */ /* 0x000fe20000001838 */
[----:B-1----:R-:W-:-:S07]  /*3f60*/  FMUL.FTZ R0, R71, c[0x0][0x320] ;  /* 0x0000c80047007a20 */ /* 0x002fce0000410000 */
[----:B------:R-:W-:Y:S01]  /*3f70*/  HMMA.16816.F32 R68, R8, R42, R48 ;  /* 0x0000002a0844723c */ /* 0x000fe20000001830 */
[----:B------:R-:W1:Y:S01]  /*3f80*/  LDSM.16.M88.4 R48, [R189+0x2000] ;  /* 0x00200000bd30783b */ /* 0x000e620000000200 */
[----:B------:R2:W1:Y:S01]  /*3f90*/  MUFU.TANH R81, R0 ;  /* 0x0000000000517308 */ /* 0x0004620000002400 */
[----:B------:R-:W-:Y:S01]  /*3fa0*/  ISETP.GT.AND P1, PT, R132, R163, PT ;  /* 0x000000a38400720c */ /* 0x000fe20003f24270 */
[----:B------:R-:W-:-:S04]  /*3fb0*/  DEPBAR.LE SB0, 0x0 ;  /* 0x000080000000791a */ /* 0x000fc80000000000 */
[----:B--2---:R-:W-:-:S04]  /*3fc0*/  FMUL.FTZ R0, R76, c[0x0][0x320] ;  /* 0x0000c8004c007a20 */ /* 0x004fc80000410000 */
[----:B------:R2:W1:Y:S01]  /*3fd0*/  MUFU.TANH R80, R0 ;  /* 0x0000000000507308 */ /* 0x0004620000002400 */
[----:B------:R-:W-:Y:S08]  /*3fe0*/  HMMA.16816.F32 R64, R4, R42, R52 ;  /* 0x0000002a0440723c */ /* 0x000ff00000001834 */
[----:B-----5:R-:W-:Y:S01]  /*3ff0*/  HMMA.16816.F32 R40, R16, R44, R60 ;  /* 0x0000002c1028723c */ /* 0x020fe2000000183c */
        /* <DEDUP_REMOVED lines=10> */
[----:B------:R2:W2:Y:S03]  /*40a0*/  MUFU.TANH R63, R0 ;  /* 0x00000000003f7308 */ /* 0x0004a60000002400 */
[----:B-1----:R-:W-:Y:S01]  /*40b0*/  HMMA.16816.F32 R40, R8, R48, R40 ;  /* 0x000000300828723c */ /* 0x002fe20000001828 */
[----:B--2---:R-:W-:-:S04]  /*40c0*/  FMUL.FTZ R0, R69, c[0x0][0x320] ;  /* 0x0000c80045007a20 */ /* 0x004fc80000410000 */
[----:B------:R1:W2:Y:S02]  /*40d0*/  MUFU.TANH R62, R0 ;  /* 0x00000000003e7308 */ /* 0x0002a40000002400 */
        /* <DEDUP_REMOVED lines=48> */
[----:B------:R-:W-:Y:S01]  /*43e0*/  BSSY B0, `(.L_x_75) ;  /* 0x0000043000007945 */ /* 0x000fe20003800000 */
[----:B-1----:R-:W-:-:S06]  /*43f0*/  FMUL.FTZ R0, R7, c[0x0][0x320] ;  /* 0x0000c80007007a20 */ /* 0x002fcc0000410000 */
[----:B------:R1:W1:Y:S01]  /*4400*/  MUFU.TANH R14, R0 ;  /* 0x00000000000e7308 */ /* 0x0002620000002400 */
[----:B------:R-:W-:Y:S01]  /*4410*/  BAR.SYNC.DEFER_BLOCKING 0x0 ;  /* 0x0000000000007b1d */ /* 0x000fe20000010000 */
[----:B------:R-:W-:-:S05]  /*4420*/  ISETP.GT.AND P0, PT, R37, 0x4f, PT ;  /* 0x0000004f2500780c */ /* 0x000fca0003f04270 */
[----:B------:R-:W-:Y:S05]  /*4430*/  @!P1 BRA `(.L_x_76) ;  /* 0x000003d000009947 */ /* 0x000fea0003800000 */
[----:B--234-:R-:W-:Y:S01]  /*4440*/  IADD3 R2, R37, R118, R162 ;  /* 0x0000007625027210 */ /* 0x01cfe20007ffe0a2 */
[----:B------:R-:W-:-:S03]  /*4450*/  IMAD.MOV.U32 R201, RZ, RZ, RZ ;  /* 0x000000ffffc97224 */ /* 0x000fc600078e00ff */
[----:B------:R-:W-:-:S05]  /*4460*/  IADD3 R2, R2, -0x50, RZ ;  /* 0xffffffb002027810 */ /* 0x000fca0007ffe0ff */
[----:B------:R-:W-:-:S04]  /*4470*/  @P3 IMAD.HI.U32 R3, R2, c[0x0][0x2bc], RZ ;  /* 0x0000af0002033a27 */ /* 0x000fc800078e00ff */
[----:B-1----:R-:W-:Y:S01]  /*4480*/  IMAD.MOV.U32 R0, RZ, RZ, R2 ;  /* 0x000000ffff007224 */ /* 0x002fe200078e0002 */
[----:B------:R-:W-:-:S04]  /*4490*/  @P3 SHF.R.U32.HI R0, RZ, c[0x0][0x2c0], R3 ;  /* 0x0000b000ff003a19 */ /* 0x000fc80000011603 */
[----:B------:R-:W-:-:S04]  /*44a0*/  @!P0 IADD3 R3, P1, R0, R160, RZ ;  /* 0x000000a000038210 */ /* 0x000fc80007f3e0ff */
[----:B------:R-:W-:Y:S02]  /*44b0*/  @!P0 LEA.HI.X.SX32 R5, R0, R157, 0x1, P1 ;  /* 0x0000009d00058211 */ /* 0x000fe400008f0eff */
[----:B------:R-:W-:-:S04]  /*44c0*/  @!P0 LEA R4, P1, R3, c[0x0][0x2a0], 0x2 ;  /* 0x0000a80003048a11 */ /* 0x000fc800078210ff */
[----:B------:R-:W-:-:S05]  /*44d0*/  @!P0 LEA.HI.X R5, R3, c[0x0][0x2a4], R5, 0x2, P1 ;  /* 0x0000a90003058a11 */ /* 0x000fca00008f1405 */
[----:B------:R-:W2:Y:S01]  /*44e0*/  @!P0 LDG.E R201, [R4.64] ;  /* 0x0000000604c98981 */ /* 0x000ea2000c1e1900 */
[----:B------:R-:W-:-:S04]  /*44f0*/  IMAD.MOV R0, RZ, RZ, -R0 ;  /* 0x000000ffff007224 */ /* 0x000fc800078e0a00 */
[----:B------:R-:W-:-:S04]  /*4500*/  IMAD R220, R0, c[0x0][0x2b8], R2 ;  /* 0x0000ae0000dc7a24 */ /* 0x000fc800078e0202 */
[----:B------:R-:W-:Y:S01]  /*4510*/  IMAD.WIDE.U32 R2, R220, c[0x0][0x1e0], RZ ;  /* 0x00007800dc027a25 */ /* 0x000fe200078e00ff */
[----:B------:R-:W-:-:S05]  /*4520*/  SHF.R.S32.HI R0, RZ, 0x1f, R220 ;  /* 0x0000001fff007819 */ /* 0x000fca00000114dc */
[----:B------:R-:W-:-:S04]  /*4530*/  IMAD R0, R0, c[0x0][0x1e0], RZ ;  /* 0x0000780000007a24 */ /* 0x000fc800078e02ff */
[----:B------:R-:W-:-:S04]  /*4540*/  IMAD R0, R220, c[0x0][0x1e4], R0 ;  /* 0x00007900dc007a24 */ /* 0x000fc800078e0200 */
[----:B------:R-:W-:Y:S01]  /*4550*/  IMAD.IADD R3, R3, 0x1, R0 ;  /* 0x0000000103037824 */ /* 0x000fe200078e0200 */
[----:B--2---:R-:W-:-:S03]  /*4560*/  SHF.R.S32.HI R0, RZ, 0x1f, R201 ;  /* 0x0000001fff007819 */ /* 0x004fc600000114c9 */
[----:B------:R-:W-:-:S04]  /*4570*/  IMAD.WIDE.U32 R2, R201, c[0x0][0x1f0], R2 ;  /* 0x00007c00c9027a25 */ /* 0x000fc800078e0002 */
[----:B------:R-:W-:Y:S01]  /*4580*/  IMAD R0, R0, c[0x0][0x1f0], RZ ;  /* 0x00007c0000007a24 */ /* 0x000fe200078e02ff */
[----:B------:R-:W-:-:S03]  /*4590*/  IADD3 R2, P2, R158, R2, RZ ;  /* 0x000000029e027210 */ /* 0x000fc60007f5e0ff */
[----:B------:R-:W-:Y:S01]  /*45a0*/  IMAD R4, R201, c[0x0][0x1f4], R0 ;  /* 0x00007d00c9047a24 */ /* 0x000fe200078e0200 */
[----:B------:R-:W-:-:S04]  /*45b0*/  LEA R0, P1, R2, c[0x0][0x1c8], 0x1 ;  /* 0x0000720002007a11 */ /* 0x000fc800078208ff */
[----:B------:R-:W-:-:S04]  /*45c0*/  IADD3.X R3, R156, R3, R4, P2, !PT ;  /* 0x000000039c037210 */ /* 0x000fc800017fe404 */
[----:B------:R-:W-:Y:S01]  /*45d0*/  LEA.HI.X R4, R2, c[0x0][0x1cc], R3, 0x1, P1 ;  /* 0x0000730002047a11 */ /* 0x000fe200008f0c03 */
[----:B------:R-:W-:Y:S05]  /*45e0*/  BRA.DIV ~URZ, `(.L_x_77) ;  /* 0x0000b6527f007947 */ /* 0x000fea000b800000 */
[----:B------:R1:W2:Y:S02]  /*45f0*/  SHFL.IDX PT, R7, R4, RZ, 0x181f ;  /* 0x00181fff04077589 */ /* 0x0002a400000e0000 */
.L_x_171:
[----:B------:R-:W-:Y:S05]  /*4600*/  BRA.DIV ~URZ, `(.L_x_78) ;  /* 0x0000b6a27f007947 */ /* 0x000fea000b800000 */
[----:B------:R-:W3:Y:S01]  /*4610*/  SHFL.IDX PT, R2, R0, RZ, 0x181f ;  /* 0x00181fff00027589 */ /* 0x000ee200000e0000 */
[----:B------:R-:W-:-:S03]  /*4620*/  ISETP.GE.AND P1, PT, R231, c[0x0][0x1d4], PT ;  /* 0x00007500e7007a0c */ /* 0x000fc60003f26270 */
[----:B------:R-:W4:Y:S04]  /*4630*/  SHFL.IDX PT, R3, R0, 0x1, 0x181f ;  /* 0x00381f0000037f89 */ /* 0x000f2800000e0000 */
[----:B------:R-:W5:Y:S04]  /*4640*/  SHFL.IDX PT, R6, R0, 0x2, 0x181f ;  /* 0x00581f0000067f89 */ /* 0x000f6800000e0000 */
[----:B------:R-:W1:Y:S04]  /*4650*/  SHFL.IDX PT, R5, R0, 0x3, 0x181f ;  /* 0x00781f0000057f89 */ /* 0x000e6800000e0000 */
[----:B------:R-:W2:Y:S04]  /*4660*/  SHFL.IDX PT, R9, R4, 0x1, 0x181f ;  /* 0x00381f0004097f89 */ /* 0x000ea800000e0000 */
[----:B------:R-:W2:Y:S04]  /*4670*/  SHFL.IDX PT, R13, R4, 0x2, 0x181f ;  /* 0x00581f00040d7f89 */ /* 0x000ea800000e0000 */
[----:B------:R-:W2:Y:S01]  /*4680*/  SHFL.IDX PT, R12, R4, 0x3, 0x181f ;  /* 0x00781f00040c7f89 */ /* 0x000ea200000e0000 */
[----:B---3--:R-:W-:-:S02]  /*4690*/  IADD3 R10, P2, R2, R155, RZ ;  /* 0x0000009b020a7210 */ /* 0x008fc40007f5e0ff */
[-C--:B----4-:R-:W-:Y:S01]  /*46a0*/  IADD3 R8, P4, R3, R155.reuse, RZ ;  /* 0x0000009b03087210 */ /* 0x090fe20007f9e0ff */
[----:B------:R-:W3:Y:S02]  /*46b0*/  SHFL.IDX PT, R0, R0, 0x4, 0x181f ;  /* 0x00981f0000007f89 */ /* 0x000ee400000e0000 */
[----:B--2---:R-:W-:Y:S01]  /*46c0*/  IMAD.X R11, R7, 0x1, R36, P2 ;  /* 0x00000001070b7824 */ /* 0x004fe200010e0624 */
[-C--:B-----5:R-:W-:Y:S01]  /*46d0*/  IADD3 R6, P3, R6, R155.reuse, RZ ;  /* 0x0000009b06067210 */ /* 0x0a0fe20007f7e0ff */
[----:B-1----:R-:W1:Y:S01]  /*46e0*/  SHFL.IDX PT, R4, R4, 0x4, 0x181f ;  /* 0x00981f0004047f89 */ /* 0x002e6200000e0000 */
[----:B------:R-:W-:-:S03]  /*46f0*/  IADD3 R2, P2, R5, R155, RZ ;  /* 0x0000009b05027210 */ /* 0x000fc60007f5e0ff */
[----:B------:R2:W-:Y:S01]  /*4700*/  LDGSTS.E.BYPASS.LTC128B.128 [R204+0x2900], [R10.64], !P1 ;  /* 0x029000000acc7fae */ /* 0x0005e2000c901d46 */
[----:B------:R-:W-:Y:S01]  /*4710*/  SEL R5, RZ, 0x10, P1 ;  /* 0x00000010ff057807 */ /* 0x000fe20000800000 */
[--C-:B------:R-:W-:Y:S02]  /*4720*/  IMAD.X R9, R9, 0x1, R36.reuse, P4 ;  /* 0x0000000109097824 */ /* 0x100fe400020e0624 */
[----:B------:R-:W-:-:S03]  /*4730*/  IMAD.X R7, R13, 0x1, R36, P3 ;  /* 0x000000010d077824 */ /* 0x000fc600018e0624 */
[----:B------:R2:W-:Y:S01]  /*4740*/  LDGSTS.E.BYPASS.LTC128B.128 [R204+0x3100], [R8.64], !P1 ;  /* 0x0310000008cc7fae */ /* 0x0005e2000c901d46 */
[----:B------:R-:W-:-:S03]  /*4750*/  IMAD.X R3, R12, 0x1, R36, P2 ;  /* 0x000000010c037824 */ /* 0x000fc600010e0624 */
[----:B------:R2:W-:Y:S04]  /*4760*/  LDGSTS.E.BYPASS.LTC128B.128 [R204+0x3900], [R6.64], !P1 ;  /* 0x0390000006cc7fae */ /* 0x0005e8000c901d46 */
[----:B------:R2:W-:Y:S02]  /*4770*/  LDGSTS.E.BYPASS.LTC128B.128 [R204+0x4100], [R2.64], !P1 ;  /* 0x0410000002cc7fae */ /* 0x0005e4000c901d46 */
.L_x_172:
[C---:B--23--:R-:W-:Y:S02]  /*4780*/  IADD3 R2, -R5.reuse, 0x10, RZ ;  /* 0x0000001005027810 */ /* 0x04cfe40007ffe1ff */
[----:B------:R-:W-:Y:S02]  /*4790*/  ISETP.NE.U32.AND P3, PT, R5, RZ, PT ;  /* 0x000000ff0500720c */ /* 0x000fe40003f65070 */
[----:B------:R-:W-:-:S04]  /*47a0*/  LOP3.LUT R2, R2, 0xf, RZ, 0xc0, !PT ;  /* 0x0000000f02027812 */ /* 0x000fc800078ec0ff */
[----:B------:R-:W-:-:S04]  /*47b0*/  IADD3 R2, P2, P1, R2, R0, R155 ;  /* 0x0000000002027210 */ /* 0x000fc8000795e09b */
[----:B-1----:R-:W-:-:S05]  /*47c0*/  IADD3.X R3, RZ, R4, R36, P2, P1 ;  /* 0x00000004ff037210 */ /* 0x002fca00017e2424 */
[----:B------:R-:W-:Y:S01]  /*47d0*/  @!PT LDS RZ, [RZ] ;  /* 0x00000000fffff984 */ /* 0x000fe20000000800 */
[----:B------:R-:W-:Y:S01]  /*47e0*/  @!PT LDS RZ, [RZ] ;  /* 0x00000000fffff984 */ /* 0x000fe20000000800 */
[----:B------:R-:W-:Y:S01]  /*47f0*/  @!PT LDS RZ, [RZ] ;  /* 0x00000000fffff984 */ /* 0x000fe20000000800 */
[----:B------:R1:W-:Y:S04]  /*4800*/  LDGSTS.E.BYPASS.LTC128B.128.ZFILL [R204+0x4900], [R2.64], P3 ;  /* 0x0490000002cc7fae */ /* 0x0003e80009941d46 */
.L_x_76:
[----:B--234-:R-:W-:Y:S05]  /*4810*/  BSYNC B0 ;  /* 0x0000000000007941 */ /* 0x01cfea0003800000 */
.L_x_75:
[----:B-1----:R-:W2:Y:S04]  /*4820*/  LDL R0, [R1+0x74] ;  /* 0x0000740001007983 */ /* 0x002ea80000100800 */
[----:B------:R-:W0:Y:S01]  /*4830*/  LDGDEPBAR ;  /* 0x00000000000079af */ /* 0x000e220000000000 */
[----:B--2---:R-:W-:-:S05]  /*4840*/  IMAD.IADD R0, R38, 0x1, -R0 ;  /* 0x0000000126007824 */ /* 0x004fca00078e0a00 */
[C---:B------:R-:W-:Y:S02]  /*4850*/  ISETP.GT.AND P2, PT, R0.reuse, RZ, PT ;  /* 0x000000ff0000720c */ /* 0x040fe40003f44270 */
[----:B------:R-:W-:Y:S02]  /*4860*/  ISETP.GT.AND P1, PT, R0, 0x1, PT ;  /* 0x000000010000780c */ /* 0x000fe40003f24270 */
        /* <DEDUP_REMOVED lines=11> */
[C---:B------:R-:W-:Y:S02]  /*4920*/  ISETP.GT.AND P6, PT, R0.reuse, 0x8, PT ;  /* 0x000000080000780c */ /* 0x040fe40003fc4270 */
[C---:B------:R-:W-:Y:S02]  /*4930*/  ISETP.GT.AND P5, PT, R0.reuse, 0x9, PT ;  /* 0x000000090000780c */ /* 0x040fe40003fa4270 */
[----:B------:R-:W-:Y:S02]  /*4940*/  ISETP.GT.AND P3, PT, R0, 0x11, PT ;  /* 0x000000110000780c */ /* 0x000fe40003f64270 */
        /* <DEDUP_REMOVED lines=108> */
[----:B------:R-:W-:Y:S02]  /*5010*/  FSEL R140, R63, -INF , P6 ;  /* 0xff8000003f8c7808 */ /* 0x000fe40003000000 */
[----:B------:R-:W-:-:S02]  /*5020*/  FMNMX.FTZ R0, R142, R0, !PT ;  /* 0x000000008e007209 */ /* 0x000fc40007810000 */
[----:B------:R-:W-:Y:S02]  /*5030*/  FSEL R143, R61, -INF , P6 ;  /* 0xff8000003d8f7808 */ /* 0x000fe40003000000 */
[----:B------:R-:W-:Y:S02]  /*5040*/  FMNMX.FTZ R3, R145, R3, !PT ;  /* 0x0000000391037209 */ /* 0x000fe40007810000 */
[----:B------:R-:W-:Y:S02]  /*5050*/  FSEL R150, R59, -INF , P6 ;  /* 0xff8000003b967808 */ /* 0x000fe40003000000 */
        /* <DEDUP_REMOVED lines=35> */
[----:B------:R-:W-:Y:S02]  /*5290*/  FMNMX.FTZ R4, R156, R3, !PT ;  /* 0x000000039c047209 */ /* 0x000fe40007810000 */
[----:B------:R-:W-:Y:S02]  /*52a0*/  FMNMX.FTZ R3, R159, R2, !PT ;  /* 0x000000029f037209 */ /* 0x000fe40007810000 */
[----:B------:R-:W-:Y:S02]  /*52b0*/  FMNMX.FTZ R2, R164, R0, !PT ;  /* 0x00000000a4027209 */ /* 0x000fe40007810000 */
[----:B------:R-:W-:-:S02]  /*52c0*/  FSEL R166, R14, -INF , P1 ;  /* 0xff8000000ea67808 */ /* 0x000fc40000800000 */
[----:B------:R-:W-:Y:S02]  /*52d0*/  FSEL R163, R17, -INF , P1 ;  /* 0xff80000011a37808 */ /* 0x000fe40000800000 */
[----:B------:R-:W-:Y:S02]  /*52e0*/  FSEL R162, R21, -INF , P1 ;  /* 0xff80000015a27808 */ /* 0x000fe40000800000 */
[----:B------:R-:W-:Y:S02]  /*52f0*/  FSEL R155, R23, -INF , P1 ;  /* 0xff800000179b7808 */ /* 0x000fe40000800000 */
[----:B------:R-:W-:Y:S02]  /*5300*/  FMNMX.FTZ R0, R168, R5, !PT ;  /* 0x00000005a8007209 */ /* 0x000fe40007810000 */
[----:B------:R-:W-:Y:S02]  /*5310*/  FMNMX.FTZ R4, R155, R4, !PT ;  /* 0x000000049b047209 */ /* 0x000fe40007810000 */
[----:B------:R-:W-:-:S02]  /*5320*/  FMNMX.FTZ R5, R162, R3, !PT ;  /* 0x00000003a2057209 */ /* 0x000fc40007810000 */
[----:B------:R-:W-:Y:S02]  /*5330*/  FMNMX.FTZ R6, R163, R2, !PT ;  /* 0x00000002a3067209 */ /* 0x000fe40007810000 */
[----:B------:R-:W-:Y:S01]  /*5340*/  FMNMX.FTZ R9, R166, R0, !PT ;  /* 0x00000000a6097209 */ /* 0x000fe20007810000 */
[----:B------:R-:W-:Y:S05]  /*5350*/  BRA.DIV ~URZ, `(.L_x_79) ;  /* 0x0000aeb27f007947 */ /* 0x000fea000b800000 */
[----:B------:R1:W2:Y:S02]  /*5360*/  SHFL.BFLY PT, R0, R4, 0x2, 0x1f ;  /* 0x0c401f0004007f89 */ /* 0x0002a400000e0000 */
.L_x_173:
[----:B-12---:R-:W-:Y:S01]  /*5370*/  FMNMX.FTZ R4, R4, R0, !PT ;  /* 0x0000000004047209 */ /* 0x006fe20007810000 */
[----:B------:R-:W-:Y:S05]  /*5380*/  BRA.DIV ~URZ, `(.L_x_80) ;  /* 0x0000aed27f007947 */ /* 0x000fea000b800000 */
[----:B------:R-:W1:Y:S04]  /*5390*/  SHFL.BFLY PT, R0, R5, 0x2, 0x1f ;  /* 0x0c401f0005007f89 */ /* 0x000e6800000e0000 */
[----:B------:R-:W2:Y:S04]  /*53a0*/  SHFL.BFLY PT, R2, R6, 0x2, 0x1f ;  /* 0x0c401f0006027f89 */ /* 0x000ea800000e0000 */
[----:B------:R-:W3:Y:S04]  /*53b0*/  SHFL.BFLY PT, R7, R9, 0x2, 0x1f ;  /* 0x0c401f0009077f89 */ /* 0x000ee800000e0000 */
[----:B------:R-:W4:Y:S01]  /*53c0*/  SHFL.BFLY PT, R3, R4, 0x1, 0x1f ;  /* 0x0c201f0004037f89 */ /* 0x000f2200000e0000 */
[----:B-1----:R-:W-:-:S02]  /*53d0*/  FMNMX.FTZ R0, R5, R0, !PT ;  /* 0x0000000005007209 */ /* 0x002fc40007810000 */
[----:B--2---:R-:W-:-:S03]  /*53e0*/  FMNMX.FTZ R2, R6, R2, !PT ;  /* 0x0000000206027209 */ /* 0x004fc60007810000 */
[----:B------:R-:W1:Y:S01]  /*53f0*/  SHFL.BFLY PT, R5, R0, 0x1, 0x1f ;  /* 0x0c201f0000057f89 */ /* 0x000e6200000e0000 */
[----:B---3--:R-:W-:-:S03]  /*5400*/  FMNMX.FTZ R9, R9, R7, !PT ;  /* 0x0000000709097209 */ /* 0x008fc60007810000 */
[----:B------:R-:W2:Y:S01]  /*5410*/  SHFL.BFLY PT, R6, R2, 0x1, 0x1f ;  /* 0x0c201f0002067f89 */ /* 0x000ea200000e0000 */
[----:B----4-:R-:W-:-:S03]  /*5420*/  FMNMX.FTZ R72, R4, R3, !PT ;  /* 0x0000000304487209 */ /* 0x010fc60007810000 */
[----:B------:R3:W4:Y:S01]  /*5430*/  SHFL.BFLY PT, R14, R9, 0x1, 0x1f ;  /* 0x0c201f00090e7f89 */ /* 0x00072200000e0000 */
[----:B-1----:R-:W-:Y:S02]  /*5440*/  FMNMX.FTZ R71, R0, R5, !PT ;  /* 0x0000000500477209 */ /* 0x002fe40007810000 */
[----:B--2---:R-:W-:Y:S02]  /*5450*/  FMNMX.FTZ R70, R2, R6, !PT ;  /* 0x0000000602467209 */ /* 0x004fe40007810000 */
.L_x_174:
[C---:B------:R-:W-:Y:S01]  /*5460*/  FMUL.FTZ R0, R72.reuse, c[0x0][0x2d0] ;  /* 0x0000b40048007a20 */ /* 0x040fe20000410000 */
[----:B------:R-:W-:Y:S01]  /*5470*/  FSETP.NEU.FTZ.AND P1, PT, R72, -INF , PT ;  /* 0xff8000004800780b */ /* 0x000fe20003f3d000 */
[----:B------:R-:W2:Y:S01]  /*5480*/  LDL R229, [R1+0x10] ;  /* 0x0000100001e57983 */ /* 0x000ea20000100800 */
[C---:B------:R-:W-:Y:S01]  /*5490*/  FMUL.FTZ R3, R71.reuse, c[0x0][0x2d0] ;  /* 0x0000b40047037a20 */ /* 0x040fe20000410000 */
[----:B------:R-:W-:Y:S01]  /*54a0*/  WARPSYNC 0xffffffff ;  /* 0xffffffff00007948 */ /* 0x000fe20003800000 */
[----:B------:R-:W-:Y:S01]  /*54b0*/  FSEL R8, R0, RZ, P1 ;  /* 0x000000ff00087208 */ /* 0x000fe20000800000 */
[----:B------:R-:W1:Y:S01]  /*54c0*/  LDSM.16.MT88.4 R20, [R190] ;  /* 0x00000000be14783b */ /* 0x000e620000004200 */
[----:B------:R-:W-:Y:S01]  /*54d0*/  FSETP.NEU.FTZ.AND P1, PT, R71, -INF , PT ;  /* 0xff8000004700780b */ /* 0x000fe20003f3d000 */
[----:B------:R-:W-:Y:S01]  /*54e0*/  FMUL.FTZ R2, R70, c[0x0][0x2d0] ;  /* 0x0000b40046027a20 */ /* 0x000fe20000410000 */
[----:B---34-:R-:W-:Y:S01]  /*54f0*/  FMNMX.FTZ R9, R14, R9, !PT ;  /* 0x000000090e097209 */ /* 0x018fe20007810000 */
[----:B------:R-:W-:Y:S01]  /*5500*/  FFMA.FTZ R0, R10, c[0x0][0x2d0], -R8 ;  /* 0x0000b4000a007a23 */ /* 0x000fe20000010808 */
[----:B------:R-:W-:Y:S01]  /*5510*/  FSEL R3, R3, RZ, P1 ;  /* 0x000000ff03037208 */ /* 0x000fe20000800000 */
[----:B------:R-:W3:Y:S01]  /*5520*/  LDSM.16.MT88.4 R24, [R193] ;  /* 0x00000000c118783b */ /* 0x000ee20000004200 */
[----:B------:R-:W-:Y:S01]  /*5530*/  FSETP.NEU.FTZ.AND P1, PT, R70, -INF , PT ;  /* 0xff8000004600780b */ /* 0x000fe20003f3d000 */
[----:B------:R4:W-:Y:S02]  /*5540*/  MUFU.EX2 R202, R0 ;  /* 0x0000000000ca7308 */ /* 0x0009e40000000800 */
[----:B------:R-:W-:Y:S01]  /*5550*/  LDSM.16.MT88.4 R44, [R192] ;  /* 0x00000000c02c783b */ /* 0x000fe20000004200 */
[----:B------:R-:W-:-:S02]  /*5560*/  FSEL R2, R2, RZ, P1 ;  /* 0x000000ff02027208 */ /* 0x000fc40000800000 */
[----:B------:R-:W-:Y:S01]  /*5570*/  FSETP.NEU.FTZ.AND P1, PT, R9, -INF , PT ;  /* 0xff8000000900780b */ /* 0x000fe20003f3d000 */
[----:B------:R-:W-:Y:S02]  /*5580*/  LDSM.16.MT88.4 R64, [R190+0x800] ;  /* 0x00080000be40783b */ /* 0x000fe40000004200 */
[----:B------:R-:W-:Y:S02]  /*5590*/  FFMA.FTZ R10, R74, c[0x0][0x2d0], -R2 ;  /* 0x0000b4004a0a7a23 */ /* 0x000fe40000010802 */
[----:B------:R-:W-:Y:S02]  /*55a0*/  LDSM.16.MT88.4 R60, [R193+0x800] ;  /* 0x00080000c13c783b */ /* 0x000fe40000004200 */
[----:B------:R-:W-:Y:S02]  /*55b0*/  MUFU.EX2 R217, R10 ;  /* 0x0000000a00d97308 */ /* 0x000fe40000000800 */
[----:B------:R-:W-:Y:S01]  /*55c0*/  LDSM.16.MT88.4 R80, [R191+0x800] ;  /* 0x00080000bf50783b */ /* 0x000fe20000004200 */
[----:B----4-:R-:W-:-:S03]  /*55d0*/  FFMA.FTZ R0, R11, c[0x0][0x2d0], -R8 ;  /* 0x0000b4000b007a23 */ /* 0x010fc60000010808 */
[----:B------:R-:W-:Y:S02]  /*55e0*/  LDSM.16.MT88.4 R84, [R192+0x800] ;  /* 0x00080000c054783b */ /* 0x000fe40000004200 */
[----:B------:R4:W5:Y:S02]  /*55f0*/  MUFU.EX2 R11, R0 ;  /* 0x00000000000b7308 */ /* 0x0009640000000800 */
[----:B----4-:R-:W-:Y:S01]  /*5600*/  FFMA.FTZ R0, R12, c[0x0][0x2d0], -R8 ;  /* 0x0000b4000c007a23 */ /* 0x010fe20000010808 */
[----:B-----5:R-:W-:-:S05]  /*5610*/  F2FP.PACK_AB R4, R11, R202 ;  /* 0x000000ca0b04723e */ /* 0x020fca00000000ff */
[----:B------:R4:W-:Y:S02]  /*5620*/  MUFU.EX2 R218, R0 ;  /* 0x0000000000da7308 */ /* 0x0009e40000000800 */
[----:B----4-:R-:W-:-:S06]  /*5630*/  FFMA.FTZ R0, R13, c[0x0][0x2d0], -R8 ;  /* 0x0000b4000d007a23 */ /* 0x010fcc0000010808 */
[----:B------:R4:W5:Y:S02]  /*5640*/  MUFU.EX2 R219, R0 ;  /* 0x0000000000db7308 */ /* 0x0009640000000800 */
[----:B----4-:R-:W-:Y:S01]  /*5650*/  FFMA.FTZ R0, R18, c[0x0][0x2d0], -R8 ;  /* 0x0000b40012007a23 */ /* 0x010fe20000010808 */
[----:B-----5:R-:W-:-:S05]  /*5660*/  F2FP.PACK_AB R6, R219, R218 ;  /* 0x000000dadb06723e */ /* 0x020fca00000000ff */
[----:B------:R4:W-:Y:S02]  /*5670*/  MUFU.EX2 R227, R0 ;  /* 0x0000000000e37308 */ /* 0x0009e40000000800 */
[----:B----4-:R-:W-:-:S06]  /*5680*/  FFMA.FTZ R0, R16, c[0x0][0x2d0], -R3 ;  /* 0x0000b40010007a23 */ /* 0x010fcc0000010803 */
[----:B------:R4:W-:Y:S02]  /*5690*/  MUFU.EX2 R212, R0 ;  /* 0x0000000000d47308 */ /* 0x0009e40000000800 */
[----:B----4-:R-:W-:-:S06]  /*56a0*/  FFMA.FTZ R0, R19, c[0x0][0x2d0], -R3 ;  /* 0x0000b40013007a23 */ /* 0x010fcc0000010803 */
[----:B------:R4:W5:Y:S02]  /*56b0*/  MUFU.EX2 R211, R0 ;  /* 0x0000000000d37308 */ /* 0x0009640000000800 */
[--C-:B----4-:R-:W-:Y:S01]  /*56c0*/  FFMA.FTZ R0, R28, c[0x0][0x2d0], -R3.reuse ;  /* 0x0000b4001c007a23 */ /* 0x110fe20000010803 */
[----:B-----5:R-:W-:Y:S01]  /*56d0*/  F2FP.PACK_AB R5, R211, R212 ;  /* 0x000000d4d305723e */ /* 0x020fe200000000ff */
[----:B------:R-:W4:Y:S04]  /*56e0*/  LDSM.16.MT88.4 R28, [R191] ;  /* 0x00000000bf1c783b */ /* 0x000f280000004200 */
[----:B------:R5:W-:Y:S02]  /*56f0*/  MUFU.EX2 R213, R0 ;  /* 0x0000000000d57308 */ /* 0x000be40000000800 */
[----:B-----5:R-:W-:-:S06]  /*5700*/  FFMA.FTZ R0, R32, c[0x0][0x2d0], -R3 ;  /* 0x0000b40020007a23 */ /* 0x020fcc0000010803 */
[----:B------:R5:W1:Y:S02]  /*5710*/  MUFU.EX2 R214, R0 ;  /* 0x0000000000d67308 */ /* 0x000a640000000800 */
[----:B-----5:R-:W-:Y:S01]  /*5720*/  FFMA.FTZ R0, R33, c[0x0][0x2d0], -R8 ;  /* 0x0000b40021007a23 */ /* 0x020fe20000010808 */
[----:B-1----:R-:W-:-:S05]  /*5730*/  F2FP.PACK_AB R7, R214, R213 ;  /* 0x000000d5d607723e */ /* 0x002fca00000000ff */
[----:B------:R1:W5:Y:S02]  /*5740*/  MUFU.EX2 R224, R0 ;  /* 0x0000000000e07308 */ /* 0x0003640000000800 */
[C---:B------:R-:W-:Y:S08]  /*5750*/  HMMA.16816.F32 R48, R4.reuse, R20, RZ ;  /* 0x000000140430723c */ /* 0x040ff000000018ff */
[----:B---3--:R-:W-:Y:S01]  /*5760*/  HMMA.16816.F32 R76, R4, R24, RZ ;  /* 0x00000018044c723c */ /* 0x008fe200000018ff */
[----:B-1----:R-:W-:Y:S01]  /*5770*/  FFMA.FTZ R0, R34, c[0x0][0x2d0], -R8 ;  /* 0x0000b40022007a23 */ /* 0x002fe20000010808 */
[----:B-----5:R-:W-:-:S03]  /*5780*/  F2FP.PACK_AB R12, R224, R227 ;  /* 0x000000e3e00c723e */ /* 0x020fc600000000ff */
[----:B------:R1:W-:Y:S03]  /*5790*/  MUFU.EX2 R226, R0 ;  /* 0x0000000000e27308 */ /* 0x0003e60000000800 */
[C---:B----4-:R-:W-:Y:S08]  /*57a0*/  HMMA.16816.F32 R56, R4.reuse, R28, RZ ;  /* 0x0000001c0438723c */ /* 0x050ff000000018ff */
[----:B------:R-:W-:Y:S01]  /*57b0*/  HMMA.16816.F32 R52, R4, R44, RZ ;  /* 0x0000002c0434723c */ /* 0x000fe200000018ff */
[----:B-1----:R-:W-:-:S07]  /*57c0*/  FFMA.FTZ R0, R35, c[0x0][0x2d0], -R8 ;  /* 0x0000b40023007a23 */ /* 0x002fce0000010808 */
[C---:B------:R-:W-:Y:S01]  /*57d0*/  HMMA.16816.F32 R40, R4.reuse, R22, RZ ;  /* 0x000000160428723c */ /* 0x040fe200000018ff */
[----:B------:R1:W3:Y:S07]  /*57e0*/  MUFU.EX2 R228, R0 ;  /* 0x0000000000e47308 */ /* 0x0002ee0000000800 */
[C---:B------:R-:W-:Y:S08]  /*57f0*/  HMMA.16816.F32 R32, R4.reuse, R30, RZ ;  /* 0x0000001e0420723c */ /* 0x040ff000000018ff */
[----:B------:R-:W-:Y:S01]  /*5800*/  HMMA.16816.F32 R16, R4, R46, RZ ;  /* 0x0000002e0410723c */ /* 0x000fe200000018ff */
[----:B-1----:R-:W-:Y:S01]  /*5810*/  FFMA.FTZ R0, R36, c[0x0][0x2d0], -R3 ;  /* 0x0000b40024007a23 */ /* 0x002fe20000010803 */
[----:B---3--:R-:W-:-:S03]  /*5820*/  F2FP.PACK_AB R14, R228, R226 ;  /* 0x000000e2e40e723e */ /* 0x008fc600000000ff */
[----:B------:R1:W-:Y:S02]  /*5830*/  MUFU.EX2 R221, R0 ;  /* 0x0000000000dd7308 */ /* 0x0003e40000000800 */
[----:B-1----:R-:W-:-:S06]  /*5840*/  FFMA.FTZ R0, R37, c[0x0][0x2d0], -R3 ;  /* 0x0000b40025007a23 */ /* 0x002fcc0000010803 */
[----:B------:R1:W3:Y:S02]  /*5850*/  MUFU.EX2 R222, R0 ;  /* 0x0000000000de7308 */ /* 0x0002e40000000800 */
[----:B-1----:R-:W-:Y:S01]  /*5860*/  FFMA.FTZ R0, R38, c[0x0][0x2d0], -R3 ;  /* 0x0000b40026007a23 */ /* 0x002fe20000010803 */
[----:B---3--:R-:W-:-:S05]  /*5870*/  F2FP.PACK_AB R13, R222, R221 ;  /* 0x000000ddde0d723e */ /* 0x008fca00000000ff */
[----:B------:R1:W-:Y:S02]  /*5880*/  MUFU.EX2 R223, R0 ;  /* 0x0000000000df7308 */ /* 0x0003e40000000800 */
[----:B-1----:R-:W-:Y:S02]  /*5890*/  FFMA.FTZ R0, R39, c[0x0][0x2d0], -R3 ;  /* 0x0000b40027007a23 */ /* 0x002fe40000010803 */
[----:B------:R-:W-:Y:S04]  /*58a0*/  HMMA.16816.F32 R36, R4, R26, RZ ;  /* 0x0000001a0424723c */ /* 0x000fe800000018ff */
[----:B------:R1:W3:Y:S03]  /*58b0*/  MUFU.EX2 R225, R0 ;  /* 0x0000000000e17308 */ /* 0x0002e60000000800 */
[----:B------:R-:W-:-:S05]  /*58c0*/  FFMA.FTZ R4, R89, c[0x0][0x2d0], -R2 ;  /* 0x0000b40059047a23 */ /* 0x000fca0000010802 */
[----:B------:R4:W-:Y:S01]  /*58d0*/  MUFU.EX2 R215, R4 ;  /* 0x0000000400d77308 */ /* 0x0009e20000000800 */
[----:B-1----:R-:W-:Y:S01]  /*58e0*/  FFMA.FTZ R0, R68, c[0x0][0x2d0], -R2 ;  /* 0x0000b40044007a23 */ /* 0x002fe20000010802 */
[----:B---3--:R-:W-:-:S06]  /*58f0*/  F2FP.PACK_AB R15, R225, R223 ;  /* 0x000000dfe10f723e */ /* 0x008fcc00000000ff */
[----:B------:R1:W-:Y:S01]  /*5900*/  MUFU.EX2 R207, R0 ;  /* 0x0000000000cf7308 */ /* 0x0003e20000000800 */
[----:B------:R-:W-:Y:S01]  /*5910*/  HMMA.16816.F32 R100, R12, R66, R40 ;  /* 0x000000420c64723c */ /* 0x000fe20000001828 */
[----:B----4-:R-:W-:-:S06]  /*5920*/  FFMA.FTZ R4, R90, c[0x0][0x2d0], -R2 ;  /* 0x0000b4005a047a23 */ /* 0x010fcc0000010802 */
[----:B------:R-:W-:Y:S01]  /*5930*/  MUFU.EX2 R216, R4 ;  /* 0x0000000400d87308 */ /* 0x000fe20000000800 */
[----:B------:R-:W-:Y:S01]  /*5940*/  HMMA.16816.F32 R116, R12, R62, R36 ;  /* 0x0000003e0c74723c */ /* 0x000fe20000001824 */
[----:B-1----:R-:W-:-:S06]  /*5950*/  FFMA.FTZ R0, R69, c[0x0][0x2d0], -R2 ;  /* 0x0000b40045007a23 */ /* 0x002fcc0000010802 */
[----:B------:R1:W-:Y:S01]  /*5960*/  MUFU.EX2 R203, R0 ;  /* 0x0000000000cb7308 */ /* 0x0003e20000000800 */
[C---:B------:R-:W-:Y:S08]  /*5970*/  HMMA.16816.F32 R120, R12.reuse, R80, R56 ;  /* 0x000000500c78723c */ /* 0x040ff00000001838 */
[----:B------:R-:W-:Y:S01]  /*5980*/  HMMA.16816.F32 R132, R12, R82, R32 ;  /* 0x000000520c84723c */ /* 0x000fe20000001820 */
[----:B-1----:R-:W-:-:S07]  /*5990*/  FFMA.FTZ R0, R73, c[0x0][0x2d0], -R2 ;  /* 0x0000b40049007a23 */ /* 0x002fce0000010802 */
[C---:B------:R-:W-:Y:S01]  /*59a0*/  HMMA.16816.F32 R104, R12.reuse, R64, R48 ;  /* 0x000000400c68723c */ /* 0x040fe20000001830 */
[----:B------:R1:W3:Y:S07]  /*59b0*/  MUFU.EX2 R206, R0 ;  /* 0x0000000000ce7308 */ /* 0x0002ee0000000800 */
[C---:B------:R-:W-:Y:S08]  /*59c0*/  HMMA.16816.F32 R76, R12.reuse, R60, R76 ;  /* 0x0000003c0c4c723c */ /* 0x040ff0000000184c */
[----:B------:R-:W-:Y:S01]  /*59d0*/  HMMA.16816.F32 R136, R12, R84, R52 ;  /* 0x000000540c88723c */ /* 0x000fe20000001834 */
[----:B-1----:R-:W-:Y:S01]  /*59e0*/  FMUL.FTZ R0, R9, c[0x0][0x2d0] ;  /* 0x0000b40009007a20 */ /* 0x002fe20000410000 */
[----:B---3--:R-:W-:-:S04]  /*59f0*/  F2FP.PACK_AB R6, R217, R206 ;  /* 0x000000ced906723e */ /* 0x008fc800000000ff */
[----:B------:R-:W-:Y:S02]  /*5a00*/  FSEL R0, R0, RZ, P1 ;  /* 0x000000ff00007208 */ /* 0x000fe40000800000 */
[----:B------:R-:W-:Y:S03]  /*5a10*/  HMMA.16816.F32 R56, R12, R86, R16 ;  /* 0x000000560c38723c */ /* 0x000fe60000001810 */
[--C-:B------:R-:W-:Y:S02]  /*5a20*/  FFMA.FTZ R4, R75, c[0x0][0x2d0], -R0.reuse ;  /* 0x0000b4004b047a23 */ /* 0x100fe40000010800 */
[--C-:B------:R-:W-:Y:S02]  /*5a30*/  FFMA.FTZ R10, R95, c[0x0][0x2d0], -R0.reuse ;  /* 0x0000b4005f0a7a23 */ /* 0x100fe40000010800 */
[----:B------:R1:W-:Y:S08]  /*5a40*/  MUFU.EX2 R89, R4 ;  /* 0x0000000400597308 */ /* 0x0003f00000000800 */
[----:B------:R3:W-:Y:S01]  /*5a50*/  MUFU.EX2 R198, R10 ;  /* 0x0000000a00c67308 */ /* 0x0007e20000000800 */
[----:B-1----:R-:W-:-:S07]  /*5a60*/  FFMA.FTZ R4, R88, c[0x0][0x2d0], -R0 ;  /* 0x0000b40058047a23 */ /* 0x002fce0000010800 */
[----:B------:R1:W4:Y:S01]  /*5a70*/  MUFU.EX2 R88, R4 ;  /* 0x0000000400587308 */ /* 0x0003220000000800 */
[----:B---3--:R-:W-:-:S07]  /*5a80*/  FFMA.FTZ R10, R96, c[0x0][0x2d0], -R0 ;  /* 0x0000b400600a7a23 */ /* 0x008fce0000010800 */
[----:B------:R3:W-:Y:S01]  /*5a90*/  MUFU.EX2 R188, R10 ;  /* 0x0000000a00bc7308 */ /* 0x0007e20000000800 */
[----:B-1----:R-:W-:Y:S01]  /*5aa0*/  FFMA.FTZ R4, R91, c[0x0][0x2d0], -R0 ;  /* 0x0000b4005b047a23 */ /* 0x002fe20000010800 */
[----:B----4-:R-:W-:-:S06]  /*5ab0*/  F2FP.PACK_AB R5, R88, R89 ;  /* 0x000000595805723e */ /* 0x010fcc00000000ff */
[----:B------:R1:W-:Y:S01]  /*5ac0*/  MUFU.EX2 R208, R4 ;  /* 0x0000000400d07308 */ /* 0x0003e20000000800 */
[----:B---3--:R-:W-:-:S07]  /*5ad0*/  FFMA.FTZ R10, R97, c[0x0][0x2d0], -R0 ;  /* 0x0000b400610a7a23 */ /* 0x008fce0000010800 */
        /* <DEDUP_REMOVED lines=8> */
[----:B---3--:R-:W-:Y:S02]  /*5b60*/  FFMA.FTZ R10, R99, c[0x0][0x2d0], -R8 ;  /* 0x0000b400630a7a23 */ /* 0x008fe40000010808 */
[----:B------:R-:W-:Y:S05]  /*5b70*/  LDSM.16.MT88.4 R96, [R190+0x2000] ;  /* 0x00200000be60783b */ /* 0x000fea0000004200 */
[----:B------:R3:W-:Y:S01]  /*5b80*/  MUFU.EX2 R183, R10 ;  /* 0x0000000a00b77308 */ /* 0x0007e20000000800 */
[----:B-1----:R-:W-:-:S07]  /*5b90*/  FFMA.FTZ R4, R94, c[0x0][0x2d0], -R2 ;  /* 0x0000b4005e047a23 */ /* 0x002fce0000010802 */
[----:B------:R1:W4:Y:S01]  /*5ba0*/  MUFU.EX2 R209, R4 ;  /* 0x0000000400d17308 */ /* 0x0003220000000800 */
[----:B---3--:R-:W-:-:S07]  /*5bb0*/  FFMA.FTZ R10, R108, c[0x0][0x2d0], -R8 ;  /* 0x0000b4006c0a7a23 */ /* 0x008fce0000010808 */
[----:B------:R3:W-:Y:S01]  /*5bc0*/  MUFU.EX2 R185, R10 ;  /* 0x0000000a00b97308 */ /* 0x0007e20000000800 */
[----:B-1----:R-:W-:-:S07]  /*5bd0*/  F2FP.PACK_AB R4, R203, R207 ;  /* 0x000000cfcb04723e */ /* 0x002fce00000000ff */
[----:B------:R-:W-:Y:S01]  /*5be0*/  HMMA.16816.F32 R40, R4, R20, RZ ;  /* 0x000000140428723c */ /* 0x000fe200000018ff */
[----:B---3--:R-:W-:-:S04]  /*5bf0*/  FFMA.FTZ R10, R109, c[0x0][0x2d0], -R8 ;  /* 0x0000b4006d0a7a23 */ /* 0x008fc80000010808 */
[----:B------:R1:W-:Y:S03]  /*5c00*/  MUFU.EX2 R186, R10 ;  /* 0x0000000a00ba7308 */ /* 0x0003e60000000800 */
[C---:B------:R-:W-:Y:S08]  /*5c10*/  HMMA.16816.F32 R36, R4.reuse, R22, RZ ;  /* 0x000000160424723c */ /* 0x040ff000000018ff */
[----:B------:R-:W-:Y:S01]  /*5c20*/  HMMA.16816.F32 R32, R4, R24, RZ ;  /* 0x000000180420723c */ /* 0x000fe200000018ff */
[----:B-1----:R-:W-:-:S07]  /*5c30*/  FFMA.FTZ R10, R110, c[0x0][0x2d0], -R8 ;  /* 0x0000b4006e0a7a23 */ /* 0x002fce0000010808 */
[C---:B------:R-:W-:Y:S01]  /*5c40*/  HMMA.16816.F32 R20, R4.reuse, R28, RZ ;  /* 0x0000001c0414723c */ /* 0x040fe200000018ff */
[----:B------:R1:W-:Y:S07]  /*5c50*/  MUFU.EX2 R187, R10 ;  /* 0x0000000a00bb7308 */ /* 0x0003ee0000000800 */
[C---:B------:R-:W-:Y:S08]  /*5c60*/  HMMA.16816.F32 R12, R4.reuse, R26, RZ ;  /* 0x0000001a040c723c */ /* 0x040ff000000018ff */
[----:B------:R-:W-:Y:S01]  /*5c70*/  HMMA.16816.F32 R28, R4, R30, RZ ;  /* 0x0000001e041c723c */ /* 0x000fe200000018ff */
[----:B-1----:R-:W-:-:S04]  /*5c80*/  FFMA.FTZ R10, R111, c[0x0][0x2d0], -R3 ;  /* 0x0000b4006f0a7a23 */ /* 0x002fc80000010803 */
[----:B------:R1:W-:Y:S03]  /*5c90*/  MUFU.EX2 R179, R10 ;  /* 0x0000000a00b37308 */ /* 0x0003e60000000800 */
[C---:B------:R-:W-:Y:S08]  /*5ca0*/  HMMA.16816.F32 R16, R4.reuse, R44, RZ ;  /* 0x0000002c0410723c */ /* 0x040ff000000018ff */
[----:B------:R-:W-:Y:S01]  /*5cb0*/  HMMA.16816.F32 R24, R4, R46, RZ ;  /* 0x0000002e0418723c */ /* 0x000fe200000018ff */
[----:B-1----:R-:W-:-:S06]  /*5cc0*/  FFMA.FTZ R10, R112, c[0x0][0x2d0], -R3 ;  /* 0x0000b400700a7a23 */ /* 0x002fcc0000010803 */
[----:B------:R-:W-:Y:S01]  /*5cd0*/  F2FP.PACK_AB R4, R216, R215 ;  /* 0x000000d7d804723e */ /* 0x000fe200000000ff */
[----:B------:R1:W3:Y:S01]  /*5ce0*/  MUFU.EX2 R180, R10 ;  /* 0x0000000a00b47308 */ /* 0x0002e20000000800 */
[----:B----4-:R-:W-:Y:S02]  /*5cf0*/  F2FP.PACK_AB R6, R209, R210 ;  /* 0x000000d2d106723e */ /* 0x010fe400000000ff */
[----:B------:R-:W-:Y:S02]  /*5d00*/  F2FP.PACK_AB R5, R188, R198 ;  /* 0x000000c6bc05723e */ /* 0x000fe400000000ff */
[----:B------:R-:W-:-:S07]  /*5d10*/  F2FP.PACK_AB R7, R199, R200 ;  /* 0x000000c8c707723e */ /* 0x000fce00000000ff */
[----:B------:R-:W-:Y:S01]  /*5d20*/  HMMA.16816.F32 R48, R4, R64, R40 ;  /* 0x000000400430723c */ /* 0x000fe20000001828 */
[----:B-1----:R-:W-:-:S04]  /*5d30*/  FFMA.FTZ R10, R113, c[0x0][0x2d0], -R3 ;  /* 0x0000b400710a7a23 */ /* 0x002fc80000010803 */
[----:B------:R1:W-:Y:S03]  /*5d40*/  MUFU.EX2 R181, R10 ;  /* 0x0000000a00b57308 */ /* 0x0003e60000000800 */
[C---:B------:R-:W-:Y:S08]  /*5d50*/  HMMA.16816.F32 R44, R4.reuse, R60, R32 ;  /* 0x0000003c042c723c */ /* 0x040ff00000001820 */
[----:B------:R-:W-:Y:S01]  /*5d60*/  HMMA.16816.F32 R40, R4, R80, R20 ;  /* 0x000000500428723c */ /* 0x000fe20000001814 */
[----:B------:R-:W4:Y:S01]  /*5d70*/  LDSM.16.MT88.4 R20, [R190+0x1000] ;  /* 0x00100000be14783b */ /* 0x000f220000004200 */
[----:B-1----:R-:W-:-:S06]  /*5d80*/  FFMA.FTZ R10, R114, c[0x0][0x2d0], -R3 ;  /* 0x0000b400720a7a23 */ /* 0x002fcc0000010803 */
[C---:B------:R-:W-:Y:S01]  /*5d90*/  HMMA.16816.F32 R64, R4.reuse, R66, R36 ;  /* 0x000000420440723c */ /* 0x040fe20000001824 */
[----:B------:R1:W5:Y:S07]  /*5da0*/  MUFU.EX2 R182, R10 ;  /* 0x0000000a00b67308 */ /* 0x00036e0000000800 */
[C---:B------:R-:W-:Y:S08]  /*5db0*/  HMMA.16816.F32 R32, R4.reuse, R82, R28 ;  /* 0x000000520420723c */ /* 0x040ff0000000181c */
[----:B------:R-:W-:Y:S01]  /*5dc0*/  HMMA.16816.F32 R52, R4, R84, R16 ;  /* 0x000000540434723c */ /* 0x000fe20000001810 */
[----:B------:R-:W2:Y:S01]  /*5dd0*/  LDSM.16.MT88.4 R16, [R193+0x1000] ;  /* 0x00100000c110783b */ /* 0x000ea20000004200 */
[----:B-1----:R-:W-:-:S03]  /*5de0*/  FFMA.FTZ R10, R115, c[0x0][0x2d0], -R2 ;  /* 0x0000b400730a7a23 */ /* 0x002fc60000010802 */
[----:B------:R-:W-:Y:S01]  /*5df0*/  LDSM.16.MT88.4 R112, [R193+0x2000] ;  /* 0x00200000c170783b */ /* 0x000fe20000004200 */
[----:B------:R1:W-:Y:S02]  /*5e00*/  MUFU.EX2 R178, R10 ;  /* 0x0000000a00b27308 */ /* 0x0003e40000000800 */
[C---:B------:R-:W-:Y:S01]  /*5e10*/  HMMA.16816.F32 R36, R4.reuse, R62, R12 ;  /* 0x0000003e0424723c */ /* 0x040fe2000000180c */
[----:B------:R-:W2:Y:S07]  /*5e20*/  LDSM.16.MT88.4 R12, [R191+0x1000] ;  /* 0x00100000bf0c783b */ /* 0x000eae0000004200 */
[----:B------:R-:W-:Y:S01]  /*5e30*/  HMMA.16816.F32 R28, R4, R86, R24 ;  /* 0x00000056041c723c */ /* 0x000fe20000001818 */
[----:B------:R-:W2:Y:S01]  /*5e40*/  LDSM.16.MT88.4 R24, [R192+0x1000] ;  /* 0x00100000c018783b */ /* 0x000ea20000004200 */
[----:B-1----:R-:W-:-:S05]  /*5e50*/  FFMA.FTZ R10, R124, c[0x0][0x2d0], -R2 ;  /* 0x0000b4007c0a7a23 */ /* 0x002fca0000010802 */
[----:B---3--:R-:W-:Y:S01]  /*5e60*/  F2FP.PACK_AB R5, R180, R179 ;  /* 0x000000b3b405723e */ /* 0x008fe200000000ff */
[----:B------:R-:W-:Y:S01]  /*5e70*/  FFMA.FTZ R4, R126, c[0x0][0x2d0], -R2 ;  /* 0x0000b4007e047a23 */ /* 0x000fe20000010802 */
[----:B------:R-:W-:Y:S01]  /*5e80*/  F2FP.PACK_AB R6, R187, R186 ;  /* 0x000000babb06723e */ /* 0x000fe200000000ff */
[----:B------:R1:W3:Y:S01]  /*5e90*/  MUFU.EX2 R176, R10 ;  /* 0x0000000a00b07308 */ /* 0x0002e20000000800 */
[----:B-----5:R-:W-:-:S07]  /*5ea0*/  F2FP.PACK_AB R7, R182, R181 ;  /* 0x000000b5b607723e */ /* 0x020fce00000000ff */
[----:B------:R5:W-:Y:S01]  /*5eb0*/  MUFU.EX2 R175, R4 ;  /* 0x0000000400af7308 */ /* 0x000be20000000800 */
[----:B-1----:R-:W-:-:S07]  /*5ec0*/  FFMA.FTZ R10, R125, c[0x0][0x2d0], -R2 ;  /* 0x0000b4007d0a7a23 */ /* 0x002fce0000010802 */
[----:B------:R1:W1:Y:S01]  /*5ed0*/  MUFU.EX2 R177, R10 ;  /* 0x0000000a00b17308 */ /* 0x0002620000000800 */
[----:B-----5:R-:W-:-:S07]  /*5ee0*/  FFMA.FTZ R4, R127, c[0x0][0x2d0], -R0 ;  /* 0x0000b4007f047a23 */ /* 0x020fce0000010800 */
[----:B------:R5:W-:Y:S01]  /*5ef0*/  MUFU.EX2 R173, R4 ;  /* 0x0000000400ad7308 */ /* 0x000be20000000800 */
[----:B-1----:R-:W-:-:S07]  /*5f00*/  FFMA.FTZ R10, R129, c[0x0][0x2d0], -R0 ;  /* 0x0000b400810a7a23 */ /* 0x002fce0000010800 */
[----:B------:R1:W-:Y:S01]  /*5f10*/  MUFU.EX2 R172, R10 ;  /* 0x0000000a00ac7308 */ /* 0x0003e20000000800 */
[----:B-----5:R-:W-:-:S07]  /*5f20*/  FFMA.FTZ R4, R128, c[0x0][0x2d0], -R0 ;  /* 0x0000b40080047a23 */ /* 0x020fce0000010800 */
[----:B------:R5:W2:Y:S01]  /*5f30*/  MUFU.EX2 R174, R4 ;  /* 0x0000000400ae7308 */ /* 0x000aa20000000800 */
[----:B-1----:R-:W-:-:S07]  /*5f40*/  FFMA.FTZ R10, R130, c[0x0][0x2d0], -R0 ;  /* 0x0000b400820a7a23 */ /* 0x002fce0000010800 */
[----:B------:R1:W1:Y:S01]  /*5f50*/  MUFU.EX2 R87, R10 ;  /* 0x0000000a00577308 */ /* 0x0002620000000800 */
[----:B-----5:R-:W-:-:S07]  /*5f60*/  F2FP.PACK_AB R4, R185, R183 ;  /* 0x000000b7b904723e */ /* 0x020fce00000000ff */
[----:B----4-:R-:W-:Y:S01]  /*5f70*/  HMMA.16816.F32 R92, R4, R20, R104 ;  /* 0x00000014045c723c */ /* 0x010fe20000001868 */
[----:B-1----:R-:W-:-:S07]  /*5f80*/  FFMA.FTZ R10, R144, c[0x0][0x2d0], -R8 ;  /* 0x0000b400900a7a23 */ /* 0x002fce0000010808 */
[C---:B--2---:R-:W-:Y:S01]  /*5f90*/  HMMA.16816.F32 R104, R4.reuse, R16, R76 ;  /* 0x000000100468723c */ /* 0x044fe2000000184c */
[----:B------:R1:W-:Y:S07]  /*5fa0*/  MUFU.EX2 R83, R10 ;  /* 0x0000000a00537308 */ /* 0x0003ee0000000800 */
[C---:B------:R-:W-:Y:S08]  /*5fb0*/  HMMA.16816.F32 R120, R4.reuse, R12, R120 ;  /* 0x0000000c0478723c */ /* 0x040ff00000001878 */
[----:B------:R-:W-:Y:S01]  /*5fc0*/  HMMA.16816.F32 R136, R4, R24, R136 ;  /* 0x000000180488723c */ /* 0x000fe20000001888 */
[----:B-1----:R-:W-:-:S04]  /*5fd0*/  FFMA.FTZ R10, R142, c[0x0][0x2d0], -R8 ;  /* 0x0000b4008e0a7a23 */ /* 0x002fc80000010808 */
[----:B------:R1:W-:Y:S03]  /*5fe0*/  MUFU.EX2 R84, R10 ;  /* 0x0000000a00547308 */ /* 0x0003e60000000800 */
[C---:B------:R-:W-:Y:S08]  /*5ff0*/  HMMA.16816.F32 R100, R4.reuse, R22, R100 ;  /* 0x000000160464723c */ /* 0x040ff00000001864 */
[----:B------:R-:W-:Y:S01]  /*6000*/  HMMA.16816.F32 R116, R4, R18, R116 ;  /* 0x000000120474723c */ /* 0x000fe20000001874 */
[----:B-1----:R-:W-:-:S07]  /*6010*/  FFMA.FTZ R10, R140, c[0x0][0x2d0], -R8 ;  /* 0x0000b4008c0a7a23 */ /* 0x002fce0000010808 */
[C---:B------:R-:W-:Y:S01]  /*6020*/  HMMA.16816.F32 R132, R4.reuse, R14, R132 ;  /* 0x0000000e0484723c */ /* 0x040fe20000001884 */
[----:B------:R1:W-:Y:S07]  /*6030*/  MUFU.EX2 R85, R10 ;  /* 0x0000000a00557308 */ /* 0x0003ee0000000800 */
[----:B------:R-:W-:Y:S07]  /*6040*/  HMMA.16816.F32 R60, R4, R26, R56 ;  /* 0x0000001a043c723c */ /* 0x000fee0000001838 */
[----:B---3--:R-:W-:Y:S01]  /*6050*/  F2FP.PACK_AB R4, R176, R178 ;  /* 0x000000b2b004723e */ /* 0x008fe200000000ff */
[----:B-1----:R-:W-:Y:S01]  /*6060*/  FFMA.FTZ R10, R131, c[0x0][0x2d0], -R8 ;  /* 0x0000b400830a7a23 */ /* 0x002fe20000010808 */
[----:B------:R-:W-:Y:S01]  /*6070*/  F2FP.PACK_AB R6, R175, R177 ;  /* 0x000000b1af06723e */ /* 0x000fe200000000ff */
[----:B------:R-:W-:Y:S01]  /*6080*/  LDSM.16.MT88.4 R128, [R191+0x2000] ;  /* 0x00200000bf80783b */ /* 0x000fe20000004200 */
[----:B------:R-:W-:Y:S01]  /*6090*/  F2FP.PACK_AB R5, R174, R173 ;  /* 0x000000adae05723e */ /* 0x000fe200000000ff */
[----:B------:R1:W-:Y:S01]  /*60a0*/  MUFU.EX2 R86, R10 ;  /* 0x0000000a00567308 */ /* 0x0003e20000000800 */
[----:B------:R-:W-:-:S07]  /*60b0*/  F2FP.PACK_AB R7, R87, R172 ;  /* 0x000000ac5707723e */ /* 0x000fce00000000ff */
[----:B------:R-:W-:Y:S01]  /*60c0*/  HMMA.16816.F32 R56, R4, R20, R48 ;  /* 0x000000140438723c */ /* 0x000fe20000001830 */
[----:B-1----:R-:W-:-:S07]  /*60d0*/  FFMA.FTZ R10, R146, c[0x0][0x2d0], -R3 ;  /* 0x0000b400920a7a23 */ /* 0x002fce0000010803 */
[C---:B------:R-:W-:Y:S01]  /*60e0*/  HMMA.16816.F32 R48, R4.reuse, R16, R44 ;  /* 0x000000100430723c */ /* 0x040fe2000000182c */
[----:B------:R1:W-:Y:S07]  /*60f0*/  MUFU.EX2 R79, R10 ;  /* 0x0000000a004f7308 */ /* 0x0003ee0000000800 */
[C---:B------:R-:W-:Y:S01]  /*6100*/  HMMA.16816.F32 R44, R4.reuse, R18, R36 ;  /* 0x00000012042c723c */ /* 0x040fe20000001824 */
[----:B------:R-:W-:Y:S07]  /*6110*/  LDSM.16.MT88.4 R16, [R193+0x1800] ;  /* 0x00180000c110783b */ /* 0x000fee0000004200 */
[----:B------:R-:W-:Y:S01]  /*6120*/  HMMA.16816.F32 R36, R4, R14, R32 ;  /* 0x0000000e0424723c */ /* 0x000fe20000001820 */
[----:B-1----:R-:W-:-:S04]  /*6130*/  FFMA.FTZ R10, R145, c[0x0][0x2d0], -R3 ;  /* 0x0000b400910a7a23 */ /* 0x002fc80000010803 */
[----:B------:R1:W2:Y:S03]  /*6140*/  MUFU.EX2 R80, R10 ;  /* 0x0000000a00507308 */ /* 0x0002a60000000800 */
[C---:B------:R-:W-:Y:S01]  /*6150*/  HMMA.16816.F32 R64, R4.reuse, R22, R64 ;  /* 0x000000160440723c */ /* 0x040fe20000001840 */
[----:B------:R-:W3:Y:S07]  /*6160*/  LDSM.16.MT88.4 R20, [R190+0x1800] ;  /* 0x00180000be14783b */ /* 0x000eee0000004200 */
[----:B------:R-:W-:Y:S01]  /*6170*/  HMMA.16816.F32 R40, R4, R12, R40 ;  /* 0x0000000c0428723c */ /* 0x000fe20000001828 */
[----:B------:R-:W4:Y:S01]  /*6180*/  LDSM.16.MT88.4 R12, [R191+0x1800] ;  /* 0x00180000bf0c783b */ /* 0x000f220000004200 */
[----:B-1----:R-:W-:-:S06]  /*6190*/  FFMA.FTZ R10, R143, c[0x0][0x2d0], -R3 ;  /* 0x0000b4008f0a7a23 */ /* 0x002fcc0000010803 */
[C---:B------:R-:W-:Y:S01]  /*61a0*/  HMMA.16816.F32 R32, R4.reuse, R24, R52 ;  /* 0x000000180420723c */ /* 0x040fe20000001834 */
[----:B------:R1:W-:Y:S07]  /*61b0*/  MUFU.EX2 R81, R10 ;  /* 0x0000000a00517308 */ /* 0x0003ee0000000800 */
[----:B------:R-:W-:Y:S01]  /*61c0*/  HMMA.16816.F32 R28, R4, R26, R28 ;  /* 0x0000001a041c723c */ /* 0x000fe2000000181c */
[----:B------:R-:W5:Y:S06]  /*61d0*/  LDSM.16.MT88.4 R24, [R192+0x1800] ;  /* 0x00180000c018783b */ /* 0x000f6c0000004200 */
[----:B------:R-:W-:Y:S01]  /*61e0*/  FFMA.FTZ R4, R150, c[0x0][0x2d0], -R2 ;  /* 0x0000b40096047a23 */ /* 0x000fe20000010802 */
[----:B--2---:R-:W-:-:S02]  /*61f0*/  F2FP.PACK_AB R5, R80, R79 ;  /* 0x0000004f5005723e */ /* 0x004fc400000000ff */
[----:B------:R-:W-:Y:S01]  /*6200*/  F2FP.PACK_AB R6, R86, R85 ;  /* 0x000000555606723e */ /* 0x000fe200000000ff */
[----:B-1----:R-:W-:Y:S01]  /*6210*/  FFMA.FTZ R10, R141, c[0x0][0x2d0], -R3 ;  /* 0x0000b4008d0a7a23 */ /* 0x002fe20000010803 */
[----:B------:R1:W-:Y:S08]  /*6220*/  MUFU.EX2 R75, R4 ;  /* 0x00000004004b7308 */ /* 0x0003f00000000800 */
[----:B------:R2:W2:Y:S01]  /*6230*/  MUFU.EX2 R82, R10 ;  /* 0x0000000a00527308 */ /* 0x0004a20000000800 */
[----:B-1----:R-:W-:-:S07]  /*6240*/  FFMA.FTZ R4, R149, c[0x0][0x2d0], -R2 ;  /* 0x0000b40095047a23 */ /* 0x002fce0000010802 */
[----:B------:R1:W-:Y:S01]  /*6250*/  MUFU.EX2 R76, R4 ;  /* 0x00000004004c7308 */ /* 0x0003e20000000800 */
[----:B--2---:R-:W-:Y:S01]  /*6260*/  FFMA.FTZ R10, R147, c[0x0][0x2d0], -R2 ;  /* 0x0000b400930a7a23 */ /* 0x004fe20000010802 */
[----:B------:R-:W-:-:S06]  /*6270*/  F2FP.PACK_AB R7, R82, R81 ;  /* 0x000000515207723e */ /* 0x000fcc00000000ff */
[----:B------:R2:W-:Y:S01]  /*6280*/  MUFU.EX2 R77, R10 ;  /* 0x0000000a004d7308 */ /* 0x0005e20000000800 */
[----:B-1----:R-:W-:-:S07]  /*6290*/  FFMA.FTZ R4, R151, c[0x0][0x2d0], -R0 ;  /* 0x0000b40097047a23 */ /* 0x002fce0000010800 */
[----:B------:R1:W-:Y:S01]  /*62a0*/  MUFU.EX2 R73, R4 ;  /* 0x0000000400497308 */ /* 0x0003e20000000800 */
[----:B--2---:R-:W-:-:S07]  /*62b0*/  FFMA.FTZ R10, R148, c[0x0][0x2d0], -R2 ;  /* 0x0000b400940a7a23 */ /* 0x004fce0000010802 */
[----:B------:R2:W-:Y:S01]  /*62c0*/  MUFU.EX2 R78, R10 ;  /* 0x0000000a004e7308 */ /* 0x0005e20000000800 */
[----:B-1----:R-:W-:-:S07]  /*62d0*/  FFMA.FTZ R4, R153, c[0x0][0x2d0], -R0 ;  /* 0x0000b40099047a23 */ /* 0x002fce0000010800 */
[----:B------:R1:W-:Y:S01]  /*62e0*/  MUFU.EX2 R74, R4 ;  /* 0x00000004004a7308 */ /* 0x0003e20000000800 */
[----:B--2---:R-:W-:-:S07]  /*62f0*/  FFMA.FTZ R10, R152, c[0x0][0x2d0], -R0 ;  /* 0x0000b400980a7a23 */ /* 0x004fce0000010800 */
[----:B------:R2:W-:Y:S01]  /*6300*/  MUFU.EX2 R69, R10 ;  /* 0x0000000a00457308 */ /* 0x0005e20000000800 */
[----:B-1----:R-:W-:-:S07]  /*6310*/  F2FP.PACK_AB R4, R84, R83 ;  /* 0x000000535404723e */ /* 0x002fce00000000ff */
[----:B---3--:R-:W-:Y:S01]  /*6320*/  HMMA.16816.F32 R92, R4, R20, R92 ;  /* 0x00000014045c723c */ /* 0x008fe2000000185c */
[----:B--2---:R-:W-:-:S04]  /*6330*/  FFMA.FTZ R10, R154, c[0x0][0x2d0], -R0 ;  /* 0x0000b4009a0a7a23 */ /* 0x004fc80000010800 */
[----:B------:R1:W-:Y:S03]  /*6340*/  MUFU.EX2 R68, R10 ;  /* 0x0000000a00447308 */ /* 0x0003e60000000800 */
[C---:B------:R-:W-:Y:S08]  /*6350*/  HMMA.16816.F32 R100, R4.reuse, R22, R100 ;  /* 0x000000160464723c */ /* 0x040ff00000001864 */
[----:B------:R-:W-:Y:S01]  /*6360*/  HMMA.16816.F32 R104, R4, R16, R104 ;  /* 0x000000100468723c */ /* 0x000fe20000001868 */
[----:B-1----:R-:W-:-:S07]  /*6370*/  FFMA.FTZ R10, R158, c[0x0][0x2d0], -R8 ;  /* 0x0000b4009e0a7a23 */ /* 0x002fce0000010808 */
[C---:B------:R-:W-:Y:S01]  /*6380*/  HMMA.16816.F32 R116, R4.reuse, R18, R116 ;  /* 0x000000120474723c */ /* 0x040fe20000001874 */
[----:B------:R1:W-:Y:S07]  /*6390*/  MUFU.EX2 R52, R10 ;  /* 0x0000000a00347308 */ /* 0x0003ee0000000800 */
[C---:B----4-:R-:W-:Y:S08]  /*63a0*/  HMMA.16816.F32 R120, R4.reuse, R12, R120 ;  /* 0x0000000c0478723c */ /* 0x050ff00000001878 */
[----:B------:R-:W-:Y:S01]  /*63b0*/  HMMA.16816.F32 R132, R4, R14, R132 ;  /* 0x0000000e0484723c */ /* 0x000fe20000001884 */
[----:B-1----:R-:W-:-:S04]  /*63c0*/  FFMA.FTZ R10, R157, c[0x0][0x2d0], -R8 ;  /* 0x0000b4009d0a7a23 */ /* 0x002fc80000010808 */
[----:B------:R1:W2:Y:S03]  /*63d0*/  MUFU.EX2 R54, R10 ;  /* 0x0000000a00367308 */ /* 0x0002a60000000800 */
[C---:B-----5:R-:W-:Y:S08]  /*63e0*/  HMMA.16816.F32 R136, R4.reuse, R24, R136 ;  /* 0x000000180488723c */ /* 0x060ff00000001888 */
[----:B------:R-:W-:Y:S01]  /*63f0*/  HMMA.16816.F32 R60, R4, R26, R60 ;  /* 0x0000001a043c723c */ /* 0x000fe2000000183c */
[--C-:B-1----:R-:W-:Y:S01]  /*6400*/  FFMA.FTZ R10, R156, c[0x0][0x2d0], -R8.reuse ;  /* 0x0000b4009c0a7a23 */ /* 0x102fe20000010808 */
[----:B--2---:R-:W-:Y:S01]  /*6410*/  F2FP.PACK_AB R148, R54, R52 ;  /* 0x000000343694723e */ /* 0x004fe200000000ff */
[----:B------:R-:W-:-:S04]  /*6420*/  FFMA.FTZ R8, R155, c[0x0][0x2d0], -R8 ;  /* 0x0000b4009b087a23 */ /* 0x000fc80000010808 */
[----:B------:R-:W-:Y:S01]  /*6430*/  F2FP.PACK_AB R4, R78, R77 ;  /* 0x0000004d4e04723e */ /* 0x000fe200000000ff */
[----:B------:R-:W-:Y:S01]  /*6440*/  MUFU.EX2 R55, R10 ;  /* 0x0000000a00377308 */ /* 0x000fe20000000800 */
[----:B------:R-:W-:Y:S02]  /*6450*/  F2FP.PACK_AB R6, R76, R75 ;  /* 0x0000004b4c06723e */ /* 0x000fe400000000ff */
[----:B------:R-:W-:Y:S02]  /*6460*/  F2FP.PACK_AB R5, R74, R73 ;  /* 0x000000494a05723e */ /* 0x000fe400000000ff */
[----:B------:R-:W-:-:S03]  /*6470*/  F2FP.PACK_AB R7, R68, R69 ;  /* 0x000000454407723e */ /* 0x000fc600000000ff */
[----:B------:R1:W2:Y:S04]  /*6480*/  MUFU.EX2 R53, R8 ;  /* 0x0000000800357308 */ /* 0x0002a80000000800 */
[C---:B------:R-:W-:Y:S08]  /*6490*/  HMMA.16816.F32 R64, R4.reuse, R22, R64 ;  /* 0x000000160440723c */ /* 0x040ff00000001840 */
[----:B------:R-:W-:Y:S01]  /*64a0*/  HMMA.16816.F32 R56, R4, R20, R56 ;  /* 0x000000140438723c */ /* 0x000fe20000001838 */
[----:B-1----:R-:W-:Y:S01]  /*64b0*/  FFMA.FTZ R8, R160, c[0x0][0x2d0], -R3 ;  /* 0x0000b400a0087a23 */ /* 0x002fe20000010803 */
[----:B--2---:R-:W-:-:S03]  /*64c0*/  F2FP.PACK_AB R150, R53, R55 ;  /* 0x000000373596723e */ /* 0x004fc600000000ff */
[----:B------:R1:W-:Y:S03]  /*64d0*/  MUFU.EX2 R23, R8 ;  /* 0x0000000800177308 */ /* 0x0003e60000000800 */
[C---:B------:R-:W-:Y:S08]  /*64e0*/  HMMA.16816.F32 R48, R4.reuse, R16, R48 ;  /* 0x000000100430723c */ /* 0x040ff00000001830 */
[----:B------:R-:W-:Y:S01]  /*64f0*/  HMMA.16816.F32 R44, R4, R18, R44 ;  /* 0x00000012042c723c */ /* 0x000fe2000000182c */
[----:B-1----:R-:W-:-:S07]  /*6500*/  FFMA.FTZ R8, R161, c[0x0][0x2d0], -R3 ;  /* 0x0000b400a1087a23 */ /* 0x002fce0000010803 */
[C---:B------:R-:W-:Y:S01]  /*6510*/  HMMA.16816.F32 R40, R4.reuse, R12, R40 ;  /* 0x0000000c0428723c */ /* 0x040fe20000001828 */
[----:B------:R1:W2:Y:S07]  /*6520*/  MUFU.EX2 R22, R8 ;  /* 0x0000000800167308 */ /* 0x0002ae0000000800 */
[C---:B------:R-:W-:Y:S01]  /*6530*/  HMMA.16816.F32 R36, R4.reuse, R14, R36 ;  /* 0x0000000e0424723c */ /* 0x040fe20000001824 */
[----:B------:R-:W3:Y:S07]  /*6540*/  LDSM.16.MT88.4 R12, [R192+0x2000] ;  /* 0x00200000c00c783b */ /* 0x000eee0000004200 */
[----:B------:R-:W-:Y:S01]  /*6550*/  HMMA.16816.F32 R32, R4, R24, R32 ;  /* 0x000000180420723c */ /* 0x000fe20000001820 */
[----:B-1----:R-:W-:Y:S01]  /*6560*/  FFMA.FTZ R8, R159, c[0x0][0x2d0], -R3 ;  /* 0x0000b4009f087a23 */ /* 0x002fe20000010803 */
[----:B--2---:R-:W-:-:S03]  /*6570*/  F2FP.PACK_AB R149, R22, R23 ;  /* 0x000000171695723e */ /* 0x004fc600000000ff */
[----:B------:R1:W-:Y:S03]  /*6580*/  MUFU.EX2 R21, R8 ;  /* 0x0000000800157308 */ /* 0x0003e60000000800 */
[----:B------:R-:W-:Y:S07]  /*6590*/  HMMA.16816.F32 R28, R4, R26, R28 ;  /* 0x0000001a041c723c */ /* 0x000fee000000181c */
[----:B------:R-:W-:-:S02]  /*65a0*/  FFMA.FTZ R5, R162, c[0x0][0x2d0], -R3 ;  /* 0x0000b400a2057a23 */ /* 0x000fc40000010803 */
[----:B------:R-:W-:Y:S02]  /*65b0*/  FFMA.FTZ R7, R169, c[0x0][0x2d0], -R0 ;  /* 0x0000b400a9077a23 */ /* 0x000fe40000010800 */
[----:B------:R2:W4:Y:S01]  /*65c0*/  MUFU.EX2 R20, R5 ;  /* 0x0000000500147308 */ /* 0x0005220000000800 */
[--C-:B------:R-:W-:Y:S02]  /*65d0*/  FFMA.FTZ R4, R167, c[0x0][0x2d0], -R2.reuse ;  /* 0x0000b400a7047a23 */ /* 0x100fe40000010802 */
[----:B------:R-:W-:Y:S02]  /*65e0*/  FFMA.FTZ R3, R165, c[0x0][0x2d0], -R2 ;  /* 0x0000b400a5037a23 */ /* 0x000fe40000010802 */
[----:B-1----:R-:W-:Y:S02]  /*65f0*/  FFMA.FTZ R8, R168, c[0x0][0x2d0], -R0 ;  /* 0x0000b400a8087a23 */ /* 0x002fe40000010800 */
[--C-:B------:R-:W-:Y:S01]  /*6600*/  FFMA.FTZ R6, R164, c[0x0][0x2d0], -R2.reuse ;  /* 0x0000b400a4067a23 */ /* 0x100fe20000010802 */
[----:B------:R1:W-:Y:S01]  /*6610*/  MUFU.EX2 R16, R4 ;  /* 0x0000000400107308 */ /* 0x0003e20000000800 */
[----:B------:R-:W-:-:S02]  /*6620*/  FFMA.FTZ R2, R163, c[0x0][0x2d0], -R2 ;  /* 0x0000b400a3027a23 */ /* 0x000fc40000010802 */
[----:B--2---:R-:W-:-:S05]  /*6630*/  FFMA.FTZ R5, R170, c[0x0][0x2d0], -R0 ;  /* 0x0000b400aa057a23 */ /* 0x004fca0000010800 */
[----:B------:R-:W-:Y:S01]  /*6640*/  MUFU.EX2 R10, R7 ;  /* 0x00000007000a7308 */ /* 0x000fe20000000800 */
[----:B------:R-:W-:Y:S01]  /*6650*/  FFMA.FTZ R0, R166, c[0x0][0x2d0], -R0 ;  /* 0x0000b400a6007a23 */ /* 0x000fe20000010800 */
[----:B----4-:R-:W-:Y:S01]  /*6660*/  F2FP.PACK_AB R151, R20, R21 ;  /* 0x000000151497723e */ /* 0x010fe200000000ff */
[----:B-1----:R-:W-:-:S05]  /*6670*/  FADD.FTZ R4, R202, R11 ;  /* 0x0000000bca047221 */ /* 0x002fca0000010000 */
[----:B------:R1:W2:Y:S01]  /*6680*/  MUFU.EX2 R19, R3 ;  /* 0x0000000300137308 */ /* 0x0002a20000000800 */
[C---:B------:R-:W-:Y:S07]  /*6690*/  HMMA.16816.F32 R92, R148.reuse, R96, R92 ;  /* 0x00000060945c723c */ /* 0x040fee000000185c */
[----:B------:R4:W-:Y:S01]  /*66a0*/  MUFU.EX2 R7, R0 ;  /* 0x0000000000077308 */ /* 0x0009e20000000800 */
[----:B------:R-:W-:Y:S01]  /*66b0*/  HMMA.16816.F32 R100, R148, R98, R100 ;  /* 0x000000629464723c */ /* 0x000fe20000001864 */
[----:B-1----:R-:W-:-:S06]  /*66c0*/  FADD.FTZ R3, R207, R203 ;  /* 0x000000cbcf037221 */ /* 0x002fcc0000010000 */
[----:B------:R1:W-:Y:S01]  /*66d0*/  MUFU.EX2 R17, R2 ;  /* 0x0000000200117308 */ /* 0x0003e20000000800 */
[----:B--2---:R-:W-:Y:S01]  /*66e0*/  F2FP.PACK_AB R144, R19, R16 ;  /* 0x000000101390723e */ /* 0x004fe200000000ff */
[----:B------:R-:W-:Y:S01]  /*66f0*/  HMMA.16816.F32 R104, R148, R112, R104 ;  /* 0x000000709468723c */ /* 0x000fe20000001868 */
[----:B------:R-:W-:Y:S02]  /*6700*/  FADD.FTZ R3, R206, R3 ;  /* 0x00000003ce037221 */ /* 0x000fe40000010000 */
[----:B----4-:R-:W-:-:S03]  /*6710*/  FADD.FTZ R0, R212, R211 ;  /* 0x000000d3d4007221 */ /* 0x010fc60000010000 */
[----:B------:R2:W4:Y:S01]  /*6720*/  MUFU.EX2 R11, R5 ;  /* 0x00000005000b7308 */ /* 0x0005220000000800 */
[----:B------:R-:W-:Y:S01]  /*6730*/  FADD.FTZ R3, R217, R3 ;  /* 0x00000003d9037221 */ /* 0x000fe20000010000 */
[----:B------:R-:W-:Y:S01]  /*6740*/  HMMA.16816.F32 R116, R148, R114, R116 ;  /* 0x000000729474723c */ /* 0x000fe20000001874 */
[----:B------:R-:W-:Y:S02]  /*6750*/  FADD.FTZ R0, R213, R0 ;  /* 0x00000000d5007221 */ /* 0x000fe40000010000 */
[----:B-1----:R-:W-:-:S03]  /*6760*/  FADD.FTZ R2, R218, R4 ;  /* 0x00000004da027221 */ /* 0x002fc60000010000 */
[----:B------:R-:W1:Y:S02]  /*6770*/  MUFU.EX2 R18, R6 ;  /* 0x0000000600127308 */ /* 0x000e640000000800 */
[C---:B------:R-:W-:Y:S01]  /*6780*/  HMMA.16816.F32 R120, R148.reuse, R128, R120 ;  /* 0x000000809478723c */ /* 0x040fe20000001878 */
[----:B------:R-:W-:Y:S02]  /*6790*/  FADD.FTZ R4, R219, R2 ;  /* 0x00000002db047221 */ /* 0x000fe40000010000 */
[----:B------:R-:W-:Y:S02]  /*67a0*/  FADD.FTZ R2, R214, R0 ;  /* 0x00000000d6027221 */ /* 0x000fe40000010000 */
[----:B--2---:R-:W-:Y:S01]  /*67b0*/  FADD.FTZ R5, R89, R88 ;  /* 0x0000005859057221 */ /* 0x004fe20000010000 */
[----:B------:R-:W2:Y:S01]  /*67c0*/  MUFU.EX2 R8, R8 ;  /* 0x0000000800087308 */ /* 0x000ea20000000800 */
[----:B------:R-:W-:Y:S01]  /*67d0*/  FADD.FTZ R0, R227, R4 ;  /* 0x00000004e3007221 */ /* 0x000fe20000010000 */
[----:B----4-:R-:W-:Y:S01]  /*67e0*/  F2FP.PACK_AB R145, R10, R11 ;  /* 0x0000000b0a91723e */ /* 0x010fe200000000ff */
[----:B------:R-:W-:Y:S01]  /*67f0*/  FADD.FTZ R5, R208, R5 ;  /* 0x00000005d0057221 */ /* 0x000fe20000010000 */
[----:B------:R-:W-:Y:S01]  /*6800*/  HMMA.16816.F32 R132, R148, R130, R132 ;  /* 0x000000829484723c */ /* 0x000fe20000001884 */
[----:B------:R-:W-:-:S02]  /*6810*/  FADD.FTZ R2, R221, R2 ;  /* 0x00000002dd027221 */ /* 0x000fc40000010000 */
[----:B------:R-:W-:Y:S01]  /*6820*/  FADD.FTZ R4, R215, R3 ;  /* 0x00000003d7047221 */ /* 0x000fe20000010000 */
[----:B-1----:R-:W-:Y:S01]  /*6830*/  F2FP.PACK_AB R146, R17, R18 ;  /* 0x000000121192723e */ /* 0x002fe200000000ff */
[----:B------:R-:W-:Y:S02]  /*6840*/  FADD.FTZ R5, R205, R5 ;  /* 0x00000005cd057221 */ /* 0x000fe40000010000 */
[----:B------:R-:W-:Y:S01]  /*6850*/  FADD.FTZ R3, R224, R0 ;  /* 0x00000000e0037221 */ /* 0x000fe20000010000 */
[----:B---3--:R-:W-:Y:S01]  /*6860*/  HMMA.16816.F32 R136, R148, R12, R136 ;  /* 0x0000000c9488723c */ /* 0x008fe20000001888 */
[----:B------:R-:W-:Y:S02]  /*6870*/  FADD.FTZ R2, R222, R2 ;  /* 0x00000002de027221 */ /* 0x000fe40000010000 */
[----:B------:R-:W-:Y:S01]  /*6880*/  FADD.FTZ R0, R216, R4 ;  /* 0x00000004d8007221 */ /* 0x000fe20000010000 */
[----:B--2---:R-:W-:Y:S01]  /*6890*/  F2FP.PACK_AB R147, R7, R8 ;  /* 0x000000080793723e */ /* 0x004fe200000000ff */
        /* <DEDUP_REMOVED lines=56> */
[----:B------:R-:W-:Y:S01]  /*6c20*/  FADD.FTZ R6, R22, R0 ;  /* 0x0000000016067221 */ /* 0x000fe20000010000 */
[----:B------:R-:W-:Y:S01]  /*6c30*/  IADD3 R0, R171, -0x2, RZ ;  /* 0xfffffffeab007810 */ /* 0x000fe20007ffe0ff */
[----:B------:R-:W-:-:S02]  /*6c40*/  FADD.FTZ R2, R10, R2 ;  /* 0x000000020a027221 */ /* 0x000fc40000010000 */
[----:B------:R-:W-:Y:S01]  /*6c50*/  FADD.FTZ R3, R19, R3 ;  /* 0x0000000313037221 */ /* 0x000fe20000010000 */
[----:B------:R-:W-:Y:S01]  /*6c60*/  ISETP.GE.AND P1, PT, R0, R229, PT ;  /* 0x000000e50000720c */ /* 0x000fe20003f26270 */
[----:B------:R-:W-:Y:S02]  /*6c70*/  FADD.FTZ R5, R55, R4 ;  /* 0x0000000437057221 */ /* 0x000fe40000010000 */
[----:B------:R-:W-:Y:S02]  /*6c80*/  FADD.FTZ R4, R21, R6 ;  /* 0x0000000615047221 */ /* 0x000fe40000010000 */
[----:B------:R-:W-:Y:S02]  /*6c90*/  FADD.FTZ R2, R8, R2 ;  /* 0x0000000208027221 */ /* 0x000fe40000010000 */
[----:B------:R-:W-:Y:S02]  /*6ca0*/  FADD.FTZ R3, R18, R3 ;  /* 0x0000000312037221 */ /* 0x000fe40000010000 */
[----:B------:R-:W-:-:S02]  /*6cb0*/  FADD.FTZ R5, R53, R5 ;  /* 0x0000000535057221 */ /* 0x000fc40000010000 */
[----:B------:R-:W-:Y:S02]  /*6cc0*/  FADD.FTZ R4, R20, R4 ;  /* 0x0000000414047221 */ /* 0x000fe40000010000 */
[----:B------:R-:W-:Y:S01]  /*6cd0*/  FADD.FTZ R2, R7, R2 ;  /* 0x0000000207027221 */ /* 0x000fe20000010000 */
[----:B------:R1:W-:Y:S01]  /*6ce0*/  STL [R1], R5 ;  /* 0x0000000501007387 */ /* 0x0003e20000100800 */
[----:B------:R-:W-:-:S03]  /*6cf0*/  FADD.FTZ R3, R17, R3 ;  /* 0x0000000311037221 */ /* 0x000fc60000010000 */
[----:B------:R1:W-:Y:S04]  /*6d00*/  STL [R1+0x4], R4 ;  /* 0x0000040401007387 */ /* 0x0003e80000100800 */
[----:B------:R1:W-:Y:S04]  /*6d10*/  STL [R1+0xc], R2 ;  /* 0x00000c0201007387 */ /* 0x0003e80000100800 */
[----:B------:R1:W-:Y:S01]  /*6d20*/  STL [R1+0x8], R3 ;  /* 0x0000080301007387 */ /* 0x0003e20000100800 */
[----:B------:R-:W-:Y:S05]  /*6d30*/  @!P1 BRA `(.L_x_81) ;  /* 0x00003f0000009947 */ /* 0x000fea0003800000 */
[----:B------:R-:W-:Y:S01]  /*6d40*/  MOV R230, R0 ;  /* 0x0000000000e67202 */ /* 0x000fe20000000f00 */
[----:B------:R-:W-:Y:S01]  /*6d50*/  IMAD.MOV.U32 R0, RZ, RZ, R72 ;  /* 0x000000ffff007224 */ /* 0x000fe200078e0048 */
[----:B------:R-:W-:Y:S01]  /*6d60*/  MOV R84, R71 ;  /* 0x0000004700547202 */ /* 0x000fe20000000f00 */
[----:B------:R-:W-:Y:S01]  /*6d70*/  IMAD.MOV.U32 R85, RZ, RZ, R70 ;  /* 0x000000ffff557224 */ /* 0x000fe200078e0046 */
[----:B------:R-:W-:-:S02]  /*6d80*/  MOV R86, R9 ;  /* 0x0000000900567202 */ /* 0x000fc40000000f00 */
.L_x_88:
[----:B------:R-:W2:Y:S01]  /*6d90*/  LDL.64 R8, [R1+0x28] ;  /* 0x0000280001087983 */ /* 0x000ea20000100a00 */
[----:B------:R-:W-:Y:S04]  /*6da0*/  DEPBAR.LE SB0, 0x0 ;  /* 0x000080000000791a */ /* 0x000fe80000000000 */
[----:B------:R-:W3:Y:S04]  /*6db0*/  LDL R6, [R1+0x38] ;  /* 0x0000380001067983 */ /* 0x000ee80000100800 */
[----:B------:R-:W-:Y:S01]  /*6dc0*/  BAR.SYNC.DEFER_BLOCKING 0x0 ;  /* 0x0000000000007b1d */ /* 0x000fe20000010000 */
[----:B------:R-:W-:Y:S01]  /*6dd0*/  R2P PR, R244, 0x6 ;  /* 0x00000006f4007804 */ /* 0x000fe20000000000 */
[----:B-1----:R-:W-:Y:S01]  /*6de0*/  IMAD.WIDE.U32 R4, R220, c[0x0][0x208], RZ ;  /* 0x00008200dc047a25 */ /* 0x002fe200078e00ff */
[C---:B------:R-:W-:Y:S02]  /*6df0*/  IADD3 R2, R184.reuse, 0x20, RZ ;  /* 0x00000020b8027810 */ /* 0x040fe40007ffe0ff */
[----:B------:R-:W-:Y:S01]  /*6e00*/  SHF.R.S32.HI R3, RZ, 0x1f, R220 ;  /* 0x0000001fff037819 */ /* 0x000fe200000114dc */
[----:B------:R-:W-:Y:S01]  /*6e10*/  IMAD.SHL.U32 R59, R231, 0x2, RZ ;  /* 0x00000002e73b7824 */ /* 0x000fe200078e00ff */
[C---:B------:R-:W-:Y:S03]  /*6e20*/  IADD3 R87, R184.reuse, 0x40, RZ ;  /* 0x00000040b8577810 */ /* 0x040fe60007ffe0ff */
[----:B------:R-:W-:Y:S04]  /*6e30*/  IMAD R3, R3, c[0x0][0x208], RZ ;  /* 0x0000820003037a24 */ /* 0x000fe800078e02ff */
[----:B------:R-:W-:Y:S01]  /*6e40*/  @P1 IADD3 R2, R184, -0x20, RZ ;  /* 0xffffffe0b8021810 */ /* 0x000fe20007ffe0ff */
[----:B------:R-:W-:Y:S01]  /*6e50*/  IMAD R3, R220, c[0x0][0x20c], R3 ;  /* 0x00008300dc037a24 */ /* 0x000fe200078e0203 */
[----:B------:R-:W-:Y:S03]  /*6e60*/  @P2 IADD3 R87, R184, -0x40, RZ ;  /* 0xffffffc0b8572810 */ /* 0x000fe60007ffe0ff */
[----:B------:R-:W-:Y:S01]  /*6e70*/  IMAD.IADD R3, R5, 0x1, R3 ;  /* 0x0000000105037824 */ /* 0x000fe200078e0203 */
[----:B------:R-:W-:Y:S02]  /*6e80*/  SHF.R.S32.HI R5, RZ, 0x1f, R201 ;  /* 0x0000001fff057819 */ /* 0x000fe400000114c9 */
[C---:B------:R-:W-:Y:S01]  /*6e90*/  IADD3 R188, R87.reuse, 0x2000, RZ ;  /* 0x0000200057bc7810 */ /* 0x040fe20007ffe0ff */
[----:B------:R-:W1:Y:S01]  /*6ea0*/  LDSM.16.M88.4 R160, [R2] ;  /* 0x0000000002a0783b */ /* 0x000e620000000200 */
[C---:B------:R-:W-:Y:S02]  /*6eb0*/  IADD3 R187, R87.reuse, 0x1800, RZ ;  /* 0x0000180057bb7810 */ /* 0x040fe40007ffe0ff */
[C---:B------:R-:W-:Y:S01]  /*6ec0*/  IADD3 R186, R87.reuse, 0x1000, RZ ;  /* 0x0000100057ba7810 */ /* 0x040fe20007ffe0ff */
[----:B------:R-:W4:Y:S01]  /*6ed0*/  LDSM.16.M88.4 R168, [R2+0x800] ;  /* 0x0008000002a8783b */ /* 0x000f220000000200 */
[----:B------:R-:W-:Y:S03]  /*6ee0*/  IADD3 R185, R87, 0x800, RZ ;  /* 0x0000080057b97810 */ /* 0x000fe60007ffe0ff */
[----:B------:R-:W1:Y:S04]  /*6ef0*/  LDSM.16.M88.4 R172, [R2+0x1000] ;  /* 0x0010000002ac783b */ /* 0x000e680000000200 */
[----:B------:R-:W1:Y:S04]  /*6f00*/  LDSM.16.M88.4 R176, [R2+0x1800] ;  /* 0x0018000002b0783b */ /* 0x000e680000000200 */
[----:B------:R5:W1:Y:S04]  /*6f10*/  LDSM.16.M88.4 R180, [R2+0x2000] ;  /* 0x0020000002b4783b */ /* 0x000a680000000200 */
[----:B------:R1:W1:Y:S04]  /*6f20*/  LDSM.16.M88.4 R80, [R194] ;  /* 0x00000000c250783b */ /* 0x0002680000000200 */
[----:B------:R1:W1:Y:S04]  /*6f30*/  LDSM.16.M88.4 R76, [R194+0x2000] ;  /* 0x00200000c24c783b */ /* 0x0002680000000200 */
[----:B------:R1:W1:Y:S04]  /*6f40*/  LDSM.16.M88.4 R16, [R184] ;  /* 0x00000000b810783b */ /* 0x0002680000000200 */
[----:B------:R1:W1:Y:S04]  /*6f50*/  LDSM.16.M88.4 R32, [R184+0x800] ;  /* 0x00080000b820783b */ /* 0x0002680000000200 */
[----:B------:R1:W1:Y:S01]  /*6f60*/  LDSM.16.M88.4 R48, [R184+0x1000] ;  /* 0x00100000b830783b */ /* 0x0002620000000200 */
[----:B-----5:R-:W-:Y:S03]  /*6f70*/  IMAD.MOV.U32 R2, RZ, RZ, R4 ;  /* 0x000000ffff027224 */ /* 0x020fe600078e0004 */
[----:B------:R1:W1:Y:S01]  /*6f80*/  LDSM.16.M88.4 R64, [R184+0x1800] ;  /* 0x00180000b840783b */ /* 0x0002620000000200 */
[----:B------:R-:W-:Y:S02]  /*6f90*/  IMAD R4, R5, c[0x0][0x218], RZ ;  /* 0x0000860005047a24 */ /* 0x000fe400078e02ff */
[C---:B------:R-:W-:Y:S01]  /*6fa0*/  IMAD.WIDE.U32 R2, R201.reuse, c[0x0][0x218], R2 ;  /* 0x00008600c9027a25 */ /* 0x040fe200078e0002 */
[----:B------:R1:W1:Y:S03]  /*6fb0*/  LDSM.16.M88.4 R152, [R184+0x2000] ;  /* 0x00200000b898783b */ /* 0x0002660000000200 */
[----:B------:R-:W-:Y:S01]  /*6fc0*/  IMAD R4, R201, c[0x0][0x21c], R4 ;  /* 0x00008700c9047a24 */ /* 0x000fe200078e0204 */
[----:B------:R1:W1:Y:S04]  /*6fd0*/  LDSM.16.M88.4 R156, [R197] ;  /* 0x00000000c59c783b */ /* 0x0002680000000200 */
[----:B------:R1:W1:Y:S01]  /*6fe0*/  LDSM.16.M88.4 R164, [R197+0x2000] ;  /* 0x00200000c5a4783b */ /* 0x0002620000000200 */
[----:B--2---:R-:W-:Y:S04]  /*6ff0*/  IADD3 R2, P1, R8, R2, RZ ;  /* 0x0000000208027210 */ /* 0x004fe80007f3e0ff */
[----:B---3--:R-:W-:Y:S02]  /*7000*/  IADD3.X R3, R6, R3, R4, P1, !PT ;  /* 0x0000000306037210 */ /* 0x008fe40000ffe404 */
[----:B------:R-:W-:Y:S02]  /*7010*/  SHF.R.S32.HI R6, RZ, 0x1f, R231 ;  /* 0x0000001fff067819 */ /* 0x000fe400000114e7 */
[C---:B------:R-:W-:Y:S02]  /*7020*/  LEA R40, P1, R2.reuse, c[0x0][0x1f8], 0x1 ;  /* 0x00007e0002287a11 */ /* 0x040fe400078208ff */
[----:B------:R-:W-:Y:S02]  /*7030*/  SHF.L.U64.HI R68, R231, 0x1, R6 ;  /* 0x00000001e7447819 */ /* 0x000fe40000010206 */
[----:B------:R-:W-:Y:S01]  /*7040*/  LEA.HI.X R56, R2, c[0x0][0x1fc], R3, 0x1, P1 ;  /* 0x00007f0002387a11 */ /* 0x000fe200008f0c03 */
[----:B------:R-:W-:-:S06]  /*7050*/  BRA.DIV ~URZ, `(.L_x_82) ;  /* 0x000094327f007947 */ /* 0x000fcc000b800000 */
[----:B-1--4-:R1:W2:Y:S02]  /*7060*/  SHFL.IDX PT, R58, R56, RZ, 0x181f ;  /* 0x00181fff383a7589 */ /* 0x0122a400000e0000 */
.L_x_175:
[-C--:B------:R-:W-:Y:S01]  /*7070*/  HMMA.16816.F32 R4, R80, R16.reuse, RZ ;  /* 0x000000105004723c */ /* 0x080fe200000018ff */
[----:B------:R-:W3:Y:S01]  /*7080*/  SHFL.IDX PT, R2, R40, RZ, 0x181f ;  /* 0x00181fff28027589 */ /* 0x000ee200000e0000 */
[----:B------:R-:W-:Y:S01]  /*7090*/  BSSY B0, `(.L_x_83) ;  /* 0x000016d000007945 */ /* 0x000fe20003800000 */
[----:B------:R-:W-:Y:S04]  /*70a0*/  ISETP.GE.AND P1, PT, R231, c[0x0][0x1d4], PT ;  /* 0x00007500e7007a0c */ /* 0x000fe80003f26270 */
[----:B------:R-:W-:Y:S01]  /*70b0*/  SEL R198, RZ, 0x10, P1 ;  /* 0x00000010ffc67807 */ /* 0x000fe20000800000 */
[C---:B------:R-:W-:Y:S01]  /*70c0*/  HMMA.16816.F32 R8, R76.reuse, R16, RZ ;  /* 0x000000104c08723c */ /* 0x040fe200000018ff */
[----:B------:R-:W4:Y:S03]  /*70d0*/  SHFL.IDX PT, R3, R40, 0x1, 0x181f ;  /* 0x00381f0028037f89 */ /* 0x000f2600000e0000 */
[----:B------:R-:W-:Y:S04]  /*70e0*/  IADD3 R52, -R198, 0x10, RZ ;  /* 0x00000010c6347810 */ /* 0x000fe80007ffe1ff */
[-C--:B------:R-:W-:Y:S01]  /*70f0*/  HMMA.16816.F32 R12, R76, R18.reuse, RZ ;  /* 0x000000124c0c723c */ /* 0x080fe200000018ff */
[----:B------:R-:W5:Y:S03]  /*7100*/  SHFL.IDX PT, R57, R56, 0x1, 0x181f ;  /* 0x00381f0038397f89 */ /* 0x000f6600000e0000 */
[----:B------:R-:W-:Y:S04]  /*7110*/  LOP3.LUT R52, R52, 0xf, RZ, 0xc0, !PT ;  /* 0x0000000f34347812 */ /* 0x000fe800078ec0ff */
[C---:B------:R-:W-:Y:S01]  /*7120*/  HMMA.16816.F32 R16, R80.reuse, R18, RZ ;  /* 0x000000125010723c */ /* 0x040fe200000018ff */
[----:B------:R-:W1:Y:S07]  /*7130*/  SHFL.IDX PT, R53, R40, 0x2, 0x181f ;  /* 0x00581f0028357f89 */ /* 0x000e6e00000e0000 */
[-C--:B------:R-:W-:Y:S01]  /*7140*/  HMMA.16816.F32 R20, R80, R32.reuse, RZ ;  /* 0x000000205014723c */ /* 0x080fe200000018ff */
[----:B------:R-:W3:Y:S07]  /*7150*/  SHFL.IDX PT, R54, R40, 0x3, 0x181f ;  /* 0x00781f0028367f89 */ /* 0x000eee00000e0000 */
[C---:B------:R-:W-:Y:S01]  /*7160*/  HMMA.16816.F32 R24, R76.reuse, R32, RZ ;  /* 0x000000204c18723c */ /* 0x040fe200000018ff */
[----:B------:R1:W-:Y:S07]  /*7170*/  SHFL.IDX PT, R55, R40, 0x4, 0x181f ;  /* 0x00981f0028377f89 */ /* 0x0003ee00000e0000 */
[-C--:B------:R-:W-:Y:S01]  /*7180*/  HMMA.16816.F32 R28, R76, R34.reuse, RZ ;  /* 0x000000224c1c723c */ /* 0x080fe200000018ff */
[----:B------:R-:W3:Y:S07]  /*7190*/  SHFL.IDX PT, R61, R56, 0x2, 0x181f ;  /* 0x00581f00383d7f89 */ /* 0x000eee00000e0000 */
[C---:B------:R-:W-:Y:S01]  /*71a0*/  HMMA.16816.F32 R32, R80.reuse, R34, RZ ;  /* 0x000000225020723c */ /* 0x040fe200000018ff */
[----:B------:R-:W3:Y:S07]  /*71b0*/  SHFL.IDX PT, R71, R56, 0x3, 0x181f ;  /* 0x00781f0038477f89 */ /* 0x000eee00000e0000 */
[-C--:B------:R-:W-:Y:S01]  /*71c0*/  HMMA.16816.F32 R36, R80, R48.reuse, RZ ;  /* 0x000000305024723c */ /* 0x080fe200000018ff */
[----:B------:R-:W3:Y:S07]  /*71d0*/  SHFL.IDX PT, R69, R56, 0x4, 0x181f ;  /* 0x00981f0038457f89 */ /* 0x000eee00000e0000 */
[C---:B-1----:R-:W-:Y:S01]  /*71e0*/  HMMA.16816.F32 R40, R76.reuse, R48, RZ ;  /* 0x000000304c28723c */ /* 0x042fe200000018ff */
[----:B------:R-:W2:Y:S07]  /*71f0*/  LDL R232, [R1+0x10] ;  /* 0x0000100001e87983 */ /* 0x000eae0000100800 */
[-C--:B------:R-:W-:Y:S08]  /*7200*/  HMMA.16816.F32 R44, R76, R50.reuse, RZ ;  /* 0x000000324c2c723c */ /* 0x080ff000000018ff */
[C---:B------:R-:W-:Y:S04]  /*7210*/  HMMA.16816.F32 R48, R80.reuse, R50, RZ ;  /* 0x000000325030723c */ /* 0x040fe800000018ff */
[-C--:B---3--:R-:W-:Y:S02]  /*7220*/  IADD3 R2, P2, R2, R59.reuse, RZ ;  /* 0x0000003b02027210 */ /* 0x088fe40007f5e0ff */
[-C--:B----4-:R-:W-:Y:S02]  /*7230*/  IADD3 R62, P6, R3, R59.reuse, RZ ;  /* 0x0000003b033e7210 */ /* 0x090fe40007fde0ff */
[-C--:B--2---:R-:W-:Y:S04]  /*7240*/  IADD3.X R3, R58, R68.reuse, RZ, P2, !PT ;  /* 0x000000443a037210 */ /* 0x084fe800017fe4ff */
[-C--:B-----5:R-:W-:Y:S01]  /*7250*/  IADD3.X R63, R57, R68.reuse, RZ, P6, !PT ;  /* 0x00000044393f7210 */ /* 0x0a0fe200037fe4ff */
[----:B------:R1:W-:Y:S01]  /*7260*/  LDGSTS.E.BYPASS.LTC128B.128 [R204+0x100], [R2.64], !P1 ;  /* 0x0010000002cc7fae */ /* 0x0003e2000c901d46 */
[-C--:B------:R-:W-:Y:S02]  /*7270*/  IADD3 R60, P5, R53, R59.reuse, RZ ;  /* 0x0000003b353c7210 */ /* 0x080fe40007fbe0ff */
[----:B------:R-:W-:Y:S02]  /*7280*/  IADD3 R70, P4, R54, R59, RZ ;  /* 0x0000003b36467210 */ /* 0x000fe40007f9e0ff */
[-C--:B------:R-:W-:Y:S02]  /*7290*/  IADD3.X R61, R61, R68.reuse, RZ, P5, !PT ;  /* 0x000000443d3d7210 */ /* 0x080fe40002ffe4ff */
[----:B------:R-:W-:Y:S01]  /*72a0*/  IADD3 R72, P3, P2, R52, R55, R59 ;  /* 0x0000003734487210 */ /* 0x000fe20007a7e03b */
[----:B------:R2:W-:Y:S01]  /*72b0*/  LDGSTS.E.BYPASS.LTC128B.128 [R204+0x900], [R62.64], !P1 ;  /* 0x009000003ecc7fae */ /* 0x0005e2000c901d46 */
[----:B------:R-:W-:Y:S01]  /*72c0*/  IADD3.X R71, R71, R68, RZ, P4, !PT ;  /* 0x0000004447477210 */ /* 0x000fe200027fe4ff */
[-C--:B------:R-:W-:Y:S01]  /*72d0*/  HMMA.16816.F32 R52, R80, R64.reuse, RZ ;  /* 0x000000405034723c */ /* 0x080fe200000018ff */
[----:B------:R-:W-:Y:S02]  /*72e0*/  ISETP.NE.U32.AND P4, PT, R198, RZ, PT ;  /* 0x000000ffc600720c */ /* 0x000fe40003f85070 */
[----:B------:R-:W-:Y:S03]  /*72f0*/  IADD3.X R73, RZ, R69, R68, P3, P2 ;  /* 0x00000045ff497210 */ /* 0x000fe60001fe4444 */
[----:B------:R2:W-:Y:S02]  /*7300*/  LDGSTS.E.BYPASS.LTC128B.128 [R204+0x1100], [R60.64], !P1 ;  /* 0x011000003ccc7fae */ /* 0x0005e4000c901d46 */
[C---:B------:R-:W-:Y:S06]  /*7310*/  HMMA.16816.F32 R56, R76.reuse, R64, RZ ;  /* 0x000000404c38723c */ /* 0x040fec00000018ff */
[----:B------:R3:W-:Y:S08]  /*7320*/  LDGSTS.E.BYPASS.LTC128B.128 [R204+0x1900], [R70.64], !P1 ;  /* 0x0190000046cc7fae */ /* 0x0007f0000c901d46 */
[----:B------:R4:W-:Y:S08]  /*7330*/  LDGSTS.E.BYPASS.LTC128B.128.ZFILL [R204+0x2100], [R72.64], P4 ;  /* 0x0210000048cc7fae */ /* 0x0009f0000a141d46 */
[----:B------:R-:W0:Y:S01]  /*7340*/  LDGDEPBAR ;  /* 0x00000000000079af */ /* 0x000e220000000000 */
[-C--:B--2---:R-:W-:Y:S08]  /*7350*/  HMMA.16816.F32 R60, R76, R66.reuse, RZ ;  /* 0x000000424c3c723c */ /* 0x084ff000000018ff */
[C---:B------:R-:W-:Y:S08]  /*7360*/  HMMA.16816.F32 R64, R80.reuse, R66, RZ ;  /* 0x000000425040723c */ /* 0x040ff000000018ff */
[-C--:B---3--:R-:W-:Y:S08]  /*7370*/  HMMA.16816.F32 R68, R80, R152.reuse, RZ ;  /* 0x000000985044723c */ /* 0x088ff000000018ff */
[C---:B----4-:R-:W-:Y:S08]  /*7380*/  HMMA.16816.F32 R72, R76.reuse, R152, RZ ;  /* 0x000000984c48723c */ /* 0x050ff000000018ff */
[-C--:B------:R-:W-:Y:S08]  /*7390*/  HMMA.16816.F32 R76, R76, R154.reuse, RZ ;  /* 0x0000009a4c4c723c */ /* 0x080ff000000018ff */
[----:B------:R-:W-:Y:S01]  /*73a0*/  HMMA.16816.F32 R80, R80, R154, RZ ;  /* 0x0000009a5050723c */ /* 0x000fe200000018ff */
[----:B------:R-:W-:Y:S07]  /*73b0*/  LDSM.16.M88.4 R152, [R195] ;  /* 0x00000000c398783b */ /* 0x000fee0000000200 */
[-C--:B------:R-:W-:Y:S08]  /*73c0*/  HMMA.16816.F32 R4, R156, R160.reuse, R4 ;  /* 0x000000a09c04723c */ /* 0x080ff00000001804 */
[C---:B------:R-:W-:Y:S08]  /*73d0*/  HMMA.16816.F32 R8, R164.reuse, R160, R8 ;  /* 0x000000a0a408723c */ /* 0x040ff00000001808 */
[-C--:B------:R-:W-:Y:S08]  /*73e0*/  HMMA.16816.F32 R12, R164, R162.reuse, R12 ;  /* 0x000000a2a40c723c */ /* 0x080ff0000000180c */
[C---:B------:R-:W-:Y:S01]  /*73f0*/  HMMA.16816.F32 R16, R156.reuse, R162, R16 ;  /* 0x000000a29c10723c */ /* 0x040fe20000001810 */
[----:B------:R-:W2:Y:S07]  /*7400*/  LDSM.16.M88.4 R160, [R87] ;  /* 0x0000000057a0783b */ /* 0x000eae0000000200 */
        /* <DEDUP_REMOVED lines=9> */
[----:B------:R-:W4:Y:S07]  /*74a0*/  LDSM.16.M88.4 R172, [R185] ;  /* 0x00000000b9ac783b */ /* 0x000f2e0000000200 */
[-C--:B------:R-:W-:Y:S08]  /*74b0*/  HMMA.16816.F32 R52, R156, R176.reuse, R52 ;  /* 0x000000b09c34723c */ /* 0x080ff00000001834 */
[C---:B------:R-:W-:Y:S08]  /*74c0*/  HMMA.16816.F32 R56, R164.reuse, R176, R56 ;  /* 0x000000b0a438723c */ /* 0x040ff00000001838 */
[-C--:B------:R-:W-:Y:S08]  /*74d0*/  HMMA.16816.F32 R60, R164, R178.reuse, R60 ;  /* 0x000000b2a43c723c */ /* 0x080ff0000000183c */
[C---:B------:R-:W-:Y:S01]  /*74e0*/  HMMA.16816.F32 R64, R156.reuse, R178, R64 ;  /* 0x000000b29c40723c */ /* 0x040fe20000001840 */
[----:B------:R-:W-:Y:S07]  /*74f0*/  LDSM.16.M88.4 R176, [R188] ;  /* 0x00000000bcb0783b */ /* 0x000fee0000000200 */
[-C--:B------:R-:W-:Y:S08]  /*7500*/  HMMA.16816.F32 R68, R156, R180.reuse, R68 ;  /* 0x000000b49c44723c */ /* 0x080ff00000001844 */
[C---:B------:R-:W-:Y:S08]  /*7510*/  HMMA.16816.F32 R72, R164.reuse, R180, R72 ;  /* 0x000000b4a448723c */ /* 0x040ff00000001848 */
[-C--:B------:R-:W-:Y:S01]  /*7520*/  HMMA.16816.F32 R76, R164, R182.reuse, R76 ;  /* 0x000000b6a44c723c */ /* 0x080fe2000000184c */
[----:B------:R-:W-:Y:S07]  /*7530*/  LDSM.16.M88.4 R164, [R187] ;  /* 0x00000000bba4783b */ /* 0x000fee0000000200 */
[----:B------:R-:W-:Y:S01]  /*7540*/  HMMA.16816.F32 R80, R156, R182, R80 ;  /* 0x000000b69c50723c */ /* 0x000fe20000001850 */
[----:B------:R-:W5:Y:S07]  /*7550*/  LDSM.16.M88.4 R156, [R186] ;  /* 0x00000000ba9c783b */ /* 0x000f6e0000000200 */
[-C--:B--2---:R-:W-:Y:S01]  /*7560*/  HMMA.16816.F32 R4, R152, R160.reuse, R4 ;  /* 0x000000a09804723c */ /* 0x084fe20000001804 */
[----:B------:R-:W-:Y:S07]  /*7570*/  LDSM.16.M88.4 R180, [R189] ;  /* 0x00000000bdb4783b */ /* 0x000fee0000000200 */
[C---:B---3--:R-:W-:Y:S08]  /*7580*/  HMMA.16816.F32 R8, R168.reuse, R160, R8 ;  /* 0x000000a0a808723c */ /* 0x048ff00000001808 */
[-C--:B------:R-:W-:Y:S03]  /*7590*/  HMMA.16816.F32 R12, R168, R162.reuse, R12 ;  /* 0x000000a2a80c723c */ /* 0x080fe6000000180c */
[----:B------:R-:W-:Y:S05]  /*75a0*/  ISETP.GT.AND P1, PT, R230, R232, PT ;  /* 0x000000e8e600720c */ /* 0x000fea0003f24270 */
[C---:B------:R-:W-:Y:S01]  /*75b0*/  HMMA.16816.F32 R16, R152.reuse, R162, R16 ;  /* 0x000000a29810723c */ /* 0x040fe20000001810 */
[----:B------:R-:W2:Y:S07]  /*75c0*/  LDSM.16.M88.4 R160, [R196] ;  /* 0x00000000c4a0783b */ /* 0x000eae0000000200 */
[-C--:B----4-:R-:W-:Y:S08]  /*75d0*/  HMMA.16816.F32 R20, R152, R172.reuse, R20 ;  /* 0x000000ac9814723c */ /* 0x090ff00000001814 */
[C---:B------:R-:W-:Y:S08]  /*75e0*/  HMMA.16816.F32 R24, R168.reuse, R172, R24 ;  /* 0x000000aca818723c */ /* 0x040ff00000001818 */
[-C--:B------:R-:W-:Y:S08]  /*75f0*/  HMMA.16816.F32 R28, R168, R174.reuse, R28 ;  /* 0x000000aea81c723c */ /* 0x080ff0000000181c */
[C---:B------:R-:W-:Y:S01]  /*7600*/  HMMA.16816.F32 R32, R152.reuse, R174, R32 ;  /* 0x000000ae9820723c */ /* 0x040fe20000001820 */
[----:B------:R-:W3:Y:S07]  /*7610*/  LDSM.16.M88.4 R172, [R196+0x2000] ;  /* 0x00200000c4ac783b */ /* 0x000eee0000000200 */
        /* <DEDUP_REMOVED lines=12> */
[-C--:B--2---:R-:W-:Y:S08]  /*76e0*/  HMMA.16816.F32 R4, R160, R180.reuse, R4 ;  /* 0x000000b4a004723c */ /* 0x084ff00000001804 */
[C---:B---3--:R-:W-:Y:S08]  /*76f0*/  HMMA.16816.F32 R8, R172.reuse, R180, R8 ;  /* 0x000000b4ac08723c */ /* 0x048ff00000001808 */
[-C--:B------:R-:W-:Y:S08]  /*7700*/  HMMA.16816.F32 R12, R172, R182.reuse, R12 ;  /* 0x000000b6ac0c723c */ /* 0x080ff0000000180c */
[----:B-1----:R-:W-:Y:S01]  /*7710*/  FMUL.FTZ R2, R4, c[0x0][0x320] ;  /* 0x0000c80004027a20 */ /* 0x002fe20000410000 */
[C---:B------:R-:W-:Y:S03]  /*7720*/  HMMA.16816.F32 R16, R160.reuse, R182, R16 ;  /* 0x000000b6a010723c */ /* 0x040fe60000001810 */
[----:B------:R1:W2:Y:S04]  /*7730*/  MUFU.TANH R155, R2 ;  /* 0x00000002009b7308 */ /* 0x0002a80000002400 */
[----:B------:R-:W-:Y:S02]  /*7740*/  FMUL.FTZ R10, R10, c[0x0][0x320] ;  /* 0x0000c8000a0a7a20 */ /* 0x000fe40000410000 */
[----:B------:R-:W-:Y:S04]  /*7750*/  FMUL.FTZ R3, R11, c[0x0][0x320] ;  /* 0x0000c8000b037a20 */ /* 0x000fe80000410000 */
[----:B------:R-:W3:Y:S10]  /*7760*/  MUFU.TANH R176, R10 ;  /* 0x0000000a00b07308 */ /* 0x000ef40000002400 */
[----:B------:R-:W4:Y:S01]  /*7770*/  MUFU.TANH R181, R3 ;  /* 0x0000000300b57308 */ /* 0x000f220000002400 */
[----:B-1----:R-:W-:Y:S09]  /*7780*/  FMUL.FTZ R2, R5, c[0x0][0x320] ;  /* 0x0000c80005027a20 */ /* 0x002ff20000410000 */
[----:B------:R1:W1:Y:S02]  /*7790*/  MUFU.TANH R170, R2 ;  /* 0x0000000200aa7308 */ /* 0x0002640000002400 */
[----:B-1----:R-:W-:Y:S08]  /*77a0*/  FMUL.FTZ R2, R6, c[0x0][0x320] ;  /* 0x0000c80006027a20 */ /* 0x002ff00000410000 */
[----:B------:R1:W1:Y:S02]  /*77b0*/  MUFU.TANH R164, R2 ;  /* 0x0000000200a47308 */ /* 0x0002640000002400 */
[----:B-1----:R-:W-:Y:S02]  /*77c0*/  FMUL.FTZ R2, R7, c[0x0][0x320] ;  /* 0x0000c80007027a20 */ /* 0x002fe40000410000 */
[----:B------:R-:W1:Y:S06]  /*77d0*/  LDSM.16.M88.4 R4, [R189+0x800] ;  /* 0x00080000bd04783b */ /* 0x000e6c0000000200 */
[----:B------:R5:W1:Y:S02]  /*77e0*/  MUFU.TANH R169, R2 ;  /* 0x0000000200a97308 */ /* 0x000a640000002400 */
[----:B-----5:R-:W-:Y:S08]  /*77f0*/  FMUL.FTZ R2, R8, c[0x0][0x320] ;  /* 0x0000c80008027a20 */ /* 0x020ff00000410000 */
[----:B------:R5:W2:Y:S01]  /*7800*/  MUFU.TANH R168, R2 ;  /* 0x0000000200a87308 */ /* 0x000aa20000002400 */
[-C--:B-1----:R-:W-:Y:S08]  /*7810*/  HMMA.16816.F32 R20, R160, R4.reuse, R20 ;  /* 0x00000004a014723c */ /* 0x082ff00000001814 */
[C---:B------:R-:W-:Y:S04]  /*7820*/  HMMA.16816.F32 R24, R172.reuse, R4, R24 ;  /* 0x00000004ac18723c */ /* 0x040fe80000001818 */
[----:B-----5:R-:W-:Y:S02]  /*7830*/  FMUL.FTZ R2, R9, c[0x0][0x320] ;  /* 0x0000c80009027a20 */ /* 0x020fe40000410000 */
[----:B------:R-:W1:Y:S02]  /*7840*/  LDSM.16.M88.4 R8, [R189+0x1000] ;  /* 0x00100000bd08783b */ /* 0x000e640000000200 */
[-C--:B------:R-:W-:Y:S01]  /*7850*/  HMMA.16816.F32 R28, R172, R6.reuse, R28 ;  /* 0x00000006ac1c723c */ /* 0x080fe2000000181c */
[----:B------:R5:W1:Y:S07]  /*7860*/  MUFU.TANH R171, R2 ;  /* 0x0000000200ab7308 */ /* 0x000a6e0000002400 */
[C---:B------:R-:W-:Y:S08]  /*7870*/  HMMA.16816.F32 R32, R160.reuse, R6, R32 ;  /* 0x00000006a020723c */ /* 0x040ff00000001820 */
[----:B------:R-:W-:Y:S04]  /*7880*/  FMUL.FTZ R4, R26, c[0x0][0x320] ;  /* 0x0000c8001a047a20 */ /* 0x000fe80000410000 */
[----:B------:R-:W-:Y:S01]  /*7890*/  FMUL.FTZ R3, R27, c[0x0][0x320] ;  /* 0x0000c8001b037a20 */ /* 0x000fe20000410000 */
[----:B------:R2:W2:Y:S01]  /*78a0*/  MUFU.TANH R216, R4 ;  /* 0x0000000400d87308 */ /* 0x0004a20000002400 */
[----:B-----5:R-:W-:Y:S09]  /*78b0*/  FMUL.FTZ R2, R12, c[0x0][0x320] ;  /* 0x0000c8000c027a20 */ /* 0x020ff20000410000 */
[----:B------:R5:W3:Y:S10]  /*78c0*/  MUFU.TANH R167, R2 ;  /* 0x0000000200a77308 */ /* 0x000af40000002400 */
[----:B------:R3:W3:Y:S01]  /*78d0*/  MUFU.TANH R218, R3 ;  /* 0x0000000300da7308 */ /* 0x0006e20000002400 */
[-C--:B-1----:R-:W-:Y:S01]  /*78e0*/  HMMA.16816.F32 R36, R160, R8.reuse, R36 ;  /* 0x00000008a024723c */ /* 0x082fe20000001824 */
[----:B--2---:R-:W1:Y:S07]  /*78f0*/  LDSM.16.M88.4 R4, [R189+0x1800] ;  /* 0x00180000bd04783b */ /* 0x004e6e0000000200 */
[C---:B------:R-:W-:Y:S04]  /*7900*/  HMMA.16816.F32 R40, R172.reuse, R8, R40 ;  /* 0x00000008ac28723c */ /* 0x040fe80000001828 */
[----:B-----5:R-:W-:Y:S04]  /*7910*/  FMUL.FTZ R2, R13, c[0x0][0x320] ;  /* 0x0000c8000d027a20 */ /* 0x020fe80000410000 */
[-C--:B------:R-:W-:Y:S01]  /*7920*/  HMMA.16816.F32 R44, R172, R10.reuse, R44 ;  /* 0x0000000aac2c723c */ /* 0x080fe2000000182c */
[----:B------:R2:W1:Y:S07]  /*7930*/  MUFU.TANH R165, R2 ;  /* 0x0000000200a57308 */ /* 0x00046e0000002400 */
[C---:B------:R-:W-:Y:S08]  /*7940*/  HMMA.16816.F32 R48, R160.reuse, R10, R48 ;  /* 0x0000000aa030723c */ /* 0x040ff00000001830 */
[----:B------:R-:W-:Y:S04]  /*7950*/  FMUL.FTZ R8, R42, c[0x0][0x320] ;  /* 0x0000c8002a087a20 */ /* 0x000fe80000410000 */
[----:B------:R5:W4:Y:S01]  /*7960*/  MUFU.TANH R226, R8 ;  /* 0x0000000800e27308 */ /* 0x000b220000002400 */
[----:B---3--:R-:W-:Y:S02]  /*7970*/  FMUL.FTZ R3, R43, c[0x0][0x320] ;  /* 0x0000c8002b037a20 */ /* 0x008fe40000410000 */
[----:B--2---:R-:W-:Y:S01]  /*7980*/  FMUL.FTZ R2, R14, c[0x0][0x320] ;  /* 0x0000c8000e027a20 */ /* 0x004fe20000410000 */
[-C--:B-1----:R-:W-:Y:S06]  /*7990*/  HMMA.16816.F32 R52, R160, R4.reuse, R52 ;  /* 0x00000004a034723c */ /* 0x082fec0000001834 */
[----:B------:R1:W2:Y:S02]  /*79a0*/  MUFU.TANH R178, R2 ;  /* 0x0000000200b27308 */ /* 0x0002a40000002400 */
[C---:B------:R-:W-:Y:S08]  /*79b0*/  HMMA.16816.F32 R56, R172.reuse, R4, R56 ;  /* 0x00000004ac38723c */ /* 0x040ff00000001838 */
[----:B------:R3:W2:Y:S01]  /*79c0*/  MUFU.TANH R228, R3 ;  /* 0x0000000300e47308 */ /* 0x0006a20000002400 */
[-C--:B------:R-:W-:Y:S01]  /*79d0*/  HMMA.16816.F32 R60, R172, R6.reuse, R60 ;  /* 0x00000006ac3c723c */ /* 0x080fe2000000183c */
[----:B-----5:R-:W5:Y:S01]  /*79e0*/  LDSM.16.M88.4 R8, [R189+0x2000] ;  /* 0x00200000bd08783b */ /* 0x020f620000000200 */
[----:B------:R-:W-:Y:S06]  /*79f0*/  DEPBAR.LE SB0, 0x0 ;  /* 0x000080000000791a */ /* 0x000fec0000000000 */
[C---:B------:R-:W-:Y:S01]  /*7a00*/  HMMA.16816.F32 R64, R160.reuse, R6, R64 ;  /* 0x00000006a040723c */ /* 0x040fe20000001840 */
[----:B------:R-:W-:Y:S04]  /*7a10*/  BAR.SYNC.DEFER_BLOCKING 0x0 ;  /* 0x0000000000007b1d */ /* 0x000fe80000010000 */
[----:B-1----:R-:W-:Y:S02]  /*7a20*/  FMUL.FTZ R2, R15, c[0x0][0x320] ;  /* 0x0000c8000f027a20 */ /* 0x002fe40000410000 */
[----:B------:R-:W-:Y:S02]  /*7a30*/  FMUL.FTZ R4, R58, c[0x0][0x320] ;  /* 0x0000c8003a047a20 */ /* 0x000fe40000410000 */
[----:B------:R1:W1:Y:S03]  /*7a40*/  MUFU.TANH R177, R2 ;  /* 0x0000000200b17308 */ /* 0x0002660000002400 */
[----:B---3--:R-:W-:Y:S07]  /*7a50*/  FMUL.FTZ R3, R59, c[0x0][0x320] ;  /* 0x0000c8003b037a20 */ /* 0x008fee0000410000 */
[----:B------:R-:W3:Y:S10]  /*7a60*/  MUFU.TANH R225, R4 ;  /* 0x0000000400e17308 */ /* 0x000ef40000002400 */
[----:B------:R-:W2:Y:S01]  /*7a70*/  MUFU.TANH R224, R3 ;  /* 0x0000000300e07308 */ /* 0x000ea20000002400 */
[----:B-1----:R-:W-:Y:S01]  /*7a80*/  FMUL.FTZ R2, R16, c[0x0][0x320] ;  /* 0x0000c80010027a20 */ /* 0x002fe20000410000 */
[-C--:B-----5:R-:W-:Y:S08]  /*7a90*/  HMMA.16816.F32 R68, R160, R8.reuse, R68 ;  /* 0x00000008a044723c */ /* 0x0a0ff00000001844 */
[----:B------:R1:W1:Y:S01]  /*7aa0*/  MUFU.TANH R159, R2 ;  /* 0x00000002009f7308 */ /* 0x0002620000002400 */
[C---:B------:R-:W-:Y:S08]  /*7ab0*/  HMMA.16816.F32 R72, R172.reuse, R8, R72 ;  /* 0x00000008ac48723c */ /* 0x040ff00000001848 */
[-C--:B------:R-:W-:Y:S08]  /*7ac0*/  HMMA.16816.F32 R76, R172, R10.reuse, R76 ;  /* 0x0000000aac4c723c */ /* 0x080ff0000000184c */
[----:B------:R-:W-:Y:S04]  /*7ad0*/  HMMA.16816.F32 R80, R160, R10, R80 ;  /* 0x0000000aa050723c */ /* 0x000fe80000001850 */
[----:B-1----:R-:W-:Y:S04]  /*7ae0*/  FMUL.FTZ R2, R17, c[0x0][0x320] ;  /* 0x0000c80011027a20 */ /* 0x002fe80000410000 */
[----:B------:R1:W1:Y:S04]  /*7af0*/  MUFU.TANH R158, R2 ;  /* 0x00000002009e7308 */ /* 0x0002680000002400 */
[----:B-1----:R-:W-:Y:S06]  /*7b00*/  FMUL.FTZ R2, R18, c[0x0][0x320] ;  /* 0x0000c80012027a20 */ /* 0x002fec0000410000 */
[----:B------:R1:W1:Y:S02]  /*7b10*/  MUFU.TANH R157, R2 ;  /* 0x00000002009d7308 */ /* 0x0002640000002400 */
[----:B-1----:R-:W-:Y:S08]  /*7b20*/  FMUL.FTZ R2, R19, c[0x0][0x320] ;  /* 0x0000c80013027a20 */ /* 0x002ff00000410000 */
        /* <DEDUP_REMOVED lines=116> */
[----:B------:R1:W1:Y:S01]  /*8270*/  MUFU.TANH R162, R2 ;  /* 0x0000000200a27308 */ /* 0x0002620000002400 */
[----:B------:R-:W-:-:S05]  /*8280*/  @!P1 BRA `(.L_x_84) ;  /* 0x000004d000009947 */ /* 0x000fca0003800000 */
[----:B-1234-:R-:W-:Y:S01]  /*8290*/  IMAD.MOV.U32 R2, RZ, RZ, 0x1 ;  /* 0x00000001ff027424 */ /* 0x01efe200078e00ff */
[----:B------:R-:W-:Y:S01]  /*82a0*/  SHF.R.S32.HI R7, RZ, 0x1f, R231 ;  /* 0x0000001fff077819 */ /* 0x000fe200000114e7 */
[----:B------:R-:W-:Y:S01]  /*82b0*/  IMAD.MOV.U32 R201, RZ, RZ, RZ ;  /* 0x000000ffffc97224 */ /* 0x000fe200078e00ff */
[----:B------:R-:W2:Y:S01]  /*82c0*/  LDL R238, [R1+0x14] ;  /* 0x0000140001ee7983 */ /* 0x000ea20000100800 */
[----:B------:R-:W-:Y:S01]  /*82d0*/  IMAD.SHL.U32 R17, R231, 0x2, RZ ;  /* 0x00000002e7117824 */ /* 0x000fe200078e00ff */
[----:B------:R-:W-:Y:S02]  /*82e0*/  ISETP.NE.AND P1, PT, R2, c[0x0][0x2b8], PT ;  /* 0x0000ae0002007a0c */ /* 0x000fe40003f25270 */
[----:B------:R-:W3:Y:S04]  /*82f0*/  LDL.64 R236, [R1+0x20] ;  /* 0x0000200001ec7983 */ /* 0x000ee80000100a00 */
[----:B------:R-:W4:Y:S04]  /*8300*/  LDL R234, [R1+0x34] ;  /* 0x0000340001ea7983 */ /* 0x000f280000100800 */
[----:B------:R-:W1:Y:S04]  /*8310*/  S2R R239, SR_TID.X ;  /* 0x0000000000ef7919 */ /* 0x000e680000002100 */
[----:B------:R-:W5:Y:S04]  /*8320*/  LDL.64 R232, [R1+0x18] ;  /* 0x0000180001e87983 */ /* 0x000f680000100a00 */
[----:B------:R-:W4:Y:S01]  /*8330*/  LDL R8, [R1+0x30] ;  /* 0x0000300001087983 */ /* 0x000f220000100800 */
[----:B-1----:R-:W-:Y:S04]  /*8340*/  SHF.R.S32.HI R235, RZ, 0x1f, R239 ;  /* 0x0000001fffeb7819 */ /* 0x002fe800000114ef */
[----:B------:R-:W-:Y:S04]  /*8350*/  LEA.HI R235, R235, R239, RZ, 0x3 ;  /* 0x000000efebeb7211 */ /* 0x000fe800078f18ff */
[----:B------:R-:W-:Y:S05]  /*8360*/  SHF.R.S32.HI R235, RZ, 0x3, R235 ;  /* 0x00000003ffeb7819 */ /* 0x000fea00000114eb */
[----:B------:R-:W-:Y:S02]  /*8370*/  IMAD R2, R244, 0x10, R235 ;  /* 0x00000010f4027824 */ /* 0x000fe400078e02eb */
[----:B--2---:R-:W-:Y:S05]  /*8380*/  IMAD R3, R230, 0x50, R238 ;  /* 0x00000050e6037824 */ /* 0x004fea00078e02ee */
[----:B------:R-:W-:Y:S05]  /*8390*/  IADD3 R3, R3, -0x50, R2 ;  /* 0xffffffb003037810 */ /* 0x000fea0007ffe002 */
[----:B------:R-:W-:Y:S04]  /*83a0*/  @P1 IMAD.HI.U32 R4, R3, c[0x0][0x2bc], RZ ;  /* 0x0000af0003041a27 */ /* 0x000fe800078e00ff */
[--C-:B------:R-:W-:Y:S01]  /*83b0*/  IMAD.MOV.U32 R2, RZ, RZ, R3.reuse ;  /* 0x000000ffff027224 */ /* 0x100fe200078e0003 */
[----:B------:R-:W-:Y:S04]  /*83c0*/  @P1 SHF.R.U32.HI R2, RZ, c[0x0][0x2c0], R4 ;  /* 0x0000b000ff021a19 */ /* 0x000fe80000011604 */
[C---:B---3--:R-:W-:Y:S04]  /*83d0*/  @!P0 IADD3 R5, P1, R2.reuse, R236, RZ ;  /* 0x000000ec02058210 */ /* 0x048fe80007f3e0ff */
[----:B----4-:R-:W-:Y:S01]  /*83e0*/  @!P0 LEA.HI.X.SX32 R6, R2, R234, 0x1, P1 ;  /* 0x000000ea02068211 */ /* 0x010fe200008f0eff */
[----:B------:R-:W-:Y:S01]  /*83f0*/  IMAD.MOV R2, RZ, RZ, -R2 ;  /* 0x000000ffff027224 */ /* 0x000fe200078e0a02 */
[C---:B------:R-:W-:Y:S03]  /*8400*/  @!P0 LEA R4, P1, R5.reuse, c[0x0][0x2a0], 0x2 ;  /* 0x0000a80005048a11 */ /* 0x040fe600078210ff */
[----:B------:R-:W-:Y:S01]  /*8410*/  IMAD R220, R2, c[0x0][0x2b8], R3 ;  /* 0x0000ae0002dc7a24 */ /* 0x000fe200078e0203 */
[----:B------:R-:W-:Y:S02]  /*8420*/  @!P0 LEA.HI.X R5, R5, c[0x0][0x2a4], R6, 0x2, P1 ;  /* 0x0000a90005058a11 */ /* 0x000fe400008f1406 */
[----:B------:R-:W-:Y:S02]  /*8430*/  SHF.L.U64.HI R6, R231, 0x1, R7 ;  /* 0x00000001e7067819 */ /* 0x000fe40000010207 */
[----:B------:R-:W-:Y:S01]  /*8440*/  SHF.R.S32.HI R2, RZ, 0x1f, R220 ;  /* 0x0000001fff027819 */ /* 0x000fe200000114dc */
[----:B------:R1:W2:Y:S04]  /*8450*/  @!P0 LDG.E R201, [R4.64] ;  /* 0x0000000604c98981 */ /* 0x0002a8000c1e1900 */
[----:B-1----:R-:W-:Y:S02]  /*8460*/  IMAD R4, R2, c[0x0][0x1e0], RZ ;  /* 0x0000780002047a24 */ /* 0x002fe400078e02ff */
[C---:B------:R-:W-:Y:S04]  /*8470*/  IMAD.WIDE.U32 R2, R220.reuse, c[0x0][0x1e0], RZ ;  /* 0x00007800dc027a25 */ /* 0x040fe800078e00ff */
[----:B------:R-:W-:Y:S04]  /*8480*/  IMAD R4, R220, c[0x0][0x1e4], R4 ;  /* 0x00007900dc047a24 */ /* 0x000fe800078e0204 */
[----:B------:R-:W-:Y:S01]  /*8490*/  IMAD.IADD R3, R3, 0x1, R4 ;  /* 0x0000000103037824 */ /* 0x000fe200078e0204 */
[----:B--2---:R-:W-:Y:S03]  /*84a0*/  SHF.R.S32.HI R4, RZ, 0x1f, R201 ;  /* 0x0000001fff047819 */ /* 0x004fe600000114c9 */
[C---:B------:R-:W-:Y:S04]  /*84b0*/  IMAD.WIDE.U32 R2, R201.reuse, c[0x0][0x1f0], R2 ;  /* 0x00007c00c9027a25 */ /* 0x040fe800078e0002 */
[----:B------:R-:W-:Y:S01]  /*84c0*/  IMAD R4, R4, c[0x0][0x1f0], RZ ;  /* 0x00007c0004047a24 */ /* 0x000fe200078e02ff */
[----:B-----5:R-:W-:Y:S03]  /*84d0*/  IADD3 R2, P2, R232, R2, RZ ;  /* 0x00000002e8027210 */ /* 0x020fe60007f5e0ff */
[----:B------:R-:W-:Y:S01]  /*84e0*/  IMAD R5, R201, c[0x0][0x1f4], R4 ;  /* 0x00007d00c9057a24 */ /* 0x000fe200078e0204 */
[----:B------:R-:W-:Y:S04]  /*84f0*/  LEA R4, P1, R2, c[0x0][0x1c8], 0x1 ;  /* 0x0000720002047a11 */ /* 0x000fe800078208ff */
[----:B------:R-:W-:Y:S04]  /*8500*/  IADD3.X R3, R8, R3, R5, P2, !PT ;  /* 0x0000000308037210 */ /* 0x000fe800017fe405 */
[----:B------:R-:W-:Y:S01]  /*8510*/  LEA.HI.X R5, R2, c[0x0][0x1cc], R3, 0x1, P1 ;  /* 0x0000730002057a11 */ /* 0x000fe200008f0c03 */
[----:B------:R-:W-:-:S05]  /*8520*/  BRA.DIV ~URZ, `(.L_x_85) ;  /* 0x00007fb27f007947 */ /* 0x000fca000b800000 */
[----:B------:R1:W2:Y:S02]  /*8530*/  SHFL.IDX PT, R9, R5, RZ, 0x181f ;  /* 0x00181fff05097589 */ /* 0x0002a400000e0000 */
.L_x_176:
[----:B------:R-:W-:-:S05]  /*8540*/  BRA.DIV ~URZ, `(.L_x_86) ;  /* 0x000080027f007947 */ /* 0x000fca000b800000 */
[----:B------:R-:W3:Y:S01]  /*8550*/  SHFL.IDX PT, R3, R4, RZ, 0x181f ;  /* 0x00181fff04037589 */ /* 0x000ee200000e0000 */
[C---:B------:R-:W-:Y:S02]  /*8560*/  ISETP.NE.U32.AND P1, PT, R198.reuse, RZ, PT ;  /* 0x000000ffc600720c */ /* 0x040fe40003f25070 */
[----:B------:R-:W-:Y:S01]  /*8570*/  IADD3 R2, -R198, 0x10, RZ ;  /* 0x00000010c6027810 */ /* 0x000fe20007ffe1ff */
[----:B------:R-:W4:Y:S03]  /*8580*/  SHFL.IDX PT, R7, R4, 0x1, 0x181f ;  /* 0x00381f0004077f89 */ /* 0x000f2600000e0000 */
[----:B------:R-:W-:Y:S01]  /*8590*/  LOP3.LUT R2, R2, 0xf, RZ, 0xc0, !PT ;  /* 0x0000000f02027812 */ /* 0x000fe200078ec0ff */
[----:B------:R-:W5:Y:S04]  /*85a0*/  SHFL.IDX PT, R8, R4, 0x2, 0x181f ;  /* 0x00581f0004087f89 */ /* 0x000f6800000e0000 */
[----:B------:R-:W1:Y:S04]  /*85b0*/  SHFL.IDX PT, R11, R5, 0x1, 0x181f ;  /* 0x00381f00050b7f89 */ /* 0x000e6800000e0000 */
[----:B------:R-:W2:Y:S04]  /*85c0*/  SHFL.IDX PT, R14, R4, 0x3, 0x181f ;  /* 0x00781f00040e7f89 */ /* 0x000ea800000e0000 */
[----:B------:R-:W2:Y:S04]  /*85d0*/  SHFL.IDX PT, R16, R5, 0x2, 0x181f ;  /* 0x00581f0005107f89 */ /* 0x000ea800000e0000 */
[----:B------:R-:W2:Y:S04]  /*85e0*/  SHFL.IDX PT, R15, R5, 0x3, 0x181f ;  /* 0x00781f00050f7f89 */ /* 0x000ea800000e0000 */
[----:B-1----:R-:W1:Y:S04]  /*85f0*/  SHFL.IDX PT, R5, R5, 0x4, 0x181f ;  /* 0x00981f0005057f89 */ /* 0x002e6800000e0000 */
[----:B------:R-:W1:Y:S01]  /*8600*/  SHFL.IDX PT, R4, R4, 0x4, 0x181f ;  /* 0x00981f0004047f89 */ /* 0x000e6200000e0000 */
[C-C-:B---3--:R-:W-:Y:S02]  /*8610*/  IADD3 R12, P5, P4, R2.reuse, R3, R17.reuse ;  /* 0x00000003020c7210 */ /* 0x148fe40007cbe011 */
[C-C-:B----4-:R-:W-:Y:S02]  /*8620*/  IADD3 R10, P3, P2, R2.reuse, R7, R17.reuse ;  /* 0x00000007020a7210 */ /* 0x150fe40007a7e011 */
[--C-:B--2---:R-:W-:Y:S02]  /*8630*/  IADD3.X R13, RZ, R9, R6.reuse, P5, P4 ;  /* 0x00000009ff0d7210 */ /* 0x104fe40002fe8406 */
[C-C-:B-----5:R-:W-:Y:S02]  /*8640*/  IADD3 R8, P5, P4, R2.reuse, R8, R17.reuse ;  /* 0x0000000802087210 */ /* 0x160fe40007cbe011 */
[--C-:B------:R-:W-:Y:S01]  /*8650*/  IADD3.X R11, RZ, R11, R6.reuse, P3, P2 ;  /* 0x0000000bff0b7210 */ /* 0x100fe20001fe4406 */
[----:B------:R2:W-:Y:S01]  /*8660*/  LDGSTS.E.BYPASS.LTC128B.128.ZFILL [R204+0x2900], [R12.64], P1 ;  /* 0x029000000ccc7fae */ /* 0x0005e20008941d46 */
[----:B------:R-:W-:Y:S02]  /*8670*/  IADD3 R2, P3, P2, R2, R14, R17 ;  /* 0x0000000e02027210 */ /* 0x000fe40007a7e011 */
[--C-:B------:R-:W-:Y:S01]  /*8680*/  IADD3.X R9, RZ, R16, R6.reuse, P5, P4 ;  /* 0x00000010ff097210 */ /* 0x100fe20002fe8406 */
[----:B------:R2:W-:Y:S01]  /*8690*/  LDGSTS.E.BYPASS.LTC128B.128.ZFILL [R204+0x3100], [R10.64], P1 ;  /* 0x031000000acc7fae */ /* 0x0005e20008941d46 */
[----:B------:R-:W-:Y:S03]  /*86a0*/  IADD3.X R3, RZ, R15, R6, P3, P2 ;  /* 0x0000000fff037210 */ /* 0x000fe60001fe4406 */
[----:B------:R2:W-:Y:S04]  /*86b0*/  LDGSTS.E.BYPASS.LTC128B.128.ZFILL [R204+0x3900], [R8.64], P1 ;  /* 0x0390000008cc7fae */ /* 0x0005e80008941d46 */
[----:B------:R2:W-:Y:S02]  /*86c0*/  LDGSTS.E.BYPASS.LTC128B.128.ZFILL [R204+0x4100], [R2.64], P1 ;  /* 0x0410000002cc7fae */ /* 0x0005e40008941d46 */
.L_x_177:
[C---:B--2---:R-:W-:Y:S02]  /*86d0*/  IADD3 R2, -R198.reuse, 0x10, RZ ;  /* 0x00000010c6027810 */ /* 0x044fe40007ffe1ff */
[----:B------:R-:W-:Y:S02]  /*86e0*/  ISETP.NE.U32.AND P1, PT, R198, RZ, PT ;  /* 0x000000ffc600720c */ /* 0x000fe40003f25070 */
[----:B------:R-:W-:Y:S04]  /*86f0*/  LOP3.LUT R2, R2, 0xf, RZ, 0xc0, !PT ;  /* 0x0000000f02027812 */ /* 0x000fe800078ec0ff */
[----:B-1----:R-:W-:Y:S04]  /*8700*/  IADD3 R2, P3, P2, R2, R4, R17 ;  /* 0x0000000402027210 */ /* 0x002fe80007a7e011 */
[----:B------:R-:W-:Y:S05]  /*8710*/  IADD3.X R3, RZ, R5, R6, P3, P2 ;  /* 0x00000005ff037210 */ /* 0x000fea0001fe4406 */
[----:B------:R-:W-:Y:S01]  /*8720*/  @!PT LDS RZ, [RZ] ;  /* 0x00000000fffff984 */ /* 0x000fe20000000800 */
[----:B------:R-:W-:Y:S01]  /*8730*/  @!PT LDS RZ, [RZ] ;  /* 0x00000000fffff984 */ /* 0x000fe20000000800 */
[----:B------:R-:W-:Y:S01]  /*8740*/  @!PT LDS RZ, [RZ] ;  /* 0x00000000fffff984 */ /* 0x000fe20000000800 */
[----:B------:R1:W-:Y:S04]  /*8750*/  LDGSTS.E.BYPASS.LTC128B.128.ZFILL [R204+0x4900], [R2.64], P1 ;  /* 0x0490000002cc7fae */ /* 0x0003e80008941d46 */
.L_x_84:
[----:B--234-:R-:W-:Y:S05]  /*8760*/  BSYNC B0 ;  /* 0x0000000000007941 */ /* 0x01cfea0003800000 */
.L_x_83:
[----:B-1----:R-:W-:Y:S01]  /*8770*/  FMNMX.FTZ R3, R155, R0, !PT ;  /* 0x000000009b037209 */ /* 0x002fe20007810000 */
[----:B------:R-:W0:Y:S01]  /*8780*/  LDGDEPBAR ;  /* 0x00000000000079af */ /* 0x000e220000000000 */
        /* <DEDUP_REMOVED lines=79> */
[----:B------:R-:W-:-:S05]  /*8c80*/  BRA.DIV ~URZ, `(.L_x_87) ;  /* 0x00007e327f007947 */ /* 0x000fca000b800000 */
[----:B------:R-:W1:Y:S04]  /*8c90*/  SHFL.BFLY PT, R3, R4, 0x2, 0x1f ;  /* 0x0c401f0004037f89 */ /* 0x000e6800000e0000 */
[----:B------:R-:W2:Y:S04]  /*8ca0*/  SHFL.BFLY PT, R2, R5, 0x2, 0x1f ;  /* 0x0c401f0005027f89 */ /* 0x000ea800000e0000 */
[----:B------:R-:W3:Y:S04]  /*8cb0*/  SHFL.BFLY PT, R8, R6, 0x2, 0x1f ;  /* 0x0c401f0006087f89 */ /* 0x000ee800000e0000 */
[----:B------:R-:W4:Y:S01]  /*8cc0*/  SHFL.BFLY PT, R11, R7, 0x2, 0x1f ;  /* 0x0c401f00070b7f89 */ /* 0x000f2200000e0000 */
[----:B-1----:R-:W-:Y:S02]  /*8cd0*/  FMNMX.FTZ R3, R4, R3, !PT ;  /* 0x0000000304037209 */ /* 0x002fe40007810000 */
[----:B--2---:R-:W-:Y:S02]  /*8ce0*/  FMNMX.FTZ R5, R5, R2, !PT ;  /* 0x0000000205057209 */ /* 0x004fe40007810000 */
[----:B---3--:R-:W-:Y:S03]  /*8cf0*/  FMNMX.FTZ R6, R6, R8, !PT ;  /* 0x0000000806067209 */ /* 0x008fe60007810000 */
[----:B------:R-:W1:Y:S01]  /*8d00*/  SHFL.BFLY PT, R9, R5, 0x1, 0x1f ;  /* 0x0c201f0005097f89 */ /* 0x000e6200000e0000 */
[----:B----4-:R-:W-:Y:S03]  /*8d10*/  FMNMX.FTZ R4, R7, R11, !PT ;  /* 0x0000000b07047209 */ /* 0x010fe60007810000 */
[----:B------:R-:W2:Y:S04]  /*8d20*/  SHFL.BFLY PT, R8, R3, 0x1, 0x1f ;  /* 0x0c201f0003087f89 */ /* 0x000ea800000e0000 */
[----:B------:R-:W3:Y:S04]  /*8d30*/  SHFL.BFLY PT, R10, R6, 0x1, 0x1f ;  /* 0x0c201f00060a7f89 */ /* 0x000ee800000e0000 */
[----:B------:R4:W4:Y:S01]  /*8d40*/  SHFL.BFLY PT, R2, R4, 0x1, 0x1f ;  /* 0x0c201f0004027f89 */ /* 0x00092200000e0000 */
[----:B-1----:R-:W-:Y:S02]  /*8d50*/  FMNMX.FTZ R71, R5, R9, !PT ;  /* 0x0000000905477209 */ /* 0x002fe40007810000 */
[----:B--2---:R-:W-:Y:S02]  /*8d60*/  FMNMX.FTZ R72, R3, R8, !PT ;  /* 0x0000000803487209 */ /* 0x004fe40007810000 */
[----:B---3--:R-:W-:Y:S03]  /*8d70*/  FMNMX.FTZ R70, R6, R10, !PT ;  /* 0x0000000a06467209 */ /* 0x008fe60007810000 */
.L_x_178:
[----:B------:R-:W-:Y:S01]  /*8d80*/  FADD.FTZ R0, -R72, R0 ;  /* 0x0000000048007221 */ /* 0x000fe20000010100 */
[----:B----4-:R-:W-:Y:S01]  /*8d90*/  FMNMX.FTZ R2, R2, R4, !PT ;  /* 0x0000000402027209 */ /* 0x010fe20007810000 */
[----:B------:R-:W-:Y:S01]  /*8da0*/  FMUL.FTZ R152, R72, c[0x0][0x2d0] ;  /* 0x0000b40048987a20 */ /* 0x000fe20000410000 */
[----:B------:R-:W-:Y:S01]  /*8db0*/  WARPSYNC 0xffffffff ;  /* 0xffffffff00007948 */ /* 0x000fe20003800000 */
[----:B------:R-:W-:Y:S01]  /*8dc0*/  FMUL.FTZ R0, R0, c[0x0][0x2d0] ;  /* 0x0000b40000007a20 */ /* 0x000fe20000410000 */
[----:B------:R-:W-:Y:S01]  /*8dd0*/  LDSM.16.MT88.4 R36, [R193] ;  /* 0x00000000c124783b */ /* 0x000fe20000004200 */
[--C-:B------:R-:W-:Y:S02]  /*8de0*/  FFMA.FTZ R7, R155, c[0x0][0x2d0], -R152.reuse ;  /* 0x0000b4009b077a23 */ /* 0x100fe40000010898 */
[----:B------:R1:W-:Y:S01]  /*8df0*/  MUFU.EX2 R69, R0 ;  /* 0x0000000000457308 */ /* 0x0003e20000000800 */
[----:B------:R-:W-:Y:S02]  /*8e00*/  FMUL.FTZ R155, R71, c[0x0][0x2d0] ;  /* 0x0000b400479b7a20 */ /* 0x000fe40000410000 */
[--C-:B------:R-:W-:Y:S02]  /*8e10*/  FFMA.FTZ R5, R158, c[0x0][0x2d0], -R152.reuse ;  /* 0x0000b4009e057a23 */ /* 0x100fe40000010898 */
[--C-:B------:R-:W-:Y:S01]  /*8e20*/  FFMA.FTZ R3, R170, c[0x0][0x2d0], -R152.reuse ;  /* 0x0000b400aa037a23 */ /* 0x100fe20000010898 */
[----:B------:R-:W-:Y:S01]  /*8e30*/  LDSM.16.MT88.4 R52, [R191] ;  /* 0x00000000bf34783b */ /* 0x000fe20000004200 */
[--C-:B------:R-:W-:Y:S02]  /*8e40*/  FFMA.FTZ R8, R153, c[0x0][0x2d0], -R152.reuse ;  /* 0x0000b40099087a23 */ /* 0x100fe40000010898 */
[----:B------:R-:W-:Y:S01]  /*8e50*/  FMUL.FTZ R153, R2, c[0x0][0x2d0] ;  /* 0x0000b40002997a20 */ /* 0x000fe20000410000 */
[----:B------:R-:W-:Y:S01]  /*8e60*/  MUFU.EX2 R170, R3 ;  /* 0x0000000300aa7308 */ /* 0x000fe20000000800 */
[--C-:B------:R-:W-:Y:S02]  /*8e70*/  FFMA.FTZ R9, R156, c[0x0][0x2d0], -R152.reuse ;  /* 0x0000b4009c097a23 */ /* 0x100fe40000010898 */
[----:B------:R-:W-:Y:S01]  /*8e80*/  FFMA.FTZ R4, R176, c[0x0][0x2d0], -R153 ;  /* 0x0000b400b0047a23 */ /* 0x000fe20000010899 */
[----:B------:R-:W-:Y:S01]  /*8e90*/  LDSM.16.MT88.4 R80, [R192] ;  /* 0x00000000c050783b */ /* 0x000fe20000004200 */
[--C-:B------:R-:W-:Y:S02]  /*8ea0*/  FFMA.FTZ R6, R159, c[0x0][0x2d0], -R152.reuse ;  /* 0x0000b4009f067a23 */ /* 0x100fe40000010898 */
[--C-:B------:R-:W-:Y:S02]  /*8eb0*/  FFMA.FTZ R16, R24, c[0x0][0x2d0], -R152.reuse ;  /* 0x0000b40018107a23 */ /* 0x100fe40000010898 */
[----:B------:R-:W-:Y:S01]  /*8ec0*/  FFMA.FTZ R24, R27, c[0x0][0x2d0], -R155 ;  /* 0x0000b4001b187a23 */ /* 0x000fe2000001089b */
[----:B------:R2:W-:Y:S01]  /*8ed0*/  MUFU.EX2 R156, R4 ;  /* 0x00000004009c7308 */ /* 0x0005e20000000800 */
[--C-:B------:R-:W-:Y:S02]  /*8ee0*/  FFMA.FTZ R32, R29, c[0x0][0x2d0], -R152.reuse ;  /* 0x0000b4001d207a23 */ /* 0x100fe40000010898 */
[----:B------:R-:W-:Y:S02]  /*8ef0*/  FFMA.FTZ R74, R199, c[0x0][0x2d0], -R152 ;  /* 0x0000b400c74a7a23 */ /* 0x000fe40000010898 */
[----:B-1----:R-:W-:Y:S02]  /*8f00*/  FADD.FTZ R0, -R71, R84 ;  /* 0x0000005447007221 */ /* 0x002fe40000010100 */
[--C-:B------:R-:W-:Y:S02]  /*8f10*/  FFMA.FTZ R75, R183, c[0x0][0x2d0], -R152.reuse ;  /* 0x0000b400b74b7a23 */ /* 0x100fe40000010898 */
[----:B------:R-:W-:Y:S01]  /*8f20*/  FMUL.FTZ R0, R0, c[0x0][0x2d0] ;  /* 0x0000b40000007a20 */ /* 0x000fe20000410000 */
[----:B------:R1:W-:Y:S01]  /*8f30*/  MUFU.EX2 R198, R7 ;  /* 0x0000000700c67308 */ /* 0x0003e20000000800 */
[--C-:B------:R-:W-:Y:S09]  /*8f40*/  FFMA.FTZ R73, R219, c[0x0][0x2d0], -R153.reuse ;  /* 0x0000b400db497a23 */ /* 0x100ff20000010899 */
[----:B------:R3:W4:Y:S01]  /*8f50*/  MUFU.EX2 R68, R0 ;  /* 0x0000000000447308 */ /* 0x0007220000000800 */
[----:B--2---:R-:W-:Y:S09]  /*8f60*/  FFMA.FTZ R4, R181, c[0x0][0x2d0], -R153 ;  /* 0x0000b400b5047a23 */ /* 0x004ff20000010899 */
[----:B------:R2:W-:Y:S01]  /*8f70*/  MUFU.EX2 R159, R4 ;  /* 0x00000004009f7308 */ /* 0x0005e20000000800 */
[--C-:B-1----:R-:W-:Y:S09]  /*8f80*/  FFMA.FTZ R7, R21, c[0x0][0x2d0], -R152.reuse ;  /* 0x0000b40015077a23 */ /* 0x102ff20000010898 */
[----:B------:R1:W-:Y:S01]  /*8f90*/  MUFU.EX2 R237, R6 ;  /* 0x0000000600ed7308 */ /* 0x0003e20000000800 */
[----:B---3--:R-:W-:Y:S09]  /*8fa0*/  FFMA.FTZ R0, R164, c[0x0][0x2d0], -R155 ;  /* 0x0000b400a4007a23 */ /* 0x008ff2000001089b */
[----:B------:R3:W-:Y:S01]  /*8fb0*/  MUFU.EX2 R164, R0 ;  /* 0x0000000000a47308 */ /* 0x0007e20000000800 */
[----:B--2---:R-:W-:Y:S09]  /*8fc0*/  FFMA.FTZ R4, R178, c[0x0][0x2d0], -R153 ;  /* 0x0000b400b2047a23 */ /* 0x004ff20000010899 */
[----:B------:R2:W-:Y:S01]  /*8fd0*/  MUFU.EX2 R232, R4 ;  /* 0x0000000400e87308 */ /* 0x0005e20000000800 */
[----:B-1----:R-:W-:Y:S09]  /*8fe0*/  FFMA.FTZ R6, R20, c[0x0][0x2d0], -R152 ;  /* 0x0000b40014067a23 */ /* 0x002ff20000010898 */
[----:B------:R1:W-:Y:S01]  /*8ff0*/  MUFU.EX2 R238, R5 ;  /* 0x0000000500ee7308 */ /* 0x0003e20000000800 */
[----:B---3--:R-:W-:Y:S09]  /*9000*/  FFMA.FTZ R0, R169, c[0x0][0x2d0], -R155 ;  /* 0x0000b400a9007a23 */ /* 0x008ff2000001089b */
[----:B------:R3:W-:Y:S01]  /*9010*/  MUFU.EX2 R236, R0 ;  /* 0x0000000000ec7308 */ /* 0x0007e20000000800 */
[----:B--2---:R-:W-:Y:S09]  /*9020*/  FFMA.FTZ R4, R177, c[0x0][0x2d0], -R153 ;  /* 0x0000b400b1047a23 */ /* 0x004ff20000010899 */
[----:B------:R-:W-:Y:S01]  /*9030*/  MUFU.EX2 R245, R4 ;  /* 0x0000000400f57308 */ /* 0x000fe20000000800 */
[--C-:B-1----:R-:W-:Y:S09]  /*9040*/  FFMA.FTZ R5, R87, c[0x0][0x2d0], -R155.reuse ;  /* 0x0000b40057057a23 */ /* 0x102ff2000001089b */
[----:B------:R-:W-:Y:S01]  /*9050*/  MUFU.EX2 R51, R5 ;  /* 0x0000000500337308 */ /* 0x000fe20000000800 */
[--C-:B---3--:R-:W-:Y:S09]  /*9060*/  FFMA.FTZ R0, R157, c[0x0][0x2d0], -R155.reuse ;  /* 0x0000b4009d007a23 */ /* 0x108ff2000001089b */
[----:B------:R1:W-:Y:S10]  /*9070*/  MUFU.EX2 R235, R0 ;  /* 0x0000000000eb7308 */ /* 0x0003f40000000800 */
[----:B------:R-:W-:Y:S10]  /*9080*/  MUFU.EX2 R59, R7 ;  /* 0x00000007003b7308 */ /* 0x000ff40000000800 */
[----:B------:R-:W-:Y:S01]  /*9090*/  MUFU.EX2 R60, R6 ;  /* 0x00000006003c7308 */ /* 0x000fe20000000800 */
[--C-:B-1----:R-:W-:Y:S02]  /*90a0*/  FFMA.FTZ R0, R154, c[0x0][0x2d0], -R155.reuse ;  /* 0x0000b4009a007a23 */ /* 0x102fe4000001089b */
[----:B------:R-:W-:Y:S07]  /*90b0*/  FMUL.FTZ R154, R70, c[0x0][0x2d0] ;  /* 0x0000b400469a7a20 */ /* 0x000fee0000410000 */
[----:B------:R1:W2:Y:S01]  /*90c0*/  MUFU.EX2 R158, R0 ;  /* 0x00000000009e7308 */ /* 0x0002a20000000800 */
[--C-:B------:R-:W-:Y:S02]  /*90d0*/  FFMA.FTZ R4, R25, c[0x0][0x2d0], -R154.reuse ;  /* 0x0000b40019047a23 */ /* 0x100fe4000001089a */
[--C-:B------:R-:W-:Y:S02]  /*90e0*/  FFMA.FTZ R12, R28, c[0x0][0x2d0], -R154.reuse ;  /* 0x0000b4001c0c7a23 */ /* 0x100fe4000001089a */
[--C-:B------:R-:W-:Y:S02]  /*90f0*/  FFMA.FTZ R48, R185, c[0x0][0x2d0], -R154.reuse ;  /* 0x0000b400b9307a23 */ /* 0x100fe4000001089a */
[----:B------:R-:W-:Y:S02]  /*9100*/  FFMA.FTZ R28, R31, c[0x0][0x2d0], -R155 ;  /* 0x0000b4001f1c7a23 */ /* 0x000fe4000001089b */
[--C-:B------:R-:W-:Y:S01]  /*9110*/  FFMA.FTZ R44, R186, c[0x0][0x2d0], -R154.reuse ;  /* 0x0000b400ba2c7a23 */ /* 0x100fe2000001089a */
[----:B------:R-:W-:Y:S10]  /*9120*/  MUFU.EX2 R252, R4 ;  /* 0x0000000400fc7308 */ /* 0x000ff40000000800 */
[----:B------:R3:W-:Y:S01]  /*9130*/  MUFU.EX2 R251, R12 ;  /* 0x0000000c00fb7308 */ /* 0x0007e20000000800 */
[----:B-1----:R-:W-:Y:S04]  /*9140*/  FADD.FTZ R0, -R70, R85 ;  /* 0x0000005546007221 */ /* 0x002fe80000010100 */
[----:B------:R-:W-:Y:S05]  /*9150*/  FMUL.FTZ R0, R0, c[0x0][0x2d0] ;  /* 0x0000b40000007a20 */ /* 0x000fea0000410000 */
[----:B------:R-:W-:Y:S10]  /*9160*/  MUFU.EX2 R50, R9 ;  /* 0x0000000900327308 */ /* 0x000ff40000000800 */
[----:B------:R1:W5:Y:S01]  /*9170*/  MUFU.EX2 R3, R0 ;  /* 0x0000000000037308 */ /* 0x0003620000000800 */
[--C-:B---3--:R-:W-:Y:S09]  /*9180*/  FFMA.FTZ R12, R166, c[0x0][0x2d0], -R154.reuse ;  /* 0x0000b400a60c7a23 */ /* 0x108ff2000001089a */
[----:B------:R-:W-:Y:S10]  /*9190*/  MUFU.EX2 R57, R8 ;  /* 0x0000000800397308 */ /* 0x000ff40000000800 */
[----:B------:R-:W-:Y:S01]  /*91a0*/  MUFU.EX2 R249, R12 ;  /* 0x0000000c00f97308 */ /* 0x000fe20000000800 */
[--C-:B-1----:R-:W-:Y:S09]  /*91b0*/  FFMA.FTZ R0, R168, c[0x0][0x2d0], -R154.reuse ;  /* 0x0000b400a8007a23 */ /* 0x102ff2000001089a */
[----:B------:R1:W-:Y:S10]  /*91c0*/  MUFU.EX2 R157, R0 ;  /* 0x00000000009d7308 */ /* 0x0003f40000000800 */
[----:B------:R-:W-:Y:S10]  /*91d0*/  MUFU.EX2 R250, R16 ;  /* 0x0000001000fa7308 */ /* 0x000ff40000000800 */
[----:B------:R-:W-:Y:S01]  /*91e0*/  MUFU.EX2 R247, R24 ;  /* 0x0000001800f77308 */ /* 0x000fe20000000800 */
[--C-:B-1----:R-:W-:Y:S09]  /*91f0*/  FFMA.FTZ R0, R171, c[0x0][0x2d0], -R154.reuse ;  /* 0x0000b400ab007a23 */ /* 0x102ff2000001089a */
[----:B------:R1:W3:Y:S10]  /*9200*/  MUFU.EX2 R233, R0 ;  /* 0x0000000000e97308 */ /* 0x0002f40000000800 */
[----:B------:R2:W-:Y:S10]  /*9210*/  MUFU.EX2 R246, R28 ;  /* 0x0000001c00f67308 */ /* 0x0005f40000000800 */
[----:B------:R-:W-:Y:S01]  /*9220*/  MUFU.EX2 R243, R32 ;  /* 0x0000002000f37308 */ /* 0x000fe20000000800 */
[----:B-1----:R-:W-:Y:S09]  /*9230*/  FFMA.FTZ R0, R167, c[0x0][0x2d0], -R154 ;  /* 0x0000b400a7007a23 */ /* 0x002ff2000001089a */
[----:B------:R1:W-:Y:S01]  /*9240*/  MUFU.EX2 R234, R0 ;  /* 0x0000000000ea7308 */ /* 0x0003e20000000800 */
[----:B--2---:R-:W-:Y:S09]  /*9250*/  FFMA.FTZ R28, R30, c[0x0][0x2d0], -R152 ;  /* 0x0000b4001e1c7a23 */ /* 0x004ff20000010898 */
[----:B------:R-:W-:Y:S10]  /*9260*/  MUFU.EX2 R242, R28 ;  /* 0x0000001c00f27308 */ /* 0x000ff40000000800 */
[----:B------:R2:W-:Y:S01]  /*9270*/  MUFU.EX2 R186, R44 ;  /* 0x0000002c00ba7308 */ /* 0x0005e20000000800 */
[--C-:B-1----:R-:W-:Y:S09]  /*9280*/  FFMA.FTZ R0, R165, c[0x0][0x2d0], -R154.reuse ;  /* 0x0000b400a5007a23 */ /* 0x102ff2000001089a */
[----:B------:R1:W1:Y:S10]  /*9290*/  MUFU.EX2 R49, R0 ;  /* 0x0000000000317308 */ /* 0x0002740000000800 */
[----:B------:R-:W-:Y:S01]  /*92a0*/  MUFU.EX2 R239, R48 ;  /* 0x0000003000ef7308 */ /* 0x000fe20000000800 */
[----:B--2---:R-:W-:Y:S09]  /*92b0*/  FFMA.FTZ R44, R188, c[0x0][0x2d0], -R154 ;  /* 0x0000b400bc2c7a23 */ /* 0x004ff2000001089a */
[----:B------:R-:W-:Y:S01]  /*92c0*/  MUFU.EX2 R188, R44 ;  /* 0x0000002c00bc7308 */ /* 0x000fe20000000800 */
[--C-:B-1----:R-:W-:Y:S09]  /*92d0*/  FFMA.FTZ R0, R22, c[0x0][0x2d0], -R155.reuse ;  /* 0x0000b40016007a23 */ /* 0x102ff2000001089b */
[----:B------:R1:W-:Y:S10]  /*92e0*/  MUFU.EX2 R58, R0 ;  /* 0x00000000003a7308 */ /* 0x0003f40000000800 */
[----:B------:R2:W-:Y:S10]  /*92f0*/  MUFU.EX2 R181, R74 ;  /* 0x0000004a00b57308 */ /* 0x0005f40000000800 */
[----:B------:R3:W-:Y:S01]  /*9300*/  MUFU.EX2 R177, R75 ;  /* 0x0000004b00b17308 */ /* 0x0007e20000000800 */
[--C-:B-1----:R-:W-:Y:S09]  /*9310*/  FFMA.FTZ R0, R19, c[0x0][0x2d0], -R155.reuse ;  /* 0x0000b40013007a23 */ /* 0x102ff2000001089b */
[----:B------:R1:W-:Y:S01]  /*9320*/  MUFU.EX2 R47, R0 ;  /* 0x00000000002f7308 */ /* 0x0003e20000000800 */
[----:B--2---:R-:W-:Y:S09]  /*9330*/  FFMA.FTZ R74, R182, c[0x0][0x2d0], -R152 ;  /* 0x0000b400b64a7a23 */ /* 0x004ff20000010898 */
[----:B------:R2:W-:Y:S01]  /*9340*/  MUFU.EX2 R176, R74 ;  /* 0x0000004a00b07308 */ /* 0x0005e20000000800 */
[--C-:B---3--:R-:W-:Y:S02]  /*9350*/  FFMA.FTZ R75, R210, c[0x0][0x2d0], -R155.reuse ;  /* 0x0000b400d24b7a23 */ /* 0x108fe4000001089b */
[--C-:B-1----:R-:W-:Y:S07]  /*9360*/  FFMA.FTZ R0, R18, c[0x0][0x2d0], -R155.reuse ;  /* 0x0000b40012007a23 */ /* 0x102fee000001089b */
[----:B------:R1:W-:Y:S01]  /*9370*/  MUFU.EX2 R61, R0 ;  /* 0x00000000003d7308 */ /* 0x0003e20000000800 */
[--C-:B--2---:R-:W-:Y:S09]  /*9380*/  FFMA.FTZ R74, R203, c[0x0][0x2d0], -R155.reuse ;  /* 0x0000b400cb4a7a23 */ /* 0x104ff2000001089b */
[----:B------:R2:W-:Y:S01]  /*9390*/  MUFU.EX2 R169, R74 ;  /* 0x0000004a00a97308 */ /* 0x0005e20000000800 */
[----:B-1----:R-:W-:Y:S02]  /*93a0*/  FFMA.FTZ R0, R23, c[0x0][0x2d0], -R154 ;  /* 0x0000b40017007a23 */ /* 0x002fe4000001089a */
[----:B------:R-:W1:Y:S07]  /*93b0*/  LDSM.16.MT88.4 R20, [R190] ;  /* 0x00000000be14783b */ /* 0x000e6e0000004200 */
[----:B------:R3:W-:Y:S01]  /*93c0*/  MUFU.EX2 R56, R0 ;  /* 0x0000000000387308 */ /* 0x0007e20000000800 */
[----:B--2---:R-:W-:Y:S02]  /*93d0*/  FFMA.FTZ R74, R211, c[0x0][0x2d0], -R155 ;  /* 0x0000b400d34a7a23 */ /* 0x004fe4000001089b */
[----:B---3--:R-:W-:Y:S02]  /*93e0*/  FADD.FTZ R0, -R2, R86 ;  /* 0x0000005602007221 */ /* 0x008fe40000010100 */
[----:B------:R-:W2:Y:S02]  /*93f0*/  LDSM.16.MT88.4 R84, [R190+0x800] ;  /* 0x00080000be54783b */ /* 0x000ea40000004200 */
[----:B------:R-:W-:Y:S06]  /*9400*/  FMUL.FTZ R0, R0, c[0x0][0x2d0] ;  /* 0x0000b40000007a20 */ /* 0x000fec0000410000 */
[----:B------:R-:W3:Y:S01]  /*9410*/  MUFU.EX2 R0, R0 ;  /* 0x0000000000007308 */ /* 0x000ee20000000800 */
[----:B----4-:R-:W-:Y:S01]  /*9420*/  FMUL.FTZ R6, R68, R94 ;  /* 0x0000005e44067220 */ /* 0x010fe20000410000 */
[----:B------:R-:W-:Y:S01]  /*9430*/  F2FP.PACK_AB R79, R158, R235 ;  /* 0x000000eb9e4f723e */ /* 0x000fe200000000ff */
[----:B------:R-:W-:Y:S01]  /*9440*/  FMUL.FTZ R7, R68, R95 ;  /* 0x0000005f44077220 */ /* 0x000fe20000410000 */
[----:B------:R-:W-:Y:S01]  /*9450*/  F2FP.PACK_AB R76, R170, R198 ;  /* 0x000000c6aa4c723e */ /* 0x000fe200000000ff */
[C---:B------:R-:W-:Y:S01]  /*9460*/  FMUL.FTZ R4, R69.reuse, R92 ;  /* 0x0000005c45047220 */ /* 0x040fe20000410000 */
[----:B------:R-:W-:Y:S01]  /*9470*/  F2FP.PACK_AB R77, R236, R164 ;  /* 0x000000a4ec4d723e */ /* 0x000fe200000000ff */
[----:B------:R-:W-:Y:S01]  /*9480*/  FMUL.FTZ R5, R69, R93 ;  /* 0x0000005d45057220 */ /* 0x000fe20000410000 */
[----:B------:R-:W-:Y:S01]  /*9490*/  F2FP.PACK_AB R78, R238, R237 ;  /* 0x000000edee4e723e */ /* 0x000fe200000000ff */
[----:B-----5:R-:W-:Y:S01]  /*94a0*/  FMUL.FTZ R8, R3, R88 ;  /* 0x0000005803087220 */ /* 0x020fe20000410000 */
[----:B------:R-:W-:Y:S01]  /*94b0*/  F2FP.PACK_AB R64, R233, R157 ;  /* 0x0000009de940723e */ /* 0x000fe200000000ff */
[----:B------:R-:W-:Y:S01]  /*94c0*/  FMUL.FTZ R9, R3, R89 ;  /* 0x0000005903097220 */ /* 0x000fe20000410000 */
[----:B------:R-:W-:Y:S01]  /*94d0*/  F2FP.PACK_AB R66, R49, R234 ;  /* 0x000000ea3142723e */ /* 0x000fe200000000ff */
[----:B------:R-:W-:Y:S01]  /*94e0*/  FMUL.FTZ R12, R3, R96 ;  /* 0x00000060030c7220 */ /* 0x000fe20000410000 */
[----:B------:R-:W-:Y:S01]  /*94f0*/  F2FP.PACK_AB R65, R159, R156 ;  /* 0x0000009c9f41723e */ /* 0x000fe200000000ff */
[-C--:B-1----:R-:W-:Y:S05]  /*9500*/  HMMA.16816.F32 R4, R76, R20.reuse, R4 ;  /* 0x000000144c04723c */ /* 0x082fea0000001804 */
[----:B------:R-:W-:Y:S01]  /*9510*/  F2FP.PACK_AB R67, R245, R232 ;  /* 0x000000e8f543723e */ /* 0x000fe200000000ff */
[----:B------:R-:W-:Y:S02]  /*9520*/  FMUL.FTZ R13, R3, R97 ;  /* 0x00000061030d7220 */ /* 0x000fe40000410000 */
[C---:B------:R-:W-:Y:S04]  /*9530*/  FMUL.FTZ R16, R69.reuse, R100 ;  /* 0x0000006445107220 */ /* 0x040fe80000410000 */
[C---:B---3--:R-:W-:Y:S02]  /*9540*/  FMUL.FTZ R10, R0.reuse, R90 ;  /* 0x0000005a000a7220 */ /* 0x048fe40000410000 */
[C---:B------:R-:W-:Y:S02]  /*9550*/  FMUL.FTZ R11, R0.reuse, R91 ;  /* 0x0000005b000b7220 */ /* 0x040fe40000410000 */
[----:B------:R-:W1:Y:S01]  /*9560*/  LDSM.16.MT88.4 R88, [R193+0x800] ;  /* 0x00080000c158783b */ /* 0x000e620000004200 */
[C---:B------:R-:W-:Y:S02]  /*9570*/  FMUL.FTZ R14, R0.reuse, R98 ;  /* 0x00000062000e7220 */ /* 0x040fe40000410000 */
[----:B------:R-:W-:Y:S02]  /*9580*/  FMUL.FTZ R15, R0, R99 ;  /* 0x00000063000f7220 */ /* 0x000fe40000410000 */
[C---:B------:R-:W-:Y:S03]  /*9590*/  HMMA.16816.F32 R8, R64.reuse, R20, R8 ;  /* 0x000000144008723c */ /* 0x040fe60000001808 */
[----:B------:R-:W-:Y:S01]  /*95a0*/  LDSM.16.MT88.4 R96, [R191+0x1000] ;  /* 0x00100000bf60783b */ /* 0x000fe20000004200 */
[C---:B------:R-:W-:Y:S02]  /*95b0*/  FMUL.FTZ R33, R69.reuse, R117 ;  /* 0x0000007545217220 */ /* 0x040fe40000410000 */
[----:B------:R-:W-:Y:S02]  /*95c0*/  FMUL.FTZ R34, R68, R118 ;  /* 0x0000007644227220 */ /* 0x000fe40000410000 */
[-C--:B------:R-:W-:Y:S04]  /*95d0*/  HMMA.16816.F32 R12, R64, R22.reuse, R12 ;  /* 0x00000016400c723c */ /* 0x080fe8000000180c */
[--C-:B------:R-:W-:Y:S02]  /*95e0*/  FFMA.FTZ R20, R26, c[0x0][0x2d0], -R152.reuse ;  /* 0x0000b4001a147a23 */ /* 0x100fe40000010898 */
[----:B------:R-:W-:Y:S02]  /*95f0*/  FMUL.FTZ R17, R69, R101 ;  /* 0x0000006545117220 */ /* 0x000fe40000410000 */
[----:B------:R3:W-:Y:S01]  /*9600*/  MUFU.EX2 R248, R20 ;  /* 0x0000001400f87308 */ /* 0x0007e20000000800 */
[C---:B------:R-:W-:Y:S03]  /*9610*/  FMUL.FTZ R18, R68.reuse, R102 ;  /* 0x0000006644127220 */ /* 0x040fe60000410000 */
[C---:B------:R-:W-:Y:S02]  /*9620*/  FMUL.FTZ R19, R68.reuse, R103 ;  /* 0x0000006744137220 */ /* 0x040fe40000410000 */
[C---:B------:R-:W-:Y:S02]  /*9630*/  FMUL.FTZ R35, R68.reuse, R119 ;  /* 0x0000007744237220 */ /* 0x040fe40000410000 */
[--C-:B------:R-:W-:Y:S02]  /*9640*/  FFMA.FTZ R93, R179, c[0x0][0x2d0], -R152.reuse ;  /* 0x0000b400b35d7a23 */ /* 0x100fe40000010898 */
[C---:B------:R-:W-:Y:S01]  /*9650*/  FMUL.FTZ R48, R69.reuse, R132 ;  /* 0x0000008445307220 */ /* 0x040fe20000410000 */
[C---:B------:R-:W-:Y:S01]  /*9660*/  HMMA.16816.F32 R16, R76.reuse, R22, R16 ;  /* 0x000000164c10723c */ /* 0x040fe20000001810 */
[----:B------:R-:W-:Y:S03]  /*9670*/  MUFU.EX2 R165, R93 ;  /* 0x0000005d00a57308 */ /* 0x000fe60000000800 */
[----:B------:R-:W-:Y:S02]  /*9680*/  FMUL.FTZ R21, R69, R105 ;  /* 0x0000006945157220 */ /* 0x000fe40000410000 */
[----:B------:R-:W-:Y:S02]  /*9690*/  FMUL.FTZ R24, R3, R108 ;  /* 0x0000006c03187220 */ /* 0x000fe40000410000 */
[C---:B------:R-:W-:Y:S04]  /*96a0*/  FMUL.FTZ R22, R68.reuse, R106 ;  /* 0x0000006a44167220 */ /* 0x040fe80000410000 */
[----:B------:R-:W-:Y:S02]  /*96b0*/  FMUL.FTZ R23, R68, R107 ;  /* 0x0000006b44177220 */ /* 0x000fe40000410000 */
[----:B---3--:R-:W-:Y:S02]  /*96c0*/  FMUL.FTZ R20, R69, R104 ;  /* 0x0000006845147220 */ /* 0x008fe40000410000 */
[----:B------:R-:W-:Y:S02]  /*96d0*/  FFMA.FTZ R92, R180, c[0x0][0x2d0], -R152 ;  /* 0x0000b400b45c7a23 */ /* 0x000fe40000010898 */
[--C-:B------:R-:W-:Y:S02]  /*96e0*/  FFMA.FTZ R101, R225, c[0x0][0x2d0], -R153.reuse ;  /* 0x0000b400e1657a23 */ /* 0x100fe40000010899 */
[----:B------:R3:W-:Y:S01]  /*96f0*/  MUFU.EX2 R168, R92 ;  /* 0x0000005c00a87308 */ /* 0x0007e20000000800 */
[-C--:B------:R-:W-:Y:S03]  /*9700*/  HMMA.16816.F32 R20, R76, R36.reuse, R20 ;  /* 0x000000244c14723c */ /* 0x080fe60000001814 */
[----:B------:R-:W-:Y:S02]  /*9710*/  FMUL.FTZ R25, R3, R109 ;  /* 0x0000006d03197220 */ /* 0x000fe40000410000 */
[C---:B------:R-:W-:Y:S02]  /*9720*/  FMUL.FTZ R26, R0.reuse, R110 ;  /* 0x0000006e001a7220 */ /* 0x040fe40000410000 */
[----:B------:R-:W-:Y:S02]  /*9730*/  FMUL.FTZ R27, R0, R111 ;  /* 0x0000006f001b7220 */ /* 0x000fe40000410000 */
[--C-:B------:R-:W-:Y:S03]  /*9740*/  FFMA.FTZ R102, R223, c[0x0][0x2d0], -R153.reuse ;  /* 0x0000b400df667a23 */ /* 0x100fe60000010899 */
[----:B------:R-:W-:Y:S02]  /*9750*/  FFMA.FTZ R103, R222, c[0x0][0x2d0], -R153 ;  /* 0x0000b400de677a23 */ /* 0x000fe40000010899 */
[C---:B------:R-:W-:Y:S04]  /*9760*/  HMMA.16816.F32 R24, R64.reuse, R36, R24 ;  /* 0x000000244018723c */ /* 0x040fe80000001818 */
[C---:B------:R-:W-:Y:S01]  /*9770*/  FMUL.FTZ R28, R3.reuse, R112 ;  /* 0x00000070031c7220 */ /* 0x040fe20000410000 */
[----:B------:R-:W-:Y:S01]  /*9780*/  MOV R112, R57 ;  /* 0x0000003900707202 */ /* 0x000fe20000000f00 */
[----:B------:R-:W-:Y:S01]  /*9790*/  FMUL.FTZ R29, R3, R113 ;  /* 0x00000071031d7220 */ /* 0x000fe20000410000 */
[----:B------:R-:W-:Y:S01]  /*97a0*/  MOV R113, R56 ;  /* 0x0000003800717202 */ /* 0x000fe20000000f00 */
[--C-:B------:R-:W-:Y:S01]  /*97b0*/  FFMA.FTZ R36, R40, c[0x0][0x2d0], -R155.reuse ;  /* 0x0000b40028247a23 */ /* 0x100fe2000001089b */
[----:B---3--:R-:W-:Y:S03]  /*97c0*/  LDSM.16.MT88.4 R92, [R193+0x1000] ;  /* 0x00100000c15c783b */ /* 0x008fe60000004200 */
[--C-:B------:R-:W-:Y:S01]  /*97d0*/  FFMA.FTZ R40, R41, c[0x0][0x2d0], -R155.reuse ;  /* 0x0000b40029287a23 */ /* 0x100fe2000001089b */
[----:B------:R3:W-:Y:S01]  /*97e0*/  MUFU.EX2 R241, R36 ;  /* 0x0000002400f17308 */ /* 0x0007e20000000800 */
[C---:B------:R-:W-:Y:S01]  /*97f0*/  FMUL.FTZ R30, R0.reuse, R114 ;  /* 0x00000072001e7220 */ /* 0x040fe20000410000 */
[----:B------:R-:W-:Y:S01]  /*9800*/  MOV R114, R51 ;  /* 0x0000003300727202 */ /* 0x000fe20000000f00 */
[----:B------:R-:W-:Y:S01]  /*9810*/  FMUL.FTZ R31, R0, R115 ;  /* 0x00000073001f7220 */ /* 0x000fe20000410000 */
[----:B------:R-:W-:Y:S01]  /*9820*/  MOV R115, R50 ;  /* 0x0000003200737202 */ /* 0x000fe20000000f00 */
[----:B------:R-:W-:Y:S02]  /*9830*/  FMUL.FTZ R45, R3, R129 ;  /* 0x00000081032d7220 */ /* 0x000fe40000410000 */
[C---:B------:R-:W-:Y:S02]  /*9840*/  FMUL.FTZ R37, R69.reuse, R121 ;  /* 0x0000007945257220 */ /* 0x040fe40000410000 */
[----:B------:R-:W4:Y:S01]  /*9850*/  LDL.LU R121, [R1] ;  /* 0x0000000001797983 */ /* 0x000f220000300800 */
[-C--:B------:R-:W-:Y:S01]  /*9860*/  HMMA.16816.F32 R28, R64, R38.reuse, R28 ;  /* 0x00000026401c723c */ /* 0x080fe2000000181c */
[----:B------:R5:W-:Y:S02]  /*9870*/  MUFU.EX2 R240, R40 ;  /* 0x0000002800f07308 */ /* 0x000be40000000800 */
[C---:B------:R-:W-:Y:S01]  /*9880*/  FMUL.FTZ R32, R69.reuse, R116 ;  /* 0x0000007445207220 */ /* 0x040fe20000410000 */
[----:B------:R-:W4:Y:S01]  /*9890*/  LDL.LU R119, [R1+0x4] ;  /* 0x0000040001777983 */ /* 0x000f220000300800 */
[----:B------:R-:W-:Y:S01]  /*98a0*/  MOV R116, R49 ;  /* 0x0000003100747202 */ /* 0x000fe20000000f00 */
[C---:B------:R-:W-:Y:S02]  /*98b0*/  FMUL.FTZ R49, R69.reuse, R133 ;  /* 0x0000008545317220 */ /* 0x040fe40000410000 */
[----:B------:R-:W4:Y:S01]  /*98c0*/  LDL.LU R118, [R1+0x8] ;  /* 0x0000080001767983 */ /* 0x000f220000300800 */
[C---:B------:R-:W-:Y:S01]  /*98d0*/  FMUL.FTZ R50, R68.reuse, R134 ;  /* 0x0000008644327220 */ /* 0x040fe20000410000 */
[C---:B------:R-:W-:Y:S02]  /*98e0*/  HMMA.16816.F32 R32, R76.reuse, R38, R32 ;  /* 0x000000264c20723c */ /* 0x040fe40000001820 */
[----:B------:R-:W4:Y:S02]  /*98f0*/  LDL.LU R117, [R1+0xc] ;  /* 0x00000c0001757983 */ /* 0x000f240000300800 */
[----:B---3--:R-:W-:Y:S01]  /*9900*/  FMUL.FTZ R36, R69, R120 ;  /* 0x0000007845247220 */ /* 0x008fe20000410000 */
[----:B------:R-:W-:Y:S01]  /*9910*/  MOV R120, R58 ;  /* 0x0000003a00787202 */ /* 0x000fe20000000f00 */
[C---:B------:R-:W-:Y:S02]  /*9920*/  FMUL.FTZ R41, R3.reuse, R125 ;  /* 0x0000007d03297220 */ /* 0x040fe40000410000 */
[C---:B------:R-:W-:Y:S01]  /*9930*/  FMUL.FTZ R38, R68.reuse, R122 ;  /* 0x0000007a44267220 */ /* 0x040fe20000410000 */
[----:B------:R-:W-:Y:S02]  /*9940*/  MOV R122, R158 ;  /* 0x0000009e007a7202 */ /* 0x000fe40000000f00 */
[----:B------:R-:W-:Y:S01]  /*9950*/  MUFU.EX2 R158, R102 ;  /* 0x00000066009e7308 */ /* 0x000fe20000000800 */
[C---:B------:R-:W-:Y:S02]  /*9960*/  FMUL.FTZ R39, R68.reuse, R123 ;  /* 0x0000007b44277220 */ /* 0x040fe40000410000 */
[----:B------:R-:W-:Y:S02]  /*9970*/  FMUL.FTZ R51, R68, R135 ;  /* 0x0000008744337220 */ /* 0x000fe40000410000 */
[----:B-----5:R-:W-:Y:S01]  /*9980*/  FMUL.FTZ R40, R3, R124 ;  /* 0x0000007c03287220 */ /* 0x020fe20000410000 */
[----:B------:R-:W-:Y:S01]  /*9990*/  LDSM.16.MT88.4 R132, [R191+0x2000] ;  /* 0x00200000bf84783b */ /* 0x000fe20000004200 */
[----:B------:R-:W-:Y:S01]  /*99a0*/  FFMA.FTZ R100, R163, c[0x0][0x2d0], -R155 ;  /* 0x0000b400a3647a23 */ /* 0x000fe2000001089b */
[-C--:B------:R-:W-:Y:S02]  /*99b0*/  HMMA.16816.F32 R36, R76, R52.reuse, R36 ;  /* 0x000000344c24723c */ /* 0x080fe40000001824 */
[----:B------:R3:W-:Y:S01]  /*99c0*/  MUFU.EX2 R124, R73 ;  /* 0x00000049007c7308 */ /* 0x0007e20000000800 */
[C---:B------:R-:W-:Y:S01]  /*99d0*/  FMUL.FTZ R42, R0.reuse, R126 ;  /* 0x0000007e002a7220 */ /* 0x040fe20000410000 */
[----:B------:R-:W-:Y:S01]  /*99e0*/  MOV R126, R60 ;  /* 0x0000003c007e7202 */ /* 0x000fe20000000f00 */
[C---:B------:R-:W-:Y:S01]  /*99f0*/  FMUL.FTZ R43, R0.reuse, R127 ;  /* 0x0000007f002b7220 */ /* 0x040fe20000410000 */
[----:B------:R-:W-:Y:S01]  /*9a00*/  MOV R127, R47 ;  /* 0x0000002f007f7202 */ /* 0x000fe20000000f00 */
[C---:B------:R-:W-:Y:S02]  /*9a10*/  FMUL.FTZ R44, R3.reuse, R128 ;  /* 0x00000080032c7220 */ /* 0x040fe40000410000 */
[C---:B------:R-:W-:Y:S03]  /*9a20*/  FMUL.FTZ R46, R0.reuse, R130 ;  /* 0x00000082002e7220 */ /* 0x040fe60000410000 */
[C---:B------:R-:W-:Y:S01]  /*9a30*/  HMMA.16816.F32 R40, R64.reuse, R52, R40 ;  /* 0x000000344028723c */ /* 0x040fe20000001828 */
[----:B------:R-:W-:Y:S03]  /*9a40*/  MUFU.EX2 R163, R75 ;  /* 0x0000004b00a37308 */ /* 0x000fe60000000800 */
[C---:B------:R-:W-:Y:S01]  /*9a50*/  FMUL.FTZ R47, R0.reuse, R131 ;  /* 0x00000083002f7220 */ /* 0x040fe20000410000 */
[----:B------:R-:W-:Y:S01]  /*9a60*/  MOV R131, R59 ;  /* 0x0000003b00837202 */ /* 0x000fe20000000f00 */
[----:B------:R-:W-:Y:S01]  /*9a70*/  FMUL.FTZ R59, R0, R143 ;  /* 0x0000008f003b7220 */ /* 0x000fe20000410000 */
[----:B------:R-:W-:Y:S01]  /*9a80*/  MOV R130, R61 ;  /* 0x0000003d00827202 */ /* 0x000fe20000000f00 */
[----:B------:R-:W-:Y:S03]  /*9a90*/  FMUL.FTZ R56, R3, R140 ;  /* 0x0000008c03387220 */ /* 0x000fe60000410000 */
[-C--:B------:R-:W-:Y:S03]  /*9aa0*/  HMMA.16816.F32 R44, R64, R54.reuse, R44 ;  /* 0x00000036402c723c */ /* 0x080fe6000000182c */
[--C-:B---3--:R-:W-:Y:S02]  /*9ab0*/  FFMA.FTZ R73, R221, c[0x0][0x2d0], -R153.reuse ;  /* 0x0000b400dd497a23 */ /* 0x108fe40000010899 */
[----:B------:R-:W-:Y:S02]  /*9ac0*/  FMUL.FTZ R57, R3, R141 ;  /* 0x0000008d03397220 */ /* 0x000fe40000410000 */
[----:B------:R3:W-:Y:S01]  /*9ad0*/  MUFU.EX2 R129, R73 ;  /* 0x0000004900817308 */ /* 0x0007e20000000800 */
[C---:B------:R-:W-:Y:S04]  /*9ae0*/  HMMA.16816.F32 R48, R76.reuse, R54, R48 ;  /* 0x000000364c30723c */ /* 0x040fe80000001830 */
[--C-:B------:R-:W-:Y:S02]  /*9af0*/  FFMA.FTZ R58, R216, c[0x0][0x2d0], -R153.reuse ;  /* 0x0000b400d83a7a23 */ /* 0x100fe40000010899 */
[----:B------:R-:W-:Y:S02]  /*9b00*/  FFMA.FTZ R52, R187, c[0x0][0x2d0], -R154 ;  /* 0x0000b400bb347a23 */ /* 0x000fe4000001089a */
[----:B------:R-:W-:Y:S01]  /*9b10*/  FMUL.FTZ R55, R68, R139 ;  /* 0x0000008b44377220 */ /* 0x000fe20000410000 */
[----:B------:R5:W-:Y:S03]  /*9b20*/  MUFU.EX2 R111, R58 ;  /* 0x0000003a006f7308 */ /* 0x000be60000000800 */
[--C-:B------:R-:W-:Y:S02]  /*9b30*/  FFMA.FTZ R60, R218, c[0x0][0x2d0], -R153.reuse ;  /* 0x0000b400da3c7a23 */ /* 0x100fe40000010899 */
[----:B------:R-:W-:Y:S02]  /*9b40*/  FMUL.FTZ R54, R68, R138 ;  /* 0x0000008a44367220 */ /* 0x000fe40000410000 */
[----:B------:R-:W-:Y:S02]  /*9b50*/  FMUL.FTZ R53, R69, R137 ;  /* 0x0000008945357220 */ /* 0x000fe40000410000 */
[----:B------:R-:W-:Y:S01]  /*9b60*/  FMUL.FTZ R61, R3, R145 ;  /* 0x00000091033d7220 */ /* 0x000fe20000410000 */
[----:B------:R1:W-:Y:S01]  /*9b70*/  MUFU.EX2 R185, R52 ;  /* 0x0000003400b97308 */ /* 0x0003e20000000800 */
[C---:B------:R-:W-:Y:S02]  /*9b80*/  FMUL.FTZ R62, R0.reuse, R146 ;  /* 0x00000092003e7220 */ /* 0x040fe40000410000 */
[----:B------:R-:W-:Y:S02]  /*9b90*/  FMUL.FTZ R63, R0, R147 ;  /* 0x00000093003f7220 */ /* 0x000fe40000410000 */
[--C-:B---3--:R-:W-:Y:S02]  /*9ba0*/  FFMA.FTZ R73, R200, c[0x0][0x2d0], -R152.reuse ;  /* 0x0000b400c8497a23 */ /* 0x108fe40000010898 */
[--C-:B------:R-:W-:Y:S02]  /*9bb0*/  FFMA.FTZ R105, R161, c[0x0][0x2d0], -R152.reuse ;  /* 0x0000b400a1697a23 */ /* 0x100fe40000010898 */
[----:B------:R-:W-:Y:S01]  /*9bc0*/  FFMA.FTZ R152, R160, c[0x0][0x2d0], -R152 ;  /* 0x0000b400a0987a23 */ /* 0x000fe20000010898 */
[----:B------:R3:W-:Y:S01]  /*9bd0*/  MUFU.EX2 R179, R73 ;  /* 0x0000004900b37308 */ /* 0x0007e20000000800 */
[--C-:B------:R-:W-:Y:S02]  /*9be0*/  FFMA.FTZ R104, R207, c[0x0][0x2d0], -R154.reuse ;  /* 0x0000b400cf687a23 */ /* 0x100fe4000001089a */
[--C-:B------:R-:W-:Y:S02]  /*9bf0*/  FFMA.FTZ R106, R174, c[0x0][0x2d0], -R154.reuse ;  /* 0x0000b400ae6a7a23 */ /* 0x100fe4000001089a */
[----:B-----5:R-:W-:Y:S02]  /*9c00*/  FMUL.FTZ R58, R0, R142 ;  /* 0x0000008e003a7220 */ /* 0x020fe40000410000 */
[--C-:B------:R-:W-:Y:S02]  /*9c10*/  FFMA.FTZ R107, R173, c[0x0][0x2d0], -R154.reuse ;  /* 0x0000b400ad6b7a23 */ /* 0x100fe4000001089a */
[--C-:B------:R-:W-:Y:S01]  /*9c20*/  FFMA.FTZ R108, R215, c[0x0][0x2d0], -R153.reuse ;  /* 0x0000b400d76c7a23 */ /* 0x100fe20000010899 */
[----:B------:R5:W2:Y:S01]  /*9c30*/  MUFU.EX2 R125, R60 ;  /* 0x0000003c007d7308 */ /* 0x000aa20000000800 */
[--C-:B------:R-:W-:Y:S02]  /*9c40*/  FFMA.FTZ R109, R213, c[0x0][0x2d0], -R153.reuse ;  /* 0x0000b400d56d7a23 */ /* 0x100fe40000010899 */
[----:B------:R-:W-:Y:S02]  /*9c50*/  FFMA.FTZ R110, R208, c[0x0][0x2d0], -R153 ;  /* 0x0000b400d06e7a23 */ /* 0x000fe40000010899 */
[----:B-1----:R-:W-:Y:S05]  /*9c60*/  FMUL.FTZ R52, R69, R136 ;  /* 0x0000008845347220 */ /* 0x002fea0000410000 */
[----:B------:R-:W-:Y:S02]  /*9c70*/  MUFU.EX2 R141, R101 ;  /* 0x00000065008d7308 */ /* 0x000fe40000000800 */
[-C--:B------:R-:W-:Y:S03]  /*9c80*/  HMMA.16816.F32 R52, R76, R80.reuse, R52 ;  /* 0x000000504c34723c */ /* 0x080fe60000001834 */
[--C-:B---3--:R-:W-:Y:S05]  /*9c90*/  FFMA.FTZ R73, R205, c[0x0][0x2d0], -R155.reuse ;  /* 0x0000b400cd497a23 */ /* 0x108fea000001089b */
[C---:B------:R-:W-:Y:S01]  /*9ca0*/  HMMA.16816.F32 R56, R64.reuse, R80, R56 ;  /* 0x000000504038723c */ /* 0x040fe20000001838 */
[----:B------:R1:W-:Y:S03]  /*9cb0*/  MUFU.EX2 R139, R73 ;  /* 0x00000049008b7308 */ /* 0x0003e60000000800 */
[----:B-----5:R-:W-:Y:S03]  /*9cc0*/  FMUL.FTZ R60, R3, R144 ;  /* 0x00000090033c7220 */ /* 0x020fe60000410000 */
[----:B------:R-:W-:Y:S02]  /*9cd0*/  F2FP.PACK_AB R80, R252, R113 ;  /* 0x00000071fc50723e */ /* 0x000fe400000000ff */
[----:B--2---:R-:W-:Y:S02]  /*9ce0*/  F2FP.PACK_AB R81, R125, R111 ;  /* 0x0000006f7d51723e */ /* 0x004fe400000000ff */
[-C--:B------:R-:W-:Y:S01]  /*9cf0*/  HMMA.16816.F32 R60, R64, R82.reuse, R60 ;  /* 0x00000052403c723c */ /* 0x080fe2000000183c */
[----:B------:R-:W-:Y:S06]  /*9d00*/  MUFU.EX2 R160, R100 ;  /* 0x0000006400a07308 */ /* 0x000fec0000000800 */
[C---:B------:R-:W-:Y:S02]  /*9d10*/  FMUL.FTZ R66, R68.reuse, R150 ;  /* 0x0000009644427220 */ /* 0x040fe40000410000 */
[----:B------:R-:W-:Y:S02]  /*9d20*/  FMUL.FTZ R67, R68, R151 ;  /* 0x0000009744437220 */ /* 0x000fe40000410000 */
[----:B------:R-:W-:Y:S01]  /*9d30*/  MUFU.EX2 R161, R152 ;  /* 0x0000009800a17308 */ /* 0x000fe20000000800 */
[----:B------:R-:W-:Y:S01]  /*9d40*/  FMUL.FTZ R64, R69, R148 ;  /* 0x0000009445407220 */ /* 0x000fe20000410000 */
[----:B------:R-:W-:Y:S01]  /*9d50*/  F2FP.PACK_AB R148, R165, R168 ;  /* 0x000000a8a594723e */ /* 0x000fe200000000ff */
[--C-:B-1----:R-:W-:Y:S02]  /*9d60*/  FFMA.FTZ R73, R206, c[0x0][0x2d0], -R155.reuse ;  /* 0x0000b400ce497a23 */ /* 0x102fe4000001089b */
[----:B------:R-:W-:Y:S05]  /*9d70*/  FMUL.FTZ R65, R69, R149 ;  /* 0x0000009545417220 */ /* 0x000fea0000410000 */
[----:B------:R1:W-:Y:S02]  /*9d80*/  MUFU.EX2 R178, R73 ;  /* 0x0000004900b27308 */ /* 0x0003e40000000800 */
[----:B------:R-:W-:Y:S07]  /*9d90*/  HMMA.16816.F32 R64, R76, R82, R64 ;  /* 0x000000524c40723c */ /* 0x000fee0000001840 */
[----:B------:R-:W-:Y:S01]  /*9da0*/  F2FP.PACK_AB R76, R112, R115 ;  /* 0x00000073704c723e */ /* 0x000fe200000000ff */
[----:B------:R-:W-:Y:S01]  /*9db0*/  MUFU.EX2 R152, R107 ;  /* 0x0000006b00987308 */ /* 0x000fe20000000800 */
[----:B------:R-:W-:Y:S03]  /*9dc0*/  F2FP.PACK_AB R77, R120, R114 ;  /* 0x00000072784d723e */ /* 0x000fe600000000ff */
[----:B------:R-:W-:Y:S02]  /*9dd0*/  F2FP.PACK_AB R78, R126, R131 ;  /* 0x000000837e4e723e */ /* 0x000fe400000000ff */
[----:B------:R-:W-:Y:S02]  /*9de0*/  F2FP.PACK_AB R79, R130, R127 ;  /* 0x0000007f824f723e */ /* 0x000fe400000000ff */
[----:B------:R-:W-:Y:S02]  /*9df0*/  F2FP.PACK_AB R82, R249, R251 ;  /* 0x000000fbf952723e */ /* 0x000fe400000000ff */
[----:B------:R-:W-:Y:S03]  /*9e00*/  F2FP.PACK_AB R83, R129, R124 ;  /* 0x0000007c8153723e */ /* 0x000fe600000000ff */
[-C--:B------:R-:W-:Y:S03]  /*9e10*/  HMMA.16816.F32 R4, R76, R84.reuse, R4 ;  /* 0x000000544c04723c */ /* 0x080fe60000001804 */
[--C-:B-1----:R-:W-:Y:S02]  /*9e20*/  FFMA.FTZ R73, R202, c[0x0][0x2d0], -R155.reuse ;  /* 0x0000b400ca497a23 */ /* 0x102fe4000001089b */
[----:B------:R-:W-:Y:S02]  /*9e30*/  FFMA.FTZ R155, R162, c[0x0][0x2d0], -R155 ;  /* 0x0000b400a29b7a23 */ /* 0x000fe4000001089b */
[----:B------:R1:W-:Y:S01]  /*9e40*/  MUFU.EX2 R171, R73 ;  /* 0x0000004900ab7308 */ /* 0x0003e20000000800 */
[C---:B------:R-:W-:Y:S08]  /*9e50*/  HMMA.16816.F32 R8, R80.reuse, R84, R8 ;  /* 0x000000545008723c */ /* 0x040ff00000001808 */
[-C--:B------:R-:W-:Y:S01]  /*9e60*/  HMMA.16816.F32 R12, R80, R86.reuse, R12 ;  /* 0x00000056500c723c */ /* 0x080fe2000000180c */
[----:B------:R-:W2:Y:S07]  /*9e70*/  MUFU.EX2 R162, R105 ;  /* 0x0000006900a27308 */ /* 0x000eae0000000800 */
[C---:B------:R-:W-:Y:S01]  /*9e80*/  HMMA.16816.F32 R16, R76.reuse, R86, R16 ;  /* 0x000000564c10723c */ /* 0x040fe20000001810 */
[----:B------:R-:W3:Y:S03]  /*9e90*/  LDSM.16.MT88.4 R84, [R191+0x800] ;  /* 0x00080000bf54783b */ /* 0x000ee60000004200 */
[--C-:B-1----:R-:W-:Y:S04]  /*9ea0*/  FFMA.FTZ R73, R217, c[0x0][0x2d0], -R154.reuse ;  /* 0x0000b400d9497a23 */ /* 0x102fe8000001089a */
[-C--:B------:R-:W-:Y:S01]  /*9eb0*/  HMMA.16816.F32 R20, R76, R88.reuse, R20 ;  /* 0x000000584c14723c */ /* 0x080fe20000001814 */
[----:B------:R1:W-:Y:S07]  /*9ec0*/  MUFU.EX2 R142, R73 ;  /* 0x00000049008e7308 */ /* 0x0003ee0000000800 */
[C---:B------:R-:W-:Y:S04]  /*9ed0*/  HMMA.16816.F32 R24, R80.reuse, R88, R24 ;  /* 0x000000585018723c */ /* 0x040fe80000001818 */
[----:B--2---:R-:W-:Y:S04]  /*9ee0*/  F2FP.PACK_AB R150, R161, R162 ;  /* 0x000000a2a196723e */ /* 0x004fe800000000ff */
[-C--:B------:R-:W-:Y:S08]  /*9ef0*/  HMMA.16816.F32 R28, R80, R90.reuse, R28 ;  /* 0x0000005a501c723c */ /* 0x080ff0000000181c */
[C---:B------:R-:W-:Y:S01]  /*9f00*/  HMMA.16816.F32 R32, R76.reuse, R90, R32 ;  /* 0x0000005a4c20723c */ /* 0x040fe20000001820 */
[----:B------:R-:W2:Y:S03]  /*9f10*/  LDSM.16.MT88.4 R88, [R192+0x800] ;  /* 0x00080000c058783b */ /* 0x000ea60000004200 */
[--C-:B-1----:R-:W-:Y:S04]  /*9f20*/  FFMA.FTZ R73, R214, c[0x0][0x2d0], -R154.reuse ;  /* 0x0000b400d6497a23 */ /* 0x102fe8000001089a */
[----:B------:R1:W-:Y:S01]  /*9f30*/  MUFU.EX2 R143, R73 ;  /* 0x00000049008f7308 */ /* 0x0003e20000000800 */
[-C--:B---3--:R-:W-:Y:S08]  /*9f40*/  HMMA.16816.F32 R36, R76, R84.reuse, R36 ;  /* 0x000000544c24723c */ /* 0x088ff00000001824 */
[C---:B------:R-:W-:Y:S08]  /*9f50*/  HMMA.16816.F32 R40, R80.reuse, R84, R40 ;  /* 0x000000545028723c */ /* 0x040ff00000001828 */
[-C--:B------:R-:W-:Y:S04]  /*9f60*/  HMMA.16816.F32 R44, R80, R86.reuse, R44 ;  /* 0x00000056502c723c */ /* 0x080fe8000000182c */
[--C-:B-1----:R-:W-:Y:S04]  /*9f70*/  FFMA.FTZ R73, R212, c[0x0][0x2d0], -R154.reuse ;  /* 0x0000b400d4497a23 */ /* 0x102fe8000001089a */
[C---:B------:R-:W-:Y:S01]  /*9f80*/  HMMA.16816.F32 R48, R76.reuse, R86, R48 ;  /* 0x000000564c30723c */ /* 0x040fe20000001830 */
[----:B------:R-:W1:Y:S01]  /*9f90*/  LDSM.16.MT88.4 R84, [R190+0x1000] ;  /* 0x00100000be54783b */ /* 0x000e620000004200 */
[----:B------:R3:W-:Y:S06]  /*9fa0*/  MUFU.EX2 R166, R73 ;  /* 0x0000004900a67308 */ /* 0x0007ec0000000800 */
[-C--:B--2---:R-:W-:Y:S08]  /*9fb0*/  HMMA.16816.F32 R52, R76, R88.reuse, R52 ;  /* 0x000000584c34723c */ /* 0x084ff00000001834 */
[C---:B------:R-:W-:Y:S08]  /*9fc0*/  HMMA.16816.F32 R56, R80.reuse, R88, R56 ;  /* 0x000000585038723c */ /* 0x040ff00000001838 */
[-C--:B------:R-:W-:Y:S04]  /*9fd0*/  HMMA.16816.F32 R60, R80, R90.reuse, R60 ;  /* 0x0000005a503c723c */ /* 0x080fe8000000183c */
[--C-:B---3--:R-:W-:Y:S02]  /*9fe0*/  FFMA.FTZ R73, R209, c[0x0][0x2d0], -R154.reuse ;  /* 0x0000b400d1497a23 */ /* 0x108fe4000001089a */
[----:B------:R-:W-:Y:S01]  /*9ff0*/  FFMA.FTZ R154, R172, c[0x0][0x2d0], -R154 ;  /* 0x0000b400ac9a7a23 */ /* 0x000fe2000001089a */
[----:B------:R-:W-:Y:S01]  /*a000*/  F2FP.PACK_AB R80, R188, R186 ;  /* 0x000000babc50723e */ /* 0x000fe200000000ff */
[----:B------:R-:W-:Y:S01]  /*a010*/  HMMA.16816.F32 R64, R76, R90, R64 ;  /* 0x0000005a4c40723c */ /* 0x000fe20000001840 */
[----:B------:R2:W-:Y:S01]  /*a020*/  MUFU.EX2 R167, R73 ;  /* 0x0000004900a77308 */ /* 0x0005e20000000800 */
[----:B------:R-:W3:Y:S02]  /*a030*/  LDSM.16.MT88.4 R88, [R192+0x1000] ;  /* 0x00100000c058783b */ /* 0x000ee40000004200 */
[----:B------:R-:W-:Y:S01]  /*a040*/  F2FP.PACK_AB R82, R185, R239 ;  /* 0x000000efb952723e */ /* 0x000fe200000000ff */
[----:B----4-:R-:W-:Y:S01]  /*a050*/  FFMA.FTZ R69, R69, R121, R198 ;  /* 0x0000007945457223 */ /* 0x010fe200000100c6 */
[----:B------:R-:W-:Y:S02]  /*a060*/  MOV R121, R116 ;  /* 0x0000007400797202 */ /* 0x000fe40000000f00 */
[----:B------:R-:W-:Y:S01]  /*a070*/  F2FP.PACK_AB R76, R248, R250 ;  /* 0x000000faf84c723e */ /* 0x000fe200000000ff */
[----:B------:R-:W-:Y:S02]  /*a080*/  FFMA.FTZ R68, R68, R119, R164 ;  /* 0x0000007744447223 */ /* 0x000fe400000100a4 */
[----:B------:R-:W4:Y:S01]  /*a090*/  MUFU.EX2 R164, R74 ;  /* 0x0000004a00a47308 */ /* 0x000f220000000800 */
[----:B------:R-:W-:Y:S01]  /*a0a0*/  F2FP.PACK_AB R77, R246, R247 ;  /* 0x000000f7f64d723e */ /* 0x000fe200000000ff */
[----:B------:R-:W-:Y:S01]  /*a0b0*/  FFMA.FTZ R3, R3, R118, R157 ;  /* 0x0000007603037223 */ /* 0x000fe2000001009d */
[----:B------:R-:W-:Y:S01]  /*a0c0*/  F2FP.PACK_AB R78, R243, R242 ;  /* 0x000000f2f34e723e */ /* 0x000fe200000000ff */
[----:B------:R-:W-:Y:S01]  /*a0d0*/  FADD.FTZ R68, R236, R68 ;  /* 0x00000044ec447221 */ /* 0x000fe20000010000 */
[----:B------:R-:W-:Y:S01]  /*a0e0*/  F2FP.PACK_AB R79, R240, R241 ;  /* 0x000000f1f04f723e */ /* 0x000fe200000000ff */
[----:B------:R-:W-:Y:S02]  /*a0f0*/  FFMA.FTZ R0, R0, R117, R156 ;  /* 0x0000007500007223 */ /* 0x000fe4000001009c */
[----:B------:R-:W-:Y:S01]  /*a100*/  LDSM.16.MT88.4 R116, [R193+0x2000] ;  /* 0x00200000c174783b */ /* 0x000fe20000004200 */
[----:B------:R-:W-:Y:S01]  /*a110*/  FADD.FTZ R3, R233, R3 ;  /* 0x00000003e9037221 */ /* 0x000fe20000010000 */
[----:B------:R5:W-:Y:S02]  /*a120*/  MUFU.EX2 R157, R103 ;  /* 0x00000067009d7308 */ /* 0x000be40000000800 */
[-C--:B-1----:R-:W-:Y:S03]  /*a130*/  HMMA.16816.F32 R4, R76, R84.reuse, R4 ;  /* 0x000000544c04723c */ /* 0x082fe60000001804 */
[----:B--2---:R-:W-:Y:S05]  /*a140*/  FFMA.FTZ R73, R226, c[0x0][0x2d0], -R153 ;  /* 0x0000b400e2497a23 */ /* 0x004fea0000010899 */
[----:B------:R1:W-:Y:S01]  /*a150*/  MUFU.EX2 R128, R73 ;  /* 0x0000004900807308 */ /* 0x0003e20000000800 */
[----:B----4-:R-:W-:Y:S03]  /*a160*/  F2FP.PACK_AB R149, R163, R164 ;  /* 0x000000a4a395723e */ /* 0x010fe600000000ff */
[----:B------:R-:W-:Y:S02]  /*a170*/  FADD.FTZ R74, R170, R69 ;  /* 0x00000045aa4a7221 */ /* 0x000fe40000010000 */
[----:B------:R-:W-:Y:S02]  /*a180*/  FADD.FTZ R69, R159, R0 ;  /* 0x000000009f457221 */ /* 0x000fe40000010000 */
[----:B------:R-:W-:Y:S02]  /*a190*/  FADD.FTZ R0, R237, R74 ;  /* 0x0000004aed007221 */ /* 0x000fe40000010000 */
[----:B------:R-:W2:Y:S01]  /*a1a0*/  MUFU.EX2 R159, R155 ;  /* 0x0000009b009f7308 */ /* 0x000ea20000000800 */
[----:B------:R-:W-:Y:S02]  /*a1b0*/  FADD.FTZ R74, R235, R68 ;  /* 0x00000044eb4a7221 */ /* 0x000fe40000010000 */
[----:B------:R-:W-:Y:S01]  /*a1c0*/  FADD.FTZ R68, R232, R69 ;  /* 0x00000045e8447221 */ /* 0x000fe20000010000 */
[----:B-----5:R-:W-:Y:S03]  /*a1d0*/  LDSM.16.MT88.4 R100, [R190+0x2000] ;  /* 0x00200000be64783b */ /* 0x020fe60000004200 */
[----:B------:R-:W-:Y:S03]  /*a1e0*/  FADD.FTZ R68, R245, R68 ;  /* 0x00000044f5447221 */ /* 0x000fe60000010000 */
[----:B------:R-:W-:Y:S01]  /*a1f0*/  MUFU.EX2 R156, R104 ;  /* 0x00000068009c7308 */ /* 0x000fe20000000800 */
[----:B------:R-:W-:Y:S02]  /*a200*/  FADD.FTZ R68, R111, R68 ;  /* 0x000000446f447221 */ /* 0x000fe40000010000 */
[--C-:B-1----:R-:W-:Y:S07]  /*a210*/  FFMA.FTZ R73, R228, c[0x0][0x2d0], -R153.reuse ;  /* 0x0000b400e4497a23 */ /* 0x102fee0000010899 */
[----:B------:R1:W4:Y:S01]  /*a220*/  MUFU.EX2 R138, R73 ;  /* 0x00000049008a7308 */ /* 0x0003220000000800 */
[----:B--2---:R-:W-:Y:S09]  /*a230*/  F2FP.PACK_AB R151, R159, R160 ;  /* 0x000000a09f97723e */ /* 0x004ff200000000ff */
[----:B------:R-:W2:Y:S01]  /*a240*/  MUFU.EX2 R155, R106 ;  /* 0x0000006a009b7308 */ /* 0x000ea20000000800 */
[--C-:B-1----:R-:W-:Y:S01]  /*a250*/  FFMA.FTZ R73, R227, c[0x0][0x2d0], -R153.reuse ;  /* 0x0000b400e3497a23 */ /* 0x102fe20000010899 */
[----:B----4-:R-:W-:Y:S08]  /*a260*/  F2FP.PACK_AB R81, R138, R128 ;  /* 0x000000808a51723e */ /* 0x010ff000000000ff */
[----:B------:R1:W-:Y:S01]  /*a270*/  MUFU.EX2 R137, R73 ;  /* 0x0000004900897308 */ /* 0x0003e20000000800 */
[----:B--2---:R-:W-:Y:S01]  /*a280*/  F2FP.PACK_AB R144, R155, R156 ;  /* 0x0000009c9b90723e */ /* 0x004fe200000000ff */
[--C-:B-1----:R-:W-:Y:S08]  /*a290*/  FFMA.FTZ R73, R229, c[0x0][0x2d0], -R153.reuse ;  /* 0x0000b400e5497a23 */ /* 0x102ff00000010899 */
[----:B------:R-:W1:Y:S02]  /*a2a0*/  MUFU.EX2 R136, R73 ;  /* 0x0000004900887308 */ /* 0x000e640000000800 */
[----:B-1----:R-:W-:Y:S01]  /*a2b0*/  F2FP.PACK_AB R83, R136, R137 ;  /* 0x000000898853723e */ /* 0x002fe200000000ff */
[--C-:B------:R-:W-:Y:S02]  /*a2c0*/  FFMA.FTZ R73, R224, c[0x0][0x2d0], -R153.reuse ;  /* 0x0000b400e0497a23 */ /* 0x100fe40000010899 */
[----:B------:R-:W-:Y:S05]  /*a2d0*/  FFMA.FTZ R153, R175, c[0x0][0x2d0], -R153 ;  /* 0x0000b400af997a23 */ /* 0x000fea0000010899 */
[----:B------:R1:W2:Y:S01]  /*a2e0*/  MUFU.EX2 R140, R73 ;  /* 0x00000049008c7308 */ /* 0x0002a20000000800 */
[C---:B------:R-:W-:Y:S08]  /*a2f0*/  HMMA.16816.F32 R8, R80.reuse, R84, R8 ;  /* 0x000000545008723c */ /* 0x040ff00000001808 */
[-C--:B------:R-:W-:Y:S01]  /*a300*/  HMMA.16816.F32 R12, R80, R86.reuse, R12 ;  /* 0x00000056500c723c */ /* 0x080fe2000000180c */
[----:B------:R-:W-:Y:S07]  /*a310*/  MUFU.EX2 R75, R153 ;  /* 0x00000099004b7308 */ /* 0x000fee0000000800 */
[C---:B------:R-:W-:Y:S01]  /*a320*/  HMMA.16816.F32 R16, R76.reuse, R86, R16 ;  /* 0x000000564c10723c */ /* 0x040fe20000001810 */
[----:B------:R-:W4:Y:S03]  /*a330*/  LDSM.16.MT88.4 R84, [R190+0x1800] ;  /* 0x00180000be54783b */ /* 0x000f260000004200 */
[----:B-1----:R-:W-:Y:S04]  /*a340*/  FADD.FTZ R73, R234, R3 ;  /* 0x00000003ea497221 */ /* 0x002fe80000010000 */
[-C--:B------:R-:W-:Y:S04]  /*a350*/  HMMA.16816.F32 R20, R76, R92.reuse, R20 ;  /* 0x0000005c4c14723c */ /* 0x080fe80000001814 */
[----:B------:R-:W-:Y:S02]  /*a360*/  FADD.FTZ R69, R121, R73 ;  /* 0x0000004979457221 */ /* 0x000fe40000010000 */
[----:B------:R-:W-:Y:S02]  /*a370*/  FADD.FTZ R3, R238, R0 ;  /* 0x00000000ee037221 */ /* 0x000fe40000010000 */
[C---:B------:R-:W-:Y:S04]  /*a380*/  HMMA.16816.F32 R24, R80.reuse, R92, R24 ;  /* 0x0000005c5018723c */ /* 0x040fe80000001818 */
[----:B------:R-:W-:Y:S02]  /*a390*/  FADD.FTZ R0, R122, R74 ;  /* 0x0000004a7a007221 */ /* 0x000fe40000010000 */
[----:B------:R-:W-:Y:S02]  /*a3a0*/  FADD.FTZ R3, R115, R3 ;  /* 0x0000000373037221 */ /* 0x000fe40000010000 */
[-C--:B------:R-:W-:Y:S04]  /*a3b0*/  HMMA.16816.F32 R28, R80, R94.reuse, R28 ;  /* 0x0000005e501c723c */ /* 0x080fe8000000181c */
[----:B------:R-:W-:Y:S02]  /*a3c0*/  FADD.FTZ R73, R114, R0 ;  /* 0x0000000072497221 */ /* 0x000fe40000010000 */
[----:B------:R-:W-:Y:S02]  /*a3d0*/  FADD.FTZ R69, R113, R69 ;  /* 0x0000004571457221 */ /* 0x000fe40000010000 */
[C---:B------:R-:W-:Y:S01]  /*a3e0*/  HMMA.16816.F32 R32, R76.reuse, R94, R32 ;  /* 0x0000005e4c20723c */ /* 0x040fe20000001820 */
[----:B------:R-:W1:Y:S03]  /*a3f0*/  LDSM.16.MT88.4 R92, [R193+0x1800] ;  /* 0x00180000c15c783b */ /* 0x000e660000004200 */
[----:B------:R-:W-:Y:S02]  /*a400*/  FADD.FTZ R0, R112, R3 ;  /* 0x0000000370007221 */ /* 0x000fe40000010000 */
[----:B------:R-:W-:Y:S02]  /*a410*/  FADD.FTZ R3, R125, R68 ;  /* 0x000000447d037221 */ /* 0x000fe40000010000 */
[-C--:B------:R-:W-:Y:S04]  /*a420*/  HMMA.16816.F32 R36, R76, R96.reuse, R36 ;  /* 0x000000604c24723c */ /* 0x080fe80000001824 */
[----:B------:R-:W-:Y:S04]  /*a430*/  FADD.FTZ R0, R131, R0 ;  /* 0x0000000083007221 */ /* 0x000fe80000010000 */
[C---:B------:R-:W-:Y:S08]  /*a440*/  HMMA.16816.F32 R40, R80.reuse, R96, R40 ;  /* 0x000000605028723c */ /* 0x040ff00000001828 */
[-C--:B------:R-:W-:Y:S08]  /*a450*/  HMMA.16816.F32 R44, R80, R98.reuse, R44 ;  /* 0x00000062502c723c */ /* 0x080ff0000000182c */
[C---:B------:R-:W-:Y:S01]  /*a460*/  HMMA.16816.F32 R48, R76.reuse, R98, R48 ;  /* 0x000000624c30723c */ /* 0x040fe20000001830 */
[----:B------:R-:W5:Y:S07]  /*a470*/  LDSM.16.MT88.4 R96, [R191+0x1800] ;  /* 0x00180000bf60783b */ /* 0x000f6e0000004200 */
[-C--:B---3--:R-:W-:Y:S08]  /*a480*/  HMMA.16816.F32 R52, R76, R88.reuse, R52 ;  /* 0x000000584c34723c */ /* 0x088ff00000001834 */
[C---:B------:R-:W-:Y:S08]  /*a490*/  HMMA.16816.F32 R56, R80.reuse, R88, R56 ;  /* 0x000000585038723c */ /* 0x040ff00000001838 */
[-C--:B------:R-:W-:Y:S07]  /*a4a0*/  HMMA.16816.F32 R60, R80, R90.reuse, R60 ;  /* 0x0000005a503c723c */ /* 0x080fee000000183c */
[----:B------:R-:W-:Y:S01]  /*a4b0*/  F2FP.PACK_AB R80, R143, R142 ;  /* 0x0000008e8f50723e */ /* 0x000fe200000000ff */
[----:B------:R-:W-:Y:S01]  /*a4c0*/  HMMA.16816.F32 R64, R76, R90, R64 ;  /* 0x0000005a4c40723c */ /* 0x000fe20000001840 */
[----:B------:R-:W3:Y:S03]  /*a4d0*/  LDSM.16.MT88.4 R88, [R192+0x1800] ;  /* 0x00180000c058783b */ /* 0x000ee60000004200 */
[----:B------:R-:W-:Y:S02]  /*a4e0*/  F2FP.PACK_AB R82, R167, R166 ;  /* 0x000000a6a752723e */ /* 0x000fe400000000ff */
[----:B--2---:R-:W-:Y:S02]  /*a4f0*/  F2FP.PACK_AB R81, R140, R141 ;  /* 0x0000008d8c51723e */ /* 0x004fe400000000ff */
[----:B------:R-:W-:Y:S04]  /*a500*/  F2FP.PACK_AB R76, R179, R181 ;  /* 0x000000b5b34c723e */ /* 0x000fe800000000ff */
[----:B------:R-:W-:Y:S02]  /*a510*/  F2FP.PACK_AB R77, R178, R139 ;  /* 0x0000008bb24d723e */ /* 0x000fe400000000ff */
[----:B------:R-:W-:Y:S02]  /*a520*/  F2FP.PACK_AB R78, R176, R177 ;  /* 0x000000b1b04e723e */ /* 0x000fe400000000ff */
[----:B------:R-:W-:Y:S02]  /*a530*/  F2FP.PACK_AB R79, R169, R171 ;  /* 0x000000aba94f723e */ /* 0x000fe400000000ff */
[----:B------:R-:W-:Y:S05]  /*a540*/  F2FP.PACK_AB R83, R157, R158 ;  /* 0x0000009e9d53723e */ /* 0x000fea00000000ff */
[-C--:B----4-:R-:W-:Y:S08]  /*a550*/  HMMA.16816.F32 R4, R76, R84.reuse, R4 ;  /* 0x000000544c04723c */ /* 0x090ff00000001804 */
[C---:B------:R-:W-:Y:S01]  /*a560*/  HMMA.16816.F32 R8, R80.reuse, R84, R8 ;  /* 0x000000545008723c */ /* 0x040fe20000001808 */
[----:B------:R-:W-:Y:S07]  /*a570*/  MUFU.EX2 R85, R109 ;  /* 0x0000006d00557308 */ /* 0x000fee0000000800 */
[-C--:B------:R-:W-:Y:S03]  /*a580*/  HMMA.16816.F32 R12, R80, R86.reuse, R12 ;  /* 0x00000056500c723c */ /* 0x080fe6000000180c */
[----:B------:R-:W2:Y:S05]  /*a590*/  MUFU.EX2 R84, R110 ;  /* 0x0000006e00547308 */ /* 0x000eaa0000000800 */
[C---:B------:R-:W-:Y:S05]  /*a5a0*/  HMMA.16816.F32 R16, R76.reuse, R86, R16 ;  /* 0x000000564c10723c */ /* 0x040fea0000001810 */
[----:B------:R-:W4:Y:S03]  /*a5b0*/  MUFU.EX2 R87, R154 ;  /* 0x0000009a00577308 */ /* 0x000f260000000800 */
[-C--:B-1----:R-:W-:Y:S07]  /*a5c0*/  HMMA.16816.F32 R20, R76, R92.reuse, R20 ;  /* 0x0000005c4c14723c */ /* 0x082fee0000001814 */
[----:B------:R-:W1:Y:S01]  /*a5d0*/  MUFU.EX2 R86, R108 ;  /* 0x0000006c00567308 */ /* 0x000e620000000800 */
[C---:B------:R-:W-:Y:S04]  /*a5e0*/  HMMA.16816.F32 R24, R80.reuse, R92, R24 ;  /* 0x0000005c5018723c */ /* 0x040fe80000001818 */
[----:B--2---:R-:W-:Y:S04]  /*a5f0*/  F2FP.PACK_AB R147, R75, R84 ;  /* 0x000000544b93723e */ /* 0x004fe800000000ff */
[-C--:B------:R-:W-:Y:S04]  /*a600*/  HMMA.16816.F32 R28, R80, R94.reuse, R28 ;  /* 0x0000005e501c723c */ /* 0x080fe8000000181c */
[----:B----4-:R-:W-:Y:S04]  /*a610*/  F2FP.PACK_AB R146, R87, R152 ;  /* 0x000000985792723e */ /* 0x010fe800000000ff */
[C---:B------:R-:W-:Y:S04]  /*a620*/  HMMA.16816.F32 R32, R76.reuse, R94, R32 ;  /* 0x0000005e4c20723c */ /* 0x040fe80000001820 */
[----:B-1----:R-:W-:Y:S04]  /*a630*/  F2FP.PACK_AB R145, R85, R86 ;  /* 0x000000565591723e */ /* 0x002fe800000000ff */
[-C--:B-----5:R-:W-:Y:S08]  /*a640*/  HMMA.16816.F32 R36, R76, R96.reuse, R36 ;  /* 0x000000604c24723c */ /* 0x0a0ff00000001824 */
[C---:B------:R-:W-:Y:S08]  /*a650*/  HMMA.16816.F32 R40, R80.reuse, R96, R40 ;  /* 0x000000605028723c */ /* 0x040ff00000001828 */
[-C--:B------:R-:W-:Y:S08]  /*a660*/  HMMA.16816.F32 R44, R80, R98.reuse, R44 ;  /* 0x00000062502c723c */ /* 0x080ff0000000182c */
[C---:B------:R-:W-:Y:S08]  /*a670*/  HMMA.16816.F32 R48, R76.reuse, R98, R48 ;  /* 0x000000624c30723c */ /* 0x040ff00000001830 */
[-C--:B---3--:R-:W-:Y:S08]  /*a680*/  HMMA.16816.F32 R52, R76, R88.reuse, R52 ;  /* 0x000000584c34723c */ /* 0x088ff00000001834 */
[C---:B------:R-:W-:Y:S08]  /*a690*/  HMMA.16816.F32 R56, R80.reuse, R88, R56 ;  /* 0x000000585038723c */ /* 0x040ff00000001838 */
[-C--:B------:R-:W-:Y:S08]  /*a6a0*/  HMMA.16816.F32 R60, R80, R90.reuse, R60 ;  /* 0x0000005a503c723c */ /* 0x080ff0000000183c */
[----:B------:R-:W-:Y:S08]  /*a6b0*/  HMMA.16816.F32 R64, R76, R90, R64 ;  /* 0x0000005a4c40723c */ /* 0x000ff00000001840 */
[-C--:B------:R-:W-:Y:S01]  /*a6c0*/  HMMA.16816.F32 R92, R148, R100.reuse, R4 ;  /* 0x00000064945c723c */ /* 0x080fe20000001804 */
[----:B------:R-:W1:Y:S07]  /*a6d0*/  LDSM.16.MT88.4 R4, [R192+0x2000] ;  /* 0x00200000c004783b */ /* 0x000e6e0000004200 */
[C---:B------:R-:W-:Y:S07]  /*a6e0*/  HMMA.16816.F32 R88, R144.reuse, R100, R8 ;  /* 0x000000649058723c */ /* 0x040fee0000001808 */
[----:B------:R-:W-:Y:S01]  /*a6f0*/  FADD.FTZ R9, R120, R73 ;  /* 0x0000004978097221 */ /* 0x000fe20000010000 */
[-C--:B------:R-:W-:Y:S01]  /*a700*/  HMMA.16816.F32 R96, R144, R102.reuse, R12 ;  /* 0x000000669060723c */ /* 0x080fe2000000180c */
[----:B------:R-:W2:Y:S03]  /*a710*/  LDL R13, [R1+0x10] ;  /* 0x00001000010d7983 */ /* 0x000ea60000100800 */
        /* <DEDUP_REMOVED lines=39> */
[-C--:B-1----:R-:W-:Y:S03]  /*a990*/  HMMA.16816.F32 R136, R148, R4.reuse, R52 ;  /* 0x000000049488723c */ /* 0x082fe60000001834 */
        /* <DEDUP_REMOVED lines=11> */
[----:B------:R-:W-:Y:S04]  /*aa50*/  HMMA.16816.F32 R148, R148, R6, R64 ;  /* 0x000000069494723c */ /* 0x000fe80000001840 */
[----:B------:R-:W-:Y:S02]  /*aa60*/  FADD.FTZ R4, R165, R4 ;  /* 0x00000004a5047221 */ /* 0x000fe40000010000 */
[----:B------:R-:W-:Y:S02]  /*aa70*/  FADD.FTZ R8, R167, R3 ;  /* 0x00000003a7087221 */ /* 0x000fe40000010000 */
[----:B------:R-:W-:Y:S04]  /*aa80*/  FADD.FTZ R4, R162, R4 ;  /* 0x00000004a2047221 */ /* 0x000fe80000010000 */
[----:B------:R-:W-:Y:S02]  /*aa90*/  FADD.FTZ R4, R161, R4 ;  /* 0x00000004a1047221 */ /* 0x000fe40000010000 */
[----:B------:R-:W-:Y:S02]  /*aaa0*/  FADD.FTZ R5, R157, R0 ;  /* 0x000000009d057221 */ /* 0x000fe40000010000 */
[----:B------:R-:W-:Y:S01]  /*aab0*/  FADD.FTZ R3, R164, R9 ;  /* 0x00000009a4037221 */ /* 0x000fe20000010000 */
[----:B------:R1:W-:Y:S01]  /*aac0*/  STL [R1], R4 ;  /* 0x0000000401007387 */ /* 0x0003e20000100800 */
[----:B------:R-:W-:Y:S01]  /*aad0*/  FADD.FTZ R0, R156, R8 ;  /* 0x000000089c007221 */ /* 0x000fe20000010000 */
[-C--:B------:R-:W-:Y:S01]  /*aae0*/  MOV R9, R2.reuse ;  /* 0x0000000200097202 */ /* 0x080fe20000000f00 */
[----:B------:R-:W-:Y:S01]  /*aaf0*/  FADD.FTZ R8, R86, R5 ;  /* 0x0000000556087221 */ /* 0x000fe20000010000 */
[----:B------:R-:W-:Y:S01]  /*ab00*/  MOV R86, R2 ;  /* 0x0000000200567202 */ /* 0x000fe20000000f00 */
[----:B------:R-:W-:Y:S02]  /*ab10*/  FADD.FTZ R5, R163, R3 ;  /* 0x00000003a3057221 */ /* 0x000fe40000010000 */
[----:B------:R-:W-:Y:S02]  /*ab20*/  FADD.FTZ R3, R155, R0 ;  /* 0x000000009b037221 */ /* 0x000fe40000010000 */
[----:B------:R-:W-:Y:S02]  /*ab30*/  FADD.FTZ R6, R160, R5 ;  /* 0x00000005a0067221 */ /* 0x000fe40000010000 */
[----:B------:R-:W-:Y:S02]  /*ab40*/  FADD.FTZ R5, R152, R3 ;  /* 0x0000000398057221 */ /* 0x000fe40000010000 */
[----:B------:R-:W-:Y:S02]  /*ab50*/  FADD.FTZ R6, R159, R6 ;  /* 0x000000069f067221 */ /* 0x000fe40000010000 */
[----:B------:R-:W-:Y:S01]  /*ab60*/  FADD.FTZ R0, R85, R8 ;  /* 0x0000000855007221 */ /* 0x000fe20000010000 */
[----:B------:R-:W-:Y:S02]  /*ab70*/  MOV R85, R70 ;  /* 0x0000004600557202 */ /* 0x000fe40000000f00 */
[----:B------:R3:W-:Y:S01]  /*ab80*/  STL [R1+0x4], R6 ;  /* 0x0000040601007387 */ /* 0x0007e20000100800 */
[----:B------:R-:W-:Y:S01]  /*ab90*/  FADD.FTZ R3, R84, R0 ;  /* 0x0000000054037221 */ /* 0x000fe20000010000 */
[C---:B------:R-:W-:Y:S02]  /*aba0*/  IADD3 R0, R230.reuse, -0x1, RZ ;  /* 0xffffffffe6007810 */ /* 0x040fe40007ffe0ff */
[----:B------:R-:W-:Y:S01]  /*abb0*/  MOV R84, R71 ;  /* 0x0000004700547202 */ /* 0x000fe20000000f00 */
[----:B------:R-:W-:Y:S02]  /*abc0*/  FADD.FTZ R3, R75, R3 ;  /* 0x000000034b037221 */ /* 0x000fe40000010000 */
[----:B-1----:R-:W-:Y:S05]  /*abd0*/  FADD.FTZ R4, R87, R5 ;  /* 0x0000000557047221 */ /* 0x002fea0000010000 */
[----:B------:R3:W-:Y:S04]  /*abe0*/  STL [R1+0x8], R4 ;  /* 0x0000080401007387 */ /* 0x0007e80000100800 */
[----:B------:R3:W-:Y:S01]  /*abf0*/  STL [R1+0xc], R3 ;  /* 0x00000c0301007387 */ /* 0x0007e20000100800 */
[----:B--2---:R-:W-:Y:S02]  /*ac00*/  ISETP.GT.AND P1, PT, R230, R13, PT ;  /* 0x0000000de600720c */ /* 0x004fe40003f24270 */
[----:B------:R-:W-:Y:S02]  /*ac10*/  MOV R230, R0 ;  /* 0x0000000000e67202 */ /* 0x000fe40000000f00 */
[----:B------:R-:W-:Y:S09]  /*ac20*/  MOV R0, R72 ;  /* 0x0000004800007202 */ /* 0x000ff20000000f00 */
[----:B---3--:R-:W-:-:S05]  /*ac30*/  @P1 BRA `(.L_x_88) ;  /* 0xffffc15000001947 */ /* 0x008fca000383ffff */
.L_x_81:
[----:B------:R-:W-:Y:S05]  /*ac40*/  BRA.DIV ~URZ, `(.L_x_89) ;  /* 0x000060b27f007947 */ /* 0x000fea000b800000 */
[----:B------:R-:W2:Y:S04]  /*ac50*/  LDL.LU R13, [R1] ;  /* 0x00000000010d7983 */ /* 0x000ea80000300800 */
[----:B------:R-:W3:Y:S04]  /*ac60*/  LDL.LU R12, [R1+0x4] ;  /* 0x00000400010c7983 */ /* 0x000ee80000300800 */
[----:B------:R-:W4:Y:S04]  /*ac70*/  LDL.LU R11, [R1+0x8] ;  /* 0x00000800010b7983 */ /* 0x000f280000300800 */
[----:B------:R-:W5:Y:S04]  /*ac80*/  LDL.LU R10, [R1+0xc] ;  /* 0x00000c00010a7983 */ /* 0x000f680000300800 */
[----:B--2---:R-:W2:Y:S04]  /*ac90*/  SHFL.BFLY PT, R0, R13, 0x2, 0x1f ;  /* 0x0c401f000d007f89 */ /* 0x004ea800000e0000 */
[----:B-1-3--:R-:W1:Y:S04]  /*aca0*/  SHFL.BFLY PT, R2, R12, 0x2, 0x1f ;  /* 0x0c401f000c027f89 */ /* 0x00ae6800000e0000 */
[----:B----4-:R-:W3:Y:S04]  /*acb0*/  SHFL.BFLY PT, R3, R11, 0x2, 0x1f ;  /* 0x0c401f000b037f89 */ /* 0x010ee800000e0000 */
[----:B-----5:R-:W4:Y:S01]  /*acc0*/  SHFL.BFLY PT, R4, R10, 0x2, 0x1f ;  /* 0x0c401f000a047f89 */ /* 0x020f2200000e0000 */
[----:B--2---:R-:W-:-:S02]  /*acd0*/  FADD.FTZ R0, R0, R13 ;  /* 0x0000000d00007221 */ /* 0x004fc40000010000 */
[----:B-1----:R-:W-:-:S03]  /*ace0*/  FADD.FTZ R2, R2, R12 ;  /* 0x0000000c02027221 */ /* 0x002fc60000010000 */
[----:B------:R-:W1:Y:S01]  /*acf0*/  SHFL.BFLY PT, R5, R0, 0x1, 0x1f ;  /* 0x0c201f0000057f89 */ /* 0x000e6200000e0000 */
[----:B---3--:R-:W-:-:S03]  /*ad00*/  FADD.FTZ R3, R3, R11 ;  /* 0x0000000b03037221 */ /* 0x008fc60000010000 */
[----:B------:R-:W2:Y:S01]  /*ad10*/  SHFL.BFLY PT, R6, R2, 0x1, 0x1f ;  /* 0x0c201f0002067f89 */ /* 0x000ea200000e0000 */
[----:B----4-:R-:W-:-:S03]  /*ad20*/  FADD.FTZ R4, R4, R10 ;  /* 0x0000000a04047221 */ /* 0x010fc60000010000 */
[----:B------:R-:W3:Y:S04]  /*ad30*/  SHFL.BFLY PT, R7, R3, 0x1, 0x1f ;  /* 0x0c201f0003077f89 */ /* 0x000ee800000e0000 */
[----:B------:R4:W4:Y:S01]  /*ad40*/  SHFL.BFLY PT, R8, R4, 0x1, 0x1f ;  /* 0x0c201f0004087f89 */ /* 0x00092200000e0000 */
[----:B-1----:R-:W-:Y:S02]  /*ad50*/  FADD.FTZ R5, R0, R5 ;  /* 0x0000000500057221 */ /* 0x002fe40000010000 */
[----:B--2---:R-:W-:Y:S02]  /*ad60*/  FADD.FTZ R6, R2, R6 ;  /* 0x0000000602067221 */ /* 0x004fe40000010000 */
[----:B---3--:R-:W-:Y:S02]  /*ad70*/  FADD.FTZ R7, R3, R7 ;  /* 0x0000000703077221 */ /* 0x008fe40000010000 */
.L_x_179:
[----:B------:R-:W-:Y:S01]  /*ad80*/  FSETP.NE.FTZ.AND P3, PT, R5, RZ, PT ;  /* 0x000000ff0500720b */ /* 0x000fe20003f75000 */
[----:B------:R-:W-:Y:S01]  /*ad90*/  CS2R R2, SRZ ;  /* 0x0000000000027805 */ /* 0x000fe2000001ff00 */
[----:B------:R-:W-:Y:S01]  /*ada0*/  MOV R0, RZ ;  /* 0x000000ff00007202 */ /* 0x000fe20000000f00 */
[----:B----4-:R-:W-:Y:S01]  /*adb0*/  FADD.FTZ R4, R8, R4 ;  /* 0x0000000408047221 */ /* 0x010fe20000010000 */
[----:B------:R-:W-:-:S02]  /*adc0*/  FSETP.NE.FTZ.AND P1, PT, R7, RZ, PT ;  /* 0x000000ff0700720b */ /* 0x000fc40003f35000 */
[----:B------:R-:W-:Y:S02]  /*add0*/  FSETP.NE.FTZ.AND P2, PT, R6, RZ, PT ;  /* 0x000000ff0600720b */ /* 0x000fe40003f55000 */
[----:B------:R-:W-:Y:S02]  /*ade0*/  FSETP.NE.FTZ.AND P0, PT, R4, RZ, PT ;  /* 0x000000ff0400720b */ /* 0x000fe40003f15000 */
[----:B------:R-:W-:Y:S02]  /*adf0*/  MOV R24, 0xff800000 ;  /* 0xff80000000187802 */ /* 0x000fe40000000f00 */
[----:B------:R-:W-:Y:S01]  /*ae00*/  MOV R22, 0xff800000 ;  /* 0xff80000000167802 */ /* 0x000fe20000000f00 */
[----:B------:R-:W1:Y:S01]  /*ae10*/  @P3 MUFU.RCP R0, R5 ;  /* 0x0000000500003308 */ /* 0x000e620000001000 */
[----:B------:R-:W-:Y:S02]  /*ae20*/  MOV R23, 0xff800000 ;  /* 0xff80000000177802 */ /* 0x000fe40000000f00 */
[----:B------:R-:W-:-:S02]  /*ae30*/  MOV R19, 0xff800000 ;  /* 0xff80000000137802 */ /* 0x000fc40000000f00 */
[----:B------:R-:W-:-:S03]  /*ae40*/  @P1 MOV R11, 0x3f317218 ;  /* 0x3f317218000b1802 */ /* 0x000fc60000000f00 */
[----:B------:R-:W2:Y:S01]  /*ae50*/  @P2 MUFU.RCP R3, R6 ;  /* 0x0000000600032308 */ /* 0x000ea20000001000 */
[----:B-1----:R-:W-:-:S07]  /*ae60*/  FMUL.FTZ R68, R0, R92 ;  /* 0x0000005c00447220 */ /* 0x002fce0000410000 */
[----:B------:R-:W-:Y:S01]  /*ae70*/  @P1 MUFU.RCP R2, R7 ;  /* 0x0000000700021308 */ /* 0x000fe20000001000 */
[C---:B------:R-:W-:Y:S02]  /*ae80*/  FMUL.FTZ R69, R0.reuse, R93 ;  /* 0x0000005d00457220 */ /* 0x040fe40000410000 */
[C---:B------:R-:W-:Y:S02]  /*ae90*/  FMUL.FTZ R74, R0.reuse, R100 ;  /* 0x00000064004a7220 */ /* 0x040fe40000410000 */
[C---:B------:R-:W-:Y:S02]  /*aea0*/  FMUL.FTZ R75, R0.reuse, R101 ;  /* 0x00000065004b7220 */ /* 0x040fe40000410000 */
[C---:B------:R-:W-:Y:S01]  /*aeb0*/  FMUL.FTZ R76, R0.reuse, R104 ;  /* 0x00000068004c7220 */ /* 0x040fe20000410000 */
[----:B------:R1:W-:Y:S01]  /*aec0*/  @P3 MUFU.LG2 R10, R5 ;  /* 0x00000005000a3308 */ /* 0x0003e20000000c00 */
        /* <DEDUP_REMOVED lines=9> */
[----:B-1----:R-:W-:Y:S01]  /*af60*/  @P2 MOV R5, 0x3f317218 ;  /* 0x3f31721800052802 */ /* 0x002fe20000000f00 */
[----:B------:R-:W-:-:S02]  /*af70*/  FMUL.FTZ R81, R0, R137 ;  /* 0x0000008900517220 */ /* 0x000fc40000410000 */
[C---:B------:R-:W-:Y:S02]  /*af80*/  FMUL.FTZ R62, R0.reuse, R148 ;  /* 0x00000094003e7220 */ /* 0x040fe40000410000 */
[----:B------:R-:W-:Y:S02]  /*af90*/  FMUL.FTZ R63, R0, R149 ;  /* 0x00000095003f7220 */ /* 0x000fe40000410000 */
[----:B------:R-:W1:Y:S01]  /*afa0*/  @P1 MUFU.LG2 R0, R7 ;  /* 0x0000000700001308 */ /* 0x000e620000000c00 */
[C---:B--2---:R-:W-:Y:S02]  /*afb0*/  FMUL.FTZ R86, R3.reuse, R94 ;  /* 0x0000005e03567220 */ /* 0x044fe40000410000 */
[C---:B------:R-:W-:Y:S02]  /*afc0*/  FMUL.FTZ R87, R3.reuse, R95 ;  /* 0x0000005f03577220 */ /* 0x040fe40000410000 */
[C---:B------:R-:W-:Y:S02]  /*afd0*/  FMUL.FTZ R92, R3.reuse, R102 ;  /* 0x00000066035c7220 */ /* 0x040fe40000410000 */
[----:B------:R-:W-:-:S02]  /*afe0*/  FMUL.FTZ R93, R3, R103 ;  /* 0x00000067035d7220 */ /* 0x000fc40000410000 */
[C---:B------:R-:W-:Y:S02]  /*aff0*/  FMUL.FTZ R94, R3.reuse, R106 ;  /* 0x0000006a035e7220 */ /* 0x040fe40000410000 */
[C---:B------:R-:W-:Y:S02]  /*b000*/  FMUL.FTZ R95, R3.reuse, R107 ;  /* 0x0000006b035f7220 */ /* 0x040fe40000410000 */
[C---:B------:R-:W-:Y:S02]  /*b010*/  FMUL.FTZ R100, R3.reuse, R118 ;  /* 0x0000007603647220 */ /* 0x040fe40000410000 */
[C---:B------:R-:W-:Y:S02]  /*b020*/  FMUL.FTZ R101, R3.reuse, R119 ;  /* 0x0000007703657220 */ /* 0x040fe40000410000 */
[----:B-1----:R-:W-:Y:S01]  /*b030*/  @P1 FMUL.FTZ R7, R0, 0.69314718246459960938 ;  /* 0x3f31721800071820 */ /* 0x002fe20000410000 */
[----:B------:R-:W-:Y:S01]  /*b040*/  MOV R0, RZ ;  /* 0x000000ff00007202 */ /* 0x000fe20000000f00 */
[----:B------:R-:W-:-:S02]  /*b050*/  FMUL.FTZ R104, R3, R122 ;  /* 0x0000007a03687220 */ /* 0x000fc40000410000 */
[C---:B------:R-:W-:Y:S02]  /*b060*/  FMUL.FTZ R105, R3.reuse, R123 ;  /* 0x0000007b03697220 */ /* 0x040fe40000410000 */
[C---:B------:R-:W-:Y:S01]  /*b070*/  FMUL.FTZ R102, R3.reuse, R134 ;  /* 0x0000008603667220 */ /* 0x040fe20000410000 */
[----:B------:R-:W1:Y:S01]  /*b080*/  @P0 MUFU.RCP R0, R4 ;  /* 0x0000000400000308 */ /* 0x000e620000001000 */
[C---:B------:R-:W-:Y:S02]  /*b090*/  FMUL.FTZ R103, R3.reuse, R135 ;  /* 0x0000008703677220 */ /* 0x040fe40000410000 */
[C---:B------:R-:W-:Y:S02]  /*b0a0*/  FMUL.FTZ R84, R3.reuse, R138 ;  /* 0x0000008a03547220 */ /* 0x040fe40000410000 */
[C---:B------:R-:W-:Y:S02]  /*b0b0*/  FMUL.FTZ R85, R3.reuse, R139 ;  /* 0x0000008b03557220 */ /* 0x040fe40000410000 */
[----:B------:R-:W-:-:S02]  /*b0c0*/  FMUL.FTZ R66, R3, R150 ;  /* 0x0000009603427220 */ /* 0x000fc40000410000 */
[----:B------:R-:W-:Y:S01]  /*b0d0*/  FMUL.FTZ R67, R3, R151 ;  /* 0x0000009703437220 */ /* 0x000fe20000410000 */
[----:B------:R-:W-:Y:S01]  /*b0e0*/  @P3 MOV R3, 0x3f317218 ;  /* 0x3f31721800033802 */ /* 0x000fe20000000f00 */
        /* <DEDUP_REMOVED lines=15> */
[----:B------:R-:W-:Y:S02]  /*b1e0*/  FMUL.FTZ R27, R2, R145 ;  /* 0x00000091021b7220 */ /* 0x000fe40000410000 */
[----:B------:R2:W3:Y:S01]  /*b1f0*/  @P0 MUFU.LG2 R2, R4 ;  /* 0x0000000400020308 */ /* 0x0004e20000000c00 */
[----:B------:R-:W-:-:S02]  /*b200*/  @P3 FMUL.FTZ R6, R3, c[0x0][0x2d0] ;  /* 0x0000b40003063a20 */ /* 0x000fc40000410000 */
[----:B------:R-:W-:Y:S02]  /*b210*/  @P1 FMUL.FTZ R3, R11, c[0x0][0x2d0] ;  /* 0x0000b4000b031a20 */ /* 0x000fe40000410000 */
[----:B------:R-:W-:Y:S02]  /*b220*/  @P3 FMUL.FTZ R10, R10, 0.69314718246459960938 ;  /* 0x3f3172180a0a3820 */ /* 0x000fe40000410000 */
[----:B------:R-:W-:Y:S01]  /*b230*/  @P1 FFMA.FTZ R24, R3, R70, R7 ;  /* 0x0000004603181223 */ /* 0x000fe20000010007 */
[----:B------:R-:W-:Y:S01]  /*b240*/  @P0 MOV R3, 0x3f317218 ;  /* 0x3f31721800030802 */ /* 0x000fe20000000f00 */
[----:B------:R-:W-:Y:S02]  /*b250*/  @P2 FMUL.FTZ R8, R8, 0.69314718246459960938 ;  /* 0x3f31721808082820 */ /* 0x000fe40000410000 */
[----:B------:R-:W-:Y:S02]  /*b260*/  @P2 FMUL.FTZ R5, R5, c[0x0][0x2d0] ;  /* 0x0000b40005052a20 */ /* 0x000fe40000410000 */
[----:B------:R-:W-:-:S02]  /*b270*/  @P0 FMUL.FTZ R3, R3, c[0x0][0x2d0] ;  /* 0x0000b40003030a20 */ /* 0x000fc40000410000 */
[----:B-1----:R-:W-:Y:S01]  /*b280*/  FMUL.FTZ R30, R0, R90 ;  /* 0x0000005a001e7220 */ /* 0x002fe20000410000 */
[----:B--2---:R-:W-:Y:S01]  /*b290*/  MOV R4, 0x1 ;  /* 0x0000000100047802 */ /* 0x004fe20000000f00 */
[----:B---3--:R-:W-:Y:S02]  /*b2a0*/  @P0 FMUL.FTZ R2, R2, 0.69314718246459960938 ;  /* 0x3f31721802020820 */ /* 0x008fe40000410000 */
        /* <DEDUP_REMOVED lines=14> */
[----:B------:R-:W-:Y:S01]  /*b390*/  FMUL.FTZ R29, R0, R147 ;  /* 0x00000093001d7220 */ /* 0x000fe20000410000 */
[----:B------:R-:W-:Y:S01]  /*b3a0*/  PRMT R0, R4, 0x7610, R0 ;  /* 0x0000761004007816 */ /* 0x000fe20000000000 */
[----:B------:R-:W-:-:S02]  /*b3b0*/  @P3 FFMA.FTZ R22, R6, R72, R10 ;  /* 0x0000004806163223 */ /* 0x000fc4000001000a */
[----:B------:R-:W-:Y:S02]  /*b3c0*/  @P2 FFMA.FTZ R23, R5, R71, R8 ;  /* 0x0000004705172223 */ /* 0x000fe40000010008 */
[----:B------:R-:W-:Y:S02]  /*b3d0*/  @P0 FFMA.FTZ R19, R3, R9, R2 ;  /* 0x0000000903130223 */ /* 0x000fe40000010002 */
.L_x_48:
[----:B-1----:R1:W5:Y:S04]  /*b3e0*/  LDL R6, [R1+0x40] ;  /* 0x0000400001067983 */ /* 0x0023680000100800 */
[----:B------:R-:W2:Y:S01]  /*b3f0*/  S2R R2, SR_TID.X ;  /* 0x0000000000027919 */ /* 0x000ea20000002100 */
[----:B------:R-:W-:Y:S01]  /*b400*/  BSSY B0, `(.L_x_90) ;  /* 0x0000011000007945 */ /* 0x000fe20003800000 */
[----:B--2---:R-:W-:-:S13]  /*b410*/  LOP3.LUT P0, RZ, R2, 0x7f, RZ, 0xc0, !PT ;  /* 0x0000007f02ff7812 */ /* 0x004fda000780c0ff */
[----:B------:R-:W-:Y:S05]  /*b420*/  @P0 BRA `(.L_x_91) ;  /* 0x000000e000000947 */ /* 0x000fea0003800000 */
[----:B-1----:R-:W1:Y:S01]  /*b430*/  S2R R4, SR_LANEID ;  /* 0x0000000000047919 */ /* 0x002e620000000000 */
[----:B------:R-:W-:Y:S01]  /*b440*/  VOTEU.ANY UR4, UPT, PT ;  /* 0x0000000000047886 */ /* 0x000fe200038e0100 */
[----:B------:R-:W-:Y:S01]  /*b450*/  IMAD.MOV.U32 R5, RZ, RZ, c[0x0][0x564] ;  /* 0x00015900ff057624 */ /* 0x000fe200078e00ff */
[----:B------:R-:W1:Y:S08]  /*b460*/  FLO.U32 R3, UR4 ;  /* 0x0000000400037d00 */ /* 0x000e7000080e0000 */
[----:B------:R-:W2:Y:S01]  /*b470*/  POPC R2, UR4 ;  /* 0x0000000400027d09 */ /* 0x000ea20008000000 */
[----:B-1----:R-:W-:Y:S01]  /*b480*/  ISETP.EQ.U32.AND P0, PT, R3, R4, PT ;  /* 0x000000040300720c */ /* 0x002fe20003f02070 */
[----:B------:R-:W-:-:S12]  /*b490*/  IMAD.MOV.U32 R4, RZ, RZ, c[0x0][0x560] ;  /* 0x00015800ff047624 */ /* 0x000fd800078e00ff */
[----:B--2---:R1:W2:Y:S04]  /*b4a0*/  @P0 ATOMG.E.ADD.STRONG.GPU PT, R2, [R4.64], R2 ;  /* 0x00000002040209a8 */ /* 0x0042a800081ee1c6 */
[----:B-1----:R-:W1:Y:S04]  /*b4b0*/  S2R R4, SR_LTMASK ;  /* 0x0000000000047919 */ /* 0x002e680000003900 */
[----:B--2---:R1:W2:Y:S02]  /*b4c0*/  SHFL.IDX PT, R3, R2, R3, 0x1f ;  /* 0x00001f0302037589 */ /* 0x0042a400000e0000 */
[----:B-1----:R-:W-:-:S06]  /*b4d0*/  LOP3.LUT R2, R4, UR4, RZ, 0xc0, !PT ;  /* 0x0000000404027c12 */ /* 0x002fcc000f8ec0ff */
[----:B------:R-:W2:Y:S02]  /*b4e0*/  POPC R2, R2 ;  /* 0x0000000200027309 */ /* 0x000ea40000000000 */
[----:B--2--5:R-:W-:-:S05]  /*b4f0*/  IADD3 R6, R3, c[0x0][0xc], R2 ;  /* 0x0000030003067a10 */ /* 0x024fca0007ffe002 */
[----:B------:R1:W-:Y:S02]  /*b500*/  STL [R1+0x40], R6 ;  /* 0x0000400601007387 */ /* 0x0003e40000100800 */
.L_x_91:
[----:B-1----:R-:W-:Y:S05]  /*b510*/  BSYNC B0 ;  /* 0x0000000000007941 */ /* 0x002fea0003800000 */
.L_x_90:
[----:B------:R-:W-:Y:S01]  /*b520*/  PRMT R0, R0, 0x9910, RZ ;  /* 0x0000991000007816 */ /* 0x000fe200000000ff */
[----:B------:R-:W-:Y:S01]  /*b530*/  BSSY B1, `(.L_x_92) ;  /* 0x0000303000017945 */ /* 0x000fe20003800000 */
[----:B-----5:R-:W-:Y:S02]  /*b540*/  IMAD.MOV.U32 R57, RZ, RZ, R6 ;  /* 0x000000ffff397224 */ /* 0x020fe400078e0006 */
[----:B------:R-:W-:-:S13]  /*b550*/  ISETP.NE.AND P0, PT, R0, RZ, PT ;  /* 0x000000ff0000720c */ /* 0x000fda0003f05270 */
[----:B------:R-:W-:Y:S05]  /*b560*/  @!P0 BRA `(.L_x_93) ;  /* 0x0000232000008947 */ /* 0x000fea0003800000 */
[----:B------:R-:W2:Y:S04]  /*b570*/  LDL R6, [R1+0x84] ;  /* 0x0000840001067983 */ /* 0x000ea80000100800 */
[----:B------:R-:W3:Y:S04]  /*b580*/  LDL R5, [R1+0x94] ;  /* 0x0000940001057983 */ /* 0x000ee80000100800 */
[----:B------:R-:W4:Y:S04]  /*b590*/  LDL R9, [R1+0xb8] ;  /* 0x0000b80001097983 */ /* 0x000f280000100800 */
[----:B------:R-:W4:Y:S01]  /*b5a0*/  LDL R8, [R1+0xb4] ;  /* 0x0000b40001087983 */ /* 0x000f220000100800 */
[----:B------:R-:W-:Y:S01]  /*b5b0*/  WARPSYNC 0xffffffff ;  /* 0xffffffff00007948 */ /* 0x000fe20003800000 */
[----:B------:R-:W-:-:S02]  /*b5c0*/  F2FP.PACK_AB R0, R69, R68 ;  /* 0x000000444500723e */ /* 0x000fc400000000ff */
[----:B------:R-:W-:Y:S01]  /*b5d0*/  BAR.SYNC.DEFER_BLOCKING 0x1, 0x80 ;  /* 0x0042000000007b1d */ /* 0x000fe20000010000 */
[----:B------:R-:W-:Y:S02]  /*b5e0*/  F2FP.PACK_AB R3, R87, R86 ;  /* 0x000000565703723e */ /* 0x000fe400000000ff */
[----:B------:R-:W-:-:S03]  /*b5f0*/  F2FP.PACK_AB R2, R75, R74 ;  /* 0x0000004a4b02723e */ /* 0x000fc600000000ff */
[----:B------:R-:W4:Y:S01]  /*b600*/  LDL R7, [R1+0x88] ;  /* 0x0000880001077983 */ /* 0x000f220000100800 */
[----:B------:R-:W-:-:S03]  /*b610*/  F2FP.PACK_AB R4, R45, R44 ;  /* 0x0000002c2d04723e */ /* 0x000fc600000000ff */
[----:B------:R-:W4:Y:S04]  /*b620*/  LDL R13, [R1+0x8c] ;  /* 0x00008c00010d7983 */ /* 0x000f280000100800 */
[----:B------:R-:W4:Y:S04]  /*b630*/  LDL R12, [R1+0xbc] ;  /* 0x0000bc00010c7983 */ /* 0x000f280000100800 */
[----:B------:R-:W4:Y:S04]  /*b640*/  LDL R10, [R1+0xc0] ;  /* 0x0000c000010a7983 */ /* 0x000f280000100800 */
[----:B--2---:R1:W-:Y:S04]  /*b650*/  STS [R6], R0 ;  /* 0x0000000006007388 */ /* 0x0043e80000000800 */
[----:B------:R2:W-:Y:S04]  /*b660*/  STS [R6+0x400], R3 ;  /* 0x0004000306007388 */ /* 0x0005e80000000800 */
[----:B---3--:R3:W-:Y:S01]  /*b670*/  STS [R5], R2 ;  /* 0x0000000205007388 */ /* 0x0087e20000000800 */
[----:B-1----:R-:W-:-:S02]  /*b680*/  F2FP.PACK_AB R0, R93, R92 ;  /* 0x0000005c5d00723e */ /* 0x002fc400000000ff */
[----:B--2---:R-:W-:-:S03]  /*b690*/  F2FP.PACK_AB R3, R43, R42 ;  /* 0x0000002a2b03723e */ /* 0x004fc600000000ff */
[----:B------:R1:W-:Y:S01]  /*b6a0*/  STS [R5+0x400], R0 ;  /* 0x0004000005007388 */ /* 0x0003e20000000800 */
[----:B---3--:R-:W-:-:S03]  /*b6b0*/  F2FP.PACK_AB R2, R31, R30 ;  /* 0x0000001e1f02723e */ /* 0x008fc600000000ff */
[----:B------:R-:W-:Y:S04]  /*b6c0*/  STS [R6+0x2000], R3 ;  /* 0x0020000306007388 */ /* 0x000fe80000000800 */
[----:B------:R2:W-:Y:S01]  /*b6d0*/  STS [R6+0x2400], R2 ;  /* 0x0024000206007388 */ /* 0x0005e20000000800 */
[----:B-1----:R-:W-:-:S03]  /*b6e0*/  F2FP.PACK_AB R0, R33, R32 ;  /* 0x000000202100723e */ /* 0x002fc600000000ff */
[----:B--2---:R-:W2:Y:S01]  /*b6f0*/  LDL R6, [R1+0x90] ;  /* 0x0000900001067983 */ /* 0x004ea20000100800 */
[----:B------:R-:W-:Y:S02]  /*b700*/  F2FP.PACK_AB R3, R77, R76 ;  /* 0x0000004c4d03723e */ /* 0x000fe400000000ff */
[----:B------:R-:W-:Y:S01]  /*b710*/  F2FP.PACK_AB R2, R95, R94 ;  /* 0x0000005e5f02723e */ /* 0x000fe200000000ff */
[----:B------:R1:W-:Y:S04]  /*b720*/  STS [R5+0x2000], R0 ;  /* 0x0020000005007388 */ /* 0x0003e80000000800 */
[----:B------:R3:W-:Y:S04]  /*b730*/  STS [R5+0x2400], R4 ;  /* 0x0024000405007388 */ /* 0x0007e80000000800 */
[----:B----4-:R4:W-:Y:S04]  /*b740*/  STS [R9], R3 ;  /* 0x0000000309007388 */ /* 0x0109e80000000800 */
[----:B------:R4:W-:Y:S04]  /*b750*/  STS [R9+0x400], R2 ;  /* 0x0004000209007388 */ /* 0x0009e80000000800 */
[----:B------:R-:W2:Y:S01]  /*b760*/  LDL.LU R11, [R1+0x6c] ;  /* 0x00006c00010b7983 */ /* 0x000ea20000300800 */
[----:B-1----:R-:W-:-:S02]  /*b770*/  F2FP.PACK_AB R0, R79, R78 ;  /* 0x0000004e4f00723e */ /* 0x002fc400000000ff */
[----:B---3--:R-:W-:-:S03]  /*b780*/  F2FP.PACK_AB R4, R35, R34 ;  /* 0x000000222304723e */ /* 0x008fc600000000ff */
[----:B------:R1:W-:Y:S01]  /*b790*/  STS [R8], R0 ;  /* 0x0000000008007388 */ /* 0x0003e20000000800 */
[----:B------:R-:W-:Y:S02]  /*b7a0*/  F2FP.PACK_AB R5, R61, R60 ;  /* 0x0000003c3d05723e */ /* 0x000fe400000000ff */
[----:B----4-:R-:W-:Y:S02]  /*b7b0*/  F2FP.PACK_AB R3, R101, R100 ;  /* 0x000000646503723e */ /* 0x010fe400000000ff */
[----:B------:R-:W-:-:S03]  /*b7c0*/  F2FP.PACK_AB R2, R47, R46 ;  /* 0x0000002e2f02723e */ /* 0x000fc600000000ff */
[----:B------:R-:W-:Y:S04]  /*b7d0*/  STS [R8+0x400], R3 ;  /* 0x0004000308007388 */ /* 0x000fe80000000800 */
[----:B------:R-:W-:Y:S04]  /*b7e0*/  STS [R9+0x2000], R4 ;  /* 0x0020000409007388 */ /* 0x000fe80000000800 */
[----:B------:R3:W-:Y:S01]  /*b7f0*/  STS [R9+0x2400], R2 ;  /* 0x0024000209007388 */ /* 0x0007e20000000800 */
[----:B-1----:R-:W-:-:S03]  /*b800*/  F2FP.PACK_AB R0, R37, R36 ;  /* 0x000000242500723e */ /* 0x002fc600000000ff */
[----:B---3--:R-:W3:Y:S01]  /*b810*/  LDL.LU R9, [R1+0x70] ;  /* 0x0000700001097983 */ /* 0x008ee20000300800 */
[----:B------:R-:W-:Y:S02]  /*b820*/  F2FP.PACK_AB R4, R65, R64 ;  /* 0x000000404104723e */ /* 0x000fe400000000ff */
[----:B------:R-:W-:Y:S01]  /*b830*/  F2FP.PACK_AB R3, R105, R104 ;  /* 0x000000686903723e */ /* 0x000fe200000000ff */
[----:B------:R1:W-:Y:S01]  /*b840*/  STS [R8+0x2000], R0 ;  /* 0x0020000008007388 */ /* 0x0003e20000000800 */
[----:B------:R-:W-:-:S03]  /*b850*/  F2FP.PACK_AB R2, R83, R82 ;  /* 0x000000525302723e */ /* 0x000fc600000000ff */
[----:B------:R4:W-:Y:S04]  /*b860*/  STS [R8+0x2400], R5 ;  /* 0x0024000508007388 */ /* 0x0009e80000000800 */
[----:B------:R4:W-:Y:S04]  /*b870*/  STS [R7], R4 ;  /* 0x0000000407007388 */ /* 0x0009e80000000800 */
[----:B------:R4:W-:Y:S01]  /*b880*/  STS [R7+0x400], R3 ;  /* 0x0004000307007388 */ /* 0x0009e20000000800 */
[----:B-1----:R-:W-:Y:S02]  /*b890*/  F2FP.PACK_AB R0, R103, R102 ;  /* 0x000000666700723e */ /* 0x002fe400000000ff */
[----:B------:R-:W-:-:S02]  /*b8a0*/  ISETP.NE.U32.AND P3, PT, RZ, c[0x0][0x508], PT ;  /* 0x00014200ff007a0c */ /* 0x000fc40003f65070 */
[----:B------:R-:W-:Y:S01]  /*b8b0*/  ISETP.NE.U32.AND P2, PT, RZ, c[0x0][0x500], PT ;  /* 0x00014000ff007a0c */ /* 0x000fe20003f45070 */
[----:B----4-:R-:W4:Y:S01]  /*b8c0*/  LDL.LU R8, [R1+0x78] ;  /* 0x0000780001087983 */ /* 0x010f220000300800 */
[----:B------:R-:W-:Y:S02]  /*b8d0*/  F2FP.PACK_AB R4, R53, R52 ;  /* 0x000000343504723e */ /* 0x000fe400000000ff */
[----:B------:R-:W-:Y:S02]  /*b8e0*/  F2FP.PACK_AB R3, R55, R54 ;  /* 0x000000363703723e */ /* 0x000fe400000000ff */
[----:B------:R-:W-:Y:S02]  /*b8f0*/  ISETP.NE.AND.EX P3, PT, RZ, c[0x0][0x50c], PT, P3 ;  /* 0x00014300ff007a0c */ /* 0x000fe40003f65330 */
[----:B------:R-:W-:Y:S01]  /*b900*/  ISETP.NE.AND.EX P2, PT, RZ, c[0x0][0x504], PT, P2 ;  /* 0x00014100ff007a0c */ /* 0x000fe20003f45320 */
[----:B--2---:R1:W-:Y:S04]  /*b910*/  STS [R6], R2 ;  /* 0x0000000206007388 */ /* 0x0043e80000000800 */
[----:B------:R2:W-:Y:S04]  /*b920*/  STS [R6+0x400], R0 ;  /* 0x0004000006007388 */ /* 0x0005e80000000800 */
[----:B------:R2:W-:Y:S04]  /*b930*/  STS [R7+0x2000], R4 ;  /* 0x0020000407007388 */ /* 0x0005e80000000800 */
[----:B------:R2:W-:Y:S01]  /*b940*/  STS [R7+0x2400], R3 ;  /* 0x0024000307007388 */ /* 0x0005e20000000800 */
[----:B-1----:R-:W-:-:S02]  /*b950*/  F2FP.PACK_AB R2, R49, R48 ;  /* 0x000000303102723e */ /* 0x002fc400000000ff */
[----:B--2---:R-:W-:-:S03]  /*b960*/  F2FP.PACK_AB R0, R51, R50 ;  /* 0x000000323300723e */ /* 0x004fc600000000ff */
[----:B------:R-:W-:Y:S04]  /*b970*/  STS [R6+0x2000], R2 ;  /* 0x0020000206007388 */ /* 0x000fe80000000800 */
[----:B------:R1:W-:Y:S01]  /*b980*/  STS [R6+0x2400], R0 ;  /* 0x0024000006007388 */ /* 0x0003e20000000800 */
[----:B------:R-:W-:Y:S02]  /*b990*/  F2FP.PACK_AB R4, R85, R84 ;  /* 0x000000545504723e */ /* 0x000fe400000000ff */
[----:B------:R-:W-:Y:S02]  /*b9a0*/  F2FP.PACK_AB R3, R63, R62 ;  /* 0x0000003e3f03723e */ /* 0x000fe400000000ff */
[----:B-1----:R-:W-:Y:S02]  /*b9b0*/  F2FP.PACK_AB R0, R81, R80 ;  /* 0x000000505100723e */ /* 0x002fe400000000ff */
[----:B------:R-:W-:-:S03]  /*b9c0*/  F2FP.PACK_AB R2, R67, R66 ;  /* 0x000000424302723e */ /* 0x000fc600000000ff */
[----:B------:R1:W-:Y:S04]  /*b9d0*/  STS [R13], R0 ;  /* 0x000000000d007388 */ /* 0x0003e80000000800 */
[----:B------:R-:W-:Y:S04]  /*b9e0*/  STS [R13+0x400], R4 ;  /* 0x000400040d007388 */ /* 0x000fe80000000800 */
[----:B------:R2:W-:Y:S04]  /*b9f0*/  STS [R12], R3 ;  /* 0x000000030c007388 */ /* 0x0005e80000000800 */
[----:B------:R3:W-:Y:S01]  /*ba00*/  STS [R10+0x400], R2 ;  /* 0x000400020a007388 */ /* 0x0007e20000000800 */
[----:B-1----:R-:W-:-:S05]  /*ba10*/  F2FP.PACK_AB R0, R39, R38 ;  /* 0x000000262700723e */ /* 0x002fca00000000ff */
[----:B------:R1:W-:Y:S01]  /*ba20*/  STS [R13+0x2000], R0 ;  /* 0x002000000d007388 */ /* 0x0003e20000000800 */
[----:B--2---:R-:W-:Y:S02]  /*ba30*/  F2FP.PACK_AB R3, R29, R28 ;  /* 0x0000001c1d03723e */ /* 0x004fe400000000ff */
[----:B---3--:R-:W-:-:S05]  /*ba40*/  F2FP.PACK_AB R2, R41, R40 ;  /* 0x000000282902723e */ /* 0x008fca00000000ff */
[----:B------:R2:W-:Y:S01]  /*ba50*/  STS [R13+0x2400], R2 ;  /* 0x002400020d007388 */ /* 0x0005e20000000800 */
[----:B-1----:R-:W-:-:S05]  /*ba60*/  F2FP.PACK_AB R0, R27, R26 ;  /* 0x0000001a1b00723e */ /* 0x002fca00000000ff */
[----:B------:R-:W-:Y:S04]  /*ba70*/  STS [R12+0x2000], R0 ;  /* 0x002000000c007388 */ /* 0x000fe80000000800 */
[----:B------:R1:W-:Y:S04]  /*ba80*/  STS [R10+0x2400], R3 ;  /* 0x002400030a007388 */ /* 0x0003e80000000800 */
[----:B------:R-:W-:Y:S01]  /*ba90*/  BAR.SYNC.DEFER_BLOCKING 0x1, 0x80 ;  /* 0x0042000000007b1d */ /* 0x000fe20000010000 */
[C---:B------:R-:W-:Y:S02]  /*baa0*/  @P3 IADD3 R6, P0, R11.reuse, c[0x0][0x508], RZ ;  /* 0x000142000b063a10 */ /* 0x040fe40007f1e0ff */
[----:B------:R-:W-:Y:S01]  /*bab0*/  IADD3 R4, P1, R11, c[0x0][0x500], RZ ;  /* 0x000140000b047a10 */ /* 0x000fe20007f3e0ff */
[----:B------:R-:W-:Y:S01]  /*bac0*/  IMAD.MOV.U32 R11, RZ, RZ, c[0x0][0x388] ;  /* 0x0000e200ff0b7624 */ /* 0x000fe200078e00ff */
[C---:B------:R-:W-:Y:S01]  /*bad0*/  @P3 IADD3.X R7, R9.reuse, c[0x0][0x50c], RZ, P0, !PT ;  /* 0x0001430009073a10 */ /* 0x040fe200007fe4ff */
[----:B--2---:R-:W-:Y:S01]  /*bae0*/  IMAD.MOV.U32 R2, RZ, RZ, RZ ;  /* 0x000000ffff027224 */ /* 0x004fe200078e00ff */
[----:B------:R-:W-:-:S03]  /*baf0*/  IADD3.X R5, R9, c[0x0][0x504], RZ, P1, !PT ;  /* 0x0001410009057a10 */ /* 0x000fc60000ffe4ff */
[----:B------:R2:W5:Y:S04]  /*bb00*/  @P3 LDG.E R11, [R6.64] ;  /* 0x00000006060b3981 */ /* 0x000568000c1e1900 */
[----:B------:R2:W5:Y:S01]  /*bb10*/  @P2 LDG.E R2, [R4.64] ;  /* 0x0000000604022981 */ /* 0x000562000c1e1900 */
[----:B----4-:R-:W-:-:S04]  /*bb20*/  ISETP.NE.AND P0, PT, R8, RZ, PT ;  /* 0x000000ff0800720c */ /* 0x010fc80003f05270 */
[----:B-1----:R-:W-:Y:S01]  /*bb30*/  SEL R3, R8, c[0x0][0x3d4], P0 ;  /* 0x0000f50008037a07 */ /* 0x002fe20000000000 */
[----:B------:R-:W-:Y:S05]  /*bb40*/  @P3 BRA `(.L_x_94) ;  /* 0x0000004000003947 */ /* 0x000fea0003800000 */
[----:B------:R-:W-:Y:S05]  /*bb50*/  @!P2 BRA `(.L_x_94) ;  /* 0x000000300000a947 */ /* 0x000fea0003800000 */
[----:B------:R1:W3:Y:S04]  /*bb60*/  LDG.E R0, [R4.64] ;  /* 0x0000000604007981 */ /* 0x0002e8000c1e1900 */
[----:B-12---:R-:W3:Y:S02]  /*bb70*/  LDG.E R4, [R4.64+0x4] ;  /* 0x0000040604047981 */ /* 0x006ee4000c1e1900 */
[----:B---3-5:R-:W-:Y:S02]  /*bb80*/  IADD3 R11, -R0, R4, RZ ;  /* 0x00000004000b7210 */ /* 0x028fe40007ffe1ff */
.L_x_94:
[----:B------:R-:W3:Y:S04]  /*bb90*/  LDL.LU R8, [R1+0x3c] ;  /* 0x00003c0001087983 */ /* 0x000ee80000300800 */
[----:B------:R-:W4:Y:S04]  /*bba0*/  LDL R10, [R1+0xcc] ;  /* 0x0000cc00010a7983 */ /* 0x000f280000100800 */
[----:B--2---:R-:W2:Y:S04]  /*bbb0*/  LDL.LU R7, [R1+0x7c] ;  /* 0x00007c0001077983 */ /* 0x004ea80000300800 */
[----:B------:R-:W4:Y:S04]  /*bbc0*/  LDL.LU R6, [R1+0x48] ;  /* 0x0000480001067983 */ /* 0x000f280000300800 */
[----:B------:R-:W4:Y:S04]  /*bbd0*/  LDL R25, [R1+0x44] ;  /* 0x0000440001197983 */ /* 0x000f280000100800 */
[----:B------:R-:W4:Y:S04]  /*bbe0*/  LDL R18, [R1+0x80] ;  /* 0x0000800001127983 */ /* 0x000f280000100800 */
[----:B------:R-:W4:Y:S01]  /*bbf0*/  LDL R59, [R1+0xc8] ;  /* 0x0000c800013b7983 */ /* 0x000f220000100800 */
[----:B------:R-:W-:Y:S01]  /*bc00*/  IMAD.MOV.U32 R9, RZ, RZ, 0x368 ;  /* 0x00000368ff097424 */ /* 0x000fe200078e00ff */
[----:B------:R-:W-:-:S04]  /*bc10*/  ISETP.GT.AND P3, PT, R3, 0x1, PT ;  /* 0x000000010300780c */ /* 0x000fc80003f64270 */
[----:B------:R-:W-:-:S04]  /*bc20*/  SEL R9, R9, 0x328, P3 ;  /* 0x0000032809097807 */ /* 0x000fc80001800000 */
[----:B------:R-:W1:Y:S08]  /*bc30*/  LDC.64 R4, c[0x0][R9+0x170] ;  /* 0x00005c0009047b82 */ /* 0x000e700000000a00 */
[----:B------:R-:W1:Y:S08]  /*bc40*/  LDC.64 R12, c[0x0][R9+0x168] ;  /* 0x00005a00090c7b82 */ /* 0x000e700000000a00 */
[----:B------:R1:W1:Y:S08]  /*bc50*/  LDC.64 R14, c[0x0][R9+0x178] ;  /* 0x00005e00090e7b82 */ /* 0x0002700000000a00 */
[----:B------:R1:W1:Y:S01]  /*bc60*/  LDC.64 R20, c[0x0][R9+0x160] ;  /* 0x0000580009147b82 */ /* 0x0002620000000a00 */
[----:B------:R-:W-:Y:S01]  /*bc70*/  ISETP.NE.U32.AND P0, PT, RZ, c[0x0][0x500], PT ;  /* 0x00014000ff007a0c */ /* 0x000fe20003f05070 */
[----:B------:R-:W-:-:S03]  /*bc80*/  IMAD.MOV.U32 R0, RZ, RZ, c[0x0][0x4e8] ;  /* 0x00013a00ff007624 */ /* 0x000fc600078e00ff */
[----:B------:R-:W-:Y:S02]  /*bc90*/  ISETP.NE.AND.EX P0, PT, RZ, c[0x0][0x504], PT, P0 ;  /* 0x00014100ff007a0c */ /* 0x000fe40003f05300 */
[----:B------:R-:W-:Y:S01]  /*bca0*/  ISETP.NE.AND P2, PT, R0, 0x1, PT ;  /* 0x000000010000780c */ /* 0x000fe20003f45270 */
[----:B------:R-:W1:Y:S02]  /*bcb0*/  S2R R70, SR_TID.X ;  /* 0x0000000000467919 */ /* 0x000e640000002100 */
[----:B-1----:R-:W-:-:S04]  /*bcc0*/  SHF.R.S32.HI R56, RZ, 0x1f, R70 ;  /* 0x0000001fff387819 */ /* 0x002fc80000011446 */
[----:B------:R-:W-:-:S04]  /*bcd0*/  LEA.HI R56, R56, R70, RZ, 0x5 ;  /* 0x0000004638387211 */ /* 0x000fc800078f28ff */
[----:B------:R-:W-:-:S05]  /*bce0*/  LOP3.LUT R56, R56, 0xffffffe0, RZ, 0xc0, !PT ;  /* 0xffffffe038387812 */ /* 0x000fca00078ec0ff */
[----:B------:R-:W-:Y:S01]  /*bcf0*/  IMAD.IADD R56, R70, 0x1, -R56 ;  /* 0x0000000146387824 */ /* 0x000fe200078e0a38 */
[----:B---3--:R-:W-:-:S05]  /*bd00*/  SEL R8, R8, RZ, !P0 ;  /* 0x000000ff08087207 */ /* 0x008fca0004000000 */
[----:B------:R-:W-:Y:S01]  /*bd10*/  IMAD R0, R5, R8, RZ ;  /* 0x0000000805007224 */ /* 0x000fe200078e02ff */
[----:B--2---:R-:W-:Y:S02]  /*bd20*/  SEL R3, R7, RZ, !P0 ;  /* 0x000000ff07037207 */ /* 0x004fe40004000000 */
[----:B----4-:R-:W-:Y:S01]  /*bd30*/  LOP3.LUT R16, R6, 0xffff, RZ, 0xc0, !PT ;  /* 0x0000ffff06107812 */ /* 0x010fe200078ec0ff */
[----:B------:R-:W-:Y:S02]  /*bd40*/  IMAD R17, R25, 0x80, R10 ;  /* 0x0000008019117824 */ /* 0x000fe400078e020a */
[----:B------:R-:W-:Y:S02]  /*bd50*/  IMAD R10, R4, R3, R0 ;  /* 0x00000003040a7224 */ /* 0x000fe400078e0200 */
[----:B------:R-:W-:-:S04]  /*bd60*/  @P2 IMAD.HI.U32 R3, R17, c[0x0][0x4ec], RZ ;  /* 0x00013b0011032a27 */ /* 0x000fc800078e00ff */
[----:B------:R-:W-:-:S04]  /*bd70*/  IMAD.WIDE.U32 R4, R4, R8, RZ ;  /* 0x0000000804047225 */ /* 0x000fc800078e00ff */
[----:B------:R-:W-:-:S04]  /*bd80*/  IMAD.WIDE.U32 R6, R12, R16, RZ ;  /* 0x000000100c067225 */ /* 0x000fc800078e00ff */
[----:B------:R-:W-:Y:S01]  /*bd90*/  IMAD.MOV.U32 R0, RZ, RZ, R17 ;  /* 0x000000ffff007224 */ /* 0x000fe200078e0011 */
[----:B------:R-:W-:Y:S01]  /*bda0*/  @P2 SHF.R.U32.HI R0, RZ, c[0x0][0x4f0], R3 ;  /* 0x00013c00ff002a19 */ /* 0x000fe20000011603 */
[----:B------:R-:W-:Y:S01]  /*bdb0*/  IMAD R9, R13, R16, RZ ;  /* 0x000000100d097224 */ /* 0x000fe200078e02ff */
[----:B------:R-:W-:Y:S01]  /*bdc0*/  SEL R3, R18, RZ, P3 ;  /* 0x000000ff12037207 */ /* 0x000fe20001800000 */
[----:B------:R-:W-:Y:S01]  /*bdd0*/  IMAD.IADD R10, R5, 0x1, R10 ;  /* 0x00000001050a7824 */ /* 0x000fe200078e020a */
[--C-:B-----5:R-:W-:Y:S01]  /*bde0*/  IADD3 R12, P1, P0, R4, R6, R2.reuse ;  /* 0x00000006040c7210 */ /* 0x120fe2000783e002 */
[----:B------:R-:W-:Y:S01]  /*bdf0*/  IMAD.IADD R6, R7, 0x1, R9 ;  /* 0x0000000107067824 */ /* 0x000fe200078e0209 */
[----:B------:R-:W-:Y:S01]  /*be00*/  SHF.R.S32.HI R18, RZ, 0x1f, R2 ;  /* 0x0000001fff127819 */ /* 0x000fe20000011402 */
[----:B------:R-:W-:Y:S02]  /*be10*/  IMAD.MOV R7, RZ, RZ, -R0 ;  /* 0x000000ffff077224 */ /* 0x000fe400078e0a00 */
[----:B------:R-:W-:-:S02]  /*be20*/  IMAD R9, R15, R3, RZ ;  /* 0x000000030f097224 */ /* 0x000fc400078e02ff */
[----:B------:R-:W-:Y:S01]  /*be30*/  IMAD.WIDE.U32 R4, R14, R3, RZ ;  /* 0x000000030e047225 */ /* 0x000fe200078e00ff */
[----:B------:R-:W-:-:S03]  /*be40*/  IADD3.X R10, R10, R6, R18, P1, P0 ;  /* 0x000000060a0a7210 */ /* 0x000fc60000fe0412 */
[----:B------:R-:W-:Y:S01]  /*be50*/  IMAD R6, R7, c[0x0][0x4e8], R17 ;  /* 0x00013a0007067a24 */ /* 0x000fe200078e0211 */
[----:B------:R-:W-:Y:S01]  /*be60*/  IADD3 R4, P1, P0, R0, R12, R4 ;  /* 0x0000000c00047210 */ /* 0x000fe2000783e004 */
[----:B------:R-:W-:Y:S01]  /*be70*/  IMAD.IADD R9, R5, 0x1, R9 ;  /* 0x0000000105097824 */ /* 0x000fe200078e0209 */
[----:B------:R-:W-:Y:S01]  /*be80*/  SHF.R.S32.HI R3, RZ, 0x1f, R0 ;  /* 0x0000001fff037819 */ /* 0x000fe20000011400 */
[----:B------:R-:W-:Y:S01]  /*be90*/  IMAD R0, R21, R6, RZ ;  /* 0x0000000615007224 */ /* 0x000fe200078e02ff */
[----:B------:R-:W-:Y:S02]  /*bea0*/  SHF.R.S32.HI R7, RZ, 0x1f, R6 ;  /* 0x0000001fff077819 */ /* 0x000fe40000011406 */
[----:B------:R-:W-:Y:S01]  /*beb0*/  IADD3.X R5, R3, R10, R9, P1, P0 ;  /* 0x0000000a03057210 */ /* 0x000fe20000fe0409 */
[----:B------:R-:W-:Y:S02]  /*bec0*/  IMAD.MOV.U32 R3, RZ, RZ, c[0x0][0x4a8] ;  /* 0x00012a00ff037624 */ /* 0x000fe400078e00ff */
[----:B------:R-:W-:-:S02]  /*bed0*/  IMAD R0, R20, R7, R0 ;  /* 0x0000000714007224 */ /* 0x000fc400078e0200 */
[----:B------:R-:W-:Y:S01]  /*bee0*/  IMAD.WIDE.U32 R6, R20, R6, R4 ;  /* 0x0000000614067225 */ /* 0x000fe200078e0004 */
[----:B------:R-:W-:-:S03]  /*bef0*/  SEL R4, R3, c[0x0][0x450], P3 ;  /* 0x0001140003047a07 */ /* 0x000fc60001800000 */
[----:B------:R-:W-:Y:S01]  /*bf00*/  IMAD.MOV.U32 R5, RZ, RZ, c[0x0][0x4ac] ;  /* 0x00012b00ff057624 */ /* 0x000fe200078e00ff */
[----:B------:R-:W-:Y:S01]  /*bf10*/  LEA R4, P0, R6, R4, 0x2 ;  /* 0x0000000406047211 */ /* 0x000fe200078010ff */
[----:B------:R-:W-:-:S03]  /*bf20*/  IMAD.IADD R3, R7, 0x1, R0 ;  /* 0x0000000107037824 */ /* 0x000fc600078e0200 */
[----:B------:R-:W-:-:S04]  /*bf30*/  SEL R5, R5, c[0x0][0x454], P3 ;  /* 0x0001150005057a07 */ /* 0x000fc80001800000 */
[----:B------:R-:W-:Y:S01]  /*bf40*/  LEA.HI.X R3, R6, R5, R3, 0x2, P0 ;  /* 0x0000000506037211 */ /* 0x000fe200000f1403 */
[----:B------:R-:W-:Y:S01]  /*bf50*/  IMAD R0, R11, c[0x0][0x4e8], RZ ;  /* 0x00013a000b007a24 */ /* 0x000fe200078e02ff */
[----:B------:R-:W-:Y:S04]  /*bf60*/  SHFL.IDX PT, R12, R4, RZ, 0x1c1f ;  /* 0x001c1fff040c7589 */ /* 0x000fe800000e0000 */
[----:B------:R-:W1:Y:S04]  /*bf70*/  SHFL.IDX PT, R13, R3, RZ, 0x1c1f ;  /* 0x001c1fff030d7589 */ /* 0x000e6800000e0000 */
[----:B------:R-:W-:Y:S04]  /*bf80*/  SHFL.IDX PT, R10, R4, 0x1, 0x1c1f ;  /* 0x003c1f00040a7f89 */ /* 0x000fe800000e0000 */
[----:B------:R-:W2:Y:S04]  /*bf90*/  SHFL.IDX PT, R11, R3, 0x1, 0x1c1f ;  /* 0x003c1f00030b7f89 */ /* 0x000ea800000e0000 */
[----:B------:R-:W-:Y:S04]  /*bfa0*/  SHFL.IDX PT, R6, R4, 0x2, 0x1c1f ;  /* 0x005c1f0004067f89 */ /* 0x000fe800000e0000 */
[----:B------:R-:W3:Y:S04]  /*bfb0*/  SHFL.IDX PT, R7, R3, 0x2, 0x1c1f ;  /* 0x005c1f0003077f89 */ /* 0x000ee800000e0000 */
[----:B------:R4:W-:Y:S04]  /*bfc0*/  SHFL.IDX PT, R5, R3, 0x3, 0x1c1f ;  /* 0x007c1f0003057f89 */ /* 0x0009e800000e0000 */
[----:B------:R-:W1:Y:S01]  /*bfd0*/  SHFL.IDX PT, R4, R4, 0x3, 0x1c1f ;  /* 0x007c1f0004047f89 */ /* 0x000e6200000e0000 */
[----:B------:R-:W-:Y:S01]  /*bfe0*/  LOP3.LUT P0, RZ, R56, 0x3, RZ, 0xc0, !PT ;  /* 0x0000000338ff7812 */ /* 0x000fe2000780c0ff */
[----:B----4-:R-:W-:-:S05]  /*bff0*/  IMAD R3, R25, 0x80, R59 ;  /* 0x0000008019037824 */ /* 0x010fca00078e023b */
[C---:B------:R-:W-:Y:S02]  /*c000*/  IADD3 R15, R3.reuse, 0x8, RZ ;  /* 0x00000008030f7810 */ /* 0x040fe40007ffe0ff */
[C---:B------:R-:W-:Y:S02]  /*c010*/  IADD3 R14, R3.reuse, 0x40, RZ ;  /* 0x00000040030e7810 */ /* 0x040fe40007ffe0ff */
[C---:B------:R-:W-:Y:S02]  /*c020*/  IADD3 R9, R3.reuse, 0x48, RZ ;  /* 0x0000004803097810 */ /* 0x040fe40007ffe0ff */
[-C--:B------:R-:W-:Y:S02]  /*c030*/  ISETP.GE.OR P5, PT, R3, R0.reuse, P0 ;  /* 0x000000000300720c */ /* 0x080fe400007a6670 */
[-C--:B------:R-:W-:Y:S02]  /*c040*/  ISETP.GE.OR P4, PT, R15, R0.reuse, P0 ;  /* 0x000000000f00720c */ /* 0x080fe40000786670 */
[----:B------:R-:W-:-:S02]  /*c050*/  ISETP.GE.OR P1, PT, R14, R0, P0 ;  /* 0x000000000e00720c */ /* 0x000fc40000726670 */
[----:B------:R-:W-:-:S07]  /*c060*/  ISETP.GE.OR P0, PT, R9, R0, P0 ;  /* 0x000000000900720c */ /* 0x000fce0000706670 */
[----:B-1----:R1:W-:Y:S01]  /*c070*/  @!P5 ST.E [R12.64], R22 ;  /* 0x000000160c00d985 */ /* 0x0023e2000c101906 */
[----:B------:R-:W-:-:S03]  /*c080*/  ISETP.GE.AND P5, PT, R9, R0, PT ;  /* 0x000000000900720c */ /* 0x000fc60003fa6270 */
[----:B--2---:R1:W-:Y:S01]  /*c090*/  @!P4 ST.E [R10.64], R23 ;  /* 0x000000170a00c985 */ /* 0x0043e2000c101906 */
[----:B------:R-:W-:-:S03]  /*c0a0*/  ISETP.GE.AND P4, PT, R14, R0, PT ;  /* 0x000000000e00720c */ /* 0x000fc60003f86270 */
[----:B---3--:R1:W-:Y:S01]  /*c0b0*/  @!P1 ST.E [R6.64], R24 ;  /* 0x0000001806009985 */ /* 0x0083e2000c101906 */
[----:B------:R-:W-:-:S03]  /*c0c0*/  ISETP.GE.AND P1, PT, R3, R0, PT ;  /* 0x000000000300720c */ /* 0x000fc60003f26270 */
[----:B------:R1:W-:Y:S01]  /*c0d0*/  @!P0 ST.E [R4.64], R19 ;  /* 0x0000001304008985 */ /* 0x0003e2000c101906 */
[----:B------:R-:W-:Y:S01]  /*c0e0*/  ISETP.GE.AND P0, PT, R15, R0, PT ;  /* 0x000000000f00720c */ /* 0x000fe20003f06270 */
[----:B------:R-:W-:Y:S05]  /*c0f0*/  @P3 BRA `(.L_x_95) ;  /* 0x000007f000003947 */ /* 0x000fea0003800000 */
[----:B------:R-:W2:Y:S01]  /*c100*/  S2R R59, SR_TID.X ;  /* 0x00000000003b7919 */ /* 0x000ea20000002100 */
[----:B------:R-:W-:Y:S01]  /*c110*/  IMAD R3, R18, c[0x0][0x3a0], RZ ;  /* 0x0000e80012037a24 */ /* 0x000fe200078e02ff */
[----:B-1----:R-:W-:Y:S01]  /*c120*/  SHF.R.S32.HI R7, RZ, 0x1f, R8 ;  /* 0x0000001fff077819 */ /* 0x002fe20000011408 */
[C---:B------:R-:W-:Y:S01]  /*c130*/  IMAD.WIDE.U32 R4, R2.reuse, c[0x0][0x3a0], RZ ;  /* 0x0000e80002047a25 */ /* 0x040fe200078e00ff */
[----:B------:R1:W3:Y:S03]  /*c140*/  LDS.128 R12, [R204+0x80] ;  /* 0x00008000cc0c7984 */ /* 0x0002e60000000c00 */
[----:B------:R-:W-:Y:S01]  /*c150*/  IMAD R2, R2, c[0x0][0x3a4], R3 ;  /* 0x0000e90002027a24 */ /* 0x000fe200078e0203 */
[----:B------:R1:W4:Y:S04]  /*c160*/  LDS.128 R20, [R204+0x1080] ;  /* 0x00108000cc147984 */ /* 0x0003280000000c00 */
[----:B------:R-:W-:Y:S01]  /*c170*/  IADD3 R3, R5, R2, RZ ;  /* 0x0000000205037210 */ /* 0x000fe20007ffe0ff */
[----:B------:R1:W1:Y:S01]  /*c180*/  LDS.128 R28, [R204+0x2080] ;  /* 0x00208000cc1c7984 */ /* 0x0002620000000c00 */
[----:B------:R-:W-:-:S03]  /*c190*/  MOV R2, R4 ;  /* 0x0000000400027202 */ /* 0x000fc60000000f00 */
[----:B------:R1:W1:Y:S02]  /*c1a0*/  LDS.128 R32, [R204+0x2880] ;  /* 0x00288000cc207984 */ /* 0x0002640000000c00 */
[C---:B------:R-:W-:Y:S02]  /*c1b0*/  IMAD.WIDE.U32 R4, R16.reuse, c[0x0][0x3e8], R2 ;  /* 0x0000fa0010047a25 */ /* 0x040fe400078e0002 */
[----:B------:R1:W1:Y:S02]  /*c1c0*/  LDS.128 R36, [R204+0x3080] ;  /* 0x00308000cc247984 */ /* 0x0002640000000c00 */
[----:B------:R-:W-:Y:S01]  /*c1d0*/  IMAD R3, R7, c[0x0][0x3f0], RZ ;  /* 0x0000fc0007037a24 */ /* 0x000fe200078e02ff */
[----:B--2---:R-:W-:Y:S01]  /*c1e0*/  SHF.R.S32.HI R56, RZ, 0x1f, R59 ;  /* 0x0000001fff387819 */ /* 0x004fe2000001143b */
[----:B------:R-:W-:Y:S01]  /*c1f0*/  IMAD R5, R16, c[0x0][0x3ec], R5 ;  /* 0x0000fb0010057a24 */ /* 0x000fe200078e0205 */
[----:B------:R2:W1:Y:S01]  /*c200*/  LDS.128 R40, [R204+0x3880] ;  /* 0x00388000cc287984 */ /* 0x0004620000000c00 */
[----:B------:R-:W-:Y:S01]  /*c210*/  IMAD R9, R8, c[0x0][0x3f4], R3 ;  /* 0x0000fd0008097a24 */ /* 0x000fe200078e0203 */
[----:B------:R-:W-:Y:S01]  /*c220*/  LEA.HI R56, R56, R59, RZ, 0x3 ;  /* 0x0000003b38387211 */ /* 0x000fe200078f18ff */
[----:B------:R-:W-:Y:S01]  /*c230*/  IMAD.WIDE.U32 R4, R8, c[0x0][0x3f0], R4 ;  /* 0x0000fc0008047a25 */ /* 0x000fe200078e0004 */
[----:B------:R2:W1:Y:S02]  /*c240*/  LDS.128 R16, [R204+0x880] ;  /* 0x00088000cc107984 */ /* 0x0004640000000c00 */
[----:B------:R-:W-:-:S02]  /*c250*/  SHF.R.S32.HI R56, RZ, 0x3, R56 ;  /* 0x00000003ff387819 */ /* 0x000fc40000011438 */
[----:B------:R-:W-:Y:S02]  /*c260*/  IADD3 R5, R5, R9, RZ ;  /* 0x0000000905057210 */ /* 0x000fe40007ffe0ff */
[----:B------:R-:W-:-:S04]  /*c270*/  LEA R6, R244, R56, 0x4 ;  /* 0x00000038f4067211 */ /* 0x000fc800078e20ff */
[----:B------:R-:W-:Y:S02]  /*c280*/  LEA R6, R25, R6, 0x7 ;  /* 0x0000000619067211 */ /* 0x000fe400078e38ff */
[----:B------:R2:W1:Y:S02]  /*c290*/  LDS.128 R24, [R204+0x1880] ;  /* 0x00188000cc187984 */ /* 0x0004640000000c00 */
[----:B------:R-:W-:Y:S01]  /*c2a0*/  MOV R2, R6 ;  /* 0x0000000600027202 */ /* 0x000fe20000000f00 */
[----:B------:R-:W-:-:S05]  /*c2b0*/  @P2 IMAD.HI.U32 R7, R6, c[0x0][0x4ec], RZ ;  /* 0x00013b0006072a27 */ /* 0x000fca00078e00ff */
[----:B------:R-:W-:Y:S02]  /*c2c0*/  @P2 SHF.R.U32.HI R2, RZ, c[0x0][0x4f0], R7 ;  /* 0x00013c00ff022a19 */ /* 0x000fe40000011607 */
[----:B------:R-:W-:Y:S02]  /*c2d0*/  ISETP.GE.AND P2, PT, R231, c[0x0][0x3c8], PT ;  /* 0x0000f200e7007a0c */ /* 0x000fe40003f46270 */
[----:B------:R-:W-:Y:S02]  /*c2e0*/  SHF.R.S32.HI R7, RZ, 0x1f, R2 ;  /* 0x0000001fff077819 */ /* 0x000fe40000011402 */
[----:B------:R-:W-:-:S03]  /*c2f0*/  IADD3 R3, -R2, RZ, RZ ;  /* 0x000000ff02037210 */ /* 0x000fc60007ffe1ff */
[----:B------:R-:W-:Y:S02]  /*c300*/  IMAD R7, R7, c[0x0][0x3e0], RZ ;  /* 0x0000f80007077a24 */ /* 0x000fe400078e02ff */
[----:B------:R-:W-:Y:S02]  /*c310*/  IMAD R6, R3, c[0x0][0x4e8], R6 ;  /* 0x00013a0003067a24 */ /* 0x000fe400078e0206 */
[C---:B------:R-:W-:Y:S02]  /*c320*/  IMAD R7, R2.reuse, c[0x0][0x3e4], R7 ;  /* 0x0000f90002077a24 */ /* 0x040fe400078e0207 */
[----:B------:R-:W-:Y:S01]  /*c330*/  IMAD.WIDE.U32 R2, R2, c[0x0][0x3e0], R4 ;  /* 0x0000f80002027a25 */ /* 0x000fe200078e0004 */
[----:B------:R-:W-:-:S04]  /*c340*/  SHF.R.S32.HI R4, RZ, 0x1f, R6 ;  /* 0x0000001fff047819 */ /* 0x000fc80000011406 */
[----:B------:R-:W-:Y:S01]  /*c350*/  IADD3 R3, R3, R7, RZ ;  /* 0x0000000703037210 */ /* 0x000fe20007ffe0ff */
[----:B------:R-:W-:-:S04]  /*c360*/  IMAD R4, R4, c[0x0][0x3d8], RZ ;  /* 0x0000f60004047a24 */ /* 0x000fc800078e02ff */
[----:B------:R-:W-:-:S04]  /*c370*/  IMAD.WIDE.U32 R2, R6, c[0x0][0x3d8], R2 ;  /* 0x0000f60006027a25 */ /* 0x000fc800078e0002 */
[----:B------:R-:W-:Y:S01]  /*c380*/  IMAD R4, R6, c[0x0][0x3dc], R4 ;  /* 0x0000f70006047a24 */ /* 0x000fe200078e0204 */
[----:B------:R-:W-:-:S04]  /*c390*/  LEA R6, P0, R2, c[0x0][0x380], 0x1 ;  /* 0x0000e00002067a11 */ /* 0x000fc800078008ff */
[----:B------:R-:W-:-:S04]  /*c3a0*/  IADD3 R3, R3, R4, RZ ;  /* 0x0000000403037210 */ /* 0x000fc80007ffe0ff */
[----:B------:R-:W-:Y:S01]  /*c3b0*/  LEA.HI.X R5, R2, c[0x0][0x384], R3, 0x1, P0 ;  /* 0x0000e10002057a11 */ /* 0x000fe200000f0c03 */
[----:B------:R-:W-:Y:S05]  /*c3c0*/  BRA.DIV ~URZ, `(.L_x_96) ;  /* 0x00004be27f007947 */ /* 0x000fea000b800000 */
[----:B-1234-:R1:W2:Y:S02]  /*c3d0*/  SHFL.IDX PT, R7, R5, RZ, 0x181f ;  /* 0x00181fff05077589 */ /* 0x01e2a400000e0000 */
.L_x_180:
[----:B------:R-:W-:Y:S05]  /*c3e0*/  BRA.DIV ~URZ, `(.L_x_97) ;  /* 0x00004c327f007947 */ /* 0x000fea000b800000 */
[----:B------:R3:W4:Y:S02]  /*c3f0*/  SHFL.IDX PT, R2, R6, RZ, 0x181f ;  /* 0x00181fff06027589 */ /* 0x00072400000e0000 */
.L_x_181:
[----:B------:R-:W5:Y:S02]  /*c400*/  S2R R3, SR_TID.X ;  /* 0x0000000000037919 */ /* 0x000f640000002100 */
[----:B-----5:R-:W-:-:S04]  /*c410*/  SHF.R.S32.HI R4, RZ, 0x1f, R3 ;  /* 0x0000001fff047819 */ /* 0x020fc80000011403 */
[----:B------:R-:W-:Y:S02]  /*c420*/  LEA.HI R4, R4, R3, RZ, 0x3 ;  /* 0x0000000304047211 */ /* 0x000fe400078f18ff */
[----:B------:R-:W5:Y:S02]  /*c430*/  LDL.LU R3, [R1+0x44] ;  /* 0x0000440001037983 */ /* 0x000f640000300800 */
[----:B------:R-:W-:Y:S02]  /*c440*/  SHF.R.S32.HI R4, RZ, 0x3, R4 ;  /* 0x00000003ff047819 */ /* 0x000fe40000011404 */
[----:B------:R-:W-:-:S03]  /*c450*/  SHF.R.S32.HI R8, RZ, 0x1f, R231 ;  /* 0x0000001fff087819 */ /* 0x000fc600000114e7 */
[----:B-----5:R-:W-:-:S05]  /*c460*/  IMAD R4, R3, 0x80, R4 ;  /* 0x0000008003047824 */ /* 0x020fca00078e0204 */
[----:B------:R-:W-:-:S13]  /*c470*/  ISETP.GE.OR P1, PT, R4, R0, P2 ;  /* 0x000000000400720c */ /* 0x000fda0001726670 */
[----:B----4-:R-:W-:-:S04]  /*c480*/  @!P1 LEA R2, P0, R231, R2, 0x1 ;  /* 0x00000002e7029211 */ /* 0x010fc800078008ff */
[----:B--2---:R-:W-:-:S05]  /*c490*/  @!P1 LEA.HI.X R3, R231, R7, R8, 0x1, P0 ;  /* 0x00000007e7039211 */ /* 0x004fca00000f0c08 */
[----:B------:R2:W-:Y:S01]  /*c4a0*/  @!P1 ST.E.128 [R2.64], R12 ;  /* 0x0000000c02009985 */ /* 0x0005e2000c101d06 */
[----:B------:R-:W-:Y:S05]  /*c4b0*/  BRA.DIV ~URZ, `(.L_x_98) ;  /* 0x00004bd27f007947 */ /* 0x000fea000b800000 */
[----:B------:R4:W1:Y:S04]  /*c4c0*/  SHFL.IDX PT, R7, R5, 0x1, 0x181f ;  /* 0x00381f0005077f89 */ /* 0x00086800000e0000 */
[----:B--2---:R4:W2:Y:S02]  /*c4d0*/  SHFL.IDX PT, R2, R6, 0x1, 0x181f ;  /* 0x00381f0006027f89 */ /* 0x0048a400000e0000 */
.L_x_182:
[----:B------:R-:W-:Y:S02]  /*c4e0*/  IADD3 R3, R4, 0x10, RZ ;  /* 0x0000001004037810 */ /* 0x000fe40007ffe0ff */
[----:B------:R-:W-:Y:S02]  /*c4f0*/  SHF.R.S32.HI R8, RZ, 0x1f, R231 ;  /* 0x0000001fff087819 */ /* 0x000fe400000114e7 */
[----:B------:R-:W-:-:S13]  /*c500*/  ISETP.GE.OR P1, PT, R3, R0, P2 ;  /* 0x000000000300720c */ /* 0x000fda0001726670 */
[----:B--2---:R-:W-:-:S04]  /*c510*/  @!P1 LEA R2, P0, R231, R2, 0x1 ;  /* 0x00000002e7029211 */ /* 0x004fc800078008ff */
[----:B-1----:R-:W-:-:S05]  /*c520*/  @!P1 LEA.HI.X R3, R231, R7, R8, 0x1, P0 ;  /* 0x00000007e7039211 */ /* 0x002fca00000f0c08 */
[----:B------:R1:W-:Y:S01]  /*c530*/  @!P1 ST.E.128 [R2.64], R16 ;  /* 0x0000001002009985 */ /* 0x0003e2000c101d06 */
[----:B------:R-:W-:Y:S05]  /*c540*/  BRA.DIV ~URZ, `(.L_x_99) ;  /* 0x00004c127f007947 */ /* 0x000fea000b800000 */
[----:B------:R2:W1:Y:S02]  /*c550*/  SHFL.IDX PT, R7, R5, 0x2, 0x181f ;  /* 0x00581f0005077f89 */ /* 0x00046400000e0000 */
.L_x_183:
[----:B------:R-:W-:Y:S05]  /*c560*/  BRA.DIV ~URZ, `(.L_x_100) ;  /* 0x00004c627f007947 */ /* 0x000fea000b800000 */
[----:B-1----:R1:W2:Y:S02]  /*c570*/  SHFL.IDX PT, R2, R6, 0x2, 0x181f ;  /* 0x00581f0006027f89 */ /* 0x0022a400000e0000 */
.L_x_184:
[----:B------:R-:W-:Y:S02]  /*c580*/  IADD3 R3, R4, 0x20, RZ ;  /* 0x0000002004037810 */ /* 0x000fe40007ffe0ff */
[----:B------:R-:W-:Y:S02]  /*c590*/  SHF.R.S32.HI R8, RZ, 0x1f, R231 ;  /* 0x0000001fff087819 */ /* 0x000fe400000114e7 */
[----:B------:R-:W-:-:S13]  /*c5a0*/  ISETP.GE.OR P1, PT, R3, R0, P2 ;  /* 0x000000000300720c */ /* 0x000fda0001726670 */
[----:B--2---:R-:W-:-:S04]  /*c5b0*/  @!P1 LEA R2, P0, R231, R2, 0x1 ;  /* 0x00000002e7029211 */ /* 0x004fc800078008ff */
[----:B------:R-:W-:-:S05]  /*c5c0*/  @!P1 LEA.HI.X R3, R231, R7, R8, 0x1, P0 ;  /* 0x00000007e7039211 */ /* 0x000fca00000f0c08 */
[----:B------:R2:W-:Y:S01]  /*c5d0*/  @!P1 ST.E.128 [R2.64], R20 ;  /* 0x0000001402009985 */ /* 0x0005e2000c101d06 */
[----:B------:R-:W-:Y:S05]  /*c5e0*/  BRA.DIV ~URZ, `(.L_x_101) ;  /* 0x00004c527f007947 */ /* 0x000fea000b800000 */
[----:B------:R1:W2:Y:S04]  /*c5f0*/  SHFL.IDX PT, R7, R5, 0x3, 0x181f ;  /* 0x00781f0005077f89 */ /* 0x0002a800000e0000 */
[----:B--2---:R1:W2:Y:S02]  /*c600*/  SHFL.IDX PT, R2, R6, 0x3, 0x181f ;  /* 0x00781f0006027f89 */ /* 0x0042a400000e0000 */
.L_x_185:
[----:B------:R-:W-:Y:S02]  /*c610*/  IADD3 R3, R4, 0x30, RZ ;  /* 0x0000003004037810 */ /* 0x000fe40007ffe0ff */
[----:B------:R-:W-:Y:S02]  /*c620*/  SHF.R.S32.HI R8, RZ, 0x1f, R231 ;  /* 0x0000001fff087819 */ /* 0x000fe400000114e7 */
[----:B------:R-:W-:-:S13]  /*c630*/  ISETP.GE.OR P1, PT, R3, R0, P2 ;  /* 0x000000000300720c */ /* 0x000fda0001726670 */
[----:B--2---:R-:W-:-:S04]  /*c640*/  @!P1 LEA R2, P0, R231, R2, 0x1 ;  /* 0x00000002e7029211 */ /* 0x004fc800078008ff */
[----:B------:R-:W-:-:S05]  /*c650*/  @!P1 LEA.HI.X R3, R231, R7, R8, 0x1, P0 ;  /* 0x00000007e7039211 */ /* 0x000fca00000f0c08 */
[----:B------:R2:W-:Y:S01]  /*c660*/  @!P1 ST.E.128 [R2.64], R24 ;  /* 0x0000001802009985 */ /* 0x0005e2000c101d06 */
[----:B------:R-:W-:Y:S05]  /*c670*/  BRA.DIV ~URZ, `(.L_x_102) ;  /* 0x00004c927f007947 */ /* 0x000fea000b800000 */
[----:B------:R1:W2:Y:S02]  /*c680*/  SHFL.IDX PT, R7, R5, 0x4, 0x181f ;  /* 0x00981f0005077f89 */ /* 0x0002a400000e0000 */
.L_x_186:
[----:B------:R-:W-:Y:S05]  /*c690*/  BRA.DIV ~URZ, `(.L_x_103) ;  /* 0x00004ce27f007947 */ /* 0x000fea000b800000 */
[----:B--2---:R2:W1:Y:S02]  /*c6a0*/  SHFL.IDX PT, R2, R6, 0x4, 0x181f ;  /* 0x00981f0006027f89 */ /* 0x00446400000e0000 */
.L_x_187:
[----:B------:R-:W-:Y:S02]  /*c6b0*/  IADD3 R3, R4, 0x40, RZ ;  /* 0x0000004004037810 */ /* 0x000fe40007ffe0ff */
[----:B------:R-:W-:Y:S02]  /*c6c0*/  SHF.R.S32.HI R8, RZ, 0x1f, R231 ;  /* 0x0000001fff087819 */ /* 0x000fe400000114e7 */
[----:B------:R-:W-:-:S13]  /*c6d0*/  ISETP.GE.OR P1, PT, R3, R0, P2 ;  /* 0x000000000300720c */ /* 0x000fda0001726670 */
[----:B-1----:R-:W-:-:S04]  /*c6e0*/  @!P1 LEA R2, P0, R231, R2, 0x1 ;  /* 0x00000002e7029211 */ /* 0x002fc800078008ff */
[----:B------:R-:W-:-:S05]  /*c6f0*/  @!P1 LEA.HI.X R3, R231, R7, R8, 0x1, P0 ;  /* 0x00000007e7039211 */ /* 0x000fca00000f0c08 */
[----:B------:R1:W-:Y:S01]  /*c700*/  @!P1 ST.E.128 [R2.64], R28 ;  /* 0x0000001c02009985 */ /* 0x0003e2000c101d06 */
[----:B------:R-:W-:Y:S05]  /*c710*/  BRA.DIV ~URZ, `(.L_x_104) ;  /* 0x00004cd27f007947 */ /* 0x000fea000b800000 */
[----:B------:R1:W2:Y:S04]  /*c720*/  SHFL.IDX PT, R7, R5, 0x5, 0x181f ;  /* 0x00b81f0005077f89 */ /* 0x0002a800000e0000 */
[----:B-1----:R1:W3:Y:S02]  /*c730*/  SHFL.IDX PT, R2, R6, 0x5, 0x181f ;  /* 0x00b81f0006027f89 */ /* 0x0022e400000e0000 */
.L_x_188:
[----:B------:R-:W-:Y:S02]  /*c740*/  IADD3 R3, R4, 0x50, RZ ;  /* 0x0000005004037810 */ /* 0x000fe40007ffe0ff */
[----:B------:R-:W-:Y:S02]  /*c750*/  SHF.R.S32.HI R8, RZ, 0x1f, R231 ;  /* 0x0000001fff087819 */ /* 0x000fe400000114e7 */
[----:B------:R-:W-:-:S13]  /*c760*/  ISETP.GE.OR P1, PT, R3, R0, P2 ;  /* 0x000000000300720c */ /* 0x000fda0001726670 */
[----:B---3--:R-:W-:-:S04]  /*c770*/  @!P1 LEA R2, P0, R231, R2, 0x1 ;  /* 0x00000002e7029211 */ /* 0x008fc800078008ff */
[----:B--2---:R-:W-:-:S05]  /*c780*/  @!P1 LEA.HI.X R3, R231, R7, R8, 0x1, P0 ;  /* 0x00000007e7039211 */ /* 0x004fca00000f0c08 */
[----:B------:R2:W-:Y:S01]  /*c790*/  @!P1 ST.E.128 [R2.64], R32 ;  /* 0x0000002002009985 */ /* 0x0005e2000c101d06 */
[----:B------:R-:W-:Y:S05]  /*c7a0*/  BRA.DIV ~URZ, `(.L_x_105) ;  /* 0x00004d127f007947 */ /* 0x000fea000b800000 */
[----:B------:R3:W1:Y:S02]  /*c7b0*/  SHFL.IDX PT, R7, R5, 0x6, 0x181f ;  /* 0x00d81f0005077f89 */ /* 0x00066400000e0000 */
.L_x_189:
[----:B------:R-:W-:Y:S05]  /*c7c0*/  BRA.DIV ~URZ, `(.L_x_106) ;  /* 0x00004d627f007947 */ /* 0x000fea000b800000 */
[----:B--2---:R2:W3:Y:S02]  /*c7d0*/  SHFL.IDX PT, R2, R6, 0x6, 0x181f ;  /* 0x00d81f0006027f89 */ /* 0x0044e400000e0000 */
.L_x_190:
[----:B------:R-:W-:Y:S02]  /*c7e0*/  IADD3 R3, R4, 0x60, RZ ;  /* 0x0000006004037810 */ /* 0x000fe40007ffe0ff */
[----:B------:R-:W-:Y:S02]  /*c7f0*/  SHF.R.S32.HI R8, RZ, 0x1f, R231 ;  /* 0x0000001fff087819 */ /* 0x000fe400000114e7 */
[----:B------:R-:W-:-:S13]  /*c800*/  ISETP.GE.OR P1, PT, R3, R0, P2 ;  /* 0x000000000300720c */ /* 0x000fda0001726670 */
[----:B---3--:R-:W-:-:S04]  /*c810*/  @!P1 LEA R2, P0, R231, R2, 0x1 ;  /* 0x00000002e7029211 */ /* 0x008fc800078008ff */
[----:B-1----:R-:W-:-:S05]  /*c820*/  @!P1 LEA.HI.X R3, R231, R7, R8, 0x1, P0 ;  /* 0x00000007e7039211 */ /* 0x002fca00000f0c08 */
[----:B------:R1:W-:Y:S01]  /*c830*/  @!P1 ST.E.128 [R2.64], R36 ;  /* 0x0000002402009985 */ /* 0x0003e2000c101d06 */
[----:B------:R-:W-:Y:S05]  /*c840*/  BRA.DIV ~URZ, `(.L_x_107) ;  /* 0x00004d527f007947 */ /* 0x000fea000b800000 */
[----:B----4-:R-:W3:Y:S04]  /*c850*/  SHFL.IDX PT, R5, R5, 0x7, 0x181f ;  /* 0x00f81f0005057f89 */ /* 0x010ee800000e0000 */
[----:B-1----:R1:W4:Y:S02]  /*c860*/  SHFL.IDX PT, R3, R6, 0x7, 0x181f ;  /* 0x00f81f0006037f89 */ /* 0x00232400000e0000 */
.L_x_191:
[----:B------:R-:W-:-:S04]  /*c870*/  IADD3 R2, R4, 0x70, RZ ;  /* 0x0000007004027810 */ /* 0x000fc80007ffe0ff */
[----:B------:R-:W-:-:S13]  /*c880*/  ISETP.GE.OR P2, PT, R2, R0, P2 ;  /* 0x000000000200720c */ /* 0x000fda0001746670 */
[----:B------:R-:W-:Y:S05]  /*c890*/  @P2 BRA `(.L_x_108) ;  /* 0x00001cc000002947 */ /* 0x000fea0003800000 */
[----:B-12---:R-:W-:Y:S02]  /*c8a0*/  SHF.R.S32.HI R6, RZ, 0x1f, R231 ;  /* 0x0000001fff067819 */ /* 0x006fe400000114e7 */
[----:B----4-:R-:W-:-:S04]  /*c8b0*/  LEA R2, P0, R231, R3, 0x1 ;  /* 0x00000003e7027211 */ /* 0x010fc800078008ff */
[----:B---3--:R-:W-:-:S05]  /*c8c0*/  LEA.HI.X R3, R231, R5, R6, 0x1, P0 ;  /* 0x00000005e7037211 */ /* 0x008fca00000f0c06 */
[----:B------:R1:W-:Y:S01]  /*c8d0*/  ST.E.128 [R2.64], R40 ;  /* 0x0000002802007985 */ /* 0x0003e2000c101d06 */
[----:B------:R-:W-:Y:S05]  /*c8e0*/  BRA `(.L_x_108) ;  /* 0x00001c7000007947 */ /* 0x000fea0003800000 */
.L_x_95:
[----:B-1----:R-:W2:Y:S01]  /*c8f0*/  LDL.LU R6, [R1+0x80] ;  /* 0x0000800001067983 */ /* 0x002ea20000300800 */
[----:B------:R-:W-:Y:S02]  /*c900*/  IMAD R0, R18, c[0x0][0x408], RZ ;  /* 0x0001020012007a24 */ /* 0x000fe400078e02ff */
[----:B------:R-:W-:-:S04]  /*c910*/  IMAD.WIDE.U32 R4, R2, c[0x0][0x408], RZ ;  /* 0x0001020002047a25 */ /* 0x000fc800078e00ff */
[----:B------:R-:W-:Y:S01]  /*c920*/  IMAD R2, R2, c[0x0][0x40c], R0 ;  /* 0x0001030002027a24 */ /* 0x000fe200078e0200 */
[----:B------:R-:W-:-:S04]  /*c930*/  SHF.R.S32.HI R0, RZ, 0x1f, R8 ;  /* 0x0000001fff007819 */ /* 0x000fc80000011408 */
[----:B------:R-:W-:Y:S01]  /*c940*/  IADD3 R3, R5, R2, RZ ;  /* 0x0000000205037210 */ /* 0x000fe20007ffe0ff */
[----:B------:R-:W-:Y:S01]  /*c950*/  IMAD R0, R0, c[0x0][0x440], RZ ;  /* 0x0001100000007a24 */ /* 0x000fe200078e02ff */
[----:B------:R-:W-:Y:S01]  /*c960*/  MOV R2, R4 ;  /* 0x0000000400027202 */ /* 0x000fe20000000f00 */
[----:B------:R-:W-:-:S04]  /*c970*/  @P2 IMAD.HI.U32 R5, R17, c[0x0][0x4ec], RZ ;  /* 0x00013b0011052a27 */ /* 0x000fc800078e00ff */
[----:B------:R-:W-:-:S04]  /*c980*/  IMAD.WIDE.U32 R2, R16, c[0x0][0x438], R2 ;  /* 0x00010e0010027a25 */ /* 0x000fc800078e0002 */
[----:B------:R-:W-:Y:S02]  /*c990*/  IMAD R3, R16, c[0x0][0x43c], R3 ;  /* 0x00010f0010037a24 */ /* 0x000fe400078e0203 */
[C---:B------:R-:W-:Y:S01]  /*c9a0*/  IMAD R4, R8.reuse, c[0x0][0x444], R0 ;  /* 0x0001110008047a24 */ /* 0x040fe200078e0200 */
[----:B------:R-:W-:Y:S01]  /*c9b0*/  MOV R0, R17 ;  /* 0x0000001100007202 */ /* 0x000fe20000000f00 */
[----:B------:R-:W-:Y:S01]  /*c9c0*/  IMAD.WIDE.U32 R2, R8, c[0x0][0x440], R2 ;  /* 0x0001100008027a25 */ /* 0x000fe200078e0002 */
[----:B------:R-:W-:-:S04]  /*c9d0*/  @P2 SHF.R.U32.HI R0, RZ, c[0x0][0x4f0], R5 ;  /* 0x00013c00ff002a19 */ /* 0x000fc80000011605 */
[----:B------:R-:W-:Y:S02]  /*c9e0*/  IADD3 R3, R3, R4, RZ ;  /* 0x0000000403037210 */ /* 0x000fe40007ffe0ff */
[----:B------:R-:W-:Y:S02]  /*c9f0*/  SHF.R.S32.HI R5, RZ, 0x1f, R0 ;  /* 0x0000001fff057819 */ /* 0x000fe40000011400 */
[----:B------:R-:W-:-:S03]  /*ca00*/  IADD3 R4, -R0, RZ, RZ ;  /* 0x000000ff00047210 */ /* 0x000fc60007ffe1ff */
[----:B------:R-:W-:Y:S02]  /*ca10*/  IMAD R5, R5, c[0x0][0x430], RZ ;  /* 0x00010c0005057a24 */ /* 0x000fe400078e02ff */
[----:B------:R-:W-:Y:S02]  /*ca20*/  IMAD R4, R4, c[0x0][0x4e8], R17 ;  /* 0x00013a0004047a24 */ /* 0x000fe400078e0211 */
[----:B------:R-:W-:Y:S02]  /*ca30*/  IMAD R5, R0, c[0x0][0x434], R5 ;  /* 0x00010d0000057a24 */ /* 0x000fe400078e0205 */
[----:B--2---:R-:W-:-:S04]  /*ca40*/  IMAD.WIDE.U32 R2, R6, c[0x0][0x448], R2 ;  /* 0x0001120006027a25 */ /* 0x004fc800078e0002 */
[----:B------:R-:W-:-:S04]  /*ca50*/  IMAD R3, R6, c[0x0][0x44c], R3 ;  /* 0x0001130006037a24 */ /* 0x000fc800078e0203 */
        /* <DEDUP_REMOVED lines=10> */
[----:B------:R1:W2:Y:S02]  /*cb00*/  SHFL.IDX PT, R4, R5, RZ, 0x1c1f ;  /* 0x001c1fff05047589 */ /* 0x0002a400000e0000 */
.L_x_192:
[----:B------:R-:W-:Y:S05]  /*cb10*/  BRA.DIV ~URZ, `(.L_x_110) ;  /* 0x00004bc27f007947 */ /* 0x000fea000b800000 */
[----:B------:R3:W4:Y:S02]  /*cb20*/  SHFL.IDX PT, R0, R12, RZ, 0x1c1f ;  /* 0x001c1fff0c007589 */ /* 0x00072400000e0000 */
.L_x_193:
[----:B------:R-:W-:Y:S01]  /*cb30*/  BSSY B0, `(.L_x_111) ;  /* 0x0000032000007945 */ /* 0x000fe20003800000 */
[----:B------:R-:W-:Y:S05]  /*cb40*/  @P1 BRA `(.L_x_112) ;  /* 0x0000030000001947 */ /* 0x000fea0003800000 */
[----:B------:R-:W5:Y:S04]  /*cb50*/  LDL R6, [R1+0x74] ;  /* 0x0000740001067983 */ /* 0x000f680000100800 */
[----:B---3--:R-:W3:Y:S04]  /*cb60*/  LDL R8, [R1+0x68] ;  /* 0x0000680001087983 */ /* 0x008ee80000100800 */
[----:B----4-:R-:W4:Y:S04]  /*cb70*/  LDL R21, [R1+0x64] ;  /* 0x0000640001157983 */ /* 0x010f280000100800 */
[----:B--2---:R-:W2:Y:S04]  /*cb80*/  LDL R19, [R1+0x60] ;  /* 0x0000600001137983 */ /* 0x004ea80000100800 */
[----:B------:R-:W2:Y:S04]  /*cb90*/  LDL R9, [R1+0xb0] ;  /* 0x0000b00001097983 */ /* 0x000ea80000100800 */
        /* <DEDUP_REMOVED lines=9> */
[----:B------:R-:W2:Y:S01]  /*cc30*/  LDL R11, [R1+0x98] ;  /* 0x00009800010b7983 */ /* 0x000ea20000100800 */
[----:B-----5:R-:W-:-:S02]  /*cc40*/  ISETP.GE.AND P3, PT, R6, c[0x0][0x3c8], PT ;  /* 0x0000f20006007a0c */ /* 0x020fc40003f66270 */
[----:B---3--:R-:W-:Y:S02]  /*cc50*/  ISETP.GE.AND P1, PT, R8, c[0x0][0x3c8], PT ;  /* 0x0000f20008007a0c */ /* 0x008fe40003f26270 */
[----:B----4-:R-:W-:-:S09]  /*cc60*/  ISETP.GE.AND P6, PT, R21, c[0x0][0x3c8], PT ;  /* 0x0000f20015007a0c */ /* 0x010fd20003fc6270 */
[----:B------:R-:W-:Y:S02]  /*cc70*/  @!P3 IMAD.MOV.U32 R2, RZ, RZ, R0 ;  /* 0x000000ffff02b224 */ /* 0x000fe400078e0000 */
[----:B------:R-:W-:-:S04]  /*cc80*/  @!P3 IMAD.MOV.U32 R3, RZ, RZ, R4 ;  /* 0x000000ffff03b224 */ /* 0x000fc800078e0004 */
[----:B------:R-:W-:Y:S01]  /*cc90*/  @!P3 IMAD.WIDE R6, R6, 0x4, R2 ;  /* 0x000000040606b825 */ /* 0x000fe200078e0202 */
[----:B------:R-:W-:-:S04]  /*cca0*/  @!P1 LEA R2, P2, R8, R0, 0x2 ;  /* 0x0000000008029211 */ /* 0x000fc800078410ff */
[----:B------:R3:W-:Y:S01]  /*ccb0*/  @!P3 ST.E.64 [R6.64], R68 ;  /* 0x000000440600b985 */ /* 0x0007e2000c101b06 */
[----:B--2---:R-:W-:Y:S02]  /*ccc0*/  ISETP.GE.AND P3, PT, R19, c[0x0][0x3c8], PT ;  /* 0x0000f20013007a0c */ /* 0x004fe40003f66270 */
[----:B------:R-:W-:Y:S02]  /*ccd0*/  @!P1 LEA.HI.X R3, R8, R4, R9, 0x2, P2 ;  /* 0x0000000408039211 */ /* 0x000fe400010f1409 */
[----:B------:R-:W-:-:S03]  /*cce0*/  @!P6 LEA R8, P2, R21, R0, 0x2 ;  /* 0x000000001508e211 */ /* 0x000fc600078410ff */
[----:B------:R2:W-:Y:S01]  /*ccf0*/  @!P1 ST.E.64 [R2.64], R74 ;  /* 0x0000004a02009985 */ /* 0x0005e2000c101b06 */
[----:B------:R-:W-:Y:S02]  /*cd00*/  ISETP.GE.AND P1, PT, R17, c[0x0][0x3c8], PT ;  /* 0x0000f20011007a0c */ /* 0x000fe40003f26270 */
[----:B------:R-:W-:-:S05]  /*cd10*/  @!P6 LEA.HI.X R9, R21, R4, R22, 0x2, P2 ;  /* 0x000000041509e211 */ /* 0x000fca00010f1416 */
[----:B------:R4:W-:Y:S01]  /*cd20*/  @!P6 ST.E.64 [R8.64], R76 ;  /* 0x0000004c0800e985 */ /* 0x0009e2000c101b06 */
[----:B------:R-:W-:Y:S02]  /*cd30*/  ISETP.GE.AND P6, PT, R15, c[0x0][0x3c8], PT ;  /* 0x0000f2000f007a0c */ /* 0x000fe40003fc6270 */
[----:B---3--:R-:W-:-:S04]  /*cd40*/  @!P3 LEA R6, P2, R19, R0, 0x2 ;  /* 0x000000001306b211 */ /* 0x008fc800078410ff */
[----:B------:R-:W-:Y:S02]  /*cd50*/  @!P3 LEA.HI.X R7, R19, R4, R20, 0x2, P2 ;  /* 0x000000041307b211 */ /* 0x000fe400010f1414 */
[----:B--2---:R-:W-:-:S03]  /*cd60*/  @!P1 LEA R2, P2, R17, R0, 0x2 ;  /* 0x0000000011029211 */ /* 0x004fc600078410ff */
[----:B------:R2:W-:Y:S01]  /*cd70*/  @!P3 ST.E.64 [R6.64], R78 ;  /* 0x0000004e0600b985 */ /* 0x0005e2000c101b06 */
[----:B------:R-:W-:Y:S02]  /*cd80*/  ISETP.GE.AND P3, PT, R13, c[0x0][0x3c8], PT ;  /* 0x0000f2000d007a0c */ /* 0x000fe40003f66270 */
[----:B------:R-:W-:Y:S02]  /*cd90*/  @!P1 LEA.HI.X R3, R17, R4, R18, 0x2, P2 ;  /* 0x0000000411039211 */ /* 0x000fe400010f1412 */
[----:B------:R-:W-:-:S03]  /*cda0*/  ISETP.GE.AND P2, PT, R10, c[0x0][0x3c8], PT ;  /* 0x0000f2000a007a0c */ /* 0x000fc60003f46270 */
[----:B------:R3:W-:Y:S01]  /*cdb0*/  @!P1 ST.E.64 [R2.64], R64 ;  /* 0x0000004002009985 */ /* 0x0007e2000c101b06 */
[----:B----4-:R-:W-:-:S04]  /*cdc0*/  @!P6 LEA R8, P1, R15, R0, 0x2 ;  /* 0x000000000f08e211 */ /* 0x010fc800078210ff */
[----:B------:R-:W-:Y:S02]  /*cdd0*/  @!P6 LEA.HI.X R9, R15, R4, R16, 0x2, P1 ;  /* 0x000000040f09e211 */ /* 0x000fe400008f1410 */
[----:B--2---:R-:W-:-:S04]  /*cde0*/  @!P3 LEA R6, P1, R13, R0, 0x2 ;  /* 0x000000000d06b211 */ /* 0x004fc800078210ff */
[----:B------:R-:W-:Y:S02]  /*cdf0*/  @!P3 LEA.HI.X R7, R13, R4, R14, 0x2, P1 ;  /* 0x000000040d07b211 */ /* 0x000fe400008f140e */
[C---:B---3--:R-:W-:Y:S01]  /*ce00*/  @!P2 LEA R2, P1, R10.reuse, R0, 0x2 ;  /* 0x000000000a02a211 */ /* 0x048fe200078210ff */
[----:B------:R2:W-:Y:S03]  /*ce10*/  @!P6 ST.E.64 [R8.64], R82 ;  /* 0x000000520800e985 */ /* 0x0005e6000c101b06 */
[----:B------:R-:W-:Y:S01]  /*ce20*/  @!P2 LEA.HI.X R3, R10, R4, R11, 0x2, P1 ;  /* 0x000000040a03a211 */ /* 0x000fe200008f140b */
[----:B------:R2:W-:Y:S04]  /*ce30*/  @!P3 ST.E.64 [R6.64], R80 ;  /* 0x000000500600b985 */ /* 0x0005e8000c101b06 */
[----:B------:R2:W-:Y:S04]  /*ce40*/  @!P2 ST.E.64 [R2.64], R62 ;  /* 0x0000003e0200a985 */ /* 0x0005e8000c101b06 */
.L_x_112:
[----:B------:R-:W-:Y:S05]  /*ce50*/  BSYNC B0 ;  /* 0x0000000000007941 */ /* 0x000fea0003800000 */
.L_x_111:
[----:B------:R-:W-:Y:S05]  /*ce60*/  BRA.DIV ~URZ, `(.L_x_113) ;  /* 0x000048e27f007947 */ /* 0x000fea000b800000 */
[----:B--2---:R2:W1:Y:S04]  /*ce70*/  SHFL.IDX PT, R4, R5, 0x1, 0x1c1f ;  /* 0x003c1f0005047f89 */ /* 0x00446800000e0000 */
[----:B----4-:R2:W4:Y:S02]  /*ce80*/  SHFL.IDX PT, R0, R12, 0x1, 0x1c1f ;  /* 0x003c1f000c007f89 */ /* 0x01052400000e0000 */
.L_x_194:
[----:B------:R-:W-:Y:S01]  /*ce90*/  BSSY B0, `(.L_x_114) ;  /* 0x0000032000007945 */ /* 0x000fe20003800000 */
[----:B------:R-:W-:Y:S05]  /*cea0*/  @P0 BRA `(.L_x_115) ;  /* 0x0000030000000947 */ /* 0x000fea0003800000 */
[----:B------:R-:W5:Y:S04]  /*ceb0*/  LDL R23, [R1+0x74] ;  /* 0x0000740001177983 */ /* 0x000f680000100800 */
[----:B--2---:R-:W2:Y:S04]  /*cec0*/  LDL R21, [R1+0x68] ;  /* 0x0000680001157983 */ /* 0x004ea80000100800 */
[----:B---3--:R-:W3:Y:S04]  /*ced0*/  LDL R19, [R1+0x64] ;  /* 0x0000640001137983 */ /* 0x008ee80000100800 */
[----:B----4-:R-:W4:Y:S04]  /*cee0*/  LDL R10, [R1+0x60] ;  /* 0x00006000010a7983 */ /* 0x010f280000100800 */
[----:B------:R-:W4:Y:S04]  /*cef0*/  LDL R22, [R1+0xb0] ;  /* 0x0000b00001167983 */ /* 0x000f280000100800 */
        /* <DEDUP_REMOVED lines=9> */
[----:B------:R-:W4:Y:S01]  /*cf90*/  LDL R14, [R1+0x98] ;  /* 0x00009800010e7983 */ /* 0x000f220000100800 */
[----:B-----5:R-:W-:-:S02]  /*cfa0*/  ISETP.GE.AND P2, PT, R23, c[0x0][0x3c8], PT ;  /* 0x0000f20017007a0c */ /* 0x020fc40003f46270 */
[----:B--2---:R-:W-:Y:S02]  /*cfb0*/  ISETP.GE.AND P6, PT, R21, c[0x0][0x3c8], PT ;  /* 0x0000f20015007a0c */ /* 0x004fe40003fc6270 */
[----:B---3--:R-:W-:-:S09]  /*cfc0*/  ISETP.GE.AND P1, PT, R19, c[0x0][0x3c8], PT ;  /* 0x0000f20013007a0c */ /* 0x008fd20003f26270 */
[----:B------:R-:W-:Y:S02]  /*cfd0*/  @!P2 IMAD.MOV.U32 R6, RZ, RZ, R0 ;  /* 0x000000ffff06a224 */ /* 0x000fe400078e0000 */
[----:B-1----:R-:W-:Y:S01]  /*cfe0*/  @!P2 IMAD.MOV.U32 R7, RZ, RZ, R4 ;  /* 0x000000ffff07a224 */ /* 0x002fe200078e0004 */
[----:B----4-:R-:W-:Y:S02]  /*cff0*/  ISETP.GE.AND P0, PT, R10, c[0x0][0x3c8], PT ;  /* 0x0000f2000a007a0c */ /* 0x010fe40003f06270 */
[----:B------:R-:W-:Y:S01]  /*d000*/  @!P6 LEA R2, P3, R21, R0, 0x2 ;  /* 0x000000001502e211 */ /* 0x000fe200078610ff */
[----:B------:R-:W-:-:S03]  /*d010*/  @!P2 IMAD.WIDE R6, R23, 0x4, R6 ;  /* 0x000000041706a825 */ /* 0x000fc600078e0206 */
[----:B------:R-:W-:Y:S02]  /*d020*/  @!P6 LEA.HI.X R3, R21, R4, R22, 0x2, P3 ;  /* 0x000000041503e211 */ /* 0x000fe400018f1416 */
[----:B------:R1:W-:Y:S01]  /*d030*/  @!P2 ST.E.64 [R6.64], R86 ;  /* 0x000000560600a985 */ /* 0x0003e2000c101b06 */
[----:B------:R-:W-:-:S03]  /*d040*/  ISETP.GE.AND P3, PT, R8, c[0x0][0x3c8], PT ;  /* 0x0000f20008007a0c */ /* 0x000fc60003f66270 */
[----:B------:R2:W-:Y:S01]  /*d050*/  @!P6 ST.E.64 [R2.64], R92 ;  /* 0x0000005c0200e985 */ /* 0x0005e2000c101b06 */
[----:B-1----:R-:W-:-:S04]  /*d060*/  @!P1 LEA R6, P2, R19, R0, 0x2 ;  /* 0x0000000013069211 */ /* 0x002fc800078410ff */
[----:B------:R-:W-:Y:S02]  /*d070*/  @!P1 LEA.HI.X R7, R19, R4, R20, 0x2, P2 ;  /* 0x0000000413079211 */ /* 0x000fe400010f1414 */
[C---:B--2---:R-:W-:Y:S02]  /*d080*/  @!P0 LEA R2, P6, R10.reuse, R0, 0x2 ;  /* 0x000000000a028211 */ /* 0x044fe400078c10ff */
[----:B------:R-:W-:Y:S01]  /*d090*/  ISETP.GE.AND P2, PT, R17, c[0x0][0x3c8], PT ;  /* 0x0000f20011007a0c */ /* 0x000fe20003f46270 */
[----:B------:R1:W-:Y:S01]  /*d0a0*/  @!P1 ST.E.64 [R6.64], R94 ;  /* 0x0000005e06009985 */ /* 0x0003e2000c101b06 */
[----:B------:R-:W-:Y:S02]  /*d0b0*/  @!P0 LEA.HI.X R3, R10, R4, R11, 0x2, P6 ;  /* 0x000000040a038211 */ /* 0x000fe400030f140b */
[----:B------:R-:W-:Y:S02]  /*d0c0*/  ISETP.GE.AND P1, PT, R15, c[0x0][0x3c8], PT ;  /* 0x0000f2000f007a0c */ /* 0x000fe40003f26270 */
[----:B------:R-:W-:Y:S01]  /*d0d0*/  @!P3 LEA R10, P6, R8, R0, 0x2 ;  /* 0x00000000080ab211 */ /* 0x000fe200078c10ff */
[----:B------:R2:W-:Y:S01]  /*d0e0*/  @!P0 ST.E.64 [R2.64], R100 ;  /* 0x0000006402008985 */ /* 0x0005e2000c101b06 */
[----:B------:R-:W-:-:S02]  /*d0f0*/  ISETP.GE.AND P0, PT, R13, c[0x0][0x3c8], PT ;  /* 0x0000f2000d007a0c */ /* 0x000fc40003f06270 */
[----:B------:R-:W-:-:S03]  /*d100*/  @!P3 LEA.HI.X R11, R8, R4, R9, 0x2, P6 ;  /* 0x00000004080bb211 */ /* 0x000fc600030f1409 */
[----:B------:R-:W-:-:S04]  /*d110*/  @!P2 LEA R8, P6, R17, R0, 0x2 ;  /* 0x000000001108a211 */ /* 0x000fc800078c10ff */
[----:B------:R-:W-:Y:S01]  /*d120*/  @!P2 LEA.HI.X R9, R17, R4, R18, 0x2, P6 ;  /* 0x000000041109a211 */ /* 0x000fe200030f1412 */
[----:B------:R3:W-:Y:S01]  /*d130*/  @!P3 ST.E.64 [R10.64], R104 ;  /* 0x000000680a00b985 */ /* 0x0007e2000c101b06 */
[----:B-1----:R-:W-:-:S04]  /*d140*/  @!P1 LEA R6, P6, R15, R0, 0x2 ;  /* 0x000000000f069211 */ /* 0x002fc800078c10ff */
[----:B------:R-:W-:Y:S02]  /*d150*/  @!P1 LEA.HI.X R7, R15, R4, R16, 0x2, P6 ;  /* 0x000000040f079211 */ /* 0x000fe400030f1410 */
[C---:B--2---:R-:W-:Y:S01]  /*d160*/  @!P0 LEA R2, P6, R13.reuse, R0, 0x2 ;  /* 0x000000000d028211 */ /* 0x044fe200078c10ff */
[----:B------:R3:W-:Y:S03]  /*d170*/  @!P2 ST.E.64 [R8.64], R102 ;  /* 0x000000660800a985 */ /* 0x0007e6000c101b06 */
[----:B------:R-:W-:Y:S01]  /*d180*/  @!P0 LEA.HI.X R3, R13, R4, R14, 0x2, P6 ;  /* 0x000000040d038211 */ /* 0x000fe200030f140e */
[----:B------:R3:W-:Y:S04]  /*d190*/  @!P1 ST.E.64 [R6.64], R84 ;  /* 0x0000005406009985 */ /* 0x0007e8000c101b06 */
[----:B------:R3:W-:Y:S04]  /*d1a0*/  @!P0 ST.E.64 [R2.64], R66 ;  /* 0x0000004202008985 */ /* 0x0007e8000c101b06 */
.L_x_115:
[----:B------:R-:W-:Y:S05]  /*d1b0*/  BSYNC B0 ;  /* 0x0000000000007941 */ /* 0x000fea0003800000 */
.L_x_114:
[----:B------:R-:W-:Y:S05]  /*d1c0*/  BRA.DIV ~URZ, `(.L_x_116) ;  /* 0x000046527f007947 */ /* 0x000fea000b800000 */
[----:B-1----:R1:W2:Y:S02]  /*d1d0*/  SHFL.IDX PT, R4, R5, 0x2, 0x1c1f ;  /* 0x005c1f0005047f89 */ /* 0x0022a400000e0000 */
.L_x_195:
[----:B------:R-:W-:Y:S05]  /*d1e0*/  BRA.DIV ~URZ, `(.L_x_117) ;  /* 0x000046a27f007947 */ /* 0x000fea000b800000 */
[----:B----4-:R4:W1:Y:S02]  /*d1f0*/  SHFL.IDX PT, R0, R12, 0x2, 0x1c1f ;  /* 0x005c1f000c007f89 */ /* 0x01086400000e0000 */
.L_x_196:
[----:B------:R-:W-:Y:S01]  /*d200*/  BSSY B0, `(.L_x_118) ;  /* 0x0000032000007945 */ /* 0x000fe20003800000 */
[----:B------:R-:W-:Y:S05]  /*d210*/  @P4 BRA `(.L_x_119) ;  /* 0x0000030000004947 */ /* 0x000fea0003800000 */
[----:B---3--:R-:W3:Y:S04]  /*d220*/  LDL R8, [R1+0x74] ;  /* 0x0000740001087983 */ /* 0x008ee80000100800 */
[----:B------:R-:W5:Y:S04]  /*d230*/  LDL R23, [R1+0x68] ;  /* 0x0000680001177983 */ /* 0x000f680000100800 */
        /* <DEDUP_REMOVED lines=13> */
[----:B---3--:R-:W-:-:S02]  /*d310*/  ISETP.GE.AND P3, PT, R8, c[0x0][0x3c8], PT ;  /* 0x0000f20008007a0c */ /* 0x008fc40003f66270 */
[----:B-----5:R-:W-:Y:S02]  /*d320*/  ISETP.GE.AND P1, PT, R23, c[0x0][0x3c8], PT ;  /* 0x0000f20017007a0c */ /* 0x020fe40003f26270 */
[----:B----4-:R-:W-:Y:S02]  /*d330*/  ISETP.GE.AND P0, PT, R21, c[0x0][0x3c8], PT ;  /* 0x0000f20015007a0c */ /* 0x010fe40003f06270 */
[----:B--2---:R-:W-:-:S07]  /*d340*/  ISETP.GE.AND P4, PT, R10, c[0x0][0x3c8], PT ;  /* 0x0000f2000a007a0c */ /* 0x004fce0003f86270 */
[----:B-1----:R-:W-:Y:S02]  /*d350*/  @!P3 IMAD.MOV.U32 R6, RZ, RZ, R0 ;  /* 0x000000ffff06b224 */ /* 0x002fe400078e0000 */
[----:B------:R-:W-:Y:S01]  /*d360*/  @!P3 IMAD.MOV.U32 R7, RZ, RZ, R4 ;  /* 0x000000ffff07b224 */ /* 0x000fe200078e0004 */
[----:B------:R-:W-:-:S03]  /*d370*/  @!P1 LEA R2, P6, R23, R0, 0x2 ;  /* 0x0000000017029211 */ /* 0x000fc600078c10ff */
[----:B------:R-:W-:Y:S01]  /*d380*/  @!P3 IMAD.WIDE R8, R8, 0x4, R6 ;  /* 0x000000040808b825 */ /* 0x000fe200078e0206 */
[----:B------:R-:W-:Y:S02]  /*d390*/  @!P0 LEA R6, P2, R21, R0, 0x2 ;  /* 0x0000000015068211 */ /* 0x000fe400078410ff */
[-C--:B------:R-:W-:Y:S02]  /*d3a0*/  @!P1 LEA.HI.X R3, R23, R4.reuse, R24, 0x2, P6 ;  /* 0x0000000417039211 */ /* 0x080fe400030f1418 */
[----:B------:R-:W-:Y:S01]  /*d3b0*/  @!P3 ST.E.64 [R8.64], R42 ;  /* 0x0000002a0800b985 */ /* 0x000fe2000c101b06 */
[----:B------:R-:W-:Y:S02]  /*d3c0*/  ISETP.GE.AND P3, PT, R19, c[0x0][0x3c8], PT ;  /* 0x0000f20013007a0c */ /* 0x000fe40003f66270 */
[----:B------:R-:W-:Y:S02]  /*d3d0*/  @!P0 LEA.HI.X R7, R21, R4, R22, 0x2, P2 ;  /* 0x0000000415078211 */ /* 0x000fe400010f1416 */
[----:B------:R-:W-:Y:S01]  /*d3e0*/  ISETP.GE.AND P2, PT, R17, c[0x0][0x3c8], PT ;  /* 0x0000f20011007a0c */ /* 0x000fe20003f46270 */
[----:B------:R1:W-:Y:S01]  /*d3f0*/  @!P1 ST.E.64 [R2.64], R32 ;  /* 0x0000002002009985 */ /* 0x0003e2000c101b06 */
[----:B------:R-:W-:-:S03]  /*d400*/  ISETP.GE.AND P1, PT, R15, c[0x0][0x3c8], PT ;  /* 0x0000f2000f007a0c */ /* 0x000fc60003f26270 */
[----:B------:R2:W-:Y:S01]  /*d410*/  @!P0 ST.E.64 [R6.64], R34 ;  /* 0x0000002206008985 */ /* 0x0005e2000c101b06 */
[----:B------:R-:W-:Y:S02]  /*d420*/  ISETP.GE.AND P0, PT, R13, c[0x0][0x3c8], PT ;  /* 0x0000f2000d007a0c */ /* 0x000fe40003f06270 */
[----:B-1----:R-:W-:-:S04]  /*d430*/  @!P4 LEA R2, P6, R10, R0, 0x2 ;  /* 0x000000000a02c211 */ /* 0x002fc800078c10ff */
[----:B------:R-:W-:Y:S02]  /*d440*/  @!P4 LEA.HI.X R3, R10, R4, R11, 0x2, P6 ;  /* 0x000000040a03c211 */ /* 0x000fe400030f140b */
[----:B------:R-:W-:-:S03]  /*d450*/  @!P3 LEA R10, P6, R19, R0, 0x2 ;  /* 0x00000000130ab211 */ /* 0x000fc600078c10ff */
[----:B------:R1:W-:Y:S01]  /*d460*/  @!P4 ST.E.64 [R2.64], R36 ;  /* 0x000000240200c985 */ /* 0x0003e2000c101b06 */
[----:B------:R-:W-:Y:S02]  /*d470*/  @!P2 LEA R8, P4, R17, R0, 0x2 ;  /* 0x000000001108a211 */ /* 0x000fe400078810ff */
[----:B------:R-:W-:Y:S02]  /*d480*/  @!P3 LEA.HI.X R11, R19, R4, R20, 0x2, P6 ;  /* 0x00000004130bb211 */ /* 0x000fe400030f1414 */
[----:B--2---:R-:W-:Y:S02]  /*d490*/  @!P1 LEA R6, P6, R15, R0, 0x2 ;  /* 0x000000000f069211 */ /* 0x004fe400078c10ff */
[-C--:B------:R-:W-:Y:S02]  /*d4a0*/  @!P2 LEA.HI.X R9, R17, R4.reuse, R18, 0x2, P4 ;  /* 0x000000041109a211 */ /* 0x080fe400020f1412 */
[----:B------:R-:W-:Y:S01]  /*d4b0*/  @!P1 LEA.HI.X R7, R15, R4, R16, 0x2, P6 ;  /* 0x000000040f079211 */ /* 0x000fe200030f1410 */
[----:B------:R2:W-:Y:S04]  /*d4c0*/  @!P3 ST.E.64 [R10.64], R52 ;  /* 0x000000340a00b985 */ /* 0x0005e8000c101b06 */
[----:B------:R2:W-:Y:S04]  /*d4d0*/  @!P2 ST.E.64 [R8.64], R48 ;  /* 0x000000300800a985 */ /* 0x0005e8000c101b06 */
[----:B------:R2:W-:Y:S01]  /*d4e0*/  @!P1 ST.E.64 [R6.64], R38 ;  /* 0x0000002606009985 */ /* 0x0005e2000c101b06 */
[----:B-1----:R-:W-:-:S04]  /*d4f0*/  @!P0 LEA R2, P4, R13, R0, 0x2 ;  /* 0x000000000d028211 */ /* 0x002fc800078810ff */
[----:B------:R-:W-:-:S05]  /*d500*/  @!P0 LEA.HI.X R3, R13, R4, R14, 0x2, P4 ;  /* 0x000000040d038211 */ /* 0x000fca00020f140e */
[----:B------:R2:W-:Y:S04]  /*d510*/  @!P0 ST.E.64 [R2.64], R26 ;  /* 0x0000001a02008985 */ /* 0x0005e8000c101b06 */
.L_x_119:
[----:B------:R-:W-:Y:S05]  /*d520*/  BSYNC B0 ;  /* 0x0000000000007941 */ /* 0x000fea0003800000 */
.L_x_118:
[----:B------:R-:W-:Y:S05]  /*d530*/  BRA.DIV ~URZ, `(.L_x_120) ;  /* 0x000043c27f007947 */ /* 0x000fea000b800000 */
[----:B--2---:R2:W3:Y:S04]  /*d540*/  SHFL.IDX PT, R4, R5, 0x3, 0x1c1f ;  /* 0x007c1f0005047f89 */ /* 0x0044e800000e0000 */
[----:B-1----:R2:W1:Y:S02]  /*d550*/  SHFL.IDX PT, R0, R12, 0x3, 0x1c1f ;  /* 0x007c1f000c007f89 */ /* 0x00246400000e0000 */
.L_x_197:
[----:B------:R-:W-:Y:S05]  /*d560*/  @P5 BRA `(.L_x_108) ;  /* 0x00000ff000005947 */ /* 0x000fea0003800000 */
[----:B---3--:R-:W3:Y:S04]  /*d570*/  LDL R6, [R1+0x74] ;  /* 0x0000740001067983 */ /* 0x008ee80000100800 */
[----:B------:R-:W5:Y:S04]  /*d580*/  LDL R10, [R1+0x68] ;  /* 0x00006800010a7983 */ /* 0x000f680000100800 */
[----:B--2---:R-:W2:Y:S04]  /*d590*/  LDL R8, [R1+0x64] ;  /* 0x0000640001087983 */ /* 0x004ea80000100800 */
        /* <DEDUP_REMOVED lines=11> */
[----:B---3--:R-:W-:-:S02]  /*d650*/  ISETP.GE.AND P0, PT, R6, c[0x0][0x3c8], PT ;  /* 0x0000f20006007a0c */ /* 0x008fc40003f06270 */
[----:B-----5:R-:W-:Y:S02]  /*d660*/  ISETP.GE.AND P4, PT, R10, c[0x0][0x3c8], PT ;  /* 0x0000f2000a007a0c */ /* 0x020fe40003f86270 */
[----:B--2---:R-:W-:-:S09]  /*d670*/  ISETP.GE.AND P5, PT, R8, c[0x0][0x3c8], PT ;  /* 0x0000f20008007a0c */ /* 0x004fd20003fa6270 */
[----:B-1----:R-:W-:Y:S02]  /*d680*/  @!P0 IMAD.MOV.U32 R2, RZ, RZ, R0 ;  /* 0x000000ffff028224 */ /* 0x002fe400078e0000 */
[----:B------:R-:W-:-:S04]  /*d690*/  @!P0 IMAD.MOV.U32 R3, RZ, RZ, R4 ;  /* 0x000000ffff038224 */ /* 0x000fc800078e0004 */
[----:B------:R-:W-:Y:S01]  /*d6a0*/  @!P0 IMAD.WIDE R2, R6, 0x4, R2 ;  /* 0x0000000406028825 */ /* 0x000fe200078e0202 */
[----:B----4-:R-:W-:-:S04]  /*d6b0*/  ISETP.GE.AND P3, PT, R18, c[0x0][0x3c8], PT ;  /* 0x0000f20012007a0c */ /* 0x010fc80003f66270 */
[----:B------:R1:W-:Y:S01]  /*d6c0*/  @!P0 ST.E.64 [R2.64], R30 ;  /* 0x0000001e02008985 */ /* 0x0003e2000c101b06 */
[----:B------:R-:W-:Y:S02]  /*d6d0*/  @!P4 LEA R6, P0, R10, R0, 0x2 ;  /* 0x000000000a06c211 */ /* 0x000fe400078010ff */
[----:B------:R-:W-:Y:S02]  /*d6e0*/  ISETP.GE.AND P2, PT, R16, c[0x0][0x3c8], PT ;  /* 0x0000f20010007a0c */ /* 0x000fe40003f46270 */
[----:B------:R-:W-:Y:S02]  /*d6f0*/  ISETP.GE.AND P1, PT, R14, c[0x0][0x3c8], PT ;  /* 0x0000f2000e007a0c */ /* 0x000fe40003f26270 */
[----:B------:R-:W-:Y:S02]  /*d700*/  @!P4 LEA.HI.X R7, R10, R4, R11, 0x2, P0 ;  /* 0x000000040a07c211 */ /* 0x000fe400000f140b */
[----:B------:R-:W-:-:S03]  /*d710*/  ISETP.GE.AND P0, PT, R12, c[0x0][0x3c8], PT ;  /* 0x0000f2000c007a0c */ /* 0x000fc60003f06270 */
[----:B------:R2:W-:Y:S01]  /*d720*/  @!P4 ST.E.64 [R6.64], R44 ;  /* 0x0000002c0600c985 */ /* 0x0005e2000c101b06 */
[----:B------:R-:W-:-:S04]  /*d730*/  @!P3 LEA R10, P4, R18, R0, 0x2 ;  /* 0x00000000120ab211 */ /* 0x000fc800078810ff */
[----:B------:R-:W-:Y:S02]  /*d740*/  @!P3 LEA.HI.X R11, R18, R4, R19, 0x2, P4 ;  /* 0x00000004120bb211 */ /* 0x000fe400020f1413 */
[----:B-1----:R-:W-:-:S04]  /*d750*/  @!P5 LEA R2, P6, R8, R0, 0x2 ;  /* 0x000000000802d211 */ /* 0x002fc800078c10ff */
[----:B------:R-:W-:Y:S02]  /*d760*/  @!P5 LEA.HI.X R3, R8, R4, R9, 0x2, P6 ;  /* 0x000000040803d211 */ /* 0x000fe400030f1409 */
[----:B------:R-:W-:-:S03]  /*d770*/  @!P2 LEA R8, P6, R16, R0, 0x2 ;  /* 0x000000001008a211 */ /* 0x000fc600078c10ff */
[----:B------:R1:W-:Y:S01]  /*d780*/  @!P5 ST.E.64 [R2.64], R46 ;  /* 0x0000002e0200d985 */ /* 0x0003e2000c101b06 */
        /* <DEDUP_REMOVED lines=8> */
[----:B------:R2:W-:Y:S01]  /*d810*/  @!P0 ST.E.64 [R2.64], R40 ;  /* 0x0000002802008985 */ /* 0x0005e2000c101b06 */
[----:B------:R-:W-:-:S13]  /*d820*/  ISETP.GE.AND P0, PT, R5, c[0x0][0x3c8], PT ;  /* 0x0000f20005007a0c */ /* 0x000fda0003f06270 */
[----:B------:R-:W-:Y:S05]  /*d830*/  @P0 BRA `(.L_x_108) ;  /* 0x00000d2000000947 */ /* 0x000fea0003800000 */
[----:B------:R-:W3:Y:S01]  /*d840*/  LDL R12, [R1+0x98] ;  /* 0x00009800010c7983 */ /* 0x000ee20000100800 */
[----:B--2---:R-:W-:-:S04]  /*d850*/  LEA R2, P0, R5, R0, 0x2 ;  /* 0x0000000005027211 */ /* 0x004fc800078010ff */
[----:B---3--:R-:W-:-:S05]  /*d860*/  LEA.HI.X R3, R5, R4, R12, 0x2, P0 ;  /* 0x0000000405037211 */ /* 0x008fca00000f140c */
[----:B------:R1:W-:Y:S01]  /*d870*/  ST.E.64 [R2.64], R28 ;  /* 0x0000001c02007985 */ /* 0x0003e2000c101b06 */
[----:B------:R-:W-:Y:S05]  /*d880*/  BRA `(.L_x_108) ;  /* 0x00000cd000007947 */ /* 0x000fea0003800000 */
.L_x_93:
[----:B------:R-:W2:Y:S04]  /*d890*/  LDL.LU R4, [R1+0x6c] ;  /* 0x00006c0001047983 */ /* 0x000ea80000300800 */
[----:B------:R-:W3:Y:S01]  /*d8a0*/  LDL.LU R6, [R1+0x70] ;  /* 0x0000700001067983 */ /* 0x000ee20000300800 */
[----:B------:R-:W-:Y:S02]  /*d8b0*/  ISETP.NE.U32.AND P1, PT, RZ, c[0x0][0x508], PT ;  /* 0x00014200ff007a0c */ /* 0x000fe40003f25070 */
[----:B------:R-:W-:Y:S01]  /*d8c0*/  ISETP.NE.U32.AND P3, PT, RZ, c[0x0][0x500], PT ;  /* 0x00014000ff007a0c */ /* 0x000fe20003f65070 */
[----:B------:R-:W4:Y:S01]  /*d8d0*/  LDL.LU R0, [R1+0x78] ;  /* 0x0000780001007983 */ /* 0x000f220000300800 */
[----:B------:R-:W-:Y:S01]  /*d8e0*/  ISETP.NE.AND.EX P1, PT, RZ, c[0x0][0x50c], PT, P1 ;  /* 0x00014300ff007a0c */ /* 0x000fe20003f25310 */
[----:B------:R-:W-:Y:S01]  /*d8f0*/  IMAD.MOV.U32 R8, RZ, RZ, RZ ;  /* 0x000000ffff087224 */ /* 0x000fe200078e00ff */
[----:B------:R-:W-:Y:S01]  /*d900*/  ISETP.NE.AND.EX P3, PT, RZ, c[0x0][0x504], PT, P3 ;  /* 0x00014100ff007a0c */ /* 0x000fe20003f65330 */
[----:B------:R-:W-:Y:S01]  /*d910*/  IMAD.MOV.U32 R20, RZ, RZ, c[0x0][0x388] ;  /* 0x0000e200ff147624 */ /* 0x000fe200078e00ff */
[----:B--2---:R-:W-:-:S09]  /*d920*/  IADD3 R2, P2, R4, c[0x0][0x500], RZ ;  /* 0x0001400004027a10 */ /* 0x004fd20007f5e0ff */
[----:B------:R-:W-:Y:S02]  /*d930*/  @P1 IADD3 R4, P0, R4, c[0x0][0x508], RZ ;  /* 0x0001420004041a10 */ /* 0x000fe40007f1e0ff */
[C---:B---3--:R-:W-:Y:S02]  /*d940*/  IADD3.X R3, R6.reuse, c[0x0][0x504], RZ, P2, !PT ;  /* 0x0001410006037a10 */ /* 0x048fe400017fe4ff */
[----:B------:R-:W-:-:S03]  /*d950*/  @P1 IADD3.X R5, R6, c[0x0][0x50c], RZ, P0, !PT ;  /* 0x0001430006051a10 */ /* 0x000fc600007fe4ff */
[----:B------:R1:W5:Y:S04]  /*d960*/  @P3 LDG.E R8, [R2.64] ;  /* 0x0000000602083981 */ /* 0x000368000c1e1900 */
[----:B------:R1:W5:Y:S01]  /*d970*/  @P1 LDG.E R20, [R4.64] ;  /* 0x0000000604141981 */ /* 0x000362000c1e1900 */
[----:B----4-:R-:W-:-:S04]  /*d980*/  ISETP.NE.AND P0, PT, R0, RZ, PT ;  /* 0x000000ff0000720c */ /* 0x010fc80003f05270 */
[----:B------:R-:W-:Y:S01]  /*d990*/  SEL R19, R0, c[0x0][0x3d4], P0 ;  /* 0x0000f50000137a07 */ /* 0x000fe20000000000 */
[----:B------:R-:W-:Y:S05]  /*d9a0*/  @P1 BRA `(.L_x_121) ;  /* 0x0000004000001947 */ /* 0x000fea0003800000 */
[----:B------:R-:W-:Y:S05]  /*d9b0*/  @!P3 BRA `(.L_x_121) ;  /* 0x000000300000b947 */ /* 0x000fea0003800000 */
[----:B------:R2:W3:Y:S04]  /*d9c0*/  LDG.E R0, [R2.64] ;  /* 0x0000000602007981 */ /* 0x0004e8000c1e1900 */
[----:B-12---:R-:W3:Y:S02]  /*d9d0*/  LDG.E R2, [R2.64+0x4] ;  /* 0x0000040602027981 */ /* 0x006ee4000c1e1900 */
[----:B---3-5:R-:W-:Y:S02]  /*d9e0*/  IADD3 R20, -R0, R2, RZ ;  /* 0x0000000200147210 */ /* 0x028fe40007ffe1ff */
.L_x_121:
[----:B-1----:R-:W2:Y:S04]  /*d9f0*/  LDL.LU R4, [R1+0x48] ;  /* 0x0000480001047983 */ /* 0x002ea80000300800 */
[----:B------:R-:W3:Y:S04]  /*da00*/  LDL.LU R2, [R1+0x3c] ;  /* 0x00003c0001027983 */ /* 0x000ee80000300800 */
[----:B------:R-:W4:Y:S01]  /*da10*/  LDL.LU R0, [R1+0x7c] ;  /* 0x00007c0001007983 */ /* 0x000f220000300800 */
[----:B------:R-:W-:Y:S01]  /*da20*/  BSSY B0, `(.L_x_122) ;  /* 0x0000039000007945 */ /* 0x000fe20003800000 */
[----:B-----5:R-:W-:-:S02]  /*da30*/  SHF.R.S32.HI R18, RZ, 0x1f, R8 ;  /* 0x0000001fff127819 */ /* 0x020fc40000011408 */
[----:B------:R-:W1:Y:S02]  /*da40*/  S2R R3, SR_TID.X ;  /* 0x0000000000037919 */ /* 0x000e640000002100 */
[----:B-1----:R-:W-:Y:S02]  /*da50*/  ISETP.GT.AND P0, PT, R3, 0x7f, PT ;  /* 0x0000007f0300780c */ /* 0x002fe40003f04270 */
[----:B--2---:R-:W-:Y:S02]  /*da60*/  LOP3.LUT R14, R4, 0xffff, RZ, 0xc0, !PT ;  /* 0x0000ffff040e7812 */ /* 0x004fe400078ec0ff */
[----:B---3--:R-:W-:Y:S02]  /*da70*/  SEL R15, R2, RZ, !P3 ;  /* 0x000000ff020f7207 */ /* 0x008fe40005800000 */
[----:B----4-:R-:W-:-:S07]  /*da80*/  SEL R21, R0, RZ, !P3 ;  /* 0x000000ff00157207 */ /* 0x010fce0005800000 */
[----:B------:R-:W-:Y:S05]  /*da90*/  @P0 BRA `(.L_x_123) ;  /* 0x0000031000000947 */ /* 0x000fea0003800000 */
[----:B------:R-:W2:Y:S01]  /*daa0*/  LDL R2, [R1+0x44] ;  /* 0x0000440001027983 */ /* 0x000ea20000100800 */
[----:B------:R-:W-:Y:S01]  /*dab0*/  IMAD R0, R20, c[0x0][0x4e8], RZ ;  /* 0x00013a0014007a24 */ /* 0x000fe200078e02ff */
[----:B--2---:R-:W-:-:S04]  /*dac0*/  LEA R9, R2, R3, 0x7 ;  /* 0x0000000302097211 */ /* 0x004fc800078e38ff */
[----:B------:R-:W-:-:S13]  /*dad0*/  ISETP.GE.AND P0, PT, R9, R0, PT ;  /* 0x000000000900720c */ /* 0x000fda0003f06270 */
[----:B------:R-:W-:Y:S05]  /*dae0*/  @P0 BRA `(.L_x_123) ;  /* 0x000002c000000947 */ /* 0x000fea0003800000 */
[----:B------:R-:W2:Y:S01]  /*daf0*/  LDL.LU R22, [R1+0x80] ;  /* 0x0000800001167983 */ /* 0x000ea20000300800 */
[----:B------:R-:W-:Y:S01]  /*db00*/  IMAD.MOV.U32 R0, RZ, RZ, 0x368 ;  /* 0x00000368ff007424 */ /* 0x000fe200078e00ff */
[----:B------:R-:W-:-:S04]  /*db10*/  ISETP.GT.AND P2, PT, R19, 0x1, PT ;  /* 0x000000011300780c */ /* 0x000fc80003f44270 */
[----:B------:R-:W-:-:S04]  /*db20*/  SEL R0, R0, 0x328, P2 ;  /* 0x0000032800007807 */ /* 0x000fc80001000000 */
[----:B------:R1:W3:Y:S08]  /*db30*/  LDC.64 R6, c[0x0][R0+0x170] ;  /* 0x00005c0000067b82 */ /* 0x0002f00000000a00 */
[----:B------:R1:W4:Y:S08]  /*db40*/  LDC.64 R4, c[0x0][R0+0x168] ;  /* 0x00005a0000047b82 */ /* 0x0003300000000a00 */
[----:B------:R1:W5:Y:S08]  /*db50*/  LDC.64 R12, c[0x0][R0+0x178] ;  /* 0x00005e00000c7b82 */ /* 0x0003700000000a00 */
[----:B------:R1:W2:Y:S02]  /*db60*/  LDC.64 R10, c[0x0][R0+0x160] ;  /* 0x00005800000a7b82 */ /* 0x0002a40000000a00 */
[----:B-1----:R-:W-:-:S02]  /*db70*/  IMAD.MOV.U32 R0, RZ, RZ, c[0x0][0x4e8] ;  /* 0x00013a00ff007624 */ /* 0x002fc400078e00ff */
[-C--:B---3--:R-:W-:Y:S02]  /*db80*/  IMAD R7, R7, R15.reuse, RZ ;  /* 0x0000000f07077224 */ /* 0x088fe400078e02ff */
[----:B------:R-:W-:Y:S01]  /*db90*/  IMAD.WIDE.U32 R2, R6, R15, RZ ;  /* 0x0000000f06027225 */ /* 0x000fe200078e00ff */
[----:B------:R-:W-:Y:S02]  /*dba0*/  ISETP.NE.AND P0, PT, R0, 0x1, PT ;  /* 0x000000010000780c */ /* 0x000fe40003f05270 */
[----:B------:R-:W-:Y:S01]  /*dbb0*/  MOV R0, R9 ;  /* 0x0000000900007202 */ /* 0x000fe20000000f00 */
[----:B------:R-:W-:Y:S02]  /*dbc0*/  IMAD R7, R6, R21, R7 ;  /* 0x0000001506077224 */ /* 0x000fe400078e0207 */
[-C--:B----4-:R-:W-:Y:S02]  /*dbd0*/  IMAD R16, R5, R14.reuse, RZ ;  /* 0x0000000e05107224 */ /* 0x090fe400078e02ff */
[----:B------:R-:W-:Y:S01]  /*dbe0*/  IMAD.WIDE.U32 R4, R4, R14, RZ ;  /* 0x0000000e04047225 */ /* 0x000fe200078e00ff */
[----:B------:R-:W-:-:S03]  /*dbf0*/  IADD3 R3, R3, R7, RZ ;  /* 0x0000000703037210 */ /* 0x000fc60007ffe0ff */
[----:B------:R-:W-:Y:S02]  /*dc00*/  IMAD.IADD R16, R5, 0x1, R16 ;  /* 0x0000000105107824 */ /* 0x000fe400078e0210 */
[----:B------:R-:W-:-:S05]  /*dc10*/  @P0 IMAD.HI.U32 R17, R9, c[0x0][0x4ec], RZ ;  /* 0x00013b0009110a27 */ /* 0x000fca00078e00ff */
[----:B------:R-:W-:Y:S02]  /*dc20*/  @P0 SHF.R.U32.HI R0, RZ, c[0x0][0x4f0], R17 ;  /* 0x00013c00ff000a19 */ /* 0x000fe40000011611 */
[----:B------:R-:W-:-:S03]  /*dc30*/  IADD3 R17, P1, P0, R2, R4, R8 ;  /* 0x0000000402117210 */ /* 0x000fc6000783e008 */
[----:B------:R-:W-:-:S04]  /*dc40*/  IMAD.MOV R2, RZ, RZ, -R0 ;  /* 0x000000ffff027224 */ /* 0x000fc800078e0a00 */
[----:B------:R-:W-:Y:S01]  /*dc50*/  IMAD R2, R2, c[0x0][0x4e8], R9 ;  /* 0x00013a0002027a24 */ /* 0x000fe200078e0209 */
[----:B------:R-:W-:Y:S02]  /*dc60*/  IADD3.X R9, R3, R16, R18, P1, P0 ;  /* 0x0000001003097210 */ /* 0x000fe40000fe0412 */
[----:B------:R-:W-:Y:S02]  /*dc70*/  SHF.R.S32.HI R3, RZ, 0x1f, R0 ;  /* 0x0000001fff037819 */ /* 0x000fe40000011400 */
[----:B--2---:R-:W-:-:S05]  /*dc80*/  SEL R6, R22, RZ, P2 ;  /* 0x000000ff16067207 */ /* 0x004fca0001000000 */
[-C--:B-----5:R-:W-:Y:S02]  /*dc90*/  IMAD R7, R13, R6.reuse, RZ ;  /* 0x000000060d077224 */ /* 0x0a0fe400078e02ff */
[----:B------:R-:W-:Y:S01]  /*dca0*/  IMAD.WIDE.U32 R4, R12, R6, RZ ;  /* 0x000000060c047225 */ /* 0x000fe200078e00ff */
[----:B------:R-:W-:-:S04]  /*dcb0*/  SHF.R.S32.HI R6, RZ, 0x1f, R2 ;  /* 0x0000001fff067819 */ /* 0x000fc80000011402 */
[----:B------:R-:W-:Y:S01]  /*dcc0*/  IADD3 R5, R5, R7, RZ ;  /* 0x0000000705057210 */ /* 0x000fe20007ffe0ff */
[----:B------:R-:W-:Y:S01]  /*dcd0*/  IMAD.MOV.U32 R7, RZ, RZ, c[0x0][0x4a8] ;  /* 0x00012a00ff077624 */ /* 0x000fe200078e00ff */
[----:B------:R-:W-:Y:S01]  /*dce0*/  IADD3 R4, P1, P0, R0, R17, R4 ;  /* 0x0000001100047210 */ /* 0x000fe2000783e004 */
[----:B------:R-:W-:-:S03]  /*dcf0*/  IMAD R0, R11, R2, RZ ;  /* 0x000000020b007224 */ /* 0x000fc600078e02ff */
[----:B------:R-:W-:Y:S01]  /*dd00*/  IADD3.X R5, R3, R9, R5, P1, P0 ;  /* 0x0000000903057210 */ /* 0x000fe20000fe0405 */
[----:B------:R-:W-:-:S04]  /*dd10*/  IMAD R0, R10, R6, R0 ;  /* 0x000000060a007224 */ /* 0x000fc800078e0200 */
[----:B------:R-:W-:Y:S01]  /*dd20*/  IMAD.WIDE.U32 R2, R10, R2, R4 ;  /* 0x000000020a027225 */ /* 0x000fe200078e0004 */
[----:B------:R-:W-:Y:S02]  /*dd30*/  MOV R5, c[0x0][0x4ac] ;  /* 0x00012b0000057a02 */ /* 0x000fe40000000f00 */
[----:B------:R-:W-:Y:S01]  /*dd40*/  SEL R4, R7, c[0x0][0x450], P2 ;  /* 0x0001140007047a07 */ /* 0x000fe20001000000 */
[----:B------:R-:W-:Y:S01]  /*dd50*/  IMAD.IADD R0, R3, 0x1, R0 ;  /* 0x0000000103007824 */ /* 0x000fe200078e0200 */
[----:B------:R-:W-:Y:S02]  /*dd60*/  SEL R5, R5, c[0x0][0x454], P2 ;  /* 0x0001150005057a07 */ /* 0x000fe40001000000 */
[----:B------:R-:W-:-:S04]  /*dd70*/  LEA R4, P0, R2, R4, 0x2 ;  /* 0x0000000402047211 */ /* 0x000fc800078010ff */
[----:B------:R-:W-:Y:S02]  /*dd80*/  LEA.HI.X R5, R2, R5, R0, 0x2, P0 ;  /* 0x0000000502057211 */ /* 0x000fe400000f1400 */
[----:B------:R-:W-:-:S05]  /*dd90*/  MOV R0, 0xff800000 ;  /* 0xff80000000007802 */ /* 0x000fca0000000f00 */
[----:B------:R1:W-:Y:S02]  /*dda0*/  STG.E [R4.64], R0 ;  /* 0x0000000004007986 */ /* 0x0003e4000c101906 */
.L_x_123:
[----:B------:R-:W-:Y:S05]  /*ddb0*/  BSYNC B0 ;  /* 0x0000000000007941 */ /* 0x000fea0003800000 */
.L_x_122:
[----:B------:R-:W-:-:S13]  /*ddc0*/  ISETP.GT.AND P0, PT, R19, 0x1, PT ;  /* 0x000000011300780c */ /* 0x000fda0003f04270 */
[----:B------:R-:W-:Y:S05]  /*ddd0*/  @P0 BRA `(.L_x_108) ;  /* 0x0000078000000947 */ /* 0x000fea0003800000 */
[----:B-1----:R-:W2:Y:S01]  /*dde0*/  LDL R0, [R1+0x44] ;  /* 0x0000440001007983 */ /* 0x002ea20000100800 */
[----:B------:R-:W-:-:S03]  /*ddf0*/  MOV R2, c[0x0][0x4e8] ;  /* 0x00013a0000027a02 */ /* 0x000fc60000000f00 */
[----:B------:R-:W1:Y:S01]  /*de00*/  S2R R3, SR_TID.X ;  /* 0x0000000000037919 */ /* 0x000e620000002100 */
[----:B------:R-:W-:Y:S02]  /*de10*/  ISETP.NE.AND P0, PT, R2, 0x1, PT ;  /* 0x000000010200780c */ /* 0x000fe40003f05270 */
[----:B-1----:R-:W-:-:S04]  /*de20*/  SHF.R.S32.HI R4, RZ, 0x1f, R3 ;  /* 0x0000001fff047819 */ /* 0x002fc80000011403 */
[----:B------:R-:W-:Y:S01]  /*de30*/  LEA.HI R4, R4, R3, RZ, 0x3 ;  /* 0x0000000304047211 */ /* 0x000fe200078f18ff */
[----:B------:R-:W-:-:S03]  /*de40*/  IMAD.WIDE.U32 R2, R8, c[0x0][0x3a0], RZ ;  /* 0x0000e80008027a25 */ /* 0x000fc600078e00ff */
[----:B------:R-:W-:-:S04]  /*de50*/  SHF.R.S32.HI R4, RZ, 0x3, R4 ;  /* 0x00000003ff047819 */ /* 0x000fc80000011404 */
[----:B------:R-:W-:Y:S02]  /*de60*/  LEA R4, R244, R4, 0x4 ;  /* 0x00000004f4047211 */ /* 0x000fe400078e20ff */
[----:B--2---:R-:W-:Y:S01]  /*de70*/  MOV R5, R0 ;  /* 0x0000000000057202 */ /* 0x004fe20000000f00 */
[----:B------:R-:W-:-:S03]  /*de80*/  IMAD R0, R18, c[0x0][0x3a0], RZ ;  /* 0x0000e80012007a24 */ /* 0x000fc600078e02ff */
[----:B------:R-:W-:Y:S01]  /*de90*/  LEA R4, R5, R4, 0x7 ;  /* 0x0000000405047211 */ /* 0x000fe200078e38ff */
[----:B------:R-:W-:Y:S02]  /*dea0*/  IMAD R0, R8, c[0x0][0x3a4], R0 ;  /* 0x0000e90008007a24 */ /* 0x000fe400078e0200 */
[----:B------:R-:W-:Y:S02]  /*deb0*/  IMAD R5, R21, c[0x0][0x3f0], RZ ;  /* 0x0000fc0015057a24 */ /* 0x000fe400078e02ff */
[----:B------:R-:W-:Y:S01]  /*dec0*/  IMAD.IADD R3, R3, 0x1, R0 ;  /* 0x0000000103037824 */ /* 0x000fe200078e0200 */
[----:B------:R-:W-:Y:S01]  /*ded0*/  MOV R0, R4 ;  /* 0x0000000400007202 */ /* 0x000fe20000000f00 */
[----:B------:R-:W-:-:S04]  /*dee0*/  @P0 IMAD.HI.U32 R6, R4, c[0x0][0x4ec], RZ ;  /* 0x00013b0004060a27 */ /* 0x000fc800078e00ff */
[C---:B------:R-:W-:Y:S01]  /*def0*/  IMAD.WIDE.U32 R2, R14.reuse, c[0x0][0x3e8], R2 ;  /* 0x0000fa000e027a25 */ /* 0x040fe200078e0002 */
[----:B------:R-:W-:Y:S02]  /*df00*/  @P0 SHF.R.U32.HI R0, RZ, c[0x0][0x4f0], R6 ;  /* 0x00013c00ff000a19 */ /* 0x000fe40000011606 */
[----:B------:R-:W-:Y:S01]  /*df10*/  ISETP.GE.AND P0, PT, R231, c[0x0][0x3c8], PT ;  /* 0x0000f200e7007a0c */ /* 0x000fe20003f06270 */
[----:B------:R-:W-:Y:S01]  /*df20*/  IMAD R3, R14, c[0x0][0x3ec], R3 ;  /* 0x0000fb000e037a24 */ /* 0x000fe200078e0203 */
[----:B------:R-:W-:Y:S01]  /*df30*/  SHF.R.S32.HI R6, RZ, 0x1f, R0 ;  /* 0x0000001fff067819 */ /* 0x000fe20000011400 */
[C---:B------:R-:W-:Y:S01]  /*df40*/  IMAD R7, R15.reuse, c[0x0][0x3f4], R5 ;  /* 0x0000fd000f077a24 */ /* 0x040fe200078e0205 */
[----:B------:R-:W-:Y:S01]  /*df50*/  IADD3 R5, -R0, RZ, RZ ;  /* 0x000000ff00057210 */ /* 0x000fe20007ffe1ff */
[----:B------:R-:W-:-:S04]  /*df60*/  IMAD.WIDE.U32 R2, R15, c[0x0][0x3f0], R2 ;  /* 0x0000fc000f027a25 */ /* 0x000fc800078e0002 */
[----:B------:R-:W-:Y:S02]  /*df70*/  IMAD R6, R6, c[0x0][0x3e0], RZ ;  /* 0x0000f80006067a24 */ /* 0x000fe400078e02ff */
[----:B------:R-:W-:Y:S02]  /*df80*/  IMAD.IADD R3, R3, 0x1, R7 ;  /* 0x0000000103037824 */ /* 0x000fe400078e0207 */
        /* <DEDUP_REMOVED lines=13> */
.L_x_198:
[----:B------:R-:W-:Y:S05]  /*e060*/  BRA.DIV ~URZ, `(.L_x_125) ;  /* 0x000039d27f007947 */ /* 0x000fea000b800000 */
[----:B------:R3:W4:Y:S02]  /*e070*/  SHFL.IDX PT, R2, R6, RZ, 0x181f ;  /* 0x00181fff06027589 */ /* 0x00072400000e0000 */
.L_x_199:
[----:B------:R-:W5:Y:S02]  /*e080*/  S2R R0, SR_TID.X ;  /* 0x0000000000007919 */ /* 0x000f640000002100 */
[----:B-----5:R-:W-:-:S04]  /*e090*/  SHF.R.S32.HI R3, RZ, 0x1f, R0 ;  /* 0x0000001fff037819 */ /* 0x020fc80000011400 */
[----:B------:R-:W-:Y:S02]  /*e0a0*/  LEA.HI R3, R3, R0, RZ, 0x3 ;  /* 0x0000000003037211 */ /* 0x000fe400078f18ff */
[----:B------:R-:W5:Y:S02]  /*e0b0*/  LDL.LU R0, [R1+0x44] ;  /* 0x0000440001007983 */ /* 0x000f640000300800 */
[----:B------:R-:W-:Y:S01]  /*e0c0*/  SHF.R.S32.HI R3, RZ, 0x3, R3 ;  /* 0x00000003ff037819 */ /* 0x000fe20000011403 */
[----:B------:R-:W-:Y:S01]  /*e0d0*/  IMAD R4, R20, c[0x0][0x4e8], RZ ;  /* 0x00013a0014047a24 */ /* 0x000fe200078e02ff */
[----:B------:R-:W-:-:S03]  /*e0e0*/  SHF.R.S32.HI R8, RZ, 0x1f, R231 ;  /* 0x0000001fff087819 */ /* 0x000fc600000114e7 */
[----:B-----5:R-:W-:-:S05]  /*e0f0*/  IMAD R0, R0, 0x80, R3 ;  /* 0x0000008000007824 */ /* 0x020fca00078e0203 */
[----:B------:R-:W-:-:S13]  /*e100*/  ISETP.GE.OR P2, PT, R0, R4, P0 ;  /* 0x000000040000720c */ /* 0x000fda0000746670 */
[----:B----4-:R-:W-:-:S04]  /*e110*/  @!P2 LEA R2, P1, R231, R2, 0x1 ;  /* 0x00000002e702a211 */ /* 0x010fc800078208ff */
[----:B--2---:R-:W-:-:S05]  /*e120*/  @!P2 LEA.HI.X R3, R231, R7, R8, 0x1, P1 ;  /* 0x00000007e703a211 */ /* 0x004fca00008f0c08 */
[----:B------:R2:W-:Y:S01]  /*e130*/  @!P2 ST.E.128 [R2.64], RZ ;  /* 0x000000ff0200a985 */ /* 0x0005e2000c101d06 */
[----:B------:R-:W-:Y:S05]  /*e140*/  BRA.DIV ~URZ, `(.L_x_126) ;  /* 0x000039627f007947 */ /* 0x000fea000b800000 */
[----:B------:R4:W1:Y:S04]  /*e150*/  SHFL.IDX PT, R7, R5, 0x1, 0x181f ;  /* 0x00381f0005077f89 */ /* 0x00086800000e0000 */
[----:B--2---:R4:W2:Y:S02]  /*e160*/  SHFL.IDX PT, R2, R6, 0x1, 0x181f ;  /* 0x00381f0006027f89 */ /* 0x0048a400000e0000 */
.L_x_200:
[----:B------:R-:W-:Y:S02]  /*e170*/  IADD3 R3, R0, 0x10, RZ ;  /* 0x0000001000037810 */ /* 0x000fe40007ffe0ff */
[----:B------:R-:W-:Y:S02]  /*e180*/  SHF.R.S32.HI R8, RZ, 0x1f, R231 ;  /* 0x0000001fff087819 */ /* 0x000fe400000114e7 */
[----:B------:R-:W-:-:S13]  /*e190*/  ISETP.GE.OR P2, PT, R3, R4, P0 ;  /* 0x000000040300720c */ /* 0x000fda0000746670 */
[----:B--2---:R-:W-:-:S04]  /*e1a0*/  @!P2 LEA R2, P1, R231, R2, 0x1 ;  /* 0x00000002e702a211 */ /* 0x004fc800078208ff */
[----:B-1----:R-:W-:-:S05]  /*e1b0*/  @!P2 LEA.HI.X R3, R231, R7, R8, 0x1, P1 ;  /* 0x00000007e703a211 */ /* 0x002fca00008f0c08 */
[----:B------:R1:W-:Y:S01]  /*e1c0*/  @!P2 ST.E.128 [R2.64], RZ ;  /* 0x000000ff0200a985 */ /* 0x0003e2000c101d06 */
[----:B------:R-:W-:Y:S05]  /*e1d0*/  BRA.DIV ~URZ, `(.L_x_127) ;  /* 0x000039a27f007947 */ /* 0x000fea000b800000 */
[----:B------:R2:W1:Y:S02]  /*e1e0*/  SHFL.IDX PT, R7, R5, 0x2, 0x181f ;  /* 0x00581f0005077f89 */ /* 0x00046400000e0000 */
.L_x_201:
[----:B------:R-:W-:Y:S05]  /*e1f0*/  BRA.DIV ~URZ, `(.L_x_128) ;  /* 0x000039f27f007947 */ /* 0x000fea000b800000 */
[----:B-1----:R1:W2:Y:S02]  /*e200*/  SHFL.IDX PT, R2, R6, 0x2, 0x181f ;  /* 0x00581f0006027f89 */ /* 0x0022a400000e0000 */
.L_x_202:
[----:B------:R-:W-:Y:S02]  /*e210*/  IADD3 R3, R0, 0x20, RZ ;  /* 0x0000002000037810 */ /* 0x000fe40007ffe0ff */
[----:B------:R-:W-:Y:S02]  /*e220*/  SHF.R.S32.HI R8, RZ, 0x1f, R231 ;  /* 0x0000001fff087819 */ /* 0x000fe400000114e7 */
[----:B------:R-:W-:-:S13]  /*e230*/  ISETP.GE.OR P2, PT, R3, R4, P0 ;  /* 0x000000040300720c */ /* 0x000fda0000746670 */
[----:B--2---:R-:W-:-:S04]  /*e240*/  @!P2 LEA R2, P1, R231, R2, 0x1 ;  /* 0x00000002e702a211 */ /* 0x004fc800078208ff */
[----:B------:R-:W-:-:S05]  /*e250*/  @!P2 LEA.HI.X R3, R231, R7, R8, 0x1, P1 ;  /* 0x00000007e703a211 */ /* 0x000fca00008f0c08 */
[----:B------:R2:W-:Y:S01]  /*e260*/  @!P2 ST.E.128 [R2.64], RZ ;  /* 0x000000ff0200a985 */ /* 0x0005e2000c101d06 */
[----:B------:R-:W-:Y:S05]  /*e270*/  BRA.DIV ~URZ, `(.L_x_129) ;  /* 0x000039e27f007947 */ /* 0x000fea000b800000 */
[----:B------:R1:W2:Y:S04]  /*e280*/  SHFL.IDX PT, R7, R5, 0x3, 0x181f ;  /* 0x00781f0005077f89 */ /* 0x0002a800000e0000 */
[----:B--2---:R1:W2:Y:S02]  /*e290*/  SHFL.IDX PT, R2, R6, 0x3, 0x181f ;  /* 0x00781f0006027f89 */ /* 0x0042a400000e0000 */
.L_x_203:
[----:B------:R-:W-:Y:S02]  /*e2a0*/  IADD3 R3, R0, 0x30, RZ ;  /* 0x0000003000037810 */ /* 0x000fe40007ffe0ff */
[----:B------:R-:W-:Y:S02]  /*e2b0*/  SHF.R.S32.HI R8, RZ, 0x1f, R231 ;  /* 0x0000001fff087819 */ /* 0x000fe400000114e7 */
[----:B------:R-:W-:-:S13]  /*e2c0*/  ISETP.GE.OR P2, PT, R3, R4, P0 ;  /* 0x000000040300720c */ /* 0x000fda0000746670 */
[----:B--2---:R-:W-:-:S04]  /*e2d0*/  @!P2 LEA R2, P1, R231, R2, 0x1 ;  /* 0x00000002e702a211 */ /* 0x004fc800078208ff */
[----:B------:R-:W-:-:S05]  /*e2e0*/  @!P2 LEA.HI.X R3, R231, R7, R8, 0x1, P1 ;  /* 0x00000007e703a211 */ /* 0x000fca00008f0c08 */
[----:B------:R2:W-:Y:S01]  /*e2f0*/  @!P2 ST.E.128 [R2.64], RZ ;  /* 0x000000ff0200a985 */ /* 0x0005e2000c101d06 */
[----:B------:R-:W-:Y:S05]  /*e300*/  BRA.DIV ~URZ, `(.L_x_130) ;  /* 0x00003a227f007947 */ /* 0x000fea000b800000 */
[----:B------:R1:W2:Y:S02]  /*e310*/  SHFL.IDX PT, R7, R5, 0x4, 0x181f ;  /* 0x00981f0005077f89 */ /* 0x0002a400000e0000 */
.L_x_204:
[----:B------:R-:W-:Y:S05]  /*e320*/  BRA.DIV ~URZ, `(.L_x_131) ;  /* 0x00003a727f007947 */ /* 0x000fea000b800000 */
[----:B--2---:R2:W1:Y:S02]  /*e330*/  SHFL.IDX PT, R2, R6, 0x4, 0x181f ;  /* 0x00981f0006027f89 */ /* 0x00446400000e0000 */
.L_x_205:
[----:B------:R-:W-:Y:S02]  /*e340*/  IADD3 R3, R0, 0x40, RZ ;  /* 0x0000004000037810 */ /* 0x000fe40007ffe0ff */
[----:B------:R-:W-:Y:S02]  /*e350*/  SHF.R.S32.HI R8, RZ, 0x1f, R231 ;  /* 0x0000001fff087819 */ /* 0x000fe400000114e7 */
[----:B------:R-:W-:-:S13]  /*e360*/  ISETP.GE.OR P2, PT, R3, R4, P0 ;  /* 0x000000040300720c */ /* 0x000fda0000746670 */
[----:B-1----:R-:W-:-:S04]  /*e370*/  @!P2 LEA R2, P1, R231, R2, 0x1 ;  /* 0x00000002e702a211 */ /* 0x002fc800078208ff */
[----:B------:R-:W-:-:S05]  /*e380*/  @!P2 LEA.HI.X R3, R231, R7, R8, 0x1, P1 ;  /* 0x00000007e703a211 */ /* 0x000fca00008f0c08 */
[----:B------:R1:W-:Y:S01]  /*e390*/  @!P2 ST.E.128 [R2.64], RZ ;  /* 0x000000ff0200a985 */ /* 0x0003e2000c101d06 */
[----:B------:R-:W-:Y:S05]  /*e3a0*/  BRA.DIV ~URZ, `(.L_x_132) ;  /* 0x00003a627f007947 */ /* 0x000fea000b800000 */
[----:B------:R1:W2:Y:S04]  /*e3b0*/  SHFL.IDX PT, R7, R5, 0x5, 0x181f ;  /* 0x00b81f0005077f89 */ /* 0x0002a800000e0000 */
[----:B-1----:R1:W3:Y:S02]  /*e3c0*/  SHFL.IDX PT, R2, R6, 0x5, 0x181f ;  /* 0x00b81f0006027f89 */ /* 0x0022e400000e0000 */
.L_x_206:
[----:B------:R-:W-:Y:S02]  /*e3d0*/  IADD3 R3, R0, 0x50, RZ ;  /* 0x0000005000037810 */ /* 0x000fe40007ffe0ff */
[----:B------:R-:W-:Y:S02]  /*e3e0*/  SHF.R.S32.HI R8, RZ, 0x1f, R231 ;  /* 0x0000001fff087819 */ /* 0x000fe400000114e7 */
[----:B------:R-:W-:-:S13]  /*e3f0*/  ISETP.GE.OR P2, PT, R3, R4, P0 ;  /* 0x000000040300720c */ /* 0x000fda0000746670 */
[----:B---3--:R-:W-:-:S04]  /*e400*/  @!P2 LEA R2, P1, R231, R2, 0x1 ;  /* 0x00000002e702a211 */ /* 0x008fc800078208ff */
[----:B--2---:R-:W-:-:S05]  /*e410*/  @!P2 LEA.HI.X R3, R231, R7, R8, 0x1, P1 ;  /* 0x00000007e703a211 */ /* 0x004fca00008f0c08 */
[----:B------:R2:W-:Y:S01]  /*e420*/  @!P2 ST.E.128 [R2.64], RZ ;  /* 0x000000ff0200a985 */ /* 0x0005e2000c101d06 */
[----:B------:R-:W-:Y:S05]  /*e430*/  BRA.DIV ~URZ, `(.L_x_133) ;  /* 0x00003aa27f007947 */ /* 0x000fea000b800000 */
[----:B------:R3:W1:Y:S02]  /*e440*/  SHFL.IDX PT, R7, R5, 0x6, 0x181f ;  /* 0x00d81f0005077f89 */ /* 0x00066400000e0000 */
.L_x_207:
[----:B------:R-:W-:Y:S05]  /*e450*/  BRA.DIV ~URZ, `(.L_x_134) ;  /* 0x00003af27f007947 */ /* 0x000fea000b800000 */
[----:B--2---:R2:W3:Y:S02]  /*e460*/  SHFL.IDX PT, R2, R6, 0x6, 0x181f ;  /* 0x00d81f0006027f89 */ /* 0x0044e400000e0000 */
.L_x_208:
[----:B------:R-:W-:Y:S02]  /*e470*/  IADD3 R3, R0, 0x60, RZ ;  /* 0x0000006000037810 */ /* 0x000fe40007ffe0ff */
[----:B------:R-:W-:Y:S02]  /*e480*/  SHF.R.S32.HI R8, RZ, 0x1f, R231 ;  /* 0x0000001fff087819 */ /* 0x000fe400000114e7 */
[----:B------:R-:W-:-:S13]  /*e490*/  ISETP.GE.OR P2, PT, R3, R4, P0 ;  /* 0x000000040300720c */ /* 0x000fda0000746670 */
[----:B---3--:R-:W-:-:S04]  /*e4a0*/  @!P2 LEA R2, P1, R231, R2, 0x1 ;  /* 0x00000002e702a211 */ /* 0x008fc800078208ff */
[----:B-1----:R-:W-:-:S05]  /*e4b0*/  @!P2 LEA.HI.X R3, R231, R7, R8, 0x1, P1 ;  /* 0x00000007e703a211 */ /* 0x002fca00008f0c08 */
[----:B------:R1:W-:Y:S01]  /*e4c0*/  @!P2 ST.E.128 [R2.64], RZ ;  /* 0x000000ff0200a985 */ /* 0x0003e2000c101d06 */
[----:B------:R-:W-:Y:S05]  /*e4d0*/  BRA.DIV ~URZ, `(.L_x_135) ;  /* 0x00003ae27f007947 */ /* 0x000fea000b800000 */
[----:B----4-:R-:W3:Y:S04]  /*e4e0*/  SHFL.IDX PT, R5, R5, 0x7, 0x181f ;  /* 0x00f81f0005057f89 */ /* 0x010ee800000e0000 */
[----:B-1----:R1:W4:Y:S02]  /*e4f0*/  SHFL.IDX PT, R2, R6, 0x7, 0x181f ;  /* 0x00f81f0006027f89 */ /* 0x00232400000e0000 */
.L_x_209:
[----:B------:R-:W-:Y:S02]  /*e500*/  IADD3 R0, R0, 0x70, RZ ;  /* 0x0000007000007810 */ /* 0x000fe40007ffe0ff */
[----:B-12---:R-:W-:Y:S02]  /*e510*/  SHF.R.S32.HI R6, RZ, 0x1f, R231 ;  /* 0x0000001fff067819 */ /* 0x006fe400000114e7 */
[----:B------:R-:W-:-:S13]  /*e520*/  ISETP.GE.OR P1, PT, R0, R4, P0 ;  /* 0x000000040000720c */ /* 0x000fda0000726670 */
[----:B----4-:R-:W-:-:S04]  /*e530*/  @!P1 LEA R2, P0, R231, R2, 0x1 ;  /* 0x00000002e7029211 */ /* 0x010fc800078008ff */
[----:B---3--:R-:W-:-:S05]  /*e540*/  @!P1 LEA.HI.X R3, R231, R5, R6, 0x1, P0 ;  /* 0x00000005e7039211 */ /* 0x008fca00000f0c06 */
[----:B------:R1:W-:Y:S04]  /*e550*/  @!P1 ST.E.128 [R2.64], RZ ;  /* 0x000000ff02009985 */ /* 0x0003e8000c101d06 */
.L_x_108:
[----:B------:R-:W-:Y:S05]  /*e560*/  BSYNC B1 ;  /* 0x0000000000017941 */ /* 0x000fea0003800000 */
.L_x_92:
[----:B-1----:R-:W5:Y:S02]  /*e570*/  LDL R0, [R1+0xc4] ;  /* 0x0000c40001007983 */ /* 0x002f640000100800 */
[----:B-----5:R-:W-:-:S13]  /*e580*/  ISETP.NE.AND P0, PT, R0, RZ, PT ;  /* 0x000000ff0000720c */ /* 0x020fda0003f05270 */
[----:B------:R-:W-:Y:S01]  /*e590*/  @P0 WARPSYNC 0xffffffff ;  /* 0xffffffff00000948 */ /* 0x000fe20003800000 */
[----:B------:R-:W-:Y:S06]  /*e5a0*/  @P0 BAR.SYNC.DEFER_BLOCKING 0x5, 0x80 ;  /* 0x0142000000000b1d */ /* 0x000fec0000010000 */
[----:B--23--:R-:W1:Y:S04]  /*e5b0*/  @P0 LDS.128 R4, [0x9100] ;  /* 0x00910000ff040984 */ /* 0x00ce680000000c00 */
[----:B-1----:R1:W-:Y:S04]  /*e5c0*/  @P0 STL.64 [R1+0x40], R4 ;  /* 0x0000400401000387 */ /* 0x0023e80000100a00 */
[----:B------:R1:W-:Y:S04]  /*e5d0*/  @P0 STL.64 [R1+0x48], R6 ;  /* 0x0000480601000387 */ /* 0x0003e80000100a00 */
[----:B------:R-:W-:Y:S06]  /*e5e0*/  @P0 BAR.ARV 0x4, 0x80 ;  /* 0x0102000000000b1d */ /* 0x000fec0000002000 */
[----:B------:R-:W-:Y:S05]  /*e5f0*/  @P0 BRA `(.L_x_136) ;  /* 0x00000b9000000947 */ /* 0x000fea0003800000 */
[----:B------:R-:W2:Y:S01]  /*e600*/  S2R R0, SR_TID.X ;  /* 0x0000000000007919 */ /* 0x000ea20000002100 */
[----:B-1----:R-:W-:Y:S01]  /*e610*/  IMAD.MOV.U32 R7, RZ, RZ, RZ ;  /* 0x000000ffff077224 */ /* 0x002fe200078e00ff */
[----:B--2---:R-:W-:-:S04]  /*e620*/  LOP3.LUT R13, R0, 0x1f, RZ, 0xc0, !PT ;  /* 0x0000001f000d7812 */ /* 0x004fc800078ec0ff */
[----:B------:R-:W-:Y:S01]  /*e630*/  ISETP.NE.AND P5, PT, R13, 0x1f, PT ;  /* 0x0000001f0d00780c */ /* 0x000fe20003fa5270 */
[----:B------:R-:W-:Y:S10]  /*e640*/  BRA.DIV ~URZ, `(.L_x_137) ;  /* 0x00003a427f007947 */ /* 0x000ff4000b800000 */
[----:B------:R1:W2:Y:S02]  /*e650*/  SHFL.IDX PT, R9, R57, RZ, 0x1f ;  /* 0x00001fff39097589 */ /* 0x0002a400000e0000 */
.L_x_210:
[----:B------:R-:W-:Y:S05]  /*e660*/  BRA.DIV ~URZ, `(.L_x_138) ;  /* 0x00003a927f007947 */ /* 0x000fea000b800000 */
[----:B------:R3:W1:Y:S02]  /*e670*/  SHFL.IDX PT, R8, R57, 0x1, 0x1f ;  /* 0x00201f0039087f89 */ /* 0x00066400000e0000 */
.L_x_211:
[----:B------:R-:W5:Y:S01]  /*e680*/  LDL R0, [R1+0x4c] ;  /* 0x00004c0001007983 */ /* 0x000f620000100800 */
[----:B------:R-:W-:Y:S02]  /*e690*/  IMAD.MOV.U32 R6, RZ, RZ, RZ ;  /* 0x000000ffff067224 */ /* 0x000fe400078e00ff */
[----:B-----5:R-:W-:-:S05]  /*e6a0*/  IMAD.IADD R0, R0, 0x1, R13 ;  /* 0x0000000100007824 */ /* 0x020fca00078e020d */
[----:B------:R-:W-:-:S13]  /*e6b0*/  ISETP.GE.OR P0, PT, R0, c[0x0][0x53c], !P5 ;  /* 0x00014f0000007a0c */ /* 0x000fda0006f06670 */
[----:B------:R-:W-:Y:S01]  /*e6c0*/  @!P0 IMAD.MOV.U32 R2, RZ, RZ, 0x4 ;  /* 0x00000004ff028424 */ /* 0x000fe200078e00ff */
[----:B----4-:R-:W-:-:S03]  /*e6d0*/  @!P0 MOV R3, 0x4 ;  /* 0x0000000400038802 */ /* 0x010fc60000000f00 */
[----:B------:R-:W-:-:S04]  /*e6e0*/  @!P0 IMAD.WIDE R4, R0, R2, c[0x0][0x580] ;  /* 0x0001600000048625 */ /* 0x000fc800078e0202 */
[----:B------:R-:W-:Y:S01]  /*e6f0*/  @!P0 IMAD.WIDE R2, R0, R3, c[0x0][0x578] ;  /* 0x00015e0000028625 */ /* 0x000fe200078e0203 */
[----:B------:R-:W4:Y:S04]  /*e700*/  @!P0 LDG.E R6, [R4.64] ;  /* 0x0000000604068981 */ /* 0x000f28000c1e1900 */
[----:B------:R-:W4:Y:S01]  /*e710*/  @!P0 LDG.E R7, [R2.64] ;  /* 0x0000000602078981 */ /* 0x000f22000c1e1900 */
[C---:B------:R-:W-:Y:S02]  /*e720*/  ISETP.GE.U32.AND P4, PT, R13.reuse, 0x10, PT ;  /* 0x000000100d00780c */ /* 0x040fe40003f86070 */
[C---:B------:R-:W-:Y:S02]  /*e730*/  ISETP.GE.U32.AND P3, PT, R13.reuse, 0x8, PT ;  /* 0x000000080d00780c */ /* 0x040fe40003f66070 */
[----:B------:R-:W-:-:S02]  /*e740*/  ISETP.GE.U32.AND P2, PT, R13, 0x4, PT ;  /* 0x000000040d00780c */ /* 0x000fc40003f46070 */
[C---:B------:R-:W-:Y:S02]  /*e750*/  ISETP.GE.U32.AND P1, PT, R13.reuse, 0x2, PT ;  /* 0x000000020d00780c */ /* 0x040fe40003f26070 */
[----:B------:R-:W-:Y:S02]  /*e760*/  ISETP.NE.AND P0, PT, R13, RZ, PT ;  /* 0x000000ff0d00720c */ /* 0x000fe40003f05270 */
[----:B------:R-:W-:Y:S01]  /*e770*/  MOV R12, RZ ;  /* 0x000000ff000c7202 */ /* 0x000fe20000000f00 */
[----:B----4-:R-:W-:Y:S01]  /*e780*/  IMAD R0, R7, R6, RZ ;  /* 0x0000000607007224 */ /* 0x010fe200078e02ff */
[----:B------:R-:W-:Y:S07]  /*e790*/  BRA.DIV ~URZ, `(.L_x_139) ;  /* 0x000039d27f007947 */ /* 0x000fee000b800000 */
[----:B------:R4:W3:Y:S02]  /*e7a0*/  SHFL.UP PT, R4, R0, 0x1, RZ ;  /* 0x0420000000047989 */ /* 0x0008e400000e00ff */
.L_x_212:
[----:B---3--:R-:W-:-:S04]  /*e7b0*/  SEL R4, R4, RZ, P0 ;  /* 0x000000ff04047207 */ /* 0x008fc80000000000 */
[----:B----4-:R-:W-:Y:S01]  /*e7c0*/  IADD3 R0, R0, R4, RZ ;  /* 0x0000000400007210 */ /* 0x010fe20007ffe0ff */
[----:B------:R-:W-:Y:S05]  /*e7d0*/  BRA.DIV ~URZ, `(.L_x_140) ;  /* 0x000039d27f007947 */ /* 0x000fea000b800000 */
[----:B------:R-:W3:Y:S02]  /*e7e0*/  SHFL.UP PT, R2, R0, 0x2, RZ ;  /* 0x0440000000027989 */ /* 0x000ee400000e00ff */
[----:B---3--:R-:W-:-:S05]  /*e7f0*/  SEL R2, R2, RZ, P1 ;  /* 0x000000ff02027207 */ /* 0x008fca0000800000 */
[----:B------:R-:W-:-:S05]  /*e800*/  IMAD.IADD R4, R0, 0x1, R2 ;  /* 0x0000000100047824 */ /* 0x000fca00078e0202 */
        /* <DEDUP_REMOVED lines=9> */
[----:B------:R3:W4:Y:S02]  /*e8a0*/  SHFL.IDX PT, R0, R4, 0x1f, 0x1f ;  /* 0x03e01f0004007f89 */ /* 0x00072400000e0000 */
.L_x_213:
[----:B----4-:R-:W-:Y:S01]  /*e8b0*/  IMAD R0, R0, c[0x0][0x538], RZ ;  /* 0x00014e0000007a24 */ /* 0x010fe200078e02ff */
[----:B------:R-:W-:Y:S04]  /*e8c0*/  BSSY B1, `(.L_x_141) ;  /* 0x0000083000017945 */ /* 0x000fe80003800000 */
[----:B-1----:R-:W-:-:S04]  /*e8d0*/  IADD3 R8, R0, R8, RZ ;  /* 0x0000000800087210 */ /* 0x002fc80007ffe0ff */
[----:B--2---:R-:W-:-:S13]  /*e8e0*/  ISETP.GT.AND P6, PT, R8, R9, PT ;  /* 0x000000090800720c */ /* 0x004fda0003fc4270 */
[----:B------:R-:W-:Y:S05]  /*e8f0*/  @P6 BRA `(.L_x_142) ;  /* 0x0000025000006947 */ /* 0x000fea0003800000 */
.L_x_146:
[----:B------:R-:W2:Y:S02]  /*e900*/  LDL.LU R0, [R1+0x4c] ;  /* 0x00004c0001007983 */ /* 0x000ea40000300800 */
[----:B--2---:R-:W-:-:S04]  /*e910*/  IADD3 R0, R0, 0x1f, RZ ;  /* 0x0000001f00007810 */ /* 0x004fc80007ffe0ff */
[----:B------:R-:W-:-:S13]  /*e920*/  ISETP.GE.AND P6, PT, R0, c[0x0][0x53c], PT ;  /* 0x00014f0000007a0c */ /* 0x000fda0003fc6270 */
[----:B------:R-:W-:Y:S05]  /*e930*/  @P6 BRA `(.L_x_143) ;  /* 0x0000076000006947 */ /* 0x000fea0003800000 */
[----:B------:R1:W-:Y:S01]  /*e940*/  STL [R1+0x4c], R0 ;  /* 0x00004c0001007387 */ /* 0x0003e20000100800 */
[----:B------:R-:W-:Y:S01]  /*e950*/  CS2R R6, SRZ ;  /* 0x0000000000067805 */ /* 0x000fe2000001ff00 */
[----:B-1----:R-:W-:-:S04]  /*e960*/  IADD3 R0, R0, R13, RZ ;  /* 0x0000000d00007210 */ /* 0x002fc80007ffe0ff */
[----:B------:R-:W-:-:S13]  /*e970*/  ISETP.GE.OR P6, PT, R0, c[0x0][0x53c], !P5 ;  /* 0x00014f0000007a0c */ /* 0x000fda0006fc6670 */
[----:B------:R-:W-:Y:S02]  /*e980*/  @!P6 MOV R2, 0x4 ;  /* 0x000000040002e802 */ /* 0x000fe40000000f00 */
[----:B------:R-:W-:-:S03]  /*e990*/  @!P6 MOV R3, 0x4 ;  /* 0x000000040003e802 */ /* 0x000fc60000000f00 */
[----:B---3--:R-:W-:-:S04]  /*e9a0*/  @!P6 IMAD.WIDE R4, R0, R2, c[0x0][0x580] ;  /* 0x000160000004e625 */ /* 0x008fc800078e0202 */
[----:B------:R-:W-:Y:S01]  /*e9b0*/  @!P6 IMAD.WIDE R2, R0, R3, c[0x0][0x578] ;  /* 0x00015e000002e625 */ /* 0x000fe200078e0203 */
[----:B------:R-:W2:Y:S04]  /*e9c0*/  @!P6 LDG.E R6, [R4.64] ;  /* 0x000000060406e981 */ /* 0x000ea8000c1e1900 */
[----:B------:R-:W2:Y:S02]  /*e9d0*/  @!P6 LDG.E R7, [R2.64] ;  /* 0x000000060207e981 */ /* 0x000ea4000c1e1900 */
[----:B--2---:R-:W-:Y:S01]  /*e9e0*/  IMAD R0, R7, R6, RZ ;  /* 0x0000000607007224 */ /* 0x004fe200078e02ff */
[----:B------:R-:W-:Y:S05]  /*e9f0*/  BRA.DIV ~URZ, `(.L_x_144) ;  /* 0x000039627f007947 */ /* 0x000fea000b800000 */
[----:B------:R1:W2:Y:S02]  /*ea00*/  SHFL.UP PT, R2, R0, 0x1, RZ ;  /* 0x0420000000027989 */ /* 0x0002a400000e00ff */
.L_x_214:
        /* <DEDUP_REMOVED lines=16> */
.L_x_215:
[----:B--2---:R-:W-:-:S05]  /*eb10*/  IMAD R0, R0, c[0x0][0x538], RZ ;  /* 0x00014e0000007a24 */ /* 0x004fca00078e02ff */
[----:B------:R-:W-:-:S04]  /*eb20*/  IADD3 R8, R0, R8, RZ ;  /* 0x0000000800087210 */ /* 0x000fc80007ffe0ff */
[----:B------:R-:W-:-:S13]  /*eb30*/  ISETP.GT.AND P6, PT, R8, R9, PT ;  /* 0x000000090800720c */ /* 0x000fda0003fc4270 */
[----:B-1----:R-:W-:Y:S05]  /*eb40*/  @!P6 BRA `(.L_x_146) ;  /* 0xfffffdb00000e947 */ /* 0x002fea000383ffff */
.L_x_142:
[----:B------:R-:W-:-:S05]  /*eb50*/  IADD3 R8, -R0, R8, RZ ;  /* 0x0000000800087210 */ /* 0x000fca0007ffe1ff */
[----:B------:R-:W-:-:S05]  /*eb60*/  IMAD R0, R4, c[0x0][0x538], R8 ;  /* 0x00014e0004007a24 */ /* 0x000fca00078e0208 */
[----:B------:R-:W-:Y:S01]  /*eb70*/  ISETP.GT.AND P0, PT, R0, R9, PT ;  /* 0x000000090000720c */ /* 0x000fe20003f04270 */
[----:B------:R-:W-:-:S12]  /*eb80*/  BRA.DIV ~URZ, `(.L_x_147) ;  /* 0x000039d27f007947 */ /* 0x000fd8000b800000 */
[----:B------:R-:W-:-:S04]  /*eb90*/  VOTE.ANY R0, PT, !P0 ;  /* 0x0000000000007806 */ /* 0x000fc800040e0100 */
.L_x_216:
[----:B------:R1:W2:Y:S01]  /*eba0*/  POPC R11, R0 ;  /* 0x00000000000b7309 */ /* 0x0002a20000000000 */
[----:B------:R-:W-:Y:S05]  /*ebb0*/  BRA.DIV ~URZ, `(.L_x_148) ;  /* 0x000039e27f007947 */ /* 0x000fea000b800000 */
[----:B--2---:R2:W4:Y:S04]  /*ebc0*/  SHFL.IDX PT, R6, R6, R11, 0x1f ;  /* 0x00001f0b06067589 */ /* 0x00452800000e0000 */
[----:B------:R2:W1:Y:S02]  /*ebd0*/  SHFL.IDX PT, R7, R7, R11, 0x1f ;  /* 0x00001f0b07077589 */ /* 0x00046400000e0000 */
.L_x_217:
[----:B------:R-:W-:Y:S01]  /*ebe0*/  ISETP.NE.AND P0, PT, R0, RZ, PT ;  /* 0x000000ff0000720c */ /* 0x000fe20003f05270 */
[----:B------:R-:W-:-:S12]  /*ebf0*/  BSSY B0, `(.L_x_149) ;  /* 0x0000005000007945 */ /* 0x000fd80003800000 */
[----:B------:R-:W-:Y:S05]  /*ec00*/  @!P0 BRA `(.L_x_150) ;  /* 0x0000003000008947 */ /* 0x000fea0003800000 */
[----:B-1----:R-:W-:Y:S01]  /*ec10*/  IADD3 R0, R11, -0x1, RZ ;  /* 0xffffffff0b007810 */ /* 0x002fe20007ffe0ff */
[----:B------:R-:W-:Y:S05]  /*ec20*/  BRA.DIV ~URZ, `(.L_x_151) ;  /* 0x00003a427f007947 */ /* 0x000fea000b800000 */
[----:B------:R1:W2:Y:S02]  /*ec30*/  SHFL.IDX PT, R12, R4, R0, 0x1f ;  /* 0x00001f00040c7589 */ /* 0x0002a400000e0000 */
.L_x_150:
[----:B------:R-:W-:Y:S05]  /*ec40*/  BSYNC B0 ;  /* 0x0000000000007941 */ /* 0x000fea0003800000 */
.L_x_149:
[----:B--2---:R-:W-:Y:S01]  /*ec50*/  IMAD R5, R12, c[0x0][0x538], R8 ;  /* 0x00014e000c057a24 */ /* 0x004fe200078e0208 */
[----:B-1-34-:R-:W-:Y:S02]  /*ec60*/  IABS R4, R6 ;  /* 0x0000000600047213 */ /* 0x01afe40000000000 */
[----:B------:R-:W-:Y:S01]  /*ec70*/  IABS R0, R7 ;  /* 0x0000000700007213 */ /* 0x000fe20000000000 */
[----:B------:R-:W-:Y:S01]  /*ec80*/  IMAD.IADD R10, R9, 0x1, -R5 ;  /* 0x00000001090a7824 */ /* 0x000fe200078e0a05 */
[----:B------:R1:W-:Y:S01]  /*ec90*/  STL [R1+0x40], R5 ;  /* 0x0000400501007387 */ /* 0x0003e20000100800 */
[----:B------:R-:W2:Y:S03]  /*eca0*/  I2F.RP R2, R4 ;  /* 0x0000000400027306 */ /* 0x000ea60000209400 */
[----:B------:R-:W3:Y:S05]  /*ecb0*/  LDL.LU R14, [R1+0x4c] ;  /* 0x00004c00010e7983 */ /* 0x000eea0000300800 */
[----:B--2---:R-:W2:Y:S02]  /*ecc0*/  MUFU.RCP R2, R2 ;  /* 0x0000000200027308 */ /* 0x004ea40000001000 */
[----:B--2---:R-:W-:-:S06]  /*ecd0*/  IADD3 R2, R2, 0xffffffe, RZ ;  /* 0x0ffffffe02027810 */ /* 0x004fcc0007ffe0ff */
[----:B------:R-:W2:Y:S01]  /*ece0*/  F2I.FTZ.U32.TRUNC.NTZ R3, R2 ;  /* 0x0000000200037305 */ /* 0x000ea2000021f000 */
[----:B-1----:R-:W-:Y:S01]  /*ecf0*/  IMAD.MOV.U32 R5, RZ, RZ, R0 ;  /* 0x000000ffff057224 */ /* 0x002fe200078e0000 */
[----:B------:R-:W-:Y:S02]  /*ed00*/  IABS R0, R6 ;  /* 0x0000000600007213 */ /* 0x000fe40000000000 */
[----:B------:R-:W-:-:S04]  /*ed10*/  IABS R9, R10 ;  /* 0x0000000a00097213 */ /* 0x000fc80000000000 */
[----:B------:R-:W1:Y:S01]  /*ed20*/  I2F.RP R12, R5 ;  /* 0x00000005000c7306 */ /* 0x000e620000209400 */
[----:B--2---:R-:W-:-:S04]  /*ed30*/  IMAD.MOV R2, RZ, RZ, -R3 ;  /* 0x000000ffff027224 */ /* 0x004fc800078e0a03 */
[----:B------:R-:W-:Y:S01]  /*ed40*/  IMAD R8, R2, R4, RZ ;  /* 0x0000000402087224 */ /* 0x000fe200078e02ff */
[----:B------:R-:W-:Y:S01]  /*ed50*/  MOV R2, RZ ;  /* 0x000000ff00027202 */ /* 0x000fe20000000f00 */
[----:B------:R-:W-:-:S04]  /*ed60*/  IMAD.MOV R0, RZ, RZ, -R0 ;  /* 0x000000ffff007224 */ /* 0x000fc800078e0a00 */
[----:B------:R-:W-:-:S04]  /*ed70*/  IMAD.HI.U32 R8, R3, R8, R2 ;  /* 0x0000000803087227 */ /* 0x000fc800078e0002 */
[----:B------:R-:W-:Y:S02]  /*ed80*/  IMAD.MOV.U32 R2, RZ, RZ, R9 ;  /* 0x000000ffff027224 */ /* 0x000fe400078e0009 */
[----:B------:R-:W-:Y:S02]  /*ed90*/  IMAD.MOV.U32 R3, RZ, RZ, R0 ;  /* 0x000000ffff037224 */ /* 0x000fe400078e0000 */
[----:B------:R-:W-:-:S04]  /*eda0*/  IMAD.HI.U32 R0, R8, R2, RZ ;  /* 0x0000000208007227 */ /* 0x000fc800078e00ff */
[----:B------:R-:W-:Y:S02]  /*edb0*/  IMAD R2, R0, R3, R2 ;  /* 0x0000000300027224 */ /* 0x000fe400078e0202 */
[----:B-1----:R-:W1:Y:S03]  /*edc0*/  MUFU.RCP R3, R12 ;  /* 0x0000000c00037308 */ /* 0x002e660000001000 */
[----:B------:R-:W-:Y:S02]  /*edd0*/  ISETP.GT.U32.AND P1, PT, R4, R2, PT ;  /* 0x000000020400720c */ /* 0x000fe40003f24070 */
[----:B-1----:R-:W-:-:S11]  /*ede0*/  IADD3 R3, R3, 0xffffffe, RZ ;  /* 0x0ffffffe03037810 */ /* 0x002fd60007ffe0ff */
[-C--:B------:R-:W-:Y:S01]  /*edf0*/  @!P1 IADD3 R2, R2, -R4.reuse, RZ ;  /* 0x8000000402029210 */ /* 0x080fe20007ffe0ff */
[----:B------:R-:W1:Y:S03]  /*ee00*/  F2I.FTZ.U32.TRUNC.NTZ R3, R3 ;  /* 0x0000000300037305 */ /* 0x000e66000021f000 */
[----:B------:R-:W-:Y:S02]  /*ee10*/  ISETP.GE.U32.AND P2, PT, R2, R4, PT ;  /* 0x000000040200720c */ /* 0x000fe40003f46070 */
[----:B------:R-:W-:Y:S02]  /*ee20*/  LOP3.LUT R2, R10, R6, RZ, 0x3c, !PT ;  /* 0x000000060a027212 */ /* 0x000fe400078e3cff */
[----:B------:R-:W-:Y:S02]  /*ee30*/  @!P1 IADD3 R0, R0, 0x1, RZ ;  /* 0x0000000100009810 */ /* 0x000fe40007ffe0ff */
[----:B------:R-:W-:-:S02]  /*ee40*/  ISETP.GE.AND P0, PT, R2, RZ, PT ;  /* 0x000000ff0200720c */ /* 0x000fc40003f06270 */
[----:B------:R-:W-:-:S05]  /*ee50*/  ISETP.NE.AND P1, PT, R6, RZ, PT ;  /* 0x000000ff0600720c */ /* 0x000fca0003f25270 */
[----:B------:R-:W-:Y:S01]  /*ee60*/  @P2 IADD3 R0, R0, 0x1, RZ ;  /* 0x0000000100002810 */ /* 0x000fe20007ffe0ff */
[----:B-1----:R-:W-:-:S04]  /*ee70*/  IMAD.MOV R2, RZ, RZ, -R3 ;  /* 0x000000ffff027224 */ /* 0x002fc800078e0a03 */
[----:B------:R-:W-:Y:S01]  /*ee80*/  IMAD.MOV.U32 R4, RZ, RZ, R2 ;  /* 0x000000ffff047224 */ /* 0x000fe200078e0002 */
[----:B------:R-:W-:Y:S01]  /*ee90*/  IABS R2, R7 ;  /* 0x0000000700027213 */ /* 0x000fe20000000000 */
[----:B------:R-:W-:Y:S01]  /*eea0*/  @!P0 IMAD.MOV R0, RZ, RZ, -R0 ;  /* 0x000000ffff008224 */ /* 0x000fe200078e0a00 */
[----:B------:R-:W-:Y:S01]  /*eeb0*/  @!P1 LOP3.LUT R0, RZ, R6, RZ, 0x33, !PT ;  /* 0x00000006ff009212 */ /* 0x000fe200078e33ff */
[----:B------:R-:W-:Y:S01]  /*eec0*/  IMAD R4, R4, R5, RZ ;  /* 0x0000000504047224 */ /* 0x000fe200078e02ff */
[----:B------:R-:W-:Y:S01]  /*eed0*/  IADD3 R8, RZ, -R2, RZ ;  /* 0x80000002ff087210 */ /* 0x000fe20007ffe0ff */
[----:B------:R-:W-:Y:S01]  /*eee0*/  IMAD.MOV.U32 R2, RZ, RZ, RZ ;  /* 0x000000ffff027224 */ /* 0x000fe200078e00ff */
[----:B------:R-:W-:-:S03]  /*eef0*/  IABS R9, R0 ;  /* 0x0000000000097213 */ /* 0x000fc60000000000 */
[----:B------:R-:W-:Y:S01]  /*ef00*/  IMAD.HI.U32 R2, R3, R4, R2 ;  /* 0x0000000403027227 */ /* 0x000fe200078e0002 */
[----:B------:R-:W-:-:S03]  /*ef10*/  MOV R4, R8 ;  /* 0x0000000800047202 */ /* 0x000fc60000000f00 */
[----:B------:R-:W-:-:S04]  /*ef20*/  IMAD.MOV.U32 R3, RZ, RZ, R9 ;  /* 0x000000ffff037224 */ /* 0x000fc800078e0009 */
[----:B------:R-:W-:-:S04]  /*ef30*/  IMAD.HI.U32 R2, R2, R3, RZ ;  /* 0x0000000302027227 */ /* 0x000fc800078e00ff */
[----:B------:R-:W-:-:S05]  /*ef40*/  IMAD R3, R2, R4, R3 ;  /* 0x0000000402037224 */ /* 0x000fca00078e0203 */
[----:B------:R-:W-:-:S13]  /*ef50*/  ISETP.GT.U32.AND P1, PT, R5, R3, PT ;  /* 0x000000030500720c */ /* 0x000fda0003f24070 */
[----:B------:R-:W-:-:S05]  /*ef60*/  @!P1 IMAD.IADD R3, R3, 0x1, -R5 ;  /* 0x0000000103039824 */ /* 0x000fca00078e0a05 */
[----:B------:R-:W-:Y:S02]  /*ef70*/  ISETP.GE.U32.AND P2, PT, R3, R5, PT ;  /* 0x000000050300720c */ /* 0x000fe40003f46070 */
[----:B------:R-:W-:Y:S02]  /*ef80*/  LOP3.LUT R3, R0, R7, RZ, 0x3c, !PT ;  /* 0x0000000700037212 */ /* 0x000fe400078e3cff */
[----:B------:R-:W-:Y:S02]  /*ef90*/  @!P1 IADD3 R2, R2, 0x1, RZ ;  /* 0x0000000102029810 */ /* 0x000fe40007ffe0ff */
[----:B------:R-:W-:Y:S02]  /*efa0*/  ISETP.GE.AND P0, PT, R3, RZ, PT ;  /* 0x000000ff0300720c */ /* 0x000fe40003f06270 */
[----:B------:R-:W-:-:S05]  /*efb0*/  ISETP.NE.AND P1, PT, R7, RZ, PT ;  /* 0x000000ff0700720c */ /* 0x000fca0003f25270 */
[----:B------:R-:W-:-:S06]  /*efc0*/  @P2 IADD3 R2, R2, 0x1, RZ ;  /* 0x0000000102022810 */ /* 0x000fcc0007ffe0ff */
[----:B------:R-:W-:Y:S02]  /*efd0*/  @!P0 IMAD.MOV R2, RZ, RZ, -R2 ;  /* 0x000000ffff028224 */ /* 0x000fe400078e0a02 */
[----:B------:R-:W-:-:S04]  /*efe0*/  @!P1 LOP3.LUT R2, RZ, R7, RZ, 0x33, !PT ;  /* 0x00000007ff029212 */ /* 0x000fc800078e33ff */
[----:B------:R-:W-:Y:S01]  /*eff0*/  IADD3 R3, -R2, RZ, RZ ;  /* 0x000000ff02037210 */ /* 0x000fe20007ffe1ff */
[----:B------:R-:W-:Y:S02]  /*f000*/  IMAD R6, R0, R6, RZ ;  /* 0x0000000600067224 */ /* 0x000fe400078e02ff */
[C---:B------:R-:W-:Y:S02]  /*f010*/  IMAD R2, R7.reuse, 0x1000000, R2 ;  /* 0x0100000007027824 */ /* 0x040fe400078e0202 */
[----:B------:R-:W-:Y:S01]  /*f020*/  IMAD R0, R7, R3, R0 ;  /* 0x0000000307007224 */ /* 0x000fe200078e0200 */
[----:B------:R-:W-:-:S03]  /*f030*/  IADD3 R3, R10, -R6, RZ ;  /* 0x800000060a037210 */ /* 0x000fc60007ffe0ff */
[----:B------:R-:W-:-:S05]  /*f040*/  IMAD R0, R0, 0x10000, R2 ;  /* 0x0001000000007824 */ /* 0x000fca00078e0202 */
[----:B------:R1:W-:Y:S01]  /*f050*/  STL [R1+0x48], R0 ;  /* 0x0000480001007387 */ /* 0x0003e20000100800 */
[----:B---3--:R-:W-:-:S05]  /*f060*/  IMAD.IADD R14, R11, 0x1, R14 ;  /* 0x000000010b0e7824 */ /* 0x008fca00078e020e */
[----:B------:R1:W-:Y:S04]  /*f070*/  STL [R1+0x4c], R14 ;  /* 0x00004c0e01007387 */ /* 0x0003e80000100800 */
[----:B------:R1:W-:Y:S01]  /*f080*/  STL [R1+0x44], R3 ;  /* 0x0000440301007387 */ /* 0x0003e20000100800 */
[----:B------:R-:W-:Y:S05]  /*f090*/  BRA `(.L_x_152) ;  /* 0x0000005000007947 */ /* 0x000fea0003800000 */
.L_x_143:
[----:B------:R-:W-:Y:S01]  /*f0a0*/  MOV R0, c[0x0][0x53c] ;  /* 0x00014f0000007a02 */ /* 0x000fe20000000f00 */
[----:B------:R1:W-:Y:S04]  /*f0b0*/  STL [R1+0x40], R9 ;  /* 0x0000400901007387 */ /* 0x0003e80000100800 */
[----:B------:R1:W-:Y:S04]  /*f0c0*/  STL [R1+0x44], RZ ;  /* 0x000044ff01007387 */ /* 0x0003e80000100800 */
[----:B------:R1:W-:Y:S04]  /*f0d0*/  STL [R1+0x48], RZ ;  /* 0x000048ff01007387 */ /* 0x0003e80000100800 */
[----:B------:R1:W-:Y:S02]  /*f0e0*/  STL [R1+0x4c], R0 ;  /* 0x00004c0001007387 */ /* 0x0003e40000100800 */
.L_x_152:
[----:B------:R-:W-:Y:S05]  /*f0f0*/  BSYNC B1 ;  /* 0x0000000000017941 */ /* 0x000fea0003800000 */
.L_x_141:
[----:B---3--:R-:W2:Y:S04]  /*f100*/  LDL R4, [R1+0x40] ;  /* 0x0000400001047983 */ /* 0x008ea80000100800 */
[----:B------:R-:W2:Y:S04]  /*f110*/  LDL R5, [R1+0x44] ;  /* 0x0000440001057983 */ /* 0x000ea80000100800 */
[----:B------:R-:W2:Y:S04]  /*f120*/  LDL R6, [R1+0x48] ;  /* 0x0000480001067983 */ /* 0x000ea80000100800 */
[----:B------:R-:W2:Y:S01]  /*f130*/  LDL R7, [R1+0x4c] ;  /* 0x00004c0001077983 */ /* 0x000ea20000100800 */
[----:B------:R-:W-:Y:S03]  /*f140*/  WARPSYNC 0xffffffff ;  /* 0xffffffff00007948 */ /* 0x000fe60003800000 */
[----:B------:R-:W-:Y:S01]  /*f150*/  BAR.SYNC.DEFER_BLOCKING 0x4, 0x80 ;  /* 0x0102000000007b1d */ /* 0x000fe20000010000 */
[----:B------:R-:W-:-:S13]  /*f160*/  ISETP.NE.AND P0, PT, R13, RZ, PT ;  /* 0x000000ff0d00720c */ /* 0x000fda0003f05270 */
[----:B--2---:R2:W-:Y:S04]  /*f170*/  @!P0 STS.128 [0x9100], R4 ;  /* 0x00910004ff008388 */ /* 0x0045e80000000c00 */
[----:B------:R-:W-:Y:S06]  /*f180*/  BAR.ARV 0x5, 0x80 ;  /* 0x0142000000007b1d */ /* 0x000fec0000002000 */
.L_x_136:
[----:B-1----:R-:W3:Y:S02]  /*f190*/  LDL R0, [R1+0x4c] ;  /* 0x00004c0001007983 */ /* 0x002ee40000100800 */
[----:B---3--:R-:W-:-:S13]  /*f1a0*/  ISETP.GE.AND P0, PT, R0, c[0x0][0x53c], PT ;  /* 0x00014f0000007a0c */ /* 0x008fda0003f06270 */
[----:B--2-4-:R-:W-:Y:S01]  /*f1b0*/  @P0 CALL.REL.NOINC `(.L_x_153) ;  /* 0x0000001000000944 */ /* 0x014fe20003c00000 */
[----:B------:R-:W-:Y:S05]  /*f1c0*/  BRA `(.L_x_154) ;  /* 0xffff23f000007947 */ /* 0x000fea000383ffff */
.L_x_153:
[----:B------:R-:W-:Y:S05]  /*f1d0*/  EXIT ;  /* 0x000000000000794d */ /* 0x000fea0003800000 */
.L_x_34:
[----:B------:R-:W-:Y:S01]  /*f1e0*/  IMAD.MOV.U32 R0, RZ, RZ, R5 ;  /* 0x000000ffff007224 */ /* 0x000fe200078e0005 */
[----:B------:R-:W-:Y:S02]  /*f1f0*/  MOV R2, 0x1 ;  /* 0x0000000100027802 */ /* 0x000fe40000000f00 */
[----:B------:R-:W-:Y:S02]  /*f200*/  MOV R3, 0xf220 ;  /* 0x0000f22000037802 */ /* 0x000fe40000000f00 */
[----:B------:R-:W-:Y:S05]  /*f210*/  CALL.REL.NOINC `($__internal_2_$__cuda_sm70_shflsync_up_p) ;  /* 0x0000357000007944 */ /* 0x000fea0003c00000 */
[----:B------:R-:W-:Y:S01]  /*f220*/  MOV R0, R4 ;  /* 0x0000000400007202 */ /* 0x000fe20000000f00 */
[----:B------:R-:W-:Y:S05]  /*f230*/  BRA `(.L_x_155) ;  /* 0xffff123000007947 */ /* 0x000fea000383ffff */
.L_x_35:
[----:B------:R-:W-:Y:S01]  /*f240*/  IMAD.MOV.U32 R0, RZ, RZ, R5 ;  /* 0x000000ffff007224 */ /* 0x000fe200078e0005 */
[----:B------:R-:W-:Y:S02]  /*f250*/  MOV R2, 0x2 ;  /* 0x0000000200027802 */ /* 0x000fe40000000f00 */
[----:B------:R-:W-:Y:S02]  /*f260*/  MOV R3, 0xf280 ;  /* 0x0000f28000037802 */ /* 0x000fe40000000f00 */
[----:B------:R-:W-:Y:S05]  /*f270*/  CALL.REL.NOINC `($__internal_2_$__cuda_sm70_shflsync_up_p) ;  /* 0x0000351000007944 */ /* 0x000fea0003c00000 */
[----:B------:R-:W-:Y:S01]  /*f280*/  SEL R0, R4, RZ, P4 ;  /* 0x000000ff04007207 */ /* 0x000fe20002000000 */
[----:B------:R-:W-:Y:S01]  /*f290*/  IMAD.MOV.U32 R2, RZ, RZ, 0x4 ;  /* 0x00000004ff027424 */ /* 0x000fe200078e00ff */
[----:B------:R-:W-:-:S03]  /*f2a0*/  MOV R3, 0xf2d0 ;  /* 0x0000f2d000037802 */ /* 0x000fc60000000f00 */
[----:B------:R-:W-:Y:S02]  /*f2b0*/  IMAD.IADD R0, R5, 0x1, R0 ;  /* 0x0000000105007824 */ /* 0x000fe400078e0200 */
        /* <DEDUP_REMOVED lines=13> */
[----:B------:R-:W-:Y:S02]  /*f390*/  MOV R3, 0x1f ;  /* 0x0000001f00037802 */ /* 0x000fe40000000f00 */
[----:B------:R-:W-:Y:S01]  /*f3a0*/  MOV R2, 0xf3e0 ;  /* 0x0000f3e000027802 */ /* 0x000fe20000000f00 */
[----:B------:R-:W-:-:S04]  /*f3b0*/  IMAD.IADD R4, R0, 0x1, R4 ;  /* 0x0000000100047824 */ /* 0x000fc800078e0204 */
[----:B------:R-:W-:Y:S02]  /*f3c0*/  IMAD.MOV.U32 R56, RZ, RZ, R4 ;  /* 0x000000ffff387224 */ /* 0x000fe400078e0004 */
[----:B------:R-:W-:Y:S05]  /*f3d0*/  CALL.REL.NOINC `($__internal_1_$__cuda_sm70_shflsync_idx_p) ;  /* 0x0000336000007944 */ /* 0x000fea0003c00000 */
[----:B------:R-:W-:Y:S01]  /*f3e0*/  MOV R0, R58 ;  /* 0x0000003a00007202 */ /* 0x000fe20000000f00 */
[----:B------:R-:W-:Y:S05]  /*f3f0*/  BRA `(.L_x_156) ;  /* 0xffff117000007947 */ /* 0x000fea000383ffff */
.L_x_37:
[----:B------:R-:W-:Y:S02]  /*f400*/  SEL R0, RZ, 0x1, P0 ;  /* 0x00000001ff007807 */ /* 0x000fe40000000000 */
[----:B------:R-:W-:Y:S02]  /*f410*/  MOV R2, 0xf430 ;  /* 0x0000f43000027802 */ /* 0x000fe40000000f00 */
[----:B------:R-:W-:Y:S05]  /*f420*/  CALL.REL.NOINC `($__internal_3_$__cuda_sm70_votesync_ballot) ;  /* 0x000033d000007944 */ /* 0x000fea0003c00000 */
[----:B------:R-:W-:Y:S05]  /*f430*/  BRA `(.L_x_157) ;  /* 0xffff11c000007947 */ /* 0x000fea000383ffff */
.L_x_38:
[----:B------:R-:W-:Y:S01]  /*f440*/  IMAD.MOV.U32 R56, RZ, RZ, R8 ;  /* 0x000000ffff387224 */ /* 0x000fe200078e0008 */
[----:B--2---:R-:W-:Y:S01]  /*f450*/  MOV R10, R14 ;  /* 0x0000000e000a7202 */ /* 0x004fe20000000f00 */
[----:B------:R-:W-:Y:S01]  /*f460*/  IMAD.MOV.U32 R3, RZ, RZ, 0x1f ;  /* 0x0000001fff037424 */ /* 0x000fe200078e00ff */
[----:B------:R-:W-:Y:S02]  /*f470*/  MOV R2, 0xf490 ;  /* 0x0000f49000027802 */ /* 0x000fe40000000f00 */
[----:B-1----:R-:W-:Y:S05]  /*f480*/  CALL.REL.NOINC `($__internal_1_$__cuda_sm70_shflsync_idx_p) ;  /* 0x000032b000007944 */ /* 0x002fea0003c00000 */
[----:B------:R-:W-:Y:S01]  /*f490*/  IMAD.MOV.U32 R12, RZ, RZ, R58 ;  /* 0x000000ffff0c7224 */ /* 0x000fe200078e003a */
[----:B------:R-:W-:Y:S01]  /*f4a0*/  MOV R56, R7 ;  /* 0x0000000700387202 */ /* 0x000fe20000000f00 */
[----:B------:R-:W-:Y:S01]  /*f4b0*/  IMAD.MOV.U32 R6, RZ, RZ, RZ ;  /* 0x000000ffff067224 */ /* 0x000fe200078e00ff */
[----:B------:R-:W-:Y:S01]  /*f4c0*/  MOV R10, R14 ;  /* 0x0000000e000a7202 */ /* 0x000fe20000000f00 */
[----:B------:R-:W-:Y:S01]  /*f4d0*/  IMAD.MOV.U32 R3, RZ, RZ, 0x1f ;  /* 0x0000001fff037424 */ /* 0x000fe200078e00ff */
[----:B------:R-:W-:-:S02]  /*f4e0*/  MOV R2, 0xf500 ;  /* 0x0000f50000027802 */ /* 0x000fc40000000f00 */
[----:B------:R-:W-:Y:S05]  /*f4f0*/  CALL.REL.NOINC `($__internal_1_$__cuda_sm70_shflsync_idx_p) ;  /* 0x0000324000007944 */ /* 0x000fea0003c00000 */
[----:B------:R-:W-:Y:S01]  /*f500*/  MOV R11, R58 ;  /* 0x0000003a000b7202 */ /* 0x000fe20000000f00 */
[----:B------:R-:W-:Y:S05]  /*f510*/  BRA `(.L_x_158) ;  /* 0xffff113000007947 */ /* 0x000fea000383ffff */
.L_x_41:
[----:B------:R-:W-:Y:S01]  /*f520*/  IMAD.MOV.U32 R56, RZ, RZ, R4 ;  /* 0x000000ffff387224 */ /* 0x000fe200078e0004 */
[----:B------:R-:W-:-:S02]  /*f530*/  MOV R3, 0x1f ;  /* 0x0000001f00037802 */ /* 0x000fc40000000f00 */
[----:B------:R-:W-:Y:S02]  /*f540*/  MOV R2, 0xf560 ;  /* 0x0000f56000027802 */ /* 0x000fe40000000f00 */
[----:B-1234-:R-:W-:Y:S05]  /*f550*/  CALL.REL.NOINC `($__internal_1_$__cuda_sm70_shflsync_idx_p) ;  /* 0x000031e000007944 */ /* 0x01efea0003c00000 */
[----:B------:R-:W-:Y:S01]  /*f560*/  MOV R6, R58 ;  /* 0x0000003a00067202 */ /* 0x000fe20000000f00 */
[----:B------:R-:W-:Y:S05]  /*f570*/  BRA `(.L_x_40) ;  /* 0xffff113000007947 */ /* 0x000fea000383ffff */
.L_x_49:
[----:B------:R-:W-:Y:S01]  /*f580*/  IMAD.MOV.U32 R56, RZ, RZ, R5 ;  /* 0x000000ffff387224 */ /* 0x000fe200078e0005 */
[----:B------:R-:W-:Y:S01]  /*f590*/  MOV R10, RZ ;  /* 0x000000ff000a7202 */ /* 0x000fe20000000f00 */
[----:B------:R-:W-:Y:S01]  /*f5a0*/  IMAD.MOV.U32 R3, RZ, RZ, 0x181f ;  /* 0x0000181fff037424 */ /* 0x000fe200078e00ff */
[----:B------:R-:W-:Y:S02]  /*f5b0*/  MOV R2, 0xf5d0 ;  /* 0x0000f5d000027802 */ /* 0x000fe40000000f00 */
[----:B-----5:R-:W-:Y:S05]  /*f5c0*/  CALL.REL.NOINC `($__internal_1_$__cuda_sm70_shflsync_idx_p) ;  /* 0x0000317000007944 */ /* 0x020fea0003c00000 */
[----:B------:R-:W-:Y:S01]  /*f5d0*/  MOV R7, R58 ;  /* 0x0000003a00077202 */ /* 0x000fe20000000f00 */
[----:B------:R-:W-:Y:S05]  /*f5e0*/  BRA `(.L_x_159) ;  /* 0xffff2bd000007947 */ /* 0x000fea000383ffff */
.L_x_50:
[----:B------:R-:W-:Y:S01]  /*f5f0*/  IMAD.MOV.U32 R56, RZ, RZ, R6 ;  /* 0x000000ffff387224 */ /* 0x000fe200078e0006 */
[----:B------:R-:W-:Y:S01]  /*f600*/  MOV R10, RZ ;  /* 0x000000ff000a7202 */ /* 0x000fe20000000f00 */
[----:B------:R-:W-:Y:S01]  /*f610*/  IMAD.MOV.U32 R3, RZ, RZ, 0x181f ;  /* 0x0000181fff037424 */ /* 0x000fe200078e00ff */
[----:B------:R-:W-:Y:S02]  /*f620*/  MOV R2, 0xf640 ;  /* 0x0000f64000027802 */ /* 0x000fe40000000f00 */
[----:B-12--5:R-:W-:Y:S05]  /*f630*/  CALL.REL.NOINC `($__internal_1_$__cuda_sm70_shflsync_idx_p) ;  /* 0x0000310000007944 */ /* 0x026fea0003c00000 */
[----:B------:R-:W-:Y:S01]  /*f640*/  MOV R2, R58 ;  /* 0x0000003a00027202 */ /* 0x000fe20000000f00 */
[----:B------:R-:W-:Y:S05]  /*f650*/  BRA `(.L_x_160) ;  /* 0xffff2b8000007947 */ /* 0x000fea000383ffff */
.L_x_53:
[----:B------:R-:W-:Y:S01]  /*f660*/  IMAD.MOV.U32 R56, RZ, RZ, R5 ;  /* 0x000000ffff387224 */ /* 0x000fe200078e0005 */
[----:B------:R-:W-:Y:S01]  /*f670*/  MOV R10, 0x1 ;  /* 0x00000001000a7802 */ /* 0x000fe20000000f00 */
[----:B-1----:R-:W-:Y:S01]  /*f680*/  IMAD.MOV.U32 R3, RZ, RZ, 0x181f ;  /* 0x0000181fff037424 */ /* 0x002fe200078e00ff */
[----:B----4-:R-:W-:-:S02]  /*f690*/  MOV R2, 0xf6b0 ;  /* 0x0000f6b000027802 */ /* 0x010fc40000000f00 */
[----:B--2--5:R-:W-:Y:S05]  /*f6a0*/  CALL.REL.NOINC `($__internal_1_$__cuda_sm70_shflsync_idx_p) ;  /* 0x0000309000007944 */ /* 0x024fea0003c00000 */
[----:B------:R-:W-:Y:S01]  /*f6b0*/  IMAD.MOV.U32 R7, RZ, RZ, R58 ;  /* 0x000000ffff077224 */ /* 0x000fe200078e003a */
[----:B------:R-:W-:Y:S01]  /*f6c0*/  MOV R10, 0x1 ;  /* 0x00000001000a7802 */ /* 0x000fe20000000f00 */
[----:B------:R-:W-:Y:S01]  /*f6d0*/  IMAD.MOV.U32 R56, RZ, RZ, R6 ;  /* 0x000000ffff387224 */ /* 0x000fe200078e0006 */
[----:B------:R-:W-:-:S02]  /*f6e0*/  MOV R3, 0x181f ;  /* 0x0000181f00037802 */ /* 0x000fc40000000f00 */
[----:B------:R-:W-:Y:S02]  /*f6f0*/  MOV R2, 0xf710 ;  /* 0x0000f71000027802 */ /* 0x000fe40000000f00 */
[----:B------:R-:W-:Y:S05]  /*f700*/  CALL.REL.NOINC `($__internal_1_$__cuda_sm70_shflsync_idx_p) ;  /* 0x0000303000007944 */ /* 0x000fea0003c00000 */
[----:B------:R-:W-:Y:S01]  /*f710*/  MOV R2, R58 ;  /* 0x0000003a00027202 */ /* 0x000fe20000000f00 */
[----:B------:R-:W-:Y:S05]  /*f720*/  BRA `(.L_x_161) ;  /* 0xffff2c0000007947 */ /* 0x000fea000383ffff */
.L_x_56:
[----:B------:R-:W-:Y:S01]  /*f730*/  IMAD.MOV.U32 R56, RZ, RZ, R5 ;  /* 0x000000ffff387224 */ /* 0x000fe200078e0005 */
[----:B------:R-:W-:Y:S01]  /*f740*/  MOV R10, 0x2 ;  /* 0x00000002000a7802 */ /* 0x000fe20000000f00 */
[----:B-1----:R-:W-:Y:S01]  /*f750*/  IMAD.MOV.U32 R3, RZ, RZ, 0x181f ;  /* 0x0000181fff037424 */ /* 0x002fe200078e00ff */
[----:B------:R-:W-:Y:S02]  /*f760*/  MOV R2, 0xf780 ;  /* 0x0000f78000027802 */ /* 0x000fe40000000f00 */
[----:B--23-5:R-:W-:Y:S05]  /*f770*/  CALL.REL.NOINC `($__internal_1_$__cuda_sm70_shflsync_idx_p) ;  /* 0x00002fc000007944 */ /* 0x02cfea0003c00000 */
[----:B------:R-:W-:Y:S01]  /*f780*/  MOV R7, R58 ;  /* 0x0000003a00077202 */ /* 0x000fe20000000f00 */
[----:B------:R-:W-:Y:S05]  /*f790*/  BRA `(.L_x_162) ;  /* 0xffff2c7000007947 */ /* 0x000fea000383ffff */
.L_x_57:
[----:B------:R-:W-:Y:S01]  /*f7a0*/  IMAD.MOV.U32 R56, RZ, RZ, R6 ;  /* 0x000000ffff387224 */ /* 0x000fe200078e0006 */
[----:B------:R-:W-:Y:S01]  /*f7b0*/  MOV R10, 0x2 ;  /* 0x00000002000a7802 */ /* 0x000fe20000000f00 */
[----:B-1----:R-:W-:Y:S01]  /*f7c0*/  IMAD.MOV.U32 R3, RZ, RZ, 0x181f ;  /* 0x0000181fff037424 */ /* 0x002fe200078e00ff */
[----:B------:R-:W-:Y:S02]  /*f7d0*/  MOV R2, 0xf7f0 ;  /* 0x0000f7f000027802 */ /* 0x000fe40000000f00 */
[----:B--2345:R-:W-:Y:S05]  /*f7e0*/  CALL.REL.NOINC `($__internal_1_$__cuda_sm70_shflsync_idx_p) ;  /* 0x00002f5000007944 */ /* 0x03cfea0003c00000 */
[----:B------:R-:W-:Y:S01]  /*f7f0*/  MOV R2, R58 ;  /* 0x0000003a00027202 */ /* 0x000fe20000000f00 */
[----:B------:R-:W-:Y:S05]  /*f800*/  BRA `(.L_x_163) ;  /* 0xffff2c2000007947 */ /* 0x000fea000383ffff */
.L_x_60:
[----:B------:R-:W-:Y:S01]  /*f810*/  IMAD.MOV.U32 R56, RZ, RZ, R5 ;  /* 0x000000ffff387224 */ /* 0x000fe200078e0005 */
[----:B------:R-:W-:Y:S01]  /*f820*/  MOV R10, 0x3 ;  /* 0x00000003000a7802 */ /* 0x000fe20000000f00 */
[----:B--2---:R-:W-:Y:S01]  /*f830*/  IMAD.MOV.U32 R3, RZ, RZ, 0x181f ;  /* 0x0000181fff037424 */ /* 0x004fe200078e00ff */
[----:B------:R-:W-:-:S02]  /*f840*/  MOV R2, 0xf860 ;  /* 0x0000f86000027802 */ /* 0x000fc40000000f00 */
[----:B-1-345:R-:W-:Y:S05]  /*f850*/  CALL.REL.NOINC `($__internal_1_$__cuda_sm70_shflsync_idx_p) ;  /* 0x00002ee000007944 */ /* 0x03afea0003c00000 */
        /* <DEDUP_REMOVED lines=8> */
.L_x_63:
[----:B------:R-:W-:Y:S01]  /*f8e0*/  IMAD.MOV.U32 R56, RZ, RZ, R5 ;  /* 0x000000ffff387224 */ /* 0x000fe200078e0005 */
[----:B------:R-:W-:Y:S01]  /*f8f0*/  MOV R10, 0x4 ;  /* 0x00000004000a7802 */ /* 0x000fe20000000f00 */
[----:B-1----:R-:W-:Y:S01]  /*f900*/  IMAD.MOV.U32 R3, RZ, RZ, 0x181f ;  /* 0x0000181fff037424 */ /* 0x002fe200078e00ff */
[----:B--2---:R-:W-:Y:S02]  /*f910*/  MOV R2, 0xf930 ;  /* 0x0000f93000027802 */ /* 0x004fe40000000f00 */
[----:B---345:R-:W-:Y:S05]  /*f920*/  CALL.REL.NOINC `($__internal_1_$__cuda_sm70_shflsync_idx_p) ;  /* 0x00002e1000007944 */ /* 0x038fea0003c00000 */
[----:B------:R-:W-:Y:S01]  /*f930*/  MOV R7, R58 ;  /* 0x0000003a00077202 */ /* 0x000fe20000000f00 */
[----:B------:R-:W-:Y:S05]  /*f940*/  BRA `(.L_x_165) ;  /* 0xffff2cb000007947 */ /* 0x000fea000383ffff */
.L_x_64:
[----:B------:R-:W-:Y:S01]  /*f950*/  IMAD.MOV.U32 R56, RZ, RZ, R6 ;  /* 0x000000ffff387224 */ /* 0x000fe200078e0006 */
[----:B------:R-:W-:Y:S01]  /*f960*/  MOV R10, 0x4 ;  /* 0x00000004000a7802 */ /* 0x000fe20000000f00 */
[----:B------:R-:W-:Y:S01]  /*f970*/  IMAD.MOV.U32 R3, RZ, RZ, 0x181f ;  /* 0x0000181fff037424 */ /* 0x000fe200078e00ff */
[----:B--2---:R-:W-:Y:S02]  /*f980*/  MOV R2, 0xf9a0 ;  /* 0x0000f9a000027802 */ /* 0x004fe40000000f00 */
[----:B-1-345:R-:W-:Y:S05]  /*f990*/  CALL.REL.NOINC `($__internal_1_$__cuda_sm70_shflsync_idx_p) ;  /* 0x00002da000007944 */ /* 0x03afea0003c00000 */
[----:B------:R-:W-:Y:S01]  /*f9a0*/  MOV R2, R58 ;  /* 0x0000003a00027202 */ /* 0x000fe20000000f00 */
[----:B------:R-:W-:Y:S05]  /*f9b0*/  BRA `(.L_x_166) ;  /* 0xffff2c6000007947 */ /* 0x000fea000383ffff */
.L_x_67:
[----:B------:R-:W-:Y:S01]  /*f9c0*/  IMAD.MOV.U32 R56, RZ, RZ, R5 ;  /* 0x000000ffff387224 */ /* 0x000fe200078e0005 */
[----:B------:R-:W-:Y:S01]  /*f9d0*/  MOV R10, 0x5 ;  /* 0x00000005000a7802 */ /* 0x000fe20000000f00 */
[----:B-1----:R-:W-:Y:S01]  /*f9e0*/  IMAD.MOV.U32 R3, RZ, RZ, 0x181f ;  /* 0x0000181fff037424 */ /* 0x002fe200078e00ff */
[----:B------:R-:W-:-:S02]  /*f9f0*/  MOV R2, 0xfa10 ;  /* 0x0000fa1000027802 */ /* 0x000fc40000000f00 */
[----:B--2345:R-:W-:Y:S05]  /*fa00*/  CALL.REL.NOINC `($__internal_1_$__cuda_sm70_shflsync_idx_p) ;  /* 0x00002d3000007944 */ /* 0x03cfea0003c00000 */
        /* <DEDUP_REMOVED lines=8> */
.L_x_70:
[----:B------:R-:W-:Y:S01]  /*fa90*/  IMAD.MOV.U32 R56, RZ, RZ, R5 ;  /* 0x000000ffff387224 */ /* 0x000fe200078e0005 */
[----:B------:R-:W-:Y:S01]  /*faa0*/  MOV R10, 0x6 ;  /* 0x00000006000a7802 */ /* 0x000fe20000000f00 */
[----:B-1----:R-:W-:Y:S01]  /*fab0*/  IMAD.MOV.U32 R3, RZ, RZ, 0x181f ;  /* 0x0000181fff037424 */ /* 0x002fe200078e00ff */
[----:B------:R-:W-:Y:S02]  /*fac0*/  MOV R2, 0xfae0 ;  /* 0x0000fae000027802 */ /* 0x000fe40000000f00 */
[----:B--2345:R-:W-:Y:S05]  /*fad0*/  CALL.REL.NOINC `($__internal_1_$__cuda_sm70_shflsync_idx_p) ;  /* 0x00002c6000007944 */ /* 0x03cfea0003c00000 */
[----:B------:R-:W-:Y:S01]  /*fae0*/  MOV R7, R58 ;  /* 0x0000003a00077202 */ /* 0x000fe20000000f00 */
[----:B------:R-:W-:Y:S05]  /*faf0*/  BRA `(.L_x_168) ;  /* 0xffff2cf000007947 */ /* 0x000fea000383ffff */
.L_x_71:
[----:B------:R-:W-:Y:S01]  /*fb00*/  IMAD.MOV.U32 R56, RZ, RZ, R6 ;  /* 0x000000ffff387224 */ /* 0x000fe200078e0006 */
[----:B------:R-:W-:Y:S01]  /*fb10*/  MOV R10, 0x6 ;  /* 0x00000006000a7802 */ /* 0x000fe20000000f00 */
[----:B-1----:R-:W-:Y:S01]  /*fb20*/  IMAD.MOV.U32 R3, RZ, RZ, 0x181f ;  /* 0x0000181fff037424 */ /* 0x002fe200078e00ff */
[----:B------:R-:W-:Y:S02]  /*fb30*/  MOV R2, 0xfb50 ;  /* 0x0000fb5000027802 */ /* 0x000fe40000000f00 */
[----:B--2345:R-:W-:Y:S05]  /*fb40*/  CALL.REL.NOINC `($__internal_1_$__cuda_sm70_shflsync_idx_p) ;  /* 0x00002bf000007944 */ /* 0x03cfea0003c00000 */
[----:B------:R-:W-:Y:S01]  /*fb50*/  MOV R2, R58 ;  /* 0x0000003a00027202 */ /* 0x000fe20000000f00 */
[----:B------:R-:W-:Y:S05]  /*fb60*/  BRA `(.L_x_169) ;  /* 0xffff2ca000007947 */ /* 0x000fea000383ffff */
.L_x_74:
        /* <DEDUP_REMOVED lines=13> */
.L_x_77:
[----:B------:R-:W-:Y:S01]  /*fc40*/  IMAD.MOV.U32 R56, RZ, RZ, R4 ;  /* 0x000000ffff387224 */ /* 0x000fe200078e0004 */
[----:B------:R-:W-:Y:S01]  /*fc50*/  MOV R10, RZ ;  /* 0x000000ff000a7202 */ /* 0x000fe20000000f00 */
[----:B------:R-:W-:Y:S01]  /*fc60*/  IMAD.MOV.U32 R3, RZ, RZ, 0x181f ;  /* 0x0000181fff037424 */ /* 0x000fe200078e00ff */
[----:B------:R-:W-:Y:S02]  /*fc70*/  MOV R2, 0xfc90 ;  /* 0x0000fc9000027802 */ /* 0x000fe40000000f00 */
[----:B------:R-:W-:Y:S05]  /*fc80*/  CALL.REL.NOINC `($__internal_1_$__cuda_sm70_shflsync_idx_p) ;  /* 0x00002ab000007944 */ /* 0x000fea0003c00000 */
[----:B------:R-:W-:Y:S01]  /*fc90*/  MOV R7, R58 ;  /* 0x0000003a00077202 */ /* 0x000fe20000000f00 */
[----:B------:R-:W-:Y:S05]  /*fca0*/  BRA `(.L_x_171) ;  /* 0xffff495000007947 */ /* 0x000fea000383ffff */
.L_x_78:
[----:B------:R-:W-:Y:S01]  /*fcb0*/  IMAD.MOV.U32 R56, RZ, RZ, R0 ;  /* 0x000000ffff387224 */ /* 0x000fe200078e0000 */
[----:B------:R-:W-:Y:S01]  /*fcc0*/  MOV R10, RZ ;  /* 0x000000ff000a7202 */ /* 0x000fe20000000f00 */
[----:B------:R-:W-:Y:S01]  /*fcd0*/  IMAD.MOV.U32 R3, RZ, RZ, 0x181f ;  /* 0x0000181fff037424 */ /* 0x000fe200078e00ff */
[----:B------:R-:W-:Y:S02]  /*fce0*/  MOV R2, 0xfd00 ;  /* 0x0000fd0000027802 */ /* 0x000fe40000000f00 */
[----:B-12---:R-:W-:Y:S05]  /*fcf0*/  CALL.REL.NOINC `($__internal_1_$__cuda_sm70_shflsync_idx_p) ;  /* 0x00002a4000007944 */ /* 0x006fea0003c00000 */
[----:B------:R-:W-:Y:S01]  /*fd00*/  ISETP.GE.AND P1, PT, R231, c[0x0][0x1d4], PT ;  /* 0x00007500e7007a0c */ /* 0x000fe20003f26270 */
[----:B------:R-:W-:Y:S01]  /*fd10*/  IMAD.MOV.U32 R56, RZ, RZ, R4 ;  /* 0x000000ffff387224 */ /* 0x000fe200078e0004 */
[----:B------:R-:W-:Y:S01]  /*fd20*/  IADD3 R2, P2, R58, R155, RZ ;  /* 0x0000009b3a027210 */ /* 0x000fe20007f5e0ff */
[----:B------:R-:W-:Y:S01]  /*fd30*/  IMAD.MOV.U32 R10, RZ, RZ, 0x1 ;  /* 0x00000001ff0a7424 */ /* 0x000fe200078e00ff */
[----:B------:R-:W-:-:S03]  /*fd40*/  SEL R5, RZ, 0x10, P1 ;  /* 0x00000010ff057807 */ /* 0x000fc60000800000 */
[----:B------:R-:W-:-:S06]  /*fd50*/  IMAD.X R3, R7, 0x1, R36, P2 ;  /* 0x0000000107037824 */ /* 0x000fcc00010e0624 */
[----:B------:R-:W-:Y:S01]  /*fd60*/  @!PT LDS RZ, [RZ] ;  /* 0x00000000fffff984 */ /* 0x000fe20000000800 */
[----:B------:R-:W-:Y:S01]  /*fd70*/  @!PT LDS RZ, [RZ] ;  /* 0x00000000fffff984 */ /* 0x000fe20000000800 */
[----:B------:R-:W-:Y:S01]  /*fd80*/  @!PT LDS RZ, [RZ] ;  /* 0x00000000fffff984 */ /* 0x000fe20000000800 */
[----:B------:R1:W-:Y:S02]  /*fd90*/  LDGSTS.E.BYPASS.LTC128B.128 [R204+0x2900], [R2.64], !P1 ;  /* 0x0290000002cc7fae */ /* 0x0003e4000c901d46 */
[----:B-1----:R-:W-:Y:S01]  /*fda0*/  IMAD.MOV.U32 R3, RZ, RZ, 0x181f ;  /* 0x0000181fff037424 */ /* 0x002fe200078e00ff */
[----:B------:R-:W-:Y:S02]  /*fdb0*/  MOV R2, 0xfdd0 ;  /* 0x0000fdd000027802 */ /* 0x000fe40000000f00 */
[----:B------:R-:W-:Y:S05]  /*fdc0*/  CALL.REL.NOINC `($__internal_1_$__cuda_sm70_shflsync_idx_p) ;  /* 0x0000297000007944 */ /* 0x000fea0003c00000 */
[----:B------:R-:W-:Y:S01]  /*fdd0*/  IMAD.MOV.U32 R7, RZ, RZ, R58 ;  /* 0x000000ffff077224 */ /* 0x000fe200078e003a */
[----:B------:R-:W-:Y:S01]  /*fde0*/  MOV R10, 0x1 ;  /* 0x00000001000a7802 */ /* 0x000fe20000000f00 */
[----:B------:R-:W-:Y:S01]  /*fdf0*/  IMAD.MOV.U32 R56, RZ, RZ, R0 ;  /* 0x000000ffff387224 */ /* 0x000fe200078e0000 */
[----:B------:R-:W-:Y:S02]  /*fe00*/  MOV R3, 0x181f ;  /* 0x0000181f00037802 */ /* 0x000fe40000000f00 */
[----:B------:R-:W-:Y:S02]  /*fe10*/  MOV R2, 0xfe30 ;  /* 0x0000fe3000027802 */ /* 0x000fe40000000f00 */
[----:B------:R-:W-:Y:S05]  /*fe20*/  CALL.REL.NOINC `($__internal_1_$__cuda_sm70_shflsync_idx_p) ;  /* 0x0000291000007944 */ /* 0x000fea0003c00000 */
[C---:B------:R-:W-:Y:S01]  /*fe30*/  IADD3 R2, -R5.reuse, 0x10, RZ ;  /* 0x0000001005027810 */ /* 0x040fe20007ffe1ff */
[----:B------:R-:W-:Y:S01]  /*fe40*/  IMAD.MOV.U32 R56, RZ, RZ, R4 ;  /* 0x000000ffff387224 */ /* 0x000fe200078e0004 */
[----:B------:R-:W-:Y:S01]  /*fe50*/  ISETP.NE.U32.AND P3, PT, R5, RZ, PT ;  /* 0x000000ff0500720c */ /* 0x000fe20003f65070 */
[----:B------:R-:W-:Y:S01]  /*fe60*/  IMAD.MOV.U32 R10, RZ, RZ, 0x2 ;  /* 0x00000002ff0a7424 */ /* 0x000fe200078e00ff */
[----:B------:R-:W-:-:S04]  /*fe70*/  LOP3.LUT R2, R2, 0xf, RZ, 0xc0, !PT ;  /* 0x0000000f02027812 */ /* 0x000fc800078ec0ff */
[----:B------:R-:W-:-:S04]  /*fe80*/  IADD3 R2, P2, P1, R2, R58, R155 ;  /* 0x0000003a02027210 */ /* 0x000fc8000795e09b */
[----:B------:R-:W-:-:S05]  /*fe90*/  IADD3.X R3, RZ, R7, R36, P2, P1 ;  /* 0x00000007ff037210 */ /* 0x000fca00017e2424 */
[----:B------:R-:W-:Y:S01]  /*fea0*/  @!PT LDS RZ, [RZ] ;  /* 0x00000000fffff984 */ /* 0x000fe20000000800 */
[----:B------:R-:W-:Y:S01]  /*feb0*/  @!PT LDS RZ, [RZ] ;  /* 0x00000000fffff984 */ /* 0x000fe20000000800 */
[----:B------:R-:W-:Y:S01]  /*fec0*/  @!PT LDS RZ, [RZ] ;  /* 0x00000000fffff984 */ /* 0x000fe20000000800 */
[----:B------:R1:W-:Y:S02]  /*fed0*/  LDGSTS.E.BYPASS.LTC128B.128.ZFILL [R204+0x3100], [R2.64], P3 ;  /* 0x0310000002cc7fae */ /* 0x0003e40009941d46 */
        /* <DEDUP_REMOVED lines=49> */
[----:B------:R-:W-:Y:S01]  /*101f0*/  MOV R0, R58 ;  /* 0x0000003a00007202 */ /* 0x000fe20000000f00 */
[----:B------:R-:W-:Y:S05]  /*10200*/  BRA `(.L_x_172) ;  /* 0xffff457000007947 */ /* 0x000fea000383ffff */
.L_x_79:
[----:B------:R-:W-:Y:S02]  /*10210*/  MOV R3, 0x2 ;  /* 0x0000000200037802 */ /* 0x000fe40000000f00 */
[----:B------:R-:W-:-:S02]  /*10220*/  MOV R2, 0x10240 ;  /* 0x0001024000027802 */ /* 0x000fc40000000f00 */
[----:B------:R-:W-:Y:S05]  /*10230*/  CALL.REL.NOINC `($__internal_0_$__cuda_sm70_shflsync_bfly_p) ;  /* 0x000024a000007944 */ /* 0x000fea0003c00000 */
[----:B------:R-:W-:Y:S01]  /*10240*/  MOV R0, R8 ;  /* 0x0000000800007202 */ /* 0x000fe20000000f00 */
[----:B------:R-:W-:Y:S05]  /*10250*/  BRA `(.L_x_173) ;  /* 0xffff511000007947 */ /* 0x000fea000383ffff */
.L_x_80:
[----:B------:R-:W-:Y:S02]  /*10260*/  MOV R3, 0x1 ;  /* 0x0000000100037802 */ /* 0x000fe40000000f00 */
[----:B------:R-:W-:-:S02]  /*10270*/  MOV R2, 0x10290 ;  /* 0x0001029000027802 */ /* 0x000fc40000000f00 */
[----:B------:R-:W-:Y:S05]  /*10280*/  CALL.REL.NOINC `($__internal_0_$__cuda_sm70_shflsync_bfly_p) ;  /* 0x0000245000007944 */ /* 0x000fea0003c00000 */
[----:B------:R-:W-:Y:S01]  /*10290*/  FMNMX.FTZ R72, R4, R8, !PT ;  /* 0x0000000804487209 */ /* 0x000fe20007810000 */
[----:B------:R-:W-:Y:S01]  /*102a0*/  IMAD.MOV.U32 R4, RZ, RZ, R5 ;  /* 0x000000ffff047224 */ /* 0x000fe200078e0005 */
[----:B------:R-:W-:Y:S01]  /*102b0*/  MOV R2, 0x102e0 ;  /* 0x000102e000027802 */ /* 0x000fe20000000f00 */
[----:B------:R-:W-:-:S02]  /*102c0*/  IMAD.MOV.U32 R3, RZ, RZ, 0x2 ;  /* 0x00000002ff037424 */ /* 0x000fc400078e00ff */
[----:B------:R-:W-:Y:S05]  /*102d0*/  CALL.REL.NOINC `($__internal_0_$__cuda_sm70_shflsync_bfly_p) ;  /* 0x0000240000007944 */ /* 0x000fea0003c00000 */
[----:B------:R-:W-:Y:S01]  /*102e0*/  FMNMX.FTZ R5, R5, R8, !PT ;  /* 0x0000000805057209 */ /* 0x000fe20007810000 */
[----:B------:R-:W-:Y:S01]  /*102f0*/  IMAD.MOV.U32 R3, RZ, RZ, 0x1 ;  /* 0x00000001ff037424 */ /* 0x000fe200078e00ff */
[----:B------:R-:W-:-:S03]  /*10300*/  MOV R2, 0x10330 ;  /* 0x0001033000027802 */ /* 0x000fc60000000f00 */
[----:B------:R-:W-:Y:S02]  /*10310*/  IMAD.MOV.U32 R4, RZ, RZ, R5 ;  /* 0x000000ffff047224 */ /* 0x000fe400078e0005 */
[----:B------:R-:W-:Y:S05]  /*10320*/  CALL.REL.NOINC `($__internal_0_$__cuda_sm70_shflsync_bfly_p) ;  /* 0x000023b000007944 */ /* 0x000fea0003c00000 */
[----:B------:R-:W-:Y:S01]  /*10330*/  FMNMX.FTZ R71, R5, R8, !PT ;  /* 0x0000000805477209 */ /* 0x000fe20007810000 */
[----:B------:R-:W-:Y:S01]  /*10340*/  IMAD.MOV.U32 R4, RZ, RZ, R6 ;  /* 0x000000ffff047224 */ /* 0x000fe200078e0006 */
[----:B------:R-:W-:Y:S01]  /*10350*/  MOV R2, 0x10380 ;  /* 0x0001038000027802 */ /* 0x000fe20000000f00 */
[----:B------:R-:W-:Y:S02]  /*10360*/  IMAD.MOV.U32 R3, RZ, RZ, 0x2 ;  /* 0x00000002ff037424 */ /* 0x000fe400078e00ff */
        /* <DEDUP_REMOVED lines=16> */
[----:B------:R-:W-:Y:S01]  /*10470*/  MOV R14, R8 ;  /* 0x00000008000e7202 */ /* 0x000fe20000000f00 */
[----:B------:R-:W-:Y:S05]  /*10480*/  BRA `(.L_x_174) ;  /* 0xffff4fd000007947 */ /* 0x000fea000383ffff */
.L_x_82:
[----:B-1--4-:R-:W-:Y:S01]  /*10490*/  MOV R3, 0x181f ;  /* 0x0000181f00037802 */ /* 0x012fe20000000f00 */
[----:B------:R-:W-:Y:S01]  /*104a0*/  IMAD.MOV.U32 R10, RZ, RZ, RZ ;  /* 0x000000ffff0a7224 */ /* 0x000fe200078e00ff */
[----:B------:R-:W-:Y:S02]  /*104b0*/  MOV R2, 0x104d0 ;  /* 0x000104d000027802 */ /* 0x000fe40000000f00 */
[----:B------:R-:W-:Y:S05]  /*104c0*/  CALL.REL.NOINC `($__internal_1_$__cuda_sm70_shflsync_idx_p) ;  /* 0x0000227000007944 */ /* 0x000fea0003c00000 */
[----:B------:R-:W-:-:S05]  /*104d0*/  BRA `(.L_x_175) ;  /* 0xffff6b9000007947 */ /* 0x000fca000383ffff */
.L_x_85:
[----:B------:R-:W-:Y:S01]  /*104e0*/  MOV R10, RZ ;  /* 0x000000ff000a7202 */ /* 0x000fe20000000f00 */
[----:B------:R-:W-:Y:S01]  /*104f0*/  IMAD.MOV.U32 R56, RZ, RZ, R5 ;  /* 0x000000ffff387224 */ /* 0x000fe200078e0005 */
[----:B------:R-:W-:Y:S01]  /*10500*/  MOV R2, 0x10530 ;  /* 0x0001053000027802 */ /* 0x000fe20000000f00 */
[----:B------:R-:W-:Y:S02]  /*10510*/  IMAD.MOV.U32 R3, RZ, RZ, 0x181f ;  /* 0x0000181fff037424 */ /* 0x000fe400078e00ff */
[----:B------:R-:W-:Y:S05]  /*10520*/  CALL.REL.NOINC `($__internal_1_$__cuda_sm70_shflsync_idx_p) ;  /* 0x0000221000007944 */ /* 0x000fea0003c00000 */
[----:B------:R-:W-:Y:S01]  /*10530*/  MOV R9, R58 ;  /* 0x0000003a00097202 */ /* 0x000fe20000000f00 */
[----:B------:R-:W-:-:S05]  /*10540*/  BRA `(.L_x_176) ;  /* 0xffff7ff000007947 */ /* 0x000fca000383ffff */
.L_x_86:
[----:B------:R-:W-:Y:S01]  /*10550*/  MOV R10, RZ ;  /* 0x000000ff000a7202 */ /* 0x000fe20000000f00 */
[----:B------:R-:W-:Y:S01]  /*10560*/  IMAD.MOV.U32 R56, RZ, RZ, R4 ;  /* 0x000000ffff387224 */ /* 0x000fe200078e0004 */
[----:B------:R-:W-:Y:S01]  /*10570*/  MOV R2, 0x105a0 ;  /* 0x000105a000027802 */ /* 0x000fe20000000f00 */
[----:B------:R-:W-:Y:S02]  /*10580*/  IMAD.MOV.U32 R3, RZ, RZ, 0x181f ;  /* 0x0000181fff037424 */ /* 0x000fe400078e00ff */
[----:B-12---:R-:W-:Y:S05]  /*10590*/  CALL.REL.NOINC `($__internal_1_$__cuda_sm70_shflsync_idx_p) ;  /* 0x000021a000007944 */ /* 0x006fea0003c00000 */
[C---:B------:R-:W-:Y:S01]  /*105a0*/  IADD3 R2, -R198.reuse, 0x10, RZ ;  /* 0x00000010c6027810 */ /* 0x040fe20007ffe1ff */
[----:B------:R-:W-:Y:S01]  /*105b0*/  IMAD.MOV.U32 R56, RZ, RZ, R5 ;  /* 0x000000ffff387224 */ /* 0x000fe200078e0005 */
[----:B------:R-:W-:Y:S01]  /*105c0*/  ISETP.NE.U32.AND P1, PT, R198, RZ, PT ;  /* 0x000000ffc600720c */ /* 0x000fe20003f25070 */
[----:B------:R-:W-:Y:S01]  /*105d0*/  IMAD.MOV.U32 R10, RZ, RZ, 0x1 ;  /* 0x00000001ff0a7424 */ /* 0x000fe200078e00ff */
[----:B------:R-:W-:Y:S04]  /*105e0*/  LOP3.LUT R2, R2, 0xf, RZ, 0xc0, !PT ;  /* 0x0000000f02027812 */ /* 0x000fe800078ec0ff */
[----:B------:R-:W-:Y:S04]  /*105f0*/  IADD3 R2, P3, P2, R2, R58, R17 ;  /* 0x0000003a02027210 */ /* 0x000fe80007a7e011 */
[----:B------:R-:W-:Y:S05]  /*10600*/  IADD3.X R3, RZ, R9, R6, P3, P2 ;  /* 0x00000009ff037210 */ /* 0x000fea0001fe4406 */
[----:B------:R-:W-:Y:S01]  /*10610*/  @!PT LDS RZ, [RZ] ;  /* 0x00000000fffff984 */ /* 0x000fe20000000800 */
[----:B------:R-:W-:Y:S01]  /*10620*/  @!PT LDS RZ, [RZ] ;  /* 0x00000000fffff984 */ /* 0x000fe20000000800 */
[----:B------:R-:W-:Y:S01]  /*10630*/  @!PT LDS RZ, [RZ] ;  /* 0x00000000fffff984 */ /* 0x000fe20000000800 */
[----:B------:R1:W-:Y:S02]  /*10640*/  LDGSTS.E.BYPASS.LTC128B.128.ZFILL [R204+0x2900], [R2.64], P1 ;  /* 0x0290000002cc7fae */ /* 0x0003e40008941d46 */
[----:B-1----:R-:W-:Y:S01]  /*10650*/  MOV R2, 0x10680 ;  /* 0x0001068000027802 */ /* 0x002fe20000000f00 */
[----:B------:R-:W-:Y:S04]  /*10660*/  IMAD.MOV.U32 R3, RZ, RZ, 0x181f ;  /* 0x0000181fff037424 */ /* 0x000fe800078e00ff */
[----:B------:R-:W-:Y:S05]  /*10670*/  CALL.REL.NOINC `($__internal_1_$__cuda_sm70_shflsync_idx_p) ;  /* 0x000020c000007944 */ /* 0x000fea0003c00000 */
[----:B------:R-:W-:Y:S01]  /*10680*/  MOV R10, 0x1 ;  /* 0x00000001000a7802 */ /* 0x000fe20000000f00 */
[----:B------:R-:W-:Y:S01]  /*10690*/  IMAD.MOV.U32 R7, RZ, RZ, R58 ;  /* 0x000000ffff077224 */ /* 0x000fe200078e003a */
[----:B------:R-:W-:Y:S01]  /*106a0*/  MOV R3, 0x181f ;  /* 0x0000181f00037802 */ /* 0x000fe20000000f00 */
[----:B------:R-:W-:Y:S01]  /*106b0*/  IMAD.MOV.U32 R56, RZ, RZ, R4 ;  /* 0x000000ffff387224 */ /* 0x000fe200078e0004 */
[----:B------:R-:W-:Y:S02]  /*106c0*/  MOV R2, 0x106e0 ;  /* 0x000106e000027802 */ /* 0x000fe40000000f00 */
[----:B------:R-:W-:Y:S05]  /*106d0*/  CALL.REL.NOINC `($__internal_1_$__cuda_sm70_shflsync_idx_p) ;  /* 0x0000206000007944 */ /* 0x000fea0003c00000 */
        /* <DEDUP_REMOVED lines=60> */
[----:B------:R-:W-:Y:S01]  /*10aa0*/  MOV R4, R58 ;  /* 0x0000003a00047202 */ /* 0x000fe20000000f00 */
[----:B------:R-:W-:-:S05]  /*10ab0*/  BRA `(.L_x_177) ;  /* 0xffff7c1000007947 */ /* 0x000fca000383ffff */
.L_x_87:
[----:B------:R-:W-:Y:S02]  /*10ac0*/  MOV R3, 0x2 ;  /* 0x0000000200037802 */ /* 0x000fe40000000f00 */
[----:B------:R-:W-:Y:S02]  /*10ad0*/  MOV R2, 0x10af0 ;  /* 0x00010af000027802 */ /* 0x000fe40000000f00 */
[----:B------:R-:W-:Y:S05]  /*10ae0*/  CALL.REL.NOINC `($__internal_0_$__cuda_sm70_shflsync_bfly_p) ;  /* 0x00001bf000007944 */ /* 0x000fea0003c00000 */
[----:B------:R-:W-:Y:S01]  /*10af0*/  FMNMX.FTZ R4, R4, R8, !PT ;  /* 0x0000000804047209 */ /* 0x000fe20007810000 */
[----:B------:R-:W-:Y:S01]  /*10b00*/  IMAD.MOV.U32 R3, RZ, RZ, 0x1 ;  /* 0x00000001ff037424 */ /* 0x000fe200078e00ff */
[----:B------:R-:W-:Y:S02]  /*10b10*/  MOV R2, 0x10b30 ;  /* 0x00010b3000027802 */ /* 0x000fe40000000f00 */
[----:B------:R-:W-:Y:S05]  /*10b20*/  CALL.REL.NOINC `($__internal_0_$__cuda_sm70_shflsync_bfly_p) ;  /* 0x00001bb000007944 */ /* 0x000fea0003c00000 */
[----:B------:R-:W-:Y:S01]  /*10b30*/  IMAD.MOV.U32 R3, RZ, RZ, 0x2 ;  /* 0x00000002ff037424 */ /* 0x000fe200078e00ff */
[----:B------:R-:W-:Y:S01]  /*10b40*/  FMNMX.FTZ R72, R4, R8, !PT ;  /* 0x0000000804487209 */ /* 0x000fe20007810000 */
[----:B------:R-:W-:Y:S01]  /*10b50*/  IMAD.MOV.U32 R4, RZ, RZ, R5 ;  /* 0x000000ffff047224 */ /* 0x000fe200078e0005 */
        /* <DEDUP_REMOVED lines=24> */
[----:B------:R-:W-:Y:S01]  /*10ce0*/  MOV R2, R8 ;  /* 0x0000000800027202 */ /* 0x000fe20000000f00 */
[----:B------:R-:W-:-:S05]  /*10cf0*/  BRA `(.L_x_178) ;  /* 0xffff808000007947 */ /* 0x000fca000383ffff */
.L_x_89:
[----:B-1----:R1:W5:Y:S01]  /*10d00*/  LDL R4, [R1] ;  /* 0x0000000001047983 */ /* 0x0023620000100800 */
[----:B------:R-:W-:-:S02]  /*10d10*/  MOV R3, 0x2 ;  /* 0x0000000200037802 */ /* 0x000fc40000000f00 */
[----:B------:R-:W-:Y:S02]  /*10d20*/  MOV R2, 0x10d40 ;  /* 0x00010d4000027802 */ /* 0x000fe40000000f00 */
[----:B-1---5:R-:W-:Y:S05]  /*10d30*/  CALL.REL.NOINC `($__internal_0_$__cuda_sm70_shflsync_bfly_p) ;  /* 0x000019a000007944 */ /* 0x022fea0003c00000 */
[----:B------:R-:W2:Y:S01]  /*10d40*/  LDL.LU R0, [R1] ;  /* 0x0000000001007983 */ /* 0x000ea20000300800 */
[----:B------:R-:W-:Y:S02]  /*10d50*/  MOV R3, 0x1 ;  /* 0x0000000100037802 */ /* 0x000fe40000000f00 */
[----:B------:R-:W-:Y:S01]  /*10d60*/  MOV R2, 0x10da0 ;  /* 0x00010da000027802 */ /* 0x000fe20000000f00 */
[----:B--2---:R-:W-:-:S05]  /*10d70*/  FADD.FTZ R5, R0, R8 ;  /* 0x0000000800057221 */ /* 0x004fca0000010000 */
[----:B------:R-:W-:Y:S02]  /*10d80*/  MOV R4, R5 ;  /* 0x0000000500047202 */ /* 0x000fe40000000f00 */
[----:B------:R-:W-:Y:S05]  /*10d90*/  CALL.REL.NOINC `($__internal_0_$__cuda_sm70_shflsync_bfly_p) ;  /* 0x0000194000007944 */ /* 0x000fea0003c00000 */
[----:B------:R1:W5:Y:S01]  /*10da0*/  LDL R4, [R1+0x4] ;  /* 0x0000040001047983 */ /* 0x0003620000100800 */
[----:B------:R-:W-:Y:S01]  /*10db0*/  FADD.FTZ R5, R5, R8 ;  /* 0x0000000805057221 */ /* 0x000fe20000010000 */
[----:B------:R-:W-:Y:S02]  /*10dc0*/  MOV R3, 0x2 ;  /* 0x0000000200037802 */ /* 0x000fe40000000f00 */
[----:B------:R-:W-:Y:S02]  /*10dd0*/  MOV R2, 0x10df0 ;  /* 0x00010df000027802 */ /* 0x000fe40000000f00 */
[----:B-1---5:R-:W-:Y:S05]  /*10de0*/  CALL.REL.NOINC `($__internal_0_$__cuda_sm70_shflsync_bfly_p) ;  /* 0x000018f000007944 */ /* 0x022fea0003c00000 */
[----:B------:R-:W2:Y:S01]  /*10df0*/  LDL.LU R0, [R1+0x4] ;  /* 0x0000040001007983 */ /* 0x000ea20000300800 */
        /* <DEDUP_REMOVED lines=24> */
[----:B--2---:R-:W-:Y:S02]  /*10f80*/  FADD.FTZ R4, R0, R8 ;  /* 0x0000000800047221 */ /* 0x004fe40000010000 */
[----:B------:R-:W-:Y:S05]  /*10f90*/  CALL.REL.NOINC `($__internal_0_$__cuda_sm70_shflsync_bfly_p) ;  /* 0x0000174000007944 */ /* 0x000fea0003c00000 */
[----:B------:R-:W-:Y:S05]  /*10fa0*/  BRA `(.L_x_179) ;  /* 0xffff9dd000007947 */ /* 0x000fea000383ffff */
.L_x_96:
[----:B-1234-:R-:W-:Y:S01]  /*10fb0*/  IMAD.MOV.U32 R56, RZ, RZ, R5 ;  /* 0x000000ffff387224 */ /* 0x01efe200078e0005 */
[----:B------:R-:W-:Y:S01]  /*10fc0*/  MOV R10, RZ ;  /* 0x000000ff000a7202 */ /* 0x000fe20000000f00 */
[----:B------:R-:W-:Y:S01]  /*10fd0*/  IMAD.MOV.U32 R3, RZ, RZ, 0x181f ;  /* 0x0000181fff037424 */ /* 0x000fe200078e00ff */
[----:B------:R-:W-:-:S02]  /*10fe0*/  MOV R2, 0x11000 ;  /* 0x0001100000027802 */ /* 0x000fc40000000f00 */
[----:B------:R-:W-:Y:S05]  /*10ff0*/  CALL.REL.NOINC `($__internal_1_$__cuda_sm70_shflsync_idx_p) ;  /* 0x0000174000007944 */ /* 0x000fea0003c00000 */
[----:B------:R-:W-:Y:S01]  /*11000*/  MOV R7, R58 ;  /* 0x0000003a00077202 */ /* 0x000fe20000000f00 */
[----:B------:R-:W-:Y:S05]  /*11010*/  BRA `(.L_x_180) ;  /* 0xffffb3c000007947 */ /* 0x000fea000383ffff */
.L_x_97:
[----:B------:R-:W-:Y:S01]  /*11020*/  IMAD.MOV.U32 R56, RZ, RZ, R6 ;  /* 0x000000ffff387224 */ /* 0x000fe200078e0006 */
[----:B------:R-:W-:Y:S01]  /*11030*/  MOV R10, RZ ;  /* 0x000000ff000a7202 */ /* 0x000fe20000000f00 */
[----:B------:R-:W-:Y:S01]  /*11040*/  IMAD.MOV.U32 R3, RZ, RZ, 0x181f ;  /* 0x0000181fff037424 */ /* 0x000fe200078e00ff */
[----:B------:R-:W-:-:S02]  /*11050*/  MOV R2, 0x11070 ;  /* 0x0001107000027802 */ /* 0x000fc40000000f00 */
[----:B-12---:R-:W-:Y:S05]  /*11060*/  CALL.REL.NOINC `($__internal_1_$__cuda_sm70_shflsync_idx_p) ;  /* 0x000016d000007944 */ /* 0x006fea0003c00000 */
[----:B------:R-:W-:Y:S01]  /*11070*/  MOV R2, R58 ;  /* 0x0000003a00027202 */ /* 0x000fe20000000f00 */
[----:B------:R-:W-:Y:S05]  /*11080*/  BRA `(.L_x_181) ;  /* 0xffffb37000007947 */ /* 0x000fea000383ffff */
.L_x_98:
[----:B------:R-:W-:Y:S01]  /*11090*/  IMAD.MOV.U32 R56, RZ, RZ, R5 ;  /* 0x000000ffff387224 */ /* 0x000fe200078e0005 */
[----:B------:R-:W-:Y:S01]  /*110a0*/  MOV R10, 0x1 ;  /* 0x00000001000a7802 */ /* 0x000fe20000000f00 */
[----:B--2---:R-:W-:Y:S01]  /*110b0*/  IMAD.MOV.U32 R3, RZ, RZ, 0x181f ;  /* 0x0000181fff037424 */ /* 0x004fe200078e00ff */
[----:B------:R-:W-:-:S02]  /*110c0*/  MOV R2, 0x110e0 ;  /* 0x000110e000027802 */ /* 0x000fc40000000f00 */
[----:B-1-3--:R-:W-:Y:S05]  /*110d0*/  CALL.REL.NOINC `($__internal_1_$__cuda_sm70_shflsync_idx_p) ;  /* 0x0000166000007944 */ /* 0x00afea0003c00000 */
        /* <DEDUP_REMOVED lines=8> */
.L_x_99:
[----:B------:R-:W-:Y:S01]  /*11160*/  IMAD.MOV.U32 R56, RZ, RZ, R5 ;  /* 0x000000ffff387224 */ /* 0x000fe200078e0005 */
[----:B------:R-:W-:Y:S01]  /*11170*/  MOV R10, 0x2 ;  /* 0x00000002000a7802 */ /* 0x000fe20000000f00 */
[----:B-1----:R-:W-:Y:S01]  /*11180*/  IMAD.MOV.U32 R3, RZ, RZ, 0x181f ;  /* 0x0000181fff037424 */ /* 0x002fe200078e00ff */
[----:B------:R-:W-:Y:S02]  /*11190*/  MOV R2, 0x111b0 ;  /* 0x000111b000027802 */ /* 0x000fe40000000f00 */
[----:B---34-:R-:W-:Y:S05]  /*111a0*/  CALL.REL.NOINC `($__internal_1_$__cuda_sm70_shflsync_idx_p) ;  /* 0x0000159000007944 */ /* 0x018fea0003c00000 */
[----:B------:R-:W-:Y:S01]  /*111b0*/  MOV R7, R58 ;  /* 0x0000003a00077202 */ /* 0x000fe20000000f00 */
[----:B------:R-:W-:Y:S05]  /*111c0*/  BRA `(.L_x_183) ;  /* 0xffffb39000007947 */ /* 0x000fea000383ffff */
.L_x_100:
[----:B------:R-:W-:Y:S01]  /*111d0*/  IMAD.MOV.U32 R56, RZ, RZ, R6 ;  /* 0x000000ffff387224 */ /* 0x000fe200078e0006 */
[----:B------:R-:W-:Y:S01]  /*111e0*/  MOV R10, 0x2 ;  /* 0x00000002000a7802 */ /* 0x000fe20000000f00 */
[----:B-1----:R-:W-:Y:S01]  /*111f0*/  IMAD.MOV.U32 R3, RZ, RZ, 0x181f ;  /* 0x0000181fff037424 */ /* 0x002fe200078e00ff */
[----:B------:R-:W-:Y:S02]  /*11200*/  MOV R2, 0x11220 ;  /* 0x0001122000027802 */ /* 0x000fe40000000f00 */
[----:B--234-:R-:W-:Y:S05]  /*11210*/  CALL.REL.NOINC `($__internal_1_$__cuda_sm70_shflsync_idx_p) ;  /* 0x0000152000007944 */ /* 0x01cfea0003c00000 */
[----:B------:R-:W-:Y:S01]  /*11220*/  MOV R2, R58 ;  /* 0x0000003a00027202 */ /* 0x000fe20000000f00 */
[----:B------:R-:W-:Y:S05]  /*11230*/  BRA `(.L_x_184) ;  /* 0xffffb34000007947 */ /* 0x000fea000383ffff */
.L_x_101:
[----:B------:R-:W-:Y:S01]  /*11240*/  IMAD.MOV.U32 R56, RZ, RZ, R5 ;  /* 0x000000ffff387224 */ /* 0x000fe200078e0005 */
[----:B------:R-:W-:Y:S01]  /*11250*/  MOV R10, 0x3 ;  /* 0x00000003000a7802 */ /* 0x000fe20000000f00 */
[----:B--2---:R-:W-:Y:S01]  /*11260*/  IMAD.MOV.U32 R3, RZ, RZ, 0x181f ;  /* 0x0000181fff037424 */ /* 0x004fe200078e00ff */
[----:B------:R-:W-:-:S02]  /*11270*/  MOV R2, 0x11290 ;  /* 0x0001129000027802 */ /* 0x000fc40000000f00 */
[----:B-1-34-:R-:W-:Y:S05]  /*11280*/  CALL.REL.NOINC `($__internal_1_$__cuda_sm70_shflsync_idx_p) ;  /* 0x000014b000007944 */ /* 0x01afea0003c00000 */
        /* <DEDUP_REMOVED lines=8> */
.L_x_102:
[----:B------:R-:W-:Y:S01]  /*11310*/  IMAD.MOV.U32 R56, RZ, RZ, R5 ;  /* 0x000000ffff387224 */ /* 0x000fe200078e0005 */
[----:B------:R-:W-:Y:S01]  /*11320*/  MOV R10, 0x4 ;  /* 0x00000004000a7802 */ /* 0x000fe20000000f00 */
[----:B--2---:R-:W-:Y:S01]  /*11330*/  IMAD.MOV.U32 R3, RZ, RZ, 0x181f ;  /* 0x0000181fff037424 */ /* 0x004fe200078e00ff */
[----:B------:R-:W-:Y:S02]  /*11340*/  MOV R2, 0x11360 ;  /* 0x0001136000027802 */ /* 0x000fe40000000f00 */
[----:B-1-34-:R-:W-:Y:S05]  /*11350*/  CALL.REL.NOINC `($__internal_1_$__cuda_sm70_shflsync_idx_p) ;  /* 0x000013e000007944 */ /* 0x01afea0003c00000 */
[----:B------:R-:W-:Y:S01]  /*11360*/  MOV R7, R58 ;  /* 0x0000003a00077202 */ /* 0x000fe20000000f00 */
[----:B------:R-:W-:Y:S05]  /*11370*/  BRA `(.L_x_186) ;  /* 0xffffb31000007947 */ /* 0x000fea000383ffff */
.L_x_103:
[----:B------:R-:W-:Y:S01]  /*11380*/  IMAD.MOV.U32 R56, RZ, RZ, R6 ;  /* 0x000000ffff387224 */ /* 0x000fe200078e0006 */
[----:B------:R-:W-:Y:S01]  /*11390*/  MOV R10, 0x4 ;  /* 0x00000004000a7802 */ /* 0x000fe20000000f00 */
[----:B--2---:R-:W-:Y:S01]  /*113a0*/  IMAD.MOV.U32 R3, RZ, RZ, 0x181f ;  /* 0x0000181fff037424 */ /* 0x004fe200078e00ff */
[----:B------:R-:W-:Y:S02]  /*113b0*/  MOV R2, 0x113d0 ;  /* 0x000113d000027802 */ /* 0x000fe40000000f00 */
[----:B-1-34-:R-:W-:Y:S05]  /*113c0*/  CALL.REL.NOINC `($__internal_1_$__cuda_sm70_shflsync_idx_p) ;  /* 0x0000137000007944 */ /* 0x01afea0003c00000 */
[----:B------:R-:W-:Y:S01]  /*113d0*/  MOV R2, R58 ;  /* 0x0000003a00027202 */ /* 0x000fe20000000f00 */
[----:B------:R-:W-:Y:S05]  /*113e0*/  BRA `(.L_x_187) ;  /* 0xffffb2c000007947 */ /* 0x000fea000383ffff */
.L_x_104:
[----:B------:R-:W-:Y:S01]  /*113f0*/  IMAD.MOV.U32 R56, RZ, RZ, R5 ;  /* 0x000000ffff387224 */ /* 0x000fe200078e0005 */
[----:B------:R-:W-:Y:S01]  /*11400*/  MOV R10, 0x5 ;  /* 0x00000005000a7802 */ /* 0x000fe20000000f00 */
[----:B-1----:R-:W-:Y:S01]  /*11410*/  IMAD.MOV.U32 R3, RZ, RZ, 0x181f ;  /* 0x0000181fff037424 */ /* 0x002fe200078e00ff */
[----:B------:R-:W-:-:S02]  /*11420*/  MOV R2, 0x11440 ;  /* 0x0001144000027802 */ /* 0x000fc40000000f00 */
[----:B--234-:R-:W-:Y:S05]  /*11430*/  CALL.REL.NOINC `($__internal_1_$__cuda_sm70_shflsync_idx_p) ;  /* 0x0000130000007944 */ /* 0x01cfea0003c00000 */
        /* <DEDUP_REMOVED lines=8> */
.L_x_105:
[----:B------:R-:W-:Y:S01]  /*114c0*/  IMAD.MOV.U32 R56, RZ, RZ, R5 ;  /* 0x000000ffff387224 */ /* 0x000fe200078e0005 */
[----:B------:R-:W-:Y:S01]  /*114d0*/  MOV R10, 0x6 ;  /* 0x00000006000a7802 */ /* 0x000fe20000000f00 */
[----:B--2---:R-:W-:Y:S01]  /*114e0*/  IMAD.MOV.U32 R3, RZ, RZ, 0x181f ;  /* 0x0000181fff037424 */ /* 0x004fe200078e00ff */
[----:B------:R-:W-:Y:S02]  /*114f0*/  MOV R2, 0x11510 ;  /* 0x0001151000027802 */ /* 0x000fe40000000f00 */
[----:B-1--4-:R-:W-:Y:S05]  /*11500*/  CALL.REL.NOINC `($__internal_1_$__cuda_sm70_shflsync_idx_p) ;  /* 0x0000123000007944 */ /* 0x012fea0003c00000 */
[----:B------:R-:W-:Y:S01]  /*11510*/  MOV R7, R58 ;  /* 0x0000003a00077202 */ /* 0x000fe20000000f00 */
[----:B------:R-:W-:Y:S05]  /*11520*/  BRA `(.L_x_189) ;  /* 0xffffb29000007947 */ /* 0x000fea000383ffff */
.L_x_106:
[----:B------:R-:W-:Y:S01]  /*11530*/  IMAD.MOV.U32 R56, RZ, RZ, R6 ;  /* 0x000000ffff387224 */ /* 0x000fe200078e0006 */
[----:B------:R-:W-:Y:S01]  /*11540*/  MOV R10, 0x6 ;  /* 0x00000006000a7802 */ /* 0x000fe20000000f00 */
[----:B--2---:R-:W-:Y:S01]  /*11550*/  IMAD.MOV.U32 R3, RZ, RZ, 0x181f ;  /* 0x0000181fff037424 */ /* 0x004fe200078e00ff */
[----:B------:R-:W-:Y:S02]  /*11560*/  MOV R2, 0x11580 ;  /* 0x0001158000027802 */ /* 0x000fe40000000f00 */
[----:B-1-34-:R-:W-:Y:S05]  /*11570*/  CALL.REL.NOINC `($__internal_1_$__cuda_sm70_shflsync_idx_p) ;  /* 0x000011c000007944 */ /* 0x01afea0003c00000 */
[----:B------:R-:W-:Y:S01]  /*11580*/  MOV R2, R58 ;  /* 0x0000003a00027202 */ /* 0x000fe20000000f00 */
[----:B------:R-:W-:Y:S05]  /*11590*/  BRA `(.L_x_190) ;  /* 0xffffb24000007947 */ /* 0x000fea000383ffff */
.L_x_107:
[----:B------:R-:W-:Y:S01]  /*115a0*/  IMAD.MOV.U32 R56, RZ, RZ, R5 ;  /* 0x000000ffff387224 */ /* 0x000fe200078e0005 */
[----:B------:R-:W-:Y:S01]  /*115b0*/  MOV R10, 0x7 ;  /* 0x00000007000a7802 */ /* 0x000fe20000000f00 */
[----:B-1----:R-:W-:Y:S01]  /*115c0*/  IMAD.MOV.U32 R3, RZ, RZ, 0x181f ;  /* 0x0000181fff037424 */ /* 0x002fe200078e00ff */
[----:B------:R-:W-:-:S02]  /*115d0*/  MOV R2, 0x115f0 ;  /* 0x000115f000027802 */ /* 0x000fc40000000f00 */
[----:B--2-4-:R-:W-:Y:S05]  /*115e0*/  CALL.REL.NOINC `($__internal_1_$__cuda_sm70_shflsync_idx_p) ;  /* 0x0000115000007944 */ /* 0x014fea0003c00000 */
        /* <DEDUP_REMOVED lines=8> */
.L_x_109:
[----:B------:R-:W-:Y:S01]  /*11670*/  IMAD.MOV.U32 R56, RZ, RZ, R5 ;  /* 0x000000ffff387224 */ /* 0x000fe200078e0005 */
[----:B------:R-:W-:Y:S01]  /*11680*/  MOV R10, RZ ;  /* 0x000000ff000a7202 */ /* 0x000fe20000000f00 */
[----:B------:R-:W-:Y:S01]  /*11690*/  IMAD.MOV.U32 R3, RZ, RZ, 0x1c1f ;  /* 0x00001c1fff037424 */ /* 0x000fe200078e00ff */
[----:B------:R-:W-:Y:S02]  /*116a0*/  MOV R2, 0x116c0 ;  /* 0x000116c000027802 */ /* 0x000fe40000000f00 */
[----:B------:R-:W-:Y:S05]  /*116b0*/  CALL.REL.NOINC `($__internal_1_$__cuda_sm70_shflsync_idx_p) ;  /* 0x0000108000007944 */ /* 0x000fea0003c00000 */
[----:B------:R-:W-:Y:S01]  /*116c0*/  MOV R4, R58 ;  /* 0x0000003a00047202 */ /* 0x000fe20000000f00 */
[----:B------:R-:W-:Y:S05]  /*116d0*/  BRA `(.L_x_192) ;  /* 0xffffb43000007947 */ /* 0x000fea000383ffff */
.L_x_110:
[----:B------:R-:W-:Y:S01]  /*116e0*/  IMAD.MOV.U32 R56, RZ, RZ, R12 ;  /* 0x000000ffff387224 */ /* 0x000fe200078e000c */
[----:B------:R-:W-:Y:S01]  /*116f0*/  MOV R10, RZ ;  /* 0x000000ff000a7202 */ /* 0x000fe20000000f00 */
[----:B------:R-:W-:Y:S01]  /*11700*/  IMAD.MOV.U32 R3, RZ, RZ, 0x1c1f ;  /* 0x00001c1fff037424 */ /* 0x000fe200078e00ff */
[----:B------:R-:W-:Y:S02]  /*11710*/  MOV R2, 0x11730 ;  /* 0x0001173000027802 */ /* 0x000fe40000000f00 */
[----:B-12---:R-:W-:Y:S05]  /*11720*/  CALL.REL.NOINC `($__internal_1_$__cuda_sm70_shflsync_idx_p) ;  /* 0x0000101000007944 */ /* 0x006fea0003c00000 */
[----:B------:R-:W-:Y:S01]  /*11730*/  MOV R0, R58 ;  /* 0x0000003a00007202 */ /* 0x000fe20000000f00 */
[----:B------:R-:W-:Y:S05]  /*11740*/  BRA `(.L_x_193) ;  /* 0xffffb3e000007947 */ /* 0x000fea000383ffff */
.L_x_113:
        /* <DEDUP_REMOVED lines=13> */
.L_x_116:
[----:B------:R-:W-:Y:S01]  /*11820*/  IMAD.MOV.U32 R56, RZ, RZ, R5 ;  /* 0x000000ffff387224 */ /* 0x000fe200078e0005 */
[----:B---3--:R-:W-:Y:S01]  /*11830*/  MOV R10, 0x2 ;  /* 0x00000002000a7802 */ /* 0x008fe20000000f00 */
[----:B------:R-:W-:Y:S01]  /*11840*/  IMAD.MOV.U32 R3, RZ, RZ, 0x1c1f ;  /* 0x00001c1fff037424 */ /* 0x000fe200078e00ff */
[----:B------:R-:W-:Y:S02]  /*11850*/  MOV R2, 0x11870 ;  /* 0x0001187000027802 */ /* 0x000fe40000000f00 */
[----:B-12-4-:R-:W-:Y:S05]  /*11860*/  CALL.REL.NOINC `($__internal_1_$__cuda_sm70_shflsync_idx_p) ;  /* 0x00000ed000007944 */ /* 0x016fea0003c00000 */
[----:B------:R-:W-:Y:S01]  /*11870*/  MOV R4, R58 ;  /* 0x0000003a00047202 */ /* 0x000fe20000000f00 */
[----:B------:R-:W-:Y:S05]  /*11880*/  BRA `(.L_x_195) ;  /* 0xffffb95000007947 */ /* 0x000fea000383ffff */
.L_x_117:
[----:B------:R-:W-:Y:S01]  /*11890*/  IMAD.MOV.U32 R56, RZ, RZ, R12 ;  /* 0x000000ffff387224 */ /* 0x000fe200078e000c */
[----:B---3--:R-:W-:Y:S01]  /*118a0*/  MOV R10, 0x2 ;  /* 0x00000002000a7802 */ /* 0x008fe20000000f00 */
[----:B------:R-:W-:Y:S01]  /*118b0*/  IMAD.MOV.U32 R3, RZ, RZ, 0x1c1f ;  /* 0x00001c1fff037424 */ /* 0x000fe200078e00ff */
[----:B------:R-:W-:Y:S02]  /*118c0*/  MOV R2, 0x118e0 ;  /* 0x000118e000027802 */ /* 0x000fe40000000f00 */
[----:B-12-4-:R-:W-:Y:S05]  /*118d0*/  CALL.REL.NOINC `($__internal_1_$__cuda_sm70_shflsync_idx_p) ;  /* 0x00000e6000007944 */ /* 0x016fea0003c00000 */
[----:B------:R-:W-:Y:S01]  /*118e0*/  MOV R0, R58 ;  /* 0x0000003a00007202 */ /* 0x000fe20000000f00 */
[----:B------:R-:W-:Y:S05]  /*118f0*/  BRA `(.L_x_196) ;  /* 0xffffb90000007947 */ /* 0x000fea000383ffff */
.L_x_120:
[----:B------:R-:W-:Y:S01]  /*11900*/  IMAD.MOV.U32 R56, RZ, RZ, R5 ;  /* 0x000000ffff387224 */ /* 0x000fe200078e0005 */
[----:B--23--:R-:W-:Y:S01]  /*11910*/  MOV R10, 0x3 ;  /* 0x00000003000a7802 */ /* 0x00cfe20000000f00 */
[----:B------:R-:W-:Y:S01]  /*11920*/  IMAD.MOV.U32 R3, RZ, RZ, 0x1c1f ;  /* 0x00001c1fff037424 */ /* 0x000fe200078e00ff */
[----:B------:R-:W-:-:S02]  /*11930*/  MOV R2, 0x11950 ;  /* 0x0001195000027802 */ /* 0x000fc40000000f00 */
[----:B-1--4-:R-:W-:Y:S05]  /*11940*/  CALL.REL.NOINC `($__internal_1_$__cuda_sm70_shflsync_idx_p) ;  /* 0x00000df000007944 */ /* 0x012fea0003c00000 */
        /* <DEDUP_REMOVED lines=8> */
.L_x_124:
[----:B------:R-:W-:Y:S01]  /*119d0*/  IMAD.MOV.U32 R56, RZ, RZ, R5 ;  /* 0x000000ffff387224 */ /* 0x000fe200078e0005 */
[----:B------:R-:W-:Y:S01]  /*119e0*/  MOV R10, RZ ;  /* 0x000000ff000a7202 */ /* 0x000fe20000000f00 */
[----:B------:R-:W-:Y:S01]  /*119f0*/  IMAD.MOV.U32 R3, RZ, RZ, 0x181f ;  /* 0x0000181fff037424 */ /* 0x000fe200078e00ff */
[----:B------:R-:W-:Y:S02]  /*11a00*/  MOV R2, 0x11a20 ;  /* 0x00011a2000027802 */ /* 0x000fe40000000f00 */
[----:B------:R-:W-:Y:S05]  /*11a10*/  CALL.REL.NOINC `($__internal_1_$__cuda_sm70_shflsync_idx_p) ;  /* 0x00000d2000007944 */ /* 0x000fea0003c00000 */
[----:B------:R-:W-:Y:S01]  /*11a20*/  MOV R7, R58 ;  /* 0x0000003a00077202 */ /* 0x000fe20000000f00 */
[----:B------:R-:W-:Y:S05]  /*11a30*/  BRA `(.L_x_198) ;  /* 0xffffc62000007947 */ /* 0x000fea000383ffff */
.L_x_125:
[----:B------:R-:W-:Y:S01]  /*11a40*/  IMAD.MOV.U32 R56, RZ, RZ, R6 ;  /* 0x000000ffff387224 */ /* 0x000fe200078e0006 */
[----:B------:R-:W-:Y:S01]  /*11a50*/  MOV R10, RZ ;  /* 0x000000ff000a7202 */ /* 0x000fe20000000f00 */
[----:B------:R-:W-:Y:S01]  /*11a60*/  IMAD.MOV.U32 R3, RZ, RZ, 0x181f ;  /* 0x0000181fff037424 */ /* 0x000fe200078e00ff */
[----:B------:R-:W-:Y:S02]  /*11a70*/  MOV R2, 0x11a90 ;  /* 0x00011a9000027802 */ /* 0x000fe40000000f00 */
[----:B-12---:R-:W-:Y:S05]  /*11a80*/  CALL.REL.NOINC `($__internal_1_$__cuda_sm70_shflsync_idx_p) ;  /* 0x00000cb000007944 */ /* 0x006fea0003c00000 */
[----:B------:R-:W-:Y:S01]  /*11a90*/  MOV R2, R58 ;  /* 0x0000003a00027202 */ /* 0x000fe20000000f00 */
[----:B------:R-:W-:Y:S05]  /*11aa0*/  BRA `(.L_x_199) ;  /* 0xffffc5d000007947 */ /* 0x000fea000383ffff */
.L_x_126:
        /* <DEDUP_REMOVED lines=13> */
.L_x_127:
[----:B------:R-:W-:Y:S01]  /*11b80*/  IMAD.MOV.U32 R56, RZ, RZ, R5 ;  /* 0x000000ffff387224 */ /* 0x000fe200078e0005 */
[----:B------:R-:W-:Y:S01]  /*11b90*/  MOV R10, 0x2 ;  /* 0x00000002000a7802 */ /* 0x000fe20000000f00 */
[----:B-1----:R-:W-:Y:S01]  /*11ba0*/  IMAD.MOV.U32 R3, RZ, RZ, 0x181f ;  /* 0x0000181fff037424 */ /* 0x002fe200078e00ff */
[----:B------:R-:W-:Y:S02]  /*11bb0*/  MOV R2, 0x11bd0 ;  /* 0x00011bd000027802 */ /* 0x000fe40000000f00 */
[----:B---34-:R-:W-:Y:S05]  /*11bc0*/  CALL.REL.NOINC `($__internal_1_$__cuda_sm70_shflsync_idx_p) ;  /* 0x00000b7000007944 */ /* 0x018fea0003c00000 */
[----:B------:R-:W-:Y:S01]  /*11bd0*/  MOV R7, R58 ;  /* 0x0000003a00077202 */ /* 0x000fe20000000f00 */
[----:B------:R-:W-:Y:S05]  /*11be0*/  BRA `(.L_x_201) ;  /* 0xffffc60000007947 */ /* 0x000fea000383ffff */
.L_x_128:
[----:B------:R-:W-:Y:S01]  /*11bf0*/  IMAD.MOV.U32 R56, RZ, RZ, R6 ;  /* 0x000000ffff387224 */ /* 0x000fe200078e0006 */
[----:B------:R-:W-:Y:S01]  /*11c00*/  MOV R10, 0x2 ;  /* 0x00000002000a7802 */ /* 0x000fe20000000f00 */
[----:B-1----:R-:W-:Y:S01]  /*11c10*/  IMAD.MOV.U32 R3, RZ, RZ, 0x181f ;  /* 0x0000181fff037424 */ /* 0x002fe200078e00ff */
[----:B------:R-:W-:Y:S02]  /*11c20*/  MOV R2, 0x11c40 ;  /* 0x00011c4000027802 */ /* 0x000fe40000000f00 */
[----:B--234-:R-:W-:Y:S05]  /*11c30*/  CALL.REL.NOINC `($__internal_1_$__cuda_sm70_shflsync_idx_p) ;  /* 0x00000b0000007944 */ /* 0x01cfea0003c00000 */
[----:B------:R-:W-:Y:S01]  /*11c40*/  MOV R2, R58 ;  /* 0x0000003a00027202 */ /* 0x000fe20000000f00 */
[----:B------:R-:W-:Y:S05]  /*11c50*/  BRA `(.L_x_202) ;  /* 0xffffc5b000007947 */ /* 0x000fea000383ffff */
.L_x_129:
        /* <DEDUP_REMOVED lines=13> */
.L_x_130:
[----:B------:R-:W-:Y:S01]  /*11d30*/  IMAD.MOV.U32 R56, RZ, RZ, R5 ;  /* 0x000000ffff387224 */ /* 0x000fe200078e0005 */
[----:B------:R-:W-:Y:S01]  /*11d40*/  MOV R10, 0x4 ;  /* 0x00000004000a7802 */ /* 0x000fe20000000f00 */
[----:B--2---:R-:W-:Y:S01]  /*11d50*/  IMAD.MOV.U32 R3, RZ, RZ, 0x181f ;  /* 0x0000181fff037424 */ /* 0x004fe200078e00ff */
[----:B------:R-:W-:Y:S02]  /*11d60*/  MOV R2, 0x11d80 ;  /* 0x00011d8000027802 */ /* 0x000fe40000000f00 */
[----:B-1-34-:R-:W-:Y:S05]  /*11d70*/  CALL.REL.NOINC `($__internal_1_$__cuda_sm70_shflsync_idx_p) ;  /* 0x000009c000007944 */ /* 0x01afea0003c00000 */
[----:B------:R-:W-:Y:S01]  /*11d80*/  MOV R7, R58 ;  /* 0x0000003a00077202 */ /* 0x000fe20000000f00 */
[----:B------:R-:W-:Y:S05]  /*11d90*/  BRA `(.L_x_204) ;  /* 0xffffc58000007947 */ /* 0x000fea000383ffff */
.L_x_131:
[----:B------:R-:W-:Y:S01]  /*11da0*/  IMAD.MOV.U32 R56, RZ, RZ, R6 ;  /* 0x000000ffff387224 */ /* 0x000fe200078e0006 */
[----:B------:R-:W-:Y:S01]  /*11db0*/  MOV R10, 0x4 ;  /* 0x00000004000a7802 */ /* 0x000fe20000000f00 */
[----:B--2---:R-:W-:Y:S01]  /*11dc0*/  IMAD.MOV.U32 R3, RZ, RZ, 0x181f ;  /* 0x0000181fff037424 */ /* 0x004fe200078e00ff */
[----:B------:R-:W-:Y:S02]  /*11dd0*/  MOV R2, 0x11df0 ;  /* 0x00011df000027802 */ /* 0x000fe40000000f00 */
[----:B-1-34-:R-:W-:Y:S05]  /*11de0*/  CALL.REL.NOINC `($__internal_1_$__cuda_sm70_shflsync_idx_p) ;  /* 0x0000095000007944 */ /* 0x01afea0003c00000 */
[----:B------:R-:W-:Y:S01]  /*11df0*/  MOV R2, R58 ;  /* 0x0000003a00027202 */ /* 0x000fe20000000f00 */
[----:B------:R-:W-:Y:S05]  /*11e00*/  BRA `(.L_x_205) ;  /* 0xffffc53000007947 */ /* 0x000fea000383ffff */
.L_x_132:
        /* <DEDUP_REMOVED lines=13> */
.L_x_133:
[----:B------:R-:W-:Y:S01]  /*11ee0*/  IMAD.MOV.U32 R56, RZ, RZ, R5 ;  /* 0x000000ffff387224 */ /* 0x000fe200078e0005 */
[----:B------:R-:W-:Y:S01]  /*11ef0*/  MOV R10, 0x6 ;  /* 0x00000006000a7802 */ /* 0x000fe20000000f00 */
[----:B--2---:R-:W-:Y:S01]  /*11f00*/  IMAD.MOV.U32 R3, RZ, RZ, 0x181f ;  /* 0x0000181fff037424 */ /* 0x004fe200078e00ff */
[----:B------:R-:W-:Y:S02]  /*11f10*/  MOV R2, 0x11f30 ;  /* 0x00011f3000027802 */ /* 0x000fe40000000f00 */
[----:B-1--4-:R-:W-:Y:S05]  /*11f20*/  CALL.REL.NOINC `($__internal_1_$__cuda_sm70_shflsync_idx_p) ;  /* 0x0000081000007944 */ /* 0x012fea0003c00000 */
[----:B------:R-:W-:Y:S01]  /*11f30*/  MOV R7, R58 ;  /* 0x0000003a00077202 */ /* 0x000fe20000000f00 */
[----:B------:R-:W-:Y:S05]  /*11f40*/  BRA `(.L_x_207) ;  /* 0xffffc50000007947 */ /* 0x000fea000383ffff */
.L_x_134:
[----:B------:R-:W-:Y:S01]  /*11f50*/  IMAD.MOV.U32 R56, RZ, RZ, R6 ;  /* 0x000000ffff387224 */ /* 0x000fe200078e0006 */
[----:B------:R-:W-:Y:S01]  /*11f60*/  MOV R10, 0x6 ;  /* 0x00000006000a7802 */ /* 0x000fe20000000f00 */
[----:B--2---:R-:W-:Y:S01]  /*11f70*/  IMAD.MOV.U32 R3, RZ, RZ, 0x181f ;  /* 0x0000181fff037424 */ /* 0x004fe200078e00ff */
[----:B------:R-:W-:Y:S02]  /*11f80*/  MOV R2, 0x11fa0 ;  /* 0x00011fa000027802 */ /* 0x000fe40000000f00 */
[----:B-1-34-:R-:W-:Y:S05]  /*11f90*/  CALL.REL.NOINC `($__internal_1_$__cuda_sm70_shflsync_idx_p) ;  /* 0x000007a000007944 */ /* 0x01afea0003c00000 */
[----:B------:R-:W-:Y:S01]  /*11fa0*/  MOV R2, R58 ;  /* 0x0000003a00027202 */ /* 0x000fe20000000f00 */
[----:B------:R-:W-:Y:S05]  /*11fb0*/  BRA `(.L_x_208) ;  /* 0xffffc4b000007947 */ /* 0x000fea000383ffff */
.L_x_135:
        /* <DEDUP_REMOVED lines=13> */
.L_x_137:
[----:B------:R-:W-:Y:S01]  /*12090*/  IMAD.MOV.U32 R56, RZ, RZ, R57 ;  /* 0x000000ffff387224 */ /* 0x000fe200078e0039 */
[----:B------:R-:W-:Y:S01]  /*120a0*/  MOV R10, RZ ;  /* 0x000000ff000a7202 */ /* 0x000fe20000000f00 */
[----:B----4-:R-:W-:Y:S01]  /*120b0*/  IMAD.MOV.U32 R3, RZ, RZ, 0x1f ;  /* 0x0000001fff037424 */ /* 0x010fe200078e00ff */
[----:B------:R-:W-:Y:S02]  /*120c0*/  MOV R2, 0x120e0 ;  /* 0x000120e000027802 */ /* 0x000fe40000000f00 */
[----:B------:R-:W-:Y:S05]  /*120d0*/  CALL.REL.NOINC `($__internal_1_$__cuda_sm70_shflsync_idx_p) ;  /* 0x0000066000007944 */ /* 0x000fea0003c00000 */
[----:B------:R-:W-:Y:S01]  /*120e0*/  MOV R9, R58 ;  /* 0x0000003a00097202 */ /* 0x000fe20000000f00 */
[----:B------:R-:W-:Y:S05]  /*120f0*/  BRA `(.L_x_210) ;  /* 0xffffc56000007947 */ /* 0x000fea000383ffff */
.L_x_138:
[----:B------:R-:W-:Y:S01]  /*12100*/  IMAD.MOV.U32 R56, RZ, RZ, R57 ;  /* 0x000000ffff387224 */ /* 0x000fe200078e0039 */
[----:B------:R-:W-:Y:S01]  /*12110*/  MOV R10, 0x1 ;  /* 0x00000001000a7802 */ /* 0x000fe20000000f00 */
[----:B----4-:R-:W-:Y:S01]  /*12120*/  IMAD.MOV.U32 R3, RZ, RZ, 0x1f ;  /* 0x0000001fff037424 */ /* 0x010fe200078e00ff */
[----:B------:R-:W-:Y:S02]  /*12130*/  MOV R2, 0x12150 ;  /* 0x0001215000027802 */ /* 0x000fe40000000f00 */
[----:B-12---:R-:W-:Y:S05]  /*12140*/  CALL.REL.NOINC `($__internal_1_$__cuda_sm70_shflsync_idx_p) ;  /* 0x000005f000007944 */ /* 0x006fea0003c00000 */
[----:B------:R-:W-:Y:S01]  /*12150*/  MOV R8, R58 ;  /* 0x0000003a00087202 */ /* 0x000fe20000000f00 */
[----:B------:R-:W-:Y:S05]  /*12160*/  BRA `(.L_x_211) ;  /* 0xffffc51000007947 */ /* 0x000fea000383ffff */
.L_x_139:
[----:B------:R-:W-:Y:S02]  /*12170*/  MOV R2, 0x1 ;  /* 0x0000000100027802 */ /* 0x000fe40000000f00 */
[----:B------:R-:W-:-:S02]  /*12180*/  MOV R3, 0x121a0 ;  /* 0x000121a000037802 */ /* 0x000fc40000000f00 */
[----:B-123--:R-:W-:Y:S05]  /*12190*/  CALL.REL.NOINC `($__internal_2_$__cuda_sm70_shflsync_up_p) ;  /* 0x000005f000007944 */ /* 0x00efea0003c00000 */
[----:B------:R-:W-:Y:S05]  /*121a0*/  BRA `(.L_x_212) ;  /* 0xffffc60000007947 */ /* 0x000fea000383ffff */
.L_x_140:
[----:B------:R-:W-:Y:S02]  /*121b0*/  MOV R2, 0x2 ;  /* 0x0000000200027802 */ /* 0x000fe40000000f00 */
[----:B------:R-:W-:-:S02]  /*121c0*/  MOV R3, 0x121e0 ;  /* 0x000121e000037802 */ /* 0x000fc40000000f00 */
[----:B-12---:R-:W-:Y:S05]  /*121d0*/  CALL.REL.NOINC `($__internal_2_$__cuda_sm70_shflsync_up_p) ;  /* 0x000005b000007944 */ /* 0x006fea0003c00000 */
        /* <DEDUP_REMOVED lines=24> */
.L_x_144:
[----:B------:R-:W-:Y:S02]  /*12360*/  MOV R2, 0x1 ;  /* 0x0000000100027802 */ /* 0x000fe40000000f00 */
[----:B------:R-:W-:Y:S02]  /*12370*/  MOV R3, 0x12390 ;  /* 0x0001239000037802 */ /* 0x000fe40000000f00 */
[----:B------:R-:W-:Y:S05]  /*12380*/  CALL.REL.NOINC `($__internal_2_$__cuda_sm70_shflsync_up_p) ;  /* 0x0000040000007944 */ /* 0x000fea0003c00000 */
[----:B------:R-:W-:Y:S01]  /*12390*/  MOV R2, R4 ;  /* 0x0000000400027202 */ /* 0x000fe20000000f00 */
[----:B------:R-:W-:Y:S05]  /*123a0*/  BRA `(.L_x_214) ;  /* 0xffffc66000007947 */ /* 0x000fea000383ffff */
.L_x_145:
        /* <DEDUP_REMOVED lines=27> */
.L_x_147:
[----:B------:R-:W-:Y:S02]  /*12560*/  SEL R0, RZ, 0x1, P0 ;  /* 0x00000001ff007807 */ /* 0x000fe40000000000 */
[----:B------:R-:W-:Y:S02]  /*12570*/  MOV R2, 0x12590 ;  /* 0x0001259000027802 */ /* 0x000fe40000000f00 */
[----:B---3--:R-:W-:Y:S05]  /*12580*/  CALL.REL.NOINC `($__internal_3_$__cuda_sm70_votesync_ballot) ;  /* 0x0000027000007944 */ /* 0x008fea0003c00000 */
[----:B------:R-:W-:Y:S05]  /*12590*/  BRA `(.L_x_216) ;  /* 0xffffc60000007947 */ /* 0x000fea000383ffff */
.L_x_148:
[----:B------:R-:W-:Y:S01]  /*125a0*/  IMAD.MOV.U32 R56, RZ, RZ, R6 ;  /* 0x000000ffff387224 */ /* 0x000fe200078e0006 */
[----:B--2---:R-:W-:Y:S01]  /*125b0*/  MOV R10, R11 ;  /* 0x0000000b000a7202 */ /* 0x004fe20000000f00 */
[----:B------:R-:W-:Y:S01]  /*125c0*/  IMAD.MOV.U32 R3, RZ, RZ, 0x1f ;  /* 0x0000001fff037424 */ /* 0x000fe200078e00ff */
[----:B------:R-:W-:Y:S02]  /*125d0*/  MOV R2, 0x125f0 ;  /* 0x000125f000027802 */ /* 0x000fe40000000f00 */
[----:B-1-3--:R-:W-:Y:S05]  /*125e0*/  CALL.REL.NOINC `($__internal_1_$__cuda_sm70_shflsync_idx_p) ;  /* 0x0000015000007944 */ /* 0x00afea0003c00000 */
[----:B------:R-:W-:Y:S01]  /*125f0*/  IMAD.MOV.U32 R6, RZ, RZ, R58 ;  /* 0x000000ffff067224 */ /* 0x000fe200078e003a */
[----:B------:R-:W-:Y:S01]  /*12600*/  MOV R10, R11 ;  /* 0x0000000b000a7202 */ /* 0x000fe20000000f00 */
[----:B------:R-:W-:Y:S01]  /*12610*/  IMAD.MOV.U32 R56, RZ, RZ, R7 ;  /* 0x000000ffff387224 */ /* 0x000fe200078e0007 */
[----:B------:R-:W-:Y:S02]  /*12620*/  MOV R3, 0x1f ;  /* 0x0000001f00037802 */ /* 0x000fe40000000f00 */
[----:B------:R-:W-:-:S02]  /*12630*/  MOV R2, 0x12650 ;  /* 0x0001265000027802 */ /* 0x000fc40000000f00 */
[----:B------:R-:W-:Y:S05]  /*12640*/  CALL.REL.NOINC `($__internal_1_$__cuda_sm70_shflsync_idx_p) ;  /* 0x000000f000007944 */ /* 0x000fea0003c00000 */
[----:B------:R-:W-:Y:S01]  /*12650*/  MOV R7, R58 ;  /* 0x0000003a00077202 */ /* 0x000fe20000000f00 */
[----:B------:R-:W-:Y:S05]  /*12660*/  BRA `(.L_x_217) ;  /* 0xffffc57000007947 */ /* 0x000fea000383ffff */
.L_x_151:
[----:B------:R-:W-:Y:S01]  /*12670*/  IMAD.MOV.U32 R56, RZ, RZ, R4 ;  /* 0x000000ffff387224 */ /* 0x000fe200078e0004 */
[----:B------:R-:W-:Y:S01]  /*12680*/  MOV R10, R0 ;  /* 0x00000000000a7202 */ /* 0x000fe20000000f00 */
[----:B------:R-:W-:Y:S01]  /*12690*/  IMAD.MOV.U32 R3, RZ, RZ, 0x1f ;  /* 0x0000001fff037424 */ /* 0x000fe200078e00ff */
[----:B------:R-:W-:-:S02]  /*126a0*/  MOV R2, 0x126c0 ;  /* 0x000126c000027802 */ /* 0x000fc40000000f00 */
[----:B--234-:R-:W-:Y:S05]  /*126b0*/  CALL.REL.NOINC `($__internal_1_$__cuda_sm70_shflsync_idx_p) ;  /* 0x0000008000007944 */ /* 0x01cfea0003c00000 */
[----:B------:R-:W-:Y:S01]  /*126c0*/  MOV R12, R58 ;  /* 0x0000003a000c7202 */ /* 0x000fe20000000f00 */
[----:B------:R-:W-:Y:S05]  /*126d0*/  BRA `(.L_x_150) ;  /* 0xffffc56000007947 */ /* 0x000fea000383ffff */
        .weak           $__internal_0_$__cuda_sm70_shflsync_bfly_p
        .type           $__internal_0_$__cuda_sm70_shflsync_bfly_p,@function
        .size           $__internal_0_$__cuda_sm70_shflsync_bfly_p,($__internal_1_$__cuda_sm70_shflsync_idx_p - $__internal_0_$__cuda_sm70_shflsync_bfly_p)
$__internal_0_$__cuda_sm70_shflsync_bfly_p:
[----:B------:R-:W-:Y:S02]  /*126e0*/  MOV R8, 0x1f ;  /* 0x0000001f00087802 */ /* 0x000fe40000000f00 */
[----:B------:R-:W-:-:S04]  /*126f0*/  MOV R14, 0xffffffff ;  /* 0xffffffff000e7802 */ /* 0x000fc80000000f00 */
[----:B------:R-:W-:Y:S04]  /*12700*/  WARPSYNC R14 ;  /* 0x0000000e00007348 */ /* 0x000fe80003800000 */
[----:B------:R1:W2:Y:S02]  /*12710*/  SHFL.BFLY PT, R8, R4, R3, R8 ;  /* 0x0c00000304087389 */ /* 0x0002a400000e0008 */
[----:B-1----:R-:W-:-:S04]  /*12720*/  MOV R3, 0x0 ;  /* 0x0000000000037802 */ /* 0x002fc80000000f00 */
[----:B--2---:R-:W-:Y:S05]  /*12730*/  RET.REL.NODEC R2 `(_ZN7cutlass13device_kernelIN5flash19enable_sm80_to_sm89INS1_16FlashAttnFwdSm80INS1_25CollectiveMainloopFwdSm80ILi4ELi1ELb0EN4cute5tupleIJNS5_1CILi128EEENS7_ILi80EEENS7_ILi64EEEEEELi64ENS_6half_tEfNS_4arch4Sm80ELb0ELb0ELb1ELb1ELb1ELb0ELb1ELb1EEENS1_21CollectiveEpilogueFwdINS6_IJS8_SA_S9_EEENS6_IJNS7_ILi1EEESI_SI_EEESC_SE_Li128ELb1ELb1ELb1ELb0EEENS1_36VarlenDynamicPersistentTileSchedulerILi128ELi80ELi128ELi128ELb1ELb1ELb0ELb0ELb1ELb1EEEEEEEEEvNT_6ParamsE) ;  /* 0xfffed8c002007950 */ /* 0x004fea0003c3ffff */
        .weak           $__internal_1_$__cuda_sm70_shflsync_idx_p
        .type           $__internal_1_$__cuda_sm70_shflsync_idx_p,@function
        .size           $__internal_1_$__cuda_sm70_shflsync_idx_p,($__internal_2_$__cuda_sm70_shflsync_up_p - $__internal_1_$__cuda_sm70_shflsync_idx_p)
$__internal_1_$__cuda_sm70_shflsync_idx_p:
[----:B------:R-:W-:-:S04]  /*12740*/  MOV R58, 0xffffffff ;  /* 0xffffffff003a7802 */ /* 0x000fc80000000f00 */
[----:B------:R-:W-:Y:S04]  /*12750*/  WARPSYNC R58 ;  /* 0x0000003a00007348 */ /* 0x000fe80003800000 */
[----:B------:R1:W2:Y:S02]  /*12760*/  SHFL.IDX PT, R58, R56, R10, R3 ;  /* 0x0000000a383a7389 */ /* 0x0002a400000e0003 */
[----:B-1----:R-:W-:-:S04]  /*12770*/  MOV R3, 0x0 ;  /* 0x0000000000037802 */ /* 0x002fc80000000f00 */
[----:B--2---:R-:W-:Y:S05]  /*12780*/  RET.REL.NODEC R2 `(_ZN7cutlass13device_kernelIN5flash19enable_sm80_to_sm89INS1_16FlashAttnFwdSm80INS1_25CollectiveMainloopFwdSm80ILi4ELi1ELb0EN4cute5tupleIJNS5_1CILi128EEENS7_ILi80EEENS7_ILi64EEEEEELi64ENS_6half_tEfNS_4arch4Sm80ELb0ELb0ELb1ELb1ELb1ELb0ELb1ELb1EEENS1_21CollectiveEpilogueFwdINS6_IJS8_SA_S9_EEENS6_IJNS7_ILi1EEESI_SI_EEESC_SE_Li128ELb1ELb1ELb1ELb0EEENS1_36VarlenDynamicPersistentTileSchedulerILi128ELi80ELi128ELi128ELb1ELb1ELb0ELb0ELb1ELb1EEEEEEEEEvNT_6ParamsE) ;  /* 0xfffed87002007950 */ /* 0x004fea0003c3ffff */
        .weak           $__internal_2_$__cuda_sm70_shflsync_up_p
        .type           $__internal_2_$__cuda_sm70_shflsync_up_p,@function
        .size           $__internal_2_$__cuda_sm70_shflsync_up_p,($__internal_3_$__cuda_sm70_votesync_ballot - $__internal_2_$__cuda_sm70_shflsync_up_p)
$__internal_2_$__cuda_sm70_shflsync_up_p:
[----:B------:R-:W-:Y:S02]  /*12790*/  IMAD.MOV.U32 R4, RZ, RZ, RZ ;  /* 0x000000ffff047224 */ /* 0x000fe400078e00ff */
[----:B------:R-:W-:-:S04]  /*127a0*/  IMAD.MOV.U32 R10, RZ, RZ, -0x1 ;  /* 0xffffffffff0a7424 */ /* 0x000fc800078e00ff */
[----:B------:R-:W-:Y:S04]  /*127b0*/  WARPSYNC R10 ;  /* 0x0000000a00007348 */ /* 0x000fe80003800000 */
[----:B------:R1:W2:Y:S02]  /*127c0*/  SHFL.UP PT, R4, R0, R2, R4 ;  /* 0x0400000200047389 */ /* 0x0002a400000e0004 */
[----:B-1----:R-:W-:Y:S02]  /*127d0*/  MOV R2, R3 ;  /* 0x0000000300027202 */ /* 0x002fe40000000f00 */
[----:B------:R-:W-:-:S04]  /*127e0*/  MOV R3, 0x0 ;  /* 0x0000000000037802 */ /* 0x000fc80000000f00 */
[----:B--2---:R-:W-:Y:S05]  /*127f0*/  RET.REL.NODEC R2 `(_ZN7cutlass13device_kernelIN5flash19enable_sm80_to_sm89INS1_16FlashAttnFwdSm80INS1_25CollectiveMainloopFwdSm80ILi4ELi1ELb0EN4cute5tupleIJNS5_1CILi128EEENS7_ILi80EEENS7_ILi64EEEEEELi64ENS_6half_tEfNS_4arch4Sm80ELb0ELb0ELb1ELb1ELb1ELb0ELb1ELb1EEENS1_21CollectiveEpilogueFwdINS6_IJS8_SA_S9_EEENS6_IJNS7_ILi1EEESI_SI_EEESC_SE_Li128ELb1ELb1ELb1ELb0EEENS1_36VarlenDynamicPersistentTileSchedulerILi128ELi80ELi128ELi128ELb1ELb1ELb0ELb0ELb1ELb1EEEEEEEEEvNT_6ParamsE) ;  /* 0xfffed80002007950 */ /* 0x004fea0003c3ffff */
        .weak           $__internal_3_$__cuda_sm70_votesync_ballot
        .type           $__internal_3_$__cuda_sm70_votesync_ballot,@function
        .size           $__internal_3_$__cuda_sm70_votesync_ballot,(.L_x_3819 - $__internal_3_$__cuda_sm70_votesync_ballot)
$__internal_3_$__cuda_sm70_votesync_ballot:
[----:B------:R-:W-:Y:S01]  /*12800*/  ISETP.NE.U32.AND P0, PT, R0, 0x1, PT ;  /* 0x000000010000780c */ /* 0x000fe20003f05070 */
[----:B------:R-:W-:-:S04]  /*12810*/  IMAD.MOV.U32 R3, RZ, RZ, -0x1 ;  /* 0xffffffffff037424 */ /* 0x000fc800078e00ff */
[----:B------:R-:W-:Y:S08]  /*12820*/  WARPSYNC R3 ;  /* 0x0000000300007348 */ /* 0x000ff00003800000 */
[----:B------:R-:W-:-:S04]  /*12830*/  VOTE.ANY R0, PT, !P0 ;  /* 0x0000000000007806 */ /* 0x000fc800040e0100 */
[----:B------:R-:W-:Y:S01]  /*12840*/  LOP3.LUT R0, R0, R3, RZ, 0xc0, !PT ;  /* 0x0000000300007212 */ /* 0x000fe200078ec0ff */
[----:B------:R-:W-:-:S04]  /*12850*/  IMAD.MOV.U32 R3, RZ, RZ, 0x0 ;  /* 0x00000000ff037424 */ /* 0x000fc800078e00ff */
[----:B------:R-:W-:Y:S05]  /*12860*/  RET.REL.NODEC R2 `(_ZN7cutlass13device_kernelIN5flash19enable_sm80_to_sm89INS1_16FlashAttnFwdSm80INS1_25CollectiveMainloopFwdSm80ILi4ELi1ELb0EN4cute5tupleIJNS5_1CILi128EEENS7_ILi80EEENS7_ILi64EEEEEELi64ENS_6half_tEfNS_4arch4Sm80ELb0ELb0ELb1ELb1ELb1ELb0ELb1ELb1EEENS1_21CollectiveEpilogueFwdINS6_IJS8_SA_S9_EEENS6_IJNS7_ILi1EEESI_SI_EEESC_SE_Li128ELb1ELb1ELb1ELb0EEENS1_36VarlenDynamicPersistentTileSchedulerILi128ELi80ELi128ELi128ELb1ELb1ELb0ELb0ELb1ELb1EEEEEEEEEvNT_6ParamsE) ;  /* 0xfffed79002007950 */ /* 0x000fea0003c3ffff */
.L_x_218:
        /* <DEDUP_REMOVED lines=9> */
.L_x_3819:


//--------------------- .text._ZN7cutlass13device_kernelIN5flash19enable_sm80_to_sm89INS1_16FlashAttnFwdSm80INS1_25CollectiveMainloopFwdSm80ILi4ELi1ELb0EN4cute5tupleIJNS5_1CILi128EEENS7_ILi80EEENS7_ILi64EEEEEELi64ENS_6half_tEfNS_4arch4Sm80ELb0ELb0ELb1ELb1ELb1ELb1ELb1ELb1EEENS1_21CollectiveEpilogueFwdINS6_IJS8_SA_S9_EEENS6_IJNS7_ILi1EEESI_SI_EEESC_SE_Li128ELb1ELb1ELb1ELb0EEENS1_36VarlenDynamicPersistentTileSchedulerILi128ELi80ELi128ELi128ELb1ELb1ELb0ELb0ELb1ELb1EEEEEEEEEvNT_6ParamsE --------------------------
	.section	.text._ZN7cutlass13device_kernelIN5flash19enable_sm80_to_sm89INS1_16FlashAttnFwdSm80INS1_25CollectiveMainloopFwdSm80ILi4ELi1ELb0EN4cute5tupleIJNS5_1CILi128EEENS7_ILi80EEENS7_ILi64EEEEEELi64ENS_6half_tEfNS_4arch4Sm80ELb0ELb0ELb1ELb1ELb1ELb1ELb1ELb1EEENS1_21CollectiveEpilogueFwdINS6_IJS8_SA_S9_EEENS6_IJNS7_ILi1EEESI_SI_EEESC_SE_Li128ELb1ELb1ELb1ELb0EEENS1_36VarlenDynamicPersistentTileSchedulerILi128ELi80ELi128ELi128ELb1ELb1ELb0ELb0ELb1ELb1EEEEEEEEEvNT_6ParamsE,"ax",@progbits
	.sectioninfo	@"SHI_REGISTERS=255"
	.align	128
.text._ZN7cutlass13device_kernelIN5flash19enable_sm80_to_sm89INS1_16FlashAttnFwdSm80INS1_25CollectiveMainloopFwdSm80ILi4ELi1ELb0EN4cute5tupleIJNS5_1CILi128EEENS7_ILi80EEENS7_ILi64EEEEEELi64ENS_6half_tEfNS_4arch4Sm80ELb0ELb0ELb1ELb1ELb1ELb1ELb1ELb1EEENS1_21CollectiveEpilogueFwdINS6_IJS8_SA_S9_EEENS6_IJNS7_ILi1EEESI_SI_EEESC_SE_Li128ELb1ELb1ELb1ELb0EEENS1_36VarlenDynamicPersistentTileSchedulerILi128ELi80ELi128ELi128ELb1ELb1ELb0ELb0ELb1ELb1EEEEEEEEEvNT_6ParamsE:
        .type           _ZN7cutlass13device_kernelIN5flash19enable_sm80_to_sm89INS1_16FlashAttnFwdSm80INS1_25CollectiveMainloopFwdSm80ILi4ELi1ELb0EN4cute5tupleIJNS5_1CILi128EEENS7_ILi80EEENS7_ILi64EEEEEELi64ENS_6half_tEfNS_4arch4Sm80ELb0ELb0ELb1ELb1ELb1ELb1ELb1ELb1EEENS1_21CollectiveEpilogueFwdINS6_IJS8_SA_S9_EEENS6_IJNS7_ILi1EEESI_SI_EEESC_SE_Li128ELb1ELb1ELb1ELb0EEENS1_36VarlenDynamicPersistentTileSchedulerILi128ELi80ELi128ELi128ELb1ELb1ELb0ELb0ELb1ELb1EEEEEEEEEvNT_6ParamsE,@function
        .size           _ZN7cutlass13device_kernelIN5flash19enable_sm80_to_sm89INS1_16FlashAttnFwdSm80INS1_25CollectiveMainloopFwdSm80ILi4ELi1ELb0EN4cute5tupleIJNS5_1CILi128EEENS7_ILi80EEENS7_ILi64EEEEEELi64ENS_6half_tEfNS_4arch4Sm80ELb0ELb0ELb1ELb1ELb1ELb1ELb1ELb1EEENS1_21CollectiveEpilogueFwdINS6_IJS8_SA_S9_EEENS6_IJNS7_ILi1EEESI_SI_EEESC_SE_Li128ELb1ELb1ELb1ELb0EEENS1_36VarlenDynamicPersistentTileSchedulerILi128ELi80ELi128ELi128ELb1ELb1ELb0ELb0ELb1ELb1EEEEEEEEEvNT_6ParamsE,(.L_x_3824 - _ZN7cutlass13device_kernelIN5flash19enable_sm80_to_sm89INS1_16FlashAttnFwdSm80INS1_25CollectiveMainloopFwdSm80ILi4ELi1ELb0EN4cute5tupleIJNS5_1CILi128EEENS7_ILi80EEENS7_ILi64EEEEEELi64ENS_6half_tEfNS_4arch4Sm80ELb0ELb0ELb1ELb1ELb1ELb1ELb1ELb1EEENS1_21CollectiveEpilogueFwdINS6_IJS8_SA_S9_EEENS6_IJNS7_ILi1EEESI_SI_EEESC_SE_Li128ELb1ELb1ELb1ELb0EEENS1_36VarlenDynamicPersistentTileSchedulerILi128ELi80ELi128ELi128ELb1ELb1ELb0ELb0ELb1ELb1EEEEEEEEEvNT_6ParamsE)
        .other          _ZN7cutlass13device_kernelIN5flash19enable_sm80_to_sm89INS1_16FlashAttnFwdSm80INS1_25CollectiveMainloopFwdSm80ILi4ELi1ELb0EN4cute5tupleIJNS5_1CILi128EEENS7_ILi80EEENS7_ILi64EEEEEELi64ENS_6half_tEfNS_4arch4Sm80ELb0ELb0ELb1ELb1ELb1ELb1ELb1ELb1EEENS1_21CollectiveEpilogueFwdINS6_IJS8_SA_S9_EEENS6_IJNS7_ILi1EEESI_SI_EEESC_SE_Li128ELb1ELb1ELb1ELb0EEENS1_36VarlenDynamicPersistentTileSchedulerILi128ELi80ELi128ELi128ELb1ELb1ELb0ELb0ELb1ELb1EEEEEEEEEvNT_6ParamsE,@"STO_CUDA_ENTRY STV_DEFAULT"
_ZN7cutlass13device_kernelIN5flash19enable_sm80_to_sm89INS1_16FlashAttnFwdSm80INS1_25CollectiveMainloopFwdSm80ILi4ELi1ELb0EN4cute5tupleIJNS5_1CILi128EEENS7_ILi80EEENS7_ILi64EEEEEELi64ENS_6half_tEfNS_4arch4Sm80ELb0ELb0ELb1ELb1ELb1ELb1ELb1ELb1EEENS1_21CollectiveEpilogueFwdINS6_IJS8_SA_S9_EEENS6_IJNS7_ILi1EEESI_SI_EEESC_SE_Li128ELb1ELb1ELb1ELb0EEENS1_36VarlenDynamicPersistentTileSchedulerILi128ELi80ELi128ELi128ELb1ELb1ELb0ELb0ELb1ELb1EEEEEEEEEvNT_6ParamsE:
        /* <DEDUP_REMOVED lines=54> */
.L_x_224:
        /* <DEDUP_REMOVED lines=17> */
.L_x_411:
        /* <DEDUP_REMOVED lines=16> */
.L_x_412:
[----:B--2---:R-:W-:-:S05]  /*0570*/  IMAD R0, R0, c[0x0][0x538], RZ ;  /* 0x00014e0000007a24 */ /* 0x004fca00078e02ff */
[----:B------:R-:W-:-:S04]  /*0580*/  IADD3 R6, R0, R6, RZ ;  /* 0x0000000600067210 */ /* 0x000fc80007ffe0ff */
[----:B------:R-:W-:-:S13]  /*0590*/  ISETP.GT.AND P0, PT, R6, UR4, PT ;  /* 0x0000000406007c0c */ /* 0x000fda000bf04270 */
[----:B-1----:R-:W-:Y:S05]  /*05a0*/  @!P0 BRA `(.L_x_224) ;  /* 0xfffffdb000008947 */ /* 0x002fea000383ffff */
.L_x_220:
[----:B------:R-:W-:-:S05]  /*05b0*/  IADD3 R12, -R0, R6, RZ ;  /* 0x00000006000c7210 */ /* 0x000fca0007ffe1ff */
[----:B------:R-:W-:-:S05]  /*05c0*/  IMAD R0, R4, c[0x0][0x538], R12 ;  /* 0x00014e0004007a24 */ /* 0x000fca00078e020c */
[----:B------:R-:W-:Y:S01]  /*05d0*/  ISETP.GT.AND P0, PT, R0, UR4, PT ;  /* 0x0000000400007c0c */ /* 0x000fe2000bf04270 */
[----:B------:R-:W-:-:S12]  /*05e0*/  BRA.DIV ~URZ, `(.L_x_225) ;  /* 0x000181f27f007947 */ /* 0x000fd8000b800000 */
[----:B------:R-:W-:-:S04]  /*05f0*/  VOTE.ANY R0, PT, !P0 ;  /* 0x0000000000007806 */ /* 0x000fc800040e0100 */
.L_x_413:
[----:B------:R1:W2:Y:S01]  /*0600*/  POPC R13, R0 ;  /* 0x00000000000d7309 */ /* 0x0002a20000000000 */
[----:B------:R-:W-:Y:S05]  /*0610*/  BRA.DIV ~URZ, `(.L_x_226) ;  /* 0x000182027f007947 */ /* 0x000fea000b800000 */
[----:B--2---:R2:W3:Y:S01]  /*0620*/  SHFL.IDX PT, R11, R8, R13, 0x1f ;  /* 0x00001f0d080b7589 */ /* 0x0044e200000e0000 */
[----:B------:R-:W-:-:S03]  /*0630*/  MOV R6, RZ ;  /* 0x000000ff00067202 */ /* 0x000fc60000000f00 */
[----:B------:R2:W4:Y:S04]  /*0640*/  SHFL.IDX PT, R10, R7, R13, 0x1f ;  /* 0x00001f0d070a7589 */ /* 0x00052800000e0000 */
.L_x_414:
[----:B------:R-:W-:Y:S01]  /*0650*/  ISETP.NE.AND P0, PT, R0, RZ, PT ;  /* 0x000000ff0000720c */ /* 0x000fe20003f05270 */
[----:B------:R-:W-:-:S12]  /*0660*/  BSSY B0, `(.L_x_227) ;  /* 0x0000005000007945 */ /* 0x000fd80003800000 */
[----:B------:R-:W-:Y:S05]  /*0670*/  @!P0 BRA `(.L_x_228) ;  /* 0x0000003000008947 */ /* 0x000fea0003800000 */
[----:B------:R-:W-:Y:S01]  /*0680*/  IADD3 R47, R13, -0x1, RZ ;  /* 0xffffffff0d2f7810 */ /* 0x000fe20007ffe0ff */
[----:B------:R-:W-:Y:S05]  /*0690*/  BRA.DIV ~URZ, `(.L_x_229) ;  /* 0x000182627f007947 */ /* 0x000fea000b800000 */
[----:B------:R1:W2:Y:S02]  /*06a0*/  SHFL.IDX PT, R6, R4, R47, 0x1f ;  /* 0x00001f2f04067589 */ /* 0x0002a400000e0000 */
.L_x_228:
[----:B------:R-:W-:Y:S05]  /*06b0*/  BSYNC B0 ;  /* 0x0000000000007941 */ /* 0x000fea0003800000 */
.L_x_227:
        /* <DEDUP_REMOVED lines=69> */
.L_x_221:
[----:B------:R-:W-:Y:S01]  /*0b10*/  MOV R0, UR4 ;  /* 0x0000000400007c02 */ /* 0x000fe20008000f00 */
[----:B------:R-:W-:Y:S04]  /*0b20*/  STL [R1+0x2c], RZ ;  /* 0x00002cff01007387 */ /* 0x000fe80000100800 */
[----:B------:R-:W-:Y:S04]  /*0b30*/  STL [R1+0x30], RZ ;  /* 0x000030ff01007387 */ /* 0x000fe80000100800 */
[----:B------:R1:W-:Y:S02]  /*0b40*/  STL [R1+0x28], R0 ;  /* 0x0000280001007387 */ /* 0x0003e40000100800 */
[----:B-1----:R-:W-:-:S05]  /*0b50*/  MOV R0, c[0x0][0x53c] ;  /* 0x00014f0000007a02 */ /* 0x002fca0000000f00 */
[----:B------:R1:W-:Y:S02]  /*0b60*/  STL [R1+0x34], R0 ;  /* 0x0000340001007387 */ /* 0x0003e40000100800 */
.L_x_230:
        /* <DEDUP_REMOVED lines=8> */
.L_x_219:
[----:B------:R-:W2:Y:S02]  /*0bf0*/  LDL R0, [R1+0x34] ;  /* 0x0000340001007983 */ /* 0x000ea40000100800 */
[----:B--2---:R-:W-:-:S13]  /*0c00*/  ISETP.GE.AND P0, PT, R0, c[0x0][0x53c], PT ;  /* 0x00014f0000007a0c */ /* 0x004fda0003f06270 */
[----:B------:R-:W-:Y:S05]  /*0c10*/  @P0 EXIT ;  /* 0x000000000000094d */ /* 0x000fea0003800000 */
[----:B------:R-:W2:Y:S01]  /*0c20*/  S2R R15, SR_TID.X ;  /* 0x00000000000f7919 */ /* 0x000ea20000002100 */
[----:B------:R-:W-:Y:S01]  /*0c30*/  IMAD.MOV.U32 R18, RZ, RZ, -0x10 ;  /* 0xfffffff0ff127424 */ /* 0x000fe200078e00ff */
[----:B------:R-:W-:Y:S01]  /*0c40*/  ULDC UR4, c[0x0][0x2ac] ;  /* 0x0000ab0000047ab9 */ /* 0x000fe20000000800 */
[----:B------:R-:W-:Y:S01]  /*0c50*/  IMAD.MOV.U32 R17, RZ, RZ, 0x20 ;  /* 0x00000020ff117424 */ /* 0x000fe200078e00ff */
[----:B------:R-:W-:Y:S01]  /*0c60*/  ULDC UR6, c[0x0][0x1d0] ;  /* 0x0000740000067ab9 */ /* 0x000fe20000000800 */
[----:B------:R-:W-:Y:S01]  /*0c70*/  IMAD.MOV.U32 R16, RZ, RZ, 0x40 ;  /* 0x00000040ff107424 */ /* 0x000fe200078e00ff */
[----:B------:R-:W-:Y:S01]  /*0c80*/  UIMAD UR6, UR4, UR6, URZ ;  /* 0x00000006040672a4 */ /* 0x000fe2000f8e023f */
[----:B--2---:R-:W-:-:S04]  /*0c90*/  SHF.R.S32.HI R14, RZ, 0x1f, R15 ;  /* 0x0000001fff0e7819 */ /* 0x004fc8000001140f */
[CC--:B------:R-:W-:Y:S02]  /*0ca0*/  LEA.HI R10, R14.reuse, R15.reuse, RZ, 0x3 ;  /* 0x0000000f0e0a7211 */ /* 0x0c0fe400078f18ff */
[----:B------:R-:W-:Y:S02]  /*0cb0*/  LEA.HI R2, R14, R15, RZ, 0x4 ;  /* 0x0000000f0e027211 */ /* 0x000fe400078f20ff */
[----:B------:R-:W-:Y:S02]  /*0cc0*/  SHF.R.S32.HI R26, RZ, 0x3, R10 ;  /* 0x00000003ff1a7819 */ /* 0x000fe4000001140a */
[----:B-1----:R-:W-:Y:S02]  /*0cd0*/  LOP3.LUT R4, R10, 0xfffffff8, RZ, 0xc0, !PT ;  /* 0xfffffff80a047812 */ /* 0x002fe400078ec0ff */
[----:B------:R-:W-:Y:S01]  /*0ce0*/  SHF.R.S32.HI R3, RZ, 0x4, R2 ;  /* 0x00000004ff037819 */ /* 0x000fe20000011402 */
[----:B------:R-:W-:Y:S01]  /*0cf0*/  IMAD.SHL.U32 R6, R26, 0x40, RZ ;  /* 0x000000401a067824 */ /* 0x000fe200078e00ff */
[C---:B------:R-:W-:Y:S01]  /*0d00*/  LOP3.LUT R0, R2.reuse, 0xfffffff0, RZ, 0xc0, !PT ;  /* 0xfffffff002007812 */ /* 0x040fe200078ec0ff */
[----:B------:R-:W-:Y:S01]  /*0d10*/  IMAD.IADD R9, R15, 0x1, -R4 ;  /* 0x000000010f097824 */ /* 0x000fe200078e0a04 */
[----:B------:R-:W-:-:S03]  /*0d20*/  LEA.HI R5, R2, R3, RZ, 0x1 ;  /* 0x0000000302057211 */ /* 0x000fc600078f08ff */
[----:B------:R-:W-:Y:S01]  /*0d30*/  IMAD.IADD R2, R15, 0x1, -R0 ;  /* 0x000000010f027824 */ /* 0x000fe200078e0a00 */
[----:B------:R-:W-:Y:S01]  /*0d40*/  LOP3.LUT R0, R6, 0x1c0, RZ, 0xc0, !PT ;  /* 0x000001c006007812 */ /* 0x000fe200078ec0ff */
[----:B------:R-:W-:Y:S01]  /*0d50*/  IMAD.SHL.U32 R244, R9, 0x8, RZ ;  /* 0x0000000809f47824 */ /* 0x000fe200078e00ff */
[----:B------:R-:W-:Y:S01]  /*0d60*/  LOP3.LUT R5, R5, 0xfffffffe, RZ, 0xc0, !PT ;  /* 0xfffffffe05057812 */ /* 0x000fe200078ec0ff */
[C---:B------:R-:W-:Y:S01]  /*0d70*/  IMAD.SHL.U32 R7, R9.reuse, 0x40, RZ ;  /* 0x0000004009077824 */ /* 0x040fe200078e00ff */
[----:B------:R-:W-:Y:S01]  /*0d80*/  SHF.R.S32.HI R8, RZ, 0x1f, R2 ;  /* 0x0000001fff087819 */ /* 0x000fe20000011402 */
[----:B------:R-:W-:Y:S01]  /*0d90*/  IMAD R251, R9, 0x10, R26 ;  /* 0x0000001009fb7824 */ /* 0x000fe200078e021a */
[----:B------:R-:W-:Y:S01]  /*0da0*/  LOP3.LUT R6, R0, 0x38, R244, 0xf8, !PT ;  /* 0x0000003800067812 */ /* 0x000fe200078ef8f4 */
[----:B------:R-:W-:Y:S01]  /*0db0*/  IMAD.IADD R12, R3, 0x1, -R5 ;  /* 0x00000001030c7824 */ /* 0x000fe200078e0a05 */
[----:B------:R-:W-:Y:S02]  /*0dc0*/  SHF.R.U32.HI R4, RZ, 0x3, R0 ;  /* 0x00000003ff047819 */ /* 0x000fe40000011600 */
[----:B------:R-:W-:-:S02]  /*0dd0*/  LEA.HI R11, R8, R2, RZ, 0x3 ;  /* 0x00000002080b7211 */ /* 0x000fc400078f18ff */
[----:B------:R-:W-:Y:S02]  /*0de0*/  LOP3.LUT R0, R7, 0x1c0, RZ, 0xc0, !PT ;  /* 0x000001c007007812 */ /* 0x000fe400078ec0ff */
[----:B------:R-:W-:Y:S02]  /*0df0*/  LOP3.LUT R5, R6, R4, RZ, 0x3c, !PT ;  /* 0x0000000406057212 */ /* 0x000fe400078e3cff */
[-C--:B------:R-:W-:Y:S02]  /*0e00*/  LEA.HI R7, R14, R15.reuse, RZ, 0x6 ;  /* 0x0000000f0e077211 */ /* 0x080fe400078f30ff */
[----:B------:R-:W-:Y:S02]  /*0e10*/  LOP3.LUT R4, R11, 0xfffffff8, RZ, 0xc0, !PT ;  /* 0xfffffff80b047812 */ /* 0x000fe400078ec0ff */
[----:B------:R-:W-:Y:S02]  /*0e20*/  LOP3.LUT R6, R0, 0x8, R10, 0xf8, !PT ;  /* 0x0000000800067812 */ /* 0x000fe400078ef80a */
[----:B------:R-:W-:Y:S01]  /*0e30*/  SHF.R.U32.HI R3, RZ, 0x3, R0 ;  /* 0x00000003ff037819 */ /* 0x000fe20000011600 */
[----:B------:R-:W-:Y:S01]  /*0e40*/  IMAD.SHL.U32 R0, R7, 0x8, RZ ;  /* 0x0000000807007824 */ /* 0x000fe200078e00ff */
[-C--:B------:R-:W-:Y:S01]  /*0e50*/  LEA.HI R10, R14, R15.reuse, RZ, 0x2 ;  /* 0x0000000f0e0a7211 */ /* 0x080fe200078f10ff */
[----:B------:R-:W-:Y:S01]  /*0e60*/  IMAD.IADD R8, R2, 0x1, -R4 ;  /* 0x0000000102087824 */ /* 0x000fe200078e0a04 */
[----:B------:R-:W-:-:S02]  /*0e70*/  LEA.HI R2, R14, R15, RZ, 0x5 ;  /* 0x0000000f0e027211 */ /* 0x000fc400078f28ff */
[----:B------:R-:W-:Y:S02]  /*0e80*/  LOP3.LUT R13, R6, R3, RZ, 0x3c, !PT ;  /* 0x00000003060d7212 */ /* 0x000fe400078e3cff */
[--C-:B------:R-:W-:Y:S02]  /*0e90*/  SHF.R.S32.HI R93, RZ, 0x2, R10.reuse ;  /* 0x00000002ff5d7819 */ /* 0x100fe4000001140a */
[----:B------:R-:W-:Y:S02]  /*0ea0*/  SHF.R.S32.HI R3, RZ, 0x1f, R10 ;  /* 0x0000001fff037819 */ /* 0x000fe4000001140a */
[----:B------:R-:W-:Y:S02]  /*0eb0*/  LOP3.LUT R209, R5, 0x7ffffe00, R0, 0xf8, !PT ;  /* 0x7ffffe0005d17812 */ /* 0x000fe400078ef800 */
[----:B------:R-:W-:Y:S02]  /*0ec0*/  LOP3.LUT R0, R2, 0xffffffe0, RZ, 0xc0, !PT ;  /* 0xffffffe002007812 */ /* 0x000fe400078ec0ff */
[--C-:B------:R-:W-:Y:S01]  /*0ed0*/  SHF.R.S32.HI R7, RZ, 0x5, R2.reuse ;  /* 0x00000005ff077819 */ /* 0x100fe20000011402 */
[----:B------:R-:W-:Y:S01]  /*0ee0*/  IMAD.SHL.U32 R209, R209, 0x2, RZ ;  /* 0x00000002d1d17824 */ /* 0x000fe200078e00ff */
[----:B------:R-:W-:Y:S01]  /*0ef0*/  SHF.R.S32.HI R2, RZ, 0x1f, R2 ;  /* 0x0000001fff027819 */ /* 0x000fe20000011402 */
[----:B------:R-:W-:Y:S01]  /*0f00*/  IMAD.IADD R20, R15, 0x1, -R0 ;  /* 0x000000010f147824 */ /* 0x000fe200078e0a00 */
[----:B------:R-:W-:Y:S01]  /*0f10*/  LEA.HI R4, R3, R93, RZ, 0x3 ;  /* 0x0000005d03047211 */ /* 0x000fe200078f18ff */
[----:B------:R-:W-:Y:S01]  /*0f20*/  IMAD.SHL.U32 R19, R7, 0x200, RZ ;  /* 0x0000020007137824 */ /* 0x000fe200078e00ff */
[----:B------:R-:W-:-:S02]  /*0f30*/  LOP3.LUT R3, R10, 0xfffffffc, RZ, 0xc0, !PT ;  /* 0xfffffffc0a037812 */ /* 0x000fc400078ec0ff */
[----:B------:R-:W-:Y:S02]  /*0f40*/  LEA.HI R0, R2, R7, RZ, 0x2 ;  /* 0x0000000702007211 */ /* 0x000fe400078f10ff */
[----:B------:R-:W-:Y:S01]  /*0f50*/  LOP3.LUT R2, R4, 0xfffffff8, RZ, 0xc0, !PT ;  /* 0xfffffff804027812 */ /* 0x000fe200078ec0ff */
[----:B------:R-:W-:Y:S01]  /*0f60*/  IMAD.IADD R94, R15, 0x1, -R3 ;  /* 0x000000010f5e7824 */ /* 0x000fe200078e0a03 */
[----:B------:R-:W-:Y:S02]  /*0f70*/  SHF.R.S32.HI R4, RZ, 0x1f, R20 ;  /* 0x0000001fff047819 */ /* 0x000fe40000011414 */
[----:B------:R-:W-:Y:S01]  /*0f80*/  LOP3.LUT R3, R0, 0xffffffc, RZ, 0xc0, !PT ;  /* 0x0ffffffc00037812 */ /* 0x000fe200078ec0ff */
[----:B------:R-:W-:Y:S01]  /*0f90*/  IMAD.IADD R0, R93, 0x1, -R2 ;  /* 0x000000015d007824 */ /* 0x000fe200078e0a02 */
[C---:B------:R-:W-:Y:S01]  /*0fa0*/  LEA.HI R2, R94.reuse, R94, RZ, 0x1 ;  /* 0x0000005e5e027211 */ /* 0x040fe200078f08ff */
[----:B------:R-:W-:Y:S01]  /*0fb0*/  IMAD.SHL.U32 R86, R94, 0x4, RZ ;  /* 0x000000045e567824 */ /* 0x000fe200078e00ff */
[----:B------:R-:W-:Y:S01]  /*0fc0*/  LEA.HI R10, R4, R20, RZ, 0x2 ;  /* 0x00000014040a7211 */ /* 0x000fe200078f10ff */
[----:B------:R-:W-:Y:S01]  /*0fd0*/  IMAD.IADD R5, R7, 0x1, -R3 ;  /* 0x0000000107057824 */ /* 0x000fe200078e0a03 */
[C---:B------:R-:W-:Y:S01]  /*0fe0*/  LOP3.LUT R3, R2.reuse, 0x1ffffffe, RZ, 0xc0, !PT ;  /* 0x1ffffffe02037812 */ /* 0x040fe200078ec0ff */
[----:B------:R-:W-:Y:S01]  /*0ff0*/  IMAD.SHL.U32 R2, R2, 0x20, RZ ;  /* 0x0000002002027824 */ /* 0x000fe200078e00ff */
[----:B------:R-:W-:Y:S01]  /*1000*/  SHF.R.S32.HI R4, RZ, 0x2, R10 ;  /* 0x00000002ff047819 */ /* 0x000fe2000001140a */
[----:B------:R-:W-:Y:S01]  /*1010*/  IMAD.SHL.U32 R84, R94, 0x8, RZ ;  /* 0x000000085e547824 */ /* 0x000fe200078e00ff */
[----:B------:R-:W-:Y:S01]  /*1020*/  LOP3.LUT R6, R0, 0x1, RZ, 0xc0, !PT ;  /* 0x0000000100067812 */ /* 0x000fe200078ec0ff */
[----:B------:R-:W-:Y:S01]  /*1030*/  IMAD.IADD R3, R94, 0x1, -R3 ;  /* 0x000000015e037824 */ /* 0x000fe200078e0a03 */
[----:B------:R-:W-:Y:S01]  /*1040*/  LOP3.LUT R2, R2, 0xffffffc0, RZ, 0xc0, !PT ;  /* 0xffffffc002027812 */ /* 0x000fe200078ec0ff */
[----:B------:R-:W-:Y:S01]  /*1050*/  IMAD R27, R5, 0x10, R4 ;  /* 0x00000010051b7824 */ /* 0x000fe200078e0204 */
[C---:B------:R-:W-:Y:S01]  /*1060*/  LOP3.LUT P2, RZ, R0.reuse, 0x4, RZ, 0xc0, !PT ;  /* 0x0000000400ff7812 */ /* 0x040fe2000784c0ff */
[C---:B------:R-:W-:Y:S01]  /*1070*/  IMAD.SHL.U32 R4, R0.reuse, 0x40, RZ ;  /* 0x0000004000047824 */ /* 0x040fe200078e00ff */
[----:B------:R-:W-:Y:S01]  /*1080*/  LOP3.LUT P0, RZ, R0, 0x2, RZ, 0xc0, !PT ;  /* 0x0000000200ff7812 */ /* 0x000fe2000780c0ff */
[----:B------:R-:W-:Y:S01]  /*1090*/  IMAD.SHL.U32 R0, R8, 0x40, RZ ;  /* 0x0000004008007824 */ /* 0x000fe200078e00ff */
[----:B------:R-:W-:Y:S01]  /*10a0*/  ISETP.NE.U32.AND P1, PT, R6, 0x1, PT ;  /* 0x000000010600780c */ /* 0x000fe20003f25070 */
[----:B------:R-:W-:Y:S01]  /*10b0*/  IMAD R14, R3, 0x8, R2 ;  /* 0x00000008030e7824 */ /* 0x000fe200078e0202 */
[----:B------:R-:W-:Y:S01]  /*10c0*/  LOP3.LUT R22, R4, 0x1c0, RZ, 0xc0, !PT ;  /* 0x000001c004167812 */ /* 0x000fe200078ec0ff */
[----:B------:R-:W-:Y:S01]  /*10d0*/  IMAD.SHL.U32 R2, R12, 0x8, RZ ;  /* 0x000000080c027824 */ /* 0x000fe200078e00ff */
[----:B------:R-:W-:Y:S01]  /*10e0*/  LOP3.LUT R0, R0, 0x1c0, RZ, 0xc0, !PT ;  /* 0x000001c000007812 */ /* 0x000fe200078ec0ff */
[----:B------:R-:W-:Y:S01]  /*10f0*/  IMAD.SHL.U32 R5, R7, 0x400, RZ ;  /* 0x0000040007057824 */ /* 0x000fe200078e00ff */
[----:B------:R-:W-:Y:S01]  /*1100*/  SHF.R.U32.HI R21, RZ, 0x3, R22 ;  /* 0x00000003ff157819 */ /* 0x000fe20000011616 */
[----:B------:R-:W-:Y:S01]  /*1110*/  IMAD.SHL.U32 R3, R11, 0x40, RZ ;  /* 0x000000400b037824 */ /* 0x000fe200078e00ff */
[----:B------:R-:W-:Y:S01]  /*1120*/  LOP3.LUT R2, R0, 0x8, R2, 0xf8, !PT ;  /* 0x0000000800027812 */ /* 0x000fe200078ef802 */
[----:B------:R-:W-:Y:S01]  /*1130*/  IMAD R6, R94, 0x2, R5 ;  /* 0x000000025e067824 */ /* 0x000fe200078e0205 */
[----:B------:R-:W-:Y:S01]  /*1140*/  SHF.R.U32.HI R0, RZ, 0x3, R0 ;  /* 0x00000003ff007819 */ /* 0x000fe20000011600 */
[----:B------:R-:W-:Y:S01]  /*1150*/  STL [R1+0xe4], R27 ;  /* 0x0000e41b01007387 */ /* 0x000fe20000100800 */
[----:B------:R-:W-:-:S02]  /*1160*/  LOP3.LUT R4, R21, R22, RZ, 0xfc, !PT ;  /* 0x0000001615047212 */ /* 0x000fc400078efcff */
[----:B------:R-:W-:Y:S01]  /*1170*/  LOP3.LUT R0, R2, R0, RZ, 0x3c, !PT ;  /* 0x0000000002007212 */ /* 0x000fe200078e3cff */
[----:B------:R-:W-:Y:S01]  /*1180*/  IMAD R2, R12, 0x200, R13 ;  /* 0x000002000c027824 */ /* 0x000fe200078e020d */
[----:B------:R-:W-:Y:S01]  /*1190*/  LOP3.LUT R3, R3, 0xfffffe00, RZ, 0xc0, !PT ;  /* 0xfffffe0003037812 */ /* 0x000fe200078ec0ff */
[----:B------:R-:W-:Y:S01]  /*11a0*/  IMAD.IADD R15, R6, 0x1, R4 ;  /* 0x00000001060f7824 */ /* 0x000fe200078e0204 */
[C---:B------:R-:W-:Y:S01]  /*11b0*/  IADD3 R25, R93.reuse, 0x20, RZ ;  /* 0x000000205d197810 */ /* 0x040fe20007ffe0ff */
[----:B------:R-:W-:Y:S01]  /*11c0*/  STL [R1+0x38], R22 ;  /* 0x0000381601007387 */ /* 0x000fe20000100800 */
[C---:B------:R-:W-:Y:S02]  /*11d0*/  IADD3 R24, R93.reuse, 0x60, RZ ;  /* 0x000000605d187810 */ /* 0x040fe40007ffe0ff */
[----:B------:R-:W-:Y:S01]  /*11e0*/  IADD3 R23, R93, 0x40, RZ ;  /* 0x000000405d177810 */ /* 0x000fe20007ffe0ff */
[----:B------:R-:W-:Y:S01]  /*11f0*/  IMAD.SHL.U32 R6, R25, 0x40, RZ ;  /* 0x0000004019067824 */ /* 0x000fe200078e00ff */
[CC--:B------:R-:W-:Y:S01]  /*1200*/  IADD3 R4, R0.reuse, R3.reuse, R5 ;  /* 0x0000000300047210 */ /* 0x0c0fe20007ffe005 */
[----:B------:R-:W-:Y:S01]  /*1210*/  STL [R1+0x3c], R21 ;  /* 0x00003c1501007387 */ /* 0x000fe20000100800 */
[----:B------:R-:W-:Y:S01]  /*1220*/  LOP3.LUT R5, R0, R3, RZ, 0xfc, !PT ;  /* 0x0000000300057212 */ /* 0x000fe200078efcff */
[----:B------:R-:W-:Y:S01]  /*1230*/  IMAD.SHL.U32 R0, R24, 0x40, RZ ;  /* 0x0000004018007824 */ /* 0x000fe200078e00ff */
[C---:B------:R-:W-:Y:S01]  /*1240*/  LOP3.LUT P6, RZ, R8.reuse, 0x2, RZ, 0xc0, !PT ;  /* 0x0000000208ff7812 */ /* 0x040fe200078cc0ff */
[----:B------:R-:W-:Y:S01]  /*1250*/  IMAD.SHL.U32 R3, R23, 0x40, RZ ;  /* 0x0000004017037824 */ /* 0x000fe200078e00ff */
[----:B------:R-:W-:-:S02]  /*1260*/  LOP3.LUT P5, RZ, R8, 0x4, RZ, 0xc0, !PT ;  /* 0x0000000408ff7812 */ /* 0x000fc400078ac0ff */
[----:B------:R-:W-:Y:S02]  /*1270*/  SHF.R.S32.HI R7, RZ, 0x1f, R25 ;  /* 0x0000001fff077819 */ /* 0x000fe40000011419 */
[----:B------:R-:W-:Y:S02]  /*1280*/  SHF.R.S32.HI R8, RZ, 0x1f, R23 ;  /* 0x0000001fff087819 */ /* 0x000fe40000011417 */
[C---:B------:R-:W-:Y:S02]  /*1290*/  LOP3.LUT P4, RZ, R9.reuse, 0x2, RZ, 0xc0, !PT ;  /* 0x0000000209ff7812 */ /* 0x040fe4000788c0ff */
[----:B------:R-:W-:Y:S02]  /*12a0*/  LOP3.LUT P3, RZ, R9, 0x4, RZ, 0xc0, !PT ;  /* 0x0000000409ff7812 */ /* 0x000fe4000786c0ff */
[----:B------:R-:W-:Y:S02]  /*12b0*/  SHF.R.S32.HI R9, RZ, 0x1f, R24 ;  /* 0x0000001fff097819 */ /* 0x000fe40000011418 */
[----:B------:R-:W-:-:S02]  /*12c0*/  LOP3.LUT R11, R6, 0x1c0, RZ, 0xc0, !PT ;  /* 0x000001c0060b7812 */ /* 0x000fc400078ec0ff */
[----:B------:R-:W-:Y:S02]  /*12d0*/  LEA.HI R7, R7, R25, RZ, 0x3 ;  /* 0x0000001907077211 */ /* 0x000fe400078f18ff */
[----:B------:R-:W-:Y:S02]  /*12e0*/  LEA.HI R6, R8, R23, RZ, 0x3 ;  /* 0x0000001708067211 */ /* 0x000fe400078f18ff */
[----:B------:R-:W-:Y:S01]  /*12f0*/  LOP3.LUT R13, R0, 0x1c0, RZ, 0xc0, !PT ;  /* 0x000001c0000d7812 */ /* 0x000fe200078ec0ff */
[----:B------:R-:W-:Y:S01]  /*1300*/  IMAD.SHL.U32 R8, R7, 0x40, RZ ;  /* 0x0000004007087824 */ /* 0x000fe200078e00ff */
[----:B------:R-:W-:Y:S01]  /*1310*/  IADD3 R88, R86, 0x10, RZ ;  /* 0x0000001056587810 */ /* 0x000fe20007ffe0ff */
[----:B------:R-:W-:Y:S01]  /*1320*/  IMAD.SHL.U32 R7, R6, 0x40, RZ ;  /* 0x0000004006077824 */ /* 0x000fe200078e00ff */
[----:B------:R-:W-:Y:S02]  /*1330*/  LOP3.LUT R23, R3, 0x1c0, RZ, 0xc0, !PT ;  /* 0x000001c003177812 */ /* 0x000fe400078ec0ff */
[----:B------:R-:W-:-:S02]  /*1340*/  LEA.HI R3, R9, R24, RZ, 0x3 ;  /* 0x0000001809037211 */ /* 0x000fc400078f18ff */
[----:B------:R-:W-:Y:S02]  /*1350*/  LOP3.LUT R9, R10, 0x7ffffffc, RZ, 0xc0, !PT ;  /* 0x7ffffffc0a097812 */ /* 0x000fe400078ec0ff */
[----:B------:R-:W-:Y:S01]  /*1360*/  LOP3.LUT R10, R13, 0x38, R84, 0xf8, !PT ;  /* 0x000000380d0a7812 */ /* 0x000fe200078ef854 */
[----:B------:R-:W-:Y:S01]  /*1370*/  IMAD.SHL.U32 R6, R3, 0x40, RZ ;  /* 0x0000004003067824 */ /* 0x000fe200078e00ff */
[----:B------:R-:W-:Y:S01]  /*1380*/  SHF.R.U32.HI R24, RZ, 0x3, R13 ;  /* 0x00000003ff187819 */ /* 0x000fe2000001160d */
[----:B------:R-:W-:Y:S01]  /*1390*/  IMAD.SHL.U32 R13, R88, 0x2, RZ ;  /* 0x00000002580d7824 */ /* 0x000fe200078e00ff */
[----:B------:R-:W-:Y:S01]  /*13a0*/  SHF.R.S32.HI R3, RZ, 0x1f, R88 ;  /* 0x0000001fff037819 */ /* 0x000fe20000011458 */
[----:B------:R-:W-:Y:S01]  /*13b0*/  IMAD.IADD R9, R20, 0x1, -R9 ;  /* 0x0000000114097824 */ /* 0x000fe200078e0a09 */
[----:B------:R-:W-:Y:S02]  /*13c0*/  LOP3.LUT R12, R11, 0x38, R84, 0xf8, !PT ;  /* 0x000000380b0c7812 */ /* 0x000fe400078ef854 */
[----:B------:R1:W-:Y:S01]  /*13d0*/  STL [R1+0xd8], R13 ;  /* 0x0000d80d01007387 */ /* 0x0003e20000100800 */
[----:B------:R-:W-:Y:S01]  /*13e0*/  SHF.L.U64.HI R3, R88, 0x1, R3 ;  /* 0x0000000158037819 */ /* 0x000fe20000010203 */
[----:B------:R-:W-:Y:S01]  /*13f0*/  IMAD.SHL.U32 R20, R9, 0x2, RZ ;  /* 0x0000000209147824 */ /* 0x000fe200078e00ff */
[----:B------:R-:W-:-:S02]  /*1400*/  SHF.R.U32.HI R26, RZ, 0x3, R11 ;  /* 0x00000003ff1a7819 */ /* 0x000fc4000001160b */
[--C-:B------:R-:W-:Y:S02]  /*1410*/  LOP3.LUT R11, R23, 0x38, R84.reuse, 0xf8, !PT ;  /* 0x00000038170b7812 */ /* 0x100fe400078ef854 */
[----:B------:R-:W-:Y:S02]  /*1420*/  SHF.R.U32.HI R25, RZ, 0x3, R23 ;  /* 0x00000003ff197819 */ /* 0x000fe40000011617 */
[----:B------:R-:W-:Y:S02]  /*1430*/  LOP3.LUT R7, R7, 0xfffffe00, RZ, 0xc0, !PT ;  /* 0xfffffe0007077812 */ /* 0x000fe400078ec0ff */
[----:B------:R-:W-:Y:S02]  /*1440*/  LOP3.LUT R23, R6, 0xfffffe00, RZ, 0xc0, !PT ;  /* 0xfffffe0006177812 */ /* 0x000fe400078ec0ff */
[----:B------:R-:W-:Y:S02]  /*1450*/  LOP3.LUT R9, R22, 0x38, R84, 0xf8, !PT ;  /* 0x0000003816097812 */ /* 0x000fe400078ef854 */
[----:B------:R-:W-:-:S02]  /*1460*/  LEA R95, R2, 0x2900, 0x1 ;  /* 0x00002900025f7811 */ /* 0x000fc400078e08ff */
[----:B------:R-:W-:Y:S02]  /*1470*/  LOP3.LUT R9, R19, R9, R21, 0xf6, !PT ;  /* 0x0000000913097212 */ /* 0x000fe400078ef615 */
[C---:B------:R-:W-:Y:S02]  /*1480*/  SEL R6, R17.reuse, 0xffffffe0, !P0 ;  /* 0xffffffe011067807 */ /* 0x040fe40004000000 */
[----:B------:R-:W-:Y:S02]  /*1490*/  SEL R2, R17, 0xffffffe0, !P6 ;  /* 0xffffffe011027807 */ /* 0x000fe40007000000 */
[----:B------:R-:W-:Y:S02]  /*14a0*/  SEL R0, R16, 0xffffffc0, !P3 ;  /* 0xffffffc010007807 */ /* 0x000fe40005800000 */
[----:B-1----:R-:W-:Y:S02]  /*14b0*/  LOP3.LUT R13, R8, 0xfffffe00, RZ, 0xc0, !PT ;  /* 0xfffffe00080d7812 */ /* 0x002fe400078ec0ff */
[----:B------:R-:W-:Y:S01]  /*14c0*/  SEL R8, R16, 0xffffffc0, !P2 ;  /* 0xffffffc010087807 */ /* 0x000fe20005000000 */
[----:B------:R-:W-:Y:S01]  /*14d0*/  IMAD.IADD R197, R95, 0x1, R0 ;  /* 0x000000015fc57824 */ /* 0x000fe200078e0200 */
[----:B------:R-:W-:Y:S01]  /*14e0*/  IADD3 R17, R20, 0x18, RZ ;  /* 0x0000001814117810 */ /* 0x000fe20007ffe0ff */
[----:B------:R1:W-:Y:S01]  /*14f0*/  STL [R1+0x44], R13 ;  /* 0x0000440d01007387 */ /* 0x0003e20000100800 */
[----:B------:R-:W-:-:S02]  /*1500*/  LEA R9, R9, 0x5100, 0x1 ;  /* 0x0000510009097811 */ /* 0x000fc400078e08ff */
[C---:B------:R-:W-:Y:S01]  /*1510*/  IADD3 R202, R95.reuse, 0x20, RZ ;  /* 0x000000205fca7810 */ /* 0x040fe20007ffe0ff */
[----:B------:R2:W-:Y:S01]  /*1520*/  STL [R1+0xd4], R3 ;  /* 0x0000d40301007387 */ /* 0x0005e20000100800 */
[----:B------:R-:W-:Y:S02]  /*1530*/  @P4 IADD3 R202, R95, -0x20, RZ ;  /* 0xffffffe05fca4810 */ /* 0x000fe40007ffe0ff */
[----:B------:R-:W-:Y:S01]  /*1540*/  LEA R198, R4, 0x5100, 0x1 ;  /* 0x0000510004c67811 */ /* 0x000fe200078e08ff */
[----:B------:R3:W-:Y:S01]  /*1550*/  STL [R1+0x40], R7 ;  /* 0x0000400701007387 */ /* 0x0007e20000100800 */
[----:B------:R-:W-:Y:S01]  /*1560*/  LEA R192, R5, 0x100, 0x1 ;  /* 0x0000010005c07811 */ /* 0x000fe200078e08ff */
[----:B------:R-:W-:Y:S01]  /*1570*/  IMAD.IADD R194, R0, 0x1, R202 ;  /* 0x0000000100c27824 */ /* 0x000fe200078e02ca */
[----:B------:R-:W-:Y:S01]  /*1580*/  IADD3 R208, R84, 0x20, RZ ;  /* 0x0000002054d07810 */ /* 0x000fe20007ffe0ff */
[----:B------:R-:W-:Y:S01]  /*1590*/  STL [R1+0xe0], R23 ;  /* 0x0000e01701007387 */ /* 0x000fe20000100800 */
[----:B------:R-:W-:Y:S01]  /*15a0*/  SHF.R.S32.HI R245, RZ, 0x1f, R244 ;  /* 0x0000001ffff57819 */ /* 0x000fe200000114f4 */
[----:B------:R-:W-:Y:S01]  /*15b0*/  IMAD.IADD R201, R198, 0x1, R2 ;  /* 0x00000001c6c97824 */ /* 0x000fe200078e0202 */
[----:B------:R-:W-:Y:S01]  /*15c0*/  SHF.R.S32.HI R85, RZ, 0x1f, R84 ;  /* 0x0000001fff557819 */ /* 0x000fe20000011454 */
[----:B------:R-:W-:Y:S01]  /*15d0*/  IMAD.IADD R196, R2, 0x1, R192 ;  /* 0x0000000102c47824 */ /* 0x000fe200078e02c0 */
[----:B------:R-:W-:-:S02]  /*15e0*/  SHF.R.S32.HI R250, RZ, 0x1f, R208 ;  /* 0x0000001ffffa7819 */ /* 0x000fc400000114d0 */
[C---:B------:R-:W-:Y:S02]  /*15f0*/  IADD3 R206, R202.reuse, 0x800, RZ ;  /* 0x00000800cace7810 */ /* 0x040fe40007ffe0ff */
[C---:B------:R-:W-:Y:S02]  /*1600*/  IADD3 R205, R202.reuse, 0x1000, RZ ;  /* 0x00001000cacd7810 */ /* 0x040fe40007ffe0ff */
[----:B------:R-:W-:Y:S02]  /*1610*/  IADD3 R204, R202, 0x1800, RZ ;  /* 0x00001800cacc7810 */ /* 0x000fe40007ffe0ff */
[----:B-1----:R-:W-:Y:S02]  /*1620*/  LOP3.LUT R13, R13, R12, R26, 0xf6, !PT ;  /* 0x0000000c0d0d7212 */ /* 0x002fe400078ef61a */
[----:B------:R-:W-:Y:S01]  /*1630*/  LOP3.LUT R12, R7, R11, R25, 0xf6, !PT ;  /* 0x0000000b070c7212 */ /* 0x000fe200078ef619 */
[----:B--2---:R-:W-:Y:S01]  /*1640*/  IMAD.IADD R3, R27, 0x1, R14 ;  /* 0x000000011b037824 */ /* 0x004fe200078e020e */
[----:B------:R-:W-:-:S02]  /*1650*/  LOP3.LUT R11, R23, R10, R24, 0xf6, !PT ;  /* 0x0000000a170b7212 */ /* 0x000fc400078ef618 */
[----:B------:R-:W-:Y:S02]  /*1660*/  LEA R13, R13, 0x5100, 0x1 ;  /* 0x000051000d0d7811 */ /* 0x000fe400078e08ff */
[----:B------:R1:W-:Y:S01]  /*1670*/  STL [R1+0xe8], R3 ;  /* 0x0000e80301007387 */ /* 0x0003e20000100800 */
[----:B------:R-:W-:Y:S02]  /*1680*/  LEA R12, R12, 0x5100, 0x1 ;  /* 0x000051000c0c7811 */ /* 0x000fe400078e08ff */
[----:B------:R-:W-:Y:S01]  /*1690*/  LEA R11, R11, 0x5100, 0x1 ;  /* 0x000051000b0b7811 */ /* 0x000fe200078e08ff */
[----:B------:R-:W-:Y:S01]  /*16a0*/  STL [R1+0x74], R20 ;  /* 0x0000741401007387 */ /* 0x000fe20000100800 */
[----:B---3--:R-:W-:Y:S02]  /*16b0*/  SEL R7, R18, 0x10, !P1 ;  /* 0x0000001012077807 */ /* 0x008fe40004800000 */
[C---:B------:R-:W-:Y:S01]  /*16c0*/  IADD3 R18, R20.reuse, 0x10, RZ ;  /* 0x0000001014127810 */ /* 0x040fe20007ffe0ff */
[----:B------:R2:W-:Y:S01]  /*16d0*/  STL [R1+0xd0], R13 ;  /* 0x0000d00d01007387 */ /* 0x0005e20000100800 */
[----:B------:R-:W-:-:S02]  /*16e0*/  IADD3 R14, R20, 0x28, RZ ;  /* 0x00000028140e7810 */ /* 0x000fc40007ffe0ff */
[----:B------:R-:W-:Y:S01]  /*16f0*/  IADD3 R203, R202, 0x2000, RZ ;  /* 0x00002000cacb7810 */ /* 0x000fe20007ffe0ff */
[----:B------:R3:W-:Y:S04]  /*1700*/  STL [R1+0xcc], R12 ;  /* 0x0000cc0c01007387 */ /* 0x0007e80000100800 */
[----:B------:R4:W-:Y:S01]  /*1710*/  STL [R1+0xc8], R11 ;  /* 0x0000c80b01007387 */ /* 0x0009e20000100800 */
[----:B-1----:R-:W-:-:S04]  /*1720*/  LOP3.LUT R3, R22, 0x18, R84, 0xf8, !PT ;  /* 0x0000001816037812 */ /* 0x002fc800078ef854 */
[----:B------:R-:W-:Y:S02]  /*1730*/  LOP3.LUT R10, R19, R3, R21, 0xf6, !PT ;  /* 0x00000003130a7212 */ /* 0x000fe400078ef615 */
[----:B------:R-:W-:Y:S02]  /*1740*/  IADD3 R19, R20, 0x8, RZ ;  /* 0x0000000814137810 */ /* 0x000fe40007ffe0ff */
[----:B------:R-:W-:Y:S02]  /*1750*/  SEL R3, R16, 0xffffffc0, !P5 ;  /* 0xffffffc010037807 */ /* 0x000fe40006800000 */
[C---:B------:R-:W-:Y:S01]  /*1760*/  IADD3 R16, R20.reuse, 0x20, RZ ;  /* 0x0000002014107810 */ /* 0x040fe20007ffe0ff */
[----:B------:R-:W-:Y:S01]  /*1770*/  STL [R1+0x6c], R19 ;  /* 0x00006c1301007387 */ /* 0x000fe20000100800 */
[----:B--2---:R-:W-:Y:S01]  /*1780*/  IADD3 R13, R20, 0x30, RZ ;  /* 0x00000030140d7810 */ /* 0x004fe20007ffe0ff */
[----:B------:R-:W-:Y:S01]  /*1790*/  IMAD.IADD R199, R198, 0x1, R3 ;  /* 0x00000001c6c77824 */ /* 0x000fe200078e0203 */
[----:B---3--:R-:W-:Y:S01]  /*17a0*/  IADD3 R12, R20, 0x38, RZ ;  /* 0x00000038140c7810 */ /* 0x008fe20007ffe0ff */
[----:B------:R-:W-:Y:S01]  /*17b0*/  STL [R1+0x68], R18 ;  /* 0x0000681201007387 */ /* 0x000fe20000100800 */
[----:B----4-:R-:W-:Y:S01]  /*17c0*/  SHF.R.S32.HI R11, RZ, 0x1f, R19 ;  /* 0x0000001fff0b7819 */ /* 0x010fe20000011413 */
[----:B------:R-:W-:Y:S01]  /*17d0*/  IMAD.IADD R193, R3, 0x1, R192 ;  /* 0x0000000103c17824 */ /* 0x000fe200078e02c0 */
[----:B------:R-:W-:Y:S01]  /*17e0*/  LEA R248, R10, 0x100, 0x1 ;  /* 0x000001000af87811 */ /* 0x000fe200078e08ff */
[----:B------:R-:W-:Y:S01]  /*17f0*/  STL [R1+0x64], R17 ;  /* 0x0000641101007387 */ /* 0x000fe20000100800 */
[----:B------:R-:W-:Y:S01]  /*1800*/  SHF.R.S32.HI R10, RZ, 0x1f, R18 ;  /* 0x0000001fff0a7819 */ /* 0x000fe20000011412 */
[----:B------:R-:W-:-:S02]  /*1810*/  IMAD.IADD R200, R2, 0x1, R199 ;  /* 0x0000000102c87824 */ /* 0x000fc400078e02c7 */
[----:B------:R-:W-:Y:S01]  /*1820*/  STL [R1+0x60], R16 ;  /* 0x0000601001007387 */ /* 0x000fe20000100800 */
[----:B------:R-:W-:Y:S02]  /*1830*/  IMAD.IADD R249, R8, 0x1, R248 ;  /* 0x0000000108f97824 */ /* 0x000fe400078e02f8 */
[----:B------:R-:W-:Y:S01]  /*1840*/  IMAD.IADD R195, R2, 0x1, R193 ;  /* 0x0000000102c37824 */ /* 0x000fe200078e02c1 */
[----:B------:R-:W-:Y:S04]  /*1850*/  STL [R1+0x5c], R14 ;  /* 0x00005c0e01007387 */ /* 0x000fe80000100800 */
[----:B------:R-:W-:Y:S04]  /*1860*/  STL [R1+0x58], R13 ;  /* 0x0000580d01007387 */ /* 0x000fe80000100800 */
[----:B------:R1:W-:Y:S04]  /*1870*/  STL [R1+0xc4], R9 ;  /* 0x0000c40901007387 */ /* 0x0003e80000100800 */
[----:B------:R-:W-:Y:S04]  /*1880*/  STL [R1+0x54], R12 ;  /* 0x0000540c01007387 */ /* 0x000fe80000100800 */
[----:B------:R2:W-:Y:S04]  /*1890*/  STL [R1+0xb8], R11 ;  /* 0x0000b80b01007387 */ /* 0x0005e80000100800 */
[----:B------:R3:W-:Y:S01]  /*18a0*/  STL [R1+0xb4], R10 ;  /* 0x0000b40a01007387 */ /* 0x0007e20000100800 */
[----:B-1----:R-:W-:-:S05]  /*18b0*/  SHF.R.S32.HI R9, RZ, 0x1f, R17 ;  /* 0x0000001fff097819 */ /* 0x002fca0000011411 */
[----:B------:R1:W-:Y:S01]  /*18c0*/  STL [R1+0xb0], R9 ;  /* 0x0000b00901007387 */ /* 0x0003e20000100800 */
[----:B--2---:R-:W-:Y:S02]  /*18d0*/  SHF.R.S32.HI R11, RZ, 0x1f, R16 ;  /* 0x0000001fff0b7819 */ /* 0x004fe40000011410 */
[----:B---3--:R-:W-:-:S03]  /*18e0*/  SHF.R.S32.HI R10, RZ, 0x1f, R14 ;  /* 0x0000001fff0a7819 */ /* 0x008fc6000001140e */
[----:B------:R2:W-:Y:S04]  /*18f0*/  STL [R1+0xac], R11 ;  /* 0x0000ac0b01007387 */ /* 0x0005e80000100800 */
[----:B------:R3:W-:Y:S01]  /*1900*/  STL [R1+0xa8], R10 ;  /* 0x0000a80a01007387 */ /* 0x0007e20000100800 */
[----:B-1----:R-:W-:-:S05]  /*1910*/  SHF.R.S32.HI R9, RZ, 0x1f, R13 ;  /* 0x0000001fff097819 */ /* 0x002fca000001140d */
[----:B------:R1:W-:Y:S01]  /*1920*/  STL [R1+0xa4], R9 ;  /* 0x0000a40901007387 */ /* 0x0003e20000100800 */
[----:B--2---:R-:W-:-:S05]  /*1930*/  LEA R11, R15, 0x80, 0x1 ;  /* 0x000000800f0b7811 */ /* 0x004fca00078e08ff */
[C---:B---3--:R-:W-:Y:S02]  /*1940*/  IMAD.IADD R10, R11.reuse, 0x1, R8 ;  /* 0x000000010b0a7824 */ /* 0x048fe400078e0208 */
[----:B------:R-:W-:Y:S02]  /*1950*/  IMAD.IADD R0, R11, 0x1, R6 ;  /* 0x000000010b007824 */ /* 0x000fe400078e0206 */
[----:B------:R-:W-:-:S04]  /*1960*/  IMAD.IADD R4, R6, 0x1, R10 ;  /* 0x0000000106047824 */ /* 0x000fc800078e020a */
[----:B------:R-:W-:Y:S01]  /*1970*/  IMAD.IADD R3, R7, 0x1, R4 ;  /* 0x0000000107037824 */ /* 0x000fe200078e0204 */
[----:B-1----:R-:W-:-:S05]  /*1980*/  SHF.R.S32.HI R9, RZ, 0x1f, R12 ;  /* 0x0000001fff097819 */ /* 0x002fca000001140c */
[----:B------:R1:W-:Y:S04]  /*1990*/  STL [R1+0xa0], R9 ;  /* 0x0000a00901007387 */ /* 0x0003e80000100800 */
[----:B------:R-:W-:Y:S04]  /*19a0*/  STL [R1+0x84], R11 ;  /* 0x0000840b01007387 */ /* 0x000fe80000100800 */
[----:B------:R-:W-:Y:S04]  /*19b0*/  STL [R1+0x88], R10 ;  /* 0x0000880a01007387 */ /* 0x000fe80000100800 */
[----:B------:R2:W-:Y:S01]  /*19c0*/  STL [R1+0x9c], R0 ;  /* 0x00009c0001007387 */ /* 0x0005e20000100800 */
[----:B-1----:R-:W-:-:S04]  /*19d0*/  IMAD.IADD R9, R11, 0x1, R7 ;  /* 0x000000010b097824 */ /* 0x002fc800078e0207 */
[----:B------:R-:W-:Y:S01]  /*19e0*/  IMAD.IADD R5, R9, 0x1, R6 ;  /* 0x0000000109057824 */ /* 0x000fe200078e0206 */
[----:B------:R-:W-:Y:S01]  /*19f0*/  STL [R1+0x94], R9 ;  /* 0x0000940901007387 */ /* 0x000fe20000100800 */
[----:B--2---:R-:W-:-:S05]  /*1a00*/  IMAD.IADD R0, R7, 0x1, R10 ;  /* 0x0000000107007824 */ /* 0x004fca00078e020a */
[----:B------:R1:W-:Y:S04]  /*1a10*/  STL [R1+0x90], R0 ;  /* 0x0000900001007387 */ /* 0x0003e80000100800 */
[----:B------:R2:W-:Y:S04]  /*1a20*/  STL [R1+0x98], R5 ;  /* 0x0000980501007387 */ /* 0x0005e80000100800 */
[----:B------:R2:W-:Y:S04]  /*1a30*/  STL [R1+0x8c], R4 ;  /* 0x00008c0401007387 */ /* 0x0005e80000100800 */
[----:B------:R2:W-:Y:S01]  /*1a40*/  STL [R1+0xc0], R3 ;  /* 0x0000c00301007387 */ /* 0x0005e20000100800 */
[----:B-1----:R-:W-:-:S05]  /*1a50*/  IMAD.IADD R0, R6, 0x1, R0 ;  /* 0x0000000106007824 */ /* 0x002fca00078e0200 */
[----:B------:R2:W-:Y:S02]  /*1a60*/  STL [R1+0xbc], R0 ;  /* 0x0000bc0001007387 */ /* 0x0005e40000100800 */
.L_x_410:
[----:B--2---:R-:W2:Y:S01]  /*1a70*/  LDL R0, [R1+0x34] ;  /* 0x0000340001007983 */ /* 0x004ea20000100800 */
[----:B------:R-:W-:Y:S01]  /*1a80*/  IMAD.MOV.U32 R2, RZ, RZ, 0x4 ;  /* 0x00000004ff027424 */ /* 0x000fe200078e00ff */
[----:B------:R-:W-:-:S04]  /*1a90*/  ISETP.NE.U32.AND P0, PT, RZ, c[0x0][0x370], PT ;  /* 0x0000dc00ff007a0c */ /* 0x000fc80003f05070 */
[----:B------:R-:W-:Y:S01]  /*1aa0*/  ISETP.NE.AND.EX P1, PT, RZ, c[0x0][0x374], PT, P0 ;  /* 0x0000dd00ff007a0c */ /* 0x000fe20003f25300 */
[----:B--2---:R-:W-:-:S05]  /*1ab0*/  IMAD.WIDE R2, R0, R2, c[0x0][0x588] ;  /* 0x0001620000027625 */ /* 0x004fca00078e0202 */
[----:B------:R-:W2:Y:S01]  /*1ac0*/  LDG.E R27, [R2.64] ;  /* 0x00000008021b7981 */ /* 0x000ea2000c1e1900 */
[----:B------:R-:W-:Y:S01]  /*1ad0*/  ISETP.NE.U32.AND P4, PT, RZ, c[0x0][0x360], PT ;  /* 0x0000d800ff007a0c */ /* 0x000fe20003f85070 */
[----:B------:R-:W-:Y:S01]  /*1ae0*/  IMAD.MOV.U32 R9, RZ, RZ, RZ ;  /* 0x000000ffff097224 */ /* 0x000fe200078e00ff */
[----:B------:R-:W-:Y:S02]  /*1af0*/  ISETP.NE.U32.AND P3, PT, RZ, c[0x0][0x348], PT ;  /* 0x0000d200ff007a0c */ /* 0x000fe40003f65070 */
[----:B------:R-:W-:Y:S02]  /*1b00*/  ISETP.NE.AND.EX P4, PT, RZ, c[0x0][0x364], PT, P4 ;  /* 0x0000d900ff007a0c */ /* 0x000fe40003f85340 */
[----:B------:R-:W-:Y:S02]  /*1b10*/  ISETP.NE.U32.AND P5, PT, RZ, c[0x0][0x350], PT ;  /* 0x0000d400ff007a0c */ /* 0x000fe40003fa5070 */
[----:B------:R-:W-:Y:S02]  /*1b20*/  ISETP.NE.U32.AND P6, PT, RZ, c[0x0][0x358], PT ;  /* 0x0000d600ff007a0c */ /* 0x000fe40003fc5070 */
[----:B------:R-:W-:-:S02]  /*1b30*/  ISETP.NE.AND.EX P3, PT, RZ, c[0x0][0x34c], PT, P3 ;  /* 0x0000d300ff007a0c */ /* 0x000fc40003f65330 */
[----:B------:R-:W-:Y:S02]  /*1b40*/  ISETP.NE.AND.EX P5, PT, RZ, c[0x0][0x354], PT, P5 ;  /* 0x0000d500ff007a0c */ /* 0x000fe40003fa5350 */
[----:B------:R-:W-:Y:S01]  /*1b50*/  ISETP.NE.AND.EX P6, PT, RZ, c[0x0][0x35c], PT, P6 ;  /* 0x0000d700ff007a0c */ /* 0x000fe20003fc5360 */
[----:B------:R-:W-:Y:S01]  /*1b60*/  IMAD.MOV.U32 R144, RZ, RZ, RZ ;  /* 0x000000ffff907224 */ /* 0x000fe200078e00ff */
[----:B------:R-:W-:Y:S01]  /*1b70*/  CS2R R12, SRZ ;  /* 0x00000000000c7805 */ /* 0x000fe2000001ff00 */
[----:B--2---:R-:W-:Y:S01]  /*1b80*/  SHF.R.S32.HI R28, RZ, 0x1f, R27 ;  /* 0x0000001fff1c7819 */ /* 0x004fe2000001141b */
[C---:B------:R-:W-:Y:S01]  /*1b90*/  IMAD.SHL.U32 R16, R27.reuse, 0x4, RZ ;  /* 0x000000041b107824 */ /* 0x040fe200078e00ff */
[C---:B------:R-:W-:Y:S01]  /*1ba0*/  @P1 LEA R4, P0, R27.reuse, c[0x0][0x370], 0x2 ;  /* 0x0000dc001b041a11 */ /* 0x040fe200078010ff */
[----:B------:R1:W-:Y:S01]  /*1bb0*/  STL [R1+0x50], R27 ;  /* 0x0000501b01007387 */ /* 0x0003e20000100800 */
[C-C-:B------:R-:W-:Y:S02]  /*1bc0*/  SHF.L.U64.HI R15, R27.reuse, 0x2, R28.reuse ;  /* 0x000000021b0f7819 */ /* 0x140fe4000001021c */
[----:B------:R-:W-:Y:S01]  /*1bd0*/  @P1 LEA.HI.X R5, R27, c[0x0][0x374], R28, 0x2, P0 ;  /* 0x0000dd001b051a11 */ /* 0x000fe200000f141c */
[----:B------:R1:W-:Y:S01]  /*1be0*/  STL [R1+0x78], R28 ;  /* 0x0000781c01007387 */ /* 0x0003e20000100800 */
[----:B------:R-:W-:-:S03]  /*1bf0*/  @P4 IADD3 R2, P0, R16, c[0x0][0x360], RZ ;  /* 0x0000d80010024a10 */ /* 0x000fc60007f1e0ff */
[----:B------:R2:W3:Y:S01]  /*1c00*/  @P1 LDG.E R9, [R4.64] ;  /* 0x0000000804091981 */ /* 0x0004e2000c1e1900 */
[C---:B------:R-:W-:Y:S02]  /*1c10*/  @P4 IADD3.X R3, R15.reuse, c[0x0][0x364], RZ, P0, !PT ;  /* 0x0000d9000f034a10 */ /* 0x040fe400007fe4ff */
[----:B------:R-:W-:Y:S01]  /*1c20*/  IADD3 R6, P2, R16, c[0x0][0x348], RZ ;  /* 0x0000d20010067a10 */ /* 0x000fe20007f5e0ff */
[----:B------:R1:W-:Y:S04]  /*1c30*/  STL [R1+0x48], R16 ;  /* 0x0000481001007387 */ /* 0x0003e80000100800 */
[----:B------:R4:W5:Y:S01]  /*1c40*/  @P4 LDG.E R147, [R2.64] ;  /* 0x0000000802934981 */ /* 0x000962000c1e1900 */
[----:B------:R-:W-:-:S03]  /*1c50*/  IADD3.X R7, R15, c[0x0][0x34c], RZ, P2, !PT ;  /* 0x0000d3000f077a10 */ /* 0x000fc600017fe4ff */
[----:B------:R1:W-:Y:S04]  /*1c60*/  STL [R1+0x4c], R15 ;  /* 0x00004c0f01007387 */ /* 0x0003e80000100800 */
[----:B------:R1:W5:Y:S01]  /*1c70*/  @P3 LDG.E R144, [R6.64] ;  /* 0x0000000806903981 */ /* 0x000362000c1e1900 */
[----:B--2---:R-:W-:-:S04]  /*1c80*/  IADD3 R4, P1, R16, c[0x0][0x350], RZ ;  /* 0x0000d40010047a10 */ /* 0x004fc80007f3e0ff */
[----:B------:R-:W-:Y:S02]  /*1c90*/  IADD3.X R5, R15, c[0x0][0x354], RZ, P1, !PT ;  /* 0x0000d5000f057a10 */ /* 0x000fe40000ffe4ff */
[----:B----4-:R-:W-:-:S03]  /*1ca0*/  IADD3 R2, P0, R16, c[0x0][0x358], RZ ;  /* 0x0000d60010027a10 */ /* 0x010fc60007f1e0ff */
[----:B------:R1:W5:Y:S01]  /*1cb0*/  @P5 LDG.E R13, [R4.64] ;  /* 0x00000008040d5981 */ /* 0x000362000c1e1900 */
[----:B------:R-:W-:-:S05]  /*1cc0*/  IADD3.X R3, R15, c[0x0][0x35c], RZ, P0, !PT ;  /* 0x0000d7000f037a10 */ /* 0x000fca00007fe4ff */
[----:B------:R1:W5:Y:S01]  /*1cd0*/  @P6 LDG.E R12, [R2.64] ;  /* 0x00000008020c6981 */ /* 0x000362000c1e1900 */
[----:B------:R-:W-:Y:S03]  /*1ce0*/  YIELD ;  /* 0x0000000000007946 */ /* 0x000fe60003800000 */
[----:B---3--:R1:W-:Y:S01]  /*1cf0*/  STL [R1+0x24], R9 ;  /* 0x0000240901007387 */ /* 0x0083e20000100800 */
[----:B------:R-:W-:Y:S05]  /*1d00*/  @P4 BRA `(.L_x_231) ;  /* 0x0000005000004947 */ /* 0x000fea0003800000 */
[----:B-----5:R-:W-:Y:S01]  /*1d10*/  MOV R147, c[0x0][0x168] ;  /* 0x00005a0000937a02 */ /* 0x020fe20000000f00 */
[----:B------:R-:W-:Y:S05]  /*1d20*/  @!P3 BRA `(.L_x_231) ;  /* 0x000000300000b947 */ /* 0x000fea0003800000 */
[----:B------:R-:W2:Y:S04]  /*1d30*/  LDG.E R8, [R6.64] ;  /* 0x0000000806087981 */ /* 0x000ea8000c1e1900 */
[----:B------:R-:W2:Y:S02]  /*1d40*/  LDG.E R0, [R6.64+0x4] ;  /* 0x0000040806007981 */ /* 0x000ea4000c1e1900 */
[----:B--2---:R-:W-:-:S02]  /*1d50*/  IADD3 R147, -R8, R0, RZ ;  /* 0x0000000008937210 */ /* 0x004fc40007ffe1ff */
.L_x_231:
[----:B------:R-:W-:-:S04]  /*1d60*/  ISETP.NE.U32.AND P0, PT, RZ, c[0x0][0x368], PT ;  /* 0x0000da00ff007a0c */ /* 0x000fc80003f05070 */
[----:B------:R-:W-:-:S13]  /*1d70*/  ISETP.NE.AND.EX P0, PT, RZ, c[0x0][0x36c], PT, P0 ;  /* 0x0000db00ff007a0c */ /* 0x000fda0003f05300 */
[----:B------:R-:W-:Y:S05]  /*1d80*/  @!P0 BRA `(.L_x_232) ;  /* 0x0000004000008947 */ /* 0x000fea0003800000 */
[----:B-1----:R-:W-:-:S04]  /*1d90*/  IADD3 R6, P0, R16, c[0x0][0x368], RZ ;  /* 0x0000da0010067a10 */ /* 0x002fc80007f1e0ff */
[----:B------:R-:W-:-:S05]  /*1da0*/  IADD3.X R7, R15, c[0x0][0x36c], RZ, P0, !PT ;  /* 0x0000db000f077a10 */ /* 0x000fca00007fe4ff */
[----:B------:R1:W5:Y:S01]  /*1db0*/  LDG.E R6, [R6.64] ;  /* 0x0000000806067981 */ /* 0x000362000c1e1900 */
[----:B------:R-:W-:Y:S05]  /*1dc0*/  BRA `(.L_x_233) ;  /* 0x0000005000007947 */ /* 0x000fea0003800000 */
.L_x_232:
[----:B-1----:R-:W-:Y:S01]  /*1dd0*/  MOV R6, UR6 ;  /* 0x0000000600067c02 */ /* 0x002fe20008000f00 */
[----:B------:R-:W-:Y:S05]  /*1de0*/  @!P5 BRA `(.L_x_233) ;  /* 0x000000300000d947 */ /* 0x000fea0003800000 */
[----:B------:R-:W2:Y:S04]  /*1df0*/  LDG.E R6, [R4.64] ;  /* 0x0000000804067981 */ /* 0x000ea8000c1e1900 */
[----:B------:R-:W2:Y:S02]  /*1e00*/  LDG.E R0, [R4.64+0x4] ;  /* 0x0000040804007981 */ /* 0x000ea4000c1e1900 */
[----:B--2---:R-:W-:Y:S02]  /*1e10*/  IADD3 R6, -R6, R0, RZ ;  /* 0x0000000006067210 */ /* 0x004fe40007ffe1ff */
.L_x_233:
[----:B------:R-:W2:Y:S04]  /*1e20*/  LDL R14, [R1+0x30] ;  /* 0x00003000010e7983 */ /* 0x000ea80000100800 */
[----:B------:R3:W4:Y:S04]  /*1e30*/  @P6 LDG.E R4, [R2.64] ;  /* 0x0000000802046981 */ /* 0x000728000c1e1900 */
[----:B------:R3:W4:Y:S01]  /*1e40*/  @P6 LDG.E R0, [R2.64+0x4] ;  /* 0x0000040802006981 */ /* 0x000722000c1e1900 */
[----:B------:R-:W-:Y:S01]  /*1e50*/  ISETP.NE.U32.AND P0, PT, RZ, c[0x0][0x378], PT ;  /* 0x0000de00ff007a0c */ /* 0x000fe20003f05070 */
[----:B-----5:R-:W-:-:S03]  /*1e60*/  IMAD.MOV.U32 R142, RZ, RZ, R6 ;  /* 0x000000ffff8e7224 */ /* 0x020fc600078e0006 */
[----:B------:R-:W-:-:S13]  /*1e70*/  ISETP.NE.AND.EX P1, PT, RZ, c[0x0][0x37c], PT, P0 ;  /* 0x0000df00ff007a0c */ /* 0x000fda0003f25300 */
[----:B---3--:R-:W-:-:S04]  /*1e80*/  @P1 IADD3 R2, P0, R16, c[0x0][0x378], RZ ;  /* 0x0000de0010021a10 */ /* 0x008fc80007f1e0ff */
[----:B------:R-:W-:-:S05]  /*1e90*/  @P1 IADD3.X R3, R15, c[0x0][0x37c], RZ, P0, !PT ;  /* 0x0000df000f031a10 */ /* 0x000fca00007fe4ff */
[----:B------:R3:W5:Y:S01]  /*1ea0*/  @P1 LDG.E R142, [R2.64] ;  /* 0x00000008028e1981 */ /* 0x000762000c1e1900 */
[----:B-1----:R-:W-:Y:S01]  /*1eb0*/  IMAD.IADD R7, R6, 0x1, -R9 ;  /* 0x0000000106077824 */ /* 0x002fe200078e0a09 */
[----:B------:R-:W-:Y:S01]  /*1ec0*/  BSSY B0, `(.L_x_234) ;  /* 0x0000031000007945 */ /* 0x000fe20003800000 */
[----:B---3--:R-:W-:Y:S01]  /*1ed0*/  IMAD.MOV.U32 R2, RZ, RZ, c[0x0][0x228] ;  /* 0x00008a00ff027624 */ /* 0x008fe200078e00ff */
[----:B--2---:R-:W-:-:S04]  /*1ee0*/  LOP3.LUT R3, R14, 0xff000000, RZ, 0xc0, !PT ;  /* 0xff0000000e037812 */ /* 0x004fc800078ec0ff */
[----:B------:R-:W-:Y:S01]  /*1ef0*/  SHF.R.U32.HI R3, RZ, 0x8, R3 ;  /* 0x00000008ff037819 */ /* 0x000fe20000011603 */
[----:B----4-:R-:W-:Y:S01]  /*1f00*/  @P6 IMAD.IADD R2, R0, 0x1, -R4 ;  /* 0x0000000100026824 */ /* 0x010fe200078e0a04 */
[----:B------:R-:W-:-:S03]  /*1f10*/  LOP3.LUT R4, R14, 0xff0000, RZ, 0xc0, !PT ;  /* 0x00ff00000e047812 */ /* 0x000fc600078ec0ff */
[----:B------:R-:W-:Y:S01]  /*1f20*/  IMAD.IADD R143, R7, 0x1, R2 ;  /* 0x00000001078f7824 */ /* 0x000fe200078e0202 */
[----:B------:R-:W-:-:S04]  /*1f30*/  LEA.HI R3, R4, R3, RZ, 0x10 ;  /* 0x0000000304037211 */ /* 0x000fc800078f80ff */
[----:B------:R-:W-:Y:S02]  /*1f40*/  SHF.R.U32.HI R5, RZ, 0x10, R3 ;  /* 0x00000010ff057819 */ /* 0x000fe40000011603 */
[----:B------:R-:W-:Y:S02]  /*1f50*/  LOP3.LUT R17, R3, 0xff, RZ, 0xc0, !PT ;  /* 0x000000ff03117812 */ /* 0x000fe400078ec0ff */
[C---:B------:R-:W-:Y:S01]  /*1f60*/  IADD3 R0, R143.reuse, 0x4f, RZ ;  /* 0x0000004f8f007810 */ /* 0x040fe20007ffe0ff */
[----:B------:R1:W-:Y:S01]  /*1f70*/  STL [R1+0x7c], R5 ;  /* 0x00007c0501007387 */ /* 0x0003e20000100800 */
[----:B------:R-:W-:Y:S02]  /*1f80*/  ISETP.GE.AND P0, PT, R143, 0x1, PT ;  /* 0x000000018f00780c */ /* 0x000fe40003f06270 */
[----:B------:R-:W-:Y:S01]  /*1f90*/  ISETP.NE.AND P1, PT, R5, RZ, PT ;  /* 0x000000ff0500720c */ /* 0x000fe20003f25270 */
[----:B------:R1:W-:Y:S01]  /*1fa0*/  STL [R1+0x80], R17 ;  /* 0x0000801101007387 */ /* 0x0003e20000100800 */
[----:B------:R-:W-:-:S02]  /*1fb0*/  IMAD.HI R0, R0, 0x66666667, RZ ;  /* 0x6666666700007827 */ /* 0x000fc400078e02ff */
[----:B------:R-:W-:-:S03]  /*1fc0*/  SEL R129, R5, c[0x0][0x338], P1 ;  /* 0x0000ce0005817a07 */ /* 0x000fc60000800000 */
[----:B------:R-:W-:-:S04]  /*1fd0*/  SHF.R.U32.HI R4, RZ, 0x1f, R0 ;  /* 0x0000001fff047819 */ /* 0x000fc80000011600 */
[----:B------:R-:W-:Y:S01]  /*1fe0*/  LEA.HI.SX32 R131, R0, R4, 0x1b ;  /* 0x0000000400837211 */ /* 0x000fe200078fdaff */
[----:B------:R-:W-:Y:S01]  /*1ff0*/  IMAD.MOV.U32 R0, RZ, RZ, RZ ;  /* 0x000000ffff007224 */ /* 0x000fe200078e00ff */
[----:B------:R-:W-:Y:S05]  /*2000*/  @!P0 BRA `(.L_x_235) ;  /* 0x000001c000008947 */ /* 0x000fea0003800000 */
        /* <DEDUP_REMOVED lines=11> */
[----:B------:R-:W-:Y:S02]  /*20c0*/  IMAD.MOV.U32 R4, RZ, RZ, RZ ;  /* 0x000000ffff047224 */ /* 0x000fe400078e00ff */
        /* <DEDUP_REMOVED lines=16> */
.L_x_235:
[----:B------:R-:W-:Y:S05]  /*21d0*/  BSYNC B0 ;  /* 0x0000000000007941 */ /* 0x000fea0003800000 */
.L_x_234:
[----:B------:R-:W-:-:S04]  /*21e0*/  IMAD R3, R17, R0, RZ ;  /* 0x0000000011037224 */ /* 0x000fc800078e02ff */
[C---:B------:R-:W-:Y:S02]  /*21f0*/  IMAD.IADD R0, R3.reuse, 0x1, R0 ;  /* 0x0000000103007824 */ /* 0x040fe400078e0200 */
[----:B------:R-:W-:-:S03]  /*2200*/  IMAD R3, R3, 0x50, -R7 ;  /* 0x0000005003037824 */ /* 0x000fc600078e0a07 */
[----:B------:R-:W-:Y:S02]  /*2210*/  IMNMX R0, R131, R0, PT ;  /* 0x0000000083007217 */ /* 0x000fe40003800200 */
[----:B------:R-:W-:-:S03]  /*2220*/  IMNMX R3, RZ, R3, !PT ;  /* 0x00000003ff037217 */ /* 0x000fc60007800200 */
[----:B------:R-:W-:Y:S02]  /*2230*/  IMAD R0, R0, 0x50, -R7 ;  /* 0x0000005000007824 */ /* 0x000fe400078e0a07 */
[----:B-1----:R-:W-:-:S03]  /*2240*/  IMAD.WIDE.U32 R4, R3, -0x33333333, RZ ;  /* 0xcccccccd03047825 */ /* 0x002fc600078e00ff */
[----:B------:R-:W-:Y:S02]  /*2250*/  IMNMX R0, R0, R2, PT ;  /* 0x0000000200007217 */ /* 0x000fe40003800200 */
[----:B------:R-:W-:Y:S02]  /*2260*/  SHF.R.U32.HI R119, RZ, 0x6, R5 ;  /* 0x00000006ff777819 */ /* 0x000fe40000011605 */
[----:B------:R-:W-:-:S13]  /*2270*/  ISETP.GT.AND P0, PT, R0, R3, PT ;  /* 0x000000030000720c */ /* 0x000fda0003f04270 */
[----:B------:R-:W-:Y:S01]  /*2280*/  @P0 IADD3 R3, R0, 0x4f, RZ ;  /* 0x0000004f00030810 */ /* 0x000fe20007ffe0ff */
[----:B------:R-:W-:-:S04]  /*2290*/  IMAD.MOV.U32 R0, RZ, RZ, R119 ;  /* 0x000000ffff007224 */ /* 0x000fc800078e0077 */
[----:B------:R-:W-:-:S05]  /*22a0*/  @P0 IMAD.HI R3, R3, 0x66666667, RZ ;  /* 0x6666666703030827 */ /* 0x000fca00078e02ff */
[----:B------:R-:W-:-:S04]  /*22b0*/  @P0 SHF.R.U32.HI R4, RZ, 0x1f, R3 ;  /* 0x0000001fff040819 */ /* 0x000fc80000011603 */
[----:B------:R-:W-:-:S04]  /*22c0*/  @P0 LEA.HI.SX32 R0, R3, R4, 0x1b ;  /* 0x0000000403000211 */ /* 0x000fc800078fdaff */
[----:B------:R-:W-:-:S13]  /*22d0*/  ISETP.GT.AND P0, PT, R0, R119, PT ;  /* 0x000000770000720c */ /* 0x000fda0003f04270 */
[----:B------:R-:W-:Y:S05]  /*22e0*/  @!P0 BRA `(.L_x_236) ;  /* 0x0000594000008947 */ /* 0x000fea0003800000 */
[----:B------:R-:W-:Y:S01]  /*22f0*/  ISETP.NE.U32.AND P0, PT, RZ, c[0x0][0x340], PT ;  /* 0x0000d000ff007a0c */ /* 0x000fe20003f05070 */
[----:B------:R-:W1:Y:S03]  /*2300*/  S2R R9, SR_TID.X ;  /* 0x0000000000097919 */ /* 0x000e660000002100 */
[----:B------:R-:W-:-:S13]  /*2310*/  ISETP.NE.AND.EX P5, PT, RZ, c[0x0][0x344], PT, P0 ;  /* 0x0000d100ff007a0c */ /* 0x000fda0003fa5300 */
[----:B------:R-:W-:-:S04]  /*2320*/  @P5 IADD3 R4, P0, R16, c[0x0][0x340], RZ ;  /* 0x0000d00010045a10 */ /* 0x000fc80007f1e0ff */
[----:B------:R-:W-:Y:S02]  /*2330*/  @P5 IADD3.X R5, R15, c[0x0][0x344], RZ, P0, !PT ;  /* 0x0000d1000f055a10 */ /* 0x000fe400007fe4ff */
[----:B-1----:R-:W-:-:S03]  /*2340*/  SHF.R.S32.HI R8, RZ, 0x1f, R9 ;  /* 0x0000001fff087819 */ /* 0x002fc60000011409 */
[----:B------:R1:W2:Y:S01]  /*2350*/  @P5 LDG.E R23, [R4.64] ;  /* 0x0000000804175981 */ /* 0x0002a2000c1e1900 */
[----:B------:R-:W-:-:S04]  /*2360*/  LEA.HI R8, R8, R9, RZ, 0x3 ;  /* 0x0000000908087211 */ /* 0x000fc800078f18ff */
[----:B------:R-:W-:Y:S02]  /*2370*/  SHF.R.S32.HI R8, RZ, 0x3, R8 ;  /* 0x00000003ff087819 */ /* 0x000fe40000011408 */
[----:B------:R-:W-:Y:S02]  /*2380*/  SHF.R.S32.HI R3, RZ, 0x1f, R12 ;  /* 0x0000001fff037819 */ /* 0x000fe4000001140c */
[----:B------:R-:W-:-:S04]  /*2390*/  IADD3 R106, P0, R8, R12, RZ ;  /* 0x0000000c086a7210 */ /* 0x000fc80007f1e0ff */
[----:B------:R-:W-:-:S05]  /*23a0*/  LEA.HI.X.SX32 R107, R8, R3, 0x1, P0 ;  /* 0x00000003086b7211 */ /* 0x000fca00000f0eff */
[----:B------:R-:W-:Y:S01]  /*23b0*/  IMAD R3, R107, c[0x0][0x238], RZ ;  /* 0x00008e006b037a24 */ /* 0x000fe200078e02ff */
[----:B------:R-:W-:-:S03]  /*23c0*/  LOP3.LUT R26, R14, 0xffff, RZ, 0xc0, !PT ;  /* 0x0000ffff0e1a7812 */ /* 0x000fc600078ec0ff */
[C---:B------:R-:W-:Y:S02]  /*23d0*/  IMAD R3, R106.reuse, c[0x0][0x23c], R3 ;  /* 0x00008f006a037a24 */ /* 0x040fe400078e0203 */
[----:B-1----:R-:W-:Y:S01]  /*23e0*/  IMAD.WIDE.U32 R4, R106, c[0x0][0x238], R244 ;  /* 0x00008e006a047a25 */ /* 0x002fe200078e00f4 */
[----:B------:R-:W-:-:S03]  /*23f0*/  SEL R24, R28, RZ, !P6 ;  /* 0x000000ff1c187207 */ /* 0x000fc60007000000 */
[----:B------:R-:W-:Y:S01]  /*2400*/  IMAD.IADD R5, R5, 0x1, R3 ;  /* 0x0000000105057824 */ /* 0x000fe200078e0203 */
[----:B------:R-:W-:Y:S01]  /*2410*/  IADD3 R31, R0, -0x1, RZ ;  /* 0xffffffff001f7810 */ /* 0x000fe20007ffe0ff */
[----:B------:R-:W-:Y:S01]  /*2420*/  IMAD.MOV.U32 R134, RZ, RZ, 0x50 ;  /* 0x00000050ff867424 */ /* 0x000fe200078e00ff */
[----:B------:R-:W-:Y:S01]  /*2430*/  IADD3 R118, -R8, R2, RZ ;  /* 0x0000000208767210 */ /* 0x000fe20007ffe1ff */
[----:B------:R-:W-:Y:S01]  /*2440*/  IMAD.WIDE.U32 R4, R26, c[0x0][0x240], R4 ;  /* 0x000090001a047a25 */ /* 0x000fe200078e0004 */
[----:B------:R-:W-:-:S03]  /*2450*/  SEL R25, R27, RZ, !P6 ;  /* 0x000000ff1b197207 */ /* 0x000fc60007000000 */
[----:B------:R-:W-:Y:S02]  /*2460*/  IMAD R5, R26, c[0x0][0x244], R5 ;  /* 0x000091001a057a24 */ /* 0x000fe400078e0205 */
[----:B------:R-:W-:Y:S02]  /*2470*/  IMAD R3, R24, c[0x0][0x248], RZ ;  /* 0x0000920018037a24 */ /* 0x000fe400078e02ff */
[C---:B------:R-:W-:Y:S02]  /*2480*/  IMAD R150, R134.reuse, c[0x0][0x23c], RZ ;  /* 0x00008f0086967a24 */ /* 0x040fe400078e02ff */
[----:B------:R-:W-:-:S04]  /*2490*/  IMAD.WIDE.U32 R132, R134, c[0x0][0x238], RZ ;  /* 0x00008e0086847a25 */ /* 0x000fc800078e00ff */
[----:B------:R-:W-:Y:S02]  /*24a0*/  IMAD R0, R31, -0x50, R118 ;  /* 0xffffffb01f007824 */ /* 0x000fe400078e0276 */
[C---:B------:R-:W-:Y:S02]  /*24b0*/  IMAD R7, R25.reuse, c[0x0][0x24c], R3 ;  /* 0x0000930019077a24 */ /* 0x040fe400078e0203 */
[----:B------:R-:W-:Y:S01]  /*24c0*/  IMAD.WIDE.U32 R110, R25, c[0x0][0x248], R4 ;  /* 0x00009200196e7a25 */ /* 0x000fe200078e0004 */
[----:B------:R-:W-:-:S03]  /*24d0*/  ISETP.GE.AND P1, PT, R0, 0x1, PT ;  /* 0x000000010000780c */ /* 0x000fc60003f26270 */
[----:B------:R-:W-:Y:S01]  /*24e0*/  IMAD.IADD R150, R133, 0x1, R150 ;  /* 0x0000000185967824 */ /* 0x000fe200078e0296 */
[----:B------:R-:W-:Y:S01]  /*24f0*/  SHF.R.S32.HI R4, RZ, 0x1f, R31 ;  /* 0x0000001fff047819 */ /* 0x000fe2000001141f */
[----:B------:R-:W-:Y:S01]  /*2500*/  IMAD.MOV.U32 R108, RZ, RZ, R110 ;  /* 0x000000ffff6c7224 */ /* 0x000fe200078e006e */
[----:B------:R-:W-:Y:S01]  /*2510*/  IADD3 R109, R111, R7, RZ ;  /* 0x000000076f6d7210 */ /* 0x000fe20007ffe0ff */
[----:B------:R-:W-:Y:S01]  /*2520*/  IMAD R3, R150, R31, RZ ;  /* 0x0000001f96037224 */ /* 0x000fe200078e02ff */
[----:B------:R-:W-:-:S03]  /*2530*/  ISETP.GE.AND P3, PT, R0, 0x11, PT ;  /* 0x000000110000780c */ /* 0x000fc60003f66270 */
[-C--:B------:R-:W-:Y:S01]  /*2540*/  IMAD R3, R4, R132.reuse, R3 ;  /* 0x0000008404037224 */ /* 0x080fe200078e0203 */
[----:B------:R-:W-:Y:S01]  /*2550*/  ISETP.GE.AND P6, PT, R244, c[0x0][0x1d4], PT ;  /* 0x00007500f4007a0c */ /* 0x000fe20003fc6270 */
[----:B------:R-:W-:Y:S01]  /*2560*/  IMAD.WIDE.U32 R4, R31, R132, R108 ;  /* 0x000000841f047225 */ /* 0x000fe200078e006c */
[----:B------:R-:W-:Y:S02]  /*2570*/  SHF.R.S32.HI R10, RZ, 0x1f, R93 ;  /* 0x0000001fff0a7819 */ /* 0x000fe4000001145d */
[----:B------:R-:W-:Y:S01]  /*2580*/  ISETP.GE.AND P2, PT, R0, 0x21, PT ;  /* 0x000000210000780c */ /* 0x000fe20003f46270 */
[----:B------:R-:W-:Y:S01]  /*2590*/  IMAD.IADD R127, R6, 0x1, R13 ;  /* 0x00000001067f7824 */ /* 0x000fe200078e020d */
[----:B------:R-:W-:Y:S01]  /*25a0*/  @P1 LEA R6, P0, R4, c[0x0][0x220], 0x1 ;  /* 0x0000880004061a11 */ /* 0x000fe200078008ff */
[----:B------:R-:W-:Y:S01]  /*25b0*/  IMAD.IADD R5, R5, 0x1, R3 ;  /* 0x0000000105057824 */ /* 0x000fe200078e0203 */
[----:B------:R-:W-:Y:S01]  /*25c0*/  SHF.R.S32.HI R87, RZ, 0x1f, R86 ;  /* 0x0000001fff577819 */ /* 0x000fe20000011456 */
[----:B------:R-:W-:Y:S01]  /*25d0*/  IMAD R3, R10, c[0x0][0x280], RZ ;  /* 0x0000a0000a037a24 */ /* 0x000fe200078e02ff */
[----:B------:R-:W-:-:S02]  /*25e0*/  MOV R138, c[0x0][0x238] ;  /* 0x00008e00008a7a02 */ /* 0x000fc40000000f00 */
[----:B------:R-:W-:Y:S01]  /*25f0*/  @P1 LEA.HI.X R7, R4, c[0x0][0x224], R5, 0x1, P0 ;  /* 0x0000890004071a11 */ /* 0x000fe200000f0c05 */
[C---:B------:R-:W-:Y:S01]  /*2600*/  IMAD R22, R93.reuse, c[0x0][0x284], R3 ;  /* 0x0000a1005d167a24 */ /* 0x040fe200078e0203 */
[----:B------:R-:W-:Y:S01]  /*2610*/  ISETP.GE.AND P0, PT, R0, 0x31, PT ;  /* 0x000000310000780c */ /* 0x000fe20003f06270 */
[----:B------:R-:W-:Y:S01]  /*2620*/  IMAD.WIDE.U32 R8, R93, c[0x0][0x280], R86 ;  /* 0x0000a0005d087a25 */ /* 0x000fe200078e0056 */
[----:B------:R-:W-:Y:S01]  /*2630*/  MOV R130, c[0x0][0x23c] ;  /* 0x00008f0000827a02 */ /* 0x000fe20000000f00 */
[----:B------:R-:W-:Y:S01]  /*2640*/  @!PT LDS RZ, [RZ] ;  /* 0x00000000fffff984 */ /* 0x000fe20000000800 */
[----:B------:R-:W-:Y:S01]  /*2650*/  @!PT LDS RZ, [RZ] ;  /* 0x00000000fffff984 */ /* 0x000fe20000000800 */
[----:B------:R-:W-:Y:S01]  /*2660*/  @!PT LDS RZ, [RZ] ;  /* 0x00000000fffff984 */ /* 0x000fe20000000800 */
[----:B------:R1:W-:Y:S01]  /*2670*/  @P1 LDGSTS.E.BYPASS.LTC128B.128 [R209+0x2900], [R6.64], !P6 ;  /* 0x0290000006d11fae */ /* 0x0003e2000f101d48 */
[C---:B------:R-:W-:Y:S01]  /*2680*/  @P3 LEA R3, P4, R138.reuse, R4, 0x4 ;  /* 0x000000048a033211 */ /* 0x040fe200078820ff */
[----:B------:R-:W-:Y:S01]  /*2690*/  IMAD.WIDE.U32 R14, R138, 0x20, RZ ;  /* 0x000000208a0e7825 */ /* 0x000fe200078e00ff */
[----:B------:R-:W-:Y:S02]  /*26a0*/  IADD3 R13, R9, R22, RZ ;  /* 0x00000016090d7210 */ /* 0x000fe40007ffe0ff */
[----:B------:R-:W-:-:S02]  /*26b0*/  @P3 LEA R20, P1, R3, c[0x0][0x220], 0x1 ;  /* 0x0000880003143a11 */ /* 0x000fc400078208ff */
[----:B-1----:R-:W-:Y:S01]  /*26c0*/  @P3 LEA.HI.X R6, R138, R5, R130, 0x4, P4 ;  /* 0x000000058a063211 */ /* 0x002fe200020f2482 */
[----:B------:R-:W-:Y:S01]  /*26d0*/  IMAD.SHL.U32 R7, R130, 0x20, RZ ;  /* 0x0000002082077824 */ /* 0x000fe200078e00ff */
[----:B------:R-:W-:Y:S02]  /*26e0*/  @P2 IADD3 R9, P4, R4, R14, RZ ;  /* 0x0000000e04092210 */ /* 0x000fe40007f9e0ff */
[----:B------:R-:W-:Y:S02]  /*26f0*/  @P3 LEA.HI.X R21, R3, c[0x0][0x224], R6, 0x1, P1 ;  /* 0x0000890003153a11 */ /* 0x000fe400008f0c06 */
[----:B------:R-:W-:Y:S02]  /*2700*/  ISETP.GE.AND P1, PT, R0, 0x41, PT ;  /* 0x000000410000780c */ /* 0x000fe40003f26270 */
[----:B------:R-:W-:Y:S01]  /*2710*/  @P2 IADD3.X R0, R5, R15, R7, P4, !PT ;  /* 0x0000000f05002210 */ /* 0x000fe200027fe407 */
[----:B------:R-:W-:Y:S01]  /*2720*/  @P0 IMAD R3, R130, 0x30, RZ ;  /* 0x0000003082030824 */ /* 0x000fe200078e02ff */
[C---:B------:R-:W-:Y:S01]  /*2730*/  @P2 LEA R18, P4, R9.reuse, c[0x0][0x220], 0x1 ;  /* 0x0000880009122a11 */ /* 0x040fe200078808ff */
[----:B------:R-:W-:Y:S01]  /*2740*/  @P0 IMAD.WIDE.U32 R6, R138, 0x30, R4 ;  /* 0x000000308a060825 */ /* 0x000fe200078e0004 */
[----:B------:R1:W-:Y:S02]  /*2750*/  @P3 LDGSTS.E.BYPASS.LTC128B.128 [R209+0x3100], [R20.64], !P6 ;  /* 0x0310000014d13fae */ /* 0x0003e4000f101d48 */
[----:B------:R-:W-:Y:S01]  /*2760*/  @P2 LEA.HI.X R19, R9, c[0x0][0x224], R0, 0x1, P4 ;  /* 0x0000890009132a11 */ /* 0x000fe200020f0c00 */
[----:B------:R-:W-:Y:S01]  /*2770*/  IMAD R0, R10, c[0x0][0x290], RZ ;  /* 0x0000a4000a007a24 */ /* 0x000fe200078e02ff */
[----:B------:R-:W-:Y:S01]  /*2780*/  @P0 LEA R16, P4, R6, c[0x0][0x220], 0x1 ;  /* 0x0000880006100a11 */ /* 0x000fe200078808ff */
[----:B------:R-:W-:-:S02]  /*2790*/  @P0 IMAD.IADD R3, R7, 0x1, R3 ;  /* 0x0000000107030824 */ /* 0x000fc400078e0203 */
[C---:B------:R-:W-:Y:S01]  /*27a0*/  IMAD.WIDE.U32 R10, R93.reuse, c[0x0][0x290], R86 ;  /* 0x0000a4005d0a7a25 */ /* 0x040fe200078e0056 */
[----:B------:R1:W-:Y:S02]  /*27b0*/  @P2 LDGSTS.E.BYPASS.LTC128B.128 [R209+0x3900], [R18.64], !P6 ;  /* 0x0390000012d12fae */ /* 0x0003e4000f101d48 */
[----:B------:R-:W-:Y:S01]  /*27c0*/  @P0 LEA.HI.X R17, R6, c[0x0][0x224], R3, 0x1, P4 ;  /* 0x0000890006110a11 */ /* 0x000fe200020f0c03 */
[C---:B------:R-:W-:Y:S02]  /*27d0*/  IMAD R0, R93.reuse, c[0x0][0x294], R0 ;  /* 0x0000a5005d007a24 */ /* 0x040fe400078e0200 */
[----:B------:R-:W-:Y:S01]  /*27e0*/  IMAD.WIDE.U32 R14, R93, c[0x0][0x290], R84 ;  /* 0x0000a4005d0e7a25 */ /* 0x000fe200078e0054 */
[----:B------:R-:W-:Y:S01]  /*27f0*/  @P1 LEA R3, P4, R138, R4, 0x6 ;  /* 0x000000048a031211 */ /* 0x000fe200078830ff */
[----:B------:R1:W-:Y:S01]  /*2800*/  @P0 LDGSTS.E.BYPASS.LTC128B.128 [R209+0x4100], [R16.64], !P6 ;  /* 0x0410000010d10fae */ /* 0x0003e2000f101d48 */
[----:B------:R-:W-:Y:S02]  /*2810*/  IADD3 R11, R11, R0, RZ ;  /* 0x000000000b0b7210 */ /* 0x000fe40007ffe0ff */
[----:B------:R-:W-:-:S02]  /*2820*/  IADD3 R7, R0, R15, RZ ;  /* 0x0000000f00077210 */ /* 0x000fc40007ffe0ff */
[----:B------:R-:W-:Y:S02]  /*2830*/  @P1 LEA.HI.X R0, R138, R5, R130, 0x6, P4 ;  /* 0x000000058a001211 */ /* 0x000fe400020f3482 */
[----:B------:R-:W-:-:S04]  /*2840*/  @P1 LEA R4, P4, R3, c[0x0][0x220], 0x1 ;  /* 0x0000880003041a11 */ /* 0x000fc800078808ff */
[----:B------:R-:W-:Y:S02]  /*2850*/  @P1 LEA.HI.X R5, R3, c[0x0][0x224], R0, 0x1, P4 ;  /* 0x0000890003051a11 */ /* 0x000fe400020f0c00 */
[----:B-----5:R-:W-:Y:S02]  /*2860*/  SHF.R.S32.HI R0, RZ, 0x1f, R142 ;  /* 0x0000001fff007819 */ /* 0x020fe4000001148e */
[----:B------:R-:W-:Y:S01]  /*2870*/  MOV R12, R8 ;  /* 0x00000008000c7202 */ /* 0x000fe20000000f00 */
[----:B------:R2:W-:Y:S01]  /*2880*/  @P1 LDGSTS.E.BYPASS.LTC128B.128 [R209+0x4900], [R4.64], !P6 ;  /* 0x0490000004d11fae */ /* 0x0005e2000f101d48 */
[----:B------:R-:W-:-:S04]  /*2890*/  IMAD.WIDE.U32 R8, R93, c[0x0][0x280], R84 ;  /* 0x0000a0005d087a25 */ /* 0x000fc800078e0054 */
[----:B------:R-:W-:Y:S02]  /*28a0*/  IMAD R3, R0, c[0x0][0x280], RZ ;  /* 0x0000a00000037a24 */ /* 0x000fe400078e02ff */
[----:B------:R-:W-:Y:S01]  /*28b0*/  IMAD.MOV.U32 R6, RZ, RZ, R14 ;  /* 0x000000ffff067224 */ /* 0x000fe200078e000e */
[----:B------:R-:W-:Y:S01]  /*28c0*/  MOV R146, 0x5 ;  /* 0x0000000500927802 */ /* 0x000fe20000000f00 */
[----:B------:R-:W-:Y:S02]  /*28d0*/  IMAD.IADD R9, R22, 0x1, R9 ;  /* 0x0000000116097824 */ /* 0x000fe400078e0209 */
[----:B------:R-:W-:Y:S02]  /*28e0*/  IMAD.MOV.U32 R139, RZ, RZ, c[0x0][0x280] ;  /* 0x0000a000ff8b7624 */ /* 0x000fe400078e00ff */
[C---:B------:R-:W-:Y:S02]  /*28f0*/  IMAD R148, R134.reuse, c[0x0][0x284], RZ ;  /* 0x0000a10086947a24 */ /* 0x040fe400078e02ff */
[----:B------:R-:W-:-:S02]  /*2900*/  IMAD R149, R134, c[0x0][0x294], RZ ;  /* 0x0000a50086957a24 */ /* 0x000fc400078e02ff */
[----:B------:R-:W-:Y:S01]  /*2910*/  IMAD.WIDE.U32 R136, R134, c[0x0][0x280], RZ ;  /* 0x0000a00086887a25 */ /* 0x000fe200078e00ff */
[----:B------:R-:W-:Y:S01]  /*2920*/  ISETP.GE.AND P1, PT, R208, c[0x0][0x1d4], PT ;  /* 0x00007500d0007a0c */ /* 0x000fe20003f26270 */
[----:B------:R-:W0:Y:S02]  /*2930*/  LDGDEPBAR ;  /* 0x00000000000079af */ /* 0x000e240000000000 */
[----:B------:R-:W-:Y:S01]  /*2940*/  IMAD R0, R0, c[0x0][0x290], RZ ;  /* 0x0000a40000007a24 */ /* 0x000fe200078e02ff */
[----:B------:R-:W-:Y:S01]  /*2950*/  ISETP.GE.AND P0, PT, R84, c[0x0][0x1d4], PT ;  /* 0x0000750054007a0c */ /* 0x000fe20003f06270 */
[----:B------:R-:W-:Y:S01]  /*2960*/  IMAD.MOV.U32 R152, RZ, RZ, c[0x0][0x290] ;  /* 0x0000a400ff987624 */ /* 0x000fe200078e00ff */
[----:B------:R-:W-:Y:S01]  /*2970*/  MOV R141, c[0x0][0x27c] ;  /* 0x00009f00008d7a02 */ /* 0x000fe20000000f00 */
[----:B------:R-:W-:Y:S01]  /*2980*/  IMAD.WIDE.U32 R134, R134, c[0x0][0x290], RZ ;  /* 0x0000a40086867a25 */ /* 0x000fe200078e00ff */
[----:B------:R-:W-:Y:S03]  /*2990*/  WARPSYNC 0xffffffff ;  /* 0xffffffff00007948 */ /* 0x000fe60003800000 */
[----:B------:R-:W-:-:S02]  /*29a0*/  IMAD R3, R142, c[0x0][0x284], R3 ;  /* 0x0000a1008e037a24 */ /* 0x000fc400078e0203 */
[C---:B------:R-:W-:Y:S02]  /*29b0*/  IMAD R0, R142.reuse, c[0x0][0x294], R0 ;  /* 0x0000a5008e007a24 */ /* 0x040fe400078e0200 */
[----:B------:R-:W-:-:S04]  /*29c0*/  IMAD.WIDE.U32 R90, R142, c[0x0][0x280], R8 ;  /* 0x0000a0008e5a7a25 */ /* 0x000fc800078e0008 */
[----:B------:R-:W-:Y:S01]  /*29d0*/  IMAD.WIDE.U32 R82, R142, c[0x0][0x290], R6 ;  /* 0x0000a4008e527a25 */ /* 0x000fe200078e0006 */
[----:B------:R-:W-:-:S03]  /*29e0*/  SHF.L.U64.HI R145, R139, R146, c[0x0][0x284] ;  /* 0x0000a1008b917619 */ /* 0x000fc60000010292 */
[----:B------:R-:W-:-:S04]  /*29f0*/  IMAD.WIDE.U32 R116, R26, c[0x0][0x1e8], RZ ;  /* 0x00007a001a747a25 */ /* 0x000fc800078e00ff */
[----:B------:R-:W-:-:S04]  /*2a00*/  IMAD.WIDE.U32 R114, R26, c[0x0][0x210], RZ ;  /* 0x000084001a727a25 */ /* 0x000fc800078e00ff */
[----:B------:R-:W-:-:S04]  /*2a10*/  IMAD.WIDE.U32 R98, R142, c[0x0][0x280], R12 ;  /* 0x0000a0008e627a25 */ /* 0x000fc800078e000c */
[----:B------:R-:W-:Y:S01]  /*2a20*/  IMAD.WIDE.U32 R96, R142, c[0x0][0x290], R10 ;  /* 0x0000a4008e607a25 */ /* 0x000fe200078e000a */
[----:B------:R-:W-:Y:S02]  /*2a30*/  P2R R105, PR, RZ, 0x2 ;  /* 0x00000002ff697803 */ /* 0x000fe40000000000 */
[----:B------:R-:W-:Y:S01]  /*2a40*/  P2R R80, PR, RZ, 0x1 ;  /* 0x00000001ff507803 */ /* 0x000fe20000000000 */
[----:B------:R-:W-:Y:S01]  /*2a50*/  IMAD.SHL.U32 R153, R139, 0x20, RZ ;  /* 0x000000208b997824 */ /* 0x000fe200078e00ff */
[----:B------:R-:W-:Y:S01]  /*2a60*/  SHF.L.U32 R141, R141, 0x1, RZ ;  /* 0x000000018d8d7819 */ /* 0x000fe200000006ff */
[----:B------:R-:W-:Y:S01]  /*2a70*/  IMAD.IADD R148, R137, 0x1, R148 ;  /* 0x0000000189947824 */ /* 0x000fe200078e0294 */
[----:B------:R-:W-:Y:S01]  /*2a80*/  SHF.L.U64.HI R146, R152, R146, c[0x0][0x294] ;  /* 0x0000a50098927619 */ /* 0x000fe20000010292 */
[----:B------:R-:W-:Y:S01]  /*2a90*/  IMAD R126, R26, c[0x0][0x1ec], R117 ;  /* 0x00007b001a7e7a24 */ /* 0x000fe200078e0275 */
[----:B------:R-:W-:Y:S01]  /*2aa0*/  SHF.L.U32 R154, R152, 0x5, RZ ;  /* 0x00000005989a7819 */ /* 0x000fe200000006ff */
[----:B------:R-:W-:Y:S01]  /*2ab0*/  IMAD R125, R26, c[0x0][0x214], R115 ;  /* 0x000085001a7d7a24 */ /* 0x000fe200078e0273 */
[----:B------:R-:W-:Y:S01]  /*2ac0*/  IADD3 R149, R135, R149, RZ ;  /* 0x0000009587957210 */ /* 0x000fe20007ffe0ff */
[----:B------:R-:W-:Y:S01]  /*2ad0*/  IMAD.IADD R104, R99, 0x1, R3 ;  /* 0x0000000163687824 */ /* 0x000fe200078e0203 */
[----:B------:R-:W-:Y:S01]  /*2ae0*/  IADD3 R102, R3, R91, RZ ;  /* 0x0000005b03667210 */ /* 0x000fe20007ffe0ff */
[----:B------:R-:W-:Y:S01]  /*2af0*/  IMAD.IADD R103, R97, 0x1, R0 ;  /* 0x0000000161677824 */ /* 0x000fe200078e0200 */
[----:B------:R-:W-:-:S02]  /*2b00*/  IADD3 R101, R0, R83, RZ ;  /* 0x0000005300657210 */ /* 0x000fc40007ffe0ff */
[----:B--2---:R-:W-:Y:S01]  /*2b10*/  @P5 SHF.R.S32.HI R4, RZ, 0x1f, R23 ;  /* 0x0000001fff045819 */ /* 0x004fe20000011417 */
[----:B------:R-:W-:Y:S01]  /*2b20*/  @!P5 IMAD.MOV.U32 R4, RZ, RZ, R28 ;  /* 0x000000ffff04d224 */ /* 0x000fe200078e001c */
[----:B------:R-:W-:-:S03]  /*2b30*/  @!P5 MOV R23, R27 ;  /* 0x0000001b0017d202 */ /* 0x000fc60000000f00 */
[----:B------:R-:W-:Y:S02]  /*2b40*/  IMAD R4, R4, c[0x0][0x2b0], RZ ;  /* 0x0000ac0004047a24 */ /* 0x000fe400078e02ff */
[----:B------:R-:W-:-:S04]  /*2b50*/  IMAD.WIDE.U32 R112, R23, c[0x0][0x2b0], RZ ;  /* 0x0000ac0017707a25 */ /* 0x000fc800078e00ff */
[----:B------:R-:W-:-:S04]  /*2b60*/  IMAD R4, R23, c[0x0][0x2b4], R4 ;  /* 0x0000ad0017047a24 */ /* 0x000fc800078e0204 */
[----:B------:R-:W-:Y:S02]  /*2b70*/  IMAD.IADD R123, R113, 0x1, R4 ;  /* 0x00000001717b7824 */ /* 0x000fe400078e0204 */
[----:B-1----:R-:W2:Y:S04]  /*2b80*/  LDL R17, [R1+0x38] ;  /* 0x0000380001117983 */ /* 0x002ea80000100800 */
[----:B------:R-:W3:Y:S04]  /*2b90*/  LDL R14, [R1+0x3c] ;  /* 0x00003c00010e7983 */ /* 0x000ee80000100800 */
[----:B------:R-:W4:Y:S04]  /*2ba0*/  LDL R13, [R1+0x44] ;  /* 0x00004400010d7983 */ /* 0x000f280000100800 */
[----:B------:R-:W5:Y:S01]  /*2bb0*/  LDL R12, [R1+0x40] ;  /* 0x00004000010c7983 */ /* 0x000f620000100800 */
[----:B------:R-:W-:Y:S01]  /*2bc0*/  ISETP.GE.AND P0, PT, R84, c[0x0][0x27c], PT ;  /* 0x00009f0054007a0c */ /* 0x000fe20003f06270 */
[C---:B------:R-:W-:Y:S01]  /*2bd0*/  IMAD.WIDE.U32 R4, R26.reuse, c[0x0][0x260], R244 ;  /* 0x000098001a047a25 */ /* 0x040fe200078e00f4 */
[C---:B------:R-:W-:Y:S01]  /*2be0*/  IADD3 R15, R93.reuse, 0x20, RZ ;  /* 0x000000205d0f7810 */ /* 0x040fe20007ffe0ff */
[----:B------:R-:W-:Y:S01]  /*2bf0*/  ULDC.U8 UR5, c[0x0][0x298] ;  /* 0x0000a60000057ab9 */ /* 0x000fe20000000000 */
[----:B------:R-:W-:Y:S01]  /*2c00*/  SEL R3, RZ, c[0x0][0x27c], !P0 ;  /* 0x00009f00ff037a07 */ /* 0x000fe20004000000 */
[----:B------:R-:W-:Y:S01]  /*2c10*/  IMAD R5, R26, c[0x0][0x264], R5 ;  /* 0x000099001a057a24 */ /* 0x000fe200078e0205 */
[----:B------:R-:W-:Y:S01]  /*2c20*/  IADD3 R16, R93, 0x40, RZ ;  /* 0x000000405d107810 */ /* 0x000fe20007ffe0ff */
[----:B------:R-:W-:Y:S01]  /*2c30*/  IMAD.SHL.U32 R15, R15, 0x40, RZ ;  /* 0x000000400f0f7824 */ /* 0x000fe200078e00ff */
[----:B------:R-:W-:Y:S01]  /*2c40*/  P2R R124, PR, RZ, 0x1 ;  /* 0x00000001ff7c7803 */ /* 0x000fe20000000000 */
[----:B------:R-:W-:Y:S01]  /*2c50*/  IMAD.IADD R3, R84, 0x1, R3 ;  /* 0x0000000154037824 */ /* 0x000fe200078e0203 */
[----:B------:R-:W-:Y:S01]  /*2c60*/  SHF.L.U64.HI R130, R138, 0x5, R130 ;  /* 0x000000058a827819 */ /* 0x000fe20000010282 */
[----:B------:R-:W-:Y:S01]  /*2c70*/  IMAD.WIDE.U32 R76, R25, c[0x0][0x268], R4 ;  /* 0x00009a00194c7a25 */ /* 0x000fe200078e0004 */
[----:B------:R-:W-:-:S02]  /*2c80*/  LOP3.LUT R15, R15, 0x1c0, RZ, 0xc0, !PT ;  /* 0x000001c00f0f7812 */ /* 0x000fc400078ec0ff */
[----:B------:R-:W-:Y:S01]  /*2c90*/  SHF.R.S32.HI R6, RZ, 0x1f, R3 ;  /* 0x0000001fff067819 */ /* 0x000fe20000011403 */
[----:B------:R-:W-:Y:S02]  /*2ca0*/  IMAD.SHL.U32 R16, R16, 0x40, RZ ;  /* 0x0000004010107824 */ /* 0x000fe400078e00ff */
[----:B------:R-:W-:Y:S01]  /*2cb0*/  IMAD R0, R24, c[0x0][0x268], RZ ;  /* 0x00009a0018007a24 */ /* 0x000fe200078e02ff */
[----:B------:R-:W-:Y:S01]  /*2cc0*/  LEA.HI R3, R6, R3, RZ, 0x3 ;  /* 0x0000000306037211 */ /* 0x000fe200078f18ff */
[----:B------:R-:W-:Y:S01]  /*2cd0*/  IMAD.MOV.U32 R140, RZ, RZ, 0x6 ;  /* 0x00000006ff8c7424 */ /* 0x000fe200078e00ff */
[----:B------:R-:W-:Y:S01]  /*2ce0*/  LOP3.LUT R16, R16, 0x1c0, RZ, 0xc0, !PT ;  /* 0x000001c010107812 */ /* 0x000fe200078ec0ff */
[----:B------:R-:W-:Y:S01]  /*2cf0*/  IMAD.MOV.U32 R156, RZ, RZ, c[0x0][0x2b8] ;  /* 0x0000ae00ff9c7624 */ /* 0x000fe200078e00ff */
[--C-:B------:R-:W-:Y:S01]  /*2d00*/  LOP3.LUT R5, R15, 0x38, R3.reuse, 0xf8, !PT ;  /* 0x000000380f057812 */ /* 0x100fe200078ef803 */
[----:B------:R-:W-:Y:S01]  /*2d10*/  IMAD.MOV.U32 R155, RZ, RZ, c[0x0][0x27c] ;  /* 0x00009f00ff9b7624 */ /* 0x000fe200078e00ff */
[----:B------:R-:W1:Y:S01]  /*2d20*/  S2R R15, SR_TID.X ;  /* 0x00000000000f7919 */ /* 0x000e620000002100 */
[--C-:B------:R-:W-:Y:S01]  /*2d30*/  LOP3.LUT R4, R16, 0x38, R3.reuse, 0xf8, !PT ;  /* 0x0000003810047812 */ /* 0x100fe200078ef803 */
[----:B------:R-:W-:Y:S01]  /*2d40*/  IMAD R7, R25, c[0x0][0x26c], R0 ;  /* 0x00009b0019077a24 */ /* 0x000fe200078e0200 */
[----:B------:R-:W-:Y:S01]  /*2d50*/  IADD3 R16, R93, 0x20, RZ ;  /* 0x000000205d107810 */ /* 0x000fe20007ffe0ff */
[----:B------:R-:W-:Y:S01]  /*2d60*/  IMAD.SHL.U32 R151, R139, 0x40, RZ ;  /* 0x000000408b977824 */ /* 0x000fe200078e00ff */
[----:B------:R-:W-:Y:S01]  /*2d70*/  SHF.R.S32.HI R100, RZ, 0x3, R3 ;  /* 0x00000003ff647819 */ /* 0x000fe20000011403 */
[----:B------:R-:W-:Y:S01]  /*2d80*/  IMAD.SHL.U32 R138, R138, 0x20, RZ ;  /* 0x000000208a8a7824 */ /* 0x000fe200078e00ff */
[----:B------:R-:W-:Y:S01]  /*2d90*/  LOP3.LUT R78, R3, 0xfffffff8, RZ, 0xc0, !PT ;  /* 0xfffffff8034e7812 */ /* 0x000fe200078ec0ff */
[----:B------:R-:W-:Y:S01]  /*2da0*/  IMAD.SHL.U32 R16, R16, 0x40, RZ ;  /* 0x0000004010107824 */ /* 0x000fe200078e00ff */
[-C--:B------:R-:W-:Y:S01]  /*2db0*/  SHF.L.U64.HI R139, R139, R140.reuse, c[0x0][0x284] ;  /* 0x0000a1008b8b7619 */ /* 0x080fe2000001028c */
[----:B------:R-:W-:Y:S01]  /*2dc0*/  IMAD R0, R94, 0x20, R93 ;  /* 0x000000205e007824 */ /* 0x000fe200078e025d */
[C---:B------:R-:W-:Y:S01]  /*2dd0*/  SHF.L.U64.HI R140, R152.reuse, R140, c[0x0][0x294] ;  /* 0x0000a500988c7619 */ /* 0x040fe2000001028c */
[----:B------:R-:W-:Y:S01]  /*2de0*/  IMAD.SHL.U32 R152, R152, 0x40, RZ ;  /* 0x0000004098987824 */ /* 0x000fe200078e00ff */
[----:B------:R-:W-:Y:S01]  /*2df0*/  LOP3.LUT R16, R16, 0x1c0, RZ, 0xc0, !PT ;  /* 0x000001c010107812 */ /* 0x000fe200078ec0ff */
[----:B------:R-:W-:Y:S01]  /*2e00*/  IMAD.IADD R79, R77, 0x1, R7 ;  /* 0x000000014d4f7824 */ /* 0x000fe200078e0207 */
[----:B------:R-:W-:-:S02]  /*2e10*/  SHF.R.S32.HI R92, RZ, 0x1f, R78 ;  /* 0x0000001fff5c7819 */ /* 0x000fc4000001144e */
[----:B------:R-:W-:Y:S01]  /*2e20*/  SHF.R.U32.HI R16, RZ, 0x3, R16 ;  /* 0x00000003ff107819 */ /* 0x000fe20000011610 */
[----:B------:R-:W-:Y:S01]  /*2e30*/  BAR.SYNC.DEFER_BLOCKING 0x0 ;  /* 0x0000000000007b1d */ /* 0x000fe20000010000 */
[----:B------:R-:W-:Y:S02]  /*2e40*/  ISETP.NE.AND P1, PT, R156, 0x1, PT ;  /* 0x000000019c00780c */ /* 0x000fe40003f25270 */
[----:B------:R-:W-:Y:S02]  /*2e50*/  LOP3.LUT R5, R5, R16, RZ, 0x3c, !PT ;  /* 0x0000001005057212 */ /* 0x000fe400078e3cff */
[----:B------:R-:W-:Y:S02]  /*2e60*/  ISETP.GE.AND P0, PT, R155, 0x1, PT ;  /* 0x000000019b00780c */ /* 0x000fe40003f06270 */
[----:B--2---:R-:W-:-:S04]  /*2e70*/  LOP3.LUT R6, R17, 0x38, R3, 0xf8, !PT ;  /* 0x0000003811067812 */ /* 0x004fc800078ef803 */
[----:B---3--:R-:W-:Y:S02]  /*2e80*/  LOP3.LUT R6, R6, R14, RZ, 0x3c, !PT ;  /* 0x0000000e06067212 */ /* 0x008fe400078e3cff */
[----:B-1----:R-:W-:Y:S01]  /*2e90*/  SHF.R.S32.HI R14, RZ, 0x1f, R15 ;  /* 0x0000001fff0e7819 */ /* 0x002fe2000001140f */
[----:B----4-:R-:W-:-:S03]  /*2ea0*/  IMAD.IADD R5, R13, 0x1, R5 ;  /* 0x000000010d057824 */ /* 0x010fc600078e0205 */
[----:B------:R-:W-:Y:S02]  /*2eb0*/  LEA.HI R14, R14, R15, RZ, 0x5 ;  /* 0x0000000f0e0e7211 */ /* 0x000fe400078f28ff */
[----:B------:R-:W-:Y:S01]  /*2ec0*/  IADD3 R15, R93, 0x40, RZ ;  /* 0x000000405d0f7810 */ /* 0x000fe20007ffe0ff */
[----:B------:R-:W-:Y:S01]  /*2ed0*/  IMAD.SHL.U32 R121, R5, 0x2, RZ ;  /* 0x0000000205797824 */ /* 0x000fe200078e00ff */
[----:B------:R-:W-:-:S03]  /*2ee0*/  SHF.R.S32.HI R14, RZ, 0x5, R14 ;  /* 0x00000005ff0e7819 */ /* 0x000fc6000001140e */
[----:B------:R-:W-:Y:S02]  /*2ef0*/  IMAD.SHL.U32 R15, R15, 0x40, RZ ;  /* 0x000000400f0f7824 */ /* 0x000fe400078e00ff */
[----:B------:R-:W-:-:S03]  /*2f00*/  IMAD.SHL.U32 R14, R14, 0x200, RZ ;  /* 0x000002000e0e7824 */ /* 0x000fc600078e00ff */
[----:B------:R-:W-:Y:S01]  /*2f10*/  LOP3.LUT R15, R15, 0x1c0, RZ, 0xc0, !PT ;  /* 0x000001c00f0f7812 */ /* 0x000fe200078ec0ff */
[----:B------:R-:W-:-:S03]  /*2f20*/  IMAD.IADD R6, R14, 0x1, R6 ;  /* 0x000000010e067824 */ /* 0x000fc600078e0206 */
[----:B------:R-:W-:Y:S01]  /*2f30*/  SHF.R.U32.HI R15, RZ, 0x3, R15 ;  /* 0x00000003ff0f7819 */ /* 0x000fe2000001160f */
[----:B------:R-:W-:-:S03]  /*2f40*/  IMAD.SHL.U32 R122, R6, 0x2, RZ ;  /* 0x00000002067a7824 */ /* 0x000fc600078e00ff */
[----:B------:R-:W-:-:S05]  /*2f50*/  LOP3.LUT R4, R4, R15, RZ, 0x3c, !PT ;  /* 0x0000000f04047212 */ /* 0x000fca00078e3cff */
[----:B-----5:R-:W-:-:S04]  /*2f60*/  IMAD.IADD R3, R12, 0x1, R4 ;  /* 0x000000010c037824 */ /* 0x020fc800078e0204 */
[----:B------:R-:W-:Y:S02]  /*2f70*/  IMAD.SHL.U32 R120, R3, 0x2, RZ ;  /* 0x0000000203787824 */ /* 0x000fe400078e00ff */
.L_x_271:
[----:B------:R-:W-:Y:S01]  /*2f80*/  IMAD R3, R31, 0x50, R0 ;  /* 0x000000501f037824 */ /* 0x000fe200078e0200 */
[----:B------:R-:W-:Y:S01]  /*2f90*/  ISETP.NE.AND P1, PT, R156, 0x1, PT ;  /* 0x000000019c00780c */ /* 0x000fe20003f25270 */
[----:B------:R-:W-:Y:S01]  /*2fa0*/  IMAD.MOV.U32 R74, RZ, RZ, RZ ;  /* 0x000000ffff4a7224 */ /* 0x000fe200078e00ff */
[----:B------:R-:W-:Y:S04]  /*2fb0*/  DEPBAR.LE SB0, 0x0 ;  /* 0x000080000000791a */ /* 0x000fe80000000000 */
[----:B-1----:R-:W-:Y:S01]  /*2fc0*/  IMAD.IADD R4, R127, 0x1, R3 ;  /* 0x000000017f047824 */ /* 0x002fe200078e0203 */
[----:B------:R-:W-:Y:S01]  /*2fd0*/  ISETP.GE.AND P0, PT, R3, R2, PT ;  /* 0x000000020300720c */ /* 0x000fe20003f06270 */
[----:B------:R-:W-:Y:S01]  /*2fe0*/  WARPSYNC 0xffffffff ;  /* 0xffffffff00007948 */ /* 0x000fe20003800000 */
[----:B------:R-:W-:Y:S01]  /*2ff0*/  ISETP.GE.AND P2, PT, R155, 0x1, PT ;  /* 0x000000019b00780c */ /* 0x000fe20003f46270 */
[--C-:B------:R-:W-:Y:S01]  /*3000*/  IMAD.MOV.U32 R3, RZ, RZ, R4.reuse ;  /* 0x000000ffff037224 */ /* 0x100fe200078e0004 */
[----:B------:R-:W-:Y:S01]  /*3010*/  ISETP.GT.OR P0, PT, R0, 0x4f, P0 ;  /* 0x0000004f0000780c */ /* 0x000fe20000704670 */
[----:B------:R-:W-:Y:S01]  /*3020*/  BSSY B2, `(.L_x_237) ;  /* 0x0000417000027945 */ /* 0x000fe20003800000 */
[----:B------:R-:W-:Y:S05]  /*3030*/  @P1 IMAD.HI.U32 R5, R4, c[0x0][0x2bc], RZ ;  /* 0x0000af0004051a27 */ /* 0x000fea00078e00ff */
[----:B------:R-:W-:Y:S06]  /*3040*/  @P1 SHF.R.U32.HI R3, RZ, c[0x0][0x2c0], R5 ;  /* 0x0000b000ff031a19 */ /* 0x000fec0000011605 */
[C---:B------:R-:W-:Y:S04]  /*3050*/  @!P0 IADD3 R5, P1, R3.reuse, R112, RZ ;  /* 0x0000007003058210 */ /* 0x040fe80007f3e0ff */
[----:B------:R-:W-:Y:S01]  /*3060*/  @!P0 LEA.HI.X.SX32 R7, R3, R123, 0x1, P1 ;  /* 0x0000007b03078211 */ /* 0x000fe200008f0eff */
[----:B------:R-:W-:Y:S01]  /*3070*/  IMAD.MOV R3, RZ, RZ, -R3 ;  /* 0x000000ffff037224 */ /* 0x000fe200078e0a03 */
[----:B------:R-:W-:Y:S03]  /*3080*/  @!P0 LEA R6, P1, R5, c[0x0][0x2a0], 0x2 ;  /* 0x0000a80005068a11 */ /* 0x000fe600078210ff */
[----:B------:R-:W-:Y:S01]  /*3090*/  IMAD R75, R3, c[0x0][0x2b8], R4 ;  /* 0x0000ae00034b7a24 */ /* 0x000fe200078e0204 */
[----:B------:R-:W-:Y:S03]  /*30a0*/  @!P0 LEA.HI.X R7, R5, c[0x0][0x2a4], R7, 0x2, P1 ;  /* 0x0000a90005078a11 */ /* 0x000fe600008f1407 */
[----:B------:R-:W-:Y:S01]  /*30b0*/  IMAD.WIDE.U32 R4, R75, c[0x0][0x1e0], RZ ;  /* 0x000078004b047a25 */ /* 0x000fe200078e00ff */
[----:B------:R-:W-:Y:S01]  /*30c0*/  SHF.R.S32.HI R81, RZ, 0x1f, R75 ;  /* 0x0000001fff517819 */ /* 0x000fe2000001144b */
[----:B------:R-:W2:Y:S04]  /*30d0*/  @!P0 LDG.E R74, [R6.64] ;  /* 0x00000008064a8981 */ /* 0x000ea8000c1e1900 */
[----:B------:R-:W-:Y:S01]  /*30e0*/  IMAD R3, R81, c[0x0][0x1e0], RZ ;  /* 0x0000780051037a24 */ /* 0x000fe200078e02ff */
[----:B------:R-:W-:Y:S03]  /*30f0*/  BAR.SYNC.DEFER_BLOCKING 0x0 ;  /* 0x0000000000007b1d */ /* 0x000fe60000010000 */
[----:B------:R-:W-:Y:S04]  /*3100*/  IMAD R3, R75, c[0x0][0x1e4], R3 ;  /* 0x000079004b037a24 */ /* 0x000fe800078e0203 */
[----:B------:R-:W-:Y:S01]  /*3110*/  IMAD.IADD R5, R5, 0x1, R3 ;  /* 0x0000000105057824 */ /* 0x000fe200078e0203 */
[----:B--2---:R-:W-:Y:S03]  /*3120*/  SHF.R.S32.HI R89, RZ, 0x1f, R74 ;  /* 0x0000001fff597819 */ /* 0x004fe6000001144a */
[----:B------:R-:W-:Y:S04]  /*3130*/  IMAD.WIDE.U32 R4, R74, c[0x0][0x1f0], R4 ;  /* 0x00007c004a047a25 */ /* 0x000fe800078e0004 */
[----:B------:R-:W-:Y:S01]  /*3140*/  IMAD R6, R89, c[0x0][0x1f0], RZ ;  /* 0x00007c0059067a24 */ /* 0x000fe200078e02ff */
[----:B------:R-:W-:Y:S03]  /*3150*/  IADD3 R3, P0, R116, R4, RZ ;  /* 0x0000000474037210 */ /* 0x000fe60007f1e0ff */
[----:B------:R-:W-:Y:S05]  /*3160*/  IMAD R6, R74, c[0x0][0x1f4], R6 ;  /* 0x00007d004a067a24 */ /* 0x000fea00078e0206 */
[----:B------:R-:W-:Y:S02]  /*3170*/  IADD3.X R4, R126, R5, R6, P0, !PT ;  /* 0x000000057e047210 */ /* 0x000fe400007fe406 */
[C---:B------:R-:W-:Y:S04]  /*3180*/  LEA R71, P0, R3.reuse, c[0x0][0x1c8], 0x1 ;  /* 0x0000720003477a11 */ /* 0x040fe800078008ff */
[----:B------:R-:W-:Y:S01]  /*3190*/  LEA.HI.X R70, R3, c[0x0][0x1cc], R4, 0x1, P0 ;  /* 0x0000730003467a11 */ /* 0x000fe200000f0c04 */
[----:B------:R-:W-:-:S05]  /*31a0*/  @!P2 BRA `(.L_x_238) ;  /* 0x00003c600000a947 */ /* 0x000fca0003800000 */
[-C--:B------:R-:W-:Y:S01]  /*31b0*/  IMAD R5, R148, R31.reuse, RZ ;  /* 0x0000001f94057224 */ /* 0x080fe200078e02ff */
[----:B------:R-:W-:Y:S01]  /*31c0*/  ISETP.NE.AND P0, PT, RZ, UR5, PT ;  /* 0x00000005ff007c0c */ /* 0x000fe2000bf05270 */
[-C--:B------:R-:W-:Y:S01]  /*31d0*/  IMAD R4, R149, R31.reuse, RZ ;  /* 0x0000001f95047224 */ /* 0x080fe200078e02ff */
[----:B------:R-:W-:Y:S01]  /*31e0*/  SHF.R.S32.HI R3, RZ, 0x1f, R31 ;  /* 0x0000001fff037819 */ /* 0x000fe2000001141f */
[----:B------:R-:W-:Y:S04]  /*31f0*/  IMAD.WIDE.U32 R14, R136, R31, RZ ;  /* 0x0000001f880e7225 */ /* 0x000fe800078e00ff */
[C---:B------:R-:W-:Y:S02]  /*3200*/  IMAD R5, R3.reuse, R136, R5 ;  /* 0x0000008803057224 */ /* 0x040fe400078e0205 */
[----:B------:R-:W-:Y:S02]  /*3210*/  IMAD R4, R3, R134, R4 ;  /* 0x0000008603047224 */ /* 0x000fe400078e0204 */
[----:B------:R-:W-:Y:S01]  /*3220*/  IMAD R3, R31, -0x50, R2 ;  /* 0xffffffb01f037824 */ /* 0x000fe200078e0202 */
[----:B------:R-:W-:Y:S01]  /*3230*/  IADD3 R28, R15, R5, RZ ;  /* 0x000000050f1c7210 */ /* 0x000fe20007ffe0ff */
[----:B------:R-:W-:Y:S03]  /*3240*/  IMAD.WIDE.U32 R12, R134, R31, RZ ;  /* 0x0000001f860c7225 */ /* 0x000fe600078e00ff */
[----:B------:R-:W-:Y:S02]  /*3250*/  IMNMX R63, R3, 0x50, PT ;  /* 0x00000050033f7817 */ /* 0x000fe40003800200 */
[----:B------:R-:W-:Y:S01]  /*3260*/  IADD3 R29, R13, R4, RZ ;  /* 0x000000040d1d7210 */ /* 0x000fe20007ffe0ff */
[----:B------:R-:W-:-:S05]  /*3270*/  @!P0 BRA `(.L_x_239) ;  /* 0x00001e5000008947 */ /* 0x000fca0003800000 */
[----:B------:R-:W-:Y:S01]  /*3280*/  ISETP.GE.AND P3, PT, R93, R63, PT ;  /* 0x0000003f5d00720c */ /* 0x000fe20003f66270 */
[----:B------:R-:W-:Y:S01]  /*3290*/  BSSY B0, `(.L_x_240) ;  /* 0x000001b000007945 */ /* 0x000fe20003800000 */
[----:B------:R-:W-:Y:S01]  /*32a0*/  CS2R R40, SRZ ;  /* 0x0000000000287805 */ /* 0x000fe2000001ff00 */
[----:B------:R-:W-:Y:S01]  /*32b0*/  CS2R R36, SRZ ;  /* 0x0000000000247805 */ /* 0x000fe2000001ff00 */
[----:B------:R-:W-:Y:S01]  /*32c0*/  CS2R R32, SRZ ;  /* 0x0000000000207805 */ /* 0x000fe2000001ff00 */
[----:B------:R-:W-:Y:S01]  /*32d0*/  CS2R R8, SRZ ;  /* 0x0000000000087805 */ /* 0x000fe2000001ff00 */
[----:B------:R-:W-:Y:S07]  /*32e0*/  CS2R R4, SRZ ;  /* 0x0000000000047805 */ /* 0x000fee000001ff00 */
[----:B------:R-:W-:-:S05]  /*32f0*/  @P3 BRA `(.L_x_241) ;  /* 0x0000014000003947 */ /* 0x000fca0003800000 */
[----:B------:R-:W-:Y:S01]  /*3300*/  IADD3 R3, P0, R98, R14, RZ ;  /* 0x0000000e62037210 */ /* 0x000fe20007f1e0ff */
[----:B------:R-:W-:Y:S01]  /*3310*/  CS2R R32, SRZ ;  /* 0x0000000000207805 */ /* 0x000fe2000001ff00 */
[----:B------:R-:W-:Y:S01]  /*3320*/  CS2R R36, SRZ ;  /* 0x0000000000247805 */ /* 0x000fe2000001ff00 */
[----:B------:R-:W-:Y:S02]  /*3330*/  CS2R R8, SRZ ;  /* 0x0000000000087805 */ /* 0x000fe4000001ff00 */
[----:B------:R-:W-:Y:S01]  /*3340*/  IMAD.X R5, R28, 0x1, R104, P0 ;  /* 0x000000011c057824 */ /* 0x000fe200000e0668 */
[----:B------:R-:W-:Y:S05]  /*3350*/  IADD3 R4, P0, R96, R12, RZ ;  /* 0x0000000c60047210 */ /* 0x000fea0007f1e0ff */
[----:B------:R-:W-:Y:S01]  /*3360*/  IMAD.X R7, R29, 0x1, R103, P0 ;  /* 0x000000011d077824 */ /* 0x000fe200000e0667 */
[C---:B------:R-:W-:Y:S04]  /*3370*/  LEA R10, P0, R3.reuse, c[0x0][0x270], 0x1 ;  /* 0x00009c00030a7a11 */ /* 0x040fe800078008ff */
[----:B------:R-:W-:Y:S02]  /*3380*/  LEA.HI.X R11, R3, c[0x0][0x274], R5, 0x1, P0 ;  /* 0x00009d00030b7a11 */ /* 0x000fe400000f0c05 */
[C---:B------:R-:W-:Y:S04]  /*3390*/  LEA R6, P0, R4.reuse, c[0x0][0x288], 0x1 ;  /* 0x0000a20004067a11 */ /* 0x040fe800078008ff */
[----:B------:R-:W-:Y:S02]  /*33a0*/  LEA.HI.X R7, R4, c[0x0][0x28c], R7, 0x1, P0 ;  /* 0x0000a30004077a11 */ /* 0x000fe400000f0c07 */
[----:B------:R-:W-:Y:S01]  /*33b0*/  ISETP.GE.AND P0, PT, R86, c[0x0][0x27c], PT ;  /* 0x00009f0056007a0c */ /* 0x000fe20003f06270 */
[----:B------:R-:W-:Y:S11]  /*33c0*/  CS2R R4, SRZ ;  /* 0x0000000000047805 */ /* 0x000ff6000001ff00 */
[----:B------:R-:W-:Y:S01]  /*33d0*/  @!UPT UIADD3 URZ, URZ, URZ, URZ ;  /* 0x0000003f3f3ff290 */ /* 0x000fe2000fffe03f */
[----:B------:R1:W5:Y:S04]  /*33e0*/  @!P0 LDG.E.64 R32, [R10.64] ;  /* 0x000000080a208981 */ /* 0x000368000c1e1b00 */
[----:B------:R1:W5:Y:S01]  /*33f0*/  @!P0 LDG.E.64 R4, [R6.64] ;  /* 0x0000000806048981 */ /* 0x000362000c1e1b00 */
[----:B------:R-:W-:Y:S11]  /*3400*/  ISETP.GE.AND P0, PT, R88, c[0x0][0x27c], PT ;  /* 0x00009f0058007a0c */ /* 0x000ff60003f06270 */
[----:B------:R-:W-:Y:S02]  /*3410*/  @!UPT UIADD3 URZ, URZ, URZ, URZ ;  /* 0x0000003f3f3ff290 */ /* 0x000fe4000fffe03f */
[----:B------:R1:W5:Y:S04]  /*3420*/  @!P0 LDG.E.64 R36, [R10.64+0x20] ;  /* 0x000020080a248981 */ /* 0x000368000c1e1b00 */
[----:B------:R1:W5:Y:S02]  /*3430*/  @!P0 LDG.E.64 R8, [R6.64+0x20] ;  /* 0x0000200806088981 */ /* 0x000364000c1e1b00 */
.L_x_241:
[----:B------:R-:W-:Y:S05]  /*3440*/  BSYNC B0 ;  /* 0x0000000000007941 */ /* 0x000fea0003800000 */
.L_x_240:
[----:B------:R-:W-:Y:S01]  /*3450*/  IADD3 R20, R93, 0x20, RZ ;  /* 0x000000205d147810 */ /* 0x000fe20007ffe0ff */
[----:B-1---5:R-:W-:Y:S01]  /*3460*/  IMAD.MOV.U32 R7, RZ, RZ, R37 ;  /* 0x000000ffff077224 */ /* 0x022fe200078e0025 */
[----:B------:R-:W-:Y:S01]  /*3470*/  BSSY B0, `(.L_x_242) ;  /* 0x0000026000007945 */ /* 0x000fe20003800000 */
[----:B------:R-:W-:Y:S01]  /*3480*/  IMAD.MOV.U32 R6, RZ, RZ, R32 ;  /* 0x000000ffff067224 */ /* 0x000fe200078e0020 */
[----:B------:R-:W-:Y:S01]  /*3490*/  ISETP.GE.AND P4, PT, R20, R63, PT ;  /* 0x0000003f1400720c */ /* 0x000fe20003f86270 */
[----:B------:R-:W-:Y:S01]  /*34a0*/  IMAD.MOV.U32 R10, RZ, RZ, R36 ;  /* 0x000000ffff0a7224 */ /* 0x000fe200078e0024 */
[----:B------:R-:W-:Y:S01]  /*34b0*/  PRMT R47, R7, 0x7610, R47 ;  /* 0x00007610072f7816 */ /* 0x000fe2000000002f */
[----:B------:R-:W-:Y:S01]  /*34c0*/  IMAD.MOV.U32 R3, RZ, RZ, R33 ;  /* 0x000000ffff037224 */ /* 0x000fe200078e0021 */
[----:B------:R-:W-:Y:S01]  /*34d0*/  PRMT R30, R6, 0x7610, R30 ;  /* 0x00007610061e7816 */ /* 0x000fe2000000001e */
[----:B------:R-:W-:Y:S01]  /*34e0*/  IMAD.MOV.U32 R7, RZ, RZ, R9 ;  /* 0x000000ffff077224 */ /* 0x000fe200078e0009 */
[----:B------:R-:W-:Y:S01]  /*34f0*/  CS2R R38, SRZ ;  /* 0x0000000000267805 */ /* 0x000fe2000001ff00 */
[----:B------:R-:W-:Y:S01]  /*3500*/  IMAD.MOV.U32 R6, RZ, RZ, R4 ;  /* 0x000000ffff067224 */ /* 0x000fe200078e0004 */
[----:B------:R-:W-:Y:S01]  /*3510*/  PRMT R46, R3, 0x5410, R10 ;  /* 0x00005410032e7816 */ /* 0x000fe2000000000a */
[----:B------:R-:W-:Y:S01]  /*3520*/  CS2R R18, SRZ ;  /* 0x0000000000127805 */ /* 0x000fe2000001ff00 */
[----:B------:R-:W-:Y:S01]  /*3530*/  MOV R10, R8 ;  /* 0x00000008000a7202 */ /* 0x000fe20000000f00 */
[----:B------:R-:W-:Y:S01]  /*3540*/  CS2R R16, SRZ ;  /* 0x0000000000107805 */ /* 0x000fe2000001ff00 */
[----:B------:R-:W-:Y:S02]  /*3550*/  MOV R3, R5 ;  /* 0x0000000500037202 */ /* 0x000fe40000000f00 */
[----:B------:R-:W-:Y:S02]  /*3560*/  PRMT R24, R10, 0x5410, R7 ;  /* 0x000054100a187816 */ /* 0x000fe40000000007 */
[----:B------:R-:W-:Y:S01]  /*3570*/  PRMT R11, R6, 0x5410, R3 ;  /* 0x00005410060b7816 */ /* 0x000fe20000000003 */
[----:B------:R-:W-:-:S05]  /*3580*/  @P4 BRA `(.L_x_243) ;  /* 0x0000014000004947 */ /* 0x000fca0003800000 */
[----:B------:R-:W-:Y:S01]  /*3590*/  IADD3 R3, P1, P0, R98, R14, R153 ;  /* 0x0000000e62037210 */ /* 0x000fe2000783e099 */
[----:B------:R-:W-:Y:S01]  /*35a0*/  CS2R R38, SRZ ;  /* 0x0000000000267805 */ /* 0x000fe2000001ff00 */
[----:B------:R-:W-:Y:S01]  /*35b0*/  CS2R R16, SRZ ;  /* 0x0000000000107805 */ /* 0x000fe2000001ff00 */
[----:B------:R-:W-:Y:S01]  /*35c0*/  CS2R R40, SRZ ;  /* 0x0000000000287805 */ /* 0x000fe2000001ff00 */
[----:B------:R-:W-:Y:S01]  /*35d0*/  IADD3.X R6, R104, R28, R145, P1, P0 ;  /* 0x0000001c68067210 */ /* 0x000fe20000fe0491 */
[----:B------:R-:W-:Y:S01]  /*35e0*/  CS2R R18, SRZ ;  /* 0x0000000000127805 */ /* 0x000fe2000001ff00 */
[----:B------:R-:W-:Y:S04]  /*35f0*/  IADD3 R7, P1, P0, R96, R12, R154 ;  /* 0x0000000c60077210 */ /* 0x000fe8000783e09a */
[----:B------:R-:W-:Y:S02]  /*3600*/  IADD3.X R10, R103, R29, R146, P1, P0 ;  /* 0x0000001d670a7210 */ /* 0x000fe40000fe0492 */
[C---:B------:R-:W-:Y:S04]  /*3610*/  LEA R20, P0, R3.reuse, c[0x0][0x270], 0x1 ;  /* 0x00009c0003147a11 */ /* 0x040fe800078008ff */
[----:B------:R-:W-:Y:S02]  /*3620*/  LEA.HI.X R21, R3, c[0x0][0x274], R6, 0x1, P0 ;  /* 0x00009d0003157a11 */ /* 0x000fe400000f0c06 */
[C---:B------:R-:W-:Y:S04]  /*3630*/  LEA R6, P0, R7.reuse, c[0x0][0x288], 0x1 ;  /* 0x0000a20007067a11 */ /* 0x040fe800078008ff */
[----:B------:R-:W-:Y:S02]  /*3640*/  LEA.HI.X R7, R7, c[0x0][0x28c], R10, 0x1, P0 ;  /* 0x0000a30007077a11 */ /* 0x000fe400000f0c0a */
[----:B------:R-:W-:Y:S11]  /*3650*/  ISETP.GE.AND P0, PT, R86, c[0x0][0x27c], PT ;  /* 0x00009f0056007a0c */ /* 0x000ff60003f06270 */
[----:B------:R-:W-:Y:S02]  /*3660*/  @!UPT UIADD3 URZ, URZ, URZ, URZ ;  /* 0x0000003f3f3ff290 */ /* 0x000fe4000fffe03f */
[----:B------:R1:W5:Y:S04]  /*3670*/  @!P0 LDG.E.64 R38, [R20.64] ;  /* 0x0000000814268981 */ /* 0x000368000c1e1b00 */
[----:B------:R1:W5:Y:S01]  /*3680*/  @!P0 LDG.E.64 R16, [R6.64] ;  /* 0x0000000806108981 */ /* 0x000362000c1e1b00 */
[----:B------:R-:W-:Y:S11]  /*3690*/  ISETP.GE.AND P0, PT, R88, c[0x0][0x27c], PT ;  /* 0x00009f0058007a0c */ /* 0x000ff60003f06270 */
[----:B------:R-:W-:Y:S02]  /*36a0*/  @!UPT UIADD3 URZ, URZ, URZ, URZ ;  /* 0x0000003f3f3ff290 */ /* 0x000fe4000fffe03f */
[----:B------:R1:W5:Y:S04]  /*36b0*/  @!P0 LDG.E.64 R40, [R20.64+0x20] ;  /* 0x0000200814288981 */ /* 0x000368000c1e1b00 */
[----:B------:R1:W5:Y:S02]  /*36c0*/  @!P0 LDG.E.64 R18, [R6.64+0x20] ;  /* 0x0000200806128981 */ /* 0x000364000c1e1b00 */
.L_x_243:
[----:B------:R-:W-:Y:S05]  /*36d0*/  BSYNC B0 ;  /* 0x0000000000007941 */ /* 0x000fea0003800000 */
.L_x_242:
        /* <DEDUP_REMOVED lines=16> */
[----:B------:R-:W-:Y:S01]  /*37e0*/  MOV R3, R17 ;  /* 0x0000001100037202 */ /* 0x000fe20000000f00 */
[----:B------:R-:W-:Y:S01]  /*37f0*/  CS2R R20, SRZ ;  /* 0x0000000000147805 */ /* 0x000fe2000001ff00 */
[----:B------:R-:W-:Y:S02]  /*3800*/  PRMT R26, R10, 0x5410, R7 ;  /* 0x000054100a1a7816 */ /* 0x000fe40000000007 */
[----:B------:R-:W-:Y:S01]  /*3810*/  PRMT R25, R6, 0x5410, R3 ;  /* 0x0000541006197816 */ /* 0x000fe20000000003 */
[----:B------:R-:W-:-:S05]  /*3820*/  @P2 BRA `(.L_x_245) ;  /* 0x0000012000002947 */ /* 0x000fca0003800000 */
[----:B------:R-:W-:Y:S01]  /*3830*/  IADD3 R6, P1, P0, R98, R151, R14 ;  /* 0x0000009762067210 */ /* 0x000fe2000783e00e */
[----:B------:R-:W-:Y:S01]  /*3840*/  CS2R R44, SRZ ;  /* 0x00000000002c7805 */ /* 0x000fe2000001ff00 */
[----:B------:R-:W-:Y:S02]  /*3850*/  CS2R R22, SRZ ;  /* 0x0000000000167805 */ /* 0x000fe4000001ff00 */
[----:B------:R-:W-:Y:S02]  /*3860*/  IADD3.X R10, R104, R139, R28, P1, P0 ;  /* 0x0000008b680a7210 */ /* 0x000fe40000fe041c */
        /* <DEDUP_REMOVED lines=14> */
.L_x_245:
[----:B------:R-:W-:Y:S05]  /*3950*/  BSYNC B0 ;  /* 0x0000000000007941 */ /* 0x000fea0003800000 */
.L_x_244:
[----:B-1---5:R-:W-:Y:S01]  /*3960*/  MOV R6, R42 ;  /* 0x0000002a00067202 */ /* 0x022fe20000000f00 */
[----:B------:R1:W2:Y:S01]  /*3970*/  SHFL.IDX PT, R55, R70, RZ, 0x1c1f ;  /* 0x001c1fff46377589 */ /* 0x0002a200000e0000 */
[----:B------:R-:W-:Y:S01]  /*3980*/  IMAD.MOV.U32 R10, RZ, RZ, R44 ;  /* 0x000000ffff0a7224 */ /* 0x000fe200078e002c */
[----:B------:R-:W-:Y:S01]  /*3990*/  BSSY B1, `(.L_x_246) ;  /* 0x0000082000017945 */ /* 0x000fe20003800000 */
[----:B------:R-:W-:Y:S01]  /*39a0*/  PRMT R49, R49, 0x5410, R6 ;  /* 0x0000541031317816 */ /* 0x000fe20000000006 */
[----:B------:R-:W-:Y:S02]  /*39b0*/  IMAD.MOV.U32 R3, RZ, RZ, R43 ;  /* 0x000000ffff037224 */ /* 0x000fe400078e002b */
[----:B------:R1:W3:Y:S01]  /*39c0*/  SHFL.IDX PT, R54, R71, RZ, 0x1c1f ;  /* 0x001c1fff47367589 */ /* 0x0002e200000e0000 */
[----:B------:R-:W-:Y:S02]  /*39d0*/  IMAD.MOV.U32 R7, RZ, RZ, R45 ;  /* 0x000000ffff077224 */ /* 0x000fe400078e002d */
[----:B------:R-:W-:Y:S01]  /*39e0*/  PRMT R50, R3, 0x5410, R10 ;  /* 0x0000541003327816 */ /* 0x000fe2000000000a */
[----:B------:R-:W-:Y:S01]  /*39f0*/  IMAD.MOV.U32 R10, RZ, RZ, R22 ;  /* 0x000000ffff0a7224 */ /* 0x000fe200078e0016 */
[----:B------:R-:W-:Y:S01]  /*3a00*/  MOV R3, R21 ;  /* 0x0000001500037202 */ /* 0x000fe20000000f00 */
[----:B------:R-:W-:Y:S01]  /*3a10*/  IMAD.MOV.U32 R6, RZ, RZ, R20 ;  /* 0x000000ffff067224 */ /* 0x000fe200078e0014 */
[----:B------:R-:W-:Y:S02]  /*3a20*/  PRMT R51, R7, 0x7610, R51 ;  /* 0x0000761007337816 */ /* 0x000fe40000000033 */
[----:B------:R-:W-:Y:S02]  /*3a30*/  MOV R7, R23 ;  /* 0x0000001700077202 */ /* 0x000fe40000000f00 */
[----:B------:R-:W-:Y:S02]  /*3a40*/  PRMT R27, R6, 0x5410, R3 ;  /* 0x00005410061b7816 */ /* 0x000fe40000000003 */
[----:B------:R-:W-:Y:S01]  /*3a50*/  PRMT R28, R10, 0x5410, R7 ;  /* 0x000054100a1c7816 */ /* 0x000fe20000000007 */
[----:B------:R-:W-:-:S05]  /*3a60*/  @P3 BRA `(.L_x_247) ;  /* 0x0000074000003947 */ /* 0x000fca0003800000 */
[----:B------:R-:W-:Y:S01]  /*3a70*/  ISETP.NE.AND P0, PT, R80, RZ, PT ;  /* 0x000000ff5000720c */ /* 0x000fe20003f05270 */
[----:B------:R-:W-:Y:S01]  /*3a80*/  @!UPT UIADD3 URZ, URZ, URZ, URZ ;  /* 0x0000003f3f3ff290 */ /* 0x000fe2000fffe03f */
[----:B------:R-:W-:Y:S11]  /*3a90*/  BSSY B0, `(.L_x_248) ;  /* 0x0000038000007945 */ /* 0x000ff60003800000 */
[----:B------:R-:W-:-:S05]  /*3aa0*/  @P0 BRA `(.L_x_249) ;  /* 0x0000036000000947 */ /* 0x000fca0003800000 */
[C---:B---3--:R-:W-:Y:S01]  /*3ab0*/  LEA R52, P0, R84.reuse, R54, 0x1 ;  /* 0x0000003654347211 */ /* 0x048fe200078008ff */
[----:B------:R-:W3:Y:S03]  /*3ac0*/  LDS.128 R12, [R248+0x2800] ;  /* 0x00280000f80c7984 */ /* 0x000ee60000000c00 */
[----:B--2---:R-:W-:Y:S02]  /*3ad0*/  LEA.HI.X R53, R84, R55, R85, 0x1, P0 ;  /* 0x0000003754357211 */ /* 0x004fe400000f0c55 */
[----:B------:R-:W-:Y:S11]  /*3ae0*/  ISETP.GE.AND P0, PT, R86, c[0x0][0x27c], PT ;  /* 0x00009f0056007a0c */ /* 0x000ff60003f06270 */
[----:B------:R-:W-:Y:S02]  /*3af0*/  @!UPT UIADD3 URZ, URZ, URZ, URZ ;  /* 0x0000003f3f3ff290 */ /* 0x000fe4000fffe03f */
[----:B------:R-:W-:Y:S01]  /*3b00*/  @!P0 HADD2.F32 R3, -RZ, R11.H0_H0 ;  /* 0x2000000bff038230 */ /* 0x000fe20000004100 */
[--C-:B------:R-:W-:Y:S01]  /*3b10*/  @!P0 SHF.R.U64 R7, R4, 0x10, R5.reuse ;  /* 0x0000001004078819 */ /* 0x100fe20000001205 */
[----:B------:R-:W-:Y:S01]  /*3b20*/  @!P0 HADD2.F32 R30, -RZ, R30.H0_H0 ;  /* 0x2000001eff1e8230 */ /* 0x000fe20000004100 */
[----:B------:R-:W-:Y:S02]  /*3b30*/  @!P0 SHF.R.U32.HI R10, RZ, 0x10, R5 ;  /* 0x00000010ff0a8819 */ /* 0x000fe40000011605 */
[--C-:B------:R-:W-:Y:S02]  /*3b40*/  @!P0 SHF.R.U64 R34, R32, 0x10, R33.reuse ;  /* 0x0000001020228819 */ /* 0x100fe40000001221 */
[----:B------:R-:W-:Y:S05]  /*3b50*/  @!P0 SHF.R.U32.HI R35, RZ, 0x10, R33 ;  /* 0x00000010ff238819 */ /* 0x000fea0000011621 */
[----:B------:R-:W-:Y:S01]  /*3b60*/  @!P0 HADD2.F32 R35, -RZ, R35.H0_H0 ;  /* 0x20000023ff238230 */ /* 0x000fe20000004100 */
[----:B---3--:R-:W-:Y:S02]  /*3b70*/  @!P0 MOV R6, R12 ;  /* 0x0000000c00068202 */ /* 0x008fe40000000f00 */
[----:B------:R-:W-:Y:S03]  /*3b80*/  @!P0 MOV R5, R13 ;  /* 0x0000000d00058202 */ /* 0x000fe60000000f00 */
[--C-:B------:R-:W-:Y:S02]  /*3b90*/  @!P0 HADD2.F32 R29, -RZ, R6.reuse.H1_H1 ;  /* 0x30000006ff1d8230 */ /* 0x100fe40000004100 */
[----:B------:R-:W-:Y:S02]  /*3ba0*/  @!P0 HADD2.F32 R4, -RZ, R6.H0_H0 ;  /* 0x20000006ff048230 */ /* 0x000fe40000004100 */
[----:B------:R-:W-:Y:S01]  /*3bb0*/  @!P0 HADD2.F32 R6, -RZ, R7.H0_H0 ;  /* 0x20000007ff068230 */ /* 0x000fe20000004100 */
[CC--:B------:R-:W-:Y:S01]  /*3bc0*/  @!P0 FMUL.FTZ R33, R29.reuse, R3.reuse ;  /* 0x000000031d218220 */ /* 0x0c0fe20000410000 */
[--C-:B------:R-:W-:Y:S01]  /*3bd0*/  @!P0 HADD2.F32 R32, -RZ, R5.reuse.H1_H1 ;  /* 0x30000005ff208230 */ /* 0x100fe20000004100 */
[C---:B------:R-:W-:Y:S01]  /*3be0*/  @!P0 FMUL.FTZ R3, R4.reuse, R3 ;  /* 0x0000000304038220 */ /* 0x040fe20000410000 */
[----:B------:R-:W-:Y:S01]  /*3bf0*/  @!P0 HADD2.F32 R5, -RZ, R5.H0_H0 ;  /* 0x20000005ff058230 */ /* 0x000fe20000004100 */
[----:B------:R-:W-:Y:S01]  /*3c00*/  @!P0 FFMA.FTZ R58, R4, R30, -R33 ;  /* 0x0000001e043a8223 */ /* 0x000fe20000010821 */
[----:B------:R-:W-:Y:S01]  /*3c10*/  @!P0 MOV R7, R14 ;  /* 0x0000000e00078202 */ /* 0x000fe20000000f00 */
[----:B------:R-:W-:Y:S01]  /*3c20*/  @!P0 FFMA.FTZ R3, R29, R30, R3 ;  /* 0x0000001e1d038223 */ /* 0x000fe20000010003 */
[----:B------:R-:W-:Y:S01]  /*3c30*/  @!P0 HADD2.F32 R33, -RZ, R34.H0_H0 ;  /* 0x20000022ff218230 */ /* 0x000fe20000004100 */
[CC--:B------:R-:W-:Y:S01]  /*3c40*/  @!P0 FMUL.FTZ R34, R32.reuse, R6.reuse ;  /* 0x0000000620228220 */ /* 0x0c0fe20000410000 */
[----:B------:R-:W-:Y:S01]  /*3c50*/  @!P0 HADD2.F32 R30, -RZ, R46.H0_H0 ;  /* 0x2000002eff1e8230 */ /* 0x000fe20000004100 */
[C---:B------:R-:W-:Y:S01]  /*3c60*/  @!P0 FMUL.FTZ R4, R5.reuse, R6 ;  /* 0x0000000605048220 */ /* 0x040fe20000410000 */
[----:B------:R-:W-:Y:S01]  /*3c70*/  @!P0 MOV R6, R15 ;  /* 0x0000000f00068202 */ /* 0x000fe20000000f00 */
[-C--:B------:R-:W-:Y:S01]  /*3c80*/  @!P0 FFMA.FTZ R57, R5, R33.reuse, -R34 ;  /* 0x0000002105398223 */ /* 0x080fe20000010822 */
[----:B------:R-:W-:Y:S01]  /*3c90*/  @!P0 HADD2.F32 R29, -RZ, R7.H1_H1 ;  /* 0x30000007ff1d8230 */ /* 0x000fe20000004100 */
[----:B------:R-:W-:Y:S01]  /*3ca0*/  @!P0 FFMA.FTZ R4, R32, R33, R4 ;  /* 0x0000002120048223 */ /* 0x000fe20000010004 */
[----:B------:R-:W-:Y:S02]  /*3cb0*/  @!P0 HADD2.F32 R5, -RZ, R11.H1_H1 ;  /* 0x3000000bff058230 */ /* 0x000fe40000004100 */
[----:B------:R-:W-:Y:S02]  /*3cc0*/  @!P0 HADD2.F32 R11, -RZ, R10.H0_H0 ;  /* 0x2000000aff0b8230 */ /* 0x000fe40000004100 */
[----:B------:R-:W-:Y:S01]  /*3cd0*/  @!P0 F2FP.PACK_AB R4, R4, R57 ;  /* 0x000000390404823e */ /* 0x000fe200000000ff */
[----:B------:R-:W-:Y:S02]  /*3ce0*/  @!P0 HADD2.F32 R10, -RZ, R7.H0_H0 ;  /* 0x20000007ff0a8230 */ /* 0x000fe40000004100 */
[--C-:B------:R-:W-:Y:S01]  /*3cf0*/  @!P0 HADD2.F32 R7, -RZ, R6.reuse.H0_H0 ;  /* 0x20000006ff078230 */ /* 0x100fe20000004100 */
[----:B------:R-:W-:Y:S01]  /*3d00*/  @!P0 MOV R13, R4 ;  /* 0x00000004000d8202 */ /* 0x000fe20000000f00 */
[----:B------:R-:W-:Y:S01]  /*3d10*/  @!P0 HADD2.F32 R34, -RZ, R6.H1_H1 ;  /* 0x30000006ff228230 */ /* 0x000fe20000004100 */
[-C--:B------:R-:W-:Y:S02]  /*3d20*/  @!P0 FMUL.FTZ R6, R29, R5.reuse ;  /* 0x000000051d068220 */ /* 0x080fe40000410000 */
[C---:B------:R-:W-:Y:S02]  /*3d30*/  @!P0 FMUL.FTZ R5, R10.reuse, R5 ;  /* 0x000000050a058220 */ /* 0x040fe40000410000 */
[-C--:B------:R-:W-:Y:S02]  /*3d40*/  @!P0 FFMA.FTZ R10, R10, R30.reuse, -R6 ;  /* 0x0000001e0a0a8223 */ /* 0x080fe40000010806 */
[-C--:B------:R-:W-:Y:S02]  /*3d50*/  @!P0 FMUL.FTZ R6, R7, R11.reuse ;  /* 0x0000000b07068220 */ /* 0x080fe40000410000 */
[C---:B------:R-:W-:Y:S02]  /*3d60*/  @!P0 FMUL.FTZ R56, R34.reuse, R11 ;  /* 0x0000000b22388220 */ /* 0x040fe40000410000 */
[----:B------:R-:W-:Y:S02]  /*3d70*/  @!P0 FFMA.FTZ R5, R29, R30, R5 ;  /* 0x0000001e1d058223 */ /* 0x000fe40000010005 */
[-C--:B------:R-:W-:Y:S01]  /*3d80*/  @!P0 FFMA.FTZ R56, R7, R35.reuse, -R56 ;  /* 0x0000002307388223 */ /* 0x080fe20000010838 */
[----:B------:R-:W-:Y:S01]  /*3d90*/  @!P0 F2FP.PACK_AB R7, R3, R58 ;  /* 0x0000003a0307823e */ /* 0x000fe200000000ff */
[----:B------:R-:W-:Y:S01]  /*3da0*/  @!P0 FFMA.FTZ R6, R34, R35, R6 ;  /* 0x0000002322068223 */ /* 0x000fe20000010006 */
[----:B------:R-:W-:Y:S02]  /*3db0*/  @!P0 F2FP.PACK_AB R5, R5, R10 ;  /* 0x0000000a0505823e */ /* 0x000fe400000000ff */
[----:B------:R-:W-:Y:S02]  /*3dc0*/  @!P0 MOV R12, R7 ;  /* 0x00000007000c8202 */ /* 0x000fe40000000f00 */
[----:B------:R-:W-:Y:S02]  /*3dd0*/  @!P0 F2FP.PACK_AB R3, R6, R56 ;  /* 0x000000380603823e */ /* 0x000fe400000000ff */
[----:B------:R-:W-:Y:S02]  /*3de0*/  @!P0 MOV R14, R5 ;  /* 0x00000005000e8202 */ /* 0x000fe40000000f00 */
[----:B------:R-:W-:Y:S05]  /*3df0*/  @!P0 MOV R15, R3 ;  /* 0x00000003000f8202 */ /* 0x000fea0000000f00 */
[----:B------:R2:W-:Y:S02]  /*3e00*/  ST.E.128 [R52.64], R12 ;  /* 0x0000000c34007985 */ /* 0x0005e4000c101d08 */
.L_x_249:
[----:B------:R-:W-:Y:S05]  /*3e10*/  BSYNC B0 ;  /* 0x0000000000007941 */ /* 0x000fea0003800000 */
.L_x_248:
[----:B------:R-:W-:Y:S11]  /*3e20*/  ISETP.NE.AND P0, PT, R105, RZ, PT ;  /* 0x000000ff6900720c */ /* 0x000ff60003f05270 */
[----:B------:R-:W-:Y:S02]  /*3e30*/  @!UPT UIADD3 URZ, URZ, URZ, URZ ;  /* 0x0000003f3f3ff290 */ /* 0x000fe4000fffe03f */
[----:B------:R-:W-:-:S05]  /*3e40*/  @P0 BRA `(.L_x_247) ;  /* 0x0000036000000947 */ /* 0x000fca0003800000 */
[C---:B---3--:R-:W-:Y:S01]  /*3e50*/  LEA R34, P0, R208.reuse, R54, 0x1 ;  /* 0x00000036d0227211 */ /* 0x048fe200078008ff */
[----:B--2---:R-:W2:Y:S03]  /*3e60*/  LDS.128 R12, [R249+0x2800] ;  /* 0x00280000f90c7984 */ /* 0x004ea60000000c00 */
[----:B------:R-:W-:Y:S02]  /*3e70*/  LEA.HI.X R35, R208, R55, R250, 0x1, P0 ;  /* 0x00000037d0237211 */ /* 0x000fe400000f0cfa */
[----:B------:R-:W-:Y:S11]  /*3e80*/  ISETP.GE.AND P0, PT, R88, c[0x0][0x27c], PT ;  /* 0x00009f0058007a0c */ /* 0x000ff60003f06270 */
[----:B------:R-:W-:Y:S02]  /*3e90*/  @!UPT UIADD3 URZ, URZ, URZ, URZ ;  /* 0x0000003f3f3ff290 */ /* 0x000fe4000fffe03f */
[----:B------:R-:W-:Y:S01]  /*3ea0*/  @!P0 HADD2.F32 R3, -RZ, R24.H0_H0 ;  /* 0x20000018ff038230 */ /* 0x000fe20000004100 */
[----:B------:R-:W-:Y:S02]  /*3eb0*/  @!P0 SHF.R.U64 R6, R8, 0x10, R9 ;  /* 0x0000001008068819 */ /* 0x000fe40000001209 */
[----:B------:R-:W-:Y:S02]  /*3ec0*/  @!P0 SHF.R.U64 R11, R36, 0x10, R37 ;  /* 0x00000010240b8819 */ /* 0x000fe40000001225 */
[----:B------:R-:W-:Y:S01]  /*3ed0*/  @!P0 SHF.R.U32.HI R8, RZ, 0x10, R9 ;  /* 0x00000010ff088819 */ /* 0x000fe20000011609 */
[----:B------:R-:W-:Y:S01]  /*3ee0*/  @!P0 HADD2.F32 R9, -RZ, R46.H1_H1 ;  /* 0x3000002eff098230 */ /* 0x000fe20000004100 */
[----:B------:R-:W-:Y:S01]  /*3ef0*/  @!P0 SHF.R.U32.HI R32, RZ, 0x10, R37 ;  /* 0x00000010ff208819 */ /* 0x000fe20000011625 */
[----:B------:R-:W-:Y:S02]  /*3f00*/  @!P0 HADD2.F32 R6, -RZ, R6.H0_H0 ;  /* 0x20000006ff068230 */ /* 0x000fe40000004100 */
[----:B------:R-:W-:Y:S02]  /*3f10*/  @!P0 HADD2.F32 R11, -RZ, R11.H0_H0 ;  /* 0x2000000bff0b8230 */ /* 0x000fe40000004100 */
[----:B------:R-:W-:Y:S01]  /*3f20*/  @!P0 HADD2.F32 R32, -RZ, R32.H0_H0 ;  /* 0x20000020ff208230 */ /* 0x000fe20000004100 */
[----:B--2---:R-:W-:Y:S02]  /*3f30*/  @!P0 MOV R4, R12 ;  /* 0x0000000c00048202 */ /* 0x004fe40000000f00 */
[----:B------:R-:W-:Y:S03]  /*3f40*/  @!P0 MOV R5, R13 ;  /* 0x0000000d00058202 */ /* 0x000fe60000000f00 */
[--C-:B------:R-:W-:Y:S02]  /*3f50*/  @!P0 HADD2.F32 R7, -RZ, R4.reuse.H1_H1 ;  /* 0x30000004ff078230 */ /* 0x100fe40000004100 */
[----:B------:R-:W-:Y:S02]  /*3f60*/  @!P0 HADD2.F32 R4, -RZ, R4.H0_H0 ;  /* 0x20000004ff048230 */ /* 0x000fe40000004100 */
[--C-:B------:R-:W-:Y:S01]  /*3f70*/  @!P0 HADD2.F32 R10, -RZ, R5.reuse.H1_H1 ;  /* 0x30000005ff0a8230 */ /* 0x100fe20000004100 */
[CC--:B------:R-:W-:Y:S01]  /*3f80*/  @!P0 FMUL.FTZ R29, R7.reuse, R3.reuse ;  /* 0x00000003071d8220 */ /* 0x0c0fe20000410000 */
[----:B------:R-:W-:Y:S01]  /*3f90*/  @!P0 HADD2.F32 R5, -RZ, R5.H0_H0 ;  /* 0x20000005ff058230 */ /* 0x000fe20000004100 */
[C---:B------:R-:W-:Y:S02]  /*3fa0*/  @!P0 FMUL.FTZ R3, R4.reuse, R3 ;  /* 0x0000000304038220 */ /* 0x040fe40000410000 */
[-C--:B------:R-:W-:Y:S02]  /*3fb0*/  @!P0 FFMA.FTZ R37, R4, R9.reuse, -R29 ;  /* 0x0000000904258223 */ /* 0x080fe4000001081d */
[----:B------:R-:W-:Y:S01]  /*3fc0*/  @!P0 FFMA.FTZ R3, R7, R9, R3 ;  /* 0x0000000907038223 */ /* 0x000fe20000010003 */
[----:B------:R-:W-:Y:S01]  /*3fd0*/  @!P0 MOV R7, R14 ;  /* 0x0000000e00078202 */ /* 0x000fe20000000f00 */
[CC--:B------:R-:W-:Y:S01]  /*3fe0*/  @!P0 FMUL.FTZ R29, R10.reuse, R6.reuse ;  /* 0x000000060a1d8220 */ /* 0x0c0fe20000410000 */
[----:B------:R-:W-:Y:S01]  /*3ff0*/  @!P0 HADD2.F32 R9, -RZ, R8.H0_H0 ;  /* 0x20000008ff098230 */ /* 0x000fe20000004100 */
[C---:B------:R-:W-:Y:S01]  /*4000*/  @!P0 FMUL.FTZ R4, R5.reuse, R6 ;  /* 0x0000000605048220 */ /* 0x040fe20000410000 */
[----:B------:R-:W-:Y:S01]  /*4010*/  @!P0 MOV R6, R15 ;  /* 0x0000000f00068202 */ /* 0x000fe20000000f00 */
[-C--:B------:R-:W-:Y:S01]  /*4020*/  @!P0 FFMA.FTZ R36, R5, R11.reuse, -R29 ;  /* 0x0000000b05248223 */ /* 0x080fe2000001081d */
[----:B------:R-:W-:Y:S01]  /*4030*/  @!P0 HADD2.F32 R5, -RZ, R24.H1_H1 ;  /* 0x30000018ff058230 */ /* 0x000fe20000004100 */
[----:B------:R-:W-:Y:S01]  /*4040*/  @!P0 FFMA.FTZ R4, R10, R11, R4 ;  /* 0x0000000b0a048223 */ /* 0x000fe20000010004 */
[--C-:B------:R-:W-:Y:S02]  /*4050*/  @!P0 HADD2.F32 R24, -RZ, R7.reuse.H1_H1 ;  /* 0x30000007ff188230 */ /* 0x100fe40000004100 */
[----:B------:R-:W-:Y:S02]  /*4060*/  @!P0 HADD2.F32 R8, -RZ, R7.H0_H0 ;  /* 0x20000007ff088230 */ /* 0x000fe40000004100 */
[----:B------:R-:W-:Y:S01]  /*4070*/  @!P0 F2FP.PACK_AB R4, R4, R36 ;  /* 0x000000240404823e */ /* 0x000fe200000000ff */
[--C-:B------:R-:W-:Y:S02]  /*4080*/  @!P0 HADD2.F32 R7, -RZ, R6.reuse.H0_H0 ;  /* 0x20000006ff078230 */ /* 0x100fe40000004100 */
[----:B------:R-:W-:Y:S01]  /*4090*/  @!P0 HADD2.F32 R29, -RZ, R47.H0_H0 ;  /* 0x2000002fff1d8230 */ /* 0x000fe20000004100 */
[----:B------:R-:W-:Y:S01]  /*40a0*/  @!P0 MOV R13, R4 ;  /* 0x00000004000d8202 */ /* 0x000fe20000000f00 */
[----:B------:R-:W-:Y:S01]  /*40b0*/  @!P0 HADD2.F32 R30, -RZ, R6.H1_H1 ;  /* 0x30000006ff1e8230 */ /* 0x000fe20000004100 */
[-C--:B------:R-:W-:Y:S02]  /*40c0*/  @!P0 FMUL.FTZ R6, R24, R5.reuse ;  /* 0x0000000518068220 */ /* 0x080fe40000410000 */
[C---:B------:R-:W-:Y:S02]  /*40d0*/  @!P0 FMUL.FTZ R5, R8.reuse, R5 ;  /* 0x0000000508058220 */ /* 0x040fe40000410000 */
[----:B------:R-:W-:Y:S02]  /*40e0*/  @!P0 FFMA.FTZ R8, R8, R29, -R6 ;  /* 0x0000001d08088223 */ /* 0x000fe40000010806 */
[CC--:B------:R-:W-:Y:S02]  /*40f0*/  @!P0 FMUL.FTZ R6, R7.reuse, R9.reuse ;  /* 0x0000000907068220 */ /* 0x0c0fe40000410000 */
[----:B------:R-:W-:Y:S02]  /*4100*/  @!P0 FMUL.FTZ R33, R30, R9 ;  /* 0x000000091e218220 */ /* 0x000fe40000410000 */
        /* <DEDUP_REMOVED lines=10> */
.L_x_247:
[----:B------:R-:W-:Y:S05]  /*41b0*/  BSYNC B1 ;  /* 0x0000000000017941 */ /* 0x000fea0003800000 */
.L_x_246:
[----:B--2---:R2:W4:Y:S01]  /*41c0*/  SHFL.IDX PT, R34, R70, 0x1, 0x1c1f ;  /* 0x003c1f0046227f89 */ /* 0x00452200000e0000 */
[----:B------:R-:W-:Y:S03]  /*41d0*/  BSSY B1, `(.L_x_250) ;  /* 0x0000077000017945 */ /* 0x000fe60003800000 */
[----:B------:R2:W1:Y:S01]  /*41e0*/  SHFL.IDX PT, R30, R71, 0x1, 0x1c1f ;  /* 0x003c1f00471e7f89 */ /* 0x00046200000e0000 */
[----:B------:R-:W-:-:S05]  /*41f0*/  @P4 BRA `(.L_x_251) ;  /* 0x0000074000004947 */ /* 0x000fca0003800000 */
[----:B------:R-:W-:Y:S01]  /*4200*/  ISETP.NE.AND P0, PT, R80, RZ, PT ;  /* 0x000000ff5000720c */ /* 0x000fe20003f05270 */
[----:B------:R-:W-:Y:S01]  /*4210*/  @!UPT UIADD3 URZ, URZ, URZ, URZ ;  /* 0x0000003f3f3ff290 */ /* 0x000fe2000fffe03f */
[----:B------:R-:W-:Y:S11]  /*4220*/  BSSY B0, `(.L_x_252) ;  /* 0x0000038000007945 */ /* 0x000ff60003800000 */
[----:B------:R-:W-:-:S05]  /*4230*/  @P0 BRA `(.L_x_253) ;  /* 0x0000036000000947 */ /* 0x000fca0003800000 */
[C---:B-1----:R-:W-:Y:S01]  /*4240*/  LEA R32, P0, R84.reuse, R30, 0x1 ;  /* 0x0000001e54207211 */ /* 0x042fe200078008ff */
[----:B------:R-:W1:Y:S03]  /*4250*/  LDS.128 R8, [R248+0x3800] ;  /* 0x00380000f8087984 */ /* 0x000e660000000c00 */
[----:B----4-:R-:W-:Y:S02]  /*4260*/  LEA.HI.X R33, R84, R34, R85, 0x1, P0 ;  /* 0x0000002254217211 */ /* 0x010fe400000f0c55 */
[----:B------:R-:W-:Y:S11]  /*4270*/  ISETP.GE.AND P0, PT, R86, c[0x0][0x27c], PT ;  /* 0x00009f0056007a0c */ /* 0x000ff60003f06270 */
[----:B------:R-:W-:Y:S02]  /*4280*/  @!UPT UIADD3 URZ, URZ, URZ, URZ ;  /* 0x0000003f3f3ff290 */ /* 0x000fe4000fffe03f */
[----:B------:R-:W-:Y:S01]  /*4290*/  @!P0 HADD2.F32 R3, -RZ, R25.H0_H0 ;  /* 0x20000019ff038230 */ /* 0x000fe20000004100 */
[----:B------:R-:W-:Y:S01]  /*42a0*/  @!P0 SHF.R.U64 R6, R16, 0x10, R17 ;  /* 0x0000001010068819 */ /* 0x000fe20000001211 */
[----:B------:R-:W-:Y:S01]  /*42b0*/  @!P0 HADD2.F32 R12, -RZ, R47.H1_H1 ;  /* 0x3000002fff0c8230 */ /* 0x000fe20000004100 */
[----:B------:R-:W-:Y:S02]  /*42c0*/  @!P0 SHF.R.U64 R15, R38, 0x10, R39 ;  /* 0x00000010260f8819 */ /* 0x000fe40000001227 */
[----:B------:R-:W-:Y:S01]  /*42d0*/  @!P0 SHF.R.U32.HI R13, RZ, 0x10, R17 ;  /* 0x00000010ff0d8819 */ /* 0x000fe20000011611 */
[----:B------:R-:W-:Y:S01]  /*42e0*/  @!P0 HADD2.F32 R6, -RZ, R6.H0_H0 ;  /* 0x20000006ff068230 */ /* 0x000fe20000004100 */
[----:B------:R-:W-:Y:S01]  /*42f0*/  @!P0 SHF.R.U32.HI R29, RZ, 0x10, R39 ;  /* 0x00000010ff1d8819 */ /* 0x000fe20000011627 */
[----:B------:R-:W-:Y:S02]  /*4300*/  @!P0 HADD2.F32 R15, -RZ, R15.H0_H0 ;  /* 0x2000000fff0f8230 */ /* 0x000fe40000004100 */
[----:B------:R-:W-:Y:S02]  /*4310*/  @!P0 HADD2.F32 R17, -RZ, R48.H0_H0 ;  /* 0x20000030ff118230 */ /* 0x000fe40000004100 */
[----:B------:R-:W-:Y:S01]  /*4320*/  @!P0 HADD2.F32 R13, -RZ, R13.H0_H0 ;  /* 0x2000000dff0d8230 */ /* 0x000fe20000004100 */
[----:B-1----:R-:W-:Y:S02]  /*4330*/  @!P0 MOV R4, R8 ;  /* 0x0000000800048202 */ /* 0x002fe40000000f00 */
        /* <DEDUP_REMOVED lines=10> */
[CC--:B------:R-:W-:Y:S02]  /*43e0*/  @!P0 FMUL.FTZ R16, R14.reuse, R6.reuse ;  /* 0x000000060e108220 */ /* 0x0c0fe40000410000 */
        /* <DEDUP_REMOVED lines=8> */
[--C-:B------:R-:W-:Y:S02]  /*4470*/  @!P0 HADD2.F32 R7, -RZ, R6.reuse.H0_H0 ;  /* 0x20000006ff078230 */ /* 0x100fe40000004100 */
[----:B------:R-:W-:Y:S01]  /*4480*/  @!P0 HADD2.F32 R24, -RZ, R6.H1_H1 ;  /* 0x30000006ff188230 */ /* 0x000fe20000004100 */
[-C--:B------:R-:W-:Y:S01]  /*4490*/  @!P0 FMUL.FTZ R6, R16, R5.reuse ;  /* 0x0000000510068220 */ /* 0x080fe20000410000 */
[----:B------:R-:W-:Y:S01]  /*44a0*/  @!P0 MOV R9, R4 ;  /* 0x0000000400098202 */ /* 0x000fe20000000f00 */
[C---:B------:R-:W-:Y:S01]  /*44b0*/  @!P0 FMUL.FTZ R5, R12.reuse, R5 ;  /* 0x000000050c058220 */ /* 0x040fe20000410000 */
[----:B------:R-:W-:Y:S01]  /*44c0*/  @!P0 HADD2.F32 R25, -RZ, R29.H0_H0 ;  /* 0x2000001dff198230 */ /* 0x000fe20000004100 */
        /* <DEDUP_REMOVED lines=13> */
.L_x_253:
[----:B------:R-:W-:Y:S05]  /*45a0*/  BSYNC B0 ;  /* 0x0000000000007941 */ /* 0x000fea0003800000 */
.L_x_252:
[----:B------:R-:W-:Y:S11]  /*45b0*/  ISETP.NE.AND P0, PT, R105, RZ, PT ;  /* 0x000000ff6900720c */ /* 0x000ff60003f05270 */
[----:B------:R-:W-:Y:S02]  /*45c0*/  @!UPT UIADD3 URZ, URZ, URZ, URZ ;  /* 0x0000003f3f3ff290 */ /* 0x000fe4000fffe03f */
        /* <DEDUP_REMOVED lines=9> */
[----:B------:R-:W-:Y:S01]  /*4660*/  @!P0 SHF.R.U64 R15, R40, 0x10, R41 ;  /* 0x00000010280f8819 */ /* 0x000fe20000001229 */
[----:B------:R-:W-:Y:S01]  /*4670*/  @!P0 HADD2.F32 R17, -RZ, R49.H0_H0 ;  /* 0x20000031ff118230 */ /* 0x000fe20000004100 */
        /* <DEDUP_REMOVED lines=21> */
[--C-:B------:R-:W-:Y:S01]  /*47d0*/  @!P0 HADD2.F32 R16, -RZ, R7.reuse.H1_H1 ;  /* 0x30000007ff108230 */ /* 0x100fe20000004100 */
        /* <DEDUP_REMOVED lines=22> */
.L_x_251:
[----:B------:R-:W-:Y:S05]  /*4940*/  BSYNC B1 ;  /* 0x0000000000017941 */ /* 0x000fea0003800000 */
.L_x_250:
[----:B------:R2:W4:Y:S04]  /*4950*/  SHFL.IDX PT, R29, R70, 0x2, 0x1c1f ;  /* 0x005c1f00461d7f89 */ /* 0x00052800000e0000 */
[----:B------:R2:W3:Y:S01]  /*4960*/  SHFL.IDX PT, R26, R71, 0x2, 0x1c1f ;  /* 0x005c1f00471a7f89 */ /* 0x0004e200000e0000 */
[----:B------:R-:W-:-:S05]  /*4970*/  @P2 BRA `(.L_x_254) ;  /* 0x0000281000002947 */ /* 0x000fca0003800000 */
[----:B------:R-:W-:Y:S01]  /*4980*/  ISETP.NE.AND P0, PT, R80, RZ, PT ;  /* 0x000000ff5000720c */ /* 0x000fe20003f05270 */
[----:B------:R-:W-:Y:S01]  /*4990*/  @!UPT UIADD3 URZ, URZ, URZ, URZ ;  /* 0x0000003f3f3ff290 */ /* 0x000fe2000fffe03f */
[----:B------:R-:W-:Y:S11]  /*49a0*/  BSSY B0, `(.L_x_255) ;  /* 0x0000038000007945 */ /* 0x000ff60003800000 */
[----:B------:R-:W-:-:S05]  /*49b0*/  @P0 BRA `(.L_x_256) ;  /* 0x0000036000000947 */ /* 0x000fca0003800000 */
[C---:B-1-3--:R-:W-:Y:S01]  /*49c0*/  LEA R24, P0, R84.reuse, R26, 0x1 ;  /* 0x0000001a54187211 */ /* 0x04afe200078008ff */
        /* <DEDUP_REMOVED lines=53> */
.L_x_256:
[----:B------:R-:W-:Y:S05]  /*4d20*/  BSYNC B0 ;  /* 0x0000000000007941 */ /* 0x000fea0003800000 */
.L_x_255:
[----:B------:R-:W-:Y:S11]  /*4d30*/  ISETP.NE.AND P0, PT, R105, RZ, PT ;  /* 0x000000ff6900720c */ /* 0x000ff60003f05270 */
[----:B------:R-:W-:Y:S02]  /*4d40*/  @!UPT UIADD3 URZ, URZ, URZ, URZ ;  /* 0x0000003f3f3ff290 */ /* 0x000fe4000fffe03f */
        /* <DEDUP_REMOVED lines=54> */
[----:B------:R1:W-:Y:S01]  /*50b0*/  ST.E.128 [R24.64], R8 ;  /* 0x0000000818007985 */ /* 0x0003e2000c101d08 */
[----:B------:R-:W-:-:S05]  /*50c0*/  BRA `(.L_x_254) ;  /* 0x000020c000007947 */ /* 0x000fca0003800000 */
.L_x_239:
[C---:B------:R-:W-:Y:S01]  /*50d0*/  IADD3 R158, R93.reuse, 0x20, RZ ;  /* 0x000000205d9e7810 */ /* 0x040fe20007ffe0ff */
[----:B------:R-:W-:Y:S01]  /*50e0*/  CS2R R22, SRZ ;  /* 0x0000000000167805 */ /* 0x000fe2000001ff00 */
[----:B------:R-:W-:Y:S01]  /*50f0*/  IADD3 R157, R93, 0x40, RZ ;  /* 0x000000405d9d7810 */ /* 0x000fe20007ffe0ff */
[----:B------:R-:W-:Y:S01]  /*5100*/  CS2R R20, SRZ ;  /* 0x0000000000147805 */ /* 0x000fe2000001ff00 */
[----:B------:R-:W-:Y:S01]  /*5110*/  ISETP.GE.AND P0, PT, R158, R63, PT ;  /* 0x0000003f9e00720c */ /* 0x000fe20003f06270 */
[----:B------:R-:W-:Y:S01]  /*5120*/  CS2R R54, SRZ ;  /* 0x0000000000367805 */ /* 0x000fe2000001ff00 */
[----:B------:R-:W-:Y:S01]  /*5130*/  ISETP.NE.AND P5, PT, R80, RZ, PT ;  /* 0x000000ff5000720c */ /* 0x000fe20003fa5270 */
[----:B------:R-:W-:Y:S01]  /*5140*/  CS2R R52, SRZ ;  /* 0x0000000000347805 */ /* 0x000fe2000001ff00 */
[----:B------:R-:W-:Y:S01]  /*5150*/  ISETP.GE.OR P2, PT, R84, c[0x0][0x27c], P0 ;  /* 0x00009f0054007a0c */ /* 0x000fe20000746670 */
[----:B------:R-:W-:Y:S01]  /*5160*/  CS2R R26, SRZ ;  /* 0x00000000001a7805 */ /* 0x000fe2000001ff00 */
[----:B------:R-:W-:Y:S01]  /*5170*/  ISETP.NE.AND P4, PT, R124, RZ, PT ;  /* 0x000000ff7c00720c */ /* 0x000fe20003f85270 */
[----:B------:R-:W-:Y:S01]  /*5180*/  CS2R R24, SRZ ;  /* 0x0000000000187805 */ /* 0x000fe2000001ff00 */
[----:B------:R-:W-:Y:S01]  /*5190*/  IADD3 R128, -R141, c[0x0][0x1d4], RZ ;  /* 0x000075008d807a10 */ /* 0x000fe20007ffe1ff */
[----:B------:R-:W-:Y:S01]  /*51a0*/  CS2R R50, SRZ ;  /* 0x0000000000327805 */ /* 0x000fe2000001ff00 */
[----:B------:R-:W-:Y:S01]  /*51b0*/  CS2R R48, SRZ ;  /* 0x0000000000307805 */ /* 0x000fe2000001ff00 */
[----:B------:R-:W-:Y:S01]  /*51c0*/  CS2R R34, SRZ ;  /* 0x0000000000227805 */ /* 0x000fe2000001ff00 */
[----:B------:R-:W-:Y:S01]  /*51d0*/  CS2R R32, SRZ ;  /* 0x0000000000207805 */ /* 0x000fe2000001ff00 */
[----:B------:R1:W2:Y:S01]  /*51e0*/  SHFL.IDX PT, R61, R70, RZ, 0x1c1f ;  /* 0x001c1fff463d7589 */ /* 0x0002a200000e0000 */
[----:B------:R-:W-:Y:S03]  /*51f0*/  BSSY B0, `(.L_x_257) ;  /* 0x00000c2000007945 */ /* 0x000fe60003800000 */
[----:B------:R-:W-:Y:S04]  /*5200*/  @!P2 IADD3 R3, P1, P0, R90, R14, R153 ;  /* 0x0000000e5a03a210 */ /* 0x000fe8000783e099 */
[----:B------:R-:W-:Y:S01]  /*5210*/  @!P2 IADD3.X R4, R102, R28, R145, P1, P0 ;  /* 0x0000001c6604a210 */ /* 0x000fe20000fe0491 */
[----:B------:R1:W3:Y:S01]  /*5220*/  SHFL.IDX PT, R60, R71, RZ, 0x1c1f ;  /* 0x001c1fff473c7589 */ /* 0x0002e200000e0000 */
[----:B------:R-:W-:Y:S04]  /*5230*/  @!P2 IADD3 R5, P1, P0, R82, R12, R154 ;  /* 0x0000000c5205a210 */ /* 0x000fe8000783e09a */
[----:B------:R-:W-:Y:S02]  /*5240*/  @!P2 IADD3.X R10, R101, R29, R146, P1, P0 ;  /* 0x0000001d650aa210 */ /* 0x000fe40000fe0492 */
[----:B------:R-:W-:Y:S04]  /*5250*/  ISETP.GE.AND P0, PT, R157, R63, PT ;  /* 0x0000003f9d00720c */ /* 0x000fe80003f06270 */
[----:B------:R-:W-:Y:S11]  /*5260*/  ISETP.GE.OR P1, PT, R84, c[0x0][0x27c], P0 ;  /* 0x00009f0054007a0c */ /* 0x000ff60000726670 */
[----:B------:R-:W-:Y:S02]  /*5270*/  @!UPT UIADD3 URZ, URZ, URZ, URZ ;  /* 0x0000003f3f3ff290 */ /* 0x000fe4000fffe03f */
[----:B------:R-:W-:Y:S04]  /*5280*/  @!P1 IADD3 R8, P3, P0, R90, R151, R14 ;  /* 0x000000975a089210 */ /* 0x000fe8000787e00e */
[----:B------:R-:W-:Y:S02]  /*5290*/  @!P1 IADD3.X R11, R102, R139, R28, P3, P0 ;  /* 0x0000008b660b9210 */ /* 0x000fe40001fe041c */
[----:B------:R-:W-:Y:S04]  /*52a0*/  @!P1 IADD3 R9, P3, P0, R82, R152, R12 ;  /* 0x0000009852099210 */ /* 0x000fe8000787e00c */
[----:B------:R-:W-:Y:S02]  /*52b0*/  @!P1 IADD3.X R13, R101, R140, R29, P3, P0 ;  /* 0x0000008c650d9210 */ /* 0x000fe40001fe041d */
[C---:B------:R-:W-:Y:S04]  /*52c0*/  @!P2 LEA R6, P0, R3.reuse, c[0x0][0x270], 0x1 ;  /* 0x00009c000306aa11 */ /* 0x040fe800078008ff */
[----:B------:R-:W-:Y:S02]  /*52d0*/  @!P2 LEA.HI.X R7, R3, c[0x0][0x274], R4, 0x1, P0 ;  /* 0x00009d000307aa11 */ /* 0x000fe400000f0c04 */
[C---:B------:R-:W-:Y:S03]  /*52e0*/  @!P2 LEA R4, P0, R5.reuse, c[0x0][0x288], 0x1 ;  /* 0x0000a2000504aa11 */ /* 0x040fe600078008ff */
[----:B------:R4:W2:Y:S01]  /*52f0*/  @!P2 LDG.E.128 R48, [R6.64] ;  /* 0x000000080630a981 */ /* 0x0008a2000c1e1d00 */
[----:B------:R-:W-:Y:S02]  /*5300*/  @!P2 LEA.HI.X R5, R5, c[0x0][0x28c], R10, 0x1, P0 ;  /* 0x0000a3000505aa11 */ /* 0x000fe400000f0c0a */
[C---:B------:R-:W-:Y:S04]  /*5310*/  @!P1 LEA R10, P0, R8.reuse, c[0x0][0x270], 0x1 ;  /* 0x00009c00080a9a11 */ /* 0x040fe800078008ff */
[----:B------:R-:W-:Y:S01]  /*5320*/  @!P1 LEA.HI.X R11, R8, c[0x0][0x274], R11, 0x1, P0 ;  /* 0x00009d00080b9a11 */ /* 0x000fe200000f0c0b */
[----:B------:R1:W3:Y:S01]  /*5330*/  @!P2 LDG.E.128 R20, [R4.64] ;  /* 0x000000080414a981 */ /* 0x0002e2000c1e1d00 */
[C---:B------:R-:W-:Y:S04]  /*5340*/  @!P1 LEA R8, P0, R9.reuse, c[0x0][0x288], 0x1 ;  /* 0x0000a20009089a11 */ /* 0x040fe800078008ff */
[----:B------:R-:W-:Y:S02]  /*5350*/  @!P1 LEA.HI.X R9, R9, c[0x0][0x28c], R13, 0x1, P0 ;  /* 0x0000a30009099a11 */ /* 0x000fe400000f0c0d */
[-C--:B------:R-:W-:Y:S01]  /*5360*/  ISETP.GE.AND P0, PT, R93, R63.reuse, PT ;  /* 0x0000003f5d00720c */ /* 0x080fe20003f06270 */
[----:B------:R1:W3:Y:S03]  /*5370*/  @!P1 LDG.E.128 R52, [R10.64] ;  /* 0x000000080a349981 */ /* 0x0002e6000c1e1d00 */
[----:B------:R-:W-:Y:S05]  /*5380*/  ISETP.GE.OR P0, PT, R84, c[0x0][0x27c], P0 ;  /* 0x00009f0054007a0c */ /* 0x000fea0000706670 */
[----:B------:R1:W3:Y:S01]  /*5390*/  @!P1 LDG.E.128 R24, [R8.64] ;  /* 0x0000000808189981 */ /* 0x0002e2000c1e1d00 */
[----:B----4-:R-:W-:Y:S07]  /*53a0*/  CS2R R6, SRZ ;  /* 0x0000000000067805 */ /* 0x010fee000001ff00 */
[----:B------:R-:W-:Y:S05]  /*53b0*/  @!P0 IADD3 R3, P1, R90, R14, RZ ;  /* 0x0000000e5a038210 */ /* 0x000fea0007f3e0ff */
[----:B-1----:R-:W-:Y:S01]  /*53c0*/  @!P0 IMAD.X R4, R28, 0x1, R102, P1 ;  /* 0x000000011c048824 */ /* 0x002fe200008e0666 */
[C---:B------:R-:W-:Y:S04]  /*53d0*/  @!P0 LEA R10, P1, R3.reuse, c[0x0][0x270], 0x1 ;  /* 0x00009c00030a8a11 */ /* 0x040fe800078208ff */
[----:B------:R-:W-:Y:S02]  /*53e0*/  @!P0 LEA.HI.X R11, R3, c[0x0][0x274], R4, 0x1, P1 ;  /* 0x00009d00030b8a11 */ /* 0x000fe400008f0c04 */
[----:B------:R-:W-:Y:S03]  /*53f0*/  @!P0 IADD3 R3, P1, R82, R12, RZ ;  /* 0x0000000c52038210 */ /* 0x000fe60007f3e0ff */
[----:B------:R2:W5:Y:S02]  /*5400*/  @!P0 LDG.E.128 R32, [R10.64] ;  /* 0x000000080a208981 */ /* 0x000564000c1e1d00 */
[----:B------:R-:W-:Y:S01]  /*5410*/  @!P0 IMAD.X R4, R29, 0x1, R101, P1 ;  /* 0x000000011d048824 */ /* 0x000fe200008e0665 */
[C---:B------:R-:W-:Y:S04]  /*5420*/  @!P0 LEA R8, P1, R3.reuse, c[0x0][0x288], 0x1 ;  /* 0x0000a20003088a11 */ /* 0x040fe800078208ff */
[----:B------:R-:W-:Y:S02]  /*5430*/  @!P0 LEA.HI.X R9, R3, c[0x0][0x28c], R4, 0x1, P1 ;  /* 0x0000a30003098a11 */ /* 0x000fe400008f0c04 */
[----:B------:R-:W-:Y:S01]  /*5440*/  CS2R R4, SRZ ;  /* 0x0000000000047805 */ /* 0x000fe2000001ff00 */
[----:B------:R-:W-:Y:S05]  /*5450*/  ISETP.GE.AND P1, PT, R84, c[0x0][0x27c], PT ;  /* 0x00009f0054007a0c */ /* 0x000fea0003f26270 */
[----:B------:R1:W5:Y:S01]  /*5460*/  @!P0 LDG.E.128 R4, [R8.64] ;  /* 0x0000000808048981 */ /* 0x000362000c1e1d00 */
[----:B------:R-:W-:Y:S01]  /*5470*/  ISETP.GE.OR P0, PT, R93, R63, P5 ;  /* 0x0000003f5d00720c */ /* 0x000fe20002f06670 */
[----:B--2---:R-:W-:Y:S02]  /*5480*/  IMAD.MOV.U32 R10, RZ, RZ, R50 ;  /* 0x000000ffff0a7224 */ /* 0x004fe400078e0032 */
[----:B-1----:R-:W-:Y:S02]  /*5490*/  IMAD.MOV.U32 R9, RZ, RZ, R51 ;  /* 0x000000ffff097224 */ /* 0x002fe400078e0033 */
[----:B------:R-:W-:Y:S02]  /*54a0*/  IMAD.MOV.U32 R8, RZ, RZ, R48 ;  /* 0x000000ffff087224 */ /* 0x000fe400078e0030 */
[----:B------:R-:W-:Y:S01]  /*54b0*/  IMAD.MOV.U32 R3, RZ, RZ, R49 ;  /* 0x000000ffff037224 */ /* 0x000fe200078e0031 */
[----:B------:R-:W-:Y:S01]  /*54c0*/  PRMT R57, R9, 0x5410, R10 ;  /* 0x0000541009397816 */ /* 0x000fe2000000000a */
[----:B---3--:R-:W-:Y:S02]  /*54d0*/  IMAD.MOV.U32 R10, RZ, RZ, R22 ;  /* 0x000000ffff0a7224 */ /* 0x008fe400078e0016 */
[----:B------:R-:W-:Y:S01]  /*54e0*/  IMAD.MOV.U32 R9, RZ, RZ, R23 ;  /* 0x000000ffff097224 */ /* 0x000fe200078e0017 */
[----:B------:R-:W-:Y:S01]  /*54f0*/  PRMT R56, R8, 0x5410, R3 ;  /* 0x0000541008387816 */ /* 0x000fe20000000003 */
[----:B------:R-:W-:Y:S02]  /*5500*/  IMAD.MOV.U32 R8, RZ, RZ, R20 ;  /* 0x000000ffff087224 */ /* 0x000fe400078e0014 */
        /* <DEDUP_REMOVED lines=13> */
[----:B------:R-:W-:Y:S04]  /*55e0*/  PRMT R30, R9, 0x5410, R10 ;  /* 0x00005410091e7816 */ /* 0x000fe8000000000a */
[----:B------:R-:W-:Y:S01]  /*55f0*/  PRMT R29, R3, 0x5410, R8 ;  /* 0x00005410031d7816 */ /* 0x000fe20000000008 */
[----:B------:R-:W-:-:S05]  /*5600*/  @P0 BRA `(.L_x_258) ;  /* 0x0000080000000947 */ /* 0x000fca0003800000 */
[----:B-----5:R-:W-:Y:S01]  /*5610*/  IMAD.MOV.U32 R10, RZ, RZ, R5 ;  /* 0x000000ffff0a7224 */ /* 0x020fe200078e0005 */
[----:B------:R-:W-:Y:S01]  /*5620*/  SEL R3, R141, R128, !P4 ;  /* 0x000000808d037207 */ /* 0x000fe20006000000 */
[----:B------:R-:W2:Y:S01]  /*5630*/  LDL R16, [R1+0x38] ;  /* 0x0000380001107983 */ /* 0x000ea20000100800 */
[----:B------:R-:W-:Y:S01]  /*5640*/  MOV R11, R6 ;  /* 0x00000006000b7202 */ /* 0x000fe20000000f00 */
[----:B------:R-:W-:Y:S01]  /*5650*/  IMAD.MOV.U32 R13, RZ, RZ, R7 ;  /* 0x000000ffff0d7224 */ /* 0x000fe200078e0007 */
[----:B------:R-:W-:Y:S01]  /*5660*/  SHF.R.S32.HI R8, RZ, 0x1f, R3 ;  /* 0x0000001fff087819 */ /* 0x000fe20000011403 */
[----:B------:R-:W-:Y:S01]  /*5670*/  IMAD.MOV.U32 R38, RZ, RZ, R33 ;  /* 0x000000ffff267224 */ /* 0x000fe200078e0021 */
[----:B------:R-:W-:Y:S01]  /*5680*/  @!P1 SHF.R.U64 R12, R6, 0x10, R7 ;  /* 0x00000010060c9819 */ /* 0x000fe20000001207 */
[----:B------:R-:W-:Y:S01]  /*5690*/  IMAD.MOV.U32 R42, RZ, RZ, R35 ;  /* 0x000000ffff2a7224 */ /* 0x000fe200078e0023 */
[----:B------:R-:W-:Y:S01]  /*56a0*/  LEA.HI R3, R8, R3, RZ, 0x4 ;  /* 0x0000000308037211 */ /* 0x000fe200078f20ff */
[----:B------:R-:W3:Y:S01]  /*56b0*/  LDL R37, [R1+0x3c] ;  /* 0x00003c0001257983 */ /* 0x000ee20000100800 */
[----:B------:R-:W-:Y:S02]  /*56c0*/  MOV R8, R4 ;  /* 0x0000000400087202 */ /* 0x000fe40000000f00 */
[----:B------:R-:W-:Y:S01]  /*56d0*/  LEA.HI.SX32 R3, R3, R100, 0x1c ;  /* 0x0000006403037211 */ /* 0x000fe200078fe2ff */
[----:B------:R-:W1:Y:S01]  /*56e0*/  S2R R17, SR_TID.X ;  /* 0x0000000000117919 */ /* 0x000e620000002100 */
[----:B------:R-:W-:Y:S02]  /*56f0*/  @!P1 SHF.R.U64 R4, R4, 0x10, R5 ;  /* 0x0000001004049819 */ /* 0x000fe40000001205 */
[----:B------:R-:W-:Y:S02]  /*5700*/  SHF.L.U32 R62, R3, 0x3, RZ ;  /* 0x00000003033e7819 */ /* 0x000fe400000006ff */
[----:B------:R-:W-:Y:S01]  /*5710*/  @!P1 SHF.R.U32.HI R14, RZ, 0x10, R7 ;  /* 0x00000010ff0e9819 */ /* 0x000fe20000011607 */
[----:B------:R-:W-:Y:S01]  /*5720*/  @!P1 HADD2.F32 R4, -RZ, R4.H0_H0 ;  /* 0x20000004ff049230 */ /* 0x000fe20000004100 */
[----:B------:R-:W-:Y:S01]  /*5730*/  @!P1 SHF.R.U32.HI R9, RZ, 0x10, R5 ;  /* 0x00000010ff099819 */ /* 0x000fe20000011605 */
[----:B------:R-:W-:Y:S01]  /*5740*/  @!P1 HADD2.F32 R5, -RZ, R8.H0_H0 ;  /* 0x20000008ff059230 */ /* 0x000fe20000004100 */
[----:B------:R-:W-:Y:S02]  /*5750*/  @!P1 SHF.R.U32.HI R39, RZ, 0x10, R33 ;  /* 0x00000010ff279819 */ /* 0x000fe40000011621 */
[----:B------:R-:W-:Y:S02]  /*5760*/  LEA R64, P0, R78, R60, 0x1 ;  /* 0x0000003c4e407211 */ /* 0x000fe400078008ff */
[--C-:B------:R-:W-:Y:S02]  /*5770*/  @!P1 SHF.R.U64 R41, R34, 0x10, R35.reuse ;  /* 0x0000001022299819 */ /* 0x100fe40000001223 */
[----:B------:R-:W-:Y:S02]  /*5780*/  LEA.HI.X R65, R78, R61, R92, 0x1, P0 ;  /* 0x0000003d4e417211 */ /* 0x000fe400000f0c5c */
[C---:B------:R-:W-:Y:S02]  /*5790*/  ISETP.GE.AND P0, PT, R62.reuse, c[0x0][0x1d4], PT ;  /* 0x000075003e007a0c */ /* 0x040fe40003f06270 */
[----:B------:R-:W-:Y:S02]  /*57a0*/  @!P1 SHF.R.U32.HI R43, RZ, 0x10, R35 ;  /* 0x00000010ff2b9819 */ /* 0x000fe40000011623 */
[----:B------:R-:W-:Y:S09]  /*57b0*/  MOV R40, R34 ;  /* 0x0000002200287202 */ /* 0x000ff20000000f00 */
[----:B------:R-:W-:Y:S01]  /*57c0*/  @!P0 IMAD.WIDE R60, R62, 0x2, R60 ;  /* 0x000000023e3c8825 */ /* 0x000fe200078e023c */
[----:B-1----:R-:W-:Y:S04]  /*57d0*/  SHF.R.S32.HI R36, RZ, 0x1f, R17 ;  /* 0x0000001fff247819 */ /* 0x002fe80000011411 */
[----:B------:R-:W-:Y:S04]  /*57e0*/  LEA.HI R36, R36, R17, RZ, 0x5 ;  /* 0x0000001124247211 */ /* 0x000fe800078f28ff */
[----:B------:R-:W-:Y:S05]  /*57f0*/  SHF.R.S32.HI R36, RZ, 0x5, R36 ;  /* 0x00000005ff247819 */ /* 0x000fea0000011424 */
[----:B------:R-:W-:Y:S01]  /*5800*/  IMAD.SHL.U32 R36, R36, 0x200, RZ ;  /* 0x0000020024247824 */ /* 0x000fe200078e00ff */
[----:B--2---:R-:W-:Y:S02]  /*5810*/  LOP3.LUT R3, R16, 0x38, R62, 0xf8, !PT ;  /* 0x0000003810037812 */ /* 0x004fe400078ef83e */
[----:B------:R-:W1:Y:S02]  /*5820*/  LDS.128 R16, [R122+0x2900] ;  /* 0x002900007a107984 */ /* 0x000e640000000c00 */
[----:B---3--:R-:W-:Y:S02]  /*5830*/  LOP3.LUT R3, R3, R37, RZ, 0x3c, !PT ;  /* 0x0000002503037212 */ /* 0x008fe400078e3cff */
[----:B------:R-:W-:Y:S02]  /*5840*/  @!P1 SHF.R.U64 R37, R32, 0x10, R33 ;  /* 0x0000001020259819 */ /* 0x000fe40000001221 */
[----:B------:R-:W-:Y:S02]  /*5850*/  IADD3 R3, R36, R3, RZ ;  /* 0x0000000324037210 */ /* 0x000fe40007ffe0ff */
[----:B------:R-:W-:Y:S01]  /*5860*/  MOV R36, R32 ;  /* 0x0000002000247202 */ /* 0x000fe20000000f00 */
[----:B------:R-:W-:Y:S02]  /*5870*/  @!P1 HADD2.F32 R34, -RZ, R37.H0_H0 ;  /* 0x20000025ff229230 */ /* 0x000fe40000004100 */
[----:B------:R-:W-:Y:S01]  /*5880*/  IMAD.SHL.U32 R3, R3, 0x2, RZ ;  /* 0x0000000203037824 */ /* 0x000fe200078e00ff */
[----:B------:R-:W-:Y:S02]  /*5890*/  @!P1 HADD2.F32 R37, -RZ, R40.H0_H0 ;  /* 0x20000028ff259230 */ /* 0x000fe40000004100 */
[----:B------:R-:W-:Y:S02]  /*58a0*/  @!P1 HADD2.F32 R32, -RZ, R36.H0_H0 ;  /* 0x20000024ff209230 */ /* 0x000fe40000004100 */
[----:B------:R1:W2:Y:S02]  /*58b0*/  LDS.128 R44, [R3+0x2900] ;  /* 0x00290000032c7984 */ /* 0x0002a40000000c00 */
[----:B-1----:R-:W-:Y:S05]  /*58c0*/  @!P1 MOV R3, R16 ;  /* 0x0000001000039202 */ /* 0x002fea0000000f00 */
[--C-:B------:R-:W-:Y:S01]  /*58d0*/  @!P1 HADD2.F32 R7, -RZ, R3.reuse.H0_H0 ;  /* 0x20000003ff079230 */ /* 0x100fe20000004100 */
[----:B--2---:R-:W-:Y:S05]  /*58e0*/  @!P1 IMAD.MOV.U32 R6, RZ, RZ, R44 ;  /* 0x000000ffff069224 */ /* 0x004fea00078e002c */
[--C-:B------:R-:W-:Y:S02]  /*58f0*/  @!P1 HADD2.F32 R8, -RZ, R6.reuse.H0_H0 ;  /* 0x20000006ff089230 */ /* 0x100fe40000004100 */
[----:B------:R-:W-:Y:S02]  /*5900*/  @!P1 HADD2.F32 R33, -RZ, R6.H1_H1 ;  /* 0x30000006ff219230 */ /* 0x000fe40000004100 */
[----:B------:R-:W-:Y:S01]  /*5910*/  @!P1 HADD2.F32 R6, -RZ, R3.H1_H1 ;  /* 0x30000003ff069230 */ /* 0x000fe20000004100 */
[-C--:B------:R-:W-:Y:S02]  /*5920*/  @!P1 FMUL.FTZ R3, R7, R5.reuse ;  /* 0x0000000507039220 */ /* 0x080fe40000410000 */
[C---:B------:R-:W-:Y:S02]  /*5930*/  @!P1 FMUL.FTZ R35, R8.reuse, R5 ;  /* 0x0000000508239220 */ /* 0x040fe40000410000 */
[----:B------:R-:W-:Y:S02]  /*5940*/  @!P1 FMUL.FTZ R5, R33, R4 ;  /* 0x0000000421059220 */ /* 0x000fe40000410000 */
[----:B------:R-:W-:Y:S01]  /*5950*/  @!P1 FFMA.FTZ R3, R8, R32, R3 ;  /* 0x0000002008039223 */ /* 0x000fe20000010003 */
[----:B------:R-:W-:Y:S01]  /*5960*/  @!P1 MOV R8, R45 ;  /* 0x0000002d00089202 */ /* 0x000fe20000000f00 */
[C---:B------:R-:W-:Y:S02]  /*5970*/  @!P1 FMUL.FTZ R4, R6.reuse, R4 ;  /* 0x0000000406049220 */ /* 0x040fe40000410000 */
[----:B------:R-:W-:Y:S01]  /*5980*/  @!P1 FFMA.FTZ R72, R6, R34, -R5 ;  /* 0x0000002206489223 */ /* 0x000fe20000010805 */
[----:B------:R-:W-:Y:S01]  /*5990*/  @!P1 MOV R6, R17 ;  /* 0x0000001100069202 */ /* 0x000fe20000000f00 */
[----:B------:R-:W-:Y:S01]  /*59a0*/  @!P1 FFMA.FTZ R73, R7, R32, -R35 ;  /* 0x0000002007499223 */ /* 0x000fe20000010823 */
[----:B------:R-:W-:Y:S01]  /*59b0*/  @!P1 HADD2.F32 R5, -RZ, R10.H0_H0 ;  /* 0x2000000aff059230 */ /* 0x000fe20000004100 */
[----:B------:R-:W-:Y:S01]  /*59c0*/  @!P1 FFMA.FTZ R4, R33, R34, R4 ;  /* 0x0000002221049223 */ /* 0x000fe20000010004 */
[--C-:B------:R-:W-:Y:S01]  /*59d0*/  @!P1 HADD2.F32 R32, -RZ, R8.reuse.H0_H0 ;  /* 0x20000008ff209230 */ /* 0x100fe20000004100 */
[----:B------:R-:W-:Y:S01]  /*59e0*/  @!P1 IMAD.MOV.U32 R10, RZ, RZ, R46 ;  /* 0x000000ffff0a9224 */ /* 0x000fe200078e002e */
[----:B------:R-:W-:Y:S02]  /*59f0*/  @!P1 HADD2.F32 R7, -RZ, R9.H0_H0 ;  /* 0x20000009ff079230 */ /* 0x000fe40000004100 */
[----:B------:R-:W-:Y:S01]  /*5a00*/  @!P1 HADD2.F32 R34, -RZ, R8.H1_H1 ;  /* 0x30000008ff229230 */ /* 0x000fe20000004100 */
[----:B------:R-:W-:Y:S01]  /*5a10*/  @!P1 F2FP.PACK_AB R4, R4, R3 ;  /* 0x000000030404923e */ /* 0x000fe200000000ff */
[----:B------:R-:W-:Y:S02]  /*5a20*/  @!P1 HADD2.F32 R8, -RZ, R6.H1_H1 ;  /* 0x30000006ff089230 */ /* 0x000fe40000004100 */
[----:B------:R-:W-:Y:S01]  /*5a30*/  @!P1 HADD2.F32 R33, -RZ, R38.H0_H0 ;  /* 0x20000026ff219230 */ /* 0x000fe20000004100 */
[----:B------:R-:W-:Y:S01]  /*5a40*/  @!P1 FMUL.FTZ R36, R34, R7 ;  /* 0x0000000722249220 */ /* 0x000fe20000410000 */
[----:B------:R-:W-:Y:S01]  /*5a50*/  @!P1 HADD2.F32 R9, -RZ, R6.H0_H0 ;  /* 0x20000006ff099230 */ /* 0x000fe20000004100 */
[----:B------:R-:W-:Y:S01]  /*5a60*/  @!P1 FMUL.FTZ R6, R32, R5 ;  /* 0x0000000520069220 */ /* 0x000fe20000410000 */
[----:B------:R-:W-:Y:S01]  /*5a70*/  @!P1 HADD2.F32 R35, -RZ, R39.H0_H0 ;  /* 0x20000027ff239230 */ /* 0x000fe20000004100 */
[----:B------:R-:W-:Y:S01]  /*5a80*/  @!P1 MOV R44, R4 ;  /* 0x00000004002c9202 */ /* 0x000fe20000000f00 */
[----:B------:R-:W-:Y:S01]  /*5a90*/  @!P1 HADD2.F32 R38, -RZ, R10.H1_H1 ;  /* 0x3000000aff269230 */ /* 0x000fe20000004100 */
[C---:B------:R-:W-:Y:S01]  /*5aa0*/  @!P1 FFMA.FTZ R69, R9.reuse, R33, -R6 ;  /* 0x0000002109459223 */ /* 0x040fe20000010806 */
[----:B------:R-:W-:Y:S01]  /*5ab0*/  @!P1 HADD2.F32 R39, -RZ, R41.H0_H0 ;  /* 0x20000029ff279230 */ /* 0x000fe20000004100 */
[C---:B------:R-:W-:Y:S01]  /*5ac0*/  @!P1 FMUL.FTZ R6, R8.reuse, R7 ;  /* 0x0000000708069220 */ /* 0x040fe20000410000 */
[----:B------:R-:W-:Y:S01]  /*5ad0*/  @!P1 HADD2.F32 R7, -RZ, R11.H0_H0 ;  /* 0x2000000bff079230 */ /* 0x000fe20000004100 */
[----:B------:R-:W-:Y:S01]  /*5ae0*/  @!P1 FFMA.FTZ R68, R8, R35, -R36 ;  /* 0x0000002308449223 */ /* 0x000fe20000010824 */
[----:B------:R-:W-:Y:S01]  /*5af0*/  @!P1 MOV R8, R18 ;  /* 0x0000001200089202 */ /* 0x000fe20000000f00 */
[----:B------:R-:W-:Y:S01]  /*5b00*/  @!P1 FMUL.FTZ R5, R9, R5 ;  /* 0x0000000509059220 */ /* 0x000fe20000410000 */
[----:B------:R-:W-:Y:S01]  /*5b10*/  @!P1 HADD2.F32 R9, -RZ, R12.H0_H0 ;  /* 0x2000000cff099230 */ /* 0x000fe20000004100 */
[----:B------:R-:W-:Y:S01]  /*5b20*/  @!P1 MOV R12, R47 ;  /* 0x0000002f000c9202 */ /* 0x000fe20000000f00 */
[----:B------:R-:W-:Y:S01]  /*5b30*/  @!P1 HADD2.F32 R36, -RZ, R10.H0_H0 ;  /* 0x2000000aff249230 */ /* 0x000fe20000004100 */
[----:B------:R-:W-:Y:S01]  /*5b40*/  @!P1 FFMA.FTZ R5, R32, R33, R5 ;  /* 0x0000002120059223 */ /* 0x000fe20000010005 */
[--C-:B------:R-:W-:Y:S01]  /*5b50*/  @!P1 HADD2.F32 R10, -RZ, R8.reuse.H1_H1 ;  /* 0x30000008ff0a9230 */ /* 0x100fe20000004100 */
[----:B------:R-:W-:Y:S01]  /*5b60*/  @!P1 FMUL.FTZ R40, R38, R9 ;  /* 0x0000000926289220 */ /* 0x000fe20000410000 */
[----:B------:R-:W-:Y:S01]  /*5b70*/  @!P1 HADD2.F32 R11, -RZ, R8.H0_H0 ;  /* 0x20000008ff0b9230 */ /* 0x000fe20000004100 */
[----:B------:R-:W-:Y:S01]  /*5b80*/  @!P1 FMUL.FTZ R8, R36, R7 ;  /* 0x0000000724089220 */ /* 0x000fe20000410000 */
[----:B------:R-:W-:Y:S01]  /*5b90*/  @!P1 HADD2.F32 R41, -RZ, R12.H1_H1 ;  /* 0x3000000cff299230 */ /* 0x000fe20000004100 */
[C---:B------:R-:W-:Y:S01]  /*5ba0*/  @!P1 FFMA.FTZ R66, R10.reuse, R39, -R40 ;  /* 0x000000270a429223 */ /* 0x040fe20000010828 */
[----:B------:R-:W-:Y:S01]  /*5bb0*/  @!P1 HADD2.F32 R40, -RZ, R42.H0_H0 ;  /* 0x2000002aff289230 */ /* 0x000fe20000004100 */
[C---:B------:R-:W-:Y:S01]  /*5bc0*/  @!P1 FFMA.FTZ R67, R11.reuse, R37, -R8 ;  /* 0x000000250b439223 */ /* 0x040fe20000010808 */
[----:B------:R-:W-:Y:S01]  /*5bd0*/  @!P1 HADD2.F32 R42, -RZ, R43.H0_H0 ;  /* 0x2000002bff2a9230 */ /* 0x000fe20000004100 */
[----:B------:R-:W-:Y:S01]  /*5be0*/  @!P1 FMUL.FTZ R8, R10, R9 ;  /* 0x000000090a089220 */ /* 0x000fe20000410000 */
[----:B------:R-:W-:Y:S01]  /*5bf0*/  @!P1 HADD2.F32 R9, -RZ, R13.H0_H0 ;  /* 0x2000000dff099230 */ /* 0x000fe20000004100 */
[----:B------:R-:W-:Y:S02]  /*5c00*/  @!P1 IMAD.MOV.U32 R10, RZ, RZ, R19 ;  /* 0x000000ffff0a9224 */ /* 0x000fe400078e0013 */
[----:B------:R-:W-:Y:S01]  /*5c10*/  @!P1 FMUL.FTZ R7, R11, R7 ;  /* 0x000000070b079220 */ /* 0x000fe20000410000 */
[----:B------:R-:W-:Y:S01]  /*5c20*/  @!P1 HADD2.F32 R11, -RZ, R14.H0_H0 ;  /* 0x2000000eff0b9230 */ /* 0x000fe20000004100 */
[----:B------:R-:W-:Y:S01]  /*5c30*/  @!P1 FFMA.FTZ R6, R34, R35, R6 ;  /* 0x0000002322069223 */ /* 0x000fe20000010006 */
[----:B------:R-:W-:Y:S01]  /*5c40*/  @!P1 HADD2.F32 R14, -RZ, R12.H0_H0 ;  /* 0x2000000cff0e9230 */ /* 0x000fe20000004100 */
[----:B------:R-:W-:Y:S01]  /*5c50*/  @!P1 FFMA.FTZ R7, R36, R37, R7 ;  /* 0x0000002524079223 */ /* 0x000fe20000010007 */
[--C-:B------:R-:W-:Y:S01]  /*5c60*/  @!P1 HADD2.F32 R13, -RZ, R10.reuse.H0_H0 ;  /* 0x2000000aff0d9230 */ /* 0x100fe20000004100 */
[----:B------:R-:W-:Y:S01]  /*5c70*/  @!P1 FMUL.FTZ R43, R41, R11 ;  /* 0x0000000b292b9220 */ /* 0x000fe20000410000 */
[----:B------:R-:W-:Y:S01]  /*5c80*/  @!P1 F2FP.PACK_AB R5, R6, R5 ;  /* 0x000000050605923e */ /* 0x000fe200000000ff */
[----:B------:R-:W-:Y:S01]  /*5c90*/  @!P1 HADD2.F32 R12, -RZ, R10.H1_H1 ;  /* 0x3000000aff0c9230 */ /* 0x000fe20000004100 */
[-C--:B------:R-:W-:Y:S02]  /*5ca0*/  @!P1 FMUL.FTZ R10, R14, R9.reuse ;  /* 0x000000090e0a9220 */ /* 0x080fe40000410000 */
[C---:B------:R-:W-:Y:S02]  /*5cb0*/  @!P1 FMUL.FTZ R9, R13.reuse, R9 ;  /* 0x000000090d099220 */ /* 0x040fe40000410000 */
[----:B------:R-:W-:Y:S01]  /*5cc0*/  @!P1 FFMA.FTZ R62, R13, R40, -R10 ;  /* 0x000000280d3e9223 */ /* 0x000fe2000001080a */
[----:B------:R-:W-:Y:S01]  /*5cd0*/  @!P1 F2FP.PACK_AB R13, R66, R67 ;  /* 0x00000043420d923e */ /* 0x000fe200000000ff */
[C---:B------:R-:W-:Y:S02]  /*5ce0*/  @!P1 FFMA.FTZ R43, R12.reuse, R42, -R43 ;  /* 0x0000002a0c2b9223 */ /* 0x040fe4000001082b */
[----:B------:R-:W-:Y:S01]  /*5cf0*/  @!P1 FMUL.FTZ R10, R12, R11 ;  /* 0x0000000b0c0a9220 */ /* 0x000fe20000410000 */
[----:B------:R-:W-:Y:S01]  /*5d00*/  @!P1 F2FP.PACK_AB R12, R68, R69 ;  /* 0x00000045440c923e */ /* 0x000fe200000000ff */
[----:B------:R-:W-:Y:S01]  /*5d10*/  @!P1 FFMA.FTZ R8, R38, R39, R8 ;  /* 0x0000002726089223 */ /* 0x000fe20000010008 */
[----:B------:R-:W-:Y:S01]  /*5d20*/  @!P1 F2FP.PACK_AB R11, R72, R73 ;  /* 0x00000049480b923e */ /* 0x000fe200000000ff */
[----:B------:R-:W-:Y:S01]  /*5d30*/  @!P1 FFMA.FTZ R9, R14, R40, R9 ;  /* 0x000000280e099223 */ /* 0x000fe20000010009 */
[----:B------:R-:W-:Y:S01]  /*5d40*/  @!P1 F2FP.PACK_AB R32, R43, R62 ;  /* 0x0000003e2b20923e */ /* 0x000fe200000000ff */
[----:B------:R-:W-:Y:S01]  /*5d50*/  @!P1 FFMA.FTZ R10, R41, R42, R10 ;  /* 0x0000002a290a9223 */ /* 0x000fe2000001000a */
[----:B------:R-:W-:Y:S01]  /*5d60*/  @!P1 MOV R16, R11 ;  /* 0x0000000b00109202 */ /* 0x000fe20000000f00 */
[----:B------:R-:W-:Y:S01]  /*5d70*/  @!P1 IMAD.MOV.U32 R18, RZ, RZ, R13 ;  /* 0x000000ffff129224 */ /* 0x000fe200078e000d */
[----:B------:R-:W-:Y:S01]  /*5d80*/  @!P1 MOV R17, R12 ;  /* 0x0000000c00119202 */ /* 0x000fe20000000f00 */
[----:B------:R-:W-:Y:S01]  /*5d90*/  @!P1 IMAD.MOV.U32 R45, RZ, RZ, R5 ;  /* 0x000000ffff2d9224 */ /* 0x000fe200078e0005 */
[----:B------:R-:W-:Y:S02]  /*5da0*/  @!P1 MOV R19, R32 ;  /* 0x0000002000139202 */ /* 0x000fe40000000f00 */
[----:B------:R-:W-:Y:S02]  /*5db0*/  @!P1 F2FP.PACK_AB R7, R8, R7 ;  /* 0x000000070807923e */ /* 0x000fe400000000ff */
[----:B------:R-:W-:Y:S01]  /*5dc0*/  @!P1 F2FP.PACK_AB R3, R10, R9 ;  /* 0x000000090a03923e */ /* 0x000fe200000000ff */
[----:B------:R1:W-:Y:S01]  /*5dd0*/  ST.E.128 [R64.64], R16 ;  /* 0x0000001040007985 */ /* 0x0003e2000c101d08 */
[----:B------:R-:W-:Y:S02]  /*5de0*/  @!P1 MOV R46, R7 ;  /* 0x00000007002e9202 */ /* 0x000fe40000000f00 */
[----:B------:R-:W-:Y:S05]  /*5df0*/  @!P1 MOV R47, R3 ;  /* 0x00000003002f9202 */ /* 0x000fea0000000f00 */
[----:B------:R1:W-:Y:S02]  /*5e00*/  @!P0 ST.E.128 [R60.64], R44 ;  /* 0x0000002c3c008985 */ /* 0x0003e4000c101d08 */
.L_x_258:
[----:B------:R-:W-:Y:S05]  /*5e10*/  BSYNC B0 ;  /* 0x0000000000007941 */ /* 0x000fea0003800000 */
.L_x_257:
[----:B-----5:R2:W3:Y:S01]  /*5e20*/  SHFL.IDX PT, R7, R70, 0x1, 0x1c1f ;  /* 0x003c1f0046077f89 */ /* 0x0204e200000e0000 */
[----:B------:R-:W-:Y:S01]  /*5e30*/  ISETP.GE.OR P0, PT, R158, R63, P5 ;  /* 0x0000003f9e00720c */ /* 0x000fe20002f06670 */
[----:B------:R-:W-:Y:S02]  /*5e40*/  BSSY B0, `(.L_x_259) ;  /* 0x000007c000007945 */ /* 0x000fe40003800000 */
[----:B------:R2:W4:Y:S10]  /*5e50*/  SHFL.IDX PT, R6, R71, 0x1, 0x1c1f ;  /* 0x003c1f0047067f89 */ /* 0x00053400000e0000 */
[----:B------:R-:W-:-:S05]  /*5e60*/  @P0 BRA `(.L_x_260) ;  /* 0x0000079000000947 */ /* 0x000fca0003800000 */
[----:B------:R-:W5:Y:S01]  /*5e70*/  LDL R8, [R1+0x44] ;  /* 0x0000440001087983 */ /* 0x000f620000100800 */
[----:B------:R-:W-:Y:S01]  /*5e80*/  SEL R3, R141, R128, !P4 ;  /* 0x000000808d037207 */ /* 0x000fe20006000000 */
[----:B------:R-:W-:Y:S01]  /*5e90*/  @!P1 HADD2.F32 R11, -RZ, R56.H0_H0 ;  /* 0x20000038ff0b9230 */ /* 0x000fe20000004100 */
[C---:B------:R-:W-:Y:S01]  /*5ea0*/  IADD3 R10, R93.reuse, 0x20, RZ ;  /* 0x000000205d0a7810 */ /* 0x040fe20007ffe0ff */
[----:B-1----:R-:W1:Y:S01]  /*5eb0*/  LDS.128 R16, [R121+0x2900] ;  /* 0x0029000079107984 */ /* 0x002e620000000c00 */
[----:B------:R-:W-:Y:S01]  /*5ec0*/  SHF.R.S32.HI R4, RZ, 0x1f, R3 ;  /* 0x0000001fff047819 */ /* 0x000fe20000011403 */
[--C-:B------:R-:W-:Y:S01]  /*5ed0*/  @!P1 HADD2.F32 R34, -RZ, R57.reuse.H0_H0 ;  /* 0x20000039ff229230 */ /* 0x100fe20000004100 */
[----:B------:R-:W-:Y:S01]  /*5ee0*/  IADD3 R9, R93, 0x20, RZ ;  /* 0x000000205d097810 */ /* 0x000fe20007ffe0ff */
[----:B------:R-:W-:Y:S01]  /*5ef0*/  IMAD.SHL.U32 R10, R10, 0x40, RZ ;  /* 0x000000400a0a7824 */ /* 0x000fe200078e00ff */
[----:B------:R-:W-:Y:S02]  /*5f00*/  LEA.HI R3, R4, R3, RZ, 0x4 ;  /* 0x0000000304037211 */ /* 0x000fe400078f20ff */
[----:B------:R-:W-:Y:S02]  /*5f10*/  SHF.L.U32 R9, R9, 0x6, RZ ;  /* 0x0000000609097819 */ /* 0x000fe400000006ff */
[----:B------:R-:W-:Y:S02]  /*5f20*/  LEA.HI.SX32 R3, R3, R100, 0x1c ;  /* 0x0000006403037211 */ /* 0x000fe400078fe2ff */
[----:B------:R-:W-:Y:S02]  /*5f30*/  LOP3.LUT R10, R10, 0x1c0, RZ, 0xc0, !PT ;  /* 0x000001c00a0a7812 */ /* 0x000fe400078ec0ff */
[----:B------:R-:W-:Y:S02]  /*5f40*/  SHF.L.U32 R5, R3, 0x3, RZ ;  /* 0x0000000303057819 */ /* 0x000fe400000006ff */
[----:B------:R-:W-:Y:S02]  /*5f50*/  LOP3.LUT R9, R9, 0x1c0, RZ, 0xc0, !PT ;  /* 0x000001c009097812 */ /* 0x000fe400078ec0ff */
[----:B------:R-:W-:Y:S02]  /*5f60*/  LOP3.LUT R3, R10, 0x38, R5, 0xf8, !PT ;  /* 0x000000380a037812 */ /* 0x000fe400078ef805 */
[----:B------:R-:W-:Y:S02]  /*5f70*/  SHF.R.U32.HI R9, RZ, 0x3, R9 ;  /* 0x00000003ff097819 */ /* 0x000fe40000011609 */
[C---:B----4-:R-:W-:Y:S02]  /*5f80*/  LEA R46, P0, R78.reuse, R6, 0x1 ;  /* 0x000000064e2e7211 */ /* 0x050fe400078008ff */
[----:B------:R-:W-:Y:S02]  /*5f90*/  LOP3.LUT R3, R3, R9, RZ, 0x3c, !PT ;  /* 0x0000000903037212 */ /* 0x000fe400078e3cff */
[----:B---3--:R-:W-:Y:S02]  /*5fa0*/  LEA.HI.X R47, R78, R7, R92, 0x1, P0 ;  /* 0x000000074e2f7211 */ /* 0x008fe400000f0c5c */
[C---:B------:R-:W-:Y:S02]  /*5fb0*/  ISETP.GE.AND P0, PT, R5.reuse, c[0x0][0x1d4], PT ;  /* 0x0000750005007a0c */ /* 0x040fe40003f06270 */
[----:B------:R-:W-:Y:S02]  /*5fc0*/  @!P1 SHF.R.U64 R14, R48, 0x10, R49 ;  /* 0x00000010300e9819 */ /* 0x000fe40000001231 */
[----:B------:R-:W-:Y:S02]  /*5fd0*/  @!P1 SHF.R.U64 R32, R50, 0x10, R51 ;  /* 0x0000001032209819 */ /* 0x000fe40000001233 */
[----:B------:R-:W-:Y:S01]  /*5fe0*/  @!P1 SHF.R.U64 R12, R22, 0x10, R23 ;  /* 0x00000010160c9819 */ /* 0x000fe20000001217 */
[----:B------:R-:W-:Y:S01]  /*5ff0*/  @!P1 HADD2.F32 R14, -RZ, R14.H0_H0 ;  /* 0x2000000eff0e9230 */ /* 0x000fe20000004100 */
[----:B------:R-:W-:Y:S01]  /*6000*/  @!P1 SHF.R.U64 R4, R20, 0x10, R21 ;  /* 0x0000001014049819 */ /* 0x000fe20000001215 */
[----:B------:R-:W-:Y:S01]  /*6010*/  @!P1 HADD2.F32 R32, -RZ, R32.H0_H0 ;  /* 0x20000020ff209230 */ /* 0x000fe20000004100 */
[----:B------:R-:W-:Y:S01]  /*6020*/  @!P1 SHF.R.U32.HI R10, RZ, 0x10, R23 ;  /* 0x00000010ff0a9819 */ /* 0x000fe20000011617 */
[----:B------:R-:W-:Y:S01]  /*6030*/  @!P1 HADD2.F32 R23, -RZ, R57.H1_H1 ;  /* 0x30000039ff179230 */ /* 0x000fe20000004100 */
[----:B------:R-:W-:Y:S01]  /*6040*/  @!P1 SHF.R.U32.HI R22, RZ, 0x10, R51 ;  /* 0x00000010ff169819 */ /* 0x000fe20000011633 */
[----:B------:R-:W-:Y:S01]  /*6050*/  @!P0 IMAD.WIDE R60, R5, 0x2, R6 ;  /* 0x00000002053c8825 */ /* 0x000fe200078e0206 */
[----:B------:R-:W-:Y:S02]  /*6060*/  @!P1 HADD2.F32 R6, -RZ, R15.H0_H0 ;  /* 0x2000000fff069230 */ /* 0x000fe40000004100 */
[----:B------:R-:W-:Y:S02]  /*6070*/  @!P1 HADD2.F32 R4, -RZ, R4.H0_H0 ;  /* 0x20000004ff049230 */ /* 0x000fe40000004100 */
[----:B------:R-:W-:Y:S02]  /*6080*/  @!P1 HADD2.F32 R10, -RZ, R10.H0_H0 ;  /* 0x2000000aff0a9230 */ /* 0x000fe40000004100 */
[----:B------:R-:W-:Y:S01]  /*6090*/  @!P1 HADD2.F32 R36, -RZ, R22.H0_H0 ;  /* 0x20000016ff249230 */ /* 0x000fe20000004100 */
[----:B-----5:R-:W-:Y:S01]  /*60a0*/  IMAD.IADD R3, R8, 0x1, R3 ;  /* 0x0000000108037824 */ /* 0x020fe200078e0203 */
[----:B------:R-:W-:Y:S02]  /*60b0*/  @!P1 SHF.R.U32.HI R8, RZ, 0x10, R21 ;  /* 0x00000010ff089819 */ /* 0x000fe40000011615 */
[----:B------:R-:W-:Y:S02]  /*60c0*/  @!P1 SHF.R.U32.HI R21, RZ, 0x10, R49 ;  /* 0x00000010ff159819 */ /* 0x000fe40000011631 */
[----:B------:R-:W-:Y:S03]  /*60d0*/  SHF.L.U32 R3, R3, 0x1, RZ ;  /* 0x0000000103037819 */ /* 0x000fe600000006ff */
[----:B------:R-:W-:Y:S02]  /*60e0*/  @!P1 HADD2.F32 R21, -RZ, R21.H0_H0 ;  /* 0x20000015ff159230 */ /* 0x000fe40000004100 */
[----:B------:R1:W3:Y:S02]  /*60f0*/  LDS.128 R40, [R3+0x2900] ;  /* 0x0029000003287984 */ /* 0x0002e40000000c00 */
[----:B-1----:R-:W-:Y:S05]  /*6100*/  @!P1 IMAD.MOV.U32 R3, RZ, RZ, R16 ;  /* 0x000000ffff039224 */ /* 0x002fea00078e0010 */
[----:B------:R-:W-:Y:S01]  /*6110*/  @!P1 HADD2.F32 R7, -RZ, R3.H0_H0 ;  /* 0x20000003ff079230 */ /* 0x000fe20000004100 */
[----:B---3--:R-:W-:Y:S05]  /*6120*/  @!P1 MOV R5, R40 ;  /* 0x0000002800059202 */ /* 0x008fea0000000f00 */
[--C-:B------:R-:W-:Y:S02]  /*6130*/  @!P1 HADD2.F32 R9, -RZ, R5.reuse.H0_H0 ;  /* 0x20000005ff099230 */ /* 0x100fe40000004100 */
[----:B------:R-:W-:Y:S02]  /*6140*/  @!P1 HADD2.F32 R13, -RZ, R5.H1_H1 ;  /* 0x30000005ff0d9230 */ /* 0x000fe40000004100 */
[----:B------:R-:W-:Y:S01]  /*6150*/  @!P1 HADD2.F32 R5, -RZ, R3.H1_H1 ;  /* 0x30000003ff059230 */ /* 0x000fe20000004100 */
[-C--:B------:R-:W-:Y:S02]  /*6160*/  @!P1 FMUL.FTZ R3, R7, R6.reuse ;  /* 0x0000000607039220 */ /* 0x080fe40000410000 */
[----:B------:R-:W-:Y:S02]  /*6170*/  @!P1 FMUL.FTZ R20, R9, R6 ;  /* 0x0000000609149220 */ /* 0x000fe40000410000 */
[-C--:B------:R-:W-:Y:S02]  /*6180*/  @!P1 FMUL.FTZ R6, R13, R4.reuse ;  /* 0x000000040d069220 */ /* 0x080fe40000410000 */
[-C--:B------:R-:W-:Y:S02]  /*6190*/  @!P1 FFMA.FTZ R3, R9, R11.reuse, R3 ;  /* 0x0000000b09039223 */ /* 0x080fe40000010003 */
[----:B------:R-:W-:Y:S01]  /*61a0*/  @!P1 FFMA.FTZ R50, R7, R11, -R20 ;  /* 0x0000000b07329223 */ /* 0x000fe20000010814 */
[----:B------:R-:W-:Y:S01]  /*61b0*/  @!P1 HADD2.F32 R7, -RZ, R8.H0_H0 ;  /* 0x20000008ff079230 */ /* 0x000fe20000004100 */
[----:B------:R-:W-:Y:S02]  /*61c0*/  @!P1 IMAD.MOV.U32 R11, RZ, RZ, R41 ;  /* 0x000000ffff0b9224 */ /* 0x000fe400078e0029 */
[C---:B------:R-:W-:Y:S02]  /*61d0*/  @!P1 FMUL.FTZ R4, R5.reuse, R4 ;  /* 0x0000000405049220 */ /* 0x040fe40000410000 */
[-C--:B------:R-:W-:Y:S01]  /*61e0*/  @!P1 FFMA.FTZ R49, R5, R14.reuse, -R6 ;  /* 0x0000000e05319223 */ /* 0x080fe20000010806 */
[----:B------:R-:W-:Y:S01]  /*61f0*/  @!P1 MOV R6, R17 ;  /* 0x0000001100069202 */ /* 0x000fe20000000f00 */
[----:B------:R-:W-:Y:S01]  /*6200*/  @!P1 FFMA.FTZ R4, R13, R14, R4 ;  /* 0x0000000e0d049223 */ /* 0x000fe20000010004 */
[----:B------:R-:W-:Y:S02]  /*6210*/  @!P1 HADD2.F32 R14, -RZ, R11.H0_H0 ;  /* 0x2000000bff0e9230 */ /* 0x000fe40000004100 */
[----:B------:R-:W-:Y:S02]  /*6220*/  @!P1 HADD2.F32 R5, -RZ, R15.H1_H1 ;  /* 0x3000000fff059230 */ /* 0x000fe40000004100 */
[----:B------:R-:W-:Y:S01]  /*6230*/  @!P1 HADD2.F32 R20, -RZ, R11.H1_H1 ;  /* 0x3000000bff149230 */ /* 0x000fe20000004100 */
[----:B------:R-:W-:Y:S01]  /*6240*/  @!P1 F2FP.PACK_AB R4, R4, R3 ;  /* 0x000000030404923e */ /* 0x000fe200000000ff */
[----:B------:R-:W-:Y:S02]  /*6250*/  @!P1 HADD2.F32 R9, -RZ, R6.H0_H0 ;  /* 0x20000006ff099230 */ /* 0x000fe40000004100 */
[----:B------:R-:W-:Y:S01]  /*6260*/  @!P1 HADD2.F32 R15, -RZ, R56.H1_H1 ;  /* 0x30000038ff0f9230 */ /* 0x000fe20000004100 */
[----:B------:R-:W-:Y:S01]  /*6270*/  @!P1 FMUL.FTZ R11, R20, R7 ;  /* 0x00000007140b9220 */ /* 0x000fe20000410000 */
[----:B------:R-:W-:Y:S01]  /*6280*/  @!P1 HADD2.F32 R8, -RZ, R6.H1_H1 ;  /* 0x30000006ff089230 */ /* 0x000fe20000004100 */
[-C--:B------:R-:W-:Y:S01]  /*6290*/  @!P1 FMUL.FTZ R6, R14, R5.reuse ;  /* 0x000000050e069220 */ /* 0x080fe20000410000 */
[----:B------:R-:W-:Y:S01]  /*62a0*/  @!P1 MOV R40, R4 ;  /* 0x0000000400289202 */ /* 0x000fe20000000f00 */
[C---:B------:R-:W-:Y:S02]  /*62b0*/  @!P1 FMUL.FTZ R5, R9.reuse, R5 ;  /* 0x0000000509059220 */ /* 0x040fe40000410000 */
[----:B------:R-:W-:Y:S02]  /*62c0*/  @!P1 FFMA.FTZ R48, R9, R15, -R6 ;  /* 0x0000000f09309223 */ /* 0x000fe40000010806 */
[----:B------:R-:W-:Y:S02]  /*62d0*/  @!P1 IMAD.MOV.U32 R9, RZ, RZ, R43 ;  /* 0x000000ffff099224 */ /* 0x000fe400078e002b */
[C---:B------:R-:W-:Y:S01]  /*62e0*/  @!P1 FMUL.FTZ R6, R8.reuse, R7 ;  /* 0x0000000708069220 */ /* 0x040fe20000410000 */
[----:B------:R-:W-:Y:S01]  /*62f0*/  @!P1 HADD2.F32 R7, -RZ, R28.H0_H0 ;  /* 0x2000001cff079230 */ /* 0x000fe20000004100 */
[----:B------:R-:W-:Y:S01]  /*6300*/  @!P1 FFMA.FTZ R45, R8, R21, -R11 ;  /* 0x00000015082d9223 */ /* 0x000fe2000001080b */
[----:B------:R-:W-:Y:S01]  /*6310*/  @!P1 MOV R8, R19 ;  /* 0x0000001300089202 */ /* 0x000fe20000000f00 */
[----:B------:R-:W-:Y:S01]  /*6320*/  @!P1 FFMA.FTZ R5, R14, R15, R5 ;  /* 0x0000000f0e059223 */ /* 0x000fe20000010005 */
[--C-:B------:R-:W-:Y:S01]  /*6330*/  @!P1 HADD2.F32 R33, -RZ, R9.reuse.H0_H0 ;  /* 0x20000009ff219230 */ /* 0x100fe20000004100 */
[----:B------:R-:W-:Y:S01]  /*6340*/  @!P1 FFMA.FTZ R6, R20, R21, R6 ;  /* 0x0000001514069223 */ /* 0x000fe20000010006 */
[----:B------:R-:W-:Y:S02]  /*6350*/  @!P1 HADD2.F32 R35, -RZ, R9.H1_H1 ;  /* 0x30000009ff239230 */ /* 0x000fe40000004100 */
[--C-:B------:R-:W-:Y:S01]  /*6360*/  @!P1 HADD2.F32 R11, -RZ, R8.reuse.H0_H0 ;  /* 0x20000008ff0b9230 */ /* 0x100fe20000004100 */
[----:B------:R-:W-:Y:S01]  /*6370*/  @!P1 FMUL.FTZ R13, R33, R7 ;  /* 0x00000007210d9220 */ /* 0x000fe20000410000 */
[----:B------:R-:W-:Y:S01]  /*6380*/  @!P1 HADD2.F32 R8, -RZ, R8.H1_H1 ;  /* 0x30000008ff089230 */ /* 0x000fe20000004100 */
[----:B------:R-:W-:Y:S02]  /*6390*/  @!P1 F2FP.PACK_AB R5, R6, R5 ;  /* 0x000000050605923e */ /* 0x000fe400000000ff */
[----:B------:R-:W-:Y:S02]  /*63a0*/  @!P1 FMUL.FTZ R9, R11, R7 ;  /* 0x000000070b099220 */ /* 0x000fe40000410000 */
[----:B------:R-:W-:Y:S02]  /*63b0*/  @!P1 FMUL.FTZ R7, R35, R10 ;  /* 0x0000000a23079220 */ /* 0x000fe40000410000 */
[----:B------:R-:W-:Y:S01]  /*63c0*/  @!P1 FFMA.FTZ R44, R11, R34, -R13 ;  /* 0x000000220b2c9223 */ /* 0x000fe2000001080d */
[----:B------:R-:W-:Y:S01]  /*63d0*/  @!P1 HADD2.F32 R11, -RZ, R12.H0_H0 ;  /* 0x2000000cff0b9230 */ /* 0x000fe20000004100 */
[----:B------:R-:W-:Y:S02]  /*63e0*/  @!P1 IMAD.MOV.U32 R13, RZ, RZ, R42 ;  /* 0x000000ffff0d9224 */ /* 0x000fe400078e002a */
[C---:B------:R-:W-:Y:S02]  /*63f0*/  @!P1 FMUL.FTZ R10, R8.reuse, R10 ;  /* 0x0000000a080a9220 */ /* 0x040fe40000410000 */
[----:B------:R-:W-:Y:S01]  /*6400*/  @!P1 FFMA.FTZ R39, R8, R36, -R7 ;  /* 0x0000002408279223 */ /* 0x000fe20000010807 */
[----:B------:R-:W-:Y:S01]  /*6410*/  @!P1 MOV R8, R18 ;  /* 0x0000001200089202 */ /* 0x000fe20000000f00 */
[----:B------:R-:W-:Y:S01]  /*6420*/  @!P1 IMAD.MOV.U32 R41, RZ, RZ, R5 ;  /* 0x000000ffff299224 */ /* 0x000fe200078e0005 */
[--C-:B------:R-:W-:Y:S02]  /*6430*/  @!P1 HADD2.F32 R22, -RZ, R13.reuse.H0_H0 ;  /* 0x2000000dff169230 */ /* 0x100fe40000004100 */
[----:B------:R-:W-:Y:S01]  /*6440*/  @!P1 HADD2.F32 R7, -RZ, R28.H1_H1 ;  /* 0x3000001cff079230 */ /* 0x000fe20000004100 */
[----:B------:R-:W-:Y:S01]  /*6450*/  @!P1 F2FP.PACK_AB R14, R39, R44 ;  /* 0x0000002c270e923e */ /* 0x000fe200000000ff */
[----:B------:R-:W-:Y:S02]  /*6460*/  @!P1 HADD2.F32 R28, -RZ, R13.H1_H1 ;  /* 0x3000000dff1c9230 */ /* 0x000fe40000004100 */
[--C-:B------:R-:W-:Y:S01]  /*6470*/  @!P1 HADD2.F32 R13, -RZ, R8.reuse.H0_H0 ;  /* 0x20000008ff0d9230 */ /* 0x100fe20000004100 */
[----:B------:R-:W-:Y:S01]  /*6480*/  @!P1 MOV R19, R14 ;  /* 0x0000000e00139202 */ /* 0x000fe20000000f00 */
[----:B------:R-:W-:Y:S01]  /*6490*/  @!P1 HADD2.F32 R12, -RZ, R8.H1_H1 ;  /* 0x30000008ff0c9230 */ /* 0x000fe20000004100 */
[----:B------:R-:W-:Y:S02]  /*64a0*/  @!P1 FMUL.FTZ R8, R22, R7 ;  /* 0x0000000716089220 */ /* 0x000fe40000410000 */
[----:B------:R-:W-:Y:S02]  /*64b0*/  @!P1 FMUL.FTZ R37, R28, R11 ;  /* 0x0000000b1c259220 */ /* 0x000fe40000410000 */
[C---:B------:R-:W-:Y:S02]  /*64c0*/  @!P1 FMUL.FTZ R7, R13.reuse, R7 ;  /* 0x000000070d079220 */ /* 0x040fe40000410000 */
[----:B------:R-:W-:Y:S02]  /*64d0*/  @!P1 FFMA.FTZ R38, R13, R23, -R8 ;  /* 0x000000170d269223 */ /* 0x000fe40000010808 */
[C---:B------:R-:W-:Y:S02]  /*64e0*/  @!P1 FFMA.FTZ R13, R12.reuse, R32, -R37 ;  /* 0x000000200c0d9223 */ /* 0x040fe40000010825 */
[----:B------:R-:W-:Y:S01]  /*64f0*/  @!P1 FMUL.FTZ R8, R12, R11 ;  /* 0x0000000b0c089220 */ /* 0x000fe20000410000 */
[----:B------:R-:W-:Y:S01]  /*6500*/  @!P1 F2FP.PACK_AB R11, R49, R50 ;  /* 0x00000032310b923e */ /* 0x000fe200000000ff */
[----:B------:R-:W-:Y:S01]  /*6510*/  @!P1 FFMA.FTZ R7, R22, R23, R7 ;  /* 0x0000001716079223 */ /* 0x000fe20000010007 */
[----:B------:R-:W-:Y:S01]  /*6520*/  @!P1 F2FP.PACK_AB R13, R13, R38 ;  /* 0x000000260d0d923e */ /* 0x000fe200000000ff */
[----:B------:R-:W-:Y:S01]  /*6530*/  @!P1 FFMA.FTZ R8, R28, R32, R8 ;  /* 0x000000201c089223 */ /* 0x000fe20000010008 */
[----:B------:R-:W-:Y:S01]  /*6540*/  @!P1 F2FP.PACK_AB R12, R45, R48 ;  /* 0x000000302d0c923e */ /* 0x000fe200000000ff */
[----:B------:R-:W-:Y:S02]  /*6550*/  @!P1 FFMA.FTZ R9, R33, R34, R9 ;  /* 0x0000002221099223 */ /* 0x000fe40000010009 */
[----:B------:R-:W-:Y:S01]  /*6560*/  @!P1 FFMA.FTZ R10, R35, R36, R10 ;  /* 0x00000024230a9223 */ /* 0x000fe2000001000a */
[----:B------:R-:W-:Y:S01]  /*6570*/  @!P1 MOV R17, R12 ;  /* 0x0000000c00119202 */ /* 0x000fe20000000f00 */
[----:B------:R-:W-:Y:S01]  /*6580*/  @!P1 IMAD.MOV.U32 R16, RZ, RZ, R11 ;  /* 0x000000ffff109224 */ /* 0x000fe200078e000b */
[----:B------:R-:W-:Y:S01]  /*6590*/  @!P1 F2FP.PACK_AB R7, R8, R7 ;  /* 0x000000070807923e */ /* 0x000fe200000000ff */
[----:B------:R-:W-:Y:S01]  /*65a0*/  @!P1 IMAD.MOV.U32 R18, RZ, RZ, R13 ;  /* 0x000000ffff129224 */ /* 0x000fe200078e000d */
[----:B------:R-:W-:Y:S02]  /*65b0*/  @!P1 F2FP.PACK_AB R3, R10, R9 ;  /* 0x000000090a03923e */ /* 0x000fe400000000ff */
[----:B------:R-:W-:Y:S02]  /*65c0*/  @!P1 MOV R42, R7 ;  /* 0x00000007002a9202 */ /* 0x000fe40000000f00 */
[----:B------:R1:W-:Y:S01]  /*65d0*/  ST.E.128 [R46.64], R16 ;  /* 0x000000102e007985 */ /* 0x0003e2000c101d08 */
[----:B------:R-:W-:Y:S07]  /*65e0*/  @!P1 MOV R43, R3 ;  /* 0x00000003002b9202 */ /* 0x000fee0000000f00 */
[----:B------:R1:W-:Y:S02]  /*65f0*/  @!P0 ST.E.128 [R60.64], R40 ;  /* 0x000000283c008985 */ /* 0x0003e4000c101d08 */
.L_x_260:
[----:B------:R-:W-:Y:S05]  /*6600*/  BSYNC B0 ;  /* 0x0000000000007941 */ /* 0x000fea0003800000 */
.L_x_259:
[----:B-1----:R1:W2:Y:S01]  /*6610*/  SHFL.IDX PT, R41, R70, 0x2, 0x1c1f ;  /* 0x005c1f0046297f89 */ /* 0x0022a200000e0000 */
[----:B------:R-:W-:Y:S03]  /*6620*/  ISETP.GE.OR P0, PT, R157, R63, P5 ;  /* 0x0000003f9d00720c */ /* 0x000fe60002f06670 */
[----:B------:R1:W4:Y:S10]  /*6630*/  SHFL.IDX PT, R40, R71, 0x2, 0x1c1f ;  /* 0x005c1f0047287f89 */ /* 0x00033400000e0000 */
[----:B------:R-:W-:-:S05]  /*6640*/  @P0 BRA `(.L_x_254) ;  /* 0x00000b4000000947 */ /* 0x000fca0003800000 */
[----:B------:R-:W-:Y:S01]  /*6650*/  SEL R3, R141, R128, !P4 ;  /* 0x000000808d037207 */ /* 0x000fe20006000000 */
[----:B------:R-:W5:Y:S01]  /*6660*/  LDL R5, [R1+0x40] ;  /* 0x0000400001057983 */ /* 0x000f620000100800 */
[C---:B---3--:R-:W-:Y:S01]  /*6670*/  IADD3 R7, R93.reuse, 0x40, RZ ;  /* 0x000000405d077810 */ /* 0x048fe20007ffe0ff */
[----:B------:R-:W-:Y:S01]  /*6680*/  @!P1 HADD2.F32 R20, -RZ, R58.H1_H1 ;  /* 0x3000003aff149230 */ /* 0x000fe20000004100 */
[----:B------:R-:W-:Y:S01]  /*6690*/  SHF.R.S32.HI R4, RZ, 0x1f, R3 ;  /* 0x0000001fff047819 */ /* 0x000fe20000011403 */
[----:B------:R-:W3:Y:S01]  /*66a0*/  LDS.128 R16, [R120+0x2900] ;  /* 0x0029000078107984 */ /* 0x000ee20000000c00 */
[----:B----4-:R-:W-:Y:S01]  /*66b0*/  IADD3 R6, R93, 0x40, RZ ;  /* 0x000000405d067810 */ /* 0x010fe20007ffe0ff */
[----:B------:R-:W-:Y:S01]  /*66c0*/  IMAD.SHL.U32 R7, R7, 0x40, RZ ;  /* 0x0000004007077824 */ /* 0x000fe200078e00ff */
[----:B------:R-:W-:Y:S01]  /*66d0*/  LEA.HI R3, R4, R3, RZ, 0x4 ;  /* 0x0000000304037211 */ /* 0x000fe200078f20ff */
[--C-:B------:R-:W-:Y:S01]  /*66e0*/  @!P1 HADD2.F32 R33, -RZ, R59.reuse.H0_H0 ;  /* 0x2000003bff219230 */ /* 0x100fe20000004100 */
[----:B------:R-:W-:Y:S01]  /*66f0*/  SHF.L.U32 R6, R6, 0x6, RZ ;  /* 0x0000000606067819 */ /* 0x000fe200000006ff */
[----:B------:R-:W-:Y:S01]  /*6700*/  @!P1 HADD2.F32 R28, -RZ, R59.H1_H1 ;  /* 0x3000003bff1c9230 */ /* 0x000fe20000004100 */
[----:B------:R-:W-:Y:S02]  /*6710*/  LEA.HI.SX32 R3, R3, R100, 0x1c ;  /* 0x0000006403037211 */ /* 0x000fe400078fe2ff */
[----:B------:R-:W-:Y:S02]  /*6720*/  LOP3.LUT R6, R6, 0x1c0, RZ, 0xc0, !PT ;  /* 0x000001c006067812 */ /* 0x000fe400078ec0ff */
[----:B------:R-:W-:Y:S02]  /*6730*/  LOP3.LUT R7, R7, 0x1c0, RZ, 0xc0, !PT ;  /* 0x000001c007077812 */ /* 0x000fe400078ec0ff */
[----:B------:R-:W-:Y:S02]  /*6740*/  SHF.L.U32 R42, R3, 0x3, RZ ;  /* 0x00000003032a7819 */ /* 0x000fe400000006ff */
[----:B------:R-:W-:Y:S02]  /*6750*/  SHF.R.U32.HI R6, RZ, 0x3, R6 ;  /* 0x00000003ff067819 */ /* 0x000fe40000011606 */
[----:B------:R-:W-:Y:S02]  /*6760*/  LOP3.LUT R3, R7, 0x38, R42, 0xf8, !PT ;  /* 0x0000003807037812 */ /* 0x000fe400078ef82a */
[C---:B------:R-:W-:Y:S02]  /*6770*/  LEA R46, P0, R78.reuse, R40, 0x1 ;  /* 0x000000284e2e7211 */ /* 0x040fe400078008ff */
[----:B------:R-:W-:Y:S02]  /*6780*/  LOP3.LUT R3, R3, R6, RZ, 0x3c, !PT ;  /* 0x0000000603037212 */ /* 0x000fe400078e3cff */
[----:B--2---:R-:W-:Y:S02]  /*6790*/  LEA.HI.X R47, R78, R41, R92, 0x1, P0 ;  /* 0x000000294e2f7211 */ /* 0x004fe400000f0c5c */
[--C-:B------:R-:W-:Y:S02]  /*67a0*/  @!P1 SHF.R.U32.HI R11, RZ, 0x10, R53.reuse ;  /* 0x00000010ff0b9819 */ /* 0x100fe40000011635 */
[----:B------:R-:W-:Y:S02]  /*67b0*/  @!P1 SHF.R.U64 R22, R52, 0x10, R53 ;  /* 0x0000001034169819 */ /* 0x000fe40000001235 */
[--C-:B------:R-:W-:Y:S01]  /*67c0*/  @!P1 SHF.R.U64 R12, R26, 0x10, R27.reuse ;  /* 0x000000101a0c9819 */ /* 0x100fe2000000121b */
[----:B------:R-:W-:Y:S01]  /*67d0*/  @!P1 HADD2.F32 R26, -RZ, R11.H0_H0 ;  /* 0x2000000bff1a9230 */ /* 0x000fe20000004100 */
[----:B------:R-:W-:Y:S01]  /*67e0*/  @!P1 SHF.R.U32.HI R14, RZ, 0x10, R27 ;  /* 0x00000010ff0e9819 */ /* 0x000fe2000001161b */
[----:B------:R-:W-:Y:S01]  /*67f0*/  @!P1 HADD2.F32 R22, -RZ, R22.H0_H0 ;  /* 0x20000016ff169230 */ /* 0x000fe20000004100 */
[--C-:B------:R-:W-:Y:S01]  /*6800*/  @!P1 SHF.R.U64 R10, R24, 0x10, R25.reuse ;  /* 0x00000010180a9819 */ /* 0x100fe20000001219 */
[----:B------:R-:W-:Y:S01]  /*6810*/  @!P1 HADD2.F32 R24, -RZ, R58.H0_H0 ;  /* 0x2000003aff189230 */ /* 0x000fe20000004100 */
[----:B------:R-:W-:Y:S01]  /*6820*/  @!P1 SHF.R.U32.HI R7, RZ, 0x10, R25 ;  /* 0x00000010ff079819 */ /* 0x000fe20000011619 */
[----:B------:R-:W-:Y:S01]  /*6830*/  @!P1 HADD2.F32 R14, -RZ, R14.H0_H0 ;  /* 0x2000000eff0e9230 */ /* 0x000fe20000004100 */
[--C-:B------:R-:W-:Y:S02]  /*6840*/  @!P1 SHF.R.U64 R27, R54, 0x10, R55.reuse ;  /* 0x00000010361b9819 */ /* 0x100fe40000001237 */
[----:B------:R-:W-:Y:S02]  /*6850*/  @!P1 SHF.R.U32.HI R35, RZ, 0x10, R55 ;  /* 0x00000010ff239819 */ /* 0x000fe40000011637 */
[----:B------:R-:W-:Y:S03]  /*6860*/  ISETP.GE.AND P0, PT, R42, c[0x0][0x1d4], PT ;  /* 0x000075002a007a0c */ /* 0x000fe60003f06270 */
[----:B------:R-:W-:Y:S01]  /*6870*/  @!P1 HADD2.F32 R35, -RZ, R35.H0_H0 ;  /* 0x20000023ff239230 */ /* 0x000fe20000004100 */
[----:B-----5:R-:W-:Y:S01]  /*6880*/  IMAD.IADD R3, R5, 0x1, R3 ;  /* 0x0000000105037824 */ /* 0x020fe200078e0203 */
[----:B---3--:R-:W-:Y:S04]  /*6890*/  @!P1 MOV R6, R17 ;  /* 0x0000001100069202 */ /* 0x008fe80000000f00 */
[----:B------:R-:W-:Y:S01]  /*68a0*/  SHF.L.U32 R3, R3, 0x1, RZ ;  /* 0x0000000103037819 */ /* 0x000fe200000006ff */
[----:B------:R-:W-:Y:S04]  /*68b0*/  @!P1 HADD2.F32 R4, -RZ, R6.H0_H0 ;  /* 0x20000006ff049230 */ /* 0x000fe80000004100 */
[----:B------:R2:W3:Y:S02]  /*68c0*/  LDS.128 R36, [R3+0x2900] ;  /* 0x0029000003247984 */ /* 0x0004e40000000c00 */
[----:B--2---:R-:W-:Y:S05]  /*68d0*/  @!P1 HADD2.F32 R3, -RZ, R29.H0_H0 ;  /* 0x2000001dff039230 */ /* 0x004fea0000004100 */
[CC--:B------:R-:W-:Y:S02]  /*68e0*/  @!P1 FMUL.FTZ R5, R4.reuse, R3.reuse ;  /* 0x0000000304059220 */ /* 0x0c0fe40000410000 */
[----:B---3--:R-:W-:Y:S02]  /*68f0*/  @!P1 IMAD.MOV.U32 R8, RZ, RZ, R37 ;  /* 0x000000ffff089224 */ /* 0x008fe400078e0025 */
[----:B------:R-:W-:Y:S02]  /*6900*/  @!P1 IMAD.MOV.U32 R13, RZ, RZ, R36 ;  /* 0x000000ffff0d9224 */ /* 0x000fe400078e0024 */
[----:B------:R-:W-:Y:S01]  /*6910*/  @!P1 IMAD.MOV.U32 R34, RZ, RZ, R39 ;  /* 0x000000ffff229224 */ /* 0x000fe200078e0027 */
[--C-:B------:R-:W-:Y:S02]  /*6920*/  @!P1 HADD2.F32 R23, -RZ, R8.reuse.H0_H0 ;  /* 0x20000008ff179230 */ /* 0x100fe40000004100 */
[----:B------:R-:W-:Y:S02]  /*6930*/  @!P1 HADD2.F32 R25, -RZ, R8.H1_H1 ;  /* 0x30000008ff199230 */ /* 0x000fe40000004100 */
[----:B------:R-:W-:Y:S01]  /*6940*/  @!P1 HADD2.F32 R15, -RZ, R13.H0_H0 ;  /* 0x2000000dff0f9230 */ /* 0x000fe20000004100 */
[----:B------:R-:W-:Y:S01]  /*6950*/  @!P1 FMUL.FTZ R9, R23, R3 ;  /* 0x0000000317099220 */ /* 0x000fe20000410000 */
[----:B------:R-:W-:Y:S02]  /*6960*/  @!P1 HADD2.F32 R3, -RZ, R7.H0_H0 ;  /* 0x20000007ff039230 */ /* 0x000fe40000004100 */
[----:B------:R-:W-:Y:S01]  /*6970*/  @!P1 HADD2.F32 R7, -RZ, R6.H1_H1 ;  /* 0x30000006ff079230 */ /* 0x000fe20000004100 */
[----:B------:R-:W-:Y:S01]  /*6980*/  @!P1 FFMA.FTZ R52, R4, R24, -R9 ;  /* 0x0000001804349223 */ /* 0x000fe20000010809 */
[----:B------:R-:W-:Y:S01]  /*6990*/  @!P1 MOV R9, R16 ;  /* 0x0000001000099202 */ /* 0x000fe20000000f00 */
[-C--:B------:R-:W-:Y:S01]  /*69a0*/  @!P1 FMUL.FTZ R11, R25, R3.reuse ;  /* 0x00000003190b9220 */ /* 0x080fe20000410000 */
[----:B------:R-:W-:Y:S01]  /*69b0*/  @!P1 HADD2.F32 R4, -RZ, R29.H1_H1 ;  /* 0x3000001dff049230 */ /* 0x000fe20000004100 */
[C---:B------:R-:W-:Y:S01]  /*69c0*/  @!P1 FMUL.FTZ R6, R7.reuse, R3 ;  /* 0x0000000307069220 */ /* 0x040fe20000410000 */
[--C-:B------:R-:W-:Y:S01]  /*69d0*/  @!P1 HADD2.F32 R32, -RZ, R34.reuse.H0_H0 ;  /* 0x20000022ff209230 */ /* 0x100fe20000004100 */
[----:B------:R-:W-:Y:S01]  /*69e0*/  @!P1 FFMA.FTZ R51, R7, R26, -R11 ;  /* 0x0000001a07339223 */ /* 0x000fe2000001080b */
[----:B------:R-:W-:Y:S01]  /*69f0*/  @!P1 HADD2.F32 R8, -RZ, R9.H0_H0 ;  /* 0x20000009ff089230 */ /* 0x000fe20000004100 */
[C---:B------:R-:W-:Y:S01]  /*6a00*/  @!P1 FMUL.FTZ R21, R15.reuse, R4 ;  /* 0x000000040f159220 */ /* 0x040fe20000410000 */
[----:B------:R-:W-:Y:S01]  /*6a10*/  @!P1 MOV R11, R19 ;  /* 0x00000013000b9202 */ /* 0x000fe20000000f00 */
[----:B------:R-:W-:Y:S01]  /*6a20*/  @!P1 HADD2.F32 R34, -RZ, R34.H1_H1 ;  /* 0x30000022ff229230 */ /* 0x000fe20000004100 */
[----:B------:R-:W-:Y:S01]  /*6a30*/  @!P1 MOV R29, R38 ;  /* 0x00000026001d9202 */ /* 0x000fe20000000f00 */
[C---:B------:R-:W-:Y:S01]  /*6a40*/  @!P1 FMUL.FTZ R3, R8.reuse, R4 ;  /* 0x0000000408039220 */ /* 0x040fe20000410000 */
[----:B------:R-:W-:Y:S01]  /*6a50*/  @!P1 HADD2.F32 R4, -RZ, R10.H0_H0 ;  /* 0x2000000aff049230 */ /* 0x000fe20000004100 */
[----:B------:R-:W-:Y:S01]  /*6a60*/  @!P1 FFMA.FTZ R50, R8, R20, -R21 ;  /* 0x0000001408329223 */ /* 0x000fe20000010815 */
[----:B------:R-:W-:Y:S01]  /*6a70*/  @!P1 HADD2.F32 R21, -RZ, R13.H1_H1 ;  /* 0x3000000dff159230 */ /* 0x000fe20000004100 */
[----:B------:R-:W-:Y:S01]  /*6a80*/  @!P1 FMUL.FTZ R43, R34, R14 ;  /* 0x0000000e222b9220 */ /* 0x000fe20000410000 */
[--C-:B------:R-:W-:Y:S01]  /*6a90*/  @!P1 HADD2.F32 R7, -RZ, R30.reuse.H0_H0 ;  /* 0x2000001eff079230 */ /* 0x100fe20000004100 */
[----:B------:R-:W-:Y:S01]  /*6aa0*/  @!P1 FFMA.FTZ R3, R15, R20, R3 ;  /* 0x000000140f039223 */ /* 0x000fe20000010003 */
[----:B------:R-:W-:Y:S01]  /*6ab0*/  @!P1 HADD2.F32 R8, -RZ, R9.H1_H1 ;  /* 0x30000009ff089230 */ /* 0x000fe20000004100 */
[-C--:B------:R-:W-:Y:S01]  /*6ac0*/  @!P1 FMUL.FTZ R9, R21, R4.reuse ;  /* 0x0000000415099220 */ /* 0x080fe20000410000 */
[--C-:B------:R-:W-:Y:S01]  /*6ad0*/  @!P1 HADD2.F32 R10, -RZ, R11.reuse.H0_H0 ;  /* 0x2000000bff0a9230 */ /* 0x100fe20000004100 */
[-C--:B------:R-:W-:Y:S01]  /*6ae0*/  @!P1 FMUL.FTZ R13, R32, R7.reuse ;  /* 0x00000007200d9220 */ /* 0x080fe20000410000 */
[----:B------:R-:W-:Y:S01]  /*6af0*/  @!P1 HADD2.F32 R11, -RZ, R11.H1_H1 ;  /* 0x3000000bff0b9230 */ /* 0x000fe20000004100 */
[C---:B------:R-:W-:Y:S02]  /*6b00*/  @!P1 FMUL.FTZ R4, R8.reuse, R4 ;  /* 0x0000000408049220 */ /* 0x040fe40000410000 */
[-C--:B------:R-:W-:Y:S02]  /*6b10*/  @!P1 FFMA.FTZ R49, R8, R22.reuse, -R9 ;  /* 0x0000001608319223 */ /* 0x080fe40000010809 */
[----:B------:R-:W-:Y:S02]  /*6b20*/  @!P1 IMAD.MOV.U32 R8, RZ, RZ, R18 ;  /* 0x000000ffff089224 */ /* 0x000fe400078e0012 */
[C---:B------:R-:W-:Y:S01]  /*6b30*/  @!P1 FMUL.FTZ R9, R10.reuse, R7 ;  /* 0x000000070a099220 */ /* 0x040fe20000410000 */
[----:B------:R-:W-:Y:S01]  /*6b40*/  @!P1 HADD2.F32 R7, -RZ, R30.H1_H1 ;  /* 0x3000001eff079230 */ /* 0x000fe20000004100 */
[----:B------:R-:W-:Y:S01]  /*6b50*/  @!P1 FFMA.FTZ R48, R10, R33, -R13 ;  /* 0x000000210a309223 */ /* 0x000fe2000001080d */
[----:B------:R-:W-:Y:S01]  /*6b60*/  @!P1 HADD2.F32 R10, -RZ, R12.H0_H0 ;  /* 0x2000000cff0a9230 */ /* 0x000fe20000004100 */
[----:B------:R-:W-:Y:S01]  /*6b70*/  @!P1 FFMA.FTZ R43, R11, R35, -R43 ;  /* 0x000000230b2b9223 */ /* 0x000fe2000001082b */
[----:B------:R-:W-:Y:S01]  /*6b80*/  @!P1 HADD2.F32 R30, -RZ, R27.H0_H0 ;  /* 0x2000001bff1e9230 */ /* 0x000fe20000004100 */
[----:B------:R-:W-:Y:S01]  /*6b90*/  @!P1 FFMA.FTZ R4, R21, R22, R4 ;  /* 0x0000001615049223 */ /* 0x000fe20000010004 */
[--C-:B------:R-:W-:Y:S01]  /*6ba0*/  @!P1 HADD2.F32 R27, -RZ, R29.reuse.H0_H0 ;  /* 0x2000001dff1b9230 */ /* 0x100fe20000004100 */
[----:B------:R-:W-:Y:S01]  /*6bb0*/  @!P1 FFMA.FTZ R5, R23, R24, R5 ;  /* 0x0000001817059223 */ /* 0x000fe20000010005 */
[----:B------:R-:W-:Y:S01]  /*6bc0*/  @!P1 HADD2.F32 R29, -RZ, R29.H1_H1 ;  /* 0x3000001dff1d9230 */ /* 0x000fe20000004100 */
[----:B------:R-:W-:Y:S01]  /*6bd0*/  @!P1 FFMA.FTZ R6, R25, R26, R6 ;  /* 0x0000001a19069223 */ /* 0x000fe20000010006 */
[--C-:B------:R-:W-:Y:S01]  /*6be0*/  @!P1 HADD2.F32 R13, -RZ, R8.reuse.H0_H0 ;  /* 0x20000008ff0d9230 */ /* 0x100fe20000004100 */
[----:B------:R-:W-:Y:S01]  /*6bf0*/  @!P1 F2FP.PACK_AB R4, R4, R3 ;  /* 0x000000030404923e */ /* 0x000fe200000000ff */
[----:B------:R-:W-:Y:S01]  /*6c00*/  @!P1 HADD2.F32 R12, -RZ, R8.H1_H1 ;  /* 0x30000008ff0c9230 */ /* 0x000fe20000004100 */
[----:B------:R-:W-:Y:S01]  /*6c10*/  @!P1 FMUL.FTZ R8, R27, R7 ;  /* 0x000000071b089220 */ /* 0x000fe20000410000 */
[----:B------:R-:W-:Y:S01]  /*6c20*/  @!P1 F2FP.PACK_AB R5, R6, R5 ;  /* 0x000000050605923e */ /* 0x000fe200000000ff */
[----:B------:R-:W-:Y:S01]  /*6c30*/  @!P1 FMUL.FTZ R44, R29, R10 ;  /* 0x0000000a1d2c9220 */ /* 0x000fe20000410000 */
[----:B------:R-:W-:Y:S01]  /*6c40*/  @!P1 MOV R36, R4 ;  /* 0x0000000400249202 */ /* 0x000fe20000000f00 */
[C---:B------:R-:W-:Y:S02]  /*6c50*/  @!P1 FFMA.FTZ R45, R13.reuse, R28, -R8 ;  /* 0x0000001c0d2d9223 */ /* 0x040fe40000010808 */
[C---:B------:R-:W-:Y:S02]  /*6c60*/  @!P1 FFMA.FTZ R44, R12.reuse, R30, -R44 ;  /* 0x0000001e0c2c9223 */ /* 0x040fe4000001082c */
[----:B------:R-:W-:Y:S01]  /*6c70*/  @!P1 FMUL.FTZ R7, R13, R7 ;  /* 0x000000070d079220 */ /* 0x000fe20000410000 */
[----:B------:R-:W-:Y:S01]  /*6c80*/  @!P1 F2FP.PACK_AB R13, R49, R50 ;  /* 0x00000032310d923e */ /* 0x000fe200000000ff */
[----:B------:R-:W-:Y:S01]  /*6c90*/  @!P1 FMUL.FTZ R8, R12, R10 ;  /* 0x0000000a0c089220 */ /* 0x000fe20000410000 */
[----:B------:R-:W-:Y:S01]  /*6ca0*/  @!P1 F2FP.PACK_AB R12, R43, R48 ;  /* 0x000000302b0c923e */ /* 0x000fe200000000ff */
[----:B------:R-:W-:Y:S01]  /*6cb0*/  @!P1 FMUL.FTZ R10, R11, R14 ;  /* 0x0000000e0b0a9220 */ /* 0x000fe20000410000 */
[----:B------:R-:W-:Y:S01]  /*6cc0*/  @!P1 F2FP.PACK_AB R11, R44, R45 ;  /* 0x0000002d2c0b923e */ /* 0x000fe200000000ff */
[----:B------:R-:W-:Y:S01]  /*6cd0*/  @!P1 IMAD.MOV.U32 R16, RZ, RZ, R13 ;  /* 0x000000ffff109224 */ /* 0x000fe200078e000d */
[----:B------:R-:W-:Y:S01]  /*6ce0*/  @!P1 F2FP.PACK_AB R14, R51, R52 ;  /* 0x00000034330e923e */ /* 0x000fe200000000ff */
[----:B------:R-:W-:Y:S01]  /*6cf0*/  @!P1 FFMA.FTZ R7, R27, R28, R7 ;  /* 0x0000001c1b079223 */ /* 0x000fe20000010007 */
[----:B------:R-:W-:Y:S01]  /*6d00*/  @!P1 MOV R19, R12 ;  /* 0x0000000c00139202 */ /* 0x000fe20000000f00 */
[----:B------:R-:W-:Y:S01]  /*6d10*/  @!P1 IMAD.MOV.U32 R18, RZ, RZ, R11 ;  /* 0x000000ffff129224 */ /* 0x000fe200078e000b */
[----:B------:R-:W-:Y:S01]  /*6d20*/  @!P1 MOV R17, R14 ;  /* 0x0000000e00119202 */ /* 0x000fe20000000f00 */
[----:B------:R-:W-:Y:S02]  /*6d30*/  @!P1 FFMA.FTZ R8, R29, R30, R8 ;  /* 0x0000001e1d089223 */ /* 0x000fe40000010008 */
[----:B------:R-:W-:Y:S02]  /*6d40*/  @!P1 FFMA.FTZ R9, R32, R33, R9 ;  /* 0x0000002120099223 */ /* 0x000fe40000010009 */
[----:B------:R2:W-:Y:S01]  /*6d50*/  ST.E.128 [R46.64], R16 ;  /* 0x000000102e007985 */ /* 0x0005e2000c101d08 */
[----:B------:R-:W-:Y:S01]  /*6d60*/  @!P1 F2FP.PACK_AB R7, R8, R7 ;  /* 0x000000070807923e */ /* 0x000fe200000000ff */
[----:B------:R-:W-:Y:S02]  /*6d70*/  @!P1 FFMA.FTZ R10, R34, R35, R10 ;  /* 0x00000023220a9223 */ /* 0x000fe4000001000a */
[----:B------:R-:W-:Y:S01]  /*6d80*/  @!P1 IMAD.MOV.U32 R37, RZ, RZ, R5 ;  /* 0x000000ffff259224 */ /* 0x000fe200078e0005 */
[----:B------:R-:W-:Y:S02]  /*6d90*/  @!P1 MOV R38, R7 ;  /* 0x0000000700269202 */ /* 0x000fe40000000f00 */
[----:B------:R-:W-:Y:S04]  /*6da0*/  @!P1 F2FP.PACK_AB R3, R10, R9 ;  /* 0x000000090a03923e */ /* 0x000fe800000000ff */
[----:B------:R-:W-:Y:S01]  /*6db0*/  @!P1 MOV R39, R3 ;  /* 0x0000000300279202 */ /* 0x000fe20000000f00 */
[----:B------:R-:W-:-:S05]  /*6dc0*/  @P0 BRA `(.L_x_254) ;  /* 0x000003c000000947 */ /* 0x000fca0003800000 */
[C---:B------:R-:W-:Y:S04]  /*6dd0*/  LEA R4, P0, R42.reuse, R40, 0x1 ;  /* 0x000000282a047211 */ /* 0x040fe800078008ff */
[----:B------:R-:W-:Y:S05]  /*6de0*/  LEA.HI.X.SX32 R5, R42, R41, 0x1, P0 ;  /* 0x000000292a057211 */ /* 0x000fea00000f0eff */
[----:B------:R3:W-:Y:S01]  /*6df0*/  ST.E.128 [R4.64], R36 ;  /* 0x0000002404007985 */ /* 0x0007e2000c101d08 */
[----:B------:R-:W-:-:S05]  /*6e00*/  BRA `(.L_x_254) ;  /* 0x0000038000007947 */ /* 0x000fca0003800000 */
.L_x_238:
[----:B------:R1:W2:Y:S01]  /*6e10*/  SHFL.IDX PT, R5, R70, RZ, 0x1c1f ;  /* 0x001c1fff46057589 */ /* 0x0002a200000e0000 */
[----:B------:R-:W-:Y:S01]  /*6e20*/  IMAD R3, R31, -0x50, R2 ;  /* 0xffffffb01f037824 */ /* 0x000fe200078e0202 */
[----:B------:R-:W-:Y:S02]  /*6e30*/  BSSY B0, `(.L_x_261) ;  /* 0x0000013000007945 */ /* 0x000fe40003800000 */
[----:B------:R1:W3:Y:S02]  /*6e40*/  SHFL.IDX PT, R4, R71, RZ, 0x1c1f ;  /* 0x001c1fff47047589 */ /* 0x0002e400000e0000 */
[----:B------:R-:W-:Y:S04]  /*6e50*/  IMNMX R3, R3, 0x50, PT ;  /* 0x0000005003037817 */ /* 0x000fe80003800200 */
[----:B------:R-:W-:Y:S04]  /*6e60*/  IADD3 R3, -R93, R3, RZ ;  /* 0x000000035d037210 */ /* 0x000fe80007ffe1ff */
[----:B------:R-:W-:Y:S11]  /*6e70*/  ISETP.GE.AND P0, PT, R3, 0x1, PT ;  /* 0x000000010300780c */ /* 0x000ff60003f06270 */
[----:B------:R-:W-:Y:S02]  /*6e80*/  @!UPT UIADD3 URZ, URZ, URZ, URZ ;  /* 0x0000003f3f3ff290 */ /* 0x000fe4000fffe03f */
[----:B------:R-:W-:-:S05]  /*6e90*/  @!P0 BRA `(.L_x_262) ;  /* 0x000000c000008947 */ /* 0x000fca0003800000 */
[C---:B-12---:R-:W-:Y:S11]  /*6ea0*/  ISETP.GE.AND P1, PT, R84.reuse, c[0x0][0x1d4], PT ;  /* 0x0000750054007a0c */ /* 0x046ff60003f26270 */
[----:B------:R-:W-:Y:S02]  /*6eb0*/  @!UPT UIADD3 URZ, URZ, URZ, URZ ;  /* 0x0000003f3f3ff290 */ /* 0x000fe4000fffe03f */
[----:B------:R-:W1:Y:S01]  /*6ec0*/  @!P1 LDS.128 R8, [R248+0x2800] ;  /* 0x00280000f8089984 */ /* 0x000e620000000c00 */
[CC--:B---3--:R-:W-:Y:S04]  /*6ed0*/  @!P1 LEA R6, P0, R84.reuse, R4.reuse, 0x1 ;  /* 0x0000000454069211 */ /* 0x0c8fe800078008ff */
[-C--:B------:R-:W-:Y:S02]  /*6ee0*/  @!P1 LEA.HI.X R7, R84, R5.reuse, R85, 0x1, P0 ;  /* 0x0000000554079211 */ /* 0x080fe400000f0c55 */
[C---:B------:R-:W-:Y:S11]  /*6ef0*/  ISETP.GE.AND P0, PT, R208.reuse, c[0x0][0x1d4], PT ;  /* 0x00007500d0007a0c */ /* 0x040ff60003f06270 */
[----:B------:R-:W-:Y:S02]  /*6f00*/  @!UPT UIADD3 URZ, URZ, URZ, URZ ;  /* 0x0000003f3f3ff290 */ /* 0x000fe4000fffe03f */
[C---:B------:R-:W-:Y:S04]  /*6f10*/  @!P0 LEA R4, P2, R208.reuse, R4, 0x1 ;  /* 0x00000004d0048211 */ /* 0x040fe800078408ff */
[----:B------:R-:W-:Y:S01]  /*6f20*/  @!P0 LEA.HI.X R5, R208, R5, R250, 0x1, P2 ;  /* 0x00000005d0058211 */ /* 0x000fe200010f0cfa */
[----:B-1----:R-:W-:Y:S04]  /*6f30*/  @!P1 ST.E.128 [R6.64], R8 ;  /* 0x0000000806009985 */ /* 0x002fe8000c101d08 */
[----:B------:R-:W1:Y:S04]  /*6f40*/  @!P0 LDS.128 R8, [R249+0x2800] ;  /* 0x00280000f9088984 */ /* 0x000e680000000c00 */
[----:B-1----:R1:W-:Y:S02]  /*6f50*/  @!P0 ST.E.128 [R4.64], R8 ;  /* 0x0000000804008985 */ /* 0x0023e4000c101d08 */
.L_x_262:
[----:B-12---:R-:W-:Y:S05]  /*6f60*/  BSYNC B0 ;  /* 0x0000000000007941 */ /* 0x006fea0003800000 */
.L_x_261:
[----:B------:R1:W2:Y:S01]  /*6f70*/  SHFL.IDX PT, R5, R70, 0x1, 0x1c1f ;  /* 0x003c1f0046057f89 */ /* 0x0002a200000e0000 */
[----:B------:R-:W-:Y:S01]  /*6f80*/  ISETP.GE.AND P0, PT, R3, 0x21, PT ;  /* 0x000000210300780c */ /* 0x000fe20003f06270 */
[----:B------:R-:W-:Y:S02]  /*6f90*/  BSSY B0, `(.L_x_263) ;  /* 0x000000f000007945 */ /* 0x000fe40003800000 */
[----:B---3--:R1:W3:Y:S10]  /*6fa0*/  SHFL.IDX PT, R4, R71, 0x1, 0x1c1f ;  /* 0x003c1f0047047f89 */ /* 0x0082f400000e0000 */
[----:B------:R-:W-:-:S05]  /*6fb0*/  @!P0 BRA `(.L_x_264) ;  /* 0x000000c000008947 */ /* 0x000fca0003800000 */
[C---:B------:R-:W-:Y:S11]  /*6fc0*/  ISETP.GE.AND P1, PT, R84.reuse, c[0x0][0x1d4], PT ;  /* 0x0000750054007a0c */ /* 0x040ff60003f26270 */
[----:B------:R-:W-:Y:S02]  /*6fd0*/  @!UPT UIADD3 URZ, URZ, URZ, URZ ;  /* 0x0000003f3f3ff290 */ /* 0x000fe4000fffe03f */
[----:B------:R-:W4:Y:S01]  /*6fe0*/  @!P1 LDS.128 R8, [R248+0x3800] ;  /* 0x00380000f8089984 */ /* 0x000f220000000c00 */
[CC--:B---3--:R-:W-:Y:S04]  /*6ff0*/  @!P1 LEA R6, P0, R84.reuse, R4.reuse, 0x1 ;  /* 0x0000000454069211 */ /* 0x0c8fe800078008ff */
[-C--:B--2---:R-:W-:Y:S02]  /*7000*/  @!P1 LEA.HI.X R7, R84, R5.reuse, R85, 0x1, P0 ;  /* 0x0000000554079211 */ /* 0x084fe400000f0c55 */
[C---:B------:R-:W-:Y:S11]  /*7010*/  ISETP.GE.AND P0, PT, R208.reuse, c[0x0][0x1d4], PT ;  /* 0x00007500d0007a0c */ /* 0x040ff60003f06270 */
[----:B------:R-:W-:Y:S02]  /*7020*/  @!UPT UIADD3 URZ, URZ, URZ, URZ ;  /* 0x0000003f3f3ff290 */ /* 0x000fe4000fffe03f */
[C---:B------:R-:W-:Y:S04]  /*7030*/  @!P0 LEA R4, P2, R208.reuse, R4, 0x1 ;  /* 0x00000004d0048211 */ /* 0x040fe800078408ff */
[----:B------:R-:W-:Y:S01]  /*7040*/  @!P0 LEA.HI.X R5, R208, R5, R250, 0x1, P2 ;  /* 0x00000005d0058211 */ /* 0x000fe200010f0cfa */
[----:B----4-:R-:W-:Y:S04]  /*7050*/  @!P1 ST.E.128 [R6.64], R8 ;  /* 0x0000000806009985 */ /* 0x010fe8000c101d08 */
[----:B------:R-:W2:Y:S04]  /*7060*/  @!P0 LDS.128 R8, [R249+0x3800] ;  /* 0x00380000f9088984 */ /* 0x000ea80000000c00 */
[----:B--2---:R2:W-:Y:S02]  /*7070*/  @!P0 ST.E.128 [R4.64], R8 ;  /* 0x0000000804008985 */ /* 0x0045e4000c101d08 */
.L_x_264:
[----:B------:R-:W-:Y:S05]  /*7080*/  BSYNC B0 ;  /* 0x0000000000007941 */ /* 0x000fea0003800000 */
.L_x_263:
[----:B--2---:R2:W4:Y:S01]  /*7090*/  SHFL.IDX PT, R5, R70, 0x2, 0x1c1f ;  /* 0x005c1f0046057f89 */ /* 0x00452200000e0000 */
[----:B------:R-:W-:Y:S03]  /*70a0*/  ISETP.GE.AND P0, PT, R3, 0x41, PT ;  /* 0x000000410300780c */ /* 0x000fe60003f06270 */
[----:B---3--:R2:W3:Y:S10]  /*70b0*/  SHFL.IDX PT, R4, R71, 0x2, 0x1c1f ;  /* 0x005c1f0047047f89 */ /* 0x0084f400000e0000 */
[----:B------:R-:W-:-:S05]  /*70c0*/  @!P0 BRA `(.L_x_254) ;  /* 0x000000c000008947 */ /* 0x000fca0003800000 */
[C---:B------:R-:W-:Y:S11]  /*70d0*/  ISETP.GE.AND P1, PT, R84.reuse, c[0x0][0x1d4], PT ;  /* 0x0000750054007a0c */ /* 0x040ff60003f26270 */
[----:B------:R-:W-:Y:S02]  /*70e0*/  @!UPT UIADD3 URZ, URZ, URZ, URZ ;  /* 0x0000003f3f3ff290 */ /* 0x000fe4000fffe03f */
[----:B------:R-:W5:Y:S01]  /*70f0*/  @!P1 LDS.128 R8, [R248+0x4800] ;  /* 0x00480000f8089984 */ /* 0x000f620000000c00 */
[CC--:B---3--:R-:W-:Y:S04]  /*7100*/  @!P1 LEA R6, P0, R84.reuse, R4.reuse, 0x1 ;  /* 0x0000000454069211 */ /* 0x0c8fe800078008ff */
[-C--:B----4-:R-:W-:Y:S02]  /*7110*/  @!P1 LEA.HI.X R7, R84, R5.reuse, R85, 0x1, P0 ;  /* 0x0000000554079211 */ /* 0x090fe400000f0c55 */
[C---:B------:R-:W-:Y:S11]  /*7120*/  ISETP.GE.AND P0, PT, R208.reuse, c[0x0][0x1d4], PT ;  /* 0x00007500d0007a0c */ /* 0x040ff60003f06270 */
[----:B------:R-:W-:Y:S02]  /*7130*/  @!UPT UIADD3 URZ, URZ, URZ, URZ ;  /* 0x0000003f3f3ff290 */ /* 0x000fe4000fffe03f */
[C---:B------:R-:W-:Y:S04]  /*7140*/  @!P0 LEA R4, P2, R208.reuse, R4, 0x1 ;  /* 0x00000004d0048211 */ /* 0x040fe800078408ff */
[----:B------:R-:W-:Y:S01]  /*7150*/  @!P0 LEA.HI.X R5, R208, R5, R250, 0x1, P2 ;  /* 0x00000005d0058211 */ /* 0x000fe200010f0cfa */
[----:B-----5:R-:W-:Y:S04]  /*7160*/  @!P1 ST.E.128 [R6.64], R8 ;  /* 0x0000000806009985 */ /* 0x020fe8000c101d08 */
[----:B------:R-:W3:Y:S04]  /*7170*/  @!P0 LDS.128 R8, [R249+0x4800] ;  /* 0x00480000f9088984 */ /* 0x000ee80000000c00 */
[----:B---3--:R3:W-:Y:S02]  /*7180*/  @!P0 ST.E.128 [R4.64], R8 ;  /* 0x0000000804008985 */ /* 0x0087e4000c101d08 */
.L_x_254:
[----:B------:R-:W-:Y:S05]  /*7190*/  BSYNC B2 ;  /* 0x0000000000027941 */ /* 0x000fea0003800000 */
.L_x_237:
[C---:B--2---:R-:W-:Y:S01]  /*71a0*/  IMAD R18, R31.reuse, -0x50, RZ ;  /* 0xffffffb01f127824 */ /* 0x044fe200078e02ff */
[----:B------:R-:W-:Y:S01]  /*71b0*/  BSSY B0, `(.L_x_265) ;  /* 0x0000064000007945 */ /* 0x000fe20003800000 */
[----:B---34-:R-:W-:Y:S04]  /*71c0*/  IMAD.WIDE R6, R31, 0x50, R106 ;  /* 0x000000501f067825 */ /* 0x018fe800078e026a */
[----:B------:R-:W-:Y:S05]  /*71d0*/  IMAD.IADD R3, R118, 0x1, R18 ;  /* 0x0000000176037824 */ /* 0x000fea00078e0212 */
[C---:B------:R-:W-:Y:S02]  /*71e0*/  ISETP.GE.AND P3, PT, R3.reuse, 0x11, PT ;  /* 0x000000110300780c */ /* 0x040fe40003f66270 */
[C---:B------:R-:W-:Y:S02]  /*71f0*/  ISETP.GE.AND P2, PT, R3.reuse, 0x21, PT ;  /* 0x000000210300780c */ /* 0x040fe40003f46270 */
[C---:B------:R-:W-:Y:S09]  /*7200*/  ISETP.GE.AND P1, PT, R3.reuse, 0x31, PT ;  /* 0x000000310300780c */ /* 0x040ff20003f26270 */
[C---:B-1----:R-:W-:Y:S04]  /*7210*/  @P3 IADD3 R8, P0, R6.reuse, 0x10, RZ ;  /* 0x0000001006083810 */ /* 0x042fe80007f1e0ff */
[-C--:B------:R-:W-:Y:S02]  /*7220*/  @P3 IADD3.X R10, RZ, R7.reuse, RZ, P0, !PT ;  /* 0x00000007ff0a3210 */ /* 0x080fe400007fe4ff */
[C---:B------:R-:W-:Y:S05]  /*7230*/  @P2 IADD3 R9, P0, R6.reuse, 0x20, RZ ;  /* 0x0000002006092810 */ /* 0x040fea0007f1e0ff */
[--C-:B------:R-:W-:Y:S01]  /*7240*/  @P2 IMAD.X R11, RZ, RZ, R7.reuse, P0 ;  /* 0x000000ffff0b2224 */ /* 0x100fe200000e0607 */
[C---:B------:R-:W-:Y:S04]  /*7250*/  @P1 IADD3 R16, P0, R6.reuse, 0x30, RZ ;  /* 0x0000003006101810 */ /* 0x040fe80007f1e0ff */
[----:B------:R-:W-:Y:S02]  /*7260*/  @P1 IADD3.X R19, RZ, R7, RZ, P0, !PT ;  /* 0x00000007ff131210 */ /* 0x000fe400007fe4ff */
[C---:B------:R-:W-:Y:S11]  /*7270*/  ISETP.GE.AND P0, PT, R3.reuse, 0x41, PT ;  /* 0x000000410300780c */ /* 0x040ff60003f06270 */
[----:B------:R-:W-:Y:S02]  /*7280*/  @!UPT UIADD3 URZ, URZ, URZ, URZ ;  /* 0x0000003f3f3ff290 */ /* 0x000fe4000fffe03f */
[C---:B------:R-:W-:Y:S05]  /*7290*/  @P0 IADD3 R17, P4, R6.reuse, 0x40, RZ ;  /* 0x0000004006110810 */ /* 0x040fea0007f9e0ff */
[----:B------:R-:W-:Y:S01]  /*72a0*/  @P0 IMAD.X R20, RZ, RZ, R7, P4 ;  /* 0x000000ffff140224 */ /* 0x000fe200020e0607 */
[----:B------:R-:W-:Y:S11]  /*72b0*/  ISETP.GE.AND P4, PT, R3, 0x1, PT ;  /* 0x000000010300780c */ /* 0x000ff60003f86270 */
[----:B------:R-:W-:Y:S02]  /*72c0*/  @!UPT UIADD3 URZ, URZ, URZ, URZ ;  /* 0x0000003f3f3ff290 */ /* 0x000fe4000fffe03f */
[----:B------:R-:W-:Y:S01]  /*72d0*/  @P4 IMAD R3, R7, c[0x0][0x258], RZ ;  /* 0x0000960007034a24 */ /* 0x000fe200078e02ff */
[-C--:B------:R-:W-:Y:S01]  /*72e0*/  @P4 MOV R4, R76.reuse ;  /* 0x0000004c00044202 */ /* 0x080fe20000000f00 */
[----:B------:R-:W-:Y:S02]  /*72f0*/  @P4 IMAD.MOV.U32 R5, RZ, RZ, R79 ;  /* 0x000000ffff054224 */ /* 0x000fe400078e004f */
[C---:B------:R-:W-:Y:S02]  /*7300*/  @P4 IMAD R3, R6.reuse, c[0x0][0x25c], R3 ;  /* 0x0000970006034a24 */ /* 0x040fe400078e0203 */
[----:B------:R-:W-:Y:S05]  /*7310*/  @P4 IMAD.WIDE.U32 R4, R6, c[0x0][0x258], R4 ;  /* 0x0000960006044a25 */ /* 0x000fea00078e0004 */
[C---:B------:R-:W-:Y:S02]  /*7320*/  @P4 LEA R14, P5, R4.reuse, c[0x0][0x250], 0x1 ;  /* 0x00009400040e4a11 */ /* 0x040fe400078a08ff */
[----:B------:R-:W-:Y:S02]  /*7330*/  @P4 IADD3 R3, R5, R3, RZ ;  /* 0x0000000305034210 */ /* 0x000fe40007ffe0ff */
[----:B------:R-:W-:Y:S02]  /*7340*/  @P3 MOV R5, R79 ;  /* 0x0000004f00053202 */ /* 0x000fe40000000f00 */
[----:B------:R-:W-:Y:S01]  /*7350*/  @P4 LEA.HI.X R15, R4, c[0x0][0x254], R3, 0x1, P5 ;  /* 0x00009500040f4a11 */ /* 0x000fe200028f0c03 */
[----:B------:R-:W-:Y:S02]  /*7360*/  @P3 IMAD R3, R10, c[0x0][0x258], RZ ;  /* 0x000096000a033a24 */ /* 0x000fe400078e02ff */
[----:B------:R-:W-:Y:S02]  /*7370*/  @P3 IMAD.MOV.U32 R4, RZ, RZ, R76 ;  /* 0x000000ffff043224 */ /* 0x000fe400078e004c */
[----:B------:R-:W-:Y:S01]  /*7380*/  @!PT LDS RZ, [RZ] ;  /* 0x00000000fffff984 */ /* 0x000fe20000000800 */
[----:B------:R-:W-:Y:S01]  /*7390*/  @!PT LDS RZ, [RZ] ;  /* 0x00000000fffff984 */ /* 0x000fe20000000800 */
[----:B------:R-:W-:Y:S01]  /*73a0*/  @!PT LDS RZ, [RZ] ;  /* 0x00000000fffff984 */ /* 0x000fe20000000800 */
[----:B------:R1:W-:Y:S01]  /*73b0*/  @P4 LDGSTS.E.BYPASS.LTC128B.128 [R209+0x100], [R14.64], !P6 ;  /* 0x001000000ed14fae */ /* 0x0003e2000f101d48 */
[C---:B------:R-:W-:Y:S02]  /*73c0*/  @P3 IMAD R3, R8.reuse, c[0x0][0x25c], R3 ;  /* 0x0000970008033a24 */ /* 0x040fe400078e0203 */
[----:B------:R-:W-:Y:S04]  /*73d0*/  @P3 IMAD.WIDE.U32 R4, R8, c[0x0][0x258], R4 ;  /* 0x0000960008043a25 */ /* 0x000fe800078e0004 */
[----:B------:R-:W-:Y:S01]  /*73e0*/  @P3 IMAD.IADD R3, R5, 0x1, R3 ;  /* 0x0000000105033824 */ /* 0x000fe200078e0203 */
[C---:B------:R-:W-:Y:S01]  /*73f0*/  @P3 LEA R12, P5, R4.reuse, c[0x0][0x250], 0x1 ;  /* 0x00009400040c3a11 */ /* 0x040fe200078a08ff */
[----:B------:R-:W-:Y:S03]  /*7400*/  @P2 IMAD.MOV.U32 R5, RZ, RZ, R79 ;  /* 0x000000ffff052224 */ /* 0x000fe600078e004f */
[----:B------:R-:W-:Y:S01]  /*7410*/  @P3 LEA.HI.X R13, R4, c[0x0][0x254], R3, 0x1, P5 ;  /* 0x00009500040d3a11 */ /* 0x000fe200028f0c03 */
[----:B------:R-:W-:Y:S01]  /*7420*/  @P2 IMAD R3, R11, c[0x0][0x258], RZ ;  /* 0x000096000b032a24 */ /* 0x000fe200078e02ff */
[-C--:B------:R-:W-:Y:S03]  /*7430*/  @P2 MOV R4, R76.reuse ;  /* 0x0000004c00042202 */ /* 0x080fe60000000f00 */
[----:B------:R1:W-:Y:S01]  /*7440*/  @P3 LDGSTS.E.BYPASS.LTC128B.128 [R209+0x900], [R12.64], !P6 ;  /* 0x009000000cd13fae */ /* 0x0003e2000f101d48 */
[C---:B------:R-:W-:Y:S02]  /*7450*/  @P2 IMAD R3, R9.reuse, c[0x0][0x25c], R3 ;  /* 0x0000970009032a24 */ /* 0x040fe400078e0203 */
[----:B------:R-:W-:Y:S05]  /*7460*/  @P2 IMAD.WIDE.U32 R4, R9, c[0x0][0x258], R4 ;  /* 0x0000960009042a25 */ /* 0x000fea00078e0004 */
[C---:B------:R-:W-:Y:S02]  /*7470*/  @P2 LEA R10, P5, R4.reuse, c[0x0][0x250], 0x1 ;  /* 0x00009400040a2a11 */ /* 0x040fe400078a08ff */
[----:B------:R-:W-:Y:S02]  /*7480*/  @P2 IADD3 R3, R5, R3, RZ ;  /* 0x0000000305032210 */ /* 0x000fe40007ffe0ff */
[----:B------:R-:W-:Y:S02]  /*7490*/  @P1 MOV R5, R79 ;  /* 0x0000004f00051202 */ /* 0x000fe40000000f00 */
[----:B------:R-:W-:Y:S01]  /*74a0*/  @P2 LEA.HI.X R11, R4, c[0x0][0x254], R3, 0x1, P5 ;  /* 0x00009500040b2a11 */ /* 0x000fe200028f0c03 */
[----:B------:R-:W-:Y:S02]  /*74b0*/  @P1 IMAD.MOV.U32 R4, RZ, RZ, R76 ;  /* 0x000000ffff041224 */ /* 0x000fe400078e004c */
[----:B------:R-:W-:Y:S02]  /*74c0*/  @P1 IMAD R3, R19, c[0x0][0x258], RZ ;  /* 0x0000960013031a24 */ /* 0x000fe400078e02ff */
[----:B------:R1:W-:Y:S01]  /*74d0*/  @P2 LDGSTS.E.BYPASS.LTC128B.128 [R209+0x1100], [R10.64], !P6 ;  /* 0x011000000ad12fae */ /* 0x0003e2000f101d48 */
[C---:B------:R-:W-:Y:S04]  /*74e0*/  @P1 IMAD.WIDE.U32 R4, R16.reuse, c[0x0][0x258], R4 ;  /* 0x0000960010041a25 */ /* 0x040fe800078e0004 */
[----:B------:R-:W-:Y:S01]  /*74f0*/  @P1 IMAD R3, R16, c[0x0][0x25c], R3 ;  /* 0x0000970010031a24 */ /* 0x000fe200078e0203 */
[C---:B------:R-:W-:Y:S03]  /*7500*/  @P1 LEA R6, P5, R4.reuse, c[0x0][0x250], 0x1 ;  /* 0x0000940004061a11 */ /* 0x040fe600078a08ff */
[----:B------:R-:W-:Y:S02]  /*7510*/  @P1 IMAD.IADD R3, R5, 0x1, R3 ;  /* 0x0000000105031824 */ /* 0x000fe400078e0203 */
[----:B------:R-:W-:Y:S03]  /*7520*/  @P0 IMAD.MOV.U32 R5, RZ, RZ, R79 ;  /* 0x000000ffff050224 */ /* 0x000fe600078e004f */
[----:B------:R-:W-:Y:S01]  /*7530*/  @P1 LEA.HI.X R7, R4, c[0x0][0x254], R3, 0x1, P5 ;  /* 0x0000950004071a11 */ /* 0x000fe200028f0c03 */
[----:B------:R-:W-:Y:S01]  /*7540*/  @P0 IMAD R3, R20, c[0x0][0x258], RZ ;  /* 0x0000960014030a24 */ /* 0x000fe200078e02ff */
[----:B------:R-:W-:Y:S03]  /*7550*/  @P0 MOV R4, R76 ;  /* 0x0000004c00040202 */ /* 0x000fe60000000f00 */
[----:B------:R2:W-:Y:S01]  /*7560*/  @P1 LDGSTS.E.BYPASS.LTC128B.128 [R209+0x1900], [R6.64], !P6 ;  /* 0x0190000006d11fae */ /* 0x0005e2000f101d48 */
[C---:B------:R-:W-:Y:S02]  /*7570*/  @P0 IMAD R3, R17.reuse, c[0x0][0x25c], R3 ;  /* 0x0000970011030a24 */ /* 0x040fe400078e0203 */
[----:B------:R-:W-:Y:S05]  /*7580*/  @P0 IMAD.WIDE.U32 R4, R17, c[0x0][0x258], R4 ;  /* 0x0000960011040a25 */ /* 0x000fea00078e0004 */
[C---:B------:R-:W-:Y:S02]  /*7590*/  @P0 LEA R8, P5, R4.reuse, c[0x0][0x250], 0x1 ;  /* 0x0000940004080a11 */ /* 0x040fe400078a08ff */
[----:B------:R-:W-:Y:S04]  /*75a0*/  @P0 IADD3 R3, R5, R3, RZ ;  /* 0x0000000305030210 */ /* 0x000fe80007ffe0ff */
[----:B------:R-:W-:Y:S01]  /*75b0*/  @P0 LEA.HI.X R9, R4, c[0x0][0x254], R3, 0x1, P5 ;  /* 0x0000950004090a11 */ /* 0x000fe200028f0c03 */
[----:B------:R-:W-:Y:S02]  /*75c0*/  IMAD R3, R81, c[0x0][0x208], RZ ;  /* 0x0000820051037a24 */ /* 0x000fe400078e02ff */
[C---:B------:R-:W-:Y:S02]  /*75d0*/  IMAD.WIDE.U32 R4, R75.reuse, c[0x0][0x208], RZ ;  /* 0x000082004b047a25 */ /* 0x040fe400078e00ff */
[----:B------:R1:W-:Y:S02]  /*75e0*/  @P0 LDGSTS.E.BYPASS.LTC128B.128 [R209+0x2100], [R8.64], !P6 ;  /* 0x0210000008d10fae */ /* 0x0003e4000f101d48 */
[----:B------:R-:W-:Y:S04]  /*75f0*/  IMAD R3, R75, c[0x0][0x20c], R3 ;  /* 0x000083004b037a24 */ /* 0x000fe800078e0203 */
[----:B------:R-:W-:Y:S01]  /*7600*/  IMAD.IADD R5, R5, 0x1, R3 ;  /* 0x0000000105057824 */ /* 0x000fe200078e0203 */
[----:B------:R-:W0:Y:S01]  /*7610*/  LDGDEPBAR ;  /* 0x00000000000079af */ /* 0x000e220000000000 */
[----:B--2---:R-:W-:Y:S02]  /*7620*/  IMAD R6, R89, c[0x0][0x218], RZ ;  /* 0x0000860059067a24 */ /* 0x004fe400078e02ff */
[C---:B------:R-:W-:Y:S04]  /*7630*/  IMAD.WIDE.U32 R4, R74.reuse, c[0x0][0x218], R4 ;  /* 0x000086004a047a25 */ /* 0x040fe800078e0004 */
[----:B------:R-:W-:Y:S01]  /*7640*/  IMAD R6, R74, c[0x0][0x21c], R6 ;  /* 0x000087004a067a24 */ /* 0x000fe200078e0206 */
[----:B------:R-:W-:Y:S04]  /*7650*/  IADD3 R3, P0, R114, R4, RZ ;  /* 0x0000000472037210 */ /* 0x000fe80007f1e0ff */
[----:B------:R-:W-:Y:S02]  /*7660*/  IADD3.X R4, R125, R5, R6, P0, !PT ;  /* 0x000000057d047210 */ /* 0x000fe400007fe406 */
[C---:B------:R-:W-:Y:S04]  /*7670*/  LEA R5, P0, R3.reuse, c[0x0][0x1f8], 0x1 ;  /* 0x00007e0003057a11 */ /* 0x040fe800078008ff */
[----:B------:R-:W-:Y:S01]  /*7680*/  LEA.HI.X R4, R3, c[0x0][0x1fc], R4, 0x1, P0 ;  /* 0x00007f0003047a11 */ /* 0x000fe200000f0c04 */
[----:B------:R1:W2:Y:S01]  /*7690*/  SHFL.IDX PT, R6, R5, RZ, 0x1c1f ;  /* 0x001c1fff05067589 */ /* 0x0002a200000e0000 */
[----:B------:R-:W-:Y:S04]  /*76a0*/  IADD3 R3, R18, R2, RZ ;  /* 0x0000000212037210 */ /* 0x000fe80007ffe0ff */
[----:B------:R-:W-:Y:S01]  /*76b0*/  IMNMX R3, R3, 0x50, PT ;  /* 0x0000005003037817 */ /* 0x000fe20003800200 */
[----:B------:R-:W-:Y:S04]  /*76c0*/  DEPBAR.LE SB0, 0x0 ;  /* 0x000080000000791a */ /* 0x000fe80000000000 */
[----:B------:R1:W3:Y:S01]  /*76d0*/  SHFL.IDX PT, R7, R4, RZ, 0x1c1f ;  /* 0x001c1fff04077589 */ /* 0x0002e200000e0000 */
[----:B------:R-:W-:Y:S06]  /*76e0*/  IMAD.IADD R3, R3, 0x1, -R93 ;  /* 0x0000000103037824 */ /* 0x000fec00078e0a5d */
[----:B------:R-:W-:Y:S01]  /*76f0*/  BAR.SYNC.DEFER_BLOCKING 0x0 ;  /* 0x0000000000007b1d */ /* 0x000fe20000010000 */
[----:B------:R-:W-:Y:S11]  /*7700*/  ISETP.GE.AND P0, PT, R3, 0x1, PT ;  /* 0x000000010300780c */ /* 0x000ff60003f06270 */
[----:B------:R-:W-:Y:S02]  /*7710*/  @!UPT UIADD3 URZ, URZ, URZ, URZ ;  /* 0x0000003f3f3ff290 */ /* 0x000fe4000fffe03f */
[----:B------:R-:W-:-:S05]  /*7720*/  @!P0 BRA `(.L_x_266) ;  /* 0x000000c000008947 */ /* 0x000fca0003800000 */
[C---:B--2---:R-:W-:Y:S11]  /*7730*/  ISETP.GE.AND P1, PT, R84.reuse, c[0x0][0x1d4], PT ;  /* 0x0000750054007a0c */ /* 0x044ff60003f26270 */
[----:B------:R-:W-:Y:S02]  /*7740*/  @!UPT UIADD3 URZ, URZ, URZ, URZ ;  /* 0x0000003f3f3ff290 */ /* 0x000fe4000fffe03f */
[----:B-1----:R-:W1:Y:S01]  /*7750*/  @!P1 LDS.128 R12, [R248] ;  /* 0x00000000f80c9984 */ /* 0x002e620000000c00 */
[CC--:B------:R-:W-:Y:S04]  /*7760*/  @!P1 LEA R8, P0, R84.reuse, R6.reuse, 0x1 ;  /* 0x0000000654089211 */ /* 0x0c0fe800078008ff */
[-C--:B---3--:R-:W-:Y:S02]  /*7770*/  @!P1 LEA.HI.X R9, R84, R7.reuse, R85, 0x1, P0 ;  /* 0x0000000754099211 */ /* 0x088fe400000f0c55 */
[C---:B------:R-:W-:Y:S11]  /*7780*/  ISETP.GE.AND P0, PT, R208.reuse, c[0x0][0x1d4], PT ;  /* 0x00007500d0007a0c */ /* 0x040ff60003f06270 */
[----:B------:R-:W-:Y:S02]  /*7790*/  @!UPT UIADD3 URZ, URZ, URZ, URZ ;  /* 0x0000003f3f3ff290 */ /* 0x000fe4000fffe03f */
[C---:B------:R-:W-:Y:S04]  /*77a0*/  @!P0 LEA R6, P2, R208.reuse, R6, 0x1 ;  /* 0x00000006d0068211 */ /* 0x040fe800078408ff */
[----:B------:R-:W-:Y:S01]  /*77b0*/  @!P0 LEA.HI.X R7, R208, R7, R250, 0x1, P2 ;  /* 0x00000007d0078211 */ /* 0x000fe200010f0cfa */
[----:B-1----:R-:W-:Y:S04]  /*77c0*/  @!P1 ST.E.128 [R8.64], R12 ;  /* 0x0000000c08009985 */ /* 0x002fe8000c101d08 */
[----:B------:R-:W1:Y:S04]  /*77d0*/  @!P0 LDS.128 R8, [R249] ;  /* 0x00000000f9088984 */ /* 0x000e680000000c00 */
[----:B-1----:R1:W-:Y:S02]  /*77e0*/  @!P0 ST.E.128 [R6.64], R8 ;  /* 0x0000000806008985 */ /* 0x0023e4000c101d08 */
.L_x_266:
[----:B--2---:R-:W-:Y:S05]  /*77f0*/  BSYNC B0 ;  /* 0x0000000000007941 */ /* 0x004fea0003800000 */
.L_x_265:
[----:B-1-3--:R1:W2:Y:S01]  /*7800*/  SHFL.IDX PT, R7, R4, 0x1, 0x1c1f ;  /* 0x003c1f0004077f89 */ /* 0x00a2a200000e0000 */
[----:B------:R-:W-:Y:S01]  /*7810*/  ISETP.GE.AND P0, PT, R3, 0x21, PT ;  /* 0x000000210300780c */ /* 0x000fe20003f06270 */
[----:B------:R-:W-:Y:S02]  /*7820*/  BSSY B0, `(.L_x_267) ;  /* 0x000000f000007945 */ /* 0x000fe40003800000 */
[----:B------:R1:W3:Y:S10]  /*7830*/  SHFL.IDX PT, R6, R5, 0x1, 0x1c1f ;  /* 0x003c1f0005067f89 */ /* 0x0002f400000e0000 */
        /* <DEDUP_REMOVED lines=13> */
.L_x_268:
[----:B------:R-:W-:Y:S05]  /*7910*/  BSYNC B0 ;  /* 0x0000000000007941 */ /* 0x000fea0003800000 */
.L_x_267:
[----:B--2---:R2:W4:Y:S01]  /*7920*/  SHFL.IDX PT, R8, R4, 0x2, 0x1c1f ;  /* 0x005c1f0004087f89 */ /* 0x00452200000e0000 */
[----:B------:R-:W-:Y:S01]  /*7930*/  ISETP.GE.AND P0, PT, R3, 0x41, PT ;  /* 0x000000410300780c */ /* 0x000fe20003f06270 */
[----:B------:R-:W-:Y:S02]  /*7940*/  BSSY B0, `(.L_x_269) ;  /* 0x000000f000007945 */ /* 0x000fe40003800000 */
[----:B-1----:R-:W1:Y:S10]  /*7950*/  SHFL.IDX PT, R5, R5, 0x2, 0x1c1f ;  /* 0x005c1f0005057f89 */ /* 0x002e7400000e0000 */
[----:B------:R-:W-:-:S05]  /*7960*/  @!P0 BRA `(.L_x_270) ;  /* 0x000000c000008947 */ /* 0x000fca0003800000 */
[C---:B------:R-:W-:Y:S11]  /*7970*/  ISETP.GE.AND P1, PT, R84.reuse, c[0x0][0x1d4], PT ;  /* 0x0000750054007a0c */ /* 0x040ff60003f26270 */
[----:B------:R-:W-:Y:S02]  /*7980*/  @!UPT UIADD3 URZ, URZ, URZ, URZ ;  /* 0x0000003f3f3ff290 */ /* 0x000fe4000fffe03f */
[CC--:B-1-3--:R-:W-:Y:S04]  /*7990*/  @!P1 LEA R6, P0, R84.reuse, R5.reuse, 0x1 ;  /* 0x0000000554069211 */ /* 0x0cafe800078008ff */
[-C--:B----4-:R-:W-:Y:S02]  /*79a0*/  @!P1 LEA.HI.X R7, R84, R8.reuse, R85, 0x1, P0 ;  /* 0x0000000854079211 */ /* 0x090fe400000f0c55 */
[C---:B------:R-:W-:Y:S11]  /*79b0*/  ISETP.GE.AND P0, PT, R208.reuse, c[0x0][0x1d4], PT ;  /* 0x00007500d0007a0c */ /* 0x040ff60003f06270 */
[----:B------:R-:W-:Y:S02]  /*79c0*/  @!UPT UIADD3 URZ, URZ, URZ, URZ ;  /* 0x0000003f3f3ff290 */ /* 0x000fe4000fffe03f */
[C---:B--2---:R-:W-:Y:S04]  /*79d0*/  @!P0 LEA R4, P2, R208.reuse, R5, 0x1 ;  /* 0x00000005d0048211 */ /* 0x044fe800078408ff */
[----:B------:R-:W-:Y:S02]  /*79e0*/  @!P0 LEA.HI.X R5, R208, R8, R250, 0x1, P2 ;  /* 0x00000008d0058211 */ /* 0x000fe400010f0cfa */
[----:B------:R-:W1:Y:S04]  /*79f0*/  @!P1 LDS.128 R8, [R248+0x2000] ;  /* 0x00200000f8089984 */ /* 0x000e680000000c00 */
[----:B-1----:R-:W-:Y:S04]  /*7a00*/  @!P1 ST.E.128 [R6.64], R8 ;  /* 0x0000000806009985 */ /* 0x002fe8000c101d08 */
[----:B------:R-:W1:Y:S04]  /*7a10*/  @!P0 LDS.128 R8, [R249+0x2000] ;  /* 0x00200000f9088984 */ /* 0x000e680000000c00 */
[----:B-1----:R1:W-:Y:S02]  /*7a20*/  @!P0 ST.E.128 [R4.64], R8 ;  /* 0x0000000804008985 */ /* 0x0023e4000c101d08 */
.L_x_270:
[----:B------:R-:W-:Y:S05]  /*7a30*/  BSYNC B0 ;  /* 0x0000000000007941 */ /* 0x000fea0003800000 */
.L_x_269:
[C---:B------:R-:W-:Y:S02]  /*7a40*/  ISETP.GT.AND P0, PT, R31.reuse, R119, PT ;  /* 0x000000771f00720c */ /* 0x040fe40003f04270 */
[----:B------:R-:W-:Y:S11]  /*7a50*/  IADD3 R31, R31, -0x1, RZ ;  /* 0xffffffff1f1f7810 */ /* 0x000ff60007ffe0ff */
[----:B---3--:R-:W-:Y:S01]  /*7a60*/  @P0 SHF.R.S32.HI R6, RZ, 0x1f, R31 ;  /* 0x0000001fff060819 */ /* 0x008fe2000001141f */
[----:B------:R-:W-:Y:S02]  /*7a70*/  @P0 IMAD R3, R150, R31, RZ ;  /* 0x0000001f96030224 */ /* 0x000fe400078e02ff */
[----:B-12---:R-:W-:Y:S02]  /*7a80*/  @P0 IMAD.MOV.U32 R4, RZ, RZ, R110 ;  /* 0x000000ffff040224 */ /* 0x006fe400078e006e */
[----:B------:R-:W-:Y:S02]  /*7a90*/  @P0 IMAD.MOV.U32 R5, RZ, RZ, R109 ;  /* 0x000000ffff050224 */ /* 0x000fe400078e006d */
[-C--:B------:R-:W-:Y:S02]  /*7aa0*/  @P0 IMAD R3, R6, R132.reuse, R3 ;  /* 0x0000008406030224 */ /* 0x080fe400078e0203 */
[----:B------:R-:W-:Y:S04]  /*7ab0*/  @P0 IMAD.WIDE.U32 R4, R31, R132, R4 ;  /* 0x000000841f040225 */ /* 0x000fe800078e0004 */
[----:B------:R-:W-:Y:S01]  /*7ac0*/  @P0 IMAD.IADD R3, R5, 0x1, R3 ;  /* 0x0000000105030824 */ /* 0x000fe200078e0203 */
[C---:B------:R-:W-:Y:S04]  /*7ad0*/  @P0 LEA R10, P1, R4.reuse, c[0x0][0x220], 0x1 ;  /* 0x00008800040a0a11 */ /* 0x040fe800078208ff */
[----:B------:R-:W-:Y:S02]  /*7ae0*/  @P0 LEA.HI.X R11, R4, c[0x0][0x224], R3, 0x1, P1 ;  /* 0x00008900040b0a11 */ /* 0x000fe400008f0c03 */
[----:B----4-:R-:W-:Y:S03]  /*7af0*/  @P0 IADD3 R8, P1, R10, R138, RZ ;  /* 0x0000008a0a080210 */ /* 0x010fe60007f3e0ff */
[----:B------:R-:W-:Y:S01]  /*7b00*/  @!PT LDS RZ, [RZ] ;  /* 0x00000000fffff984 */ /* 0x000fe20000000800 */
[----:B------:R-:W-:Y:S01]  /*7b10*/  @!PT LDS RZ, [RZ] ;  /* 0x00000000fffff984 */ /* 0x000fe20000000800 */
[----:B------:R-:W-:Y:S01]  /*7b20*/  @!PT LDS RZ, [RZ] ;  /* 0x00000000fffff984 */ /* 0x000fe20000000800 */
[----:B------:R1:W-:Y:S01]  /*7b30*/  @P0 LDGSTS.E.BYPASS.LTC128B.128 [R209+0x2900], [R10.64], !P6 ;  /* 0x029000000ad10fae */ /* 0x0003e2000f101d48 */
[----:B------:R-:W-:Y:S02]  /*7b40*/  @P0 IADD3.X R9, R11, R130, RZ, P1, !PT ;  /* 0x000000820b090210 */ /* 0x000fe40000ffe4ff */
[-C--:B------:R-:W-:Y:S03]  /*7b50*/  @P0 IADD3 R6, P1, R8, R138.reuse, RZ ;  /* 0x0000008a08060210 */ /* 0x080fe60007f3e0ff */
[----:B------:R1:W-:Y:S02]  /*7b60*/  @P0 LDGSTS.E.BYPASS.LTC128B.128 [R209+0x3100], [R8.64], !P6 ;  /* 0x0310000008d10fae */ /* 0x0003e4000f101d48 */
[--C-:B------:R-:W-:Y:S01]  /*7b70*/  @P0 IMAD.X R7, R9, 0x1, R130.reuse, P1 ;  /* 0x0000000109070824 */ /* 0x100fe200008e0682 */
[-C--:B------:R-:W-:Y:S04]  /*7b80*/  @P0 IADD3 R4, P1, R6, R138.reuse, RZ ;  /* 0x0000008a06040210 */ /* 0x080fe80007f3e0ff */
[----:B------:R1:W-:Y:S01]  /*7b90*/  @P0 LDGSTS.E.BYPASS.LTC128B.128 [R209+0x3900], [R6.64], !P6 ;  /* 0x0390000006d10fae */ /* 0x0003e2000f101d48 */
[----:B------:R-:W-:Y:S01]  /*7ba0*/  @P0 IMAD.X R5, R7, 0x1, R130, P1 ;  /* 0x0000000107050824 */ /* 0x000fe200008e0682 */
[----:B------:R-:W-:Y:S04]  /*7bb0*/  @P0 IADD3 R12, P1, R4, R138, RZ ;  /* 0x0000008a040c0210 */ /* 0x000fe80007f3e0ff */
[----:B------:R1:W-:Y:S01]  /*7bc0*/  @P0 LDGSTS.E.BYPASS.LTC128B.128 [R209+0x4100], [R4.64], !P6 ;  /* 0x0410000004d10fae */ /* 0x0003e2000f101d48 */
[----:B------:R-:W-:Y:S05]  /*7bd0*/  @P0 IADD3.X R13, R5, R130, RZ, P1, !PT ;  /* 0x00000082050d0210 */ /* 0x000fea0000ffe4ff */
[----:B------:R1:W-:Y:S04]  /*7be0*/  @P0 LDGSTS.E.BYPASS.LTC128B.128 [R209+0x4900], [R12.64], !P6 ;  /* 0x049000000cd10fae */ /* 0x0003e8000f101d48 */
[----:B------:R-:W0:Y:S01]  /*7bf0*/  LDGDEPBAR ;  /* 0x00000000000079af */ /* 0x000e220000000000 */
[----:B------:R-:W-:-:S05]  /*7c00*/  @P0 BRA `(.L_x_271) ;  /* 0xffffb37000000947 */ /* 0x000fca000383ffff */
[----:B------:R-:W-:Y:S01]  /*7c10*/  WARPSYNC 0xffffffff ;  /* 0xffffffff00007948 */ /* 0x000fe20003800000 */
[----:B------:R-:W-:Y:S06]  /*7c20*/  BAR.SYNC.DEFER_BLOCKING 0x0 ;  /* 0x0000000000007b1d */ /* 0x000fec0000010000 */
.L_x_236:
[----:B------:R-:W-:Y:S01]  /*7c30*/  ISETP.GE.AND P0, PT, R143, 0x1, PT ;  /* 0x000000018f00780c */ /* 0x000fe20003f06270 */
[----:B------:R-:W-:Y:S01]  /*7c40*/  BSSY B0, `(.L_x_272) ;  /* 0x000001f000007945 */ /* 0x000fe20003800000 */
[----:B------:R-:W-:-:S11]  /*7c50*/  MOV R0, RZ ;  /* 0x000000ff00007202 */ /* 0x000fd60000000f00 */
[----:B------:R-:W-:Y:S05]  /*7c60*/  @!P0 BRA `(.L_x_273) ;  /* 0x000001c000008947 */ /* 0x000fea0003800000 */
[----:B------:R-:W-:Y:S01]  /*7c70*/  IABS R2, R129 ;  /* 0x0000008100027213 */ /* 0x000fe20000000000 */
[----:B-1----:R-:W-:Y:S01]  /*7c80*/  IMAD.MOV.U32 R4, RZ, RZ, RZ ;  /* 0x000000ffff047224 */ /* 0x002fe200078e00ff */
[----:B------:R-:W-:Y:S02]  /*7c90*/  IADD3 R6, R131, -0x1, R129 ;  /* 0xffffffff83067810 */ /* 0x000fe40007ffe081 */
[----:B------:R-:W1:Y:S02]  /*7ca0*/  I2F.RP R0, R2 ;  /* 0x0000000200007306 */ /* 0x000e640000209400 */
[----:B------:R-:W-:-:S06]  /*7cb0*/  IABS R8, R6 ;  /* 0x0000000600087213 */ /* 0x000fcc0000000000 */
[----:B-1----:R-:W1:Y:S02]  /*7cc0*/  MUFU.RCP R0, R0 ;  /* 0x0000000000007308 */ /* 0x002e640000001000 */
[----:B-1----:R-:W-:-:S06]  /*7cd0*/  IADD3 R0, R0, 0xffffffe, RZ ;  /* 0x0ffffffe00007810 */ /* 0x002fcc0007ffe0ff */
[----:B------:R-:W1:Y:S02]  /*7ce0*/  F2I.FTZ.U32.TRUNC.NTZ R5, R0 ;  /* 0x0000000000057305 */ /* 0x000e64000021f000 */
        /* <DEDUP_REMOVED lines=20> */
.L_x_273:
[----:B------:R-:W-:Y:S05]  /*7e30*/  BSYNC B0 ;  /* 0x0000000000007941 */ /* 0x000fea0003800000 */
.L_x_272:
[----:B------:R-:W2:Y:S01]  /*7e40*/  LDL R2, [R1+0x80] ;  /* 0x0000800001027983 */ /* 0x000ea20000100800 */
        /* <DEDUP_REMOVED lines=33> */
[----:B--2---:R-:W-:-:S04]  /*8060*/  IMAD R252, R2, R0, RZ ;  /* 0x0000000002fc7224 */ /* 0x004fc800078e02ff */
[--C-:B------:R-:W-:Y:S01]  /*8070*/  IMAD.IADD R2, R252, 0x1, R0.reuse ;  /* 0x00000001fc027824 */ /* 0x100fe200078e0200 */
[----:B------:R-:W-:-:S04]  /*8080*/  PRMT R0, RZ, 0x7610, R0 ;  /* 0x00007610ff007816 */ /* 0x000fc80000000000 */
[----:B------:R-:W-:Y:S02]  /*8090*/  IMNMX R228, R131, R2, PT ;  /* 0x0000000283e47217 */ /* 0x000fe40003800200 */
[----:B------:R-:W-:Y:S02]  /*80a0*/  CS2R R130, SRZ ;  /* 0x0000000000827805 */ /* 0x000fe4000001ff00 */
[----:B------:R-:W-:-:S13]  /*80b0*/  ISETP.GT.AND P0, PT, R228, R252, PT ;  /* 0x000000fce400720c */ /* 0x000fda0003f04270 */
[----:B------:R-:W-:Y:S05]  /*80c0*/  @!P0 BRA `(.L_x_274) ;  /* 0x0000c80000008947 */ /* 0x000fea0003800000 */
[----:B------:R-:W2:Y:S04]  /*80d0*/  LDL R3, [R1+0x48] ;  /* 0x0000480001037983 */ /* 0x000ea80000100800 */
[----:B-1----:R-:W3:Y:S04]  /*80e0*/  LDL R4, [R1+0x4c] ;  /* 0x00004c0001047983 */ /* 0x002ee80000100800 */
[----:B------:R-:W4:Y:S04]  /*80f0*/  LDL R10, [R1+0x2c] ;  /* 0x00002c00010a7983 */ /* 0x000f280000100800 */
[----:B------:R-:W4:Y:S04]  /*8100*/  LDL R6, [R1+0x30] ;  /* 0x0000300001067983 */ /* 0x000f280000100800 */
[----:B------:R-:W4:Y:S04]  /*8110*/  LDL R5, [R1+0x78] ;  /* 0x0000780001057983 */ /* 0x000f280000100800 */
[----:B------:R-:W4:Y:S01]  /*8120*/  LDL R9, [R1+0x50] ;  /* 0x0000500001097983 */ /* 0x000f220000100800 */
[----:B------:R-:W-:-:S04]  /*8130*/  ISETP.NE.U32.AND P0, PT, RZ, c[0x0][0x340], PT ;  /* 0x0000d000ff007a0c */ /* 0x000fc80003f05070 */
[----:B------:R-:W-:Y:S02]  /*8140*/  ISETP.NE.AND.EX P3, PT, RZ, c[0x0][0x344], PT, P0 ;  /* 0x0000d100ff007a0c */ /* 0x000fe40003f65300 */
[----:B------:R-:W-:-:S05]  /*8150*/  SHF.R.S32.HI R0, RZ, 0x1f, R144 ;  /* 0x0000001fff007819 */ /* 0x000fca0000011490 */
[----:B------:R-:W-:-:S04]  /*8160*/  IMAD R0, R0, c[0x0][0x178], RZ ;  /* 0x00005e0000007a24 */ /* 0x000fc800078e02ff */
[----:B------:R-:W-:Y:S02]  /*8170*/  IMAD R0, R144, c[0x0][0x17c], R0 ;  /* 0x00005f0090007a24 */ /* 0x000fe400078e0200 */
[----:B--2---:R-:W-:-:S04]  /*8180*/  @P3 IADD3 R2, P0, R3, c[0x0][0x340], RZ ;  /* 0x0000d00003023a10 */ /* 0x004fc80007f1e0ff */
[----:B---3--:R-:W-:-:S05]  /*8190*/  @P3 IADD3.X R3, R4, c[0x0][0x344], RZ, P0, !PT ;  /* 0x0000d10004033a10 */ /* 0x008fca00007fe4ff */
[----:B------:R1:W5:Y:S01]  /*81a0*/  @P3 LDG.E R8, [R2.64] ;  /* 0x0000000802083981 */ /* 0x000362000c1e1900 */
[----:B------:R-:W-:-:S05]  /*81b0*/  IMAD.MOV.U32 R4, RZ, RZ, c[0x0][0x2c4] ;  /* 0x0000b100ff047624 */ /* 0x000fca00078e00ff */
[----:B------:R-:W-:Y:S02]  /*81c0*/  ISETP.NE.AND P1, PT, R4, 0x1, PT ;  /* 0x000000010400780c */ /* 0x000fe40003f25270 */
[----:B------:R-:W-:Y:S02]  /*81d0*/  ISETP.NE.U32.AND P0, PT, RZ, c[0x0][0x348], PT ;  /* 0x0000d200ff007a0c */ /* 0x000fe40003f05070 */
[----:B----4-:R-:W-:Y:S02]  /*81e0*/  LEA R4, R10, R251, 0x7 ;  /* 0x000000fb0a047211 */ /* 0x010fe400078e38ff */
[----:B------:R-:W-:Y:S02]  /*81f0*/  LOP3.LUT R48, R6, 0xffff, RZ, 0xc0, !PT ;  /* 0x0000ffff06307812 */ /* 0x000fe400078ec0ff */
[----:B------:R-:W-:Y:S01]  /*8200*/  ISETP.NE.AND.EX P0, PT, RZ, c[0x0][0x34c], PT, P0 ;  /* 0x0000d300ff007a0c */ /* 0x000fe20003f05300 */
[----:B------:R-:W2:Y:S03]  /*8210*/  S2R R12, SR_TID.X ;  /* 0x00000000000c7919 */ /* 0x000ea60000002100 */
[----:B------:R-:W-:Y:S01]  /*8220*/  SEL R6, R5, RZ, !P0 ;  /* 0x000000ff05067207 */ /* 0x000fe20004000000 */
[----:B-1----:R-:W-:-:S04]  /*8230*/  IMAD.WIDE.U32 R2, R144, c[0x0][0x178], RZ ;  /* 0x00005e0090027a25 */ /* 0x002fc800078e00ff */
[----:B------:R-:W-:Y:S02]  /*8240*/  IMAD.IADD R3, R3, 0x1, R0 ;  /* 0x0000000103037824 */ /* 0x000fe400078e0200 */
[----:B------:R-:W-:Y:S01]  /*8250*/  @P1 IMAD.HI.U32 R7, R4, c[0x0][0x2c8], RZ ;  /* 0x0000b20004071a27 */ /* 0x000fe200078e00ff */
[----:B------:R-:W-:-:S03]  /*8260*/  SEL R5, R9, RZ, !P0 ;  /* 0x000000ff09057207 */ /* 0x000fc60004000000 */
[----:B------:R-:W-:-:S04]  /*8270*/  IMAD.WIDE.U32 R2, R48, c[0x0][0x1b8], R2 ;  /* 0x00006e0030027a25 */ /* 0x000fc800078e0002 */
[----:B------:R-:W-:Y:S01]  /*8280*/  IMAD.MOV.U32 R0, RZ, RZ, R4 ;  /* 0x000000ffff007224 */ /* 0x000fe200078e0004 */
[----:B------:R-:W-:Y:S01]  /*8290*/  @P1 SHF.R.U32.HI R0, RZ, c[0x0][0x2cc], R7 ;  /* 0x0000b300ff001a19 */ /* 0x000fe20000011607 */
[----:B------:R-:W-:Y:S02]  /*82a0*/  IMAD R3, R48, c[0x0][0x1bc], R3 ;  /* 0x00006f0030037a24 */ /* 0x000fe400078e0203 */
[----:B------:R-:W-:Y:S01]  /*82b0*/  IMAD R6, R6, c[0x0][0x1c0], RZ ;  /* 0x0000700006067a24 */ /* 0x000fe200078e02ff */
[----:B------:R-:W-:Y:S01]  /*82c0*/  SHF.R.S32.HI R7, RZ, 0x1f, R0 ;  /* 0x0000001fff077819 */ /* 0x000fe20000011400 */
[----:B------:R-:W-:-:S04]  /*82d0*/  IMAD.WIDE.U32 R2, R5, c[0x0][0x1c0], R2 ;  /* 0x0000700005027a25 */ /* 0x000fc800078e0002 */
[----:B------:R-:W-:Y:S02]  /*82e0*/  IMAD R6, R5, c[0x0][0x1c4], R6 ;  /* 0x0000710005067a24 */ /* 0x000fe400078e0206 */
[----:B------:R-:W-:-:S04]  /*82f0*/  IMAD.MOV R5, RZ, RZ, -R0 ;  /* 0x000000ffff057224 */ /* 0x000fc800078e0a00 */
[----:B------:R-:W-:Y:S01]  /*8300*/  IMAD R4, R5, c[0x0][0x2c4], R4 ;  /* 0x0000b10005047a24 */ /* 0x000fe200078e0204 */
[----:B------:R-:W-:Y:S01]  /*8310*/  IADD3 R3, R3, R6, RZ ;  /* 0x0000000603037210 */ /* 0x000fe20007ffe0ff */
[----:B------:R-:W-:-:S04]  /*8320*/  IMAD R5, R7, c[0x0][0x1b0], RZ ;  /* 0x00006c0007057a24 */ /* 0x000fc800078e02ff */
[C---:B------:R-:W-:Y:S01]  /*8330*/  IMAD R6, R0.reuse, c[0x0][0x1b4], R5 ;  /* 0x00006d0000067a24 */ /* 0x040fe200078e0205 */
[----:B------:R-:W-:Y:S01]  /*8340*/  SHF.R.S32.HI R5, RZ, 0x1f, R4 ;  /* 0x0000001fff057819 */ /* 0x000fe20000011404 */
[----:B------:R-:W-:Y:S01]  /*8350*/  IMAD.WIDE.U32 R2, R0, c[0x0][0x1b0], R2 ;  /* 0x00006c0000027a25 */ /* 0x000fe200078e0002 */
[----:B--2---:R-:W-:-:S03]  /*8360*/  SHF.R.S32.HI R11, RZ, 0x1f, R12 ;  /* 0x0000001fff0b7819 */ /* 0x004fc6000001140c */
[----:B------:R-:W-:Y:S02]  /*8370*/  IMAD R0, R5, c[0x0][0x1a8], RZ ;  /* 0x00006a0005007a24 */ /* 0x000fe400078e02ff */
[----:B------:R-:W-:Y:S01]  /*8380*/  IMAD.IADD R3, R3, 0x1, R6 ;  /* 0x0000000103037824 */ /* 0x000fe200078e0206 */
[----:B------:R-:W-:Y:S01]  /*8390*/  LEA.HI R11, R11, R12, RZ, 0x3 ;  /* 0x0000000c0b0b7211 */ /* 0x000fe200078f18ff */
[C---:B------:R-:W-:Y:S02]  /*83a0*/  IMAD R0, R4.reuse, c[0x0][0x1ac], R0 ;  /* 0x00006b0004007a24 */ /* 0x040fe400078e0200 */
[----:B------:R-:W-:Y:S01]  /*83b0*/  IMAD.WIDE.U32 R2, R4, c[0x0][0x1a8], R2 ;  /* 0x00006a0004027a25 */ /* 0x000fe200078e0002 */
[----:B------:R-:W-:-:S04]  /*83c0*/  SHF.R.S32.HI R11, RZ, 0x3, R11 ;  /* 0x00000003ff0b7819 */ /* 0x000fc8000001140b */
[----:B------:R-:W-:Y:S02]  /*83d0*/  IADD3 R0, R3, R0, RZ ;  /* 0x0000000003007210 */ /* 0x000fe40007ffe0ff */
[----:B------:R-:W-:Y:S01]  /*83e0*/  LEA R6, P0, R2, c[0x0][0x160], 0x1 ;  /* 0x0000580002067a11 */ /* 0x000fe200078008ff */
[----:B------:R-:W-:Y:S01]  /*83f0*/  IMAD R4, R10, 0x80, R11 ;  /* 0x000000800a047824 */ /* 0x000fe200078e020b */
[----:B------:R-:W-:Y:S02]  /*8400*/  ISETP.GE.AND P2, PT, R244, c[0x0][0x198], PT ;  /* 0x00006600f4007a0c */ /* 0x000fe40003f46270 */
[----:B------:R-:W-:Y:S02]  /*8410*/  LEA.HI.X R5, R2, c[0x0][0x164], R0, 0x1, P0 ;  /* 0x0000590002057a11 */ /* 0x000fe400000f0c00 */
[----:B------:R-:W-:Y:S02]  /*8420*/  IADD3 R161, R228, -0x1, RZ ;  /* 0xffffffffe4a17810 */ /* 0x000fe40007ffe0ff */
[----:B------:R-:W-:Y:S01]  /*8430*/  @!P3 MOV R8, R9 ;  /* 0x000000090008b202 */ /* 0x000fe20000000f00 */
[----:B------:R-:W-:Y:S05]  /*8440*/  BRA.DIV ~URZ, `(.L_x_275) ;  /* 0x000105127f007947 */ /* 0x000fea000b800000 */
[----:B------:R1:W2:Y:S02]  /*8450*/  SHFL.IDX PT, R7, R5, RZ, 0x181f ;  /* 0x00181fff05077589 */ /* 0x0002a400000e0000 */
.L_x_415:
[----:B------:R-:W-:Y:S05]  /*8460*/  BRA.DIV ~URZ, `(.L_x_276) ;  /* 0x000105627f007947 */ /* 0x000fea000b800000 */
[----:B------:R3:W4:Y:S02]  /*8470*/  SHFL.IDX PT, R2, R6, RZ, 0x181f ;  /* 0x00181fff06027589 */ /* 0x00072400000e0000 */
.L_x_416:
[----:B------:R-:W-:Y:S01]  /*8480*/  IMAD R0, R147, c[0x0][0x2c4], RZ ;  /* 0x0000b10093007a24 */ /* 0x000fe200078e02ff */
[----:B------:R-:W-:Y:S04]  /*8490*/  BSSY B0, `(.L_x_277) ;  /* 0x0000009000007945 */ /* 0x000fe80003800000 */
[----:B------:R-:W-:-:S13]  /*84a0*/  ISETP.GE.AND P0, PT, R4, R0, PT ;  /* 0x000000000400720c */ /* 0x000fda0003f06270 */
[----:B------:R-:W-:Y:S05]  /*84b0*/  @P0 BRA `(.L_x_278) ;  /* 0x0000006000000947 */ /* 0x000fea0003800000 */
[----:B----4-:R-:W-:-:S04]  /*84c0*/  LEA R2, P0, R244, R2, 0x1 ;  /* 0x00000002f4027211 */ /* 0x010fc800078008ff */
[----:B--2---:R-:W-:-:S05]  /*84d0*/  LEA.HI.X R3, R244, R7, R245, 0x1, P0 ;  /* 0x00000007f4037211 */ /* 0x004fca00000f0cf5 */
[----:B------:R-:W-:Y:S01]  /*84e0*/  @!PT LDS RZ, [RZ] ;  /* 0x00000000fffff984 */ /* 0x000fe20000000800 */
[----:B------:R-:W-:Y:S01]  /*84f0*/  @!PT LDS RZ, [RZ] ;  /* 0x00000000fffff984 */ /* 0x000fe20000000800 */
[----:B------:R-:W-:Y:S01]  /*8500*/  @!PT LDS RZ, [RZ] ;  /* 0x00000000fffff984 */ /* 0x000fe20000000800 */
[----:B------:R2:W-:Y:S04]  /*8510*/  LDGSTS.E.BYPASS.LTC128B.128 [R209+0x5100], [R2.64], !P2 ;  /* 0x0510000002d17fae */ /* 0x0005e8000d101d48 */
.L_x_278:
[----:B------:R-:W-:Y:S05]  /*8520*/  BSYNC B0 ;  /* 0x0000000000007941 */ /* 0x000fea0003800000 */
.L_x_277:
[----:B------:R-:W-:Y:S05]  /*8530*/  BRA.DIV ~URZ, `(.L_x_279) ;  /* 0x000105027f007947 */ /* 0x000fea000b800000 */
[----:B--2---:R2:W1:Y:S04]  /*8540*/  SHFL.IDX PT, R7, R5, 0x1, 0x181f ;  /* 0x00381f0005077f89 */ /* 0x00446800000e0000 */
[----:B----4-:R2:W4:Y:S02]  /*8550*/  SHFL.IDX PT, R2, R6, 0x1, 0x181f ;  /* 0x00381f0006027f89 */ /* 0x01052400000e0000 */
.L_x_417:
[----:B------:R-:W-:Y:S01]  /*8560*/  IADD3 R3, R4, 0x10, RZ ;  /* 0x0000001004037810 */ /* 0x000fe20007ffe0ff */
[----:B------:R-:W-:Y:S03]  /*8570*/  BSSY B0, `(.L_x_280) ;  /* 0x0000009000007945 */ /* 0x000fe60003800000 */
[----:B------:R-:W-:-:S13]  /*8580*/  ISETP.GE.AND P0, PT, R3, R0, PT ;  /* 0x000000000300720c */ /* 0x000fda0003f06270 */
[----:B------:R-:W-:Y:S05]  /*8590*/  @P0 BRA `(.L_x_281) ;  /* 0x0000006000000947 */ /* 0x000fea0003800000 */
[----:B----4-:R-:W-:-:S04]  /*85a0*/  LEA R2, P0, R244, R2, 0x1 ;  /* 0x00000002f4027211 */ /* 0x010fc800078008ff */
[----:B-1----:R-:W-:-:S05]  /*85b0*/  LEA.HI.X R3, R244, R7, R245, 0x1, P0 ;  /* 0x00000007f4037211 */ /* 0x002fca00000f0cf5 */
[----:B------:R-:W-:Y:S01]  /*85c0*/  @!PT LDS RZ, [RZ] ;  /* 0x00000000fffff984 */ /* 0x000fe20000000800 */
[----:B------:R-:W-:Y:S01]  /*85d0*/  @!PT LDS RZ, [RZ] ;  /* 0x00000000fffff984 */ /* 0x000fe20000000800 */
[----:B------:R-:W-:Y:S01]  /*85e0*/  @!PT LDS RZ, [RZ] ;  /* 0x00000000fffff984 */ /* 0x000fe20000000800 */
[----:B------:R1:W-:Y:S04]  /*85f0*/  LDGSTS.E.BYPASS.LTC128B.128 [R209+0x5900], [R2.64], !P2 ;  /* 0x0590000002d17fae */ /* 0x0003e8000d101d48 */
.L_x_281:
[----:B------:R-:W-:Y:S05]  /*8600*/  BSYNC B0 ;  /* 0x0000000000007941 */ /* 0x000fea0003800000 */
.L_x_280:
[----:B------:R-:W-:Y:S05]  /*8610*/  BRA.DIV ~URZ, `(.L_x_282) ;  /* 0x000104f27f007947 */ /* 0x000fea000b800000 */
[----:B-1----:R1:W2:Y:S02]  /*8620*/  SHFL.IDX PT, R7, R5, 0x2, 0x181f ;  /* 0x00581f0005077f89 */ /* 0x0022a400000e0000 */
.L_x_418:
[----:B------:R-:W-:Y:S05]  /*8630*/  BRA.DIV ~URZ, `(.L_x_283) ;  /* 0x000105427f007947 */ /* 0x000fea000b800000 */
[----:B----4-:R4:W1:Y:S02]  /*8640*/  SHFL.IDX PT, R2, R6, 0x2, 0x181f ;  /* 0x00581f0006027f89 */ /* 0x01086400000e0000 */
.L_x_419:
[----:B------:R-:W-:Y:S01]  /*8650*/  IADD3 R3, R4, 0x20, RZ ;  /* 0x0000002004037810 */ /* 0x000fe20007ffe0ff */
[----:B------:R-:W-:Y:S03]  /*8660*/  BSSY B0, `(.L_x_284) ;  /* 0x0000009000007945 */ /* 0x000fe60003800000 */
[----:B------:R-:W-:-:S13]  /*8670*/  ISETP.GE.AND P0, PT, R3, R0, PT ;  /* 0x000000000300720c */ /* 0x000fda0003f06270 */
[----:B------:R-:W-:Y:S05]  /*8680*/  @P0 BRA `(.L_x_285) ;  /* 0x0000006000000947 */ /* 0x000fea0003800000 */
[----:B-1----:R-:W-:-:S04]  /*8690*/  LEA R2, P0, R244, R2, 0x1 ;  /* 0x00000002f4027211 */ /* 0x002fc800078008ff */
[----:B--2---:R-:W-:-:S05]  /*86a0*/  LEA.HI.X R3, R244, R7, R245, 0x1, P0 ;  /* 0x00000007f4037211 */ /* 0x004fca00000f0cf5 */
[----:B------:R-:W-:Y:S01]  /*86b0*/  @!PT LDS RZ, [RZ] ;  /* 0x00000000fffff984 */ /* 0x000fe20000000800 */
[----:B------:R-:W-:Y:S01]  /*86c0*/  @!PT LDS RZ, [RZ] ;  /* 0x00000000fffff984 */ /* 0x000fe20000000800 */
[----:B------:R-:W-:Y:S01]  /*86d0*/  @!PT LDS RZ, [RZ] ;  /* 0x00000000fffff984 */ /* 0x000fe20000000800 */
[----:B------:R1:W-:Y:S04]  /*86e0*/  LDGSTS.E.BYPASS.LTC128B.128 [R209+0x6100], [R2.64], !P2 ;  /* 0x0610000002d17fae */ /* 0x0003e8000d101d48 */
.L_x_285:
[----:B------:R-:W-:Y:S05]  /*86f0*/  BSYNC B0 ;  /* 0x0000000000007941 */ /* 0x000fea0003800000 */
.L_x_284:
[----:B------:R-:W-:Y:S05]  /*8700*/  BRA.DIV ~URZ, `(.L_x_286) ;  /* 0x000104e27f007947 */ /* 0x000fea000b800000 */
[----:B--2---:R2:W3:Y:S04]  /*8710*/  SHFL.IDX PT, R7, R5, 0x3, 0x181f ;  /* 0x00781f0005077f89 */ /* 0x0044e800000e0000 */
[----:B-1----:R2:W1:Y:S02]  /*8720*/  SHFL.IDX PT, R2, R6, 0x3, 0x181f ;  /* 0x00781f0006027f89 */ /* 0x00246400000e0000 */
.L_x_420:
[----:B------:R-:W-:Y:S01]  /*8730*/  IADD3 R3, R4, 0x30, RZ ;  /* 0x0000003004037810 */ /* 0x000fe20007ffe0ff */
[----:B------:R-:W-:Y:S03]  /*8740*/  BSSY B0, `(.L_x_287) ;  /* 0x0000009000007945 */ /* 0x000fe60003800000 */
[----:B------:R-:W-:-:S13]  /*8750*/  ISETP.GE.AND P0, PT, R3, R0, PT ;  /* 0x000000000300720c */ /* 0x000fda0003f06270 */
[----:B------:R-:W-:Y:S05]  /*8760*/  @P0 BRA `(.L_x_288) ;  /* 0x0000006000000947 */ /* 0x000fea0003800000 */
[----:B-1----:R-:W-:-:S04]  /*8770*/  LEA R2, P0, R244, R2, 0x1 ;  /* 0x00000002f4027211 */ /* 0x002fc800078008ff */
[----:B---3--:R-:W-:-:S05]  /*8780*/  LEA.HI.X R3, R244, R7, R245, 0x1, P0 ;  /* 0x00000007f4037211 */ /* 0x008fca00000f0cf5 */
[----:B------:R-:W-:Y:S01]  /*8790*/  @!PT LDS RZ, [RZ] ;  /* 0x00000000fffff984 */ /* 0x000fe20000000800 */
[----:B------:R-:W-:Y:S01]  /*87a0*/  @!PT LDS RZ, [RZ] ;  /* 0x00000000fffff984 */ /* 0x000fe20000000800 */
[----:B------:R-:W-:Y:S01]  /*87b0*/  @!PT LDS RZ, [RZ] ;  /* 0x00000000fffff984 */ /* 0x000fe20000000800 */
[----:B------:R1:W-:Y:S04]  /*87c0*/  LDGSTS.E.BYPASS.LTC128B.128 [R209+0x6900], [R2.64], !P2 ;  /* 0x0690000002d17fae */ /* 0x0003e8000d101d48 */
.L_x_288:
[----:B------:R-:W-:Y:S05]  /*87d0*/  BSYNC B0 ;  /* 0x0000000000007941 */ /* 0x000fea0003800000 */
.L_x_287:
[----:B------:R-:W-:Y:S05]  /*87e0*/  BRA.DIV ~URZ, `(.L_x_289) ;  /* 0x000104d27f007947 */ /* 0x000fea000b800000 */
[----:B---3--:R3:W2:Y:S02]  /*87f0*/  SHFL.IDX PT, R7, R5, 0x4, 0x181f ;  /* 0x00981f0005077f89 */ /* 0x0086a400000e0000 */
.L_x_421:
[----:B------:R-:W-:Y:S05]  /*8800*/  BRA.DIV ~URZ, `(.L_x_290) ;  /* 0x000105227f007947 */ /* 0x000fea000b800000 */
[----:B-1----:R1:W3:Y:S02]  /*8810*/  SHFL.IDX PT, R2, R6, 0x4, 0x181f ;  /* 0x00981f0006027f89 */ /* 0x0022e400000e0000 */
.L_x_422:
[----:B------:R-:W-:Y:S01]  /*8820*/  IADD3 R3, R4, 0x40, RZ ;  /* 0x0000004004037810 */ /* 0x000fe20007ffe0ff */
[----:B------:R-:W-:Y:S03]  /*8830*/  BSSY B0, `(.L_x_291) ;  /* 0x0000009000007945 */ /* 0x000fe60003800000 */
[----:B------:R-:W-:-:S13]  /*8840*/  ISETP.GE.AND P0, PT, R3, R0, PT ;  /* 0x000000000300720c */ /* 0x000fda0003f06270 */
[----:B------:R-:W-:Y:S05]  /*8850*/  @P0 BRA `(.L_x_292) ;  /* 0x0000006000000947 */ /* 0x000fea0003800000 */
[----:B---3--:R-:W-:-:S04]  /*8860*/  LEA R2, P0, R244, R2, 0x1 ;  /* 0x00000002f4027211 */ /* 0x008fc800078008ff */
[----:B--2---:R-:W-:-:S05]  /*8870*/  LEA.HI.X R3, R244, R7, R245, 0x1, P0 ;  /* 0x00000007f4037211 */ /* 0x004fca00000f0cf5 */
[----:B------:R-:W-:Y:S01]  /*8880*/  @!PT LDS RZ, [RZ] ;  /* 0x00000000fffff984 */ /* 0x000fe20000000800 */
[----:B------:R-:W-:Y:S01]  /*8890*/  @!PT LDS RZ, [RZ] ;  /* 0x00000000fffff984 */ /* 0x000fe20000000800 */
[----:B------:R-:W-:Y:S01]  /*88a0*/  @!PT LDS RZ, [RZ] ;  /* 0x00000000fffff984 */ /* 0x000fe20000000800 */
[----:B------:R2:W-:Y:S04]  /*88b0*/  LDGSTS.E.BYPASS.LTC128B.128 [R209+0x7100], [R2.64], !P2 ;  /* 0x0710000002d17fae */ /* 0x0005e8000d101d48 */
.L_x_292:
[----:B------:R-:W-:Y:S05]  /*88c0*/  BSYNC B0 ;  /* 0x0000000000007941 */ /* 0x000fea0003800000 */
.L_x_291:
[----:B------:R-:W-:Y:S05]  /*88d0*/  BRA.DIV ~URZ, `(.L_x_293) ;  /* 0x000104c27f007947 */ /* 0x000fea000b800000 */
[----:B--2---:R2:W1:Y:S04]  /*88e0*/  SHFL.IDX PT, R7, R5, 0x5, 0x181f ;  /* 0x00b81f0005077f89 */ /* 0x00446800000e0000 */
[----:B---3--:R2:W3:Y:S02]  /*88f0*/  SHFL.IDX PT, R2, R6, 0x5, 0x181f ;  /* 0x00b81f0006027f89 */ /* 0x0084e400000e0000 */
.L_x_423:
[----:B------:R-:W-:Y:S01]  /*8900*/  IADD3 R3, R4, 0x50, RZ ;  /* 0x0000005004037810 */ /* 0x000fe20007ffe0ff */
[----:B------:R-:W-:Y:S03]  /*8910*/  BSSY B0, `(.L_x_294) ;  /* 0x0000009000007945 */ /* 0x000fe60003800000 */
[----:B------:R-:W-:-:S13]  /*8920*/  ISETP.GE.AND P0, PT, R3, R0, PT ;  /* 0x000000000300720c */ /* 0x000fda0003f06270 */
[----:B------:R-:W-:Y:S05]  /*8930*/  @P0 BRA `(.L_x_295) ;  /* 0x0000006000000947 */ /* 0x000fea0003800000 */
[----:B---3--:R-:W-:-:S04]  /*8940*/  LEA R2, P0, R244, R2, 0x1 ;  /* 0x00000002f4027211 */ /* 0x008fc800078008ff */
[----:B-1----:R-:W-:-:S05]  /*8950*/  LEA.HI.X R3, R244, R7, R245, 0x1, P0 ;  /* 0x00000007f4037211 */ /* 0x002fca00000f0cf5 */
[----:B------:R-:W-:Y:S01]  /*8960*/  @!PT LDS RZ, [RZ] ;  /* 0x00000000fffff984 */ /* 0x000fe20000000800 */
[----:B------:R-:W-:Y:S01]  /*8970*/  @!PT LDS RZ, [RZ] ;  /* 0x00000000fffff984 */ /* 0x000fe20000000800 */
[----:B------:R-:W-:Y:S01]  /*8980*/  @!PT LDS RZ, [RZ] ;  /* 0x00000000fffff984 */ /* 0x000fe20000000800 */
[----:B------:R1:W-:Y:S04]  /*8990*/  LDGSTS.E.BYPASS.LTC128B.128 [R209+0x7900], [R2.64], !P2 ;  /* 0x0790000002d17fae */ /* 0x0003e8000d101d48 */
.L_x_295:
[----:B------:R-:W-:Y:S05]  /*89a0*/  BSYNC B0 ;  /* 0x0000000000007941 */ /* 0x000fea0003800000 */
.L_x_294:
[----:B------:R-:W-:Y:S05]  /*89b0*/  BRA.DIV ~URZ, `(.L_x_296) ;  /* 0x000104b27f007947 */ /* 0x000fea000b800000 */
[----:B-1----:R1:W2:Y:S02]  /*89c0*/  SHFL.IDX PT, R7, R5, 0x6, 0x181f ;  /* 0x00d81f0005077f89 */ /* 0x0022a400000e0000 */
.L_x_424:
[----:B------:R-:W-:Y:S05]  /*89d0*/  BRA.DIV ~URZ, `(.L_x_297) ;  /* 0x000105027f007947 */ /* 0x000fea000b800000 */
[----:B---3--:R3:W1:Y:S02]  /*89e0*/  SHFL.IDX PT, R2, R6, 0x6, 0x181f ;  /* 0x00d81f0006027f89 */ /* 0x00866400000e0000 */
.L_x_425:
        /* <DEDUP_REMOVED lines=10> */
.L_x_299:
[----:B------:R-:W-:Y:S05]  /*8a90*/  BSYNC B0 ;  /* 0x0000000000007941 */ /* 0x000fea0003800000 */
.L_x_298:
[----:B------:R-:W-:Y:S05]  /*8aa0*/  BRA.DIV ~URZ, `(.L_x_300) ;  /* 0x000104a27f007947 */ /* 0x000fea000b800000 */
[----:B-12---:R-:W1:Y:S04]  /*8ab0*/  SHFL.IDX PT, R5, R5, 0x7, 0x181f ;  /* 0x00f81f0005057f89 */ /* 0x006e6800000e0000 */
[----:B------:R2:W3:Y:S02]  /*8ac0*/  SHFL.IDX PT, R3, R6, 0x7, 0x181f ;  /* 0x00f81f0006037f89 */ /* 0x0004e400000e0000 */
.L_x_426:
[----:B------:R-:W-:Y:S01]  /*8ad0*/  IADD3 R2, R4, 0x70, RZ ;  /* 0x0000007004027810 */ /* 0x000fe20007ffe0ff */
[----:B-----5:R-:W-:-:S03]  /*8ae0*/  IMAD.WIDE.U32 R168, R8, c[0x0][0x2b0], RZ ;  /* 0x0000ac0008a87a25 */ /* 0x020fc600078e00ff */
[----:B------:R-:W-:Y:S02]  /*8af0*/  ISETP.GE.AND P0, PT, R2, R0, PT ;  /* 0x000000000200720c */ /* 0x000fe40003f06270 */
[----:B------:R2:W-:Y:S11]  /*8b00*/  STL.64 [R1+0x18], R168 ;  /* 0x000018a801007387 */ /* 0x0005f60000100a00 */
[----:B---3--:R-:W-:-:S04]  /*8b10*/  @!P0 LEA R2, P1, R244, R3, 0x1 ;  /* 0x00000003f4028211 */ /* 0x008fc800078208ff */
[----:B-1----:R-:W-:-:S05]  /*8b20*/  @!P0 LEA.HI.X R3, R244, R5, R245, 0x1, P1 ;  /* 0x00000005f4038211 */ /* 0x002fca00008f0cf5 */
[----:B------:R-:W-:Y:S01]  /*8b30*/  @!PT LDS RZ, [RZ] ;  /* 0x00000000fffff984 */ /* 0x000fe20000000800 */
[----:B------:R-:W-:Y:S01]  /*8b40*/  @!PT LDS RZ, [RZ] ;  /* 0x00000000fffff984 */ /* 0x000fe20000000800 */
[----:B------:R-:W-:Y:S01]  /*8b50*/  @!PT LDS RZ, [RZ] ;  /* 0x00000000fffff984 */ /* 0x000fe20000000800 */
[----:B------:R1:W-:Y:S04]  /*8b60*/  @!P0 LDGSTS.E.BYPASS.LTC128B.128 [R209+0x8900], [R2.64], !P2 ;  /* 0x0890000002d18fae */ /* 0x0003e8000d101d48 */
[----:B------:R-:W0:Y:S01]  /*8b70*/  LDGDEPBAR ;  /* 0x00000000000079af */ /* 0x000e220000000000 */
[----:B------:R-:W-:Y:S01]  /*8b80*/  WARPSYNC 0xffffffff ;  /* 0xffffffff00007948 */ /* 0x000fe20003800000 */
[----:B-1----:R-:W-:-:S05]  /*8b90*/  SHF.R.S32.HI R2, RZ, 0x1f, R8 ;  /* 0x0000001fff027819 */ /* 0x002fca0000011408 */
[----:B------:R-:W-:-:S04]  /*8ba0*/  IMAD R2, R2, c[0x0][0x2b0], RZ ;  /* 0x0000ac0002027a24 */ /* 0x000fc800078e02ff */
[----:B------:R-:W-:-:S04]  /*8bb0*/  IMAD R2, R8, c[0x0][0x2b4], R2 ;  /* 0x0000ad0008027a24 */ /* 0x000fc800078e0202 */
[----:B------:R-:W-:-:S05]  /*8bc0*/  IMAD.IADD R166, R169, 0x1, R2 ;  /* 0x00000001a9a67824 */ /* 0x000fca00078e0202 */
[----:B------:R2:W-:Y:S02]  /*8bd0*/  STL [R1+0x20], R166 ;  /* 0x000020a601007387 */ /* 0x0005e40000100800 */
[----:B------:R-:W3:Y:S01]  /*8be0*/  LDL R167, [R1+0x24] ;  /* 0x0000240001a77983 */ /* 0x000ee20000100800 */
[----:B------:R-:W-:Y:S02]  /*8bf0*/  IMAD.MOV.U32 R159, RZ, RZ, 0x50 ;  /* 0x00000050ff9f7424 */ /* 0x000fe400078e00ff */
[----:B------:R-:W-:Y:S02]  /*8c00*/  IMAD.MOV.U32 R162, RZ, RZ, c[0x0][0x2b8] ;  /* 0x0000ae00ffa27624 */ /* 0x000fe400078e00ff */
[----:B------:R-:W-:Y:S02]  /*8c10*/  IMAD R159, R228, R159, -0x50 ;  /* 0xffffffb0e49f7424 */ /* 0x000fe400078e029f */
[----:B------:R-:W-:Y:S01]  /*8c20*/  IMAD.MOV.U32 R235, RZ, RZ, RZ ;  /* 0x000000ffffeb7224 */ /* 0x000fe200078e00ff */
[----:B------:R-:W-:Y:S01]  /*8c30*/  BAR.SYNC.DEFER_BLOCKING 0x0 ;  /* 0x0000000000007b1d */ /* 0x000fe20000010000 */
[----:B------:R-:W-:Y:S01]  /*8c40*/  ISETP.NE.AND P1, PT, R162, 0x1, PT ;  /* 0x00000001a200780c */ /* 0x000fe20003f25270 */
[----:B------:R-:W-:-:S05]  /*8c50*/  IMAD.IADD R3, R251, 0x1, R159 ;  /* 0x00000001fb037824 */ /* 0x000fca00078e029f */
[----:B------:R-:W-:-:S04]  /*8c60*/  ISETP.GE.AND P0, PT, R3, R143, PT ;  /* 0x0000008f0300720c */ /* 0x000fc80003f06270 */
[----:B------:R-:W-:Y:S01]  /*8c70*/  ISETP.GT.OR P0, PT, R251, 0x4f, P0 ;  /* 0x0000004ffb00780c */ /* 0x000fe20000704670 */
[----:B---3--:R-:W-:-:S04]  /*8c80*/  IMAD.IADD R3, R3, 0x1, R167 ;  /* 0x0000000103037824 */ /* 0x008fc800078e02a7 */
[----:B------:R-:W-:-:S04]  /*8c90*/  @P1 IMAD.HI.U32 R4, R3, c[0x0][0x2bc], RZ ;  /* 0x0000af0003041a27 */ /* 0x000fc800078e00ff */
[----:B------:R-:W-:Y:S01]  /*8ca0*/  IMAD.MOV.U32 R2, RZ, RZ, R3 ;  /* 0x000000ffff027224 */ /* 0x000fe200078e0003 */
[----:B------:R-:W-:-:S04]  /*8cb0*/  @P1 SHF.R.U32.HI R2, RZ, c[0x0][0x2c0], R4 ;  /* 0x0000b000ff021a19 */ /* 0x000fc80000011604 */
[----:B------:R-:W-:-:S04]  /*8cc0*/  @!P0 IADD3 R5, P1, R2, R168, RZ ;  /* 0x000000a802058210 */ /* 0x000fc80007f3e0ff */
[----:B--2-4-:R-:W-:Y:S02]  /*8cd0*/  @!P0 LEA.HI.X.SX32 R6, R2, R166, 0x1, P1 ;  /* 0x000000a602068211 */ /* 0x014fe400008f0eff */
[----:B------:R-:W-:-:S04]  /*8ce0*/  @!P0 LEA R4, P1, R5, c[0x0][0x2a0], 0x2 ;  /* 0x0000a80005048a11 */ /* 0x000fc800078210ff */
[----:B------:R-:W-:-:S05]  /*8cf0*/  @!P0 LEA.HI.X R5, R5, c[0x0][0x2a4], R6, 0x2, P1 ;  /* 0x0000a90005058a11 */ /* 0x000fca00008f1406 */
[----:B------:R1:W2:Y:S01]  /*8d00*/  @!P0 LDG.E R235, [R4.64] ;  /* 0x0000000804eb8981 */ /* 0x0002a2000c1e1900 */
[----:B------:R-:W-:Y:S01]  /*8d10*/  IMAD.MOV R2, RZ, RZ, -R2 ;  /* 0x000000ffff027224 */ /* 0x000fe200078e0a02 */
[----:B------:R-:W-:Y:S01]  /*8d20*/  BSSY B0, `(.L_x_301) ;  /* 0x000003d000007945 */ /* 0x000fe20003800000 */
[----:B------:R-:W-:Y:S01]  /*8d30*/  IMAD.WIDE.U32 R164, R48, c[0x0][0x1e8], RZ ;  /* 0x00007a0030a47a25 */ /* 0x000fe200078e00ff */
[----:B------:R-:W3:Y:S03]  /*8d40*/  S2R R7, SR_TID.X ;  /* 0x0000000000077919 */ /* 0x000ee60000002100 */
[----:B------:R-:W-:Y:S01]  /*8d50*/  IMAD R240, R2, c[0x0][0x2b8], R3 ;  /* 0x0000ae0002f07a24 */ /* 0x000fe200078e0203 */
[----:B------:R-:W-:Y:S01]  /*8d60*/  STL.64 [R1+0x10], R164 ;  /* 0x000010a401007387 */ /* 0x000fe20000100a00 */
[----:B------:R-:W-:Y:S02]  /*8d70*/  IMAD R163, R48, c[0x0][0x1ec], R165 ;  /* 0x00007b0030a37a24 */ /* 0x000fe400078e02a5 */
[----:B------:R-:W-:Y:S01]  /*8d80*/  IMAD.WIDE.U32 R2, R240, c[0x0][0x1e0], RZ ;  /* 0x00007800f0027a25 */ /* 0x000fe200078e00ff */
[----:B------:R-:W-:-:S02]  /*8d90*/  SHF.R.S32.HI R49, RZ, 0x1f, R240 ;  /* 0x0000001fff317819 */ /* 0x000fc400000114f0 */
[----:B------:R-:W-:Y:S01]  /*8da0*/  STL [R1+0xc], R163 ;  /* 0x00000ca301007387 */ /* 0x000fe20000100800 */
[----:B------:R-:W-:Y:S02]  /*8db0*/  IMAD R160, R161, -0x50, R143 ;  /* 0xffffffb0a1a07824 */ /* 0x000fe400078e028f */
[----:B-1----:R-:W-:Y:S01]  /*8dc0*/  IMAD R4, R49, c[0x0][0x1e0], RZ ;  /* 0x0000780031047a24 */ /* 0x002fe200078e02ff */
[----:B---3--:R-:W-:-:S03]  /*8dd0*/  SHF.R.S32.HI R9, RZ, 0x1f, R7 ;  /* 0x0000001fff097819 */ /* 0x008fc60000011407 */
[----:B------:R-:W-:Y:S01]  /*8de0*/  IMAD R4, R240, c[0x0][0x1e4], R4 ;  /* 0x00007900f0047a24 */ /* 0x000fe200078e0204 */
[----:B------:R-:W-:-:S03]  /*8df0*/  LEA.HI R9, R9, R7, RZ, 0x3 ;  /* 0x0000000709097211 */ /* 0x000fc600078f18ff */
[----:B------:R-:W-:Y:S01]  /*8e00*/  IMAD.IADD R3, R3, 0x1, R4 ;  /* 0x0000000103037824 */ /* 0x000fe200078e0204 */
[----:B------:R-:W-:-:S05]  /*8e10*/  SHF.R.S32.HI R9, RZ, 0x3, R9 ;  /* 0x00000003ff097819 */ /* 0x000fca0000011409 */
[----:B------:R-:W-:-:S05]  /*8e20*/  IMAD.IADD R47, R160, 0x1, -R9 ;  /* 0x00000001a02f7824 */ /* 0x000fca00078e0a09 */
[C---:B------:R-:W-:Y:S02]  /*8e30*/  ISETP.GE.AND P1, PT, R47.reuse, 0x1, PT ;  /* 0x000000012f00780c */ /* 0x040fe40003f26270 */
[----:B------:R-:W-:-:S11]  /*8e40*/  ISETP.GE.AND P4, PT, R47, 0x21, PT ;  /* 0x000000212f00780c */ /* 0x000fd60003f86270 */
[----:B------:R-:W-:Y:S02]  /*8e50*/  @P1 ISETP.GE.AND P5, PT, R244, c[0x0][0x1d4], PT ;  /* 0x00007500f4001a0c */ /* 0x000fe40003fa6270 */
        /* <DEDUP_REMOVED lines=8> */
[----:B------:R-:W-:Y:S01]  /*8ee0*/  SHFL.IDX PT, R9, R2, 0x2, 0x181f ;  /* 0x00581f0002097f89 */ /* 0x000fe200000e0000 */
[----:B------:R-:W-:-:S03]  /*8ef0*/  ISETP.GE.AND P0, PT, R47, 0x11, PT ;  /* 0x000000112f00780c */ /* 0x000fc60003f06270 */
[----:B------:R-:W1:Y:S04]  /*8f00*/  SHFL.IDX PT, R3, R2, RZ, 0x181f ;  /* 0x00181fff02037589 */ /* 0x000e6800000e0000 */
[----:B------:R-:W2:Y:S04]  /*8f10*/  SHFL.IDX PT, R4, R2, 0x1, 0x181f ;  /* 0x00381f0002047f89 */ /* 0x000ea800000e0000 */
[----:B------:R-:W3:Y:S04]  /*8f20*/  SHFL.IDX PT, R7, R8, RZ, 0x181f ;  /* 0x00181fff08077589 */ /* 0x000ee800000e0000 */
[----:B------:R-:W4:Y:S04]  /*8f30*/  SHFL.IDX PT, R5, R8, 0x1, 0x181f ;  /* 0x00381f0008057f89 */ /* 0x000f2800000e0000 */
[----:B------:R-:W-:Y:S04]  /*8f40*/  SHFL.IDX PT, R10, R2, 0x3, 0x181f ;  /* 0x00781f00020a7f89 */ /* 0x000fe800000e0000 */
[----:B------:R-:W5:Y:S01]  /*8f50*/  SHFL.IDX PT, R11, R8, 0x2, 0x181f ;  /* 0x00581f00080b7f89 */ /* 0x000f6200000e0000 */
[----:B-1----:R-:W-:-:S03]  /*8f60*/  @P1 LEA R6, P2, R244, R3, 0x1 ;  /* 0x00000003f4061211 */ /* 0x002fc600078408ff */
[----:B------:R-:W-:Y:S01]  /*8f70*/  SHFL.IDX PT, R2, R2, 0x4, 0x181f ;  /* 0x00981f0002027f89 */ /* 0x000fe200000e0000 */
[----:B--2---:R-:W-:-:S03]  /*8f80*/  @P0 LEA R4, P3, R244, R4, 0x1 ;  /* 0x00000004f4040211 */ /* 0x004fc600078608ff */
[----:B------:R-:W1:Y:S01]  /*8f90*/  SHFL.IDX PT, R3, R8, 0x3, 0x181f ;  /* 0x00781f0008037f89 */ /* 0x000e6200000e0000 */
[C-C-:B---3--:R-:W-:Y:S02]  /*8fa0*/  @P1 LEA.HI.X R7, R244.reuse, R7, R245.reuse, 0x1, P2 ;  /* 0x00000007f4071211 */ /* 0x148fe400010f0cf5 */
[C---:B------:R-:W-:Y:S02]  /*8fb0*/  @P0 ISETP.GE.AND P2, PT, R244.reuse, c[0x0][0x1d4], PT ;  /* 0x00007500f4000a0c */ /* 0x040fe40003f46270 */
[C---:B----4-:R-:W-:Y:S01]  /*8fc0*/  @P0 LEA.HI.X R5, R244.reuse, R5, R245, 0x1, P3 ;  /* 0x00000005f4050211 */ /* 0x050fe200018f0cf5 */
[----:B------:R2:W-:Y:S01]  /*8fd0*/  @P1 LDGSTS.E.BYPASS.LTC128B.128 [R209+0x2900], [R6.64], !P5 ;  /* 0x0290000006d11fae */ /* 0x0005e2000e901d48 */
[----:B------:R-:W-:Y:S02]  /*8fe0*/  ISETP.GE.AND P3, PT, R47, 0x31, PT ;  /* 0x000000312f00780c */ /* 0x000fe40003f66270 */
[----:B------:R-:W-:-:S07]  /*8ff0*/  @P4 ISETP.GE.AND P5, PT, R244, c[0x0][0x1d4], PT ;  /* 0x00007500f4004a0c */ /* 0x000fce0003fa6270 */
[----:B------:R3:W-:Y:S04]  /*9000*/  @P0 LDGSTS.E.BYPASS.LTC128B.128 [R209+0x3100], [R4.64], !P2 ;  /* 0x0310000004d10fae */ /* 0x0007e8000d101d48 */
[C---:B------:R-:W-:Y:S02]  /*9010*/  @P3 ISETP.GE.AND P0, PT, R244.reuse, c[0x0][0x1d4], PT ;  /* 0x00007500f4003a0c */ /* 0x040fe40003f06270 */
[----:B--2---:R-:W-:-:S04]  /*9020*/  @P4 LEA R6, P2, R244, R9, 0x1 ;  /* 0x00000009f4064211 */ /* 0x004fc800078408ff */
[----:B-----5:R-:W-:-:S05]  /*9030*/  @P4 LEA.HI.X R7, R244, R11, R245, 0x1, P2 ;  /* 0x0000000bf4074211 */ /* 0x020fca00010f0cf5 */
[----:B------:R2:W-:Y:S01]  /*9040*/  @P4 LDGSTS.E.BYPASS.LTC128B.128 [R209+0x3900], [R6.64], !P5 ;  /* 0x0390000006d14fae */ /* 0x0005e2000e901d48 */
[----:B---3--:R-:W-:-:S04]  /*9050*/  @P3 LEA R4, P1, R244, R10, 0x1 ;  /* 0x0000000af4043211 */ /* 0x008fc800078208ff */
[----:B-1----:R-:W-:Y:S02]  /*9060*/  @P3 LEA.HI.X R5, R244, R3, R245, 0x1, P1 ;  /* 0x00000003f4053211 */ /* 0x002fe400008f0cf5 */
[----:B------:R2:W1:Y:S04]  /*9070*/  SHFL.IDX PT, R3, R8, 0x4, 0x181f ;  /* 0x00981f0008037f89 */ /* 0x00046800000e0000 */
[----:B------:R2:W-:Y:S01]  /*9080*/  @P3 LDGSTS.E.BYPASS.LTC128B.128 [R209+0x4100], [R4.64], !P0 ;  /* 0x0410000004d13fae */ /* 0x0005e2000c101d48 */
[----:B------:R-:W-:-:S13]  /*9090*/  ISETP.GE.AND P0, PT, R47, 0x41, PT ;  /* 0x000000412f00780c */ /* 0x000fda0003f06270 */
[----:B------:R-:W-:Y:S05]  /*90a0*/  @!P0 BRA `(.L_x_302) ;  /* 0x0000004000008947 */ /* 0x000fea0003800000 */
[C---:B------:R-:W-:Y:S02]  /*90b0*/  ISETP.GE.AND P0, PT, R244.reuse, c[0x0][0x1d4], PT ;  /* 0x00007500f4007a0c */ /* 0x040fe40003f06270 */
[----:B------:R-:W-:-:S04]  /*90c0*/  LEA R2, P1, R244, R2, 0x1 ;  /* 0x00000002f4027211 */ /* 0x000fc800078208ff */
[----:B-1----:R-:W-:-:S07]  /*90d0*/  LEA.HI.X R3, R244, R3, R245, 0x1, P1 ;  /* 0x00000003f4037211 */ /* 0x002fce00008f0cf5 */
[----:B------:R1:W-:Y:S02]  /*90e0*/  LDGSTS.E.BYPASS.LTC128B.128 [R209+0x4900], [R2.64], !P0 ;  /* 0x0490000002d17fae */ /* 0x0003e4000c101d48 */
.L_x_302:
[----:B------:R-:W-:Y:S05]  /*90f0*/  BSYNC B0 ;  /* 0x0000000000007941 */ /* 0x000fea0003800000 */
.L_x_301:
[----:B------:R-:W-:Y:S01]  /*9100*/  ISETP.LT.AND P0, PT, RZ, c[0x0][0x27c], PT ;  /* 0x00009f00ff007a0c */ /* 0x000fe20003f01270 */
[----:B------:R-:W0:-:S12]  /*9110*/  LDGDEPBAR ;  /* 0x00000000000079af */ /* 0x000e180000000000 */
[----:B------:R-:W-:Y:S05]  /*9120*/  @P0 BRA `(.L_x_303) ;  /* 0x0000002000000947 */ /* 0x000fea0003800000 */
[----:B------:R-:W-:-:S04]  /*9130*/  DEPBAR.LE SB0, 0x1 ;  /* 0x000080400000791a */ /* 0x000fc80000000000 */
[----:B------:R-:W-:Y:S05]  /*9140*/  BRA `(.L_x_304) ;  /* 0x0000352000007947 */ /* 0x000fea0003800000 */
.L_x_303:
[----:B------:R-:W3:Y:S01]  /*9150*/  LDL R25, [R1+0x2c] ;  /* 0x00002c0001197983 */ /* 0x000ee20000100800 */
[----:B-1----:R-:W-:Y:S01]  /*9160*/  SHF.R.S32.HI R2, RZ, 0x1f, R142 ;  /* 0x0000001fff027819 */ /* 0x002fe2000001148e */
[----:B------:R-:W-:Y:S01]  /*9170*/  ULDC.U8 UR4, c[0x0][0x298] ;  /* 0x0000a60000047ab9 */ /* 0x000fe20000000000 */
[----:B--2---:R-:W-:Y:S01]  /*9180*/  IMAD.WIDE.U32 R4, R142, c[0x0][0x290], RZ ;  /* 0x0000a4008e047a25 */ /* 0x004fe200078e00ff */
[----:B------:R-:W-:Y:S01]  /*9190*/  ISETP.NE.AND P2, PT, RZ, UR4, PT ;  /* 0x00000004ff007c0c */ /* 0x000fe2000bf45270 */
[----:B------:R-:W-:Y:S02]  /*91a0*/  BSSY B2, `(.L_x_304) ;  /* 0x000034c000027945 */ /* 0x000fe40003800000 */
[C---:B------:R-:W-:Y:S02]  /*91b0*/  IMAD R7, R2.reuse, c[0x0][0x280], RZ ;  /* 0x0000a00002077a24 */ /* 0x040fe400078e02ff */
[----:B------:R-:W-:Y:S02]  /*91c0*/  IMAD R6, R2, c[0x0][0x290], RZ ;  /* 0x0000a40002067a24 */ /* 0x000fe400078e02ff */
[----:B------:R-:W-:-:S04]  /*91d0*/  IMAD.WIDE.U32 R2, R142, c[0x0][0x280], RZ ;  /* 0x0000a0008e027a25 */ /* 0x000fc800078e00ff */
[----:B------:R-:W-:Y:S01]  /*91e0*/  IMAD R9, R142, c[0x0][0x284], R7 ;  /* 0x0000a1008e097a24 */ /* 0x000fe200078e0207 */
[----:B------:R-:W-:Y:S01]  /*91f0*/  LEA R7, P0, R4, c[0x0][0x288], 0x1 ;  /* 0x0000a20004077a11 */ /* 0x000fe200078008ff */
[----:B------:R-:W-:Y:S01]  /*9200*/  IMAD R8, R142, c[0x0][0x294], R6 ;  /* 0x0000a5008e087a24 */ /* 0x000fe200078e0206 */
[----:B------:R-:W-:Y:S02]  /*9210*/  LEA R6, P1, R2, c[0x0][0x270], 0x1 ;  /* 0x00009c0002067a11 */ /* 0x000fe400078208ff */
[----:B------:R-:W-:Y:S02]  /*9220*/  IADD3 R3, R9, R3, RZ ;  /* 0x0000000309037210 */ /* 0x000fe40007ffe0ff */
[----:B------:R-:W-:Y:S02]  /*9230*/  IADD3 R5, R8, R5, RZ ;  /* 0x0000000508057210 */ /* 0x000fe40007ffe0ff */
[----:B------:R-:W-:Y:S02]  /*9240*/  LEA.HI.X R2, R2, c[0x0][0x274], R3, 0x1, P1 ;  /* 0x00009d0002027a11 */ /* 0x000fe400008f0c03 */
[----:B------:R-:W-:-:S02]  /*9250*/  LEA.HI.X R3, R4, c[0x0][0x28c], R5, 0x1, P0 ;  /* 0x0000a30004037a11 */ /* 0x000fc400000f0c05 */
[----:B---3--:R-:W-:Y:S01]  /*9260*/  LEA R4, R25, R93, 0x7 ;  /* 0x0000005d19047211 */ /* 0x008fe200078e38ff */
[----:B------:R-:W-:Y:S05]  /*9270*/  @!P2 BRA `(.L_x_305) ;  /* 0x000019200000a947 */ /* 0x000fea0003800000 */
[----:B------:R-:W-:Y:S01]  /*9280*/  ISETP.GE.AND P0, PT, R4, R0, PT ;  /* 0x000000000400720c */ /* 0x000fe20003f06270 */
[----:B------:R-:W1:Y:S01]  /*9290*/  SHFL.IDX PT, R11, R2, RZ, 0x1c1f ;  /* 0x001c1fff020b7589 */ /* 0x000e6200000e0000 */
[----:B------:R-:W-:Y:S01]  /*92a0*/  BSSY B0, `(.L_x_306) ;  /* 0x0000019000007945 */ /* 0x000fe20003800000 */
[----:B------:R-:W-:Y:S01]  /*92b0*/  CS2R R4, SRZ ;  /* 0x0000000000047805 */ /* 0x000fe2000001ff00 */
[----:B------:R-:W-:Y:S01]  /*92c0*/  CS2R R8, SRZ ;  /* 0x0000000000087805 */ /* 0x000fe2000001ff00 */
[----:B------:R-:W2:Y:S04]  /*92d0*/  SHFL.IDX PT, R10, R6, RZ, 0x1c1f ;  /* 0x001c1fff060a7589 */ /* 0x000ea800000e0000 */
[----:B------:R3:W4:Y:S04]  /*92e0*/  SHFL.IDX PT, R13, R3, RZ, 0x1c1f ;  /* 0x001c1fff030d7589 */ /* 0x00072800000e0000 */
[----:B------:R5:W1:Y:S01]  /*92f0*/  SHFL.IDX PT, R12, R7, RZ, 0x1c1f ;  /* 0x001c1fff070c7589 */ /* 0x000a6200000e0000 */
[----:B---3--:R-:W-:Y:S01]  /*9300*/  CS2R R2, SRZ ;  /* 0x0000000000027805 */ /* 0x008fe2000001ff00 */
[----:B-----5:R-:W-:Y:S01]  /*9310*/  CS2R R6, SRZ ;  /* 0x0000000000067805 */ /* 0x020fe2000001ff00 */
[----:B------:R-:W-:Y:S05]  /*9320*/  @P0 BRA `(.L_x_307) ;  /* 0x0000010000000947 */ /* 0x000fea0003800000 */
[----:B-12-4-:R-:W2:Y:S04]  /*9330*/  LDL R16, [R1+0xd8] ;  /* 0x0000d80001107983 */ /* 0x016ea80000100800 */
[----:B------:R-:W3:Y:S01]  /*9340*/  LDL R18, [R1+0xd4] ;  /* 0x0000d40001127983 */ /* 0x000ee20000100800 */
[----:B------:R-:W-:-:S02]  /*9350*/  ISETP.GE.AND P1, PT, R86, c[0x0][0x27c], PT ;  /* 0x00009f0056007a0c */ /* 0x000fc40003f26270 */
[----:B------:R-:W-:Y:S01]  /*9360*/  ISETP.GE.AND P0, PT, R88, c[0x0][0x27c], PT ;  /* 0x00009f0058007a0c */ /* 0x000fe20003f06270 */
[----:B------:R-:W-:-:S10]  /*9370*/  CS2R R4, SRZ ;  /* 0x0000000000047805 */ /* 0x000fd4000001ff00 */
[----:B------:R-:W-:-:S05]  /*9380*/  @!P1 IMAD.WIDE R2, R86, 0x2, R10 ;  /* 0x0000000256029825 */ /* 0x000fca00078e020a */
[----:B------:R1:W5:Y:S02]  /*9390*/  @!P1 LD.E.64 R8, [R2.64] ;  /* 0x0000000802089980 */ /* 0x000364000c101b00 */
[----:B-1----:R-:W-:Y:S01]  /*93a0*/  CS2R R2, SRZ ;  /* 0x0000000000027805 */ /* 0x002fe2000001ff00 */
[-C--:B--2---:R-:W-:Y:S02]  /*93b0*/  @!P0 IADD3 R14, P3, R10, R16.reuse, RZ ;  /* 0x000000100a0e8210 */ /* 0x084fe40007f7e0ff */
[----:B------:R-:W-:Y:S01]  /*93c0*/  @!P0 IADD3 R10, P2, R12, R16, RZ ;  /* 0x000000100c0a8210 */ /* 0x000fe20007f5e0ff */
[----:B------:R-:W-:-:S04]  /*93d0*/  @!P1 IMAD.WIDE R16, R86, 0x2, R12 ;  /* 0x0000000256109825 */ /* 0x000fc800078e020c */
[--C-:B---3--:R-:W-:Y:S01]  /*93e0*/  @!P0 IMAD.X R15, R11, 0x1, R18.reuse, P3 ;  /* 0x000000010b0f8824 */ /* 0x108fe200018e0612 */
[----:B------:R1:W5:Y:S01]  /*93f0*/  @!P1 LD.E.64 R6, [R16.64] ;  /* 0x0000000810069980 */ /* 0x000362000c101b00 */
[----:B------:R-:W-:-:S03]  /*9400*/  @!P0 IMAD.X R11, R13, 0x1, R18, P2 ;  /* 0x000000010d0b8824 */ /* 0x000fc600010e0612 */
[----:B------:R1:W5:Y:S04]  /*9410*/  @!P0 LD.E.64 R4, [R14.64] ;  /* 0x000000080e048980 */ /* 0x000368000c101b00 */
[----:B------:R1:W5:Y:S02]  /*9420*/  @!P0 LD.E.64 R2, [R10.64] ;  /* 0x000000080a028980 */ /* 0x000364000c101b00 */
.L_x_307:
[----:B-12-4-:R-:W-:Y:S05]  /*9430*/  BSYNC B0 ;  /* 0x0000000000007941 */ /* 0x016fea0003800000 */
.L_x_306:
[--C-:B-----5:R-:W-:Y:S01]  /*9440*/  IMAD.MOV.U32 R17, RZ, RZ, R9.reuse ;  /* 0x000000ffff117224 */ /* 0x120fe200078e0009 */
[--C-:B------:R-:W-:Y:S01]  /*9450*/  SHF.R.U32.HI R13, RZ, 0x10, R9.reuse ;  /* 0x00000010ff0d7819 */ /* 0x100fe20000011609 */
[----:B------:R-:W-:Y:S01]  /*9460*/  IMAD R0, R25, -0x80, R0 ;  /* 0xffffff8019007824 */ /* 0x000fe200078e0200 */
[----:B------:R-:W-:Y:S01]  /*9470*/  SHF.R.U64 R16, R8, 0x10, R9 ;  /* 0x0000001008107819 */ /* 0x000fe20000001209 */
[----:B------:R-:W-:Y:S01]  /*9480*/  IMAD.MOV.U32 R18, RZ, RZ, R8 ;  /* 0x000000ffff127224 */ /* 0x000fe200078e0008 */
[----:B------:R-:W-:Y:S01]  /*9490*/  PRMT R20, R13, 0x5410, R17 ;  /* 0x000054100d147816 */ /* 0x000fe20000000011 */
[--C-:B------:R-:W-:Y:S01]  /*94a0*/  IMAD.MOV.U32 R14, RZ, RZ, R5.reuse ;  /* 0x000000ffff0e7224 */ /* 0x100fe200078e0005 */
[----:B------:R-:W-:Y:S01]  /*94b0*/  IMNMX R17, R0, 0x80, PT ;  /* 0x0000008000117817 */ /* 0x000fe20003800200 */
[----:B------:R-:W-:Y:S01]  /*94c0*/  IMAD.MOV.U32 R15, RZ, RZ, R4 ;  /* 0x000000ffff0f7224 */ /* 0x000fe200078e0004 */
[----:B------:R-:W-:Y:S01]  /*94d0*/  SHF.R.U64 R12, R4, 0x10, R5 ;  /* 0x00000010040c7819 */ /* 0x000fe20000001205 */
[----:B------:R-:W-:Y:S01]  /*94e0*/  IMAD.MOV.U32 R11, RZ, RZ, R6 ;  /* 0x000000ffff0b7224 */ /* 0x000fe200078e0006 */
[----:B------:R-:W-:Y:S01]  /*94f0*/  ISETP.GE.AND P0, PT, R93, R17, PT ;  /* 0x000000115d00720c */ /* 0x000fe20003f06270 */
[----:B------:R-:W-:Y:S01]  /*9500*/  IMAD.MOV.U32 R10, RZ, RZ, R7 ;  /* 0x000000ffff0a7224 */ /* 0x000fe200078e0007 */
[----:B------:R-:W-:Y:S01]  /*9510*/  SHF.R.U32.HI R9, RZ, 0x10, R5 ;  /* 0x00000010ff097819 */ /* 0x000fe20000011605 */
[----:B------:R-:W-:-:S04]  /*9520*/  DEPBAR.LE SB0, 0x1 ;  /* 0x000080400000791a */ /* 0x000fc80000000000 */
[----:B------:R-:W-:Y:S01]  /*9530*/  SHF.R.U64 R8, R6, 0x10, R7 ;  /* 0x0000001006087819 */ /* 0x000fe20000001207 */
[----:B------:R-:W-:Y:S01]  /*9540*/  IMAD.MOV.U32 R6, RZ, RZ, R3 ;  /* 0x000000ffff067224 */ /* 0x000fe200078e0003 */
[----:B------:R-:W-:Y:S01]  /*9550*/  SHF.R.U32.HI R5, RZ, 0x10, R7 ;  /* 0x00000010ff057819 */ /* 0x000fe20000011607 */
[----:B------:R-:W-:Y:S01]  /*9560*/  IMAD.MOV.U32 R7, RZ, RZ, R2 ;  /* 0x000000ffff077224 */ /* 0x000fe200078e0002 */
[--C-:B------:R-:W-:Y:S01]  /*9570*/  SHF.R.U64 R4, R2, 0x10, R3.reuse ;  /* 0x0000001002047819 */ /* 0x100fe20000001203 */
[----:B------:R-:W-:Y:S01]  /*9580*/  BSSY B1, `(.L_x_308) ;  /* 0x000005d000017945 */ /* 0x000fe20003800000 */
[----:B------:R-:W-:Y:S02]  /*9590*/  SHF.R.U32.HI R2, RZ, 0x10, R3 ;  /* 0x00000010ff027819 */ /* 0x000fe40000011603 */
[----:B------:R-:W-:Y:S02]  /*95a0*/  PRMT R19, R16, 0x5410, R18 ;  /* 0x0000541010137816 */ /* 0x000fe40000000012 */
[----:B------:R-:W-:-:S02]  /*95b0*/  PRMT R23, R12, 0x5410, R15 ;  /* 0x000054100c177816 */ /* 0x000fc4000000000f */
[----:B------:R-:W-:Y:S02]  /*95c0*/  PRMT R24, R9, 0x5410, R14 ;  /* 0x0000541009187816 */ /* 0x000fe4000000000e */
[----:B------:R-:W-:Y:S02]  /*95d0*/  PRMT R16, R11, 0x5410, R8 ;  /* 0x000054100b107816 */ /* 0x000fe40000000008 */
[----:B------:R-:W-:Y:S02]  /*95e0*/  PRMT R18, R5, 0x5410, R10 ;  /* 0x0000541005127816 */ /* 0x000fe4000000000a */
[----:B------:R-:W-:Y:S02]  /*95f0*/  PRMT R21, R7, 0x5410, R4 ;  /* 0x0000541007157816 */ /* 0x000fe40000000004 */
[----:B------:R-:W-:Y:S01]  /*9600*/  PRMT R22, R2, 0x5410, R6 ;  /* 0x0000541002167816 */ /* 0x000fe20000000006 */
[----:B------:R-:W-:Y:S06]  /*9610*/  BAR.SYNC.DEFER_BLOCKING 0x0 ;  /* 0x0000000000007b1d */ /* 0x000fec0000010000 */
[----:B------:R-:W-:Y:S05]  /*9620*/  @P0 BRA `(.L_x_309) ;  /* 0x0000052000000947 */ /* 0x000fea0003800000 */
[----:B------:R-:W-:Y:S01]  /*9630*/  ISETP.GE.AND P0, PT, R86, c[0x0][0x27c], PT ;  /* 0x00009f0056007a0c */ /* 0x000fe20003f06270 */
[----:B------:R-:W-:-:S12]  /*9640*/  BSSY B0, `(.L_x_310) ;  /* 0x0000028000007945 */ /* 0x000fd80003800000 */
[----:B------:R-:W-:Y:S05]  /*9650*/  @P0 BRA `(.L_x_311) ;  /* 0x0000026000000947 */ /* 0x000fea0003800000 */
[----:B------:R-:W1:Y:S01]  /*9660*/  LDS.128 R4, [R248+0x5000] ;  /* 0x00500000f8047984 */ /* 0x000e620000000c00 */
[--C-:B------:R-:W-:Y:S02]  /*9670*/  HADD2.F32 R9, -RZ, R16.reuse.H0_H0 ;  /* 0x20000010ff097230 */ /* 0x100fe40000004100 */
[----:B------:R-:W-:Y:S02]  /*9680*/  HADD2.F32 R0, -RZ, R16.H1_H1 ;  /* 0x30000010ff007230 */ /* 0x000fe40000004100 */
[--C-:B------:R-:W-:Y:S02]  /*9690*/  HADD2.F32 R3, -RZ, R19.reuse.H1_H1 ;  /* 0x30000013ff037230 */ /* 0x100fe40000004100 */
[----:B------:R-:W-:Y:S02]  /*96a0*/  HADD2.F32 R2, -RZ, R19.H0_H0 ;  /* 0x20000013ff027230 */ /* 0x000fe40000004100 */
[--C-:B-1----:R-:W-:Y:S02]  /*96b0*/  HADD2.F32 R10, -RZ, R4.reuse.H0_H0 ;  /* 0x20000004ff0a7230 */ /* 0x102fe40000004100 */
[----:B------:R-:W-:-:S02]  /*96c0*/  HADD2.F32 R8, -RZ, R4.H1_H1 ;  /* 0x30000004ff087230 */ /* 0x000fc40000004100 */
[--C-:B------:R-:W-:Y:S01]  /*96d0*/  HADD2.F32 R4, -RZ, R5.reuse.H0_H0 ;  /* 0x20000005ff047230 */ /* 0x100fe20000004100 */
[-C--:B------:R-:W-:Y:S01]  /*96e0*/  FMUL.FTZ R13, R10, R9.reuse ;  /* 0x000000090a0d7220 */ /* 0x080fe20000410000 */
[----:B------:R-:W-:Y:S01]  /*96f0*/  HADD2.F32 R5, -RZ, R5.H1_H1 ;  /* 0x30000005ff057230 */ /* 0x000fe20000004100 */
[----:B------:R-:W-:Y:S01]  /*9700*/  FMUL.FTZ R14, R8, R9 ;  /* 0x00000009080e7220 */ /* 0x000fe20000410000 */
[--C-:B------:R-:W-:Y:S02]  /*9710*/  HADD2.F32 R12, -RZ, R6.reuse.H0_H0 ;  /* 0x20000006ff0c7230 */ /* 0x100fe40000004100 */
[----:B------:R-:W-:Y:S01]  /*9720*/  HADD2.F32 R11, -RZ, R6.H1_H1 ;  /* 0x30000006ff0b7230 */ /* 0x000fe20000004100 */
[-C--:B------:R-:W-:Y:S01]  /*9730*/  FMUL.FTZ R9, R5, R0.reuse ;  /* 0x0000000005097220 */ /* 0x080fe20000410000 */
[--C-:B------:R-:W-:Y:S01]  /*9740*/  HADD2.F32 R6, -RZ, R7.reuse.H0_H0 ;  /* 0x20000007ff067230 */ /* 0x100fe20000004100 */
[----:B------:R-:W-:Y:S01]  /*9750*/  FMUL.FTZ R0, R4, R0 ;  /* 0x0000000004007220 */ /* 0x000fe20000410000 */
[----:B------:R-:W-:Y:S01]  /*9760*/  HADD2.F32 R7, -RZ, R7.H1_H1 ;  /* 0x30000007ff077230 */ /* 0x000fe20000004100 */
[----:B------:R-:W-:-:S02]  /*9770*/  FFMA.FTZ R15, R10, R3, -R14 ;  /* 0x000000030a0f7223 */ /* 0x000fc4000001080e */
[----:B------:R-:W-:Y:S01]  /*9780*/  FFMA.FTZ R14, R8, R3, R13 ;  /* 0x00000003080e7223 */ /* 0x000fe2000001000d */
[----:B------:R-:W-:Y:S01]  /*9790*/  HADD2.F32 R3, -RZ, R20.H1_H1 ;  /* 0x30000014ff037230 */ /* 0x000fe20000004100 */
[-C--:B------:R-:W-:Y:S01]  /*97a0*/  FFMA.FTZ R13, R4, R2.reuse, -R9 ;  /* 0x00000002040d7223 */ /* 0x080fe20000010809 */
[--C-:B------:R-:W-:Y:S01]  /*97b0*/  HADD2.F32 R4, -RZ, R18.reuse.H1_H1 ;  /* 0x30000012ff047230 */ /* 0x100fe20000004100 */
[----:B------:R-:W-:Y:S01]  /*97c0*/  FFMA.FTZ R10, R5, R2, R0 ;  /* 0x00000002050a7223 */ /* 0x000fe20000010000 */
[----:B------:R-:W-:Y:S02]  /*97d0*/  HADD2.F32 R0, -RZ, R18.H0_H0 ;  /* 0x20000012ff007230 */ /* 0x000fe40000004100 */
[----:B------:R-:W-:Y:S01]  /*97e0*/  HADD2.F32 R2, -RZ, R20.H0_H0 ;  /* 0x20000014ff027230 */ /* 0x000fe20000004100 */
[----:B------:R-:W-:Y:S02]  /*97f0*/  FMUL.FTZ R9, R11, R4 ;  /* 0x000000040b097220 */ /* 0x000fe40000410000 */
[----:B------:R-:W-:-:S02]  /*9800*/  FMUL.FTZ R8, R7, R0 ;  /* 0x0000000007087220 */ /* 0x000fc40000410000 */
[----:B------:R-:W-:Y:S02]  /*9810*/  FMUL.FTZ R4, R12, R4 ;  /* 0x000000040c047220 */ /* 0x000fe40000410000 */
[----:B------:R-:W-:Y:S02]  /*9820*/  FMUL.FTZ R5, R6, R0 ;  /* 0x0000000006057220 */ /* 0x000fe40000410000 */
[-C--:B------:R-:W-:Y:S02]  /*9830*/  FFMA.FTZ R9, R12, R3.reuse, -R9 ;  /* 0x000000030c097223 */ /* 0x080fe40000010809 */
[-C--:B------:R-:W-:Y:S02]  /*9840*/  FFMA.FTZ R0, R6, R2.reuse, -R8 ;  /* 0x0000000206007223 */ /* 0x080fe40000010808 */
[----:B------:R-:W-:Y:S01]  /*9850*/  FFMA.FTZ R3, R11, R3, R4 ;  /* 0x000000030b037223 */ /* 0x000fe20000010004 */
[----:B------:R-:W-:Y:S01]  /*9860*/  F2FP.PACK_AB R4, R14, R15 ;  /* 0x0000000f0e04723e */ /* 0x000fe200000000ff */
[----:B------:R-:W-:Y:S01]  /*9870*/  FFMA.FTZ R2, R7, R2, R5 ;  /* 0x0000000207027223 */ /* 0x000fe20000010005 */
[----:B------:R-:W-:-:S02]  /*9880*/  F2FP.PACK_AB R5, R10, R13 ;  /* 0x0000000d0a05723e */ /* 0x000fc400000000ff */
[----:B------:R-:W-:Y:S02]  /*9890*/  F2FP.PACK_AB R6, R3, R9 ;  /* 0x000000090306723e */ /* 0x000fe400000000ff */
[----:B------:R-:W-:-:S05]  /*98a0*/  F2FP.PACK_AB R7, R2, R0 ;  /* 0x000000000207723e */ /* 0x000fca00000000ff */
[----:B------:R1:W-:Y:S02]  /*98b0*/  STS.128 [R248+0x5000], R4 ;  /* 0x00500004f8007388 */ /* 0x0003e40000000c00 */
.L_x_311:
[----:B------:R-:W-:Y:S05]  /*98c0*/  BSYNC B0 ;  /* 0x0000000000007941 */ /* 0x000fea0003800000 */
.L_x_310:
[----:B------:R-:W-:-:S13]  /*98d0*/  ISETP.GE.AND P0, PT, R88, c[0x0][0x27c], PT ;  /* 0x00009f0058007a0c */ /* 0x000fda0003f06270 */
[----:B------:R-:W-:Y:S05]  /*98e0*/  @P0 BRA `(.L_x_309) ;  /* 0x0000026000000947 */ /* 0x000fea0003800000 */
[----:B-1----:R-:W1:Y:S01]  /*98f0*/  LDS.128 R4, [R249+0x5000] ;  /* 0x00500000f9047984 */ /* 0x002e620000000c00 */
        /* <DEDUP_REMOVED lines=37> */
.L_x_309:
[----:B------:R-:W-:Y:S05]  /*9b50*/  BSYNC B1 ;  /* 0x0000000000017941 */ /* 0x000fea0003800000 */
.L_x_308:
[----:B------:R-:W-:Y:S01]  /*9b60*/  IADD3 R0, R93, 0x20, RZ ;  /* 0x000000205d007810 */ /* 0x000fe20007ffe0ff */
[----:B------:R-:W-:Y:S03]  /*9b70*/  BSSY B1, `(.L_x_312) ;  /* 0x0000055000017945 */ /* 0x000fe60003800000 */
[----:B------:R-:W-:-:S13]  /*9b80*/  ISETP.GE.AND P0, PT, R0, R17, PT ;  /* 0x000000110000720c */ /* 0x000fda0003f06270 */
[----:B------:R-:W-:Y:S05]  /*9b90*/  @P0 BRA `(.L_x_313) ;  /* 0x0000052000000947 */ /* 0x000fea0003800000 */
[----:B------:R-:W-:Y:S01]  /*9ba0*/  ISETP.GE.AND P0, PT, R86, c[0x0][0x27c], PT ;  /* 0x00009f0056007a0c */ /* 0x000fe20003f06270 */
[----:B------:R-:W-:-:S12]  /*9bb0*/  BSSY B0, `(.L_x_314) ;  /* 0x0000028000007945 */ /* 0x000fd80003800000 */
        /* <DEDUP_REMOVED lines=9> */
[C---:B------:R-:W-:Y:S01]  /*9c50*/  FMUL.FTZ R13, R9.reuse, R10 ;  /* 0x0000000a090d7220 */ /* 0x040fe20000410000 */
[----:B------:R-:W-:Y:S01]  /*9c60*/  HADD2.F32 R5, -RZ, R5.H1_H1 ;  /* 0x30000005ff057230 */ /* 0x000fe20000004100 */
[----:B------:R-:W-:Y:S01]  /*9c70*/  FMUL.FTZ R14, R9, R8 ;  /* 0x00000008090e7220 */ /* 0x000fe20000410000 */
[--C-:B------:R-:W-:Y:S02]  /*9c80*/  HADD2.F32 R12, -RZ, R6.reuse.H0_H0 ;  /* 0x20000006ff0c7230 */ /* 0x100fe40000004100 */
[----:B------:R-:W-:Y:S01]  /*9c90*/  HADD2.F32 R11, -RZ, R6.H1_H1 ;  /* 0x30000006ff0b7230 */ /* 0x000fe20000004100 */
[C---:B------:R-:W-:Y:S01]  /*9ca0*/  FMUL.FTZ R9, R0.reuse, R5 ;  /* 0x0000000500097220 */ /* 0x040fe20000410000 */
[--C-:B------:R-:W-:Y:S01]  /*9cb0*/  HADD2.F32 R6, -RZ, R7.reuse.H0_H0 ;  /* 0x20000007ff067230 */ /* 0x100fe20000004100 */
[----:B------:R-:W-:Y:S01]  /*9cc0*/  FMUL.FTZ R0, R0, R4 ;  /* 0x0000000400007220 */ /* 0x000fe20000410000 */
[----:B------:R-:W-:Y:S01]  /*9cd0*/  HADD2.F32 R7, -RZ, R7.H1_H1 ;  /* 0x30000007ff077230 */ /* 0x000fe20000004100 */
[----:B------:R-:W-:-:S02]  /*9ce0*/  FFMA.FTZ R15, R3, R10, -R14 ;  /* 0x0000000a030f7223 */ /* 0x000fc4000001080e */
[----:B------:R-:W-:Y:S01]  /*9cf0*/  FFMA.FTZ R14, R3, R8, R13 ;  /* 0x00000008030e7223 */ /* 0x000fe2000001000d */
[----:B------:R-:W-:Y:S01]  /*9d00*/  HADD2.F32 R3, -RZ, R20.H1_H1 ;  /* 0x30000014ff037230 */ /* 0x000fe20000004100 */
[C---:B------:R-:W-:Y:S01]  /*9d10*/  FFMA.FTZ R13, R2.reuse, R4, -R9 ;  /* 0x00000004020d7223 */ /* 0x040fe20000010809 */
        /* <DEDUP_REMOVED lines=8> */
[C---:B------:R-:W-:Y:S02]  /*9da0*/  FFMA.FTZ R9, R3.reuse, R12, -R9 ;  /* 0x0000000c03097223 */ /* 0x040fe40000010809 */
[----:B------:R-:W-:Y:S02]  /*9db0*/  FFMA.FTZ R0, R2, R6, -R8 ;  /* 0x0000000602007223 */ /* 0x000fe40000010808 */
[----:B------:R-:W-:Y:S01]  /*9dc0*/  FFMA.FTZ R3, R3, R11, R4 ;  /* 0x0000000b03037223 */ /* 0x000fe20000010004 */
[----:B------:R-:W-:Y:S01]  /*9dd0*/  F2FP.PACK_AB R4, R14, R15 ;  /* 0x0000000f0e04723e */ /* 0x000fe200000000ff */
[----:B------:R-:W-:Y:S01]  /*9de0*/  FFMA.FTZ R2, R2, R7, R5 ;  /* 0x0000000702027223 */ /* 0x000fe20000010005 */
[----:B------:R-:W-:-:S02]  /*9df0*/  F2FP.PACK_AB R5, R10, R13 ;  /* 0x0000000d0a05723e */ /* 0x000fc400000000ff */
[----:B------:R-:W-:Y:S02]  /*9e00*/  F2FP.PACK_AB R6, R3, R9 ;  /* 0x000000090306723e */ /* 0x000fe400000000ff */
[----:B------:R-:W-:-:S05]  /*9e10*/  F2FP.PACK_AB R7, R2, R0 ;  /* 0x000000000207723e */ /* 0x000fca00000000ff */
[----:B------:R1:W-:Y:S02]  /*9e20*/  STS.128 [R248+0x6000], R4 ;  /* 0x00600004f8007388 */ /* 0x0003e40000000c00 */
.L_x_315:
[----:B------:R-:W-:Y:S05]  /*9e30*/  BSYNC B0 ;  /* 0x0000000000007941 */ /* 0x000fea0003800000 */
.L_x_314:
        /* <DEDUP_REMOVED lines=40> */
.L_x_313:
[----:B------:R-:W-:Y:S05]  /*a0c0*/  BSYNC B1 ;  /* 0x0000000000017941 */ /* 0x000fea0003800000 */
.L_x_312:
        /* <DEDUP_REMOVED lines=45> */
.L_x_319:
[----:B------:R-:W-:Y:S05]  /*a3a0*/  BSYNC B0 ;  /* 0x0000000000007941 */ /* 0x000fea0003800000 */
.L_x_318:
        /* <DEDUP_REMOVED lines=40> */
.L_x_317:
[----:B------:R-:W-:Y:S05]  /*a630*/  BSYNC B1 ;  /* 0x0000000000017941 */ /* 0x000fea0003800000 */
.L_x_316:
[----:B------:R-:W-:-:S04]  /*a640*/  IADD3 R0, R93, 0x60, RZ ;  /* 0x000000605d007810 */ /* 0x000fc80007ffe0ff */
        /* <DEDUP_REMOVED lines=43> */
.L_x_322:
[----:B------:R-:W-:Y:S05]  /*a900*/  BSYNC B0 ;  /* 0x0000000000007941 */ /* 0x000fea0003800000 */
.L_x_321:
        /* <DEDUP_REMOVED lines=39> */
[----:B------:R1:W-:Y:S01]  /*ab80*/  STS.128 [R249+0x8000], R4 ;  /* 0x00800004f9007388 */ /* 0x0003e20000000c00 */
[----:B------:R-:W-:Y:S05]  /*ab90*/  BRA `(.L_x_320) ;  /* 0x00001ac000007947 */ /* 0x000fea0003800000 */
.L_x_305:
[----:B------:R-:W-:Y:S01]  /*aba0*/  ISETP.GE.AND P0, PT, R4, R0, PT ;  /* 0x000000000400720c */ /* 0x000fe20003f06270 */
[----:B------:R-:W1:Y:S01]  /*abb0*/  SHFL.IDX PT, R15, R2, RZ, 0x1c1f ;  /* 0x001c1fff020f7589 */ /* 0x000e6200000e0000 */
[----:B------:R-:W-:Y:S01]  /*abc0*/  BSSY B0, `(.L_x_323) ;  /* 0x0000014000007945 */ /* 0x000fe20003800000 */
[----:B------:R-:W-:Y:S01]  /*abd0*/  CS2R R4, SRZ ;  /* 0x0000000000047805 */ /* 0x000fe2000001ff00 */
[----:B------:R-:W-:Y:S01]  /*abe0*/  CS2R R10, SRZ ;  /* 0x00000000000a7805 */ /* 0x000fe2000001ff00 */
[----:B------:R-:W2:Y:S01]  /*abf0*/  SHFL.IDX PT, R12, R6, RZ, 0x1c1f ;  /* 0x001c1fff060c7589 */ /* 0x000ea200000e0000 */
[----:B------:R-:W-:-:S03]  /*ac00*/  CS2R R8, SRZ ;  /* 0x0000000000087805 */ /* 0x000fc6000001ff00 */
[----:B------:R-:W3:Y:S04]  /*ac10*/  SHFL.IDX PT, R14, R3, RZ, 0x1c1f ;  /* 0x001c1fff030e7589 */ /* 0x000ee800000e0000 */
[----:B------:R4:W1:Y:S02]  /*ac20*/  SHFL.IDX PT, R13, R7, RZ, 0x1c1f ;  /* 0x001c1fff070d7589 */ /* 0x00086400000e0000 */
[----:B----4-:R-:W-:Y:S01]  /*ac30*/  CS2R R6, SRZ ;  /* 0x0000000000067805 */ /* 0x010fe2000001ff00 */
[----:B------:R-:W-:Y:S05]  /*ac40*/  @P0 BRA `(.L_x_324) ;  /* 0x000000b000000947 */ /* 0x000fea0003800000 */
[C---:B-123--:R-:W-:Y:S01]  /*ac50*/  ISETP.GE.AND P0, PT, R84.reuse, c[0x0][0x27c], PT ;  /* 0x00009f0054007a0c */ /* 0x04efe20003f06270 */
[C---:B------:R-:W-:Y:S01]  /*ac60*/  IMAD.SHL.U32 R2, R84.reuse, 0x2, RZ ;  /* 0x0000000254027824 */ /* 0x040fe200078e00ff */
[----:B------:R-:W-:Y:S01]  /*ac70*/  SHF.L.U64.HI R3, R84, 0x1, R85 ;  /* 0x0000000154037819 */ /* 0x000fe20000010255 */
[----:B------:R-:W-:-:S03]  /*ac80*/  CS2R R6, SRZ ;  /* 0x0000000000067805 */ /* 0x000fc6000001ff00 */
[-C--:B------:R-:W-:Y:S02]  /*ac90*/  IADD3 R12, P2, R12, R2.reuse, RZ ;  /* 0x000000020c0c7210 */ /* 0x080fe40007f5e0ff */
[----:B------:R-:W-:-:S03]  /*aca0*/  IADD3 R2, P1, R13, R2, RZ ;  /* 0x000000020d027210 */ /* 0x000fc60007f3e0ff */
[--C-:B------:R-:W-:Y:S02]  /*acb0*/  IMAD.X R13, R15, 0x1, R3.reuse, P2 ;  /* 0x000000010f0d7824 */ /* 0x100fe400010e0603 */
[----:B------:R-:W-:Y:S01]  /*acc0*/  IMAD.X R3, R14, 0x1, R3, P1 ;  /* 0x000000010e037824 */ /* 0x000fe200008e0603 */
[----:B------:R-:W-:Y:S05]  /*acd0*/  @P0 BRA `(.L_x_324) ;  /* 0x0000002000000947 */ /* 0x000fea0003800000 */
[----:B------:R1:W5:Y:S04]  /*ace0*/  LD.E.128 R8, [R12.64] ;  /* 0x000000080c087980 */ /* 0x000368000c101d00 */
[----:B------:R1:W5:Y:S02]  /*acf0*/  LD.E.128 R4, [R2.64] ;  /* 0x0000000802047980 */ /* 0x000364000c101d00 */
.L_x_324:
[----:B-123--:R-:W-:Y:S05]  /*ad00*/  BSYNC B0 ;  /* 0x0000000000007941 */ /* 0x00efea0003800000 */
.L_x_323:
[----:B------:R-:W-:Y:S01]  /*ad10*/  IMAD R0, R25, -0x80, R0 ;  /* 0xffffff8019007824 */ /* 0x000fe200078e0200 */
[----:B------:R-:W-:Y:S01]  /*ad20*/  ISETP.GE.AND P0, PT, R84, c[0x0][0x27c], PT ;  /* 0x00009f0054007a0c */ /* 0x000fe20003f06270 */
[--C-:B-----5:R-:W-:Y:S01]  /*ad30*/  IMAD.MOV.U32 R18, RZ, RZ, R9.reuse ;  /* 0x000000ffff127224 */ /* 0x120fe200078e0009 */
[----:B------:R-:W-:Y:S01]  /*ad40*/  SHF.R.U64 R17, R8, 0x10, R9 ;  /* 0x0000001008117819 */ /* 0x000fe20000001209 */
[----:B------:R-:W-:Y:S01]  /*ad50*/  IMAD.MOV.U32 R16, RZ, RZ, R10 ;  /* 0x000000ffff107224 */ /* 0x000fe200078e000a */
[----:B------:R-:W-:Y:S01]  /*ad60*/  IMNMX R38, R0, 0x80, PT ;  /* 0x0000008000267817 */ /* 0x000fe20003800200 */
[----:B------:R-:W-:Y:S01]  /*ad70*/  IMAD.MOV.U32 R15, RZ, RZ, R11 ;  /* 0x000000ffff0f7224 */ /* 0x000fe200078e000b */
[----:B------:R-:W-:Y:S01]  /*ad80*/  SHF.R.U32.HI R13, RZ, 0x10, R9 ;  /* 0x00000010ff0d7819 */ /* 0x000fe20000011609 */
[----:B------:R-:W-:Y:S01]  /*ad90*/  IMAD.MOV.U32 R12, RZ, RZ, R4 ;  /* 0x000000ffff0c7224 */ /* 0x000fe200078e0004 */
[----:B------:R-:W-:Y:S01]  /*ada0*/  ISETP.GE.OR P1, PT, R93, R38, P0 ;  /* 0x000000265d00720c */ /* 0x000fe20000726670 */
[----:B------:R-:W-:Y:S01]  /*adb0*/  IMAD.MOV.U32 R19, RZ, RZ, R8 ;  /* 0x000000ffff137224 */ /* 0x000fe200078e0008 */
[--C-:B------:R-:W-:Y:S01]  /*adc0*/  SHF.R.U64 R14, R10, 0x10, R11.reuse ;  /* 0x000000100a0e7819 */ /* 0x100fe2000000120b */
[----:B------:R-:W-:Y:S01]  /*add0*/  IMAD.MOV.U32 R8, RZ, RZ, R6 ;  /* 0x000000ffff087224 */ /* 0x000fe200078e0006 */
[----:B------:R-:W-:Y:S01]  /*ade0*/  SHF.R.U32.HI R10, RZ, 0x10, R11 ;  /* 0x00000010ff0a7819 */ /* 0x000fe2000001160b */
[--C-:B------:R-:W-:Y:S01]  /*adf0*/  IMAD.MOV.U32 R11, RZ, RZ, R5.reuse ;  /* 0x000000ffff0b7224 */ /* 0x100fe200078e0005 */
[----:B------:R-:W-:Y:S01]  /*ae00*/  SHF.R.U64 R9, R4, 0x10, R5 ;  /* 0x0000001004097819 */ /* 0x000fe20000001205 */
[----:B------:R-:W-:-:S04]  /*ae10*/  DEPBAR.LE SB0, 0x1 ;  /* 0x000080400000791a */ /* 0x000fc80000000000 */
[----:B------:R-:W-:Y:S01]  /*ae20*/  SHF.R.U32.HI R4, RZ, 0x10, R5 ;  /* 0x00000010ff047819 */ /* 0x000fe20000011605 */
[--C-:B------:R-:W-:Y:S01]  /*ae30*/  IMAD.MOV.U32 R5, RZ, RZ, R7.reuse ;  /* 0x000000ffff057224 */ /* 0x100fe200078e0007 */
[--C-:B------:R-:W-:Y:S01]  /*ae40*/  SHF.R.U64 R3, R6, 0x10, R7.reuse ;  /* 0x0000001006037819 */ /* 0x100fe20000001207 */
[----:B------:R-:W-:Y:S01]  /*ae50*/  BSSY B0, `(.L_x_325) ;  /* 0x0000065000007945 */ /* 0x000fe20003800000 */
[----:B------:R-:W-:Y:S02]  /*ae60*/  SHF.R.U32.HI R2, RZ, 0x10, R7 ;  /* 0x00000010ff027819 */ /* 0x000fe40000011607 */
[----:B------:R-:W-:Y:S02]  /*ae70*/  PRMT R41, R19, 0x5410, R8 ;  /* 0x0000541013297816 */ /* 0x000fe40000000008 */
        /* <DEDUP_REMOVED lines=9> */
[----:B------:R-:W2:Y:S04]  /*af10*/  LDL R22, [R1+0x38] ;  /* 0x0000380001167983 */ /* 0x000ea80000100800 */
[----:B------:R-:W3:Y:S04]  /*af20*/  LDL R21, [R1+0x3c] ;  /* 0x00003c0001157983 */ /* 0x000ee80000100800 */
[----:B------:R-:W4:Y:S04]  /*af30*/  LDL R51, [R1+0xc4] ;  /* 0x0000c40001337983 */ /* 0x000f280000100800 */
[----:B------:R-:W1:Y:S01]  /*af40*/  S2R R23, SR_TID.X ;  /* 0x0000000000177919 */ /* 0x000e620000002100 */
[----:B------:R-:W-:-:S02]  /*af50*/  IADD3 R0, R84, c[0x0][0x27c], RZ ;  /* 0x00009f0054007a10 */ /* 0x000fc40007ffe0ff */
[----:B-1----:R-:W-:-:S04]  /*af60*/  SHF.R.S32.HI R20, RZ, 0x1f, R23 ;  /* 0x0000001fff147819 */ /* 0x002fc80000011417 */
[----:B------:R-:W-:-:S04]  /*af70*/  LEA.HI R20, R20, R23, RZ, 0x5 ;  /* 0x0000001714147211 */ /* 0x000fc800078f28ff */
[----:B------:R-:W-:-:S04]  /*af80*/  SHF.R.S32.HI R20, RZ, 0x5, R20 ;  /* 0x00000005ff147819 */ /* 0x000fc80000011414 */
[----:B------:R-:W-:Y:S01]  /*af90*/  SHF.L.U32 R20, R20, 0x9, RZ ;  /* 0x0000000914147819 */ /* 0x000fe200000006ff */
[----:B------:R-:W-:Y:S02]  /*afa0*/  HADD2.F32 R2, -RZ, R39.H0_H0 ;  /* 0x20000027ff027230 */ /* 0x000fe40000004100 */
[----:B------:R-:W-:Y:S01]  /*afb0*/  HADD2.F32 R13, -RZ, R41.H0_H0 ;  /* 0x20000029ff0d7230 */ /* 0x000fe20000004100 */
[----:B--2---:R-:W-:-:S04]  /*afc0*/  LOP3.LUT R0, R22, 0x38, R0, 0xf8, !PT ;  /* 0x0000003816007812 */ /* 0x004fc800078ef800 */
[----:B---3--:R-:W-:-:S04]  /*afd0*/  LOP3.LUT R0, R0, R21, RZ, 0x3c, !PT ;  /* 0x0000001500007212 */ /* 0x008fc800078e3cff */
[----:B------:R-:W-:Y:S01]  /*afe0*/  IADD3 R0, R20, R0, RZ ;  /* 0x0000000014007210 */ /* 0x000fe20007ffe0ff */
[----:B----4-:R-:W1:Y:S03]  /*aff0*/  LDS.128 R4, [R51] ;  /* 0x0000000033047984 */ /* 0x010e660000000c00 */
[----:B------:R-:W-:-:S05]  /*b000*/  SHF.L.U32 R26, R0, 0x1, RZ ;  /* 0x00000001001a7819 */ /* 0x000fca00000006ff */
[----:B------:R-:W2:Y:S01]  /*b010*/  LDS.128 R8, [R26+0x5100] ;  /* 0x005100001a087984 */ /* 0x000ea20000000c00 */
[----:B------:R-:W-:Y:S02]  /*b020*/  HADD2.F32 R0, -RZ, R39.H1_H1 ;  /* 0x30000027ff007230 */ /* 0x000fe40000004100 */
[--C-:B-1----:R-:W-:Y:S02]  /*b030*/  HADD2.F32 R19, -RZ, R4.reuse.H0_H0 ;  /* 0x20000004ff137230 */ /* 0x102fe40000004100 */
[----:B------:R-:W-:Y:S02]  /*b040*/  HADD2.F32 R16, -RZ, R4.H1_H1 ;  /* 0x30000004ff107230 */ /* 0x000fe40000004100 */
[--C-:B------:R-:W-:Y:S02]  /*b050*/  HADD2.F32 R23, -RZ, R7.reuse.H0_H0 ;  /* 0x20000007ff177230 */ /* 0x100fe40000004100 */
[----:B--2---:R-:W-:Y:S02]  /*b060*/  HADD2.F32 R4, -RZ, R8.H0_H0 ;  /* 0x20000008ff047230 */ /* 0x004fe40000004100 */
[----:B------:R-:W-:Y:S01]  /*b070*/  HADD2.F32 R22, -RZ, R7.H1_H1 ;  /* 0x30000007ff167230 */ /* 0x000fe20000004100 */
[-C--:B------:R-:W-:Y:S01]  /*b080*/  FMUL.FTZ R7, R19, R2.reuse ;  /* 0x0000000213077220 */ /* 0x080fe20000410000 */
[--C-:B------:R-:W-:Y:S01]  /*b090*/  HADD2.F32 R15, -RZ, R11.reuse.H0_H0 ;  /* 0x2000000bff0f7230 */ /* 0x100fe20000004100 */
[----:B------:R-:W-:Y:S01]  /*b0a0*/  FMUL.FTZ R34, R4, R2 ;  /* 0x0000000204227220 */ /* 0x000fe20000410000 */
[----:B------:R-:W-:Y:S01]  /*b0b0*/  HADD2.F32 R14, -RZ, R11.H1_H1 ;  /* 0x3000000bff0e7230 */ /* 0x000fe20000004100 */
[----:B------:R-:W-:Y:S01]  /*b0c0*/  FMUL.FTZ R2, R16, R0 ;  /* 0x0000000010027220 */ /* 0x000fe20000410000 */
[----:B------:R-:W-:-:S02]  /*b0d0*/  HADD2.F32 R18, -RZ, R5.H0_H0 ;  /* 0x20000005ff127230 */ /* 0x000fc40000004100 */
[----:B------:R-:W-:Y:S02]  /*b0e0*/  HADD2.F32 R17, -RZ, R5.H1_H1 ;  /* 0x30000005ff117230 */ /* 0x000fe40000004100 */
[----:B------:R-:W-:Y:S02]  /*b0f0*/  HADD2.F32 R3, -RZ, R8.H1_H1 ;  /* 0x30000008ff037230 */ /* 0x000fe40000004100 */
[----:B------:R-:W-:Y:S02]  /*b100*/  HADD2.F32 R11, -RZ, R42.H1_H1 ;  /* 0x3000002aff0b7230 */ /* 0x000fe40000004100 */
[----:B------:R-:W-:Y:S01]  /*b110*/  HADD2.F32 R5, -RZ, R40.H0_H0 ;  /* 0x20000028ff057230 */ /* 0x000fe20000004100 */
[----:B------:R-:W-:Y:S01]  /*b120*/  FFMA.FTZ R37, R4, R13, R7 ;  /* 0x0000000d04257223 */ /* 0x000fe20000010007 */
[--C-:B------:R-:W-:Y:S01]  /*b130*/  HADD2.F32 R21, -RZ, R6.reuse.H0_H0 ;  /* 0x20000006ff157230 */ /* 0x100fe20000004100 */
[----:B------:R-:W-:Y:S01]  /*b140*/  FFMA.FTZ R36, R3, R11, R2 ;  /* 0x0000000b03247223 */ /* 0x000fe20000010002 */
[----:B------:R-:W-:-:S02]  /*b150*/  HADD2.F32 R20, -RZ, R6.H1_H1 ;  /* 0x30000006ff147230 */ /* 0x000fc40000004100 */
[--C-:B------:R-:W-:Y:S02]  /*b160*/  HADD2.F32 R8, -RZ, R10.reuse.H0_H0 ;  /* 0x2000000aff087230 */ /* 0x100fe40000004100 */
[----:B------:R-:W-:Y:S01]  /*b170*/  HADD2.F32 R12, -RZ, R10.H1_H1 ;  /* 0x3000000aff0c7230 */ /* 0x000fe20000004100 */
[-C--:B------:R-:W-:Y:S01]  /*b180*/  FMUL.FTZ R4, R18, R5.reuse ;  /* 0x0000000512047220 */ /* 0x080fe20000410000 */
[----:B------:R-:W-:Y:S01]  /*b190*/  HADD2.F32 R6, -RZ, R9.H0_H0 ;  /* 0x20000009ff067230 */ /* 0x000fe20000004100 */
[----:B------:R-:W-:Y:S01]  /*b1a0*/  FMUL.FTZ R33, R3, R0 ;  /* 0x0000000003217220 */ /* 0x000fe20000410000 */
[----:B------:R-:W-:Y:S02]  /*b1b0*/  HADD2.F32 R10, -RZ, R43.H0_H0 ;  /* 0x2000002bff0a7230 */ /* 0x000fe40000004100 */
[----:B------:R-:W-:Y:S02]  /*b1c0*/  HADD2.F32 R2, -RZ, R40.H1_H1 ;  /* 0x30000028ff027230 */ /* 0x000fe40000004100 */
[----:B------:R-:W-:Y:S01]  /*b1d0*/  HADD2.F32 R0, -RZ, R41.H1_H1 ;  /* 0x30000029ff007230 */ /* 0x000fe20000004100 */
[C---:B------:R-:W-:Y:S01]  /*b1e0*/  FMUL.FTZ R31, R6.reuse, R5 ;  /* 0x00000005061f7220 */ /* 0x040fe20000410000 */
[----:B------:R-:W-:Y:S01]  /*b1f0*/  HADD2.F32 R9, -RZ, R9.H1_H1 ;  /* 0x30000009ff097230 */ /* 0x000fe20000004100 */
[----:B------:R-:W-:Y:S01]  /*b200*/  FFMA.FTZ R35, R6, R10, R4 ;  /* 0x0000000a06237223 */ /* 0x000fe20000010004 */
[--C-:B------:R-:W-:Y:S01]  /*b210*/  HADD2.F32 R7, -RZ, R45.reuse.H0_H0 ;  /* 0x2000002dff077230 */ /* 0x100fe20000004100 */
[----:B------:R-:W-:Y:S01]  /*b220*/  FMUL.FTZ R5, R17, R2 ;  /* 0x0000000211057220 */ /* 0x000fe20000410000 */
[----:B------:R-:W-:Y:S01]  /*b230*/  HADD2.F32 R6, -RZ, R44.H0_H0 ;  /* 0x2000002cff067230 */ /* 0x000fe20000004100 */
[----:B------:R-:W-:Y:S01]  /*b240*/  FMUL.FTZ R4, R21, R0 ;  /* 0x0000000015047220 */ /* 0x000fe20000410000 */
[----:B------:R-:W-:Y:S01]  /*b250*/  HADD2.F32 R3, -RZ, R42.H0_H0 ;  /* 0x2000002aff037230 */ /* 0x000fe20000004100 */
[----:B------:R-:W-:Y:S01]  /*b260*/  FFMA.FTZ R32, R9, R7, R5 ;  /* 0x0000000709207223 */ /* 0x000fe20000010005 */
[----:B------:R-:W-:Y:S01]  /*b270*/  HADD2.F32 R5, -RZ, R45.H1_H1 ;  /* 0x3000002dff057230 */ /* 0x000fe20000004100 */
[----:B------:R-:W-:-:S02]  /*b280*/  FFMA.FTZ R30, R8, R6, R4 ;  /* 0x00000006081e7223 */ /* 0x000fc40000010004 */
[----:B------:R-:W-:Y:S01]  /*b290*/  FMUL.FTZ R29, R9, R2 ;  /* 0x00000002091d7220 */ /* 0x000fe20000410000 */
[----:B------:R-:W-:Y:S01]  /*b2a0*/  HADD2.F32 R2, -RZ, R44.H1_H1 ;  /* 0x3000002cff027230 */ /* 0x000fe20000004100 */
[----:B------:R-:W-:Y:S02]  /*b2b0*/  FMUL.FTZ R4, R20, R3 ;  /* 0x0000000314047220 */ /* 0x000fe40000410000 */
[----:B------:R-:W-:Y:S01]  /*b2c0*/  FMUL.FTZ R27, R8, R0 ;  /* 0x00000000081b7220 */ /* 0x000fe20000410000 */
[----:B------:R-:W-:Y:S01]  /*b2d0*/  HADD2.F32 R0, -RZ, R43.H1_H1 ;  /* 0x3000002bff007230 */ /* 0x000fe20000004100 */
[C---:B------:R-:W-:Y:S01]  /*b2e0*/  FFMA.FTZ R28, R12.reuse, R5, R4 ;  /* 0x000000050c1c7223 */ /* 0x040fe20000010004 */
[--C-:B------:R-:W-:Y:S01]  /*b2f0*/  HADD2.F32 R4, -RZ, R46.reuse.H1_H1 ;  /* 0x3000002eff047230 */ /* 0x100fe20000004100 */
[----:B------:R-:W-:Y:S01]  /*b300*/  FMUL.FTZ R25, R12, R3 ;  /* 0x000000030c197220 */ /* 0x000fe20000410000 */
[----:B------:R-:W-:Y:S01]  /*b310*/  HADD2.F32 R3, -RZ, R46.H0_H0 ;  /* 0x2000002eff037230 */ /* 0x000fe20000004100 */
[----:B------:R-:W-:-:S02]  /*b320*/  FMUL.FTZ R9, R23, R2 ;  /* 0x0000000217097220 */ /* 0x000fc40000410000 */
[----:B------:R-:W-:Y:S02]  /*b330*/  FMUL.FTZ R8, R22, R0 ;  /* 0x0000000016087220 */ /* 0x000fe40000410000 */
[C---:B------:R-:W-:Y:S02]  /*b340*/  FMUL.FTZ R24, R15.reuse, R2 ;  /* 0x000000020f187220 */ /* 0x040fe40000410000 */
[C---:B------:R-:W-:Y:S02]  /*b350*/  FMUL.FTZ R12, R14.reuse, R0 ;  /* 0x000000000e0c7220 */ /* 0x040fe40000410000 */
[----:B------:R-:W-:Y:S02]  /*b360*/  FFMA.FTZ R15, R15, R4, R9 ;  /* 0x000000040f0f7223 */ /* 0x000fe40000010009 */
[----:B------:R-:W-:Y:S02]  /*b370*/  FFMA.FTZ R14, R14, R3, R8 ;  /* 0x000000030e0e7223 */ /* 0x000fe40000010008 */
[----:B------:R-:W-:-:S02]  /*b380*/  FFMA.FTZ R10, R18, R10, -R31 ;  /* 0x0000000a120a7223 */ /* 0x000fc4000001081f */
[----:B------:R-:W-:Y:S02]  /*b390*/  FFMA.FTZ R9, R17, R7, -R29 ;  /* 0x0000000711097223 */ /* 0x000fe4000001081d */
[----:B------:R-:W-:Y:S02]  /*b3a0*/  FFMA.FTZ R13, R19, R13, -R34 ;  /* 0x0000000d130d7223 */ /* 0x000fe40000010822 */
[----:B------:R-:W-:Y:S02]  /*b3b0*/  FFMA.FTZ R8, R16, R11, -R33 ;  /* 0x0000000b10087223 */ /* 0x000fe40000010821 */
[----:B------:R-:W-:Y:S02]  /*b3c0*/  FFMA.FTZ R7, R21, R6, -R27 ;  /* 0x0000000615077223 */ /* 0x000fe4000001081b */
[----:B------:R-:W-:Y:S02]  /*b3d0*/  FFMA.FTZ R2, R20, R5, -R25 ;  /* 0x0000000514027223 */ /* 0x000fe40000010819 */
[----:B------:R-:W-:-:S02]  /*b3e0*/  FFMA.FTZ R0, R23, R4, -R24 ;  /* 0x0000000417007223 */ /* 0x000fc40000010818 */
[----:B------:R-:W-:Y:S01]  /*b3f0*/  FFMA.FTZ R3, R22, R3, -R12 ;  /* 0x0000000316037223 */ /* 0x000fe2000001080c */
[----:B------:R-:W-:Y:S02]  /*b400*/  F2FP.PACK_AB R9, R9, R10 ;  /* 0x0000000a0909723e */ /* 0x000fe400000000ff */
[----:B------:R-:W-:Y:S02]  /*b410*/  F2FP.PACK_AB R8, R8, R13 ;  /* 0x0000000d0808723e */ /* 0x000fe400000000ff */
[----:B------:R-:W-:Y:S02]  /*b420*/  F2FP.PACK_AB R10, R2, R7 ;  /* 0x00000007020a723e */ /* 0x000fe400000000ff */
[----:B------:R-:W-:Y:S02]  /*b430*/  F2FP.PACK_AB R11, R3, R0 ;  /* 0x00000000030b723e */ /* 0x000fe400000000ff */
[----:B------:R-:W-:Y:S02]  /*b440*/  F2FP.PACK_AB R4, R36, R37 ;  /* 0x000000252404723e */ /* 0x000fe400000000ff */
[----:B------:R-:W-:-:S02]  /*b450*/  F2FP.PACK_AB R5, R32, R35 ;  /* 0x000000232005723e */ /* 0x000fc400000000ff */
[----:B------:R-:W-:Y:S02]  /*b460*/  F2FP.PACK_AB R6, R28, R30 ;  /* 0x0000001e1c06723e */ /* 0x000fe400000000ff */
[----:B------:R-:W-:Y:S01]  /*b470*/  F2FP.PACK_AB R7, R14, R15 ;  /* 0x0000000f0e07723e */ /* 0x000fe200000000ff */
[----:B------:R1:W-:Y:S04]  /*b480*/  STS.128 [R51], R8 ;  /* 0x0000000833007388 */ /* 0x0003e80000000c00 */
[----:B------:R1:W-:Y:S02]  /*b490*/  STS.128 [R26+0x5100], R4 ;  /* 0x005100041a007388 */ /* 0x0003e40000000c00 */
.L_x_326:
[----:B------:R-:W-:Y:S05]  /*b4a0*/  BSYNC B0 ;  /* 0x0000000000007941 */ /* 0x000fea0003800000 */
.L_x_325:
[----:B------:R-:W-:Y:S01]  /*b4b0*/  IADD3 R0, R93, 0x20, RZ ;  /* 0x000000205d007810 */ /* 0x000fe20007ffe0ff */
[----:B------:R-:W-:Y:S03]  /*b4c0*/  BSSY B0, `(.L_x_327) ;  /* 0x000005d000007945 */ /* 0x000fe60003800000 */
[----:B------:R-:W-:-:S13]  /*b4d0*/  ISETP.GE.OR P1, PT, R0, R38, P0 ;  /* 0x000000260000720c */ /* 0x000fda0000726670 */
[----:B------:R-:W-:Y:S05]  /*b4e0*/  @P1 BRA `(.L_x_328) ;  /* 0x000005a000001947 */ /* 0x000fea0003800000 */
[----:B------:R-:W2:Y:S01]  /*b4f0*/  LDL R2, [R1+0x44] ;  /* 0x0000440001027983 */ /* 0x000ea20000100800 */
[C---:B------:R-:W-:Y:S02]  /*b500*/  IADD3 R3, R93.reuse, 0x20, RZ ;  /* 0x000000205d037810 */ /* 0x040fe40007ffe0ff */
[----:B-1----:R-:W-:Y:S01]  /*b510*/  IADD3 R4, R93, 0x20, RZ ;  /* 0x000000205d047810 */ /* 0x002fe20007ffe0ff */
[----:B------:R-:W3:Y:S01]  /*b520*/  LDL R51, [R1+0xd0] ;  /* 0x0000d00001337983 */ /* 0x000ee20000100800 */
[----:B------:R-:W-:Y:S02]  /*b530*/  SHF.L.U32 R3, R3, 0x6, RZ ;  /* 0x0000000603037819 */ /* 0x000fe400000006ff */
[----:B------:R-:W-:Y:S02]  /*b540*/  SHF.L.U32 R4, R4, 0x6, RZ ;  /* 0x0000000604047819 */ /* 0x000fe400000006ff */
[----:B------:R-:W-:Y:S02]  /*b550*/  LOP3.LUT R3, R3, 0x1c0, RZ, 0xc0, !PT ;  /* 0x000001c003037812 */ /* 0x000fe400078ec0ff */
[----:B------:R-:W-:-:S02]  /*b560*/  LOP3.LUT R4, R4, 0x1c0, RZ, 0xc0, !PT ;  /* 0x000001c004047812 */ /* 0x000fc400078ec0ff */
[----:B------:R-:W-:Y:S02]  /*b570*/  IADD3 R0, R84, c[0x0][0x27c], RZ ;  /* 0x00009f0054007a10 */ /* 0x000fe40007ffe0ff */
[----:B------:R-:W-:Y:S02]  /*b580*/  SHF.R.U32.HI R3, RZ, 0x3, R3 ;  /* 0x00000003ff037819 */ /* 0x000fe40000011603 */
[----:B------:R-:W-:-:S04]  /*b590*/  LOP3.LUT R0, R4, 0x38, R0, 0xf8, !PT ;  /* 0x0000003804007812 */ /* 0x000fc800078ef800 */
[----:B------:R-:W-:Y:S01]  /*b5a0*/  LOP3.LUT R0, R0, R3, RZ, 0x3c, !PT ;  /* 0x0000000300007212 */ /* 0x000fe200078e3cff */
[----:B------:R-:W-:-:S03]  /*b5b0*/  HADD2.F32 R13, -RZ, R41.H0_H0 ;  /* 0x20000029ff0d7230 */ /* 0x000fc60000004100 */
[----:B--2---:R-:W-:-:S04]  /*b5c0*/  IADD3 R0, R2, R0, RZ ;  /* 0x0000000002007210 */ /* 0x004fc80007ffe0ff */
[----:B------:R-:W-:Y:S01]  /*b5d0*/  SHF.L.U32 R26, R0, 0x1, RZ ;  /* 0x00000001001a7819 */ /* 0x000fe200000006ff */
[----:B---3--:R-:W1:Y:S04]  /*b5e0*/  LDS.128 R4, [R51] ;  /* 0x0000000033047984 */ /* 0x008e680000000c00 */
[----:B------:R-:W2:Y:S01]  /*b5f0*/  LDS.128 R8, [R26+0x5100] ;  /* 0x005100001a087984 */ /* 0x000ea20000000c00 */
[--C-:B------:R-:W-:Y:S02]  /*b600*/  HADD2.F32 R2, -RZ, R39.reuse.H0_H0 ;  /* 0x20000027ff027230 */ /* 0x100fe40000004100 */
[----:B------:R-:W-:Y:S02]  /*b610*/  HADD2.F32 R0, -RZ, R39.H1_H1 ;  /* 0x30000027ff007230 */ /* 0x000fe40000004100 */
[----:B-1----:R-:W-:-:S02]  /*b620*/  HADD2.F32 R19, -RZ, R4.H0_H0 ;  /* 0x20000004ff137230 */ /* 0x002fc40000004100 */
[----:B------:R-:W-:Y:S02]  /*b630*/  HADD2.F32 R16, -RZ, R4.H1_H1 ;  /* 0x30000004ff107230 */ /* 0x000fe40000004100 */
[----:B--2---:R-:W-:Y:S02]  /*b640*/  HADD2.F32 R4, -RZ, R8.H0_H0 ;  /* 0x20000008ff047230 */ /* 0x004fe40000004100 */
[--C-:B------:R-:W-:Y:S02]  /*b650*/  HADD2.F32 R23, -RZ, R7.reuse.H0_H0 ;  /* 0x20000007ff177230 */ /* 0x100fe40000004100 */
[----:B------:R-:W-:Y:S01]  /*b660*/  HADD2.F32 R22, -RZ, R7.H1_H1 ;  /* 0x30000007ff167230 */ /* 0x000fe20000004100 */
[C---:B------:R-:W-:Y:S01]  /*b670*/  FMUL.FTZ R7, R2.reuse, R19 ;  /* 0x0000001302077220 */ /* 0x040fe20000410000 */
        /* <DEDUP_REMOVED lines=15> */
[C---:B------:R-:W-:Y:S01]  /*b770*/  FMUL.FTZ R4, R5.reuse, R18 ;  /* 0x0000001205047220 */ /* 0x040fe20000410000 */
[----:B------:R-:W-:Y:S01]  /*b780*/  HADD2.F32 R6, -RZ, R9.H0_H0 ;  /* 0x20000009ff067230 */ /* 0x000fe20000004100 */
[----:B------:R-:W-:Y:S01]  /*b790*/  FMUL.FTZ R33, R0, R3 ;  /* 0x0000000300217220 */ /* 0x000fe20000410000 */
[----:B------:R-:W-:Y:S02]  /*b7a0*/  HADD2.F32 R10, -RZ, R43.H0_H0 ;  /* 0x2000002bff0a7230 */ /* 0x000fe40000004100 */
[----:B------:R-:W-:Y:S02]  /*b7b0*/  HADD2.F32 R2, -RZ, R40.H1_H1 ;  /* 0x30000028ff027230 */ /* 0x000fe40000004100 */
[----:B------:R-:W-:Y:S01]  /*b7c0*/  HADD2.F32 R0, -RZ, R41.H1_H1 ;  /* 0x30000029ff007230 */ /* 0x000fe20000004100 */
[-C--:B------:R-:W-:Y:S01]  /*b7d0*/  FMUL.FTZ R31, R5, R6.reuse ;  /* 0x00000006051f7220 */ /* 0x080fe20000410000 */
        /* <DEDUP_REMOVED lines=15> */
[-C--:B------:R-:W-:Y:S01]  /*b8d0*/  FFMA.FTZ R28, R5, R12.reuse, R4 ;  /* 0x0000000c051c7223 */ /* 0x080fe20000010004 */
[--C-:B------:R-:W-:Y:S01]  /*b8e0*/  HADD2.F32 R4, -RZ, R46.reuse.H1_H1 ;  /* 0x3000002eff047230 */ /* 0x100fe20000004100 */
[----:B------:R-:W-:Y:S01]  /*b8f0*/  FMUL.FTZ R25, R3, R12 ;  /* 0x0000000c03197220 */ /* 0x000fe20000410000 */
[----:B------:R-:W-:Y:S01]  /*b900*/  HADD2.F32 R3, -RZ, R46.H0_H0 ;  /* 0x2000002eff037230 */ /* 0x000fe20000004100 */
[----:B------:R-:W-:-:S02]  /*b910*/  FMUL.FTZ R9, R2, R23 ;  /* 0x0000001702097220 */ /* 0x000fc40000410000 */
[----:B------:R-:W-:Y:S02]  /*b920*/  FMUL.FTZ R8, R0, R22 ;  /* 0x0000001600087220 */ /* 0x000fe40000410000 */
[-C--:B------:R-:W-:Y:S02]  /*b930*/  FMUL.FTZ R24, R2, R15.reuse ;  /* 0x0000000f02187220 */ /* 0x080fe40000410000 */
[-C--:B------:R-:W-:Y:S02]  /*b940*/  FMUL.FTZ R12, R0, R14.reuse ;  /* 0x0000000e000c7220 */ /* 0x080fe40000410000 */
        /* <DEDUP_REMOVED lines=20> */
.L_x_328:
[----:B------:R-:W-:Y:S05]  /*ba90*/  BSYNC B0 ;  /* 0x0000000000007941 */ /* 0x000fea0003800000 */
.L_x_327:
        /* <DEDUP_REMOVED lines=94> */
.L_x_330:
[----:B------:R-:W-:Y:S05]  /*c080*/  BSYNC B0 ;  /* 0x0000000000007941 */ /* 0x000fea0003800000 */
.L_x_329:
[----:B------:R-:W-:-:S04]  /*c090*/  IADD3 R0, R93, 0x60, RZ ;  /* 0x000000605d007810 */ /* 0x000fc80007ffe0ff */
        /* <DEDUP_REMOVED lines=92> */
.L_x_320:
[----:B------:R-:W-:Y:S05]  /*c660*/  BSYNC B2 ;  /* 0x0000000000027941 */ /* 0x000fea0003800000 */
.L_x_304:
[----:B------:R-:W-:Y:S01]  /*c670*/  IMAD R0, R49, c[0x0][0x208], RZ ;  /* 0x0000820031007a24 */ /* 0x000fe200078e02ff */
[----:B------:R-:W-:-:S04]  /*c680*/  DEPBAR.LE SB0, 0x0 ;  /* 0x000080000000791a */ /* 0x000fc80000000000 */
[----:B-1----:R-:W-:Y:S01]  /*c690*/  IMAD.WIDE.U32 R2, R240, c[0x0][0x208], RZ ;  /* 0x00008200f0027a25 */ /* 0x002fe200078e00ff */
[----:B------:R-:W-:Y:S01]  /*c6a0*/  BAR.SYNC.DEFER_BLOCKING 0x0 ;  /* 0x0000000000007b1d */ /* 0x000fe20000010000 */
[----:B------:R-:W-:Y:S02]  /*c6b0*/  ISETP.GE.AND P0, PT, R244, c[0x0][0x1d4], PT ;  /* 0x00007500f4007a0c */ /* 0x000fe40003f06270 */
[----:B------:R-:W-:Y:S01]  /*c6c0*/  IMAD R0, R240, c[0x0][0x20c], R0 ;  /* 0x00008300f0007a24 */ /* 0x000fe200078e0200 */
[----:B------:R-:W-:Y:S01]  /*c6d0*/  SHF.L.U32 R37, R244, 0x1, RZ ;  /* 0x00000001f4257819 */ /* 0x000fe200000006ff */
[----:B--2---:R-:W-:Y:S01]  /*c6e0*/  IMAD.WIDE.U32 R6, R48, c[0x0][0x210], RZ ;  /* 0x0000840030067a25 */ /* 0x004fe200078e00ff */
[----:B------:R-:W-:Y:S01]  /*c6f0*/  ISETP.LT.OR P3, PT, R47, 0x1, P0 ;  /* 0x000000012f00780c */ /* 0x000fe20000761670 */
[----:B------:R-:W-:Y:S01]  /*c700*/  BSSY B0, `(.L_x_331) ;  /* 0x000018c000007945 */ /* 0x000fe20003800000 */
[----:B------:R-:W-:Y:S01]  /*c710*/  IADD3 R3, R3, R0, RZ ;  /* 0x0000000003037210 */ /* 0x000fe20007ffe0ff */
[----:B------:R-:W-:Y:S01]  /*c720*/  IMAD R0, R50, c[0x0][0x218], RZ ;  /* 0x0000860032007a24 */ /* 0x000fe200078e02ff */
[----:B------:R-:W-:Y:S01]  /*c730*/  STL.64 [R1], R6 ;  /* 0x0000000601007387 */ /* 0x000fe20000100a00 */
[----:B------:R-:W-:Y:S01]  /*c740*/  IMAD R4, R48, c[0x0][0x214], R7 ;  /* 0x0000850030047a24 */ /* 0x000fe200078e0207 */
[----:B------:R-:W-:Y:S01]  /*c750*/  ISETP.LT.OR P6, PT, R47, 0x11, P0 ;  /* 0x000000112f00780c */ /* 0x000fe200007c1670 */
[----:B------:R-:W-:Y:S01]  /*c760*/  IMAD.WIDE.U32 R2, R235, c[0x0][0x218], R2 ;  /* 0x00008600eb027a25 */ /* 0x000fe200078e0002 */
[----:B------:R-:W-:-:S02]  /*c770*/  ISETP.LT.OR P5, PT, R47, 0x21, P0 ;  /* 0x000000212f00780c */ /* 0x000fc400007a1670 */
[----:B------:R-:W-:Y:S01]  /*c780*/  STL [R1+0x8], R4 ;  /* 0x0000080401007387 */ /* 0x000fe20000100800 */
[----:B------:R-:W-:Y:S01]  /*c790*/  IMAD R0, R235, c[0x0][0x21c], R0 ;  /* 0x00008700eb007a24 */ /* 0x000fe200078e0200 */
[----:B------:R-:W-:Y:S02]  /*c7a0*/  IADD3 R2, P1, R2, R6, RZ ;  /* 0x0000000602027210 */ /* 0x000fe40007f3e0ff */
[C---:B------:R-:W-:Y:S02]  /*c7b0*/  ISETP.LT.OR P4, PT, R47.reuse, 0x31, P0 ;  /* 0x000000312f00780c */ /* 0x040fe40000781670 */
[----:B------:R-:W-:Y:S02]  /*c7c0*/  IADD3.X R3, R4, R3, R0, P1, !PT ;  /* 0x0000000304037210 */ /* 0x000fe40000ffe400 */
[----:B------:R-:W-:Y:S01]  /*c7d0*/  LEA R0, P1, R2, c[0x0][0x1f8], 0x1 ;  /* 0x00007e0002007a11 */ /* 0x000fe200078208ff */
[----:B------:R-:W-:Y:S01]  /*c7e0*/  LDSM.16.M88.4 R32, [R198] ;  /* 0x00000000c620783b */ /* 0x000fe20000000200 */
[----:B------:R-:W-:-:S02]  /*c7f0*/  ISETP.LT.OR P2, PT, R47, 0x41, P0 ;  /* 0x000000412f00780c */ /* 0x000fc40000741670 */
[----:B------:R-:W-:Y:S01]  /*c800*/  LEA.HI.X R3, R2, c[0x0][0x1fc], R3, 0x1, P1 ;  /* 0x00007f0002037a11 */ /* 0x000fe200008f0c03 */
[----:B------:R-:W-:Y:S01]  /*c810*/  LDSM.16.M88.4 R48, [R95] ;  /* 0x000000005f30783b */ /* 0x000fe20000000200 */
[----:B------:R-:W-:-:S03]  /*c820*/  SHF.L.U64.HI R36, R244, 0x1, R245 ;  /* 0x00000001f4247819 */ /* 0x000fc600000102f5 */
[----:B------:R-:W1:Y:S04]  /*c830*/  SHFL.IDX PT, R2, R0, RZ, 0x181f ;  /* 0x00181fff00027589 */ /* 0x000e6800000e0000 */
[----:B------:R-:W2:Y:S04]  /*c840*/  SHFL.IDX PT, R5, R3, RZ, 0x181f ;  /* 0x00181fff03057589 */ /* 0x000ea800000e0000 */
[----:B------:R-:W3:Y:S04]  /*c850*/  SHFL.IDX PT, R4, R0, 0x1, 0x181f ;  /* 0x00381f0000047f89 */ /* 0x000ee800000e0000 */
[----:B------:R-:W-:Y:S04]  /*c860*/  SHFL.IDX PT, R7, R3, 0x1, 0x181f ;  /* 0x00381f0003077f89 */ /* 0x000fe800000e0000 */
[----:B------:R-:W-:Y:S04]  /*c870*/  SHFL.IDX PT, R6, R0, 0x2, 0x181f ;  /* 0x00581f0000067f89 */ /* 0x000fe800000e0000 */
[----:B------:R-:W-:Y:S04]  /*c880*/  SHFL.IDX PT, R11, R3, 0x2, 0x181f ;  /* 0x00581f00030b7f89 */ /* 0x000fe800000e0000 */
[----:B------:R-:W4:Y:S01]  /*c890*/  SHFL.IDX PT, R10, R0, 0x3, 0x181f ;  /* 0x00781f00000a7f89 */ /* 0x000f2200000e0000 */
[----:B-1----:R-:W-:-:S03]  /*c8a0*/  IADD3 R2, P0, R2, R37, RZ ;  /* 0x0000002502027210 */ /* 0x002fc60007f1e0ff */
[----:B------:R-:W-:Y:S04]  /*c8b0*/  SHFL.IDX PT, R0, R0, 0x4, 0x181f ;  /* 0x00981f0000007f89 */ /* 0x000fe800000e0000 */
[----:B------:R-:W-:Y:S04]  /*c8c0*/  LDSM.16.M88.4 R28, [R198+0x2000] ;  /* 0x00200000c61c783b */ /* 0x000fe80000000200 */
[----:B------:R-:W1:Y:S01]  /*c8d0*/  SHFL.IDX PT, R12, R3, 0x3, 0x181f ;  /* 0x00781f00030c7f89 */ /* 0x000e6200000e0000 */
[----:B------:R-:W-:Y:S03]  /*c8e0*/  HMMA.16816.F32 R68, R32, R50, RZ ;  /* 0x000000322044723c */ /* 0x000fe600000018ff */
[----:B------:R2:W-:Y:S04]  /*c8f0*/  SHFL.IDX PT, R13, R3, 0x4, 0x181f ;  /* 0x00981f00030d7f89 */ /* 0x0005e800000e0000 */
[----:B------:R-:W-:Y:S04]  /*c900*/  LDSM.16.M88.4 R24, [R201] ;  /* 0x00000000c918783b */ /* 0x000fe80000000200 */
[----:B------:R-:W-:Y:S04]  /*c910*/  LDSM.16.M88.4 R52, [R202] ;  /* 0x00000000ca34783b */ /* 0x000fe80000000200 */
[----:B------:R-:W-:Y:S04]  /*c920*/  LDSM.16.M88.4 R72, [R95+0x800] ;  /* 0x000800005f48783b */ /* 0x000fe80000000200 */
[----:B------:R-:W-:Y:S04]  /*c930*/  LDSM.16.M88.4 R100, [R95+0x1000] ;  /* 0x001000005f64783b */ /* 0x000fe80000000200 */
[----:B------:R-:W-:Y:S01]  /*c940*/  LDSM.16.M88.4 R108, [R95+0x1800] ;  /* 0x001800005f6c783b */ /* 0x000fe20000000200 */
[----:B--2---:R-:W-:-:S03]  /*c950*/  IADD3.X R3, R5, R36, RZ, P0, !PT ;  /* 0x0000002405037210 */ /* 0x004fc600007fe4ff */
[----:B------:R-:W-:Y:S01]  /*c960*/  LDSM.16.M88.4 R116, [R95+0x2000] ;  /* 0x002000005f74783b */ /* 0x000fe20000000200 */
[-C--:B---3--:R-:W-:Y:S02]  /*c970*/  IADD3 R8, P0, R4, R37.reuse, RZ ;  /* 0x0000002504087210 */ /* 0x088fe40007f1e0ff */
[-C--:B----4-:R-:W-:Y:S01]  /*c980*/  IADD3 R4, P1, R10, R37.reuse, RZ ;  /* 0x000000250a047210 */ /* 0x090fe20007f3e0ff */
[----:B------:R-:W2:Y:S01]  /*c990*/  LDSM.16.M88.4 R20, [R201+0x2000] ;  /* 0x00200000c914783b */ /* 0x000ea20000000200 */
[-C--:B------:R-:W-:Y:S02]  /*c9a0*/  IADD3.X R9, R7, R36.reuse, RZ, P0, !PT ;  /* 0x0000002407097210 */ /* 0x080fe400007fe4ff */
[-C--:B------:R-:W-:Y:S01]  /*c9b0*/  IADD3 R6, P0, R6, R37.reuse, RZ ;  /* 0x0000002506067210 */ /* 0x080fe20007f1e0ff */
[----:B------:R-:W-:Y:S01]  /*c9c0*/  LDSM.16.M88.4 R96, [R206] ;  /* 0x00000000ce60783b */ /* 0x000fe20000000200 */
[-C--:B-1----:R-:W-:Y:S01]  /*c9d0*/  IADD3.X R5, R12, R36.reuse, RZ, P1, !PT ;  /* 0x000000240c057210 */ /* 0x082fe20000ffe4ff */
[----:B------:R-:W-:Y:S01]  /*c9e0*/  HMMA.16816.F32 R56, R28, R48, RZ ;  /* 0x000000301c38723c */ /* 0x000fe200000018ff */
[----:B------:R-:W-:Y:S01]  /*c9f0*/  IADD3.X R7, R11, R36, RZ, P0, !PT ;  /* 0x000000240b077210 */ /* 0x000fe200007fe4ff */
[----:B------:R-:W-:Y:S04]  /*ca00*/  LDSM.16.M88.4 R104, [R205] ;  /* 0x00000000cd68783b */ /* 0x000fe80000000200 */
[----:B------:R-:W-:Y:S04]  /*ca10*/  LDSM.16.M88.4 R112, [R204] ;  /* 0x00000000cc70783b */ /* 0x000fe80000000200 */
[----:B------:R-:W-:Y:S04]  /*ca20*/  LDSM.16.M88.4 R120, [R203] ;  /* 0x00000000cb78783b */ /* 0x000fe80000000200 */
[----:B------:R-:W-:Y:S01]  /*ca30*/  @!PT LDS RZ, [RZ] ;  /* 0x00000000fffff984 */ /* 0x000fe20000000800 */
[----:B------:R-:W-:Y:S01]  /*ca40*/  @!PT LDS RZ, [RZ] ;  /* 0x00000000fffff984 */ /* 0x000fe20000000800 */
[----:B------:R-:W-:Y:S01]  /*ca50*/  @!PT LDS RZ, [RZ] ;  /* 0x00000000fffff984 */ /* 0x000fe20000000800 */
[----:B------:R1:W-:Y:S04]  /*ca60*/  LDGSTS.E.BYPASS.LTC128B.128 [R209+0x100], [R2.64], !P3 ;  /* 0x0010000002d17fae */ /* 0x0003e8000d901d48 */
[----:B------:R3:W-:Y:S04]  /*ca70*/  LDGSTS.E.BYPASS.LTC128B.128 [R209+0x900], [R8.64], !P6 ;  /* 0x0090000008d17fae */ /* 0x0007e8000f101d48 */
[----:B------:R4:W-:Y:S04]  /*ca80*/  LDGSTS.E.BYPASS.LTC128B.128 [R209+0x1100], [R6.64], !P5 ;  /* 0x0110000006d17fae */ /* 0x0009e8000e901d48 */
[----:B------:R4:W-:Y:S01]  /*ca90*/  LDGSTS.E.BYPASS.LTC128B.128 [R209+0x1900], [R4.64], !P4 ;  /* 0x0190000004d17fae */ /* 0x0009e2000e101d48 */
[----:B--2---:R-:W-:Y:S01]  /*caa0*/  HMMA.16816.F32 R56, R20, R52, R56 ;  /* 0x000000341438723c */ /* 0x004fe20000001838 */
[----:B-1----:R-:W-:-:S07]  /*cab0*/  IADD3 R2, P0, R0, R37, RZ ;  /* 0x0000002500027210 */ /* 0x002fce0007f1e0ff */
[----:B---3--:R-:W-:Y:S01]  /*cac0*/  HMMA.16816.F32 R8, R32, R48, RZ ;  /* 0x000000302008723c */ /* 0x008fe200000018ff */
[----:B------:R-:W-:Y:S02]  /*cad0*/  IADD3.X R3, R13, R36, RZ, P0, !PT ;  /* 0x000000240d037210 */ /* 0x000fe400007fe4ff */
[----:B------:R-:W-:-:S03]  /*cae0*/  ISETP.GT.AND P0, PT, R161, R252, PT ;  /* 0x000000fca100720c */ /* 0x000fc60003f04270 */
[----:B------:R1:W-:Y:S04]  /*caf0*/  LDGSTS.E.BYPASS.LTC128B.128 [R209+0x2100], [R2.64], !P2 ;  /* 0x0210000002d17fae */ /* 0x0003e8000d101d48 */
[----:B------:R-:W-:Y:S04]  /*cb00*/  LDSM.16.M88.4 R40, [R197] ;  /* 0x00000000c528783b */ /* 0x000fe80000000200 */
[----:B------:R-:W2:Y:S04]  /*cb10*/  LDSM.16.M88.4 R16, [R199] ;  /* 0x00000000c710783b */ /* 0x000ea80000000200 */
[----:B------:R-:W3:Y:S04]  /*cb20*/  LDSM.16.M88.4 R12, [R199+0x2000] ;  /* 0x00200000c70c783b */ /* 0x000ee80000000200 */
[----:B------:R-:W-:Y:S02]  /*cb30*/  LDSM.16.M88.4 R44, [R194] ;  /* 0x00000000c22c783b */ /* 0x000fe40000000200 */
[----:B------:R-:W-:Y:S02]  /*cb40*/  HMMA.16816.F32 R60, R24, R52, R8 ;  /* 0x00000034183c723c */ /* 0x000fe40000001808 */
[----:B------:R-:W5:Y:S04]  /*cb50*/  LDSM.16.M88.4 R8, [R200] ;  /* 0x00000000c808783b */ /* 0x000f680000000200 */
[----:B----4-:R-:W4:Y:S04]  /*cb60*/  LDSM.16.M88.4 R4, [R200+0x2000] ;  /* 0x00200000c804783b */ /* 0x010f280000000200 */
[----:B------:R-:W0:Y:S11]  /*cb70*/  LDGDEPBAR ;  /* 0x00000000000079af */ /* 0x000e360000000000 */
[----:B------:R-:W-:Y:S03]  /*cb80*/  @!UPT UIADD3 URZ, URZ, URZ, URZ ;  /* 0x0000003f3f3ff290 */ /* 0x000fe6000fffe03f */
[----:B--2---:R-:W-:Y:S08]  /*cb90*/  HMMA.16816.F32 R64, R16, R40, R60 ;  /* 0x000000281040723c */ /* 0x004ff0000000183c */
[----:B------:R-:W-:Y:S08]  /*cba0*/  HMMA.16816.F32 R60, R28, R50, RZ ;  /* 0x000000321c3c723c */ /* 0x000ff000000018ff */
[----:B---3--:R-:W-:Y:S08]  /*cbb0*/  HMMA.16816.F32 R48, R12, R40, R56 ;  /* 0x000000280c30723c */ /* 0x008ff00000001838 */
[----:B------:R-:W-:Y:S08]  /*cbc0*/  HMMA.16816.F32 R56, R24, R54, R68 ;  /* 0x000000361838723c */ /* 0x000ff00000001844 */
[----:B-----5:R-:W-:Y:S08]  /*cbd0*/  HMMA.16816.F32 R68, R8, R44, R64 ;  /* 0x0000002c0844723c */ /* 0x020ff00000001840 */
[----:B------:R-:W-:Y:S08]  /*cbe0*/  HMMA.16816.F32 R64, R20, R54, R60 ;  /* 0x000000361440723c */ /* 0x000ff0000000183c */
[----:B------:R-:W-:Y:S08]  /*cbf0*/  HMMA.16816.F32 R60, R32, R72, RZ ;  /* 0x00000048203c723c */ /* 0x000ff000000018ff */
[----:B----4-:R-:W-:Y:S01]  /*cc00*/  HMMA.16816.F32 R80, R4, R44, R48 ;  /* 0x0000002c0450723c */ /* 0x010fe20000001830 */
[----:B------:R-:W2:Y:S01]  /*cc10*/  LDSM.16.M88.4 R48, [R197+0x800] ;  /* 0x00080000c530783b */ /* 0x000ea20000000200 */
[----:B------:R-:W-:-:S04]  /*cc20*/  FMUL.FTZ R0, R68, c[0x0][0x320] ;  /* 0x0000c80044007a20 */ /* 0x000fc80000410000 */
[----:B------:R3:W4:Y:S02]  /*cc30*/  MUFU.TANH R158, R0 ;  /* 0x00000000009e7308 */ /* 0x0007240000002400 */
[----:B------:R-:W-:Y:S08]  /*cc40*/  HMMA.16816.F32 R52, R16, R42, R56 ;  /* 0x0000002a1034723c */ /* 0x000ff00000001838 */
[----:B------:R-:W-:Y:S01]  /*cc50*/  HMMA.16816.F32 R56, R28, R72, RZ ;  /* 0x000000481c38723c */ /* 0x000fe200000018ff */
[----:B---3--:R-:W-:-:S07]  /*cc60*/  FMUL.FTZ R0, R69, c[0x0][0x320] ;  /* 0x0000c80045007a20 */ /* 0x008fce0000410000 */
[----:B------:R-:W-:Y:S01]  /*cc70*/  HMMA.16816.F32 R60, R24, R96, R60 ;  /* 0x00000060183c723c */ /* 0x000fe2000000183c */
[----:B------:R3:W1:Y:S07]  /*cc80*/  MUFU.TANH R157, R0 ;  /* 0x00000000009d7308 */ /* 0x00066e0000002400 */
[----:B------:R-:W-:Y:S01]  /*cc90*/  HMMA.16816.F32 R64, R12, R42, R64 ;  /* 0x0000002a0c40723c */ /* 0x000fe20000001840 */
[----:B------:R-:W5:Y:S01]  /*cca0*/  LDSM.16.M88.4 R40, [R194+0x800] ;  /* 0x00080000c228783b */ /* 0x000f620000000200 */
[----:B---3--:R-:W-:-:S04]  /*ccb0*/  FMUL.FTZ R0, R70, c[0x0][0x320] ;  /* 0x0000c80046007a20 */ /* 0x008fc80000410000 */
[----:B------:R3:W1:Y:S10]  /*ccc0*/  MUFU.TANH R156, R0 ;  /* 0x00000000009c7308 */ /* 0x0006740000002400 */
[----:B--2---:R-:W-:Y:S08]  /*ccd0*/  HMMA.16816.F32 R60, R16, R48, R60 ;  /* 0x00000030103c723c */ /* 0x004ff0000000183c */
[----:B------:R-:W-:Y:S01]  /*cce0*/  HMMA.16816.F32 R76, R4, R46, R64 ;  /* 0x0000002e044c723c */ /* 0x000fe20000001840 */
[----:B---3--:R-:W-:-:S07]  /*ccf0*/  FMUL.FTZ R0, R71, c[0x0][0x320] ;  /* 0x0000c80047007a20 */ /* 0x008fce0000410000 */
[----:B------:R-:W-:Y:S01]  /*cd00*/  HMMA.16816.F32 R68, R8, R46, R52 ;  /* 0x0000002e0844723c */ /* 0x000fe20000001834 */
[----:B------:R2:W3:Y:S07]  /*cd10*/  MUFU.TANH R155, R0 ;  /* 0x00000000009b7308 */ /* 0x0004ee0000002400 */
[----:B------:R-:W-:Y:S08]  /*cd20*/  HMMA.16816.F32 R52, R20, R96, R56 ;  /* 0x000000601434723c */ /* 0x000ff00000001838 */
[----:B------:R-:W-:Y:S01]  /*cd30*/  HMMA.16816.F32 R56, R32, R74, RZ ;  /* 0x0000004a2038723c */ /* 0x000fe200000018ff */
[----:B--2---:R-:W-:-:S04]  /*cd40*/  FMUL.FTZ R0, R80, c[0x0][0x320] ;  /* 0x0000c80050007a20 */ /* 0x004fc80000410000 */
[----:B------:R2:W1:Y:S03]  /*cd50*/  MUFU.TANH R154, R0 ;  /* 0x00000000009a7308 */ /* 0x0004660000002400 */
[----:B------:R-:W-:Y:S08]  /*cd60*/  HMMA.16816.F32 R64, R28, R74, RZ ;  /* 0x0000004a1c40723c */ /* 0x000ff000000018ff */
[----:B------:R-:W-:Y:S01]  /*cd70*/  HMMA.16816.F32 R44, R12, R48, R52 ;  /* 0x000000300c2c723c */ /* 0x000fe20000001834 */
[----:B--2---:R-:W-:-:S07]  /*cd80*/  FMUL.FTZ R0, R81, c[0x0][0x320] ;  /* 0x0000c80051007a20 */ /* 0x004fce0000410000 */
[-C--:B------:R-:W-:Y:S01]  /*cd90*/  HMMA.16816.F32 R52, R24, R98.reuse, R56 ;  /* 0x000000621834723c */ /* 0x080fe20000001838 */
[----:B------:R2:W1:Y:S07]  /*cda0*/  MUFU.TANH R153, R0 ;  /* 0x0000000000997308 */ /* 0x00046e0000002400 */
[----:B------:R-:W-:Y:S08]  /*cdb0*/  HMMA.16816.F32 R64, R20, R98, R64 ;  /* 0x000000621440723c */ /* 0x000ff00000001840 */
[----:B------:R-:W-:Y:S01]  /*cdc0*/  HMMA.16816.F32 R56, R28, R100, RZ ;  /* 0x000000641c38723c */ /* 0x000fe200000018ff */
[----:B--2---:R-:W-:-:S04]  /*cdd0*/  FMUL.FTZ R0, R82, c[0x0][0x320] ;  /* 0x0000c80052007a20 */ /* 0x004fc80000410000 */
[----:B------:R2:W1:Y:S03]  /*cde0*/  MUFU.TANH R149, R0 ;  /* 0x0000000000957308 */ /* 0x0004660000002400 */
[-C--:B------:R-:W-:Y:S08]  /*cdf0*/  HMMA.16816.F32 R52, R16, R50.reuse, R52 ;  /* 0x000000321034723c */ /* 0x080ff00000001834 */
[----:B------:R-:W-:Y:S01]  /*ce00*/  HMMA.16816.F32 R64, R12, R50, R64 ;  /* 0x000000320c40723c */ /* 0x000fe20000001840 */
[----:B------:R-:W-:Y:S01]  /*ce10*/  LDSM.16.M88.4 R48, [R194+0x1000] ;  /* 0x00100000c230783b */ /* 0x000fe20000000200 */
[----:B--2---:R-:W-:-:S06]  /*ce20*/  FMUL.FTZ R0, R83, c[0x0][0x320] ;  /* 0x0000c80053007a20 */ /* 0x004fcc0000410000 */
[C---:B-----5:R-:W-:Y:S01]  /*ce30*/  HMMA.16816.F32 R80, R4.reuse, R40, R44 ;  /* 0x000000280450723c */ /* 0x060fe2000000182c */
[----:B------:R-:W2:Y:S01]  /*ce40*/  LDSM.16.M88.4 R44, [R197+0x1000] ;  /* 0x00100000c52c783b */ /* 0x000ea20000000200 */
[----:B------:R5:W1:Y:S11]  /*ce50*/  MUFU.TANH R150, R0 ;  /* 0x0000000000967308 */ /* 0x000a760000002400 */
[----:B------:R-:W-:Y:S03]  /*ce60*/  @!UPT UIADD3 URZ, URZ, URZ, URZ ;  /* 0x0000003f3f3ff290 */ /* 0x000fe6000fffe03f */
[----:B------:R-:W-:Y:S01]  /*ce70*/  HMMA.16816.F32 R72, R4, R42, R64 ;  /* 0x0000002a0448723c */ /* 0x000fe20000001840 */
[----:B-----5:R-:W-:-:S04]  /*ce80*/  FMUL.FTZ R0, R68, c[0x0][0x320] ;  /* 0x0000c80044007a20 */ /* 0x020fc80000410000 */
[----:B------:R5:W1:Y:S03]  /*ce90*/  MUFU.TANH R152, R0 ;  /* 0x0000000000987308 */ /* 0x000a660000002400 */
        /* <DEDUP_REMOVED lines=8> */
[----:B--2---:R-:W-:Y:S01]  /*cf20*/  HMMA.16816.F32 R64, R12, R46, R64 ;  /* 0x0000002e0c40723c */ /* 0x004fe20000001840 */
[----:B-----5:R-:W-:-:S07]  /*cf30*/  FMUL.FTZ R0, R71, c[0x0][0x320] ;  /* 0x0000c80047007a20 */ /* 0x020fce0000410000 */
[----:B------:R-:W-:Y:S01]  /*cf40*/  HMMA.16816.F32 R68, R8, R40, R60 ;  /* 0x000000280844723c */ /* 0x000fe2000000183c */
[----:B------:R2:W1:Y:S07]  /*cf50*/  MUFU.TANH R147, R0 ;  /* 0x0000000000937308 */ /* 0x00046e0000002400 */
[----:B------:R-:W-:Y:S01]  /*cf60*/  HMMA.16816.F32 R60, R32, R100, RZ ;  /* 0x00000064203c723c */ /* 0x000fe200000018ff */
[----:B--2---:R-:W-:-:S04]  /*cf70*/  FMUL.FTZ R0, R76, c[0x0][0x320] ;  /* 0x0000c8004c007a20 */ /* 0x004fc80000410000 */
[----:B------:R2:W1:Y:S11]  /*cf80*/  MUFU.TANH R146, R0 ;  /* 0x0000000000927308 */ /* 0x0004760000002400 */
[----:B------:R-:W-:Y:S08]  /*cf90*/  @!UPT UIADD3 URZ, URZ, URZ, URZ ;  /* 0x0000003f3f3ff290 */ /* 0x000ff0000fffe03f */
[----:B------:R-:W-:Y:S01]  /*cfa0*/  HMMA.16816.F32 R60, R24, R104, R60 ;  /* 0x00000068183c723c */ /* 0x000fe2000000183c */
[----:B--2---:R-:W-:-:S04]  /*cfb0*/  FMUL.FTZ R0, R77, c[0x0][0x320] ;  /* 0x0000c8004d007a20 */ /* 0x004fc80000410000 */
[----:B------:R2:W1:Y:S11]  /*cfc0*/  MUFU.TANH R145, R0 ;  /* 0x0000000000917308 */ /* 0x0004760000002400 */
[----:B------:R-:W-:Y:S08]  /*cfd0*/  @!UPT UIADD3 URZ, URZ, URZ, URZ ;  /* 0x0000003f3f3ff290 */ /* 0x000ff0000fffe03f */
[----:B------:R-:W-:Y:S01]  /*cfe0*/  HMMA.16816.F32 R60, R16, R44, R60 ;  /* 0x0000002c103c723c */ /* 0x000fe2000000183c */
[----:B--2---:R-:W-:-:S04]  /*cff0*/  FMUL.FTZ R0, R78, c[0x0][0x320] ;  /* 0x0000c8004e007a20 */ /* 0x004fc80000410000 */
[----:B------:R2:W1:Y:S02]  /*d000*/  MUFU.TANH R141, R0 ;  /* 0x00000000008d7308 */ /* 0x0004640000002400 */
[----:B--2---:R-:W-:-:S06]  /*d010*/  FMUL.FTZ R0, R79, c[0x0][0x320] ;  /* 0x0000c8004f007a20 */ /* 0x004fcc0000410000 */
[----:B------:R2:W1:Y:S02]  /*d020*/  MUFU.TANH R142, R0 ;  /* 0x00000000008e7308 */ /* 0x0004640000002400 */
[----:B--2---:R-:W-:-:S06]  /*d030*/  FMUL.FTZ R0, R68, c[0x0][0x320] ;  /* 0x0000c80044007a20 */ /* 0x004fcc0000410000 */
[----:B------:R2:W1:Y:S02]  /*d040*/  MUFU.TANH R144, R0 ;  /* 0x0000000000907308 */ /* 0x0004640000002400 */
[----:B--2---:R-:W-:-:S06]  /*d050*/  FMUL.FTZ R0, R69, c[0x0][0x320] ;  /* 0x0000c80045007a20 */ /* 0x004fcc0000410000 */
[----:B------:R2:W1:Y:S02]  /*d060*/  MUFU.TANH R143, R0 ;  /* 0x00000000008f7308 */ /* 0x0004640000002400 */
[----:B--2---:R-:W-:-:S06]  /*d070*/  FMUL.FTZ R0, R70, c[0x0][0x320] ;  /* 0x0000c80046007a20 */ /* 0x004fcc0000410000 */
[----:B------:R2:W1:Y:S02]  /*d080*/  MUFU.TANH R140, R0 ;  /* 0x00000000008c7308 */ /* 0x0004640000002400 */
[----:B--2---:R-:W-:Y:S02]  /*d090*/  FMUL.FTZ R0, R71, c[0x0][0x320] ;  /* 0x0000c80047007a20 */ /* 0x004fe40000410000 */
[----:B------:R-:W-:Y:S04]  /*d0a0*/  HMMA.16816.F32 R68, R8, R42, R52 ;  /* 0x0000002a0844723c */ /* 0x000fe80000001834 */
[----:B------:R2:W1:Y:S04]  /*d0b0*/  MUFU.TANH R139, R0 ;  /* 0x00000000008b7308 */ /* 0x0004680000002400 */
[----:B------:R-:W-:Y:S08]  /*d0c0*/  HMMA.16816.F32 R52, R20, R104, R56 ;  /* 0x000000681434723c */ /* 0x000ff00000001838 */
[----:B------:R-:W-:Y:S01]  /*d0d0*/  HMMA.16816.F32 R56, R32, R102, RZ ;  /* 0x000000662038723c */ /* 0x000fe200000018ff */
[----:B--2---:R-:W-:-:S04]  /*d0e0*/  FMUL.FTZ R0, R80, c[0x0][0x320] ;  /* 0x0000c80050007a20 */ /* 0x004fc80000410000 */
[----:B------:R2:W1:Y:S11]  /*d0f0*/  MUFU.TANH R138, R0 ;  /* 0x00000000008a7308 */ /* 0x0004760000002400 */
[----:B------:R-:W-:Y:S01]  /*d100*/  HMMA.16816.F32 R40, R12, R44, R52 ;  /* 0x0000002c0c28723c */ /* 0x000fe20000001834 */
[----:B--2---:R-:W-:-:S07]  /*d110*/  FMUL.FTZ R0, R81, c[0x0][0x320] ;  /* 0x0000c80051007a20 */ /* 0x004fce0000410000 */
[----:B------:R-:W-:Y:S01]  /*d120*/  HMMA.16816.F32 R52, R24, R106, R56 ;  /* 0x0000006a1834723c */ /* 0x000fe20000001838 */
[----:B------:R2:W1:Y:S07]  /*d130*/  MUFU.TANH R137, R0 ;  /* 0x0000000000897308 */ /* 0x00046e0000002400 */
[----:B------:R-:W-:Y:S08]  /*d140*/  HMMA.16816.F32 R56, R28, R108, RZ ;  /* 0x0000006c1c38723c */ /* 0x000ff000000018ff */
[----:B------:R-:W-:Y:S01]  /*d150*/  HMMA.16816.F32 R76, R4, R48, R40 ;  /* 0x00000030044c723c */ /* 0x000fe20000001828 */
[----:B--2---:R-:W-:-:S04]  /*d160*/  FMUL.FTZ R0, R82, c[0x0][0x320] ;  /* 0x0000c80052007a20 */ /* 0x004fc80000410000 */
[----:B------:R2:W1:Y:S03]  /*d170*/  MUFU.TANH R133, R0 ;  /* 0x0000000000857308 */ /* 0x0004660000002400 */
[----:B------:R-:W-:Y:S01]  /*d180*/  HMMA.16816.F32 R40, R16, R46, R52 ;  /* 0x0000002e1028723c */ /* 0x000fe20000001834 */
[----:B------:R-:W5:Y:S07]  /*d190*/  LDSM.16.M88.4 R52, [R197+0x1800] ;  /* 0x00180000c534783b */ /* 0x000f6e0000000200 */
[----:B------:R-:W-:Y:S01]  /*d1a0*/  HMMA.16816.F32 R44, R20, R112, R56 ;  /* 0x00000070142c723c */ /* 0x000fe20000001838 */
[----:B--2---:R-:W-:-:S04]  /*d1b0*/  FMUL.FTZ R0, R83, c[0x0][0x320] ;  /* 0x0000c80053007a20 */ /* 0x004fc80000410000 */
[----:B------:R2:W1:Y:S02]  /*d1c0*/  MUFU.TANH R134, R0 ;  /* 0x0000000000867308 */ /* 0x0004640000002400 */
[----:B--2---:R-:W-:-:S06]  /*d1d0*/  FMUL.FTZ R0, R68, c[0x0][0x320] ;  /* 0x0000c80044007a20 */ /* 0x004fcc0000410000 */
[----:B------:R2:W1:Y:S11]  /*d1e0*/  MUFU.TANH R136, R0 ;  /* 0x0000000000887308 */ /* 0x0004760000002400 */
[----:B-----5:R-:W-:Y:S01]  /*d1f0*/  HMMA.16816.F32 R44, R12, R52, R44 ;  /* 0x000000340c2c723c */ /* 0x020fe2000000182c */
[----:B--2---:R-:W-:-:S04]  /*d200*/  FMUL.FTZ R0, R69, c[0x0][0x320] ;  /* 0x0000c80045007a20 */ /* 0x004fc80000410000 */
[----:B------:R2:W1:Y:S02]  /*d210*/  MUFU.TANH R135, R0 ;  /* 0x0000000000877308 */ /* 0x0004640000002400 */
[----:B--2---:R-:W-:-:S06]  /*d220*/  FMUL.FTZ R0, R70, c[0x0][0x320] ;  /* 0x0000c80046007a20 */ /* 0x004fcc0000410000 */
[----:B------:R2:W1:Y:S02]  /*d230*/  MUFU.TANH R132, R0 ;  /* 0x0000000000847308 */ /* 0x0004640000002400 */
[----:B--2---:R-:W-:Y:S02]  /*d240*/  FMUL.FTZ R0, R71, c[0x0][0x320] ;  /* 0x0000c80047007a20 */ /* 0x004fe40000410000 */
[----:B------:R-:W-:Y:S04]  /*d250*/  HMMA.16816.F32 R68, R8, R48, R60 ;  /* 0x000000300844723c */ /* 0x000fe8000000183c */
[----:B------:R2:W1:Y:S04]  /*d260*/  MUFU.TANH R131, R0 ;  /* 0x0000000000837308 */ /* 0x0004680000002400 */
        /* <DEDUP_REMOVED lines=10> */
[----:B------:R2:W1:Y:S03]  /*d310*/  MUFU.TANH R125, R0 ;  /* 0x00000000007d7308 */ /* 0x0004660000002400 */
[----:B------:R-:W-:Y:S01]  /*d320*/  HMMA.16816.F32 R60, R28, R110, RZ ;  /* 0x0000006e1c3c723c */ /* 0x000fe200000018ff */
[----:B--2---:R-:W-:-:S07]  /*d330*/  FMUL.FTZ R0, R75, c[0x0][0x320] ;  /* 0x0000c8004b007a20 */ /* 0x004fce0000410000 */
[----:B------:R-:W-:Y:S01]  /*d340*/  HMMA.16816.F32 R72, R4, R50, R64 ;  /* 0x000000320448723c */ /* 0x000fe20000001840 */
[----:B------:R2:W1:Y:S11]  /*d350*/  MUFU.TANH R126, R0 ;  /* 0x00000000007e7308 */ /* 0x0004760000002400 */
[----:B------:R-:W-:Y:S04]  /*d360*/  @!UPT UIADD3 URZ, URZ, URZ, URZ ;  /* 0x0000003f3f3ff290 */ /* 0x000fe8000fffe03f */
[----:B------:R-:W-:Y:S08]  /*d370*/  HMMA.16816.F32 R64, R20, R114, R60 ;  /* 0x000000721440723c */ /* 0x000ff0000000183c */
[----:B------:R-:W-:Y:S01]  /*d380*/  HMMA.16816.F32 R60, R32, R116, RZ ;  /* 0x00000074203c723c */ /* 0x000fe200000018ff */
[----:B--2---:R-:W-:-:S04]  /*d390*/  FMUL.FTZ R0, R68, c[0x0][0x320] ;  /* 0x0000c80044007a20 */ /* 0x004fc80000410000 */
[----:B------:R2:W1:Y:S02]  /*d3a0*/  MUFU.TANH R128, R0 ;  /* 0x0000000000807308 */ /* 0x0004640000002400 */
[----:B--2---:R-:W-:Y:S11]  /*d3b0*/  FMUL.FTZ R0, R69, c[0x0][0x320] ;  /* 0x0000c80045007a20 */ /* 0x004ff60000410000 */
[----:B------:R-:W-:Y:S06]  /*d3c0*/  @!UPT UIADD3 URZ, URZ, URZ, URZ ;  /* 0x0000003f3f3ff290 */ /* 0x000fec000fffe03f */
[----:B------:R-:W-:Y:S01]  /*d3d0*/  HMMA.16816.F32 R60, R24, R120, R60 ;  /* 0x00000078183c723c */ /* 0x000fe2000000183c */
[----:B------:R2:W1:Y:S02]  /*d3e0*/  MUFU.TANH R127, R0 ;  /* 0x00000000007f7308 */ /* 0x0004640000002400 */
[----:B--2---:R-:W-:-:S06]  /*d3f0*/  FMUL.FTZ R0, R70, c[0x0][0x320] ;  /* 0x0000c80046007a20 */ /* 0x004fcc0000410000 */
[----:B------:R2:W1:Y:S02]  /*d400*/  MUFU.TANH R124, R0 ;  /* 0x00000000007c7308 */ /* 0x0004640000002400 */
[----:B--2---:R-:W-:Y:S02]  /*d410*/  FMUL.FTZ R0, R71, c[0x0][0x320] ;  /* 0x0000c80047007a20 */ /* 0x004fe40000410000 */
[----:B------:R-:W-:Y:S01]  /*d420*/  HMMA.16816.F32 R68, R8, R50, R40 ;  /* 0x000000320844723c */ /* 0x000fe20000001828 */
[----:B------:R-:W2:Y:S03]  /*d430*/  LDSM.16.M88.4 R40, [R194+0x1800] ;  /* 0x00180000c228783b */ /* 0x000ea60000000200 */
        /* <DEDUP_REMOVED lines=15> */
[C---:B--2---:R-:W-:Y:S01]  /*d530*/  HMMA.16816.F32 R76, R4.reuse, R40, R44 ;  /* 0x00000028044c723c */ /* 0x044fe2000000182c */
[----:B------:R-:W2:Y:S01]  /*d540*/  LDSM.16.M88.4 R44, [R197+0x2000] ;  /* 0x00200000c52c783b */ /* 0x000ea20000000200 */
[----:B------:R5:W1:Y:S11]  /*d550*/  MUFU.TANH R101, R0 ;  /* 0x0000000000657308 */ /* 0x000a760000002400 */
[----:B------:R-:W-:Y:S03]  /*d560*/  @!UPT UIADD3 URZ, URZ, URZ, URZ ;  /* 0x0000003f3f3ff290 */ /* 0x000fe6000fffe03f */
[----:B------:R-:W-:Y:S08]  /*d570*/  HMMA.16816.F32 R64, R4, R42, R52 ;  /* 0x0000002a0440723c */ /* 0x000ff00000001834 */
[----:B------:R-:W-:Y:S01]  /*d580*/  HMMA.16816.F32 R52, R28, R118, RZ ;  /* 0x000000761c34723c */ /* 0x000fe200000018ff */
[----:B-----5:R-:W-:-:S04]  /*d590*/  FMUL.FTZ R0, R68, c[0x0][0x320] ;  /* 0x0000c80044007a20 */ /* 0x020fc80000410000 */
[----:B------:R5:W1:Y:S02]  /*d5a0*/  MUFU.TANH R106, R0 ;  /* 0x00000000006a7308 */ /* 0x000a640000002400 */
[----:B-----5:R-:W-:Y:S11]  /*d5b0*/  FMUL.FTZ R0, R69, c[0x0][0x320] ;  /* 0x0000c80045007a20 */ /* 0x020ff60000410000 */
[----:B------:R-:W-:Y:S06]  /*d5c0*/  @!UPT UIADD3 URZ, URZ, URZ, URZ ;  /* 0x0000003f3f3ff290 */ /* 0x000fec000fffe03f */
[----:B------:R-:W-:Y:S01]  /*d5d0*/  HMMA.16816.F32 R32, R20, R122, R52 ;  /* 0x0000007a1420723c */ /* 0x000fe20000001834 */
        /* <DEDUP_REMOVED lines=15> */
[----:B-----5:R-:W-:-:S04]  /*d6d0*/  FMUL.FTZ R0, R74, c[0x0][0x320] ;  /* 0x0000c8004a007a20 */ /* 0x020fc80000410000 */
[----:B------:R2:W1:Y:S03]  /*d6e0*/  MUFU.TANH R92, R0 ;  /* 0x00000000005c7308 */ /* 0x0004660000002400 */
        /* <DEDUP_REMOVED lines=10> */
[----:B------:R-:W-:Y:S01]  /*d790*/  HMMA.16816.F32 R68, R8, R42, R48 ;  /* 0x0000002a0844723c */ /* 0x000fe20000001830 */
[----:B------:R-:W2:Y:S03]  /*d7a0*/  LDSM.16.M88.4 R48, [R194+0x2000] ;  /* 0x00200000c230783b */ /* 0x000ea60000000200 */
[----:B------:R5:W1:Y:S01]  /*d7b0*/  MUFU.TANH R91, R0 ;  /* 0x00000000005b7308 */ /* 0x000a620000002400 */
[----:B------:R-:W-:-:S04]  /*d7c0*/  DEPBAR.LE SB0, 0x0 ;  /* 0x000080000000791a */ /* 0x000fc80000000000 */
[C---:B------:R-:W-:Y:S08]  /*d7d0*/  HMMA.16816.F32 R40, R16.reuse, R44, R60 ;  /* 0x0000002c1028723c */ /* 0x040ff0000000183c */
[----:B------:R-:W-:Y:S01]  /*d7e0*/  HMMA.16816.F32 R16, R16, R46, R24 ;  /* 0x0000002e1010723c */ /* 0x000fe20000001818 */
[----:B-----5:R-:W-:-:S04]  /*d7f0*/  FMUL.FTZ R0, R76, c[0x0][0x320] ;  /* 0x0000c8004c007a20 */ /* 0x020fc80000410000 */
[----:B------:R5:W1:Y:S02]  /*d800*/  MUFU.TANH R89, R0 ;  /* 0x0000000000597308 */ /* 0x000a640000002400 */
[----:B-----5:R-:W-:-:S09]  /*d810*/  FMUL.FTZ R0, R77, c[0x0][0x320] ;  /* 0x0000c8004d007a20 */ /* 0x020fd20000410000 */
[-C--:B--2---:R-:W-:Y:S01]  /*d820*/  HMMA.16816.F32 R40, R8, R48.reuse, R40 ;  /* 0x000000300828723c */ /* 0x084fe20000001828 */
[----:B------:R2:W1:Y:S07]  /*d830*/  MUFU.TANH R83, R0 ;  /* 0x0000000000537308 */ /* 0x00046e0000002400 */
[----:B------:R-:W-:Y:S08]  /*d840*/  HMMA.16816.F32 R20, R4, R48, R28 ;  /* 0x000000300414723c */ /* 0x000ff0000000181c */
[----:B------:R-:W-:Y:S01]  /*d850*/  HMMA.16816.F32 R8, R8, R50, R16 ;  /* 0x000000320808723c */ /* 0x000fe20000001810 */
[----:B--2---:R-:W-:-:S04]  /*d860*/  FMUL.FTZ R0, R78, c[0x0][0x320] ;  /* 0x0000c8004e007a20 */ /* 0x004fc80000410000 */
        /* <DEDUP_REMOVED lines=51> */
[----:B------:R2:W1:Y:S01]  /*dba0*/  MUFU.TANH R19, R0 ;  /* 0x0000000000137308 */ /* 0x0004620000002400 */
[----:B------:R-:W-:Y:S06]  /*dbb0*/  BAR.SYNC.DEFER_BLOCKING 0x0 ;  /* 0x0000000000007b1d */ /* 0x000fec0000010000 */
[----:B------:R-:W-:Y:S05]  /*dbc0*/  @!P0 BRA `(.L_x_332) ;  /* 0x000003f000008947 */ /* 0x000fea0003800000 */
[----:B---34-:R-:W-:Y:S01]  /*dbd0*/  ISETP.NE.AND P3, PT, R162, 0x1, PT ;  /* 0x00000001a200780c */ /* 0x018fe20003f65270 */
[----:B------:R-:W-:Y:S01]  /*dbe0*/  IMAD.MOV.U32 R235, RZ, RZ, RZ ;  /* 0x000000ffffeb7224 */ /* 0x000fe200078e00ff */
[C---:B-1----:R-:W-:Y:S02]  /*dbf0*/  IADD3 R2, R251.reuse, R159, R167 ;  /* 0x0000009ffb027210 */ /* 0x042fe40007ffe0a7 */
[----:B------:R-:W-:-:S02]  /*dc00*/  ISETP.GT.AND P0, PT, R251, 0x4f, PT ;  /* 0x0000004ffb00780c */ /* 0x000fc40003f04270 */
[----:B------:R-:W-:-:S05]  /*dc10*/  IADD3 R2, R2, -0x50, RZ ;  /* 0xffffffb002027810 */ /* 0x000fca0007ffe0ff */
[----:B--2---:R-:W-:Y:S02]  /*dc20*/  IMAD.MOV.U32 R0, RZ, RZ, R2 ;  /* 0x000000ffff007224 */ /* 0x004fe400078e0002 */
[----:B------:R-:W-:-:S05]  /*dc30*/  @P3 IMAD.HI.U32 R3, R2, c[0x0][0x2bc], RZ ;  /* 0x0000af0002033a27 */ /* 0x000fca00078e00ff */
        /* <DEDUP_REMOVED lines=23> */
.L_x_427:
        /* <DEDUP_REMOVED lines=24> */
.L_x_428:
        /* <DEDUP_REMOVED lines=9> */
.L_x_332:
[----:B---34-:R-:W-:Y:S05]  /*dfc0*/  BSYNC B0 ;  /* 0x0000000000007941 */ /* 0x018fea0003800000 */
.L_x_331:
[----:B--2---:R-:W2:Y:S04]  /*dfd0*/  LDL R0, [R1+0x74] ;  /* 0x0000740001007983 */ /* 0x004ea80000100800 */
[----:B------:R-:W0:Y:S01]  /*dfe0*/  LDGDEPBAR ;  /* 0x00000000000079af */ /* 0x000e220000000000 */
[----:B--2---:R-:W-:-:S05]  /*dff0*/  IMAD.IADD R0, R160, 0x1, -R0 ;  /* 0x00000001a0007824 */ /* 0x004fca00078e0a00 */
[C---:B------:R-:W-:Y:S02]  /*e000*/  ISETP.GT.AND P0, PT, R0.reuse, 0x1, PT ;  /* 0x000000010000780c */ /* 0x040fe40003f04270 */
[----:B------:R-:W-:Y:S02]  /*e010*/  ISETP.GT.AND P1, PT, R0, RZ, PT ;  /* 0x000000ff0000720c */ /* 0x000fe40003f24270 */
[----:B-1----:R-:W-:Y:S02]  /*e020*/  FSEL R40, R150, -INF , P0 ;  /* 0xff80000096287808 */ /* 0x002fe40000000000 */
[----:B------:R-:W-:Y:S02]  /*e030*/  FSEL R27, R153, -INF , P0 ;  /* 0xff800000991b7808 */ /* 0x000fe40000000000 */
[----:B------:R-:W-:Y:S02]  /*e040*/  FSEL R17, R155, -INF , P0 ;  /* 0xff8000009b117808 */ /* 0x000fe40000000000 */
[----:B------:R-:W-:-:S02]  /*e050*/  FSEL R10, R157, -INF , P0 ;  /* 0xff8000009d0a7808 */ /* 0x000fc40000000000 */
        /* <DEDUP_REMOVED lines=28> */
[C---:B------:R-:W-:Y:S02]  /*e220*/  ISETP.GT.AND P4, PT, R0.reuse, 0x29, PT ;  /* 0x000000290000780c */ /* 0x040fe40003f84270 */
[----:B------:R-:W-:-:S02]  /*e230*/  ISETP.GT.AND P3, PT, R0, 0x18, PT ;  /* 0x000000180000780c */ /* 0x000fc40003f64270 */
[----:B------:R-:W-:Y:S02]  /*e240*/  ISETP.GT.AND P0, PT, R0, 0x30, PT ;  /* 0x000000300000780c */ /* 0x000fe40003f04270 */
        /* <DEDUP_REMOVED lines=28> */
[----:B------:R-:W-:-:S02]  /*e410*/  ISETP.GT.AND P6, PT, R0, 0x38, PT ;  /* 0x000000380000780c */ /* 0x000fc40003fc4270 */
[C---:B------:R-:W-:Y:S02]  /*e420*/  ISETP.GT.AND P5, PT, R0.reuse, 0x39, PT ;  /* 0x000000390000780c */ /* 0x040fe40003fa4270 */
[C---:B------:R-:W-:Y:S02]  /*e430*/  ISETP.GT.AND P3, PT, R0.reuse, 0x40, PT ;  /* 0x000000400000780c */ /* 0x040fe40003f64270 */
[C---:B------:R-:W-:Y:S02]  /*e440*/  ISETP.GT.AND P2, PT, R0.reuse, 0x41, PT ;  /* 0x000000410000780c */ /* 0x040fe40003f44270 */
[C---:B------:R-:W-:Y:S02]  /*e450*/  ISETP.GT.AND P1, PT, R0.reuse, 0x48, PT ;  /* 0x000000480000780c */ /* 0x040fe40003f24270 */
[C---:B------:R-:W-:Y:S02]  /*e460*/  ISETP.GT.AND P0, PT, R0.reuse, 0x49, PT ;  /* 0x000000490000780c */ /* 0x040fe40003f04270 */
[----:B------:R-:W-:-:S02]  /*e470*/  ISETP.GT.AND P4, PT, R0, 0x31, PT ;  /* 0x000000310000780c */ /* 0x000fc40003f84270 */
        /* <DEDUP_REMOVED lines=44> */
[----:B------:R-:W-:Y:S02]  /*e740*/  FSEL R106, R83, -INF , P4 ;  /* 0xff800000536a7808 */ /* 0x000fe40002000000 */
[----:B------:R-:W-:Y:S02]  /*e750*/  FSEL R118, R80, -INF , P4 ;  /* 0xff80000050767808 */ /* 0x000fe40002000000 */
[----:B------:R-:W-:Y:S02]  /*e760*/  FSEL R83, R91, -INF , P4 ;  /* 0xff8000005b537808 */ /* 0x000fe40002000000 */
[----:B------:R-:W-:-:S02]  /*e770*/  FSEL R64, R97, -INF , P4 ;  /* 0xff80000061407808 */ /* 0x000fc40002000000 */
[----:B------:R-:W-:Y:S02]  /*e780*/  FMNMX.FTZ R0, R65, R0, !PT ;  /* 0x0000000041007209 */ /* 0x000fe40007810000 */
[----:B------:R-:W-:Y:S02]  /*e790*/  FMNMX.FTZ R2, R90, R2, !PT ;  /* 0x000000025a027209 */ /* 0x000fe40007810000 */
[----:B------:R-:W-:Y:S02]  /*e7a0*/  FMNMX.FTZ R3, R108, R3, !PT ;  /* 0x000000036c037209 */ /* 0x000fe40007810000 */
[----:B------:R-:W-:Y:S02]  /*e7b0*/  FMNMX.FTZ R7, R120, R7, !PT ;  /* 0x0000000778077209 */ /* 0x000fe40007810000 */
[----:B------:R-:W-:Y:S02]  /*e7c0*/  FSEL R117, R63, -INF , P6 ;  /* 0xff8000003f757808 */ /* 0x000fe40003000000 */
[----:B------:R-:W-:-:S02]  /*e7d0*/  FSEL R105, R68, -INF , P6 ;  /* 0xff80000044697808 */ /* 0x000fc40003000000 */
[----:B------:R-:W-:Y:S02]  /*e7e0*/  FSEL R82, R76, -INF , P6 ;  /* 0xff8000004c527808 */ /* 0x000fe40003000000 */
[----:B------:R-:W-:Y:S02]  /*e7f0*/  FSEL R63, R81, -INF , P6 ;  /* 0xff800000513f7808 */ /* 0x000fe40003000000 */
[----:B------:R-:W-:Y:S02]  /*e800*/  FMNMX.FTZ R0, R64, R0, !PT ;  /* 0x0000000040007209 */ /* 0x000fe40007810000 */
[----:B------:R-:W-:Y:S02]  /*e810*/  FMNMX.FTZ R2, R83, R2, !PT ;  /* 0x0000000253027209 */ /* 0x000fe40007810000 */
[----:B------:R-:W-:Y:S02]  /*e820*/  FMNMX.FTZ R3, R106, R3, !PT ;  /* 0x000000036a037209 */ /* 0x000fe40007810000 */
[----:B------:R-:W-:-:S02]  /*e830*/  FMNMX.FTZ R7, R118, R7, !PT ;  /* 0x0000000776077209 */ /* 0x000fc40007810000 */
[----:B------:R-:W-:Y:S02]  /*e840*/  FSEL R115, R62, -INF , P5 ;  /* 0xff8000003e737808 */ /* 0x000fe40002800000 */
[----:B------:R-:W-:Y:S02]  /*e850*/  FSEL R104, R69, -INF , P5 ;  /* 0xff80000045687808 */ /* 0x000fe40002800000 */
[----:B------:R-:W-:Y:S02]  /*e860*/  FSEL R81, R70, -INF , P5 ;  /* 0xff80000046517808 */ /* 0x000fe40002800000 */
[----:B------:R-:W-:Y:S02]  /*e870*/  FSEL R62, R79, -INF , P5 ;  /* 0xff8000004f3e7808 */ /* 0x000fe40002800000 */
        /* <DEDUP_REMOVED lines=36> */
[----:B------:R-:W-:Y:S02]  /*eac0*/  FMNMX.FTZ R4, R56, R0, !PT ;  /* 0x0000000038047209 */ /* 0x000fe40007810000 */
[----:B------:R-:W-:-:S02]  /*ead0*/  FMNMX.FTZ R5, R58, R2, !PT ;  /* 0x000000023a057209 */ /* 0x000fc40007810000 */
[----:B------:R-:W-:Y:S02]  /*eae0*/  FMNMX.FTZ R6, R89, R3, !PT ;  /* 0x0000000359067209 */ /* 0x000fe40007810000 */
[----:B------:R-:W-:Y:S01]  /*eaf0*/  FMNMX.FTZ R7, R103, R7, !PT ;  /* 0x0000000767077209 */ /* 0x000fe20007810000 */
        /* <DEDUP_REMOVED lines=11> */
[----:B------:R-:W3:Y:S04]  /*ebb0*/  SHFL.BFLY PT, R6, R3, 0x1, 0x1f ;  /* 0x0c201f0003067f89 */ /* 0x000ee800000e0000 */
[----:B------:R4:W4:Y:S01]  /*ebc0*/  SHFL.BFLY PT, R8, R7, 0x1, 0x1f ;  /* 0x0c201f0007087f89 */ /* 0x00092200000e0000 */
[----:B-1----:R-:W-:Y:S02]  /*ebd0*/  FMNMX.FTZ R71, R0, R4, !PT ;  /* 0x0000000400477209 */ /* 0x002fe40007810000 */
[----:B--2---:R-:W-:Y:S02]  /*ebe0*/  FMNMX.FTZ R70, R2, R5, !PT ;  /* 0x0000000502467209 */ /* 0x004fe40007810000 */
[----:B---3--:R-:W-:Y:S02]  /*ebf0*/  FMNMX.FTZ R69, R3, R6, !PT ;  /* 0x0000000603457209 */ /* 0x008fe40007810000 */
.L_x_429:
[C---:B------:R-:W-:Y:S01]  /*ec00*/  FMUL.FTZ R0, R71.reuse, c[0x0][0x2d0] ;  /* 0x0000b40047007a20 */ /* 0x040fe20000410000 */
[----:B------:R-:W-:Y:S01]  /*ec10*/  FSETP.NEU.FTZ.AND P0, PT, R71, -INF , PT ;  /* 0xff8000004700780b */ /* 0x000fe20003f1d000 */
[----:B------:R-:W-:Y:S01]  /*ec20*/  FMUL.FTZ R3, R70, c[0x0][0x2d0] ;  /* 0x0000b40046037a20 */ /* 0x000fe20000410000 */
[----:B----4-:R-:W-:Y:S01]  /*ec30*/  FMNMX.FTZ R68, R8, R7, !PT ;  /* 0x0000000708447209 */ /* 0x010fe20007810000 */
[----:B------:R-:W-:Y:S01]  /*ec40*/  WARPSYNC 0xffffffff ;  /* 0xffffffff00007948 */ /* 0x000fe20003800000 */
[----:B------:R-:W-:Y:S01]  /*ec50*/  FSEL R4, R0, RZ, P0 ;  /* 0x000000ff00047208 */ /* 0x000fe20000000000 */
[----:B------:R-:W1:Y:S01]  /*ec60*/  LDSM.16.MT88.4 R48, [R192] ;  /* 0x00000000c030783b */ /* 0x000e620000004200 */
[----:B------:R-:W-:-:S03]  /*ec70*/  FSETP.NEU.FTZ.AND P0, PT, R70, -INF , PT ;  /* 0xff8000004600780b */ /* 0x000fc60003f1d000 */
[--C-:B------:R-:W-:Y:S01]  /*ec80*/  FFMA.FTZ R0, R9, c[0x0][0x2d0], -R4.reuse ;  /* 0x0000b40009007a23 */ /* 0x100fe20000010804 */
[----:B------:R-:W-:Y:S01]  /*ec90*/  FSEL R3, R3, RZ, P0 ;  /* 0x000000ff03037208 */ /* 0x000fe20000000000 */
[--C-:B------:R-:W-:Y:S01]  /*eca0*/  FFMA.FTZ R2, R16, c[0x0][0x2d0], -R4.reuse ;  /* 0x0000b40010027a23 */ /* 0x100fe20000010804 */
[----:B------:R-:W-:Y:S01]  /*ecb0*/  FSETP.NEU.FTZ.AND P0, PT, R69, -INF , PT ;  /* 0xff8000004500780b */ /* 0x000fe20003f1d000 */
[----:B------:R2:W-:Y:S01]  /*ecc0*/  MUFU.EX2 R166, R0 ;  /* 0x0000000000a67308 */ /* 0x0005e20000000800 */
[----:B------:R-:W3:Y:S01]  /*ecd0*/  LDSM.16.MT88.4 R44, [R196] ;  /* 0x00000000c42c783b */ /* 0x000ee20000004200 */
[----:B------:R-:W-:Y:S02]  /*ece0*/  FFMA.FTZ R5, R26, c[0x0][0x2d0], -R3 ;  /* 0x0000b4001a057a23 */ /* 0x000fe40000010803 */
[--C-:B------:R-:W-:Y:S02]  /*ecf0*/  FFMA.FTZ R109, R73, c[0x0][0x2d0], -R4.reuse ;  /* 0x0000b400496d7a23 */ /* 0x100fe40000010804 */
[----:B------:R-:W-:-:S02]  /*ed00*/  FFMA.FTZ R97, R72, c[0x0][0x2d0], -R4 ;  /* 0x0000b40048617a23 */ /* 0x000fc40000010804 */
[----:B------:R4:W-:Y:S01]  /*ed10*/  MUFU.EX2 R224, R2 ;  /* 0x0000000200e07308 */ /* 0x0009e20000000800 */
[--C-:B------:R-:W-:Y:S02]  /*ed20*/  FFMA.FTZ R96, R67, c[0x0][0x2d0], -R4.reuse ;  /* 0x0000b40043607a23 */ /* 0x100fe40000010804 */
[--C-:B------:R-:W-:Y:S02]  /*ed30*/  FFMA.FTZ R91, R66, c[0x0][0x2d0], -R4.reuse ;  /* 0x0000b400425b7a23 */ /* 0x100fe40000010804 */
[--C-:B------:R-:W-:Y:S02]  /*ed40*/  FFMA.FTZ R150, R65, c[0x0][0x2d0], -R4.reuse ;  /* 0x0000b40041967a23 */ /* 0x100fe40000010804 */
[--C-:B------:R-:W-:Y:S01]  /*ed50*/  FFMA.FTZ R149, R64, c[0x0][0x2d0], -R4.reuse ;  /* 0x0000b40040957a23 */ /* 0x100fe20000010804 */
[----:B------:R5:W-:Y:S01]  /*ed60*/  MUFU.EX2 R221, R5 ;  /* 0x0000000500dd7308 */ /* 0x000be20000000800 */
[--C-:B--2---:R-:W-:Y:S02]  /*ed70*/  FFMA.FTZ R0, R10, c[0x0][0x2d0], -R4.reuse ;  /* 0x0000b4000a007a23 */ /* 0x104fe40000010804 */
[----:B------:R-:W-:-:S02]  /*ed80*/  FFMA.FTZ R148, R63, c[0x0][0x2d0], -R4 ;  /* 0x0000b4003f947a23 */ /* 0x000fc40000010804 */
[--C-:B------:R-:W-:Y:S02]  /*ed90*/  FFMA.FTZ R123, R62, c[0x0][0x2d0], -R4.reuse ;  /* 0x0000b4003e7b7a23 */ /* 0x100fe40000010804 */
[--C-:B------:R-:W-:Y:S01]  /*eda0*/  FFMA.FTZ R171, R61, c[0x0][0x2d0], -R4.reuse ;  /* 0x0000b4003dab7a23 */ /* 0x100fe20000010804 */
[----:B------:R2:W-:Y:S01]  /*edb0*/  MUFU.EX2 R165, R0 ;  /* 0x0000000000a57308 */ /* 0x0005e20000000800 */
[----:B----4-:R-:W-:Y:S02]  /*edc0*/  FMUL.FTZ R2, R69, c[0x0][0x2d0] ;  /* 0x0000b40045027a20 */ /* 0x010fe40000410000 */
[--C-:B------:R-:W-:Y:S02]  /*edd0*/  FFMA.FTZ R175, R59, c[0x0][0x2d0], -R4.reuse ;  /* 0x0000b4003baf7a23 */ /* 0x100fe40000010804 */
[--C-:B------:R-:W-:Y:S01]  /*ede0*/  FFMA.FTZ R174, R57, c[0x0][0x2d0], -R4.reuse ;  /* 0x0000b40039ae7a23 */ /* 0x100fe20000010804 */
[----:B------:R-:W-:Y:S01]  /*edf0*/  FSEL R2, R2, RZ, P0 ;  /* 0x000000ff02027208 */ /* 0x000fe20000000000 */
[----:B------:R-:W-:Y:S01]  /*ee00*/  FFMA.FTZ R173, R56, c[0x0][0x2d0], -R4 ;  /* 0x0000b40038ad7a23 */ /* 0x000fe20000010804 */
[----:B------:R-:W-:Y:S01]  /*ee10*/  FSETP.NEU.FTZ.AND P0, PT, R68, -INF , PT ;  /* 0xff8000004400780b */ /* 0x000fe20003f1d000 */
[----:B------:R-:W-:Y:S01]  /*ee20*/  FFMA.FTZ R177, R58, c[0x0][0x2d0], -R3 ;  /* 0x0000b4003ab17a23 */ /* 0x000fe20000010803 */
[----:B------:R-:W-:Y:S01]  /*ee30*/  MUFU.EX2 R109, R109 ;  /* 0x0000006d006d7308 */ /* 0x000fe20000000800 */
[----:B-----5:R-:W-:-:S02]  /*ee40*/  FFMA.FTZ R5, R35, c[0x0][0x2d0], -R2 ;  /* 0x0000b40023057a23 */ /* 0x020fc40000010802 */
[--C-:B------:R-:W-:Y:S02]  /*ee50*/  FFMA.FTZ R159, R108, c[0x0][0x2d0], -R2.reuse ;  /* 0x0000b4006c9f7a23 */ /* 0x100fe40000010802 */
[----:B------:R-:W-:Y:S02]  /*ee60*/  FFMA.FTZ R181, R92, c[0x0][0x2d0], -R2 ;  /* 0x0000b4005cb57a23 */ /* 0x000fe40000010802 */
[----:B--2---:R-:W-:Y:S01]  /*ee70*/  FFMA.FTZ R0, R11, c[0x0][0x2d0], -R4 ;  /* 0x0000b4000b007a23 */ /* 0x004fe20000010804 */
[----:B------:R2:W-:Y:S01]  /*ee80*/  MUFU.EX2 R219, R5 ;  /* 0x0000000500db7308 */ /* 0x0005e20000000800 */
[----:B------:R-:W-:Y:S02]  /*ee90*/  FFMA.FTZ R172, R60, c[0x0][0x2d0], -R3 ;  /* 0x0000b4003cac7a23 */ /* 0x000fe40000010803 */
[--C-:B------:R-:W-:Y:S02]  /*eea0*/  FFMA.FTZ R65, R99, c[0x0][0x2d0], -R2.reuse ;  /* 0x0000b40063417a23 */ /* 0x100fe40000010802 */
[----:B------:R-:W-:-:S02]  /*eeb0*/  FFMA.FTZ R64, R101, c[0x0][0x2d0], -R2 ;  /* 0x0000b40065407a23 */ /* 0x000fc40000010802 */
[--C-:B------:R-:W-:Y:S01]  /*eec0*/  FFMA.FTZ R158, R106, c[0x0][0x2d0], -R2.reuse ;  /* 0x0000b4006a9e7a23 */ /* 0x100fe20000010802 */
[----:B------:R4:W-:Y:S01]  /*eed0*/  MUFU.EX2 R168, R0 ;  /* 0x0000000000a87308 */ /* 0x0009e20000000800 */
[--C-:B------:R-:W-:Y:S02]  /*eee0*/  FFMA.FTZ R157, R105, c[0x0][0x2d0], -R2.reuse ;  /* 0x0000b400699d7a23 */ /* 0x100fe40000010802 */
[--C-:B------:R-:W-:Y:S02]  /*eef0*/  FFMA.FTZ R156, R104, c[0x0][0x2d0], -R2.reuse ;  /* 0x0000b400689c7a23 */ /* 0x100fe40000010802 */
[--C-:B------:R-:W-:Y:S02]  /*ef00*/  FFMA.FTZ R183, R100, c[0x0][0x2d0], -R2.reuse ;  /* 0x0000b40064b77a23 */ /* 0x100fe40000010802 */
[--C-:B------:R-:W-:Y:S01]  /*ef10*/  FFMA.FTZ R182, R98, c[0x0][0x2d0], -R2.reuse ;  /* 0x0000b40062b67a23 */ /* 0x100fe20000010802 */
[----:B------:R-:W-:Y:S01]  /*ef20*/  MUFU.EX2 R189, R97 ;  /* 0x0000006100bd7308 */ /* 0x000fe20000000800 */
[----:B--2---:R-:W-:-:S02]  /*ef30*/  FFMA.FTZ R5, R36, c[0x0][0x2d0], -R2 ;  /* 0x0000b40024057a23 */ /* 0x004fc40000010802 */
[----:B------:R-:W-:Y:S02]  /*ef40*/  FFMA.FTZ R180, R89, c[0x0][0x2d0], -R2 ;  /* 0x0000b40059b47a23 */ /* 0x000fe40000010802 */
[--C-:B------:R-:W-:Y:S02]  /*ef50*/  FFMA.FTZ R66, R74, c[0x0][0x2d0], -R3.reuse ;  /* 0x0000b4004a427a23 */ /* 0x100fe40000010803 */
[--C-:B------:R-:W-:Y:S01]  /*ef60*/  FFMA.FTZ R79, R75, c[0x0][0x2d0], -R3.reuse ;  /* 0x0000b4004b4f7a23 */ /* 0x100fe20000010803 */
[----:B------:R-:W-:Y:S01]  /*ef70*/  MUFU.EX2 R227, R5 ;  /* 0x0000000500e37308 */ /* 0x000fe20000000800 */
[----:B----4-:R-:W-:Y:S02]  /*ef80*/  FFMA.FTZ R0, R12, c[0x0][0x2d0], -R4 ;  /* 0x0000b4000c007a23 */ /* 0x010fe40000010804 */
        /* <DEDUP_REMOVED lines=9> */
[----:B------:R-:W-:-:S02]  /*f020*/  FFMA.FTZ R169, R76, c[0x0][0x2d0], -R3 ;  /* 0x0000b4004ca97a23 */ /* 0x000fc40000010803 */
[----:B--2---:R-:W-:-:S05]  /*f030*/  FFMA.FTZ R0, R13, c[0x0][0x2d0], -R4 ;  /* 0x0000b4000d007a23 */ /* 0x004fca0000010804 */
[----:B------:R-:W-:Y:S08]  /*f040*/  MUFU.EX2 R213, R91 ;  /* 0x0000005b00d57308 */ /* 0x000ff00000000800 */
[----:B------:R2:W-:Y:S08]  /*f050*/  MUFU.EX2 R187, R0 ;  /* 0x0000000000bb7308 */ /* 0x0005f00000000800 */
[----:B------:R-:W-:Y:S01]  /*f060*/  MUFU.EX2 R188, R78 ;  /* 0x0000004e00bc7308 */ /* 0x000fe20000000800 */
[----:B--2---:R-:W-:-:S07]  /*f070*/  FFMA.FTZ R0, R14, c[0x0][0x2d0], -R4 ;  /* 0x0000b4000e007a23 */ /* 0x004fce0000010804 */
[----:B------:R-:W-:Y:S08]  /*f080*/  MUFU.EX2 R212, R77 ;  /* 0x0000004d00d47308 */ /* 0x000ff00000000800 */
[----:B------:R2:W4:Y:S08]  /*f090*/  MUFU.EX2 R222, R0 ;  /* 0x0000000000de7308 */ /* 0x0005300000000800 */
[----:B------:R-:W-:Y:S01]  /*f0a0*/  MUFU.EX2 R91, R173 ;  /* 0x000000ad005b7308 */ /* 0x000fe20000000800 */
[----:B--2---:R-:W-:Y:S01]  /*f0b0*/  FFMA.FTZ R0, R18, c[0x0][0x2d0], -R4 ;  /* 0x0000b40012007a23 */ /* 0x004fe20000010804 */
[----:B----4-:R-:W-:-:S06]  /*f0c0*/  F2FP.PACK_AB R12, R222, R187 ;  /* 0x000000bbde0c723e */ /* 0x010fcc00000000ff */
[----:B------:R2:W4:Y:S02]  /*f0d0*/  MUFU.EX2 R226, R0 ;  /* 0x0000000000e27308 */ /* 0x0005240000000800 */
[----:B--2---:R-:W-:Y:S01]  /*f0e0*/  FFMA.FTZ R0, R15, c[0x0][0x2d0], -R3 ;  /* 0x0000b4000f007a23 */ /* 0x004fe20000010803 */
[----:B----4-:R-:W-:-:S05]  /*f0f0*/  F2FP.PACK_AB R14, R226, R224 ;  /* 0x000000e0e20e723e */ /* 0x010fca00000000ff */
[----:B------:R2:W-:Y:S02]  /*f100*/  MUFU.EX2 R162, R0 ;  /* 0x0000000000a27308 */ /* 0x0005e40000000800 */
[----:B--2---:R-:W-:-:S06]  /*f110*/  FFMA.FTZ R0, R17, c[0x0][0x2d0], -R3 ;  /* 0x0000b40011007a23 */ /* 0x004fcc0000010803 */
[----:B------:R2:W4:Y:S02]  /*f120*/  MUFU.EX2 R161, R0 ;  /* 0x0000000000a17308 */ /* 0x0005240000000800 */
[----:B--2---:R-:W-:Y:S01]  /*f130*/  FFMA.FTZ R0, R20, c[0x0][0x2d0], -R3 ;  /* 0x0000b40014007a23 */ /* 0x004fe20000010803 */
[----:B------:R-:W-:-:S05]  /*f140*/  F2FP.PACK_AB R20, R165, R166 ;  /* 0x000000a6a514723e */ /* 0x000fca00000000ff */
[----:B------:R2:W-:Y:S02]  /*f150*/  MUFU.EX2 R164, R0 ;  /* 0x0000000000a47308 */ /* 0x0005e40000000800 */
[----:B--2---:R-:W-:Y:S01]  /*f160*/  FFMA.FTZ R0, R21, c[0x0][0x2d0], -R3 ;  /* 0x0000b40015007a23 */ /* 0x004fe20000010803 */
[----:B----4-:R-:W-:-:S05]  /*f170*/  F2FP.PACK_AB R21, R161, R162 ;  /* 0x000000a2a115723e */ /* 0x010fca00000000ff */
[----:B------:R2:W4:Y:S02]  /*f180*/  MUFU.EX2 R167, R0 ;  /* 0x0000000000a77308 */ /* 0x0005240000000800 */
[----:B--2---:R-:W-:Y:S01]  /*f190*/  FFMA.FTZ R0, R22, c[0x0][0x2d0], -R3 ;  /* 0x0000b40016007a23 */ /* 0x004fe20000010803 */
[----:B------:R-:W-:-:S05]  /*f1a0*/  F2FP.PACK_AB R22, R176, R168 ;  /* 0x000000a8b016723e */ /* 0x000fca00000000ff */
[----:B------:R2:W-:Y:S02]  /*f1b0*/  MUFU.EX2 R186, R0 ;  /* 0x0000000000ba7308 */ /* 0x0005e40000000800 */
[----:B--2---:R-:W-:Y:S01]  /*f1c0*/  FFMA.FTZ R0, R23, c[0x0][0x2d0], -R3 ;  /* 0x0000b40017007a23 */ /* 0x004fe20000010803 */
[----:B----4-:R-:W-:-:S05]  /*f1d0*/  F2FP.PACK_AB R23, R167, R164 ;  /* 0x000000a4a717723e */ /* 0x010fca00000000ff */
[----:B------:R2:W4:Y:S02]  /*f1e0*/  MUFU.EX2 R220, R0 ;  /* 0x0000000000dc7308 */ /* 0x0005240000000800 */
[----:B-1----:R-:W-:Y:S01]  /*f1f0*/  HMMA.16816.F32 R8, R20, R48, RZ ;  /* 0x000000301408723c */ /* 0x002fe200000018ff */
[----:B--2---:R-:W-:Y:S01]  /*f200*/  FFMA.FTZ R0, R28, c[0x0][0x2d0], -R3 ;  /* 0x0000b4001c007a23 */ /* 0x004fe20000010803 */
[----:B----4-:R-:W-:Y:S01]  /*f210*/  F2FP.PACK_AB R13, R220, R186 ;  /* 0x000000badc0d723e */ /* 0x010fe200000000ff */
[----:B------:R-:W-:-:S03]  /*f220*/  FADD.FTZ R3, R166, R165 ;  /* 0x000000a5a6037221 */ /* 0x000fc60000010000 */
[----:B------:R1:W2:Y:S01]  /*f230*/  MUFU.EX2 R223, R0 ;  /* 0x0000000000df7308 */ /* 0x0002a20000000800 */
[----:B------:R-:W-:-:S04]  /*f240*/  FADD.FTZ R3, R168, R3 ;  /* 0x00000003a8037221 */ /* 0x000fc80000010000 */
[----:B------:R-:W-:-:S03]  /*f250*/  FADD.FTZ R76, R176, R3 ;  /* 0x00000003b04c7221 */ /* 0x000fc60000010000 */
[----:B------:R-:W-:Y:S01]  /*f260*/  MUFU.EX2 R168, R121 ;  /* 0x0000007900a87308 */ /* 0x000fe20000000800 */
[----:B-1----:R-:W-:Y:S01]  /*f270*/  FFMA.FTZ R0, R25, c[0x0][0x2d0], -R2 ;  /* 0x0000b40019007a23 */ /* 0x002fe20000010802 */
[----:B--2---:R-:W-:-:S06]  /*f280*/  F2FP.PACK_AB R15, R223, R221 ;  /* 0x000000dddf0f723e */ /* 0x004fcc00000000ff */
[----:B------:R-:W-:Y:S08]  /*f290*/  MUFU.EX2 R176, R152 ;  /* 0x0000009800b07308 */ /* 0x000ff00000000800 */
[----:B------:R1:W-:Y:S08]  /*f2a0*/  MUFU.EX2 R155, R0 ;  /* 0x00000000009b7308 */ /* 0x0003f00000000800 */
[----:B------:R-:W-:Y:S01]  /*f2b0*/  MUFU.EX2 R165, R157 ;  /* 0x0000009d00a57308 */ /* 0x000fe20000000800 */
[----:B-1----:R-:W-:-:S07]  /*f2c0*/  FFMA.FTZ R0, R27, c[0x0][0x2d0], -R2 ;  /* 0x0000b4001b007a23 */ /* 0x002fce0000010802 */
[----:B------:R-:W-:Y:S08]  /*f2d0*/  MUFU.EX2 R166, R156 ;  /* 0x0000009c00a67308 */ /* 0x000ff00000000800 */
[----:B------:R1:W2:Y:S02]  /*f2e0*/  MUFU.EX2 R154, R0 ;  /* 0x00000000009a7308 */ /* 0x0002a40000000800 */
[----:B-1----:R-:W-:Y:S01]  /*f2f0*/  FFMA.FTZ R0, R30, c[0x0][0x2d0], -R2 ;  /* 0x0000b4001e007a23 */ /* 0x002fe20000010802 */
[----:B--2---:R-:W-:-:S05]  /*f300*/  F2FP.PACK_AB R16, R154, R155 ;  /* 0x0000009b9a10723e */ /* 0x004fca00000000ff */
[----:B------:R1:W-:Y:S02]  /*f310*/  MUFU.EX2 R160, R0 ;  /* 0x0000000000a07308 */ /* 0x0003e40000000800 */
[--C-:B-1----:R-:W-:Y:S02]  /*f320*/  FFMA.FTZ R0, R31, c[0x0][0x2d0], -R2.reuse ;  /* 0x0000b4001f007a23 */ /* 0x102fe40000010802 */
[----:B------:R-:W1:Y:S04]  /*f330*/  LDSM.16.MT88.4 R28, [R196+0x800] ;  /* 0x00080000c41c783b */ /* 0x000e680000004200 */
[----:B------:R2:W4:Y:S02]  /*f340*/  MUFU.EX2 R163, R0 ;  /* 0x0000000000a37308 */ /* 0x0005240000000800 */
[----:B--2---:R-:W-:Y:S01]  /*f350*/  FFMA.FTZ R0, R32, c[0x0][0x2d0], -R2 ;  /* 0x0000b40020007a23 */ /* 0x004fe20000010802 */
[----:B----4-:R-:W-:-:S05]  /*f360*/  F2FP.PACK_AB R18, R163, R160 ;  /* 0x000000a0a312723e */ /* 0x010fca00000000ff */
[----:B------:R2:W-:Y:S02]  /*f370*/  MUFU.EX2 R185, R0 ;  /* 0x0000000000b97308 */ /* 0x0005e40000000800 */
[----:B--2---:R-:W-:-:S06]  /*f380*/  FFMA.FTZ R0, R33, c[0x0][0x2d0], -R2 ;  /* 0x0000b40021007a23 */ /* 0x004fcc0000010802 */
[----:B------:R2:W-:Y:S02]  /*f390*/  MUFU.EX2 R217, R0 ;  /* 0x0000000000d97308 */ /* 0x0005e40000000800 */
[----:B--2---:R-:W-:-:S05]  /*f3a0*/  FMUL.FTZ R0, R68, c[0x0][0x2d0] ;  /* 0x0000b40044007a20 */ /* 0x004fca0000410000 */
[----:B------:R-:W-:-:S05]  /*f3b0*/  FSEL R0, R0, RZ, P0 ;  /* 0x000000ff00007208 */ /* 0x000fca0000000000 */
[--C-:B------:R-:W-:Y:S02]  /*f3c0*/  FFMA.FTZ R5, R37, c[0x0][0x2d0], -R0.reuse ;  /* 0x0000b40025057a23 */ /* 0x100fe40000010800 */
[--C-:B------:R-:W-:Y:S01]  /*f3d0*/  FFMA.FTZ R6, R52, c[0x0][0x2d0], -R0.reuse ;  /* 0x0000b40034067a23 */ /* 0x100fe20000010800 */
[----:B---3--:R-:W-:Y:S01]  /*f3e0*/  HMMA.16816.F32 R36, R20, R44, RZ ;  /* 0x0000002c1424723c */ /* 0x008fe200000018ff */
[----:B------:R2:W-:Y:S01]  /*f3f0*/  MUFU.EX2 R153, R5 ;  /* 0x0000000500997308 */ /* 0x0005e20000000800 */
[--C-:B------:R-:W-:Y:S02]  /*f400*/  FFMA.FTZ R178, R111, c[0x0][0x2d0], -R0.reuse ;  /* 0x0000b4006fb27a23 */ /* 0x100fe40000010800 */
[--C-:B------:R-:W-:Y:S02]  /*f410*/  FFMA.FTZ R111, R110, c[0x0][0x2d0], -R0.reuse ;  /* 0x0000b4006e6f7a23 */ /* 0x100fe40000010800 */
[--C-:B------:R-:W-:Y:S02]  /*f420*/  FFMA.FTZ R108, R117, c[0x0][0x2d0], -R0.reuse ;  /* 0x0000b400756c7a23 */ /* 0x100fe40000010800 */
[--C-:B------:R-:W-:Y:S01]  /*f430*/  FFMA.FTZ R92, R115, c[0x0][0x2d0], -R0.reuse ;  /* 0x0000b400735c7a23 */ /* 0x100fe20000010800 */
[----:B------:R-:W-:Y:S01]  /*f440*/  MUFU.EX2 R215, R6 ;  /* 0x0000000600d77308 */ /* 0x000fe20000000800 */
[----:B------:R-:W-:-:S02]  /*f450*/  FFMA.FTZ R179, R113, c[0x0][0x2d0], -R0 ;  /* 0x0000b40071b37a23 */ /* 0x000fc40000010800 */
[--C-:B------:R-:W-:Y:S02]  /*f460*/  FFMA.FTZ R110, R103, c[0x0][0x2d0], -R0.reuse ;  /* 0x0000b400676e7a23 */ /* 0x100fe40000010800 */
[----:B--2---:R-:W-:-:S03]  /*f470*/  FFMA.FTZ R5, R40, c[0x0][0x2d0], -R0 ;  /* 0x0000b40028057a23 */ /* 0x004fc60000010800 */
[----:B------:R-:W-:Y:S07]  /*f480*/  MUFU.EX2 R92, R92 ;  /* 0x0000005c005c7308 */ /* 0x000fee0000000800 */
[----:B-1----:R-:W-:Y:S01]  /*f490*/  HMMA.16816.F32 R144, R12, R28, R36 ;  /* 0x0000001c0c90723c */ /* 0x002fe20000001824 */
[----:B------:R-:W-:Y:S01]  /*f4a0*/  LDSM.16.MT88.4 R36, [R193+0x800] ;  /* 0x00080000c124783b */ /* 0x000fe20000004200 */
[----:B------:R1:W2:Y:S02]  /*f4b0*/  MUFU.EX2 R151, R5 ;  /* 0x0000000500977308 */ /* 0x0002a40000000800 */
[----:B-1----:R-:W-:Y:S01]  /*f4c0*/  FFMA.FTZ R5, R42, c[0x0][0x2d0], -R0 ;  /* 0x0000b4002a057a23 */ /* 0x002fe20000010800 */
[----:B--2---:R-:W-:Y:S01]  /*f4d0*/  F2FP.PACK_AB R17, R151, R153 ;  /* 0x000000999711723e */ /* 0x004fe200000000ff */
[----:B------:R-:W-:-:S04]  /*f4e0*/  FADD.FTZ R89, R153, R151 ;  /* 0x0000009799597221 */ /* 0x000fc80000010000 */
[----:B------:R1:W-:Y:S08]  /*f4f0*/  MUFU.EX2 R184, R5 ;  /* 0x0000000500b87308 */ /* 0x0003f00000000800 */
[----:B------:R-:W-:Y:S01]  /*f500*/  MUFU.EX2 R151, R65 ;  /* 0x0000004100977308 */ /* 0x000fe20000000800 */
[--C-:B-1----:R-:W-:Y:S02]  /*f510*/  FFMA.FTZ R5, R43, c[0x0][0x2d0], -R0.reuse ;  /* 0x0000b4002b057a23 */ /* 0x102fe40000010800 */
[----:B------:R-:W1:Y:S05]  /*f520*/  LDSM.16.MT88.4 R40, [R192+0x800] ;  /* 0x00080000c028783b */ /* 0x000e6a0000004200 */
[----:B------:R2:W3:Y:S02]  /*f530*/  MUFU.EX2 R214, R5 ;  /* 0x0000000500d67308 */ /* 0x0004e40000000800 */
[----:B--2---:R-:W-:Y:S01]  /*f540*/  FFMA.FTZ R5, R53, c[0x0][0x2d0], -R0 ;  /* 0x0000b40035057a23 */ /* 0x004fe20000010800 */
[----:B---3--:R-:W-:-:S05]  /*f550*/  F2FP.PACK_AB R19, R214, R184 ;  /* 0x000000b8d613723e */ /* 0x008fca00000000ff */
[----:B------:R2:W3:Y:S02]  /*f560*/  MUFU.EX2 R216, R5 ;  /* 0x0000000500d87308 */ /* 0x0004e40000000800 */
[C---:B------:R-:W-:Y:S08]  /*f570*/  HMMA.16816.F32 R32, R16.reuse, R48, RZ ;  /* 0x000000301020723c */ /* 0x040ff000000018ff */
[----:B------:R-:W-:Y:S01]  /*f580*/  HMMA.16816.F32 R24, R16, R44, RZ ;  /* 0x0000002c1018723c */ /* 0x000fe200000018ff */
[----:B--2---:R-:W-:-:S04]  /*f590*/  FFMA.FTZ R5, R54, c[0x0][0x2d0], -R0 ;  /* 0x0000b40036057a23 */ /* 0x004fc80000010800 */
[----:B------:R2:W-:Y:S03]  /*f5a0*/  MUFU.EX2 R218, R5 ;  /* 0x0000000500da7308 */ /* 0x0005e60000000800 */
[----:B-1----:R-:W-:Y:S07]  /*f5b0*/  HMMA.16816.F32 R124, R12, R40, R8 ;  /* 0x000000280c7c723c */ /* 0x002fee0000001808 */
[----:B------:R-:W-:-:S02]  /*f5c0*/  F2FP.PACK_AB R8, R217, R185 ;  /* 0x000000b9d908723e */ /* 0x000fc400000000ff */
[----:B------:R-:W-:Y:S02]  /*f5d0*/  F2FP.PACK_AB R10, R227, R219 ;  /* 0x000000dbe30a723e */ /* 0x000fe400000000ff */
[----:B---3--:R-:W-:Y:S01]  /*f5e0*/  F2FP.PACK_AB R9, R216, R215 ;  /* 0x000000d7d809723e */ /* 0x008fe200000000ff */
[----:B--2---:R-:W-:-:S04]  /*f5f0*/  FFMA.FTZ R5, R55, c[0x0][0x2d0], -R0 ;  /* 0x0000b40037057a23 */ /* 0x004fc80000010800 */
[----:B------:R-:W1:Y:S02]  /*f600*/  MUFU.EX2 R225, R5 ;  /* 0x0000000500e17308 */ /* 0x000e640000000800 */
[----:B-1----:R-:W-:-:S07]  /*f610*/  F2FP.PACK_AB R11, R225, R218 ;  /* 0x000000dae10b723e */ /* 0x002fce00000000ff */
[C---:B------:R-:W-:Y:S01]  /*f620*/  HMMA.16816.F32 R136, R8.reuse, R40, R32 ;  /* 0x000000280888723c */ /* 0x040fe20000001820 */
[----:B------:R-:W1:Y:S06]  /*f630*/  LDSM.16.MT88.4 R32, [R193] ;  /* 0x00000000c120783b */ /* 0x000e6c0000004200 */
[--C-:B------:R-:W-:Y:S01]  /*f640*/  FFMA.FTZ R41, R102, c[0x0][0x2d0], -R2.reuse ;  /* 0x0000b40066297a23 */ /* 0x100fe20000010802 */
[----:B------:R-:W-:Y:S01]  /*f650*/  HMMA.16816.F32 R140, R8, R28, R24 ;  /* 0x0000001c088c723c */ /* 0x000fe20000001818 */
[----:B------:R-:W-:Y:S02]  /*f660*/  FFMA.FTZ R40, R107, c[0x0][0x2d0], -R2 ;  /* 0x0000b4006b287a23 */ /* 0x000fe40000010802 */
[----:B------:R-:W-:Y:S01]  /*f670*/  FADD.FTZ R2, R162, R161 ;  /* 0x000000a1a2027221 */ /* 0x000fe20000010000 */
[----:B------:R-:W-:Y:S03]  /*f680*/  MUFU.EX2 R207, R41 ;  /* 0x0000002900cf7308 */ /* 0x000fe60000000800 */
[----:B------:R-:W-:-:S02]  /*f690*/  FFMA.FTZ R29, R116, c[0x0][0x2d0], -R0 ;  /* 0x0000b400741d7a23 */ /* 0x000fc40000010800 */
[----:B------:R-:W-:Y:S02]  /*f6a0*/  FFMA.FTZ R28, R119, c[0x0][0x2d0], -R0 ;  /* 0x0000b400771c7a23 */ /* 0x000fe40000010800 */
[----:B------:R-:W-:Y:S01]  /*f6b0*/  FADD.FTZ R2, R164, R2 ;  /* 0x00000002a4027221 */ /* 0x000fe20000010000 */
[----:B------:R-:W-:Y:S03]  /*f6c0*/  MUFU.EX2 R211, R40 ;  /* 0x0000002800d37308 */ /* 0x000fe60000000800 */
[----:B------:R-:W-:Y:S02]  /*f6d0*/  FADD.FTZ R67, R167, R2 ;  /* 0x00000002a7437221 */ /* 0x000fe40000010000 */
[----:B------:R-:W-:-:S03]  /*f6e0*/  FADD.FTZ R2, R187, R76 ;  /* 0x0000004cbb027221 */ /* 0x000fc60000010000 */
[----:B------:R-:W-:Y:S01]  /*f6f0*/  MUFU.EX2 R191, R29 ;  /* 0x0000001d00bf7308 */ /* 0x000fe20000000800 */
[----:B------:R-:W-:-:S04]  /*f700*/  FADD.FTZ R2, R222, R2 ;  /* 0x00000002de027221 */ /* 0x000fc80000010000 */
[----:B------:R-:W-:-:S03]  /*f710*/  FADD.FTZ R2, R224, R2 ;  /* 0x00000002e0027221 */ /* 0x000fc60000010000 */
[----:B------:R-:W-:Y:S01]  /*f720*/  MUFU.EX2 R210, R28 ;  /* 0x0000001c00d27308 */ /* 0x000fe20000000800 */
[----:B------:R-:W-:Y:S01]  /*f730*/  FADD.FTZ R2, R226, R2 ;  /* 0x00000002e2027221 */ /* 0x000fe20000010000 */
[----:B-1----:R-:W-:Y:S03]  /*f740*/  HMMA.16816.F32 R24, R20, R32, RZ ;  /* 0x000000201418723c */ /* 0x002fe600000018ff */
[----:B------:R-:W-:-:S03]  /*f750*/  FADD.FTZ R2, R109, R2 ;  /* 0x000000026d027221 */ /* 0x000fc60000010000 */
[----:B------:R-:W-:Y:S01]  /*f760*/  MUFU.EX2 R187, R123 ;  /* 0x0000007b00bb7308 */ /* 0x000fe20000000800 */
[----:B------:R-:W-:Y:S01]  /*f770*/  FADD.FTZ R2, R189, R2 ;  /* 0x00000002bd027221 */ /* 0x000fe20000010000 */
[----:B------:R-:W-:Y:S03]  /*f780*/  HMMA.16816.F32 R4, R16, R32, RZ ;  /* 0x000000201004723c */ /* 0x000fe600000018ff */
[----:B------:R-:W-:-:S03]  /*f790*/  FADD.FTZ R2, R190, R2 ;  /* 0x00000002be027221 */ /* 0x000fc60000010000 */
[----:B------:R-:W-:Y:S01]  /*f7a0*/  MUFU.EX2 R167, R122 ;  /* 0x0000007a00a77308 */ /* 0x000fe20000000800 */
[----:B------:R-:W-:-:S07]  /*f7b0*/  FADD.FTZ R2, R213, R2 ;  /* 0x00000002d5027221 */ /* 0x000fce0000010000 */
[----:B------:R-:W-:Y:S02]  /*f7c0*/  MUFU.EX2 R161, R159 ;  /* 0x0000009f00a17308 */ /* 0x000fe40000000800 */
[-C--:B------:R-:W-:Y:S01]  /*f7d0*/  HMMA.16816.F32 R132, R12, R36.reuse, R24 ;  /* 0x000000240c84723c */ /* 0x080fe20000001818 */
[----:B------:R-:W1:Y:S05]  /*f7e0*/  LDSM.16.MT88.4 R24, [R195] ;  /* 0x00000000c318783b */ /* 0x000e6a0000004200 */
[----:B------:R-:W-:Y:S02]  /*f7f0*/  MUFU.EX2 R164, R108 ;  /* 0x0000006c00a47308 */ /* 0x000fe40000000800 */
[----:B------:R-:W-:Y:S07]  /*f800*/  HMMA.16816.F32 R128, R8, R36, R4 ;  /* 0x000000240880723c */ /* 0x000fee0000001804 */
[----:B------:R-:W-:-:S02]  /*f810*/  FADD.FTZ R4, R155, R154 ;  /* 0x0000009a9b047221 */ /* 0x000fc40000010000 */
[--C-:B------:R-:W-:Y:S01]  /*f820*/  FFMA.FTZ R154, R120, c[0x0][0x2d0], -R0.reuse ;  /* 0x0000b400789a7a23 */ /* 0x100fe20000010800 */
[----:B------:R-:W-:Y:S01]  /*f830*/  MUFU.EX2 R155, R64 ;  /* 0x00000040009b7308 */ /* 0x000fe20000000800 */
[--C-:B------:R-:W-:Y:S02]  /*f840*/  FFMA.FTZ R37, R112, c[0x0][0x2d0], -R0.reuse ;  /* 0x0000b40070257a23 */ /* 0x100fe40000010800 */
[--C-:B------:R-:W-:Y:S02]  /*f850*/  FFMA.FTZ R36, R114, c[0x0][0x2d0], -R0.reuse ;  /* 0x0000b40072247a23 */ /* 0x100fe40000010800 */
[----:B------:R-:W-:Y:S02]  /*f860*/  FFMA.FTZ R120, R118, c[0x0][0x2d0], -R0 ;  /* 0x0000b40076787a23 */ /* 0x000fe40000010800 */
[----:B------:R-:W-:Y:S01]  /*f870*/  FADD.FTZ R0, R160, R4 ;  /* 0x00000004a0007221 */ /* 0x000fe20000010000 */
[----:B------:R-:W-:Y:S01]  /*f880*/  MUFU.EX2 R153, R36 ;  /* 0x0000002400997308 */ /* 0x000fe20000000800 */
[----:B------:R-:W2:Y:S02]  /*f890*/  LDSM.16.MT88.4 R4, [R195+0x800] ;  /* 0x00080000c304783b */ /* 0x000ea40000004200 */
[----:B------:R-:W-:-:S02]  /*f8a0*/  FADD.FTZ R3, R163, R0 ;  /* 0x00000000a3037221 */ /* 0x000fc40000010000 */
[----:B------:R-:W-:-:S03]  /*f8b0*/  FADD.FTZ R0, R186, R67 ;  /* 0x00000043ba007221 */ /* 0x000fc60000010000 */
[----:B------:R-:W-:Y:S01]  /*f8c0*/  MUFU.EX2 R186, R79 ;  /* 0x0000004f00ba7308 */ /* 0x000fe20000000800 */
[----:B------:R-:W-:-:S04]  /*f8d0*/  FADD.FTZ R0, R220, R0 ;  /* 0x00000000dc007221 */ /* 0x000fc80000010000 */
[----:B------:R-:W-:Y:S01]  /*f8e0*/  FADD.FTZ R0, R221, R0 ;  /* 0x00000000dd007221 */ /* 0x000fe20000010000 */
[----:B-1----:R-:W-:Y:S02]  /*f8f0*/  HMMA.16816.F32 R52, R16, R24, RZ ;  /* 0x000000181034723c */ /* 0x002fe400000018ff */
[----:B------:R-:W-:Y:S01]  /*f900*/  MUFU.EX2 R163, R158 ;  /* 0x0000009e00a37308 */ /* 0x000fe20000000800 */
[----:B------:R-:W-:-:S05]  /*f910*/  FADD.FTZ R0, R223, R0 ;  /* 0x00000000df007221 */ /* 0x000fca0000010000 */
[----:B------:R-:W-:Y:S02]  /*f920*/  HMMA.16816.F32 R56, R20, R24, RZ ;  /* 0x000000181438723c */ /* 0x000fe400000018ff */
[----:B------:R-:W1:Y:S08]  /*f930*/  MUFU.EX2 R25, R66 ;  /* 0x0000004200197308 */ /* 0x000e700000000800 */
[----:B------:R-:W-:Y:S08]  /*f940*/  MUFU.EX2 R160, R154 ;  /* 0x0000009a00a07308 */ /* 0x000ff00000000800 */
[----:B------:R3:W-:Y:S01]  /*f950*/  MUFU.EX2 R162, R120 ;  /* 0x0000007800a27308 */ /* 0x0007e20000000800 */
[----:B--2---:R-:W-:Y:S01]  /*f960*/  HMMA.16816.F32 R112, R8, R4, R52 ;  /* 0x000000040870723c */ /* 0x004fe20000001834 */
[----:B-1----:R-:W-:-:S04]  /*f970*/  FADD.FTZ R0, R25, R0 ;  /* 0x0000000019007221 */ /* 0x002fc80000010000 */
[----:B------:R-:W-:-:S03]  /*f980*/  FADD.FTZ R0, R186, R0 ;  /* 0x00000000ba007221 */ /* 0x000fc60000010000 */
[----:B------:R-:W-:Y:S01]  /*f990*/  HMMA.16816.F32 R52, R16, R50, RZ ;  /* 0x000000321034723c */ /* 0x000fe200000018ff */
[----:B------:R-:W-:-:S04]  /*f9a0*/  FADD.FTZ R0, R188, R0 ;  /* 0x00000000bc007221 */ /* 0x000fc80000010000 */
[----:B------:R-:W-:Y:S01]  /*f9b0*/  FADD.FTZ R0, R212, R0 ;  /* 0x00000000d4007221 */ /* 0x000fe20000010000 */
[----:B---3--:R-:W-:Y:S02]  /*f9c0*/  LDSM.16.MT88.4 R120, [R192+0x2000] ;  /* 0x00200000c078783b */ /* 0x008fe40000004200 */
[----:B------:R-:W-:Y:S07]  /*f9d0*/  HMMA.16816.F32 R116, R12, R4, R56 ;  /* 0x000000040c74723c */ /* 0x000fee0000001838 */
[----:B------:R-:W-:Y:S01]  /*f9e0*/  F2FP.PACK_AB R4, R155, R151 ;  /* 0x000000979b04723e */ /* 0x000fe200000000ff */
[----:B------:R-:W-:Y:S08]  /*f9f0*/  HMMA.16816.F32 R48, R20, R50, RZ ;  /* 0x000000321430723c */ /* 0x000ff000000018ff */
[----:B------:R-:W-:Y:S08]  /*fa00*/  HMMA.16816.F32 R56, R8, R42, R52 ;  /* 0x0000002a0838723c */ /* 0x000ff00000001834 */
[-C--:B------:R-:W-:Y:S08]  /*fa10*/  HMMA.16816.F32 R52, R16, R46.reuse, RZ ;  /* 0x0000002e1034723c */ /* 0x080ff000000018ff */
[----:B------:R-:W-:Y:S08]  /*fa20*/  HMMA.16816.F32 R44, R20, R46, RZ ;  /* 0x0000002e142c723c */ /* 0x000ff000000018ff */
[----:B------:R-:W-:Y:S08]  /*fa30*/  HMMA.16816.F32 R48, R12, R42, R48 ;  /* 0x0000002a0c30723c */ /* 0x000ff00000001830 */
[----:B------:R-:W-:Y:S08]  /*fa40*/  HMMA.16816.F32 R60, R8, R30, R52 ;  /* 0x0000001e083c723c */ /* 0x000ff00000001834 */
[-C--:B------:R-:W-:Y:S08]  /*fa50*/  HMMA.16816.F32 R52, R16, R34.reuse, RZ ;  /* 0x000000221034723c */ /* 0x080ff000000018ff */
[C---:B------:R-:W-:Y:S08]  /*fa60*/  HMMA.16816.F32 R32, R20.reuse, R34, RZ ;  /* 0x000000221420723c */ /* 0x040ff000000018ff */
[----:B------:R-:W-:Y:S08]  /*fa70*/  HMMA.16816.F32 R20, R20, R26, RZ ;  /* 0x0000001a1414723c */ /* 0x000ff000000018ff */
[C---:B------:R-:W-:Y:S08]  /*fa80*/  HMMA.16816.F32 R44, R12.reuse, R30, R44 ;  /* 0x0000001e0c2c723c */ /* 0x040ff0000000182c */
[C---:B------:R-:W-:Y:S08]  /*fa90*/  HMMA.16816.F32 R32, R12.reuse, R38, R32 ;  /* 0x000000260c20723c */ /* 0x040ff00000001820 */
[----:B------:R-:W-:Y:S01]  /*faa0*/  HMMA.16816.F32 R20, R12, R6, R20 ;  /* 0x000000060c14723c */ /* 0x000fe20000001814 */
[----:B------:R-:W1:Y:S07]  /*fab0*/  LDSM.16.MT88.4 R12, [R192+0x1000] ;  /* 0x00100000c00c783b */ /* 0x000e6e0000004200 */
[----:B------:R-:W-:Y:S01]  /*fac0*/  HMMA.16816.F32 R16, R16, R26, RZ ;  /* 0x0000001a1010723c */ /* 0x000fe200000018ff */
[----:B------:R-:W2:Y:S07]  /*fad0*/  MUFU.EX2 R26, R37 ;  /* 0x00000025001a7308 */ /* 0x000eae0000000800 */
[C---:B------:R-:W-:Y:S01]  /*fae0*/  HMMA.16816.F32 R72, R8.reuse, R38, R52 ;  /* 0x000000260848723c */ /* 0x040fe20000001834 */
[----:B------:R-:W-:Y:S01]  /*faf0*/  MUFU.EX2 R27, R172 ;  /* 0x000000ac001b7308 */ /* 0x000fe20000000800 */
[----:B--2---:R-:W-:Y:S11]  /*fb00*/  F2FP.PACK_AB R5, R153, R26 ;  /* 0x0000001a9905723e */ /* 0x004ff600000000ff */
[----:B------:R-:W-:Y:S03]  /*fb10*/  @!UPT UIADD3 URZ, URZ, URZ, URZ ;  /* 0x0000003f3f3ff290 */ /* 0x000fe6000fffe03f */
[----:B------:R-:W-:Y:S07]  /*fb20*/  HMMA.16816.F32 R80, R8, R6, R16 ;  /* 0x000000060850723c */ /* 0x000fee0000001810 */
[----:B------:R-:W-:Y:S01]  /*fb30*/  F2FP.PACK_AB R8, R189, R109 ;  /* 0x0000006dbd08723e */ /* 0x000fe200000000ff */
[----:B------:R-:W-:Y:S01]  /*fb40*/  FADD.FTZ R17, R184, R89 ;  /* 0x00000059b8117221 */ /* 0x000fe20000010000 */
[----:B------:R-:W-:Y:S01]  /*fb50*/  F2FP.PACK_AB R9, R186, R25 ;  /* 0x00000019ba09723e */ /* 0x000fe200000000ff */
[----:B------:R-:W-:Y:S01]  /*fb60*/  FADD.FTZ R16, R185, R3 ;  /* 0x00000003b9107221 */ /* 0x000fe20000010000 */
[----:B------:R-:W-:Y:S01]  /*fb70*/  F2FP.PACK_AB R10, R213, R190 ;  /* 0x000000bed50a723e */ /* 0x000fe200000000ff */
[----:B------:R-:W-:Y:S01]  /*fb80*/  FADD.FTZ R3, R214, R17 ;  /* 0x00000011d6037221 */ /* 0x000fe20000010000 */
[----:B------:R-:W-:Y:S01]  /*fb90*/  F2FP.PACK_AB R11, R212, R188 ;  /* 0x000000bcd40b723e */ /* 0x000fe200000000ff */
[----:B------:R-:W-:Y:S01]  /*fba0*/  MUFU.EX2 R184, R149 ;  /* 0x0000009500b87308 */ /* 0x000fe20000000800 */
[----:B------:R-:W-:Y:S01]  /*fbb0*/  F2FP.PACK_AB R6, R211, R207 ;  /* 0x000000cfd306723e */ /* 0x000fe200000000ff */
[----:B------:R-:W-:Y:S01]  /*fbc0*/  FADD.FTZ R3, R215, R3 ;  /* 0x00000003d7037221 */ /* 0x000fe20000010000 */
[----:B------:R-:W-:-:S03]  /*fbd0*/  F2FP.PACK_AB R7, R210, R191 ;  /* 0x000000bfd207723e */ /* 0x000fc600000000ff */
[----:B-1----:R-:W-:Y:S01]  /*fbe0*/  HMMA.16816.F32 R64, R8, R12, R124 ;  /* 0x0000000c0840723c */ /* 0x002fe2000000187c */
[----:B------:R-:W-:Y:S01]  /*fbf0*/  FADD.FTZ R3, R216, R3 ;  /* 0x00000003d8037221 */ /* 0x000fe20000010000 */
[----:B------:R-:W1:Y:S03]  /*fc00*/  MUFU.EX2 R185, R148 ;  /* 0x0000009400b97308 */ /* 0x000e660000000800 */
[----:B------:R-:W-:-:S03]  /*fc10*/  FADD.FTZ R3, R218, R3 ;  /* 0x00000003da037221 */ /* 0x000fc60000010000 */
[----:B------:R-:W-:Y:S01]  /*fc20*/  HMMA.16816.F32 R104, R4, R14, R56 ;  /* 0x0000000e0468723c */ /* 0x000fe20000001838 */
[----:B------:R-:W-:Y:S01]  /*fc30*/  FADD.FTZ R3, R225, R3 ;  /* 0x00000003e1037221 */ /* 0x000fe20000010000 */
[----:B------:R-:W-:Y:S03]  /*fc40*/  MUFU.EX2 R89, R171 ;  /* 0x000000ab00597308 */ /* 0x000fe60000000800 */
[----:B------:R-:W-:-:S03]  /*fc50*/  FADD.FTZ R3, R26, R3 ;  /* 0x000000031a037221 */ /* 0x000fc60000010000 */
[----:B------:R-:W-:Y:S01]  /*fc60*/  HMMA.16816.F32 R124, R4, R12, R136 ;  /* 0x0000000c047c723c */ /* 0x000fe20000001888 */
[----:B------:R-:W-:Y:S01]  /*fc70*/  FADD.FTZ R3, R153, R3 ;  /* 0x0000000399037221 */ /* 0x000fe20000010000 */
[----:B------:R-:W-:Y:S03]  /*fc80*/  MUFU.EX2 R25, R180 ;  /* 0x000000b400197308 */ /* 0x000fe60000000800 */
[----:B------:R-:W-:-:S03]  /*fc90*/  FADD.FTZ R3, R191, R3 ;  /* 0x00000003bf037221 */ /* 0x000fc60000010000 */
[C---:B------:R-:W-:Y:S01]  /*fca0*/  HMMA.16816.F32 R56, R8.reuse, R14, R48 ;  /* 0x0000000e0838723c */ /* 0x040fe20000001830 */
[----:B------:R-:W2:Y:S01]  /*fcb0*/  LDSM.16.MT88.4 R12, [R196+0x1000] ;  /* 0x00100000c40c783b */ /* 0x000ea20000004200 */
[----:B------:R-:W-:Y:S06]  /*fcc0*/  MUFU.EX2 R26, R110 ;  /* 0x0000006e001a7308 */ /* 0x000fec0000000800 */
[-C--:B--2---:R-:W-:Y:S08]  /*fcd0*/  HMMA.16816.F32 R52, R8, R12.reuse, R144 ;  /* 0x0000000c0834723c */ /* 0x084ff00000001890 */
[C---:B------:R-:W-:Y:S08]  /*fce0*/  HMMA.16816.F32 R100, R4.reuse, R12, R140 ;  /* 0x0000000c0464723c */ /* 0x040ff0000000188c */
[-C--:B------:R-:W-:Y:S08]  /*fcf0*/  HMMA.16816.F32 R96, R4, R14.reuse, R60 ;  /* 0x0000000e0460723c */ /* 0x080ff0000000183c */
[C---:B------:R-:W-:Y:S01]  /*fd00*/  HMMA.16816.F32 R48, R8.reuse, R14, R44 ;  /* 0x0000000e0830723c */ /* 0x040fe2000000182c */
[----:B------:R-:W2:Y:S07]  /*fd10*/  LDSM.16.MT88.4 R12, [R193+0x1000] ;  /* 0x00100000c10c783b */ /* 0x000eae0000004200 */
[-C--:B--2---:R-:W-:Y:S08]  /*fd20*/  HMMA.16816.F32 R44, R8, R12.reuse, R132 ;  /* 0x0000000c082c723c */ /* 0x084ff00000001884 */
[C---:B------:R-:W-:Y:S08]  /*fd30*/  HMMA.16816.F32 R76, R4.reuse, R12, R128 ;  /* 0x0000000c044c723c */ /* 0x040ff00000001880 */
[-C--:B------:R-:W-:Y:S08]  /*fd40*/  HMMA.16816.F32 R72, R4, R14.reuse, R72 ;  /* 0x0000000e0448723c */ /* 0x080ff00000001848 */
[----:B------:R-:W-:Y:S01]  /*fd50*/  HMMA.16816.F32 R32, R8, R14, R32 ;  /* 0x0000000e0820723c */ /* 0x000fe20000001820 */
[----:B------:R-:W2:Y:S07]  /*fd60*/  LDSM.16.MT88.4 R12, [R195+0x1000] ;  /* 0x00100000c30c783b */ /* 0x000eae0000004200 */
[C---:B--2---:R-:W-:Y:S01]  /*fd70*/  HMMA.16816.F32 R60, R4.reuse, R12, R112 ;  /* 0x0000000c043c723c */ /* 0x044fe20000001870 */
[----:B------:R-:W-:Y:S07]  /*fd80*/  LDSM.16.MT88.4 R112, [R196+0x2000] ;  /* 0x00200000c470783b */ /* 0x000fee0000004200 */
[----:B------:R-:W-:Y:S01]  /*fd90*/  HMMA.16816.F32 R40, R4, R14, R80 ;  /* 0x0000000e0428723c */ /* 0x000fe20000001850 */
[----:B------:R-:W-:Y:S06]  /*fda0*/  MUFU.EX2 R80, R170 ;  /* 0x000000aa00507308 */ /* 0x000fec0000000800 */
[----:B------:R-:W-:Y:S01]  /*fdb0*/  FADD.FTZ R4, R217, R16 ;  /* 0x00000010d9047221 */ /* 0x000fe20000010000 */
[----:B------:R-:W-:Y:S01]  /*fdc0*/  HMMA.16816.F32 R36, R8, R12, R116 ;  /* 0x0000000c0824723c */ /* 0x000fe20000001874 */
[----:B------:R-:W2:Y:S01]  /*fdd0*/  LDSM.16.MT88.4 R16, [R196+0x1800] ;  /* 0x00180000c410783b */ /* 0x000ea20000004200 */
[----:B------:R-:W3:Y:S01]  /*fde0*/  MUFU.EX2 R117, R150 ;  /* 0x0000009600757308 */ /* 0x000ee20000000800 */
[----:B------:R-:W-:Y:S01]  /*fdf0*/  FADD.FTZ R24, R219, R4 ;  /* 0x00000004db187221 */ /* 0x000fe20000010000 */
[----:B-1----:R-:W-:-:S02]  /*fe00*/  F2FP.PACK_AB R6, R187, R185 ;  /* 0x000000b9bb06723e */ /* 0x002fc400000000ff */
[----:B------:R-:W-:Y:S01]  /*fe10*/  F2FP.PACK_AB R7, R176, R167 ;  /* 0x000000a7b007723e */ /* 0x000fe200000000ff */
[----:B------:R-:W-:Y:S01]  /*fe20*/  FADD.FTZ R24, R227, R24 ;  /* 0x00000018e3187221 */ /* 0x000fe20000010000 */
[----:B------:R-:W-:Y:S01]  /*fe30*/  HMMA.16816.F32 R28, R8, R14, R20 ;  /* 0x0000000e081c723c */ /* 0x000fe20000001814 */
[----:B------:R-:W1:Y:S01]  /*fe40*/  LDSM.16.MT88.4 R20, [R192+0x1800] ;  /* 0x00180000c014783b */ /* 0x000e620000004200 */
[----:B------:R-:W4:Y:S03]  /*fe50*/  MUFU.EX2 R116, R90 ;  /* 0x0000005a00747308 */ /* 0x000f260000000800 */
[----:B------:R-:W5:Y:S04]  /*fe60*/  LDSM.16.MT88.4 R12, [R193+0x1800] ;  /* 0x00180000c10c783b */ /* 0x000f680000004200 */
[----:B------:R-:W5:Y:S01]  /*fe70*/  LDSM.16.MT88.4 R8, [R195+0x1800] ;  /* 0x00180000c308783b */ /* 0x000f620000004200 */
[----:B---3--:R-:W-:Y:S01]  /*fe80*/  F2FP.PACK_AB R4, R184, R117 ;  /* 0x00000075b804723e */ /* 0x008fe200000000ff */
[----:B------:R-:W3:Y:S01]  /*fe90*/  MUFU.EX2 R83, R169 ;  /* 0x000000a900537308 */ /* 0x000ee20000000800 */
[----:B----4-:R-:W-:-:S07]  /*fea0*/  F2FP.PACK_AB R5, R168, R116 ;  /* 0x00000074a805723e */ /* 0x010fce00000000ff */
[----:B------:R-:W4:Y:S08]  /*feb0*/  MUFU.EX2 R81, R175 ;  /* 0x000000af00517308 */ /* 0x000f300000000800 */
[----:B------:R-:W1:Y:S01]  /*fec0*/  MUFU.EX2 R90, R174 ;  /* 0x000000ae005a7308 */ /* 0x000e620000000800 */
[----:B---3--:R-:W-:Y:S01]  /*fed0*/  F2FP.PACK_AB R157, R83, R80 ;  /* 0x00000050539d723e */ /* 0x008fe200000000ff */
[C---:B--2---:R-:W-:Y:S06]  /*fee0*/  HMMA.16816.F32 R52, R4.reuse, R16, R52 ;  /* 0x000000100434723c */ /* 0x044fec0000001834 */
[----:B------:R-:W2:Y:S01]  /*fef0*/  MUFU.EX2 R82, R177 ;  /* 0x000000b100527308 */ /* 0x000ea20000000800 */
[----:B----4-:R-:W-:Y:S01]  /*ff00*/  F2FP.PACK_AB R156, R81, R89 ;  /* 0x00000059519c723e */ /* 0x010fe200000000ff */
[----:B-1----:R-:W-:Y:S01]  /*ff10*/  HMMA.16816.F32 R64, R4, R20, R64 ;  /* 0x000000140440723c */ /* 0x002fe20000001840 */
[----:B------:R-:W-:-:S07]  /*ff20*/  F2FP.PACK_AB R158, R91, R90 ;  /* 0x0000005a5b9e723e */ /* 0x000fce00000000ff */
[----:B------:R-:W-:Y:S01]  /*ff30*/  HMMA.16816.F32 R56, R4, R22, R56 ;  /* 0x000000160438723c */ /* 0x000fe20000001838 */
[----:B--2---:R-:W-:-:S07]  /*ff40*/  F2FP.PACK_AB R159, R82, R27 ;  /* 0x0000001b529f723e */ /* 0x004fce00000000ff */
[C---:B------:R-:W-:Y:S08]  /*ff50*/  HMMA.16816.F32 R48, R4.reuse, R18, R48 ;  /* 0x000000120430723c */ /* 0x040ff00000001830 */
[C---:B-----5:R-:W-:Y:S08]  /*ff60*/  HMMA.16816.F32 R44, R4.reuse, R12, R44 ;  /* 0x0000000c042c723c */ /* 0x060ff0000000182c */
[C---:B------:R-:W-:Y:S08]  /*ff70*/  HMMA.16816.F32 R32, R4.reuse, R14, R32 ;  /* 0x0000000e0420723c */ /* 0x040ff00000001820 */
[C---:B------:R-:W-:Y:S08]  /*ff80*/  HMMA.16816.F32 R36, R4.reuse, R8, R36 ;  /* 0x000000080424723c */ /* 0x040ff00000001824 */
[----:B------:R-:W-:Y:S07]  /*ff90*/  HMMA.16816.F32 R28, R4, R10, R28 ;  /* 0x0000000a041c723c */ /* 0x000fee000000181c */
[----:B------:R-:W-:Y:S01]  /*ffa0*/  F2FP.PACK_AB R4, R163, R161 ;  /* 0x000000a1a304723e */ /* 0x000fe200000000ff */
[----:B------:R-:W-:Y:S01]  /*ffb0*/  HMMA.16816.F32 R128, R156, R120, R64 ;  /* 0x000000789c80723c */ /* 0x000fe20000001840 */
[----:B------:R-:W-:-:S02]  /*ffc0*/  F2FP.PACK_AB R6, R166, R165 ;  /* 0x000000a5a606723e */ /* 0x000fc400000000ff */
[----:B------:R-:W-:Y:S02]  /*ffd0*/  F2FP.PACK_AB R5, R162, R160 ;  /* 0x000000a0a205723e */ /* 0x000fe400000000ff */
[----:B------:R-:W-:-:S03]  /*ffe0*/  F2FP.PACK_AB R7, R92, R164 ;  /* 0x000000a45c07723e */ /* 0x000fc600000000ff */
[----:B------:R-:W-:Y:S08]  /*fff0*/  HMMA.16816.F32 R132, R156, R122, R56 ;  /* 0x0000007a9c84723c */ /* 0x000ff00000001838 */
[C---:B------:R-:W-:Y:S08]  /*10000*/  HMMA.16816.F32 R124, R4.reuse, R20, R124 ;  /* 0x00000014047c723c */ /* 0x040ff0000000187c */
[C---:B------:R-:W-:Y:S08]  /*10010*/  HMMA.16816.F32 R100, R4.reuse, R16, R100 ;  /* 0x000000100464723c */ /* 0x040ff00000001864 */
[C---:B------:R-:W-:Y:S01]  /*10020*/  HMMA.16816.F32 R20, R4.reuse, R22, R104 ;  /* 0x000000160414723c */ /* 0x040fe20000001868 */
[----:B------:R-:W1:Y:S07]  /*10030*/  LDSM.16.MT88.4 R104, [R193+0x2000] ;  /* 0x00200000c168783b */ /* 0x000e6e0000004200 */
[C---:B------:R-:W-:Y:S08]  /*10040*/  HMMA.16816.F32 R16, R4.reuse, R18, R96 ;  /* 0x000000120410723c */ /* 0x040ff00000001860 */
[C---:B------:R-:W-:Y:S01]  /*10050*/  HMMA.16816.F32 R76, R4.reuse, R12, R76 ;  /* 0x0000000c044c723c */ /* 0x040fe2000000184c */
[----:B------:R-:W-:Y:S07]  /*10060*/  MUFU.EX2 R13, R182 ;  /* 0x000000b6000d7308 */ /* 0x000fee0000000800 */
[C---:B------:R-:W-:Y:S01]  /*10070*/  HMMA.16816.F32 R72, R4.reuse, R14, R72 ;  /* 0x0000000e0448723c */ /* 0x040fe20000001848 */
[----:B------:R-:W2:Y:S07]  /*10080*/  MUFU.EX2 R15, R181 ;  /* 0x000000b5000f7308 */ /* 0x000eae0000000800 */
[C---:B------:R-:W-:Y:S01]  /*10090*/  HMMA.16816.F32 R60, R4.reuse, R8, R60 ;  /* 0x00000008043c723c */ /* 0x040fe2000000183c */
[----:B------:R-:W-:Y:S07]  /*100a0*/  MUFU.EX2 R12, R179 ;  /* 0x000000b3000c7308 */ /* 0x000fee0000000800 */
[----:B------:R-:W-:Y:S01]  /*100b0*/  HMMA.16816.F32 R40, R4, R10, R40 ;  /* 0x0000000a0428723c */ /* 0x000fe20000001828 */
[----:B------:R-:W3:Y:S01]  /*100c0*/  LDSM.16.MT88.4 R8, [R195+0x2000] ;  /* 0x00200000c308783b */ /* 0x000ee20000004200 */
[----:B------:R-:W4:Y:S01]  /*100d0*/  MUFU.EX2 R7, R183 ;  /* 0x000000b700077308 */ /* 0x000f220000000800 */
[----:B--2---:R-:W-:-:S04]  /*100e0*/  F2FP.PACK_AB R98, R25, R15 ;  /* 0x0000000f1962723e */ /* 0x004fc800000000ff */
[----:B------:R-:W-:Y:S01]  /*100f0*/  FADD.FTZ R4, R151, R24 ;  /* 0x0000001897047221 */ /* 0x000fe20000010000 */
[C---:B------:R-:W-:Y:S01]  /*10100*/  HMMA.16816.F32 R136, R156.reuse, R112, R52 ;  /* 0x000000709c88723c */ /* 0x040fe20000001834 */
[----:B------:R-:W-:Y:S01]  /*10110*/  FADD.FTZ R5, R210, R3 ;  /* 0x00000003d2057221 */ /* 0x000fe20000010000 */
[----:B------:R-:W2:Y:S01]  /*10120*/  MUFU.EX2 R14, R178 ;  /* 0x000000b2000e7308 */ /* 0x000ea20000000800 */
[----:B------:R-:W-:Y:S02]  /*10130*/  FADD.FTZ R4, R155, R4 ;  /* 0x000000049b047221 */ /* 0x000fe40000010000 */
[----:B------:R-:W-:Y:S02]  /*10140*/  FADD.FTZ R5, R160, R5 ;  /* 0x00000005a0057221 */ /* 0x000fe40000010000 */
[----:B------:R-:W-:Y:S01]  /*10150*/  FADD.FTZ R4, R207, R4 ;  /* 0x00000004cf047221 */ /* 0x000fe20000010000 */
[----:B------:R-:W-:Y:S01]  /*10160*/  HMMA.16816.F32 R140, R156, R114, R48 ;  /* 0x000000729c8c723c */ /* 0x000fe20000001830 */
[----:B------:R-:W-:Y:S01]  /*10170*/  FADD.FTZ R5, R162, R5 ;  /* 0x00000005a2057221 */ /* 0x000fe20000010000 */
[----:B------:R-:W5:Y:S01]  /*10180*/  MUFU.EX2 R24, R111 ;  /* 0x0000006f00187308 */ /* 0x000f620000000800 */
[----:B------:R-:W-:Y:S01]  /*10190*/  FADD.FTZ R6, R211, R4 ;  /* 0x00000004d3067221 */ /* 0x000fe20000010000 */
[----:B----4-:R-:W-:Y:S01]  /*101a0*/  F2FP.PACK_AB R96, R13, R7 ;  /* 0x000000070d60723e */ /* 0x010fe200000000ff */
[----:B------:R-:W-:-:S02]  /*101b0*/  FADD.FTZ R4, R117, R2 ;  /* 0x0000000275047221 */ /* 0x000fc40000010000 */
[----:B------:R-:W-:Y:S01]  /*101c0*/  FADD.FTZ R2, R116, R0 ;  /* 0x0000000074027221 */ /* 0x000fe20000010000 */
[C---:B-1----:R-:W-:Y:S01]  /*101d0*/  HMMA.16816.F32 R144, R156.reuse, R104, R44 ;  /* 0x000000689c90723c */ /* 0x042fe2000000182c */
[----:B------:R-:W-:Y:S01]  /*101e0*/  FADD.FTZ R0, R161, R6 ;  /* 0x00000006a1007221 */ /* 0x000fe20000010000 */
[----:B--2---:R-:W-:Y:S01]  /*101f0*/  F2FP.PACK_AB R97, R14, R12 ;  /* 0x0000000c0e61723e */ /* 0x004fe200000000ff */
[----:B------:R-:W-:Y:S02]  /*10200*/  FADD.FTZ R3, R184, R4 ;  /* 0x00000004b8037221 */ /* 0x000fe40000010000 */
[----:B------:R-:W-:Y:S02]  /*10210*/  FADD.FTZ R4, R168, R2 ;  /* 0x00000002a8047221 */ /* 0x000fe40000010000 */
[----:B------:R-:W-:Y:S01]  /*10220*/  FADD.FTZ R2, R163, R0 ;  /* 0x00000000a3027221 */ /* 0x000fe20000010000 */
[----:B------:R-:W-:Y:S01]  /*10230*/  HMMA.16816.F32 R148, R156, R106, R32 ;  /* 0x0000006a9c94723c */ /* 0x000fe20000001820 */
[----:B------:R-:W-:Y:S01]  /*10240*/  FADD.FTZ R0, R185, R3 ;  /* 0x00000003b9007221 */ /* 0x000fe20000010000 */
[----:B-----5:R-:W-:Y:S01]  /*10250*/  F2FP.PACK_AB R99, R26, R24 ;  /* 0x000000181a63723e */ /* 0x020fe200000000ff */
        /* <DEDUP_REMOVED lines=9> */
[----:B------:R-:W-:Y:S01]  /*102f0*/  IADD3 R0, R228, -0x2, RZ ;  /* 0xfffffffee4007810 */ /* 0x000fe20007ffe0ff */
[----:B------:R-:W-:Y:S01]  /*10300*/  FADD.FTZ R3, R166, R3 ;  /* 0x00000003a6037221 */ /* 0x000fe20000010000 */
[C---:B------:R-:W-:Y:S01]  /*10310*/  HMMA.16816.F32 R116, R96.reuse, R112, R100 ;  /* 0x000000706074723c */ /* 0x040fe20000001864 */
[----:B------:R-:W-:Y:S01]  /*10320*/  FADD.FTZ R2, R92, R5 ;  /* 0x000000055c027221 */ /* 0x000fe20000010000 */
[----:B------:R-:W-:Y:S01]  /*10330*/  ISETP.GE.AND P0, PT, R0, R252, PT ;  /* 0x000000fc0000720c */ /* 0x000fe20003f06270 */
        /* <DEDUP_REMOVED lines=8> */
[----:B---3--:R-:W-:Y:S01]  /*103c0*/  HMMA.16816.F32 R152, R156, R8, R36 ;  /* 0x000000089c98723c */ /* 0x008fe20000001824 */
[----:B------:R-:W-:Y:S02]  /*103d0*/  FADD.FTZ R3, R15, R3 ;  /* 0x000000030f037221 */ /* 0x000fe40000010000 */
[----:B------:R-:W-:Y:S02]  /*103e0*/  FADD.FTZ R2, R24, R2 ;  /* 0x0000000218027221 */ /* 0x000fe40000010000 */
[----:B------:R-:W-:-:S02]  /*103f0*/  FADD.FTZ R239, R91, R5 ;  /* 0x000000055bef7221 */ /* 0x000fc40000010000 */
[----:B------:R-:W-:Y:S01]  /*10400*/  FADD.FTZ R243, R82, R4 ;  /* 0x0000000452f37221 */ /* 0x000fe20000010000 */
[----:B------:R-:W-:Y:S01]  /*10410*/  HMMA.16816.F32 R120, R96, R122, R20 ;  /* 0x0000007a6078723c */ /* 0x000fe20000001814 */
[----:B------:R-:W-:Y:S02]  /*10420*/  FADD.FTZ R246, R25, R3 ;  /* 0x0000000319f67221 */ /* 0x000fe40000010000 */
[----:B------:R-:W-:-:S05]  /*10430*/  FADD.FTZ R247, R26, R2 ;  /* 0x000000021af77221 */ /* 0x000fca0000010000 */
[C---:B------:R-:W-:Y:S08]  /*10440*/  HMMA.16816.F32 R112, R96.reuse, R114, R16 ;  /* 0x000000726070723c */ /* 0x040ff00000001810 */
[C---:B------:R-:W-:Y:S08]  /*10450*/  HMMA.16816.F32 R104, R96.reuse, R106, R72 ;  /* 0x0000006a6068723c */ /* 0x040ff00000001848 */
[----:B------:R-:W-:Y:S08]  /*10460*/  HMMA.16816.F32 R100, R96, R8, R60 ;  /* 0x000000086064723c */ /* 0x000ff0000000183c */
[-C--:B------:R-:W-:Y:S08]  /*10470*/  HMMA.16816.F32 R156, R156, R10.reuse, R28 ;  /* 0x0000000a9c9c723c */ /* 0x080ff0000000181c */
[----:B------:R-:W-:Y:S01]  /*10480*/  HMMA.16816.F32 R96, R96, R10, R40 ;  /* 0x0000000a6060723c */ /* 0x000fe20000001828 */
[----:B------:R-:W-:Y:S07]  /*10490*/  @!UPT UIADD3 URZ, URZ, URZ, URZ ;  /* 0x0000003f3f3ff290 */ /* 0x000fee000fffe03f */
[----:B------:R-:W-:Y:S11]  /*104a0*/  @!P0 BRA `(.L_x_336) ;  /* 0x00003cb000008947 */ /* 0x000ff60003800000 */
[----:B------:R-:W-:Y:S01]  /*104b0*/  MOV R241, R0 ;  /* 0x0000000000f17202 */ /* 0x000fe20000000f00 */
[----:B------:R-:W-:Y:S01]  /*104c0*/  IMAD.MOV.U32 R89, RZ, RZ, R71 ;  /* 0x000000ffff597224 */ /* 0x000fe200078e0047 */
[----:B------:R-:W-:Y:S01]  /*104d0*/  MOV R90, R70 ;  /* 0x00000046005a7202 */ /* 0x000fe20000000f00 */
[----:B------:R-:W-:Y:S01]  /*104e0*/  IMAD.MOV.U32 R91, RZ, RZ, R69 ;  /* 0x000000ffff5b7224 */ /* 0x000fe200078e0045 */
[----:B------:R-:W-:-:S02]  /*104f0*/  MOV R92, R68 ;  /* 0x00000044005c7202 */ /* 0x000fc40000000f00 */
.L_x_343:
[----:B------:R-:W2:Y:S01]  /*10500*/  LDL.64 R6, [R1] ;  /* 0x0000000001067983 */ /* 0x000ea20000100a00 */
[----:B------:R-:W-:Y:S04]  /*10510*/  DEPBAR.LE SB0, 0x0 ;  /* 0x000080000000791a */ /* 0x000fe80000000000 */
[----:B------:R-:W3:Y:S01]  /*10520*/  LDL R4, [R1+0x8] ;  /* 0x0000080001047983 */ /* 0x000ee20000100800 */
[----:B------:R-:W-:Y:S01]  /*10530*/  WARPSYNC 0xffffffff ;  /* 0xffffffff00007948 */ /* 0x000fe20003800000 */
[----:B------:R-:W-:Y:S01]  /*10540*/  SHF.R.S32.HI R0, RZ, 0x1f, R240 ;  /* 0x0000001fff007819 */ /* 0x000fe200000114f0 */
[----:B------:R-:W-:Y:S01]  /*10550*/  IMAD.WIDE.U32 R2, R240, c[0x0][0x208], RZ ;  /* 0x00008200f0027a25 */ /* 0x000fe200078e00ff */
[----:B------:R-:W-:Y:S01]  /*10560*/  BAR.SYNC.DEFER_BLOCKING 0x0 ;  /* 0x0000000000007b1d */ /* 0x000fe20000010000 */
[----:B------:R-:W-:Y:S02]  /*10570*/  SHF.L.U64.HI R68, R244, 0x1, R245 ;  /* 0x00000001f4447819 */ /* 0x000fe400000102f5 */
[----:B------:R-:W-:Y:S01]  /*10580*/  IMAD R0, R0, c[0x0][0x208], RZ ;  /* 0x0000820000007a24 */ /* 0x000fe200078e02ff */
[----:B------:R-:W-:Y:S03]  /*10590*/  SHF.L.U32 R52, R244, 0x1, RZ ;  /* 0x00000001f4347819 */ /* 0x000fe600000006ff */
[----:B------:R-:W-:Y:S04]  /*105a0*/  IMAD R0, R240, c[0x0][0x20c], R0 ;  /* 0x00008300f0007a24 */ /* 0x000fe800078e0200 */
[----:B------:R-:W-:Y:S01]  /*105b0*/  IMAD.IADD R3, R3, 0x1, R0 ;  /* 0x0000000103037824 */ /* 0x000fe200078e0200 */
[----:B------:R-:W-:Y:S03]  /*105c0*/  SHF.R.S32.HI R0, RZ, 0x1f, R235 ;  /* 0x0000001fff007819 */ /* 0x000fe600000114eb */
[C---:B------:R-:W-:Y:S04]  /*105d0*/  IMAD.WIDE.U32 R2, R235.reuse, c[0x0][0x218], R2 ;  /* 0x00008600eb027a25 */ /* 0x040fe800078e0002 */
[----:B------:R-:W-:Y:S04]  /*105e0*/  IMAD R0, R0, c[0x0][0x218], RZ ;  /* 0x0000860000007a24 */ /* 0x000fe800078e02ff */
[----:B------:R-:W-:Y:S01]  /*105f0*/  IMAD R0, R235, c[0x0][0x21c], R0 ;  /* 0x00008700eb007a24 */ /* 0x000fe200078e0200 */
[----:B------:R1:W4:Y:S04]  /*10600*/  LDSM.16.M88.4 R80, [R198] ;  /* 0x00000000c650783b */ /* 0x0003280000000200 */
[----:B------:R1:W1:Y:S04]  /*10610*/  LDSM.16.M88.4 R76, [R198+0x2000] ;  /* 0x00200000c64c783b */ /* 0x0002680000000200 */
[----:B------:R1:W1:Y:S04]  /*10620*/  LDSM.16.M88.4 R16, [R95] ;  /* 0x000000005f10783b */ /* 0x0002680000000200 */
[----:B------:R1:W1:Y:S04]  /*10630*/  LDSM.16.M88.4 R32, [R95+0x800] ;  /* 0x000800005f20783b */ /* 0x0002680000000200 */
[----:B------:R1:W1:Y:S04]  /*10640*/  LDSM.16.M88.4 R48, [R95+0x1000] ;  /* 0x001000005f30783b */ /* 0x0002680000000200 */
[----:B------:R1:W1:Y:S04]  /*10650*/  LDSM.16.M88.4 R64, [R95+0x1800] ;  /* 0x001800005f40783b */ /* 0x0002680000000200 */
[----:B------:R1:W1:Y:S04]  /*10660*/  LDSM.16.M88.4 R160, [R95+0x2000] ;  /* 0x002000005fa0783b */ /* 0x0002680000000200 */
[----:B------:R1:W1:Y:S04]  /*10670*/  LDSM.16.M88.4 R164, [R201] ;  /* 0x00000000c9a4783b */ /* 0x0002680000000200 */
[----:B------:R1:W1:Y:S04]  /*10680*/  LDSM.16.M88.4 R172, [R201+0x2000] ;  /* 0x00200000c9ac783b */ /* 0x0002680000000200 */
[----:B------:R1:W1:Y:S04]  /*10690*/  LDSM.16.M88.4 R168, [R202] ;  /* 0x00000000caa8783b */ /* 0x0002680000000200 */
[----:B------:R1:W1:Y:S04]  /*106a0*/  LDSM.16.M88.4 R176, [R206] ;  /* 0x00000000ceb0783b */ /* 0x0002680000000200 */
[----:B------:R1:W1:Y:S04]  /*106b0*/  LDSM.16.M88.4 R180, [R205] ;  /* 0x00000000cdb4783b */ /* 0x0002680000000200 */
[----:B------:R1:W1:Y:S04]  /*106c0*/  LDSM.16.M88.4 R184, [R204] ;  /* 0x00000000ccb8783b */ /* 0x0002680000000200 */
[----:B------:R1:W1:Y:S01]  /*106d0*/  LDSM.16.M88.4 R188, [R203] ;  /* 0x00000000cbbc783b */ /* 0x0002620000000200 */
[----:B--2---:R-:W-:Y:S04]  /*106e0*/  IADD3 R2, P0, R6, R2, RZ ;  /* 0x0000000206027210 */ /* 0x004fe80007f1e0ff */
[----:B---3--:R-:W-:Y:S02]  /*106f0*/  IADD3.X R3, R4, R3, R0, P0, !PT ;  /* 0x0000000304037210 */ /* 0x008fe400007fe400 */
[C---:B------:R-:W-:Y:S04]  /*10700*/  LEA R0, P0, R2.reuse, c[0x0][0x1f8], 0x1 ;  /* 0x00007e0002007a11 */ /* 0x040fe800078008ff */
[----:B------:R-:W-:Y:S01]  /*10710*/  LEA.HI.X R56, R2, c[0x0][0x1fc], R3, 0x1, P0 ;  /* 0x00007f0002387a11 */ /* 0x000fe200000f0c03 */
[----:B------:R-:W-:-:S06]  /*10720*/  BRA.DIV ~URZ, `(.L_x_337) ;  /* 0x000091327f007947 */ /* 0x000fcc000b800000 */
[----:B-1--4-:R1:W2:Y:S02]  /*10730*/  SHFL.IDX PT, R58, R56, RZ, 0x181f ;  /* 0x00181fff383a7589 */ /* 0x0122a400000e0000 */
.L_x_430:
[-C--:B------:R-:W-:Y:S01]  /*10740*/  HMMA.16816.F32 R4, R80, R16.reuse, RZ ;  /* 0x000000105004723c */ /* 0x080fe200000018ff */
[----:B------:R-:W3:Y:S01]  /*10750*/  SHFL.IDX PT, R2, R0, RZ, 0x181f ;  /* 0x00181fff00027589 */ /* 0x000ee200000e0000 */
[----:B------:R-:W-:Y:S01]  /*10760*/  BSSY B0, `(.L_x_338) ;  /* 0x0000167000007945 */ /* 0x000fe20003800000 */
[----:B------:R-:W-:Y:S04]  /*10770*/  ISETP.GE.AND P0, PT, R244, c[0x0][0x1d4], PT ;  /* 0x00007500f4007a0c */ /* 0x000fe80003f06270 */
[----:B------:R-:W-:Y:S01]  /*10780*/  SEL R207, RZ, 0x10, P0 ;  /* 0x00000010ffcf7807 */ /* 0x000fe20000000000 */
[C---:B------:R-:W-:Y:S01]  /*10790*/  HMMA.16816.F32 R8, R76.reuse, R16, RZ ;  /* 0x000000104c08723c */ /* 0x040fe200000018ff */
[----:B------:R-:W4:Y:S07]  /*107a0*/  SHFL.IDX PT, R3, R0, 0x1, 0x181f ;  /* 0x00381f0000037f89 */ /* 0x000f2e00000e0000 */
[-C--:B------:R-:W-:Y:S01]  /*107b0*/  HMMA.16816.F32 R12, R76, R18.reuse, RZ ;  /* 0x000000124c0c723c */ /* 0x080fe200000018ff */
[----:B------:R-:W-:Y:S07]  /*107c0*/  SHFL.IDX PT, R53, R0, 0x2, 0x181f ;  /* 0x00581f0000357f89 */ /* 0x000fee00000e0000 */
[C---:B------:R-:W-:Y:S01]  /*107d0*/  HMMA.16816.F32 R16, R80.reuse, R18, RZ ;  /* 0x000000125010723c */ /* 0x040fe200000018ff */
[----:B------:R-:W-:Y:S07]  /*107e0*/  SHFL.IDX PT, R54, R0, 0x3, 0x181f ;  /* 0x00781f0000367f89 */ /* 0x000fee00000e0000 */
[-C--:B------:R-:W-:Y:S01]  /*107f0*/  HMMA.16816.F32 R20, R80, R32.reuse, RZ ;  /* 0x000000205014723c */ /* 0x080fe200000018ff */
[----:B------:R5:W-:Y:S07]  /*10800*/  SHFL.IDX PT, R55, R0, 0x4, 0x181f ;  /* 0x00981f0000377f89 */ /* 0x000bee00000e0000 */
[C---:B------:R-:W-:Y:S01]  /*10810*/  HMMA.16816.F32 R24, R76.reuse, R32, RZ ;  /* 0x000000204c18723c */ /* 0x040fe200000018ff */
[----:B------:R-:W1:Y:S07]  /*10820*/  SHFL.IDX PT, R57, R56, 0x1, 0x181f ;  /* 0x00381f0038397f89 */ /* 0x000e6e00000e0000 */
[-C--:B------:R-:W-:Y:S01]  /*10830*/  HMMA.16816.F32 R28, R76, R34.reuse, RZ ;  /* 0x000000224c1c723c */ /* 0x080fe200000018ff */
[----:B------:R-:W2:Y:S07]  /*10840*/  SHFL.IDX PT, R61, R56, 0x2, 0x181f ;  /* 0x00581f00383d7f89 */ /* 0x000eae00000e0000 */
[C---:B------:R-:W-:Y:S01]  /*10850*/  HMMA.16816.F32 R32, R80.reuse, R34, RZ ;  /* 0x000000225020723c */ /* 0x040fe200000018ff */
[----:B------:R-:W1:Y:S03]  /*10860*/  SHFL.IDX PT, R69, R56, 0x3, 0x181f ;  /* 0x00781f0038457f89 */ /* 0x000e6600000e0000 */
[----:B-----5:R-:W-:Y:S04]  /*10870*/  IADD3 R0, -R207, 0x10, RZ ;  /* 0x00000010cf007810 */ /* 0x020fe80007ffe1ff */
[-C--:B------:R-:W-:Y:S01]  /*10880*/  HMMA.16816.F32 R36, R80, R48.reuse, RZ ;  /* 0x000000305024723c */ /* 0x080fe200000018ff */
[----:B------:R-:W-:Y:S07]  /*10890*/  LOP3.LUT R0, R0, 0xf, RZ, 0xc0, !PT ;  /* 0x0000000f00007812 */ /* 0x000fee00078ec0ff */
[C---:B------:R-:W-:Y:S08]  /*108a0*/  HMMA.16816.F32 R40, R76.reuse, R48, RZ ;  /* 0x000000304c28723c */ /* 0x040ff000000018ff */
[-C--:B------:R-:W-:Y:S01]  /*108b0*/  HMMA.16816.F32 R44, R76, R50.reuse, RZ ;  /* 0x000000324c2c723c */ /* 0x080fe200000018ff */
[-C--:B---3--:R-:W-:Y:S03]  /*108c0*/  IADD3 R2, P4, R2, R52.reuse, RZ ;  /* 0x0000003402027210 */ /* 0x088fe60007f9e0ff */
[----:B----4-:R-:W-:Y:S02]  /*108d0*/  IADD3 R62, P3, R3, R52, RZ ;  /* 0x00000034033e7210 */ /* 0x010fe40007f7e0ff */
[-C--:B--2---:R-:W-:Y:S02]  /*108e0*/  IADD3.X R3, R58, R68.reuse, RZ, P4, !PT ;  /* 0x000000443a037210 */ /* 0x084fe400027fe4ff */
[----:B-1----:R-:W-:Y:S01]  /*108f0*/  IADD3.X R63, R57, R68, RZ, P3, !PT ;  /* 0x00000044393f7210 */ /* 0x002fe20001ffe4ff */
[C---:B------:R-:W-:Y:S02]  /*10900*/  HMMA.16816.F32 R48, R80.reuse, R50, RZ ;  /* 0x000000325030723c */ /* 0x040fe400000018ff */
[----:B------:R1:W-:Y:S01]  /*10910*/  LDGSTS.E.BYPASS.LTC128B.128 [R209+0x100], [R2.64], !P0 ;  /* 0x0010000002d17fae */ /* 0x0003e2000c101d48 */
[----:B------:R-:W-:Y:S02]  /*10920*/  IADD3 R60, P2, R53, R52, RZ ;  /* 0x00000034353c7210 */ /* 0x000fe40007f5e0ff */
[----:B------:R-:W-:Y:S02]  /*10930*/  IADD3 R72, P6, P5, R0, R55, R52 ;  /* 0x0000003700487210 */ /* 0x000fe40007dde034 */
[----:B------:R-:W-:Y:S02]  /*10940*/  IADD3.X R61, R61, R68, RZ, P2, !PT ;  /* 0x000000443d3d7210 */ /* 0x000fe400017fe4ff */
[----:B------:R-:W-:Y:S01]  /*10950*/  IADD3 R70, P1, R54, R52, RZ ;  /* 0x0000003436467210 */ /* 0x000fe20007f3e0ff */
[----:B------:R2:W-:Y:S01]  /*10960*/  LDGSTS.E.BYPASS.LTC128B.128 [R209+0x900], [R62.64], !P0 ;  /* 0x009000003ed17fae */ /* 0x0005e2000c101d48 */
[-C--:B------:R-:W-:Y:S02]  /*10970*/  HMMA.16816.F32 R52, R80, R64.reuse, RZ ;  /* 0x000000405034723c */ /* 0x080fe400000018ff */
[----:B------:R-:W-:Y:S02]  /*10980*/  IADD3.X R71, R69, R68, RZ, P1, !PT ;  /* 0x0000004445477210 */ /* 0x000fe40000ffe4ff */
[----:B------:R-:W-:Y:S03]  /*10990*/  ISETP.NE.U32.AND P1, PT, R207, RZ, PT ;  /* 0x000000ffcf00720c */ /* 0x000fe60003f25070 */
[----:B------:R3:W4:Y:S08]  /*109a0*/  SHFL.IDX PT, R0, R56, 0x4, 0x181f ;  /* 0x00981f0038007f89 */ /* 0x00073000000e0000 */
[----:B------:R2:W-:Y:S08]  /*109b0*/  LDGSTS.E.BYPASS.LTC128B.128 [R209+0x1100], [R60.64], !P0 ;  /* 0x011000003cd17fae */ /* 0x0005f0000c101d48 */
[----:B------:R5:W-:Y:S01]  /*109c0*/  LDGSTS.E.BYPASS.LTC128B.128 [R209+0x1900], [R70.64], !P0 ;  /* 0x0190000046d17fae */ /* 0x000be2000c101d48 */
[----:B------:R-:W-:Y:S01]  /*109d0*/  ISETP.GT.AND P0, PT, R241, R252, PT ;  /* 0x000000fcf100720c */ /* 0x000fe20003f04270 */
[C---:B---3--:R-:W-:Y:S02]  /*109e0*/  HMMA.16816.F32 R56, R76.reuse, R64, RZ ;  /* 0x000000404c38723c */ /* 0x048fe400000018ff */
[----:B----4-:R-:W-:Y:S05]  /*109f0*/  IADD3.X R73, RZ, R0, R68, P6, P5 ;  /* 0x00000000ff497210 */ /* 0x010fea00037ea444 */
[----:B------:R3:W-:Y:S01]  /*10a00*/  LDGSTS.E.BYPASS.LTC128B.128.ZFILL [R209+0x2100], [R72.64], P1 ;  /* 0x0210000048d17fae */ /* 0x0007e20008941d48 */
[-C--:B--2---:R-:W-:Y:S07]  /*10a10*/  HMMA.16816.F32 R60, R76, R66.reuse, RZ ;  /* 0x000000424c3c723c */ /* 0x084fee00000018ff */
[----:B------:R-:W0:Y:S01]  /*10a20*/  LDGDEPBAR ;  /* 0x00000000000079af */ /* 0x000e220000000000 */
[C---:B------:R-:W-:Y:S08]  /*10a30*/  HMMA.16816.F32 R64, R80.reuse, R66, RZ ;  /* 0x000000425040723c */ /* 0x040ff000000018ff */
[-C--:B-----5:R-:W-:Y:S08]  /*10a40*/  HMMA.16816.F32 R68, R80, R160.reuse, RZ ;  /* 0x000000a05044723c */ /* 0x0a0ff000000018ff */
[C---:B---3--:R-:W-:Y:S08]  /*10a50*/  HMMA.16816.F32 R72, R76.reuse, R160, RZ ;  /* 0x000000a04c48723c */ /* 0x048ff000000018ff */
        /* <DEDUP_REMOVED lines=26> */
[----:B------:R-:W5:Y:S07]  /*10c00*/  LDSM.16.M88.4 R172, [R197+0x1000] ;  /* 0x00100000c5ac783b */ /* 0x000f6e0000000200 */
[----:B------:R-:W-:Y:S01]  /*10c10*/  HMMA.16816.F32 R80, R164, R190, R80 ;  /* 0x000000bea450723c */ /* 0x000fe20000001850 */
[----:B------:R-:W1:Y:S07]  /*10c20*/  LDSM.16.M88.4 R164, [R197+0x1800] ;  /* 0x00180000c5a4783b */ /* 0x000e6e0000000200 */
[-C--:B--2---:R-:W-:Y:S08]  /*10c30*/  HMMA.16816.F32 R4, R160, R168.reuse, R4 ;  /* 0x000000a8a004723c */ /* 0x084ff00000001804 */
[C---:B---3--:R-:W-:Y:S08]  /*10c40*/  HMMA.16816.F32 R8, R176.reuse, R168, R8 ;  /* 0x000000a8b008723c */ /* 0x048ff00000001808 */
[-C--:B------:R-:W-:Y:S08]  /*10c50*/  HMMA.16816.F32 R12, R176, R170.reuse, R12 ;  /* 0x000000aab00c723c */ /* 0x080ff0000000180c */
[C---:B------:R-:W-:Y:S01]  /*10c60*/  HMMA.16816.F32 R16, R160.reuse, R170, R16 ;  /* 0x000000aaa010723c */ /* 0x040fe20000001810 */
[----:B------:R-:W2:Y:S07]  /*10c70*/  LDSM.16.M88.4 R168, [R197+0x2000] ;  /* 0x00200000c5a8783b */ /* 0x000eae0000000200 */
[-C--:B----4-:R-:W-:Y:S08]  /*10c80*/  HMMA.16816.F32 R20, R160, R180.reuse, R20 ;  /* 0x000000b4a014723c */ /* 0x090ff00000001814 */
[C---:B------:R-:W-:Y:S08]  /*10c90*/  HMMA.16816.F32 R24, R176.reuse, R180, R24 ;  /* 0x000000b4b018723c */ /* 0x040ff00000001818 */
[-C--:B------:R-:W-:Y:S08]  /*10ca0*/  HMMA.16816.F32 R28, R176, R182.reuse, R28 ;  /* 0x000000b6b01c723c */ /* 0x080ff0000000181c */
[C---:B------:R-:W-:Y:S01]  /*10cb0*/  HMMA.16816.F32 R32, R160.reuse, R182, R32 ;  /* 0x000000b6a020723c */ /* 0x040fe20000001820 */
[----:B------:R-:W3:Y:S07]  /*10cc0*/  LDSM.16.M88.4 R180, [R200] ;  /* 0x00000000c8b4783b */ /* 0x000eee0000000200 */
[-C--:B-----5:R-:W-:Y:S08]  /*10cd0*/  HMMA.16816.F32 R36, R160, R172.reuse, R36 ;  /* 0x000000aca024723c */ /* 0x0a0ff00000001824 */
[C---:B------:R-:W-:Y:S08]  /*10ce0*/  HMMA.16816.F32 R40, R176.reuse, R172, R40 ;  /* 0x000000acb028723c */ /* 0x040ff00000001828 */
[-C--:B------:R-:W-:Y:S08]  /*10cf0*/  HMMA.16816.F32 R44, R176, R174.reuse, R44 ;  /* 0x000000aeb02c723c */ /* 0x080ff0000000182c */
[C---:B------:R-:W-:Y:S01]  /*10d00*/  HMMA.16816.F32 R48, R160.reuse, R174, R48 ;  /* 0x000000aea030723c */ /* 0x040fe20000001830 */
[----:B------:R-:W4:Y:S07]  /*10d10*/  LDSM.16.M88.4 R172, [R200+0x2000] ;  /* 0x00200000c8ac783b */ /* 0x000f2e0000000200 */
[-C--:B-1----:R-:W-:Y:S08]  /*10d20*/  HMMA.16816.F32 R52, R160, R164.reuse, R52 ;  /* 0x000000a4a034723c */ /* 0x082ff00000001834 */
[C---:B------:R-:W-:Y:S08]  /*10d30*/  HMMA.16816.F32 R56, R176.reuse, R164, R56 ;  /* 0x000000a4b038723c */ /* 0x040ff00000001838 */
[-C--:B------:R-:W-:Y:S08]  /*10d40*/  HMMA.16816.F32 R60, R176, R166.reuse, R60 ;  /* 0x000000a6b03c723c */ /* 0x080ff0000000183c */
[C---:B------:R-:W-:Y:S08]  /*10d50*/  HMMA.16816.F32 R64, R160.reuse, R166, R64 ;  /* 0x000000a6a040723c */ /* 0x040ff00000001840 */
[-C--:B--2---:R-:W-:Y:S08]  /*10d60*/  HMMA.16816.F32 R68, R160, R168.reuse, R68 ;  /* 0x000000a8a044723c */ /* 0x084ff00000001844 */
[C---:B------:R-:W-:Y:S08]  /*10d70*/  HMMA.16816.F32 R72, R176.reuse, R168, R72 ;  /* 0x000000a8b048723c */ /* 0x040ff00000001848 */
[-C--:B------:R-:W-:Y:S08]  /*10d80*/  HMMA.16816.F32 R76, R176, R170.reuse, R76 ;  /* 0x000000aab04c723c */ /* 0x080ff0000000184c */
[----:B------:R-:W-:Y:S08]  /*10d90*/  HMMA.16816.F32 R80, R160, R170, R80 ;  /* 0x000000aaa050723c */ /* 0x000ff00000001850 */
[-C--:B---3--:R-:W-:Y:S08]  /*10da0*/  HMMA.16816.F32 R4, R180, R184.reuse, R4 ;  /* 0x000000b8b404723c */ /* 0x088ff00000001804 */
[C---:B----4-:R-:W-:Y:S08]  /*10db0*/  HMMA.16816.F32 R8, R172.reuse, R184, R8 ;  /* 0x000000b8ac08723c */ /* 0x050ff00000001808 */
[-C--:B------:R-:W-:Y:S08]  /*10dc0*/  HMMA.16816.F32 R12, R172, R186.reuse, R12 ;  /* 0x000000baac0c723c */ /* 0x080ff0000000180c */
[----:B------:R-:W-:Y:S01]  /*10dd0*/  FMUL.FTZ R0, R4, c[0x0][0x320] ;  /* 0x0000c80004007a20 */ /* 0x000fe20000410000 */
        /* <DEDUP_REMOVED lines=21> */
[C---:B------:R-:W-:Y:S01]  /*10f30*/  HMMA.16816.F32 R32, R180.reuse, R6, R32 ;  /* 0x00000006b420723c */ /* 0x040fe20000001820 */
[----:B------:R-:W2:Y:S07]  /*10f40*/  LDSM.16.M88.4 R4, [R194+0x1800] ;  /* 0x00180000c204783b */ /* 0x000eae0000000200 */
[----:B------:R-:W-:Y:S04]  /*10f50*/  FMUL.FTZ R3, R26, c[0x0][0x320] ;  /* 0x0000c8001a037a20 */ /* 0x000fe80000410000 */
[----:B------:R-:W-:Y:S01]  /*10f60*/  FMUL.FTZ R2, R27, c[0x0][0x320] ;  /* 0x0000c8001b027a20 */ /* 0x000fe20000410000 */
[----:B------:R-:W2:Y:S01]  /*10f70*/  MUFU.TANH R219, R3 ;  /* 0x0000000300db7308 */ /* 0x000ea20000002400 */
[----:B-----5:R-:W-:Y:S09]  /*10f80*/  FMUL.FTZ R0, R12, c[0x0][0x320] ;  /* 0x0000c8000c007a20 */ /* 0x020ff20000410000 */
[----:B------:R5:W2:Y:S10]  /*10f90*/  MUFU.TANH R223, R0 ;  /* 0x0000000000df7308 */ /* 0x000ab40000002400 */
[----:B------:R2:W2:Y:S01]  /*10fa0*/  MUFU.TANH R218, R2 ;  /* 0x0000000200da7308 */ /* 0x0004a20000002400 */
[-C--:B-1----:R-:W-:Y:S08]  /*10fb0*/  HMMA.16816.F32 R36, R180, R8.reuse, R36 ;  /* 0x00000008b424723c */ /* 0x082ff00000001824 */
[C---:B------:R-:W-:Y:S04]  /*10fc0*/  HMMA.16816.F32 R40, R172.reuse, R8, R40 ;  /* 0x00000008ac28723c */ /* 0x040fe80000001828 */
[----:B-----5:R-:W-:Y:S04]  /*10fd0*/  FMUL.FTZ R0, R13, c[0x0][0x320] ;  /* 0x0000c8000d007a20 */ /* 0x020fe80000410000 */
[-C--:B------:R-:W-:Y:S01]  /*10fe0*/  HMMA.16816.F32 R44, R172, R10.reuse, R44 ;  /* 0x0000000aac2c723c */ /* 0x080fe2000000182c */
[----:B------:R1:W1:Y:S07]  /*10ff0*/  MUFU.TANH R222, R0 ;  /* 0x0000000000de7308 */ /* 0x00026e0000002400 */
[C---:B------:R-:W-:Y:S01]  /*11000*/  HMMA.16816.F32 R48, R180.reuse, R10, R48 ;  /* 0x0000000ab430723c */ /* 0x040fe20000001830 */
[----:B------:R-:W5:Y:S01]  /*11010*/  LDSM.16.M88.4 R8, [R194+0x2000] ;  /* 0x00200000c208783b */ /* 0x000f620000000200 */
[----:B------:R-:W-:Y:S06]  /*11020*/  DEPBAR.LE SB0, 0x0 ;  /* 0x000080000000791a */ /* 0x000fec0000000000 */
[----:B------:R-:W-:Y:S01]  /*11030*/  FMUL.FTZ R3, R42, c[0x0][0x320] ;  /* 0x0000c8002a037a20 */ /* 0x000fe20000410000 */
[-C--:B--2---:R-:W-:Y:S03]  /*11040*/  HMMA.16816.F32 R52, R180, R4.reuse, R52 ;  /* 0x00000004b434723c */ /* 0x084fe60000001834 */
[----:B------:R-:W2:Y:S01]  /*11050*/  MUFU.TANH R184, R3 ;  /* 0x0000000300b87308 */ /* 0x000ea20000002400 */
[----:B------:R-:W-:Y:S01]  /*11060*/  BAR.SYNC.DEFER_BLOCKING 0x0 ;  /* 0x0000000000007b1d */ /* 0x000fe20000010000 */
[----:B------:R-:W-:Y:S02]  /*11070*/  FMUL.FTZ R2, R43, c[0x0][0x320] ;  /* 0x0000c8002b027a20 */ /* 0x000fe40000410000 */
[----:B-1----:R-:W-:Y:S01]  /*11080*/  FMUL.FTZ R0, R14, c[0x0][0x320] ;  /* 0x0000c8000e007a20 */ /* 0x002fe20000410000 */
[C---:B------:R-:W-:Y:S05]  /*11090*/  HMMA.16816.F32 R56, R172.reuse, R4, R56 ;  /* 0x00000004ac38723c */ /* 0x040fea0000001838 */
[----:B------:R1:W1:Y:S03]  /*110a0*/  MUFU.TANH R228, R0 ;  /* 0x0000000000e47308 */ /* 0x0002660000002400 */
[-C--:B------:R-:W-:Y:S07]  /*110b0*/  HMMA.16816.F32 R60, R172, R6.reuse, R60 ;  /* 0x00000006ac3c723c */ /* 0x080fee000000183c */
[----:B------:R2:W2:Y:S01]  /*110c0*/  MUFU.TANH R179, R2 ;  /* 0x0000000200b37308 */ /* 0x0004a20000002400 */
[C---:B------:R-:W-:Y:S08]  /*110d0*/  HMMA.16816.F32 R64, R180.reuse, R6, R64 ;  /* 0x00000006b440723c */ /* 0x040ff00000001840 */
[-C--:B-----5:R-:W-:Y:S04]  /*110e0*/  HMMA.16816.F32 R68, R180, R8.reuse, R68 ;  /* 0x00000008b444723c */ /* 0x0a0fe80000001844 */
[----:B-1----:R-:W-:Y:S02]  /*110f0*/  FMUL.FTZ R0, R15, c[0x0][0x320] ;  /* 0x0000c8000f007a20 */ /* 0x002fe40000410000 */
[----:B------:R-:W-:Y:S02]  /*11100*/  FMUL.FTZ R3, R58, c[0x0][0x320] ;  /* 0x0000c8003a037a20 */ /* 0x000fe40000410000 */
[----:B------:R1:W1:Y:S01]  /*11110*/  MUFU.TANH R227, R0 ;  /* 0x0000000000e37308 */ /* 0x0002620000002400 */
[C---:B------:R-:W-:Y:S04]  /*11120*/  HMMA.16816.F32 R72, R172.reuse, R8, R72 ;  /* 0x00000008ac48723c */ /* 0x040fe80000001848 */
[----:B--2---:R-:W-:Y:S04]  /*11130*/  FMUL.FTZ R2, R59, c[0x0][0x320] ;  /* 0x0000c8003b027a20 */ /* 0x004fe80000410000 */
[-C--:B------:R-:W-:Y:S01]  /*11140*/  HMMA.16816.F32 R76, R172, R10.reuse, R76 ;  /* 0x0000000aac4c723c */ /* 0x080fe2000000184c */
[----:B------:R-:W2:Y:S07]  /*11150*/  MUFU.TANH R43, R2 ;  /* 0x00000002002b7308 */ /* 0x000eae0000002400 */
        /* <DEDUP_REMOVED lines=52> */
[----:B------:R-:W1:Y:S10]  /*114a0*/  MUFU.TANH R45, R3 ;  /* 0x00000003002d7308 */ /* 0x000e740000002400 */
[----:B------:R5:W1:Y:S02]  /*114b0*/  MUFU.TANH R162, R0 ;  /* 0x0000000000a27308 */ /* 0x000a640000002400 */
[----:B-----5:R-:W-:Y:S08]  /*114c0*/  FMUL.FTZ R0, R46, c[0x0][0x320] ;  /* 0x0000c8002e007a20 */ /* 0x020ff00000410000 */
        /* <DEDUP_REMOVED lines=70> */
[----:B------:R1:W1:Y:S01]  /*11930*/  MUFU.TANH R12, R0 ;  /* 0x00000000000c7308 */ /* 0x0002620000002400 */
[----:B------:R-:W-:-:S05]  /*11940*/  @!P0 BRA `(.L_x_339) ;  /* 0x0000048000008947 */ /* 0x000fca0003800000 */
[----:B-1234-:R-:W-:Y:S01]  /*11950*/  IMAD.MOV.U32 R0, RZ, RZ, 0x1 ;  /* 0x00000001ff007424 */ /* 0x01efe200078e00ff */
[----:B------:R-:W2:Y:S01]  /*11960*/  LDL R234, [R1+0x24] ;  /* 0x0000240001ea7983 */ /* 0x000ea20000100800 */
[----:B------:R-:W-:Y:S01]  /*11970*/  IMAD.MOV.U32 R235, RZ, RZ, RZ ;  /* 0x000000ffffeb7224 */ /* 0x000fe200078e00ff */
[----:B------:R-:W-:Y:S01]  /*11980*/  ISETP.GT.AND P0, PT, R251, 0x4f, PT ;  /* 0x0000004ffb00780c */ /* 0x000fe20003f04270 */
[----:B------:R-:W-:Y:S01]  /*11990*/  IMAD.SHL.U32 R5, R244, 0x2, RZ ;  /* 0x00000002f4057824 */ /* 0x000fe200078e00ff */
[----:B------:R-:W3:Y:S01]  /*119a0*/  LDL.64 R236, [R1+0x18] ;  /* 0x0000180001ec7983 */ /* 0x000ee20000100a00 */
[----:B------:R-:W-:Y:S02]  /*119b0*/  ISETP.NE.AND P1, PT, R0, c[0x0][0x2b8], PT ;  /* 0x0000ae0000007a0c */ /* 0x000fe40003f25270 */
[----:B------:R-:W-:Y:S03]  /*119c0*/  SHF.L.U64.HI R6, R244, 0x1, R245 ;  /* 0x00000001f4067819 */ /* 0x000fe600000102f5 */
[----:B------:R-:W4:Y:S04]  /*119d0*/  LDL R231, [R1+0x20] ;  /* 0x0000200001e77983 */ /* 0x000f280000100800 */
[----:B------:R-:W5:Y:S06]  /*119e0*/  LDL.64 R232, [R1+0x10] ;  /* 0x0000100001e87983 */ /* 0x000f6c0000100a00 */
[----:B------:R-:W4:Y:S01]  /*119f0*/  LDL R230, [R1+0xc] ;  /* 0x00000c0001e67983 */ /* 0x000f220000100800 */
[----:B--2---:R-:W-:Y:S05]  /*11a00*/  IMAD R2, R241, 0x50, R234 ;  /* 0x00000050f1027824 */ /* 0x004fea00078e02ea */
[----:B------:R-:W-:Y:S05]  /*11a10*/  IADD3 R2, R2, -0x50, R251 ;  /* 0xffffffb002027810 */ /* 0x000fea0007ffe0fb */
[----:B------:R-:W-:Y:S04]  /*11a20*/  @P1 IMAD.HI.U32 R3, R2, c[0x0][0x2bc], RZ ;  /* 0x0000af0002031a27 */ /* 0x000fe800078e00ff */
[----:B------:R-:W-:Y:S01]  /*11a30*/  IMAD.MOV.U32 R0, RZ, RZ, R2 ;  /* 0x000000ffff007224 */ /* 0x000fe200078e0002 */
[----:B------:R-:W-:Y:S04]  /*11a40*/  @P1 SHF.R.U32.HI R0, RZ, c[0x0][0x2c0], R3 ;  /* 0x0000b000ff001a19 */ /* 0x000fe80000011603 */
[C---:B---3--:R-:W-:Y:S01]  /*11a50*/  @!P0 IADD3 R3, P1, R0.reuse, R236, RZ ;  /* 0x000000ec00038210 */ /* 0x048fe20007f3e0ff */
[----:B------:R-:W-:Y:S03]  /*11a60*/  IMAD.MOV R4, RZ, RZ, -R0 ;  /* 0x000000ffff047224 */ /* 0x000fe600078e0a00 */
[----:B----4-:R-:W-:Y:S01]  /*11a70*/  @!P0 LEA.HI.X.SX32 R0, R0, R231, 0x1, P1 ;  /* 0x000000e700008211 */ /* 0x010fe200008f0eff */
[----:B------:R-:W-:Y:S01]  /*11a80*/  IMAD R240, R4, c[0x0][0x2b8], R2 ;  /* 0x0000ae0004f07a24 */ /* 0x000fe200078e0202 */
[C---:B------:R-:W-:Y:S04]  /*11a90*/  @!P0 LEA R2, P1, R3.reuse, c[0x0][0x2a0], 0x2 ;  /* 0x0000a80003028a11 */ /* 0x040fe800078210ff */
[----:B------:R-:W-:Y:S02]  /*11aa0*/  @!P0 LEA.HI.X R3, R3, c[0x0][0x2a4], R0, 0x2, P1 ;  /* 0x0000a90003038a11 */ /* 0x000fe400008f1400 */
        /* <DEDUP_REMOVED lines=9> */
[----:B-----5:R-:W-:Y:S03]  /*11b40*/  IADD3 R2, P0, R232, R2, RZ ;  /* 0x00000002e8027210 */ /* 0x020fe60007f1e0ff */
[----:B------:R-:W-:Y:S05]  /*11b50*/  IMAD R0, R235, c[0x0][0x1f4], R0 ;  /* 0x00007d00eb007a24 */ /* 0x000fea00078e0200 */
[----:B------:R-:W-:Y:S02]  /*11b60*/  IADD3.X R3, R230, R3, R0, P0, !PT ;  /* 0x00000003e6037210 */ /* 0x000fe400007fe400 */
[C---:B------:R-:W-:Y:S04]  /*11b70*/  LEA R0, P0, R2.reuse, c[0x0][0x1c8], 0x1 ;  /* 0x0000720002007a11 */ /* 0x040fe800078008ff */
[----:B------:R-:W-:Y:S01]  /*11b80*/  LEA.HI.X R4, R2, c[0x0][0x1cc], R3, 0x1, P0 ;  /* 0x0000730002047a11 */ /* 0x000fe200000f0c03 */
[----:B------:R-:W-:-:S06]  /*11b90*/  BRA.DIV ~URZ, `(.L_x_340) ;  /* 0x00007d127f007947 */ /* 0x000fcc000b800000 */
[----:B------:R1:W2:Y:S02]  /*11ba0*/  SHFL.IDX PT, R7, R4, RZ, 0x181f ;  /* 0x00181fff04077589 */ /* 0x0002a400000e0000 */
.L_x_431:
[----:B------:R-:W-:-:S05]  /*11bb0*/  BRA.DIV ~URZ, `(.L_x_341) ;  /* 0x00007d627f007947 */ /* 0x000fca000b800000 */
[----:B------:R-:W3:Y:S01]  /*11bc0*/  SHFL.IDX PT, R3, R0, RZ, 0x181f ;  /* 0x00181fff00037589 */ /* 0x000ee200000e0000 */
[C---:B------:R-:W-:Y:S02]  /*11bd0*/  IADD3 R2, -R207.reuse, 0x10, RZ ;  /* 0x00000010cf027810 */ /* 0x040fe40007ffe1ff */
[----:B------:R-:W-:Y:S02]  /*11be0*/  ISETP.NE.U32.AND P2, PT, R207, RZ, PT ;  /* 0x000000ffcf00720c */ /* 0x000fe40003f45070 */
[----:B------:R-:W-:Y:S04]  /*11bf0*/  LOP3.LUT R2, R2, 0xf, RZ, 0xc0, !PT ;  /* 0x0000000f02027812 */ /* 0x000fe800078ec0ff */
[C-C-:B---3--:R-:W-:Y:S02]  /*11c00*/  IADD3 R8, P1, P0, R2.reuse, R3, R5.reuse ;  /* 0x0000000302087210 */ /* 0x148fe4000783e005 */
[----:B------:R-:W3:Y:S02]  /*11c10*/  SHFL.IDX PT, R3, R0, 0x1, 0x181f ;  /* 0x00381f0000037f89 */ /* 0x000ee400000e0000 */
[--C-:B--2---:R-:W-:Y:S02]  /*11c20*/  IADD3.X R9, RZ, R7, R6.reuse, P1, P0 ;  /* 0x00000007ff097210 */ /* 0x104fe40000fe0406 */
[----:B------:R-:W2:Y:S04]  /*11c30*/  SHFL.IDX PT, R7, R4, 0x1, 0x181f ;  /* 0x00381f0004077f89 */ /* 0x000ea800000e0000 */
[----:B------:R3:W-:Y:S02]  /*11c40*/  LDGSTS.E.BYPASS.LTC128B.128.ZFILL [R209+0x2900], [R8.64], P2 ;  /* 0x0290000008d17fae */ /* 0x0007e40009141d48 */
        /* <DEDUP_REMOVED lines=9> */
[----:B------:R4:W-:Y:S04]  /*11ce0*/  LDGSTS.E.BYPASS.LTC128B.128.ZFILL [R209+0x3900], [R8.64], P2 ;  /* 0x0390000008d17fae */ /* 0x0009e80009141d48 */
[----:B-1----:R-:W1:Y:S04]  /*11cf0*/  SHFL.IDX PT, R4, R4, 0x4, 0x181f ;  /* 0x00981f0004047f89 */ /* 0x002e6800000e0000 */
[----:B------:R-:W1:Y:S01]  /*11d00*/  SHFL.IDX PT, R0, R0, 0x4, 0x181f ;  /* 0x00981f0000007f89 */ /* 0x000e6200000e0000 */
[----:B---3--:R-:W-:Y:S04]  /*11d10*/  IADD3 R2, P1, P0, R2, R3, R5 ;  /* 0x0000000302027210 */ /* 0x008fe8000783e005 */
[----:B--2---:R-:W-:Y:S05]  /*11d20*/  IADD3.X R3, RZ, R7, R6, P1, P0 ;  /* 0x00000007ff037210 */ /* 0x004fea0000fe0406 */
[----:B------:R4:W-:Y:S04]  /*11d30*/  LDGSTS.E.BYPASS.LTC128B.128.ZFILL [R209+0x4100], [R2.64], P2 ;  /* 0x0410000002d17fae */ /* 0x0009e80009141d48 */
.L_x_432:
[C---:B----4-:R-:W-:Y:S02]  /*11d40*/  IADD3 R2, -R207.reuse, 0x10, RZ ;  /* 0x00000010cf027810 */ /* 0x050fe40007ffe1ff */
        /* <DEDUP_REMOVED lines=8> */
.L_x_339:
[----:B--234-:R-:W-:Y:S05]  /*11dd0*/  BSYNC B0 ;  /* 0x0000000000007941 */ /* 0x01cfea0003800000 */
.L_x_338:
        /* <DEDUP_REMOVED lines=82> */
[----:B------:R-:W1:Y:S02]  /*12300*/  SHFL.BFLY PT, R0, R4, 0x2, 0x1f ;  /* 0x0c401f0004007f89 */ /* 0x000e6400000e0000 */
[----:B-1----:R-:W-:Y:S05]  /*12310*/  FMNMX.FTZ R0, R4, R0, !PT ;  /* 0x0000000004007209 */ /* 0x002fea0007810000 */
[----:B------:R-:W1:Y:S02]  /*12320*/  SHFL.BFLY PT, R2, R0, 0x1, 0x1f ;  /* 0x0c201f0000027f89 */ /* 0x000e6400000e0000 */
[----:B-1----:R-:W-:Y:S02]  /*12330*/  FMNMX.FTZ R71, R0, R2, !PT ;  /* 0x0000000200477209 */ /* 0x002fe40007810000 */
        /* <DEDUP_REMOVED lines=10> */
[----:B------:R1:W2:Y:S02]  /*123e0*/  SHFL.BFLY PT, R0, R4, 0x1, 0x1f ;  /* 0x0c201f0004007f89 */ /* 0x0002a400000e0000 */
.L_x_433:
[C---:B------:R-:W-:Y:S01]  /*123f0*/  FMUL.FTZ R2, R71.reuse, c[0x0][0x2d0] ;  /* 0x0000b40047027a20 */ /* 0x040fe20000410000 */
[----:B--2---:R-:W-:Y:S01]  /*12400*/  FMNMX.FTZ R68, R0, R4, !PT ;  /* 0x0000000400447209 */ /* 0x004fe20007810000 */
[----:B------:R-:W-:Y:S01]  /*12410*/  FADD.FTZ R0, -R71, R89 ;  /* 0x0000005947007221 */ /* 0x000fe20000010100 */
[----:B------:R-:W-:Y:S01]  /*12420*/  WARPSYNC 0xffffffff ;  /* 0xffffffff00007948 */ /* 0x000fe20003800000 */
[--C-:B------:R-:W-:Y:S01]  /*12430*/  FFMA.FTZ R3, R217, c[0x0][0x2d0], -R2.reuse ;  /* 0x0000b400d9037a23 */ /* 0x100fe20000010802 */
[----:B------:R-:W-:Y:S01]  /*12440*/  LDSM.16.MT88.4 R52, [R193] ;  /* 0x00000000c134783b */ /* 0x000fe20000004200 */
[----:B------:R-:W-:Y:S01]  /*12450*/  FMUL.FTZ R0, R0, c[0x0][0x2d0] ;  /* 0x0000b40000007a20 */ /* 0x000fe20000410000 */
[----:B------:R-:W-:Y:S01]  /*12460*/  ISETP.GT.AND P0, PT, R241, R252, PT ;  /* 0x000000fcf100720c */ /* 0x000fe20003f04270 */
[--C-:B-1----:R-:W-:Y:S02]  /*12470*/  FFMA.FTZ R4, R215, c[0x0][0x2d0], -R2.reuse ;  /* 0x0000b400d7047a23 */ /* 0x102fe40000010802 */
[----:B------:R-:W-:Y:S01]  /*12480*/  MUFU.EX2 R65, R0 ;  /* 0x0000000000417308 */ /* 0x000fe20000000800 */
[--C-:B------:R-:W-:Y:S02]  /*12490*/  FFMA.FTZ R180, R38, c[0x0][0x2d0], -R2.reuse ;  /* 0x0000b40026b47a23 */ /* 0x100fe40000010802 */
[--C-:B------:R-:W-:Y:S01]  /*124a0*/  FFMA.FTZ R183, R161, c[0x0][0x2d0], -R2.reuse ;  /* 0x0000b400a1b77a23 */ /* 0x100fe20000010802 */
[----:B------:R-:W-:Y:S01]  /*124b0*/  LDSM.16.MT88.4 R80, [R195] ;  /* 0x00000000c350783b */ /* 0x000fe20000004200 */
[--C-:B------:R-:W-:Y:S02]  /*124c0*/  FFMA.FTZ R182, R160, c[0x0][0x2d0], -R2.reuse ;  /* 0x0000b400a0b67a23 */ /* 0x100fe40000010802 */
[--C-:B------:R-:W-:Y:S02]  /*124d0*/  FFMA.FTZ R181, R40, c[0x0][0x2d0], -R2.reuse ;  /* 0x0000b40028b57a23 */ /* 0x100fe40000010802 */
[--C-:B------:R-:W-:Y:S01]  /*124e0*/  FFMA.FTZ R231, R20, c[0x0][0x2d0], -R2.reuse ;  /* 0x0000b40014e77a23 */ /* 0x100fe20000010802 */
[----:B------:R-:W-:Y:S01]  /*124f0*/  MUFU.EX2 R3, R3 ;  /* 0x0000000300037308 */ /* 0x000fe20000000800 */
[--C-:B------:R-:W-:Y:S02]  /*12500*/  FFMA.FTZ R6, R186, c[0x0][0x2d0], -R2.reuse ;  /* 0x0000b400ba067a23 */ /* 0x100fe40000010802 */
[--C-:B------:R-:W-:Y:S02]  /*12510*/  FFMA.FTZ R7, R185, c[0x0][0x2d0], -R2.reuse ;  /* 0x0000b400b9077a23 */ /* 0x100fe40000010802 */
        /* <DEDUP_REMOVED lines=12> */
[----:B------:R-:W-:Y:S05]  /*125e0*/  FFMA.FTZ R238, R10, c[0x0][0x2d0], -R2 ;  /* 0x0000b4000aee7a23 */ /* 0x000fea0000010802 */
[----:B------:R-:W-:Y:S10]  /*125f0*/  MUFU.EX2 R2, R4 ;  /* 0x0000000400027308 */ /* 0x000ff40000000800 */
[----:B------:R-:W1:Y:S02]  /*12600*/  MUFU.EX2 R10, R6 ;  /* 0x00000006000a7308 */ /* 0x000e640000000800 */
[----:B-1----:R-:W-:Y:S01]  /*12610*/  F2FP.PACK_AB R74, R9, R10 ;  /* 0x0000000a094a723e */ /* 0x002fe200000000ff */
[----:B------:R-:W-:Y:S01]  /*12620*/  FFMA.FTZ R0, R65, R239, R2 ;  /* 0x000000ef41007223 */ /* 0x000fe20000010002 */
[C---:B------:R-:W-:Y:S01]  /*12630*/  F2FP.PACK_AB R72, R3.reuse, R2 ;  /* 0x000000020348723e */ /* 0x040fe200000000ff */
[C---:B------:R-:W-:Y:S02]  /*12640*/  FMUL.FTZ R2, R70.reuse, c[0x0][0x2d0] ;  /* 0x0000b40046027a20 */ /* 0x040fe40000410000 */
[----:B------:R-:W-:Y:S02]  /*12650*/  FADD.FTZ R8, R3, R0 ;  /* 0x0000000003087221 */ /* 0x000fe40000010000 */
[----:B------:R-:W-:Y:S02]  /*12660*/  FADD.FTZ R0, -R70, R90 ;  /* 0x0000005a46007221 */ /* 0x000fe40000010100 */
[----:B------:R-:W-:Y:S01]  /*12670*/  MUFU.EX2 R90, R185 ;  /* 0x000000b9005a7308 */ /* 0x000fe20000000800 */
[--C-:B------:R-:W-:Y:S02]  /*12680*/  FFMA.FTZ R5, R220, c[0x0][0x2d0], -R2.reuse ;  /* 0x0000b400dc057a23 */ /* 0x100fe40000010802 */
[----:B------:R-:W-:Y:S02]  /*12690*/  FMUL.FTZ R0, R0, c[0x0][0x2d0] ;  /* 0x0000b40000007a20 */ /* 0x000fe40000410000 */
[--C-:B------:R-:W-:Y:S02]  /*126a0*/  FFMA.FTZ R20, R211, c[0x0][0x2d0], -R2.reuse ;  /* 0x0000b400d3147a23 */ /* 0x100fe40000010802 */
[--C-:B------:R-:W-:Y:S02]  /*126b0*/  FFMA.FTZ R217, R37, c[0x0][0x2d0], -R2.reuse ;  /* 0x0000b40025d97a23 */ /* 0x100fe40000010802 */
[C---:B------:R-:W-:Y:S01]  /*126c0*/  FMUL.FTZ R48, R65.reuse, R148 ;  /* 0x0000009441307220 */ /* 0x040fe20000410000 */
[----:B------:R-:W-:Y:S01]  /*126d0*/  MUFU.EX2 R3, R0 ;  /* 0x0000000000037308 */ /* 0x000fe20000000800 */
[----:B------:R-:W-:Y:S02]  /*126e0*/  FMUL.FTZ R49, R65, R149 ;  /* 0x0000009541317220 */ /* 0x000fe40000410000 */
[--C-:B------:R-:W-:Y:S02]  /*126f0*/  FFMA.FTZ R32, R210, c[0x0][0x2d0], -R2.reuse ;  /* 0x0000b400d2207a23 */ /* 0x100fe40000010802 */
[--C-:B------:R-:W-:Y:S02]  /*12700*/  FFMA.FTZ R170, R189, c[0x0][0x2d0], -R2.reuse ;  /* 0x0000b400bdaa7a23 */ /* 0x100fe40000010802 */
[--C-:B------:R-:W-:Y:S02]  /*12710*/  FFMA.FTZ R220, R23, c[0x0][0x2d0], -R2.reuse ;  /* 0x0000b40017dc7a23 */ /* 0x100fe40000010802 */
[--C-:B------:R-:W-:Y:S01]  /*12720*/  FFMA.FTZ R4, R221, c[0x0][0x2d0], -R2.reuse ;  /* 0x0000b400dd047a23 */ /* 0x100fe20000010802 */
[----:B------:R-:W1:Y:S01]  /*12730*/  MUFU.EX2 R5, R5 ;  /* 0x0000000500057308 */ /* 0x000e620000000800 */
[--C-:B------:R-:W-:Y:S02]  /*12740*/  FFMA.FTZ R166, R166, c[0x0][0x2d0], -R2.reuse ;  /* 0x0000b400a6a67a23 */ /* 0x100fe40000010802 */
        /* <DEDUP_REMOVED lines=11> */
[----:B------:R-:W-:Y:S02]  /*12800*/  FFMA.FTZ R242, R12, c[0x0][0x2d0], -R2 ;  /* 0x0000b4000cf27a23 */ /* 0x000fe40000010802 */
[----:B------:R-:W2:Y:S01]  /*12810*/  MUFU.EX2 R2, R4 ;  /* 0x0000000400027308 */ /* 0x000ea20000000800 */
[C---:B-1----:R-:W-:Y:S02]  /*12820*/  FFMA.FTZ R0, R3.reuse, R243, R5 ;  /* 0x000000f303007223 */ /* 0x042fe40000010005 */
[C---:B------:R-:W-:Y:S02]  /*12830*/  FMUL.FTZ R50, R3.reuse, R150 ;  /* 0x0000009603327220 */ /* 0x040fe40000410000 */
[----:B------:R-:W-:Y:S02]  /*12840*/  FMUL.FTZ R51, R3, R151 ;  /* 0x0000009703337220 */ /* 0x000fe40000410000 */
[----:B------:R-:W-:Y:S01]  /*12850*/  LDSM.16.MT88.4 R148, [R193+0x2000] ;  /* 0x00200000c194783b */ /* 0x000fe20000004200 */
[C---:B--2---:R-:W-:Y:S01]  /*12860*/  FADD.FTZ R33, R2.reuse, R0 ;  /* 0x0000000002217221 */ /* 0x044fe20000010000 */
[----:B------:R-:W-:Y:S01]  /*12870*/  F2FP.PACK_AB R73, R2, R5 ;  /* 0x000000050249723e */ /* 0x000fe200000000ff */
[C---:B------:R-:W-:Y:S02]  /*12880*/  FADD.FTZ R0, -R69.reuse, R91 ;  /* 0x0000005b45007221 */ /* 0x040fe40000010100 */
[----:B------:R-:W-:Y:S01]  /*12890*/  MUFU.EX2 R91, R186 ;  /* 0x000000ba005b7308 */ /* 0x000fe20000000800 */
[----:B------:R-:W-:Y:S02]  /*128a0*/  FMUL.FTZ R4, R69, c[0x0][0x2d0] ;  /* 0x0000b40045047a20 */ /* 0x000fe40000410000 */
[----:B------:R-:W-:Y:S02]  /*128b0*/  FMUL.FTZ R0, R0, c[0x0][0x2d0] ;  /* 0x0000b40000007a20 */ /* 0x000fe40000410000 */
[--C-:B------:R-:W-:Y:S02]  /*128c0*/  FFMA.FTZ R189, R36, c[0x0][0x2d0], -R4.reuse ;  /* 0x0000b40024bd7a23 */ /* 0x100fe40000010804 */
[--C-:B------:R-:W-:Y:S02]  /*128d0*/  FFMA.FTZ R5, R224, c[0x0][0x2d0], -R4.reuse ;  /* 0x0000b400e0057a23 */ /* 0x100fe40000010804 */
[--C-:B------:R-:W-:Y:S01]  /*128e0*/  FFMA.FTZ R6, R225, c[0x0][0x2d0], -R4.reuse ;  /* 0x0000b400e1067a23 */ /* 0x100fe20000010804 */
[----:B------:R1:W-:Y:S01]  /*128f0*/  MUFU.EX2 R2, R0 ;  /* 0x0000000000027308 */ /* 0x0003e20000000800 */
[--C-:B------:R-:W-:Y:S02]  /*12900*/  FFMA.FTZ R19, R223, c[0x0][0x2d0], -R4.reuse ;  /* 0x0000b400df137a23 */ /* 0x100fe40000010804 */
[--C-:B------:R-:W-:Y:S02]  /*12910*/  FFMA.FTZ R18, R222, c[0x0][0x2d0], -R4.reuse ;  /* 0x0000b400de127a23 */ /* 0x100fe40000010804 */
[--C-:B------:R-:W-:Y:S02]  /*12920*/  FFMA.FTZ R64, R190, c[0x0][0x2d0], -R4.reuse ;  /* 0x0000b400be407a23 */ /* 0x100fe40000010804 */
[--C-:B------:R-:W-:Y:S02]  /*12930*/  FFMA.FTZ R190, R39, c[0x0][0x2d0], -R4.reuse ;  /* 0x0000b40027be7a23 */ /* 0x100fe40000010804 */
[----:B------:R-:W-:Y:S01]  /*12940*/  LDSM.16.MT88.4 R36, [R196] ;  /* 0x00000000c424783b */ /* 0x000fe20000004200 */
[----:B------:R2:W-:Y:S01]  /*12950*/  MUFU.EX2 R23, R5 ;  /* 0x0000000500177308 */ /* 0x0005e20000000800 */
[--C-:B------:R-:W-:Y:S02]  /*12960*/  FFMA.FTZ R223, R22, c[0x0][0x2d0], -R4.reuse ;  /* 0x0000b40016df7a23 */ /* 0x100fe40000010804 */
[--C-:B------:R-:W-:Y:S02]  /*12970*/  FFMA.FTZ R160, R216, c[0x0][0x2d0], -R4.reuse ;  /* 0x0000b400d8a07a23 */ /* 0x100fe40000010804 */
[--C-:B------:R-:W-:Y:S02]  /*12980*/  FFMA.FTZ R67, R212, c[0x0][0x2d0], -R4.reuse ;  /* 0x0000b400d4437a23 */ /* 0x100fe40000010804 */
[--C-:B------:R-:W-:Y:S02]  /*12990*/  FFMA.FTZ R66, R191, c[0x0][0x2d0], -R4.reuse ;  /* 0x0000b400bf427a23 */ /* 0x100fe40000010804 */
[--C-:B------:R-:W-:Y:S01]  /*129a0*/  FFMA.FTZ R172, R178, c[0x0][0x2d0], -R4.reuse ;  /* 0x0000b400b2ac7a23 */ /* 0x100fe20000010804 */
[----:B------:R-:W3:Y:S01]  /*129b0*/  MUFU.EX2 R22, R6 ;  /* 0x0000000600167308 */ /* 0x000ee20000000800 */
[--C-:B------:R-:W-:Y:S02]  /*129c0*/  FFMA.FTZ R176, R176, c[0x0][0x2d0], -R4.reuse ;  /* 0x0000b400b0b07a23 */ /* 0x100fe40000010804 */
[----:B------:R-:W-:Y:S02]  /*129d0*/  FFMA.FTZ R177, R163, c[0x0][0x2d0], -R4 ;  /* 0x0000b400a3b17a23 */ /* 0x000fe40000010804 */
[----:B-1----:R-:W-:Y:S02]  /*129e0*/  FADD.FTZ R0, -R68, R92 ;  /* 0x0000005c44007221 */ /* 0x002fe40000010100 */
[--C-:B------:R-:W-:Y:S02]  /*129f0*/  FFMA.FTZ R188, R162, c[0x0][0x2d0], -R4.reuse ;  /* 0x0000b400a2bc7a23 */ /* 0x100fe40000010804 */
[--C-:B------:R-:W-:Y:S01]  /*12a00*/  FFMA.FTZ R191, R44, c[0x0][0x2d0], -R4.reuse ;  /* 0x0000b4002cbf7a23 */ /* 0x100fe20000010804 */
[----:B------:R-:W-:Y:S01]  /*12a10*/  MUFU.EX2 R243, R64 ;  /* 0x0000004000f37308 */ /* 0x000fe20000000800 */
[--C-:B------:R-:W-:Y:S02]  /*12a20*/  FFMA.FTZ R178, R31, c[0x0][0x2d0], -R4.reuse ;  /* 0x0000b4001fb27a23 */ /* 0x100fe40000010804 */
[--C-:B------:R-:W-:Y:S02]  /*12a30*/  FFMA.FTZ R222, R24, c[0x0][0x2d0], -R4.reuse ;  /* 0x0000b40018de7a23 */ /* 0x100fe40000010804 */
[--C-:B------:R-:W-:Y:S02]  /*12a40*/  FFMA.FTZ R224, R17, c[0x0][0x2d0], -R4.reuse ;  /* 0x0000b40011e07a23 */ /* 0x100fe40000010804 */
[----:B------:R-:W-:Y:S02]  /*12a50*/  FFMA.FTZ R225, R14, c[0x0][0x2d0], -R4 ;  /* 0x0000b4000ee17a23 */ /* 0x000fe40000010804 */
[----:B------:R-:W-:Y:S01]  /*12a60*/  FMUL.FTZ R4, R68, c[0x0][0x2d0] ;  /* 0x0000b40044047a20 */ /* 0x000fe20000410000 */
[----:B------:R-:W-:Y:S01]  /*12a70*/  MUFU.EX2 R186, R173 ;  /* 0x000000ad00ba7308 */ /* 0x000fe20000000800 */
[----:B------:R-:W-:Y:S02]  /*12a80*/  FMUL.FTZ R0, R0, c[0x0][0x2d0] ;  /* 0x0000b40000007a20 */ /* 0x000fe40000410000 */
[--C-:B--2---:R-:W-:Y:S01]  /*12a90*/  FFMA.FTZ R5, R226, c[0x0][0x2d0], -R4.reuse ;  /* 0x0000b400e2057a23 */ /* 0x104fe20000010804 */
[----:B---3--:R-:W-:Y:S01]  /*12aa0*/  F2FP.PACK_AB R76, R22, R23 ;  /* 0x00000017164c723e */ /* 0x008fe200000000ff */
[--C-:B------:R-:W-:Y:S02]  /*12ab0*/  FFMA.FTZ R216, R34, c[0x0][0x2d0], -R4.reuse ;  /* 0x0000b40022d87a23 */ /* 0x100fe40000010804 */
[--C-:B------:R-:W-:Y:S02]  /*12ac0*/  FFMA.FTZ R226, R21, c[0x0][0x2d0], -R4.reuse ;  /* 0x0000b40015e27a23 */ /* 0x100fe40000010804 */
[C---:B------:R-:W-:Y:S01]  /*12ad0*/  FMUL.FTZ R60, R2.reuse, R96 ;  /* 0x00000060023c7220 */ /* 0x040fe20000410000 */
[----:B------:R-:W1:Y:S01]  /*12ae0*/  MUFU.EX2 R0, R0 ;  /* 0x0000000000007308 */ /* 0x000e620000000800 */
[----:B------:R-:W-:Y:S02]  /*12af0*/  FMUL.FTZ R61, R2, R97 ;  /* 0x00000061023d7220 */ /* 0x000fe40000410000 */
[--C-:B------:R-:W-:Y:S02]  /*12b00*/  FFMA.FTZ R7, R227, c[0x0][0x2d0], -R4.reuse ;  /* 0x0000b400e3077a23 */ /* 0x100fe40000010804 */
[--C-:B------:R-:W-:Y:S02]  /*12b10*/  FFMA.FTZ R162, R218, c[0x0][0x2d0], -R4.reuse ;  /* 0x0000b400daa27a23 */ /* 0x100fe40000010804 */
[--C-:B------:R-:W-:Y:S02]  /*12b20*/  FFMA.FTZ R164, R213, c[0x0][0x2d0], -R4.reuse ;  /* 0x0000b400d5a47a23 */ /* 0x100fe40000010804 */
[--C-:B------:R-:W-:Y:S01]  /*12b30*/  FFMA.FTZ R207, R46, c[0x0][0x2d0], -R4.reuse ;  /* 0x0000b4002ecf7a23 */ /* 0x100fe20000010804 */
[----:B------:R-:W2:Y:S01]  /*12b40*/  MUFU.EX2 R34, R5 ;  /* 0x0000000500227308 */ /* 0x000ea20000000800 */
[--C-:B------:R-:W-:Y:S02]  /*12b50*/  FFMA.FTZ R213, R43, c[0x0][0x2d0], -R4.reuse ;  /* 0x0000b4002bd57a23 */ /* 0x100fe40000010804 */
[--C-:B------:R-:W-:Y:S02]  /*12b60*/  FFMA.FTZ R218, R27, c[0x0][0x2d0], -R4.reuse ;  /* 0x0000b4001bda7a23 */ /* 0x100fe40000010804 */
[----:B------:R-:W-:Y:S02]  /*12b70*/  FFMA.FTZ R227, R15, c[0x0][0x2d0], -R4 ;  /* 0x0000b4000fe37a23 */ /* 0x000fe40000010804 */
[----:B------:R-:W-:Y:S02]  /*12b80*/  FADD.FTZ R6, R10, R8 ;  /* 0x000000080a067221 */ /* 0x000fe40000010000 */
[--C-:B------:R-:W-:Y:S01]  /*12b90*/  FFMA.FTZ R17, R229, c[0x0][0x2d0], -R4.reuse ;  /* 0x0000b400e5117a23 */ /* 0x100fe20000010804 */
[----:B------:R-:W-:Y:S01]  /*12ba0*/  MUFU.EX2 R185, R164 ;  /* 0x000000a400b97308 */ /* 0x000fe20000000800 */
[--C-:B------:R-:W-:Y:S02]  /*12bb0*/  FFMA.FTZ R16, R228, c[0x0][0x2d0], -R4.reuse ;  /* 0x0000b400e4107a23 */ /* 0x100fe40000010804 */
[----:B------:R-:W-:Y:S02]  /*12bc0*/  FFMA.FTZ R163, R219, c[0x0][0x2d0], -R4 ;  /* 0x0000b400dba37a23 */ /* 0x000fe40000010804 */
[C---:B-1----:R-:W-:Y:S02]  /*12bd0*/  FMUL.FTZ R46, R0.reuse, R106 ;  /* 0x0000006a002e7220 */ /* 0x042fe40000410000 */
[C---:B------:R-:W-:Y:S02]  /*12be0*/  FMUL.FTZ R47, R0.reuse, R107 ;  /* 0x0000006b002f7220 */ /* 0x040fe40000410000 */
[C---:B------:R-:W-:Y:S01]  /*12bf0*/  FMUL.FTZ R62, R0.reuse, R98 ;  /* 0x00000062003e7220 */ /* 0x040fe20000410000 */
[----:B------:R-:W-:Y:S01]  /*12c00*/  MUFU.EX2 R229, R166 ;  /* 0x000000a600e57308 */ /* 0x000fe20000000800 */
[C---:B------:R-:W-:Y:S02]  /*12c10*/  FMUL.FTZ R63, R0.reuse, R99 ;  /* 0x00000063003f7220 */ /* 0x040fe40000410000 */
[C---:B------:R-:W-:Y:S01]  /*12c20*/  FMUL.FTZ R10, R0.reuse, R126 ;  /* 0x0000007e000a7220 */ /* 0x040fe20000410000 */
[----:B------:R-:W-:Y:S01]  /*12c30*/  LDSM.16.MT88.4 R96, [R192+0x800] ;  /* 0x00080000c060783b */ /* 0x000fe20000004200 */
[C---:B------:R-:W-:Y:S02]  /*12c40*/  FMUL.FTZ R11, R0.reuse, R127 ;  /* 0x0000007f000b7220 */ /* 0x040fe40000410000 */
[C---:B------:R-:W-:Y:S02]  /*12c50*/  FMUL.FTZ R14, R0.reuse, R122 ;  /* 0x0000007a000e7220 */ /* 0x040fe40000410000 */
[C---:B------:R-:W-:Y:S01]  /*12c60*/  FMUL.FTZ R15, R0.reuse, R123 ;  /* 0x0000007b000f7220 */ /* 0x040fe20000410000 */
[----:B------:R-:W-:Y:S01]  /*12c70*/  MUFU.EX2 R127, R66 ;  /* 0x00000042007f7308 */ /* 0x000fe20000000800 */
[C---:B------:R-:W-:Y:S02]  /*12c80*/  FMUL.FTZ R26, R0.reuse, R118 ;  /* 0x00000076001a7220 */ /* 0x040fe40000410000 */
[C---:B------:R-:W-:Y:S02]  /*12c90*/  FMUL.FTZ R27, R0.reuse, R119 ;  /* 0x00000077001b7220 */ /* 0x040fe40000410000 */
[C---:B------:R-:W-:Y:S02]  /*12ca0*/  FMUL.FTZ R30, R0.reuse, R114 ;  /* 0x00000072001e7220 */ /* 0x040fe40000410000 */
[C---:B------:R-:W-:Y:S02]  /*12cb0*/  FMUL.FTZ R31, R0.reuse, R115 ;  /* 0x00000073001f7220 */ /* 0x040fe40000410000 */
[C---:B------:R-:W-:Y:S01]  /*12cc0*/  FMUL.FTZ R42, R0.reuse, R110 ;  /* 0x0000006e002a7220 */ /* 0x040fe20000410000 */
[----:B------:R-:W-:Y:S01]  /*12cd0*/  MUFU.EX2 R178, R178 ;  /* 0x000000b200b27308 */ /* 0x000fe20000000800 */
[C---:B------:R-:W-:Y:S02]  /*12ce0*/  FMUL.FTZ R43, R0.reuse, R111 ;  /* 0x0000006f002b7220 */ /* 0x040fe40000410000 */
[C---:B------:R-:W-:Y:S02]  /*12cf0*/  FMUL.FTZ R58, R0.reuse, R102 ;  /* 0x00000066003a7220 */ /* 0x040fe40000410000 */
[C---:B------:R-:W-:Y:S02]  /*12d00*/  FMUL.FTZ R59, R0.reuse, R103 ;  /* 0x00000067003b7220 */ /* 0x040fe40000410000 */
[----:B--2---:R-:W-:Y:S02]  /*12d10*/  FFMA.FTZ R92, R0, R247, R34 ;  /* 0x000000f7005c7223 */ /* 0x004fe40000010022 */
[--C-:B------:R-:W-:Y:S01]  /*12d20*/  FFMA.FTZ R161, R214, c[0x0][0x2d0], -R4.reuse ;  /* 0x0000b400d6a17a23 */ /* 0x100fe20000010804 */
[----:B------:R1:W-:Y:S01]  /*12d30*/  MUFU.EX2 R0, R20 ;  /* 0x0000001400007308 */ /* 0x0003e20000000800 */
[--C-:B------:R-:W-:Y:S02]  /*12d40*/  FFMA.FTZ R184, R184, c[0x0][0x2d0], -R4.reuse ;  /* 0x0000b400b8b87a23 */ /* 0x100fe40000010804 */
[--C-:B------:R-:W-:Y:S02]  /*12d50*/  FFMA.FTZ R179, R179, c[0x0][0x2d0], -R4.reuse ;  /* 0x0000b400b3b37a23 */ /* 0x100fe40000010804 */
[--C-:B------:R-:W-:Y:S02]  /*12d60*/  FFMA.FTZ R171, R171, c[0x0][0x2d0], -R4.reuse ;  /* 0x0000b400abab7a23 */ /* 0x100fe40000010804 */
[--C-:B------:R-:W-:Y:S02]  /*12d70*/  FFMA.FTZ R212, R45, c[0x0][0x2d0], -R4.reuse ;  /* 0x0000b4002dd47a23 */ /* 0x100fe40000010804 */
[--C-:B------:R-:W-:Y:S01]  /*12d80*/  FFMA.FTZ R214, R35, c[0x0][0x2d0], -R4.reuse ;  /* 0x0000b40023d67a23 */ /* 0x100fe20000010804 */
[----:B------:R-:W2:Y:S01]  /*12d90*/  MUFU.EX2 R102, R17 ;  /* 0x0000001100667308 */ /* 0x000ea20000000800 */
[----:B------:R-:W-:Y:S02]  /*12da0*/  FFMA.FTZ R219, R25, c[0x0][0x2d0], -R4 ;  /* 0x0000b40019db7a23 */ /* 0x000fe40000010804 */
[C---:B------:R-:W-:Y:S02]  /*12db0*/  FFMA.FTZ R4, R2.reuse, R246, R23 ;  /* 0x000000f602047223 */ /* 0x040fe40000010017 */
[----:B------:R-:W-:Y:S02]  /*12dc0*/  FMUL.FTZ R57, R2, R101 ;  /* 0x0000006502397220 */ /* 0x000fe40000410000 */
[----:B------:R-:W-:Y:S02]  /*12dd0*/  FADD.FTZ R101, R22, R4 ;  /* 0x0000000416657221 */ /* 0x000fe40000010000 */
[C---:B------:R-:W-:Y:S01]  /*12de0*/  FMUL.FTZ R45, R2.reuse, R105 ;  /* 0x00000069022d7220 */ /* 0x040fe20000410000 */
[----:B------:R3:W-:Y:S01]  /*12df0*/  MUFU.EX2 R103, R16 ;  /* 0x0000001000677308 */ /* 0x0007e20000000800 */
[C---:B------:R-:W-:Y:S02]  /*12e00*/  FMUL.FTZ R12, R2.reuse, R120 ;  /* 0x00000078020c7220 */ /* 0x040fe40000410000 */
[C---:B------:R-:W-:Y:S01]  /*12e10*/  FMUL.FTZ R44, R2.reuse, R104 ;  /* 0x00000068022c7220 */ /* 0x040fe20000410000 */
[----:B-1----:R-:W1:Y:S01]  /*12e20*/  LDSM.16.MT88.4 R20, [R192] ;  /* 0x00000000c014783b */ /* 0x002e620000004200 */
[----:B------:R-:W-:Y:S02]  /*12e30*/  FMUL.FTZ R13, R2, R121 ;  /* 0x00000079020d7220 */ /* 0x000fe40000410000 */
[----:B------:R-:W-:Y:S02]  /*12e40*/  FADD.FTZ R165, R9, R6 ;  /* 0x0000000609a57221 */ /* 0x000fe40000010000 */
[----:B------:R-:W-:Y:S01]  /*12e50*/  FMUL.FTZ R6, R3, R130 ;  /* 0x0000008203067220 */ /* 0x000fe20000410000 */
[----:B------:R-:W4:Y:S01]  /*12e60*/  MUFU.EX2 R105, R32 ;  /* 0x0000002000697308 */ /* 0x000f220000000800 */
[C---:B------:R-:W-:Y:S02]  /*12e70*/  FMUL.FTZ R4, R65.reuse, R128 ;  /* 0x0000008041047220 */ /* 0x040fe40000410000 */
[C---:B------:R-:W-:Y:S01]  /*12e80*/  FMUL.FTZ R5, R65.reuse, R129 ;  /* 0x0000008141057220 */ /* 0x040fe20000410000 */
[----:B--2---:R-:W-:Y:S01]  /*12e90*/  F2FP.PACK_AB R77, R102, R34 ;  /* 0x00000022664d723e */ /* 0x004fe200000000ff */
[C---:B------:R-:W-:Y:S02]  /*12ea0*/  FMUL.FTZ R8, R2.reuse, R124 ;  /* 0x0000007c02087220 */ /* 0x040fe40000410000 */
[C---:B------:R-:W-:Y:S02]  /*12eb0*/  FMUL.FTZ R9, R2.reuse, R125 ;  /* 0x0000007d02097220 */ /* 0x040fe40000410000 */
[----:B------:R-:W-:Y:S01]  /*12ec0*/  FMUL.FTZ R17, R65, R133 ;  /* 0x0000008541117220 */ /* 0x000fe20000410000 */
[----:B------:R-:W2:Y:S01]  /*12ed0*/  MUFU.EX2 R120, R7 ;  /* 0x0000000700787308 */ /* 0x000ea20000000800 */
[C---:B------:R-:W-:Y:S02]  /*12ee0*/  FMUL.FTZ R34, R3.reuse, R142 ;  /* 0x0000008e03227220 */ /* 0x040fe40000410000 */
[----:B------:R-:W-:Y:S02]  /*12ef0*/  FMUL.FTZ R35, R3, R143 ;  /* 0x0000008f03237220 */ /* 0x000fe40000410000 */
[C---:B---3--:R-:W-:Y:S02]  /*12f00*/  FMUL.FTZ R16, R65.reuse, R132 ;  /* 0x0000008441107220 */ /* 0x048fe40000410000 */
[----:B------:R-:W-:Y:S02]  /*12f10*/  FMUL.FTZ R56, R2, R100 ;  /* 0x0000006402387220 */ /* 0x000fe40000410000 */
[----:B------:R-:W-:Y:S01]  /*12f20*/  FADD.FTZ R100, R0, R33 ;  /* 0x0000002100647221 */ /* 0x000fe20000010000 */
[----:B------:R3:W-:Y:S01]  /*12f30*/  MUFU.EX2 R104, R19 ;  /* 0x0000001300687308 */ /* 0x0007e20000000800 */
[----:B------:R-:W-:Y:S02]  /*12f40*/  FMUL.FTZ R33, R65, R141 ;  /* 0x0000008d41217220 */ /* 0x000fe40000410000 */
[C---:B------:R-:W-:Y:S01]  /*12f50*/  FMUL.FTZ R40, R2.reuse, R108 ;  /* 0x0000006c02287220 */ /* 0x040fe20000410000 */
[----:B----4-:R-:W-:Y:S01]  /*12f60*/  F2FP.PACK_AB R75, R105, R0 ;  /* 0x00000000694b723e */ /* 0x010fe200000000ff */
[C---:B------:R-:W-:Y:S02]  /*12f70*/  FMUL.FTZ R32, R65.reuse, R140 ;  /* 0x0000008c41207220 */ /* 0x040fe40000410000 */
[----:B------:R-:W-:Y:S01]  /*12f80*/  LDSM.16.MT88.4 R140, [R196+0x2000] ;  /* 0x00200000c48c783b */ /* 0x000fe20000004200 */
[----:B------:R-:W-:Y:S02]  /*12f90*/  FMUL.FTZ R41, R2, R109 ;  /* 0x0000006d02297220 */ /* 0x000fe40000410000 */
[----:B------:R-:W4:Y:S01]  /*12fa0*/  MUFU.EX2 R121, R18 ;  /* 0x0000001200797308 */ /* 0x000f220000000800 */
[----:B------:R-:W-:Y:S02]  /*12fb0*/  FMUL.FTZ R64, R65, R156 ;  /* 0x0000009c41407220 */ /* 0x000fe40000410000 */
[C---:B------:R-:W-:Y:S01]  /*12fc0*/  FMUL.FTZ R66, R3.reuse, R158 ;  /* 0x0000009e03427220 */ /* 0x040fe20000410000 */
[----:B--2---:R-:W-:Y:S01]  /*12fd0*/  F2FP.PACK_AB R79, R120, R103 ;  /* 0x00000067784f723e */ /* 0x004fe200000000ff */
[----:B------:R-:W-:Y:S02]  /*12fe0*/  FMUL.FTZ R7, R3, R131 ;  /* 0x0000008303077220 */ /* 0x000fe40000410000 */
[----:B------:R-:W-:Y:S02]  /*12ff0*/  FADD.FTZ R0, R89, R165 ;  /* 0x000000a559007221 */ /* 0x000fe40000010000 */
[C---:B------:R-:W-:Y:S01]  /*13000*/  FMUL.FTZ R24, R2.reuse, R116 ;  /* 0x0000007402187220 */ /* 0x040fe20000410000 */
[----:B------:R-:W-:Y:S01]  /*13010*/  MUFU.EX2 R111, R183 ;  /* 0x000000b7006f7308 */ /* 0x000fe20000000800 */
[C---:B------:R-:W-:Y:S01]  /*13020*/  FMUL.FTZ R25, R2.reuse, R117 ;  /* 0x0000007502197220 */ /* 0x040fe20000410000 */
[-C--:B-1----:R-:W-:Y:S05]  /*13030*/  HMMA.16816.F32 R4, R72, R20.reuse, R4 ;  /* 0x000000144804723c */ /* 0x082fea0000001804 */
[----:B---3--:R-:W-:Y:S02]  /*13040*/  FMUL.FTZ R19, R3, R135 ;  /* 0x0000008703137220 */ /* 0x008fe40000410000 */
[C---:B------:R-:W-:Y:S01]  /*13050*/  FMUL.FTZ R28, R2.reuse, R112 ;  /* 0x00000070021c7220 */ /* 0x040fe20000410000 */
[----:B------:R-:W-:Y:S01]  /*13060*/  MUFU.EX2 R109, R182 ;  /* 0x000000b6006d7308 */ /* 0x000fe20000000800 */
[----:B------:R-:W-:Y:S03]  /*13070*/  FMUL.FTZ R29, R2, R113 ;  /* 0x00000071021d7220 */ /* 0x000fe60000410000 */
[----:B----4-:R-:W-:Y:S01]  /*13080*/  F2FP.PACK_AB R78, R121, R104 ;  /* 0x00000068794e723e */ /* 0x010fe200000000ff */
[----:B------:R-:W-:Y:S02]  /*13090*/  FMUL.FTZ R18, R3, R134 ;  /* 0x0000008603127220 */ /* 0x000fe40000410000 */
[----:B------:R-:W-:Y:S03]  /*130a0*/  LDSM.16.MT88.4 R132, [R192+0x2000] ;  /* 0x00200000c084783b */ /* 0x000fe60000004200 */
[----:B------:R-:W-:Y:S01]  /*130b0*/  MUFU.EX2 R110, R181 ;  /* 0x000000b5006e7308 */ /* 0x000fe20000000800 */
[C---:B------:R-:W-:Y:S07]  /*130c0*/  HMMA.16816.F32 R8, R76.reuse, R20, R8 ;  /* 0x000000144c08723c */ /* 0x040fee0000001808 */
[C---:B------:R-:W-:Y:S01]  /*130d0*/  FMUL.FTZ R20, R65.reuse, R136 ;  /* 0x0000008841147220 */ /* 0x040fe20000410000 */
[-C--:B------:R-:W-:Y:S01]  /*130e0*/  HMMA.16816.F32 R12, R76, R22.reuse, R12 ;  /* 0x000000164c0c723c */ /* 0x080fe2000000180c */
[----:B------:R-:W-:Y:S03]  /*130f0*/  MUFU.EX2 R108, R180 ;  /* 0x000000b4006c7308 */ /* 0x000fe60000000800 */
[----:B------:R-:W-:Y:S04]  /*13100*/  FMUL.FTZ R21, R65, R137 ;  /* 0x0000008941157220 */ /* 0x000fe80000410000 */
[C---:B------:R-:W-:Y:S03]  /*13110*/  HMMA.16816.F32 R16, R72.reuse, R22, R16 ;  /* 0x000000164810723c */ /* 0x040fe60000001810 */
[----:B------:R-:W1:Y:S04]  /*13120*/  MUFU.EX2 R2, R187 ;  /* 0x000000bb00027308 */ /* 0x000e680000000800 */
[C---:B------:R-:W-:Y:S02]  /*13130*/  FMUL.FTZ R22, R3.reuse, R138 ;  /* 0x0000008a03167220 */ /* 0x040fe40000410000 */
[----:B------:R-:W-:Y:S04]  /*13140*/  FMUL.FTZ R23, R3, R139 ;  /* 0x0000008b03177220 */ /* 0x000fe80000410000 */
[----:B------:R-:W-:Y:S03]  /*13150*/  MUFU.EX2 R166, R212 ;  /* 0x000000d400a67308 */ /* 0x000fe60000000800 */
[-C--:B------:R-:W-:Y:S07]  /*13160*/  HMMA.16816.F32 R20, R72, R36.reuse, R20 ;  /* 0x000000244814723c */ /* 0x080fee0000001814 */
[----:B------:R-:W-:Y:S01]  /*13170*/  MUFU.EX2 R165, R213 ;  /* 0x000000d500a57308 */ /* 0x000fe20000000800 */
[C---:B------:R-:W-:Y:S04]  /*13180*/  HMMA.16816.F32 R24, R76.reuse, R36, R24 ;  /* 0x000000244c18723c */ /* 0x040fe80000001818 */
[----:B-1----:R-:W-:Y:S03]  /*13190*/  FADD.FTZ R0, R2, R0 ;  /* 0x0000000002007221 */ /* 0x002fe60000010000 */
[C---:B------:R-:W-:Y:S01]  /*131a0*/  FMUL.FTZ R36, R65.reuse, R144 ;  /* 0x0000009041247220 */ /* 0x040fe20000410000 */
[-C--:B------:R-:W-:Y:S01]  /*131b0*/  HMMA.16816.F32 R28, R76, R38.reuse, R28 ;  /* 0x000000264c1c723c */ /* 0x080fe2000000181c */
[----:B------:R-:W-:Y:S03]  /*131c0*/  MUFU.EX2 R164, R214 ;  /* 0x000000d600a47308 */ /* 0x000fe60000000800 */
[----:B------:R-:W-:Y:S02]  /*131d0*/  FMUL.FTZ R37, R65, R145 ;  /* 0x0000009141257220 */ /* 0x000fe40000410000 */
[----:B------:R-:W-:Y:S02]  /*131e0*/  FADD.FTZ R0, R91, R0 ;  /* 0x000000005b007221 */ /* 0x000fe40000010000 */
[C---:B------:R-:W-:Y:S03]  /*131f0*/  HMMA.16816.F32 R32, R72.reuse, R38, R32 ;  /* 0x000000264820723c */ /* 0x040fe60000001820 */
[----:B------:R1:W-:Y:S01]  /*13200*/  MUFU.EX2 R124, R67 ;  /* 0x00000043007c7308 */ /* 0x0003e20000000800 */
[----:B------:R-:W-:Y:S03]  /*13210*/  FADD.FTZ R0, R90, R0 ;  /* 0x000000005a007221 */ /* 0x000fe60000010000 */
[C---:B------:R-:W-:Y:S02]  /*13220*/  FMUL.FTZ R38, R3.reuse, R146 ;  /* 0x0000009203267220 */ /* 0x040fe40000410000 */
[----:B------:R-:W-:Y:S03]  /*13230*/  FMUL.FTZ R39, R3, R147 ;  /* 0x0000009303277220 */ /* 0x000fe60000410000 */
[----:B------:R-:W-:Y:S01]  /*13240*/  FADD.FTZ R0, R111, R0 ;  /* 0x000000006f007221 */ /* 0x000fe20000010000 */
[----:B------:R-:W2:Y:S03]  /*13250*/  MUFU.EX2 R115, R170 ;  /* 0x000000aa00737308 */ /* 0x000ea60000000800 */
[-C--:B------:R-:W-:Y:S03]  /*13260*/  HMMA.16816.F32 R36, R72, R52.reuse, R36 ;  /* 0x000000344824723c */ /* 0x080fe60000001824 */
[----:B------:R-:W-:Y:S04]  /*13270*/  FADD.FTZ R0, R109, R0 ;  /* 0x000000006d007221 */ /* 0x000fe80000010000 */
[----:B------:R-:W-:Y:S01]  /*13280*/  FADD.FTZ R0, R110, R0 ;  /* 0x000000006e007221 */ /* 0x000fe20000010000 */
[C---:B------:R-:W-:Y:S01]  /*13290*/  HMMA.16816.F32 R40, R76.reuse, R52, R40 ;  /* 0x000000344c28723c */ /* 0x040fe20000001828 */
[----:B------:R-:W3:Y:S03]  /*132a0*/  MUFU.EX2 R123, R169 ;  /* 0x000000a9007b7308 */ /* 0x000ee60000000800 */
[----:B-1----:R-:W-:Y:S03]  /*132b0*/  FMUL.FTZ R67, R3, R159 ;  /* 0x0000009f03437220 */ /* 0x002fe60000410000 */
[C---:B------:R-:W-:Y:S01]  /*132c0*/  FMUL.FTZ R52, R65.reuse, R152 ;  /* 0x0000009841347220 */ /* 0x040fe20000410000 */
[-C--:B------:R-:W-:Y:S03]  /*132d0*/  HMMA.16816.F32 R44, R76, R54.reuse, R44 ;  /* 0x000000364c2c723c */ /* 0x080fe6000000182c */
[----:B------:R-:W-:Y:S01]  /*132e0*/  MUFU.EX2 R126, R168 ;  /* 0x000000a8007e7308 */ /* 0x000fe20000000800 */
[C---:B------:R-:W-:Y:S02]  /*132f0*/  FMUL.FTZ R53, R65.reuse, R153 ;  /* 0x0000009941357220 */ /* 0x040fe40000410000 */
[----:B------:R-:W-:Y:S02]  /*13300*/  FMUL.FTZ R65, R65, R157 ;  /* 0x0000009d41417220 */ /* 0x000fe40000410000 */
[C---:B------:R-:W-:Y:S05]  /*13310*/  HMMA.16816.F32 R48, R72.reuse, R54, R48 ;  /* 0x000000364830723c */ /* 0x040fea0000001830 */
[----:B------:R-:W1:Y:S02]  /*13320*/  MUFU.EX2 R128, R167 ;  /* 0x000000a700807308 */ /* 0x000e640000000800 */
[C---:B------:R-:W-:Y:S02]  /*13330*/  FMUL.FTZ R54, R3.reuse, R154 ;  /* 0x0000009a03367220 */ /* 0x040fe40000410000 */
[----:B------:R-:W-:Y:S03]  /*13340*/  FMUL.FTZ R55, R3, R155 ;  /* 0x0000009b03377220 */ /* 0x000fe60000410000 */
[----:B------:R-:W-:Y:S03]  /*13350*/  FADD.FTZ R3, R105, R100 ;  /* 0x0000006469037221 */ /* 0x000fe60000010000 */
[----:B------:R-:W4:Y:S01]  /*13360*/  MUFU.EX2 R114, R160 ;  /* 0x000000a000727308 */ /* 0x000f220000000800 */
[-C--:B------:R-:W-:Y:S03]  /*13370*/  HMMA.16816.F32 R52, R72, R80.reuse, R52 ;  /* 0x000000504834723c */ /* 0x080fe60000001834 */
[----:B--2---:R-:W-:Y:S04]  /*13380*/  FADD.FTZ R3, R115, R3 ;  /* 0x0000000373037221 */ /* 0x004fe80000010000 */
[C---:B---3--:R-:W-:Y:S01]  /*13390*/  FADD.FTZ R3, R123.reuse, R3 ;  /* 0x000000037b037221 */ /* 0x048fe20000010000 */
[C---:B------:R-:W-:Y:S01]  /*133a0*/  HMMA.16816.F32 R56, R76.reuse, R80, R56 ;  /* 0x000000504c38723c */ /* 0x040fe20000001838 */
[----:B------:R-:W-:Y:S07]  /*133b0*/  MUFU.EX2 R117, R163 ;  /* 0x000000a300757308 */ /* 0x000fee0000000800 */
[-C--:B------:R-:W-:Y:S03]  /*133c0*/  HMMA.16816.F32 R60, R76, R82.reuse, R60 ;  /* 0x000000524c3c723c */ /* 0x080fe6000000183c */
[----:B------:R-:W2:Y:S04]  /*133d0*/  MUFU.EX2 R118, R162 ;  /* 0x000000a200767308 */ /* 0x000ea80000000800 */
[----:B------:R-:W-:Y:S01]  /*133e0*/  F2FP.PACK_AB R76, R2, R89 ;  /* 0x00000059024c723e */ /* 0x000fe200000000ff */
[----:B------:R-:W-:Y:S01]  /*133f0*/  HMMA.16816.F32 R64, R72, R82, R64 ;  /* 0x000000524840723c */ /* 0x000fe20000001840 */
[----:B------:R-:W3:Y:S03]  /*13400*/  LDSM.16.MT88.4 R80, [R196+0x800] ;  /* 0x00080000c450783b */ /* 0x000ee60000004200 */
[----:B------:R-:W-:Y:S01]  /*13410*/  F2FP.PACK_AB R78, R90, R91 ;  /* 0x0000005b5a4e723e */ /* 0x000fe200000000ff */
[----:B------:R-:W5:Y:S01]  /*13420*/  MUFU.EX2 R125, R161 ;  /* 0x000000a1007d7308 */ /* 0x000f620000000800 */
[----:B------:R-:W-:Y:S01]  /*13430*/  F2FP.PACK_AB R77, R123, R115 ;  /* 0x000000737b4d723e */ /* 0x000fe200000000ff */
[----:B------:R-:W-:Y:S01]  /*13440*/  FADD.FTZ R2, R102, R92 ;  /* 0x0000005c66027221 */ /* 0x000fe20000010000 */
[----:B-1----:R-:W-:Y:S01]  /*13450*/  F2FP.PACK_AB R79, R128, R126 ;  /* 0x0000007e804f723e */ /* 0x002fe200000000ff */
[----:B------:R-:W-:Y:S02]  /*13460*/  FADD.FTZ R90, R104, R101 ;  /* 0x00000065685a7221 */ /* 0x000fe40000010000 */
[----:B------:R-:W-:Y:S01]  /*13470*/  LDSM.16.MT88.4 R104, [R193+0x1000] ;  /* 0x00100000c168783b */ /* 0x000fe20000004200 */
[----:B------:R-:W-:Y:S01]  /*13480*/  FADD.FTZ R89, R103, R2 ;  /* 0x0000000267597221 */ /* 0x000fe20000010000 */
[----:B----4-:R-:W-:Y:S01]  /*13490*/  F2FP.PACK_AB R72, R124, R114 ;  /* 0x000000727c48723e */ /* 0x010fe200000000ff */
[----:B------:R-:W-:Y:S01]  /*134a0*/  FADD.FTZ R2, R108, R0 ;  /* 0x000000006c027221 */ /* 0x000fe20000010000 */
[-C--:B------:R-:W-:Y:S01]  /*134b0*/  HMMA.16816.F32 R4, R76, R96.reuse, R4 ;  /* 0x000000604c04723c */ /* 0x080fe20000001804 */
[----:B------:R-:W-:Y:S03]  /*134c0*/  MUFU.EX2 R162, R216 ;  /* 0x000000d800a27308 */ /* 0x000fe60000000800 */
[----:B------:R-:W1:Y:S01]  /*134d0*/  LDSM.16.MT88.4 R100, [R193+0x800] ;  /* 0x00080000c164783b */ /* 0x000e620000004200 */
[----:B------:R-:W-:Y:S01]  /*134e0*/  F2FP.PACK_AB R74, R243, R127 ;  /* 0x0000007ff34a723e */ /* 0x000fe200000000ff */
[----:B------:R-:W-:Y:S01]  /*134f0*/  FADD.FTZ R0, R121, R90 ;  /* 0x0000005a79007221 */ /* 0x000fe20000010000 */
[----:B--2---:R-:W-:Y:S01]  /*13500*/  F2FP.PACK_AB R73, R118, R117 ;  /* 0x000000757649723e */ /* 0x004fe200000000ff */
[----:B------:R-:W-:Y:S03]  /*13510*/  FADD.FTZ R89, R120, R89 ;  /* 0x0000005978597221 */ /* 0x000fe60000010000 */
[----:B------:R-:W-:Y:S01]  /*13520*/  MUFU.EX2 R187, R175 ;  /* 0x000000af00bb7308 */ /* 0x000fe20000000800 */
[----:B------:R-:W-:Y:S01]  /*13530*/  FADD.FTZ R90, R114, R0 ;  /* 0x00000000725a7221 */ /* 0x000fe20000010000 */
[----:B-----5:R-:W-:Y:S03]  /*13540*/  F2FP.PACK_AB R75, R185, R125 ;  /* 0x0000007db94b723e */ /* 0x020fe600000000ff */
[----:B------:R-:W-:Y:S04]  /*13550*/  FADD.FTZ R90, R124, R90 ;  /* 0x0000005a7c5a7221 */ /* 0x000fe80000010000 */
[C---:B------:R-:W-:Y:S01]  /*13560*/  HMMA.16816.F32 R8, R72.reuse, R96, R8 ;  /* 0x000000604808723c */ /* 0x040fe20000001808 */
[----:B------:R-:W-:Y:S07]  /*13570*/  MUFU.EX2 R175, R190 ;  /* 0x000000be00af7308 */ /* 0x000fee0000000800 */
[-C--:B------:R-:W-:Y:S03]  /*13580*/  HMMA.16816.F32 R12, R72, R98.reuse, R12 ;  /* 0x00000062480c723c */ /* 0x080fe6000000180c */
[----:B------:R-:W2:Y:S05]  /*13590*/  MUFU.EX2 R228, R174 ;  /* 0x000000ae00e47308 */ /* 0x000eaa0000000800 */
[C---:B------:R-:W-:Y:S01]  /*135a0*/  HMMA.16816.F32 R16, R76.reuse, R98, R16 ;  /* 0x000000624c10723c */ /* 0x040fe20000001810 */
[----:B------:R-:W4:Y:S04]  /*135b0*/  LDSM.16.MT88.4 R96, [R195+0x800] ;  /* 0x00080000c360783b */ /* 0x000f280000004200 */
[----:B------:R-:W-:Y:S03]  /*135c0*/  MUFU.EX2 R183, R172 ;  /* 0x000000ac00b77308 */ /* 0x000fe60000000800 */
[-C--:B---3--:R-:W-:Y:S07]  /*135d0*/  HMMA.16816.F32 R20, R76, R80.reuse, R20 ;  /* 0x000000504c14723c */ /* 0x088fee0000001814 */
[----:B------:R-:W-:Y:S01]  /*135e0*/  MUFU.EX2 R172, R191 ;  /* 0x000000bf00ac7308 */ /* 0x000fe20000000800 */
[C---:B------:R-:W-:Y:S08]  /*135f0*/  HMMA.16816.F32 R24, R72.reuse, R80, R24 ;  /* 0x000000504818723c */ /* 0x040ff00000001818 */
[-C--:B------:R-:W-:Y:S01]  /*13600*/  HMMA.16816.F32 R28, R72, R82.reuse, R28 ;  /* 0x00000052481c723c */ /* 0x080fe2000000181c */
[----:B------:R-:W3:Y:S07]  /*13610*/  MUFU.EX2 R182, R176 ;  /* 0x000000b000b67308 */ /* 0x000eee0000000800 */
[C---:B------:R-:W-:Y:S01]  /*13620*/  HMMA.16816.F32 R32, R76.reuse, R82, R32 ;  /* 0x000000524c20723c */ /* 0x040fe20000001820 */
[----:B------:R-:W5:Y:S02]  /*13630*/  LDSM.16.MT88.4 R80, [R192+0x1000] ;  /* 0x00100000c050783b */ /* 0x000f640000004200 */
[----:B------:R-:W-:Y:S05]  /*13640*/  MUFU.EX2 R155, R177 ;  /* 0x000000b1009b7308 */ /* 0x000fea0000000800 */
[-C--:B-1----:R-:W-:Y:S05]  /*13650*/  HMMA.16816.F32 R36, R76, R100.reuse, R36 ;  /* 0x000000644c24723c */ /* 0x082fea0000001824 */
[----:B------:R-:W-:Y:S03]  /*13660*/  MUFU.EX2 R177, R189 ;  /* 0x000000bd00b17308 */ /* 0x000fe60000000800 */
[C---:B------:R-:W-:Y:S07]  /*13670*/  HMMA.16816.F32 R40, R72.reuse, R100, R40 ;  /* 0x000000644828723c */ /* 0x040fee0000001828 */
[----:B------:R-:W1:Y:S01]  /*13680*/  MUFU.EX2 R176, R188 ;  /* 0x000000bc00b07308 */ /* 0x000e620000000800 */
[-C--:B------:R-:W-:Y:S08]  /*13690*/  HMMA.16816.F32 R44, R72, R102.reuse, R44 ;  /* 0x00000066482c723c */ /* 0x080ff0000000182c */
[C---:B------:R-:W-:Y:S01]  /*136a0*/  HMMA.16816.F32 R48, R76.reuse, R102, R48 ;  /* 0x000000664c30723c */ /* 0x040fe20000001830 */
[----:B------:R-:W1:Y:S01]  /*136b0*/  LDSM.16.MT88.4 R100, [R196+0x1000] ;  /* 0x00100000c464783b */ /* 0x000e620000004200 */
[----:B------:R-:W-:Y:S06]  /*136c0*/  MUFU.EX2 R154, R184 ;  /* 0x000000b8009a7308 */ /* 0x000fec0000000800 */
[-C--:B----4-:R-:W-:Y:S04]  /*136d0*/  HMMA.16816.F32 R52, R76, R96.reuse, R52 ;  /* 0x000000604c34723c */ /* 0x090fe80000001834 */
[----:B------:R-:W4:Y:S04]  /*136e0*/  MUFU.EX2 R153, R179 ;  /* 0x000000b300997308 */ /* 0x000f280000000800 */
[C---:B------:R-:W-:Y:S06]  /*136f0*/  HMMA.16816.F32 R56, R72.reuse, R96, R56 ;  /* 0x000000604838723c */ /* 0x040fec0000001838 */
[----:B------:R-:W-:Y:S02]  /*13700*/  MUFU.EX2 R152, R171 ;  /* 0x000000ab00987308 */ /* 0x000fe40000000800 */
[-C--:B------:R-:W-:Y:S07]  /*13710*/  HMMA.16816.F32 R60, R72, R98.reuse, R60 ;  /* 0x00000062483c723c */ /* 0x080fee000000183c */
[----:B------:R-:W-:Y:S01]  /*13720*/  F2FP.PACK_AB R72, R109, R111 ;  /* 0x0000006f6d48723e */ /* 0x000fe200000000ff */
[----:B------:R-:W-:Y:S01]  /*13730*/  HMMA.16816.F32 R64, R76, R98, R64 ;  /* 0x000000624c40723c */ /* 0x000fe20000001840 */
[----:B------:R-:W4:Y:S01]  /*13740*/  MUFU.EX2 R170, R207 ;  /* 0x000000cf00aa7308 */ /* 0x000f220000000800 */
[----:B------:R-:W4:Y:S02]  /*13750*/  LDSM.16.MT88.4 R96, [R195+0x1000] ;  /* 0x00100000c360783b */ /* 0x000f240000004200 */
[----:B------:R-:W-:Y:S02]  /*13760*/  F2FP.PACK_AB R74, R108, R110 ;  /* 0x0000006e6c4a723e */ /* 0x000fe400000000ff */
[----:B------:R-:W-:Y:S02]  /*13770*/  F2FP.PACK_AB R73, R186, R229 ;  /* 0x000000e5ba49723e */ /* 0x000fe400000000ff */
[----:B--2---:R-:W-:Y:S02]  /*13780*/  F2FP.PACK_AB R75, R228, R187 ;  /* 0x000000bbe44b723e */ /* 0x004fe400000000ff */
[----:B------:R-:W-:Y:S01]  /*13790*/  LDSM.16.MT88.4 R108, [R195+0x1800] ;  /* 0x00180000c36c783b */ /* 0x000fe20000004200 */
[----:B------:R-:W2:Y:S01]  /*137a0*/  MUFU.EX2 R92, R234 ;  /* 0x000000ea005c7308 */ /* 0x000ea20000000800 */
[----:B---3--:R-:W-:Y:S02]  /*137b0*/  F2FP.PACK_AB R76, R182, R183 ;  /* 0x000000b7b64c723e */ /* 0x008fe400000000ff */
[----:B-1----:R-:W-:Y:S01]  /*137c0*/  F2FP.PACK_AB R78, R176, R155 ;  /* 0x0000009bb04e723e */ /* 0x002fe200000000ff */
[-C--:B-----5:R-:W-:Y:S05]  /*137d0*/  HMMA.16816.F32 R4, R72, R80.reuse, R4 ;  /* 0x000000504804723c */ /* 0x0a0fea0000001804 */
[----:B----4-:R-:W-:Y:S01]  /*137e0*/  F2FP.PACK_AB R77, R153, R154 ;  /* 0x0000009a994d723e */ /* 0x010fe200000000ff */
[----:B------:R-:W1:Y:S01]  /*137f0*/  MUFU.EX2 R91, R233 ;  /* 0x000000e9005b7308 */ /* 0x000e620000000800 */
[----:B------:R-:W-:Y:S09]  /*13800*/  F2FP.PACK_AB R79, R170, R152 ;  /* 0x00000098aa4f723e */ /* 0x000ff200000000ff */
[----:B------:R-:W3:Y:S01]  /*13810*/  MUFU.EX2 R113, R232 ;  /* 0x000000e800717308 */ /* 0x000ee20000000800 */
[C---:B------:R-:W-:Y:S04]  /*13820*/  HMMA.16816.F32 R8, R76.reuse, R80, R8 ;  /* 0x000000504c08723c */ /* 0x040fe80000001808 */
[----:B--2---:R-:W-:Y:S05]  /*13830*/  FADD.FTZ R0, R92, R2 ;  /* 0x000000025c007221 */ /* 0x004fea0000010000 */
[----:B------:R-:W2:Y:S01]  /*13840*/  MUFU.EX2 R112, R231 ;  /* 0x000000e700707308 */ /* 0x000ea20000000800 */
[-C--:B------:R-:W-:Y:S03]  /*13850*/  HMMA.16816.F32 R12, R76, R82.reuse, R12 ;  /* 0x000000524c0c723c */ /* 0x080fe6000000180c */
[----:B-1----:R-:W-:Y:S05]  /*13860*/  FADD.FTZ R0, R91, R0 ;  /* 0x000000005b007221 */ /* 0x002fea0000010000 */
[C---:B------:R-:W-:Y:S01]  /*13870*/  HMMA.16816.F32 R16, R72.reuse, R82, R16 ;  /* 0x000000524810723c */ /* 0x040fe20000001810 */
[----:B------:R-:W1:Y:S01]  /*13880*/  LDSM.16.MT88.4 R80, [R192+0x1800] ;  /* 0x00180000c050783b */ /* 0x000e620000004200 */
[----:B------:R-:W-:Y:S02]  /*13890*/  MUFU.EX2 R173, R217 ;  /* 0x000000d900ad7308 */ /* 0x000fe40000000800 */
[----:B---3--:R-:W-:Y:S04]  /*138a0*/  FADD.FTZ R0, R113, R0 ;  /* 0x0000000071007221 */ /* 0x008fe80000010000 */
[-C--:B------:R-:W-:Y:S04]  /*138b0*/  HMMA.16816.F32 R20, R72, R100.reuse, R20 ;  /* 0x000000644814723c */ /* 0x080fe80000001814 */
[----:B------:R-:W-:Y:S01]  /*138c0*/  MUFU.EX2 R174, R215 ;  /* 0x000000d700ae7308 */ /* 0x000fe20000000800 */
[----:B--2---:R-:W-:Y:S03]  /*138d0*/  FADD.FTZ R2, R112, R0 ;  /* 0x0000000070027221 */ /* 0x004fe60000010000 */
[C---:B------:R-:W-:Y:S04]  /*138e0*/  HMMA.16816.F32 R24, R76.reuse, R100, R24 ;  /* 0x000000644c18723c */ /* 0x040fe80000001818 */
[----:B------:R-:W-:Y:S02]  /*138f0*/  FADD.FTZ R0, R117, R89 ;  /* 0x0000005975007221 */ /* 0x000fe40000010000 */
[----:B------:R-:W-:Y:S02]  /*13900*/  MUFU.EX2 R180, R211 ;  /* 0x000000d300b47308 */ /* 0x000fe40000000800 */
[-C--:B------:R-:W-:Y:S04]  /*13910*/  HMMA.16816.F32 R28, R76, R102.reuse, R28 ;  /* 0x000000664c1c723c */ /* 0x080fe8000000181c */
[----:B------:R-:W-:Y:S04]  /*13920*/  FADD.FTZ R89, R118, R0 ;  /* 0x0000000076597221 */ /* 0x000fe80000010000 */
[C---:B------:R-:W-:Y:S01]  /*13930*/  HMMA.16816.F32 R32, R72.reuse, R102, R32 ;  /* 0x000000664820723c */ /* 0x040fe20000001820 */
[----:B------:R-:W2:Y:S01]  /*13940*/  LDSM.16.MT88.4 R100, [R196+0x1800] ;  /* 0x00180000c464783b */ /* 0x000ea20000004200 */
[----:B------:R-:W-:Y:S06]  /*13950*/  MUFU.EX2 R181, R210 ;  /* 0x000000d200b57308 */ /* 0x000fec0000000800 */
[-C--:B------:R-:W-:Y:S04]  /*13960*/  HMMA.16816.F32 R36, R72, R104.reuse, R36 ;  /* 0x000000684824723c */ /* 0x080fe80000001824 */
[----:B------:R-:W3:Y:S04]  /*13970*/  MUFU.EX2 R122, R230 ;  /* 0x000000e6007a7308 */ /* 0x000ee80000000800 */
[C---:B------:R-:W-:Y:S06]  /*13980*/  HMMA.16816.F32 R40, R76.reuse, R104, R40 ;  /* 0x000000684c28723c */ /* 0x040fec0000001828 */
[----:B------:R-:W4:Y:S02]  /*13990*/  MUFU.EX2 R119, R236 ;  /* 0x000000ec00777308 */ /* 0x000f240000000800 */
[-C--:B------:R-:W-:Y:S08]  /*139a0*/  HMMA.16816.F32 R44, R76, R106.reuse, R44 ;  /* 0x0000006a4c2c723c */ /* 0x080ff0000000182c */
[C---:B------:R-:W-:Y:S01]  /*139b0*/  HMMA.16816.F32 R48, R72.reuse, R106, R48 ;  /* 0x0000006a4830723c */ /* 0x040fe20000001830 */
[----:B------:R-:W5:Y:S01]  /*139c0*/  LDSM.16.MT88.4 R104, [R193+0x1800] ;  /* 0x00180000c168783b */ /* 0x000f620000004200 */
[----:B------:R-:W1:Y:S02]  /*139d0*/  MUFU.EX2 R116, R237 ;  /* 0x000000ed00747308 */ /* 0x000e640000000800 */
[----:B---3--:R-:W-:Y:S02]  /*139e0*/  FADD.FTZ R0, R122, R2 ;  /* 0x000000027a007221 */ /* 0x008fe40000010000 */
[----:B------:R-:W-:Y:S01]  /*139f0*/  FADD.FTZ R2, R125, R89 ;  /* 0x000000597d027221 */ /* 0x000fe20000010000 */
[----:B------:R-:W-:Y:S01]  /*13a00*/  MOV R89, R71 ;  /* 0x0000004700597202 */ /* 0x000fe20000000f00 */
[-C--:B------:R-:W-:Y:S04]  /*13a10*/  HMMA.16816.F32 R52, R72, R96.reuse, R52 ;  /* 0x000000604834723c */ /* 0x080fe80000001834 */
[----:B------:R-:W3:Y:S01]  /*13a20*/  MUFU.EX2 R114, R238 ;  /* 0x000000ee00727308 */ /* 0x000ee20000000800 */
[----:B------:R-:W-:Y:S01]  /*13a30*/  FADD.FTZ R2, R185, R2 ;  /* 0x00000002b9027221 */ /* 0x000fe20000010000 */
[C---:B----4-:R-:W-:Y:S01]  /*13a40*/  F2FP.PACK_AB R156, R119.reuse, R122 ;  /* 0x0000007a779c723e */ /* 0x050fe200000000ff */
[----:B------:R-:W-:Y:S01]  /*13a50*/  FADD.FTZ R0, R119, R0 ;  /* 0x0000000077007221 */ /* 0x000fe20000010000 */
[C---:B------:R-:W-:Y:S04]  /*13a60*/  HMMA.16816.F32 R56, R76.reuse, R96, R56 ;  /* 0x000000604c38723c */ /* 0x040fe80000001838 */
[----:B------:R-:W-:Y:S02]  /*13a70*/  FADD.FTZ R2, R154, R2 ;  /* 0x000000029a027221 */ /* 0x000fe40000010000 */
[----:B------:R-:W-:Y:S02]  /*13a80*/  MUFU.EX2 R169, R220 ;  /* 0x000000dc00a97308 */ /* 0x000fe40000000800 */
[-C--:B------:R-:W-:Y:S04]  /*13a90*/  HMMA.16816.F32 R60, R76, R98.reuse, R60 ;  /* 0x000000624c3c723c */ /* 0x080fe8000000183c */
[----:B-1----:R-:W-:Y:S02]  /*13aa0*/  FADD.FTZ R0, R116, R0 ;  /* 0x0000000074007221 */ /* 0x002fe40000010000 */
[----:B------:R-:W-:Y:S01]  /*13ab0*/  FADD.FTZ R2, R153, R2 ;  /* 0x0000000299027221 */ /* 0x000fe20000010000 */
[----:B------:R-:W-:Y:S01]  /*13ac0*/  F2FP.PACK_AB R76, R91, R92 ;  /* 0x0000005c5b4c723e */ /* 0x000fe200000000ff */
[----:B------:R-:W-:Y:S01]  /*13ad0*/  HMMA.16816.F32 R64, R72, R98, R64 ;  /* 0x000000624840723c */ /* 0x000fe20000001840 */
[----:B------:R-:W1:Y:S03]  /*13ae0*/  MUFU.EX2 R168, R221 ;  /* 0x000000dd00a87308 */ /* 0x000e660000000800 */
[----:B------:R-:W-:Y:S01]  /*13af0*/  F2FP.PACK_AB R78, R112, R113 ;  /* 0x00000071704e723e */ /* 0x000fe200000000ff */
[----:B------:R-:W-:Y:S01]  /*13b00*/  FADD.FTZ R2, R152, R2 ;  /* 0x0000000298027221 */ /* 0x000fe20000010000 */
[----:B------:R-:W-:Y:S02]  /*13b10*/  F2FP.PACK_AB R77, R174, R173 ;  /* 0x000000adae4d723e */ /* 0x000fe400000000ff */
[----:B------:R-:W-:Y:S01]  /*13b20*/  F2FP.PACK_AB R79, R181, R180 ;  /* 0x000000b4b54f723e */ /* 0x000fe200000000ff */
[----:B------:R-:W-:Y:S02]  /*13b30*/  FADD.FTZ R2, R170, R2 ;  /* 0x00000002aa027221 */ /* 0x000fe40000010000 */
[----:B------:R4:W-:Y:S01]  /*13b40*/  MUFU.EX2 R167, R239 ;  /* 0x000000ef00a77308 */ /* 0x0009e20000000800 */
[----:B------:R-:W-:Y:S01]  /*13b50*/  F2FP.PACK_AB R72, R175, R172 ;  /* 0x000000acaf48723e */ /* 0x000fe200000000ff */
[----:B------:R-:W-:Y:S01]  /*13b60*/  FADD.FTZ R2, R166, R2 ;  /* 0x00000002a6027221 */ /* 0x000fe20000010000 */
[----:B------:R-:W-:Y:S01]  /*13b70*/  F2FP.PACK_AB R74, R178, R177 ;  /* 0x000000b1b24a723e */ /* 0x000fe200000000ff */
[-C--:B------:R-:W-:Y:S05]  /*13b80*/  HMMA.16816.F32 R4, R76, R80.reuse, R4 ;  /* 0x000000504c04723c */ /* 0x080fea0000001804 */
[C---:B------:R-:W-:Y:S01]  /*13b90*/  F2FP.PACK_AB R73, R165.reuse, R166 ;  /* 0x000000a6a549723e */ /* 0x040fe200000000ff */
[----:B------:R-:W2:Y:S01]  /*13ba0*/  MUFU.EX2 R163, R242 ;  /* 0x000000f200a37308 */ /* 0x000ea20000000800 */
[----:B------:R-:W-:Y:S01]  /*13bb0*/  F2FP.PACK_AB R75, R162, R164 ;  /* 0x000000a4a24b723e */ /* 0x000fe200000000ff */
[----:B------:R-:W-:Y:S01]  /*13bc0*/  FADD.FTZ R2, R165, R2 ;  /* 0x00000002a5027221 */ /* 0x000fe20000010000 */
[----:B---3--:R-:W-:Y:S03]  /*13bd0*/  F2FP.PACK_AB R158, R114, R116 ;  /* 0x00000074729e723e */ /* 0x008fe600000000ff */
[----:B-1----:R-:W-:Y:S01]  /*13be0*/  F2FP.PACK_AB R157, R168, R169 ;  /* 0x000000a9a89d723e */ /* 0x002fe200000000ff */
[----:B------:R-:W-:Y:S01]  /*13bf0*/  FADD.FTZ R2, R164, R2 ;  /* 0x00000002a4027221 */ /* 0x000fe20000010000 */
[C---:B------:R-:W-:Y:S02]  /*13c00*/  HMMA.16816.F32 R8, R72.reuse, R80, R8 ;  /* 0x000000504808723c */ /* 0x040fe40000001808 */
[----:B------:R-:W-:Y:S02]  /*13c10*/  MUFU.EX2 R161, R222 ;  /* 0x000000de00a17308 */ /* 0x000fe40000000800 */
[----:B------:R-:W-:Y:S02]  /*13c20*/  FADD.FTZ R2, R162, R2 ;  /* 0x00000002a2027221 */ /* 0x000fe40000010000 */
[----:B----4-:R-:W-:Y:S02]  /*13c30*/  FADD.FTZ R239, R114, R0 ;  /* 0x0000000072ef7221 */ /* 0x010fe40000010000 */
[-C--:B------:R-:W-:Y:S04]  /*13c40*/  HMMA.16816.F32 R12, R72, R82.reuse, R12 ;  /* 0x00000052480c723c */ /* 0x080fe8000000180c */
[----:B------:R-:W1:Y:S01]  /*13c50*/  MUFU.EX2 R160, R223 ;  /* 0x000000df00a07308 */ /* 0x000e620000000800 */
[----:B------:R-:W-:Y:S02]  /*13c60*/  FADD.FTZ R0, R126, R3 ;  /* 0x000000037e007221 */ /* 0x000fe40000010000 */
[----:B------:R-:W-:Y:S01]  /*13c70*/  FADD.FTZ R3, R127, R90 ;  /* 0x0000005a7f037221 */ /* 0x000fe20000010000 */
[C---:B------:R-:W-:Y:S04]  /*13c80*/  HMMA.16816.F32 R16, R76.reuse, R82, R16 ;  /* 0x000000524c10723c */ /* 0x040fe80000001810 */
[----:B--2---:R-:W-:Y:S01]  /*13c90*/  F2FP.PACK_AB R159, R163, R167 ;  /* 0x000000a7a39f723e */ /* 0x004fe200000000ff */
[----:B------:R-:W-:Y:S01]  /*13ca0*/  FADD.FTZ R0, R128, R0 ;  /* 0x0000000080007221 */ /* 0x000fe20000010000 */
[----:B------:R-:W-:Y:S01]  /*13cb0*/  MUFU.EX2 R92, R224 ;  /* 0x000000e0005c7308 */ /* 0x000fe20000000800 */
[----:B------:R-:W-:Y:S01]  /*13cc0*/  FADD.FTZ R3, R243, R3 ;  /* 0x00000003f3037221 */ /* 0x000fe20000010000 */
[-C--:B------:R-:W-:Y:S04]  /*13cd0*/  HMMA.16816.F32 R20, R76, R100.reuse, R20 ;  /* 0x000000644c14723c */ /* 0x080fe80000001814 */
[----:B------:R-:W-:Y:S01]  /*13ce0*/  FADD.FTZ R3, R183, R3 ;  /* 0x00000003b7037221 */ /* 0x000fe20000010000 */
[----:B------:R-:W-:Y:S01]  /*13cf0*/  MOV R90, R70 ;  /* 0x00000046005a7202 */ /* 0x000fe20000000f00 */
[----:B------:R-:W-:Y:S02]  /*13d00*/  FADD.FTZ R0, R229, R0 ;  /* 0x00000000e5007221 */ /* 0x000fe40000010000 */
[C---:B------:R-:W-:Y:S01]  /*13d10*/  HMMA.16816.F32 R24, R72.reuse, R100, R24 ;  /* 0x000000644818723c */ /* 0x040fe20000001818 */
[----:B------:R-:W2:Y:S03]  /*13d20*/  MUFU.EX2 R91, R225 ;  /* 0x000000e1005b7308 */ /* 0x000ea60000000800 */
[----:B-1----:R-:W-:Y:S01]  /*13d30*/  F2FP.PACK_AB R96, R160, R161 ;  /* 0x000000a1a060723e */ /* 0x002fe200000000ff */
[----:B------:R-:W-:Y:S02]  /*13d40*/  FADD.FTZ R3, R182, R3 ;  /* 0x00000003b6037221 */ /* 0x000fe40000010000 */
[----:B------:R-:W-:Y:S01]  /*13d50*/  FADD.FTZ R0, R186, R0 ;  /* 0x00000000ba007221 */ /* 0x000fe20000010000 */
[-C--:B------:R-:W-:Y:S03]  /*13d60*/  HMMA.16816.F32 R28, R72, R102.reuse, R28 ;  /* 0x00000066481c723c */ /* 0x080fe6000000181c */
[----:B------:R-:W-:Y:S01]  /*13d70*/  MUFU.EX2 R82, R218 ;  /* 0x000000da00527308 */ /* 0x000fe20000000800 */
[----:B------:R-:W-:Y:S02]  /*13d80*/  FADD.FTZ R3, R155, R3 ;  /* 0x000000039b037221 */ /* 0x000fe40000010000 */
[----:B------:R-:W-:Y:S02]  /*13d90*/  FADD.FTZ R0, R187, R0 ;  /* 0x00000000bb007221 */ /* 0x000fe40000010000 */
[C---:B------:R-:W-:Y:S04]  /*13da0*/  HMMA.16816.F32 R32, R76.reuse, R102, R32 ;  /* 0x000000664c20723c */ /* 0x040fe80000001820 */
[----:B------:R-:W-:Y:S01]  /*13db0*/  FADD.FTZ R0, R228, R0 ;  /* 0x00000000e4007221 */ /* 0x000fe20000010000 */
[----:B------:R-:W1:Y:S01]  /*13dc0*/  MUFU.EX2 R83, R219 ;  /* 0x000000db00537308 */ /* 0x000e620000000800 */
[----:B------:R-:W-:Y:S02]  /*13dd0*/  FADD.FTZ R3, R176, R3 ;  /* 0x00000003b0037221 */ /* 0x000fe40000010000 */
[-C--:B-----5:R-:W-:Y:S04]  /*13de0*/  HMMA.16816.F32 R36, R76, R104.reuse, R36 ;  /* 0x000000684c24723c */ /* 0x0a0fe80000001824 */
[----:B--2---:R-:W-:Y:S01]  /*13df0*/  F2FP.PACK_AB R98, R91, R92 ;  /* 0x0000005c5b62723e */ /* 0x004fe200000000ff */
[----:B------:R-:W-:Y:S02]  /*13e00*/  FADD.FTZ R0, R173, R0 ;  /* 0x00000000ad007221 */ /* 0x000fe40000010000 */
[----:B------:R-:W-:Y:S01]  /*13e10*/  MUFU.EX2 R81, R226 ;  /* 0x000000e200517308 */ /* 0x000fe20000000800 */
[C---:B------:R-:W-:Y:S04]  /*13e20*/  HMMA.16816.F32 R40, R72.reuse, R104, R40 ;  /* 0x000000684828723c */ /* 0x040fe80000001828 */
[----:B------:R-:W-:Y:S02]  /*13e30*/  FADD.FTZ R3, R172, R3 ;  /* 0x00000003ac037221 */ /* 0x000fe40000010000 */
[----:B------:R-:W-:Y:S02]  /*13e40*/  FADD.FTZ R0, R174, R0 ;  /* 0x00000000ae007221 */ /* 0x000fe40000010000 */
[-C--:B------:R-:W-:Y:S01]  /*13e50*/  HMMA.16816.F32 R44, R72, R106.reuse, R44 ;  /* 0x0000006a482c723c */ /* 0x080fe2000000182c */
[----:B------:R-:W2:Y:S03]  /*13e60*/  MUFU.EX2 R80, R227 ;  /* 0x000000e300507308 */ /* 0x000ea60000000800 */
[----:B------:R-:W-:Y:S01]  /*13e70*/  FADD.FTZ R3, R175, R3 ;  /* 0x00000003af037221 */ /* 0x000fe20000010000 */
[----:B-1----:R-:W-:Y:S01]  /*13e80*/  F2FP.PACK_AB R97, R83, R82 ;  /* 0x000000525361723e */ /* 0x002fe200000000ff */
[----:B------:R-:W-:Y:S02]  /*13e90*/  FADD.FTZ R0, R180, R0 ;  /* 0x00000000b4007221 */ /* 0x000fe40000010000 */
[C---:B------:R-:W-:Y:S04]  /*13ea0*/  HMMA.16816.F32 R48, R76.reuse, R106, R48 ;  /* 0x0000006a4c30723c */ /* 0x040fe80000001830 */
[----:B------:R-:W-:Y:S02]  /*13eb0*/  FADD.FTZ R3, R177, R3 ;  /* 0x00000003b1037221 */ /* 0x000fe40000010000 */
[----:B------:R-:W-:Y:S02]  /*13ec0*/  FADD.FTZ R0, R181, R0 ;  /* 0x00000000b5007221 */ /* 0x000fe40000010000 */
[-C--:B------:R-:W-:Y:S04]  /*13ed0*/  HMMA.16816.F32 R52, R76, R108.reuse, R52 ;  /* 0x0000006c4c34723c */ /* 0x080fe80000001834 */
[----:B------:R-:W-:Y:S02]  /*13ee0*/  FADD.FTZ R3, R178, R3 ;  /* 0x00000003b2037221 */ /* 0x000fe40000010000 */
[----:B------:R-:W-:Y:S02]  /*13ef0*/  FADD.FTZ R0, R169, R0 ;  /* 0x00000000a9007221 */ /* 0x000fe40000010000 */
[C---:B------:R-:W-:Y:S04]  /*13f00*/  HMMA.16816.F32 R56, R72.reuse, R108, R56 ;  /* 0x0000006c4838723c */ /* 0x040fe80000001838 */
[----:B--2---:R-:W-:Y:S04]  /*13f10*/  F2FP.PACK_AB R99, R80, R81 ;  /* 0x000000515063723e */ /* 0x004fe800000000ff */
[-C--:B------:R-:W-:Y:S01]  /*13f20*/  HMMA.16816.F32 R60, R72, R110.reuse, R60 ;  /* 0x0000006e483c723c */ /* 0x080fe2000000183c */
[----:B------:R-:W1:Y:S07]  /*13f30*/  LDSM.16.MT88.4 R72, [R195+0x2000] ;  /* 0x00200000c348783b */ /* 0x000e6e0000004200 */
[----:B------:R-:W-:Y:S08]  /*13f40*/  HMMA.16816.F32 R64, R76, R110, R64 ;  /* 0x0000006e4c40723c */ /* 0x000ff00000001840 */
[-C--:B------:R-:W-:Y:S07]  /*13f50*/  HMMA.16816.F32 R128, R156, R132.reuse, R4 ;  /* 0x000000849c80723c */ /* 0x080fee0000001804 */
[----:B------:R-:W-:Y:S01]  /*13f60*/  FADD.FTZ R5, R161, R3 ;  /* 0x00000003a1057221 */ /* 0x000fe20000010000 */
[C---:B------:R-:W-:Y:S04]  /*13f70*/  HMMA.16816.F32 R124, R96.reuse, R132, R8 ;  /* 0x00000084607c723c */ /* 0x040fe80000001808 */
[----:B------:R-:W-:Y:S02]  /*13f80*/  FADD.FTZ R4, R82, R2 ;  /* 0x0000000252047221 */ /* 0x000fe40000010000 */
[----:B------:R-:W-:Y:S02]  /*13f90*/  FADD.FTZ R3, R168, R0 ;  /* 0x00000000a8037221 */ /* 0x000fe40000010000 */
[-C--:B------:R-:W-:Y:S04]  /*13fa0*/  HMMA.16816.F32 R120, R96, R134.reuse, R12 ;  /* 0x000000866078723c */ /* 0x080fe8000000180c */
[----:B------:R-:W-:Y:S02]  /*13fb0*/  FADD.FTZ R2, R160, R5 ;  /* 0x00000005a0027221 */ /* 0x000fe40000010000 */
[----:B------:R-:W-:Y:S02]  /*13fc0*/  FADD.FTZ R0, R83, R4 ;  /* 0x0000000453007221 */ /* 0x000fe40000010000 */
[C---:B------:R-:W-:Y:S04]  /*13fd0*/  HMMA.16816.F32 R132, R156.reuse, R134, R16 ;  /* 0x000000869c84723c */ /* 0x040fe80000001810 */
[----:B------:R-:W-:Y:S02]  /*13fe0*/  FADD.FTZ R4, R167, R3 ;  /* 0x00000003a7047221 */ /* 0x000fe40000010000 */
[----:B------:R-:W-:Y:S01]  /*13ff0*/  FADD.FTZ R3, R92, R2 ;  /* 0x000000025c037221 */ /* 0x000fe20000010000 */
[----:B------:R-:W-:Y:S01]  /*14000*/  MOV R92, R68 ;  /* 0x00000044005c7202 */ /* 0x000fe20000000f00 */
[-C--:B------:R-:W-:Y:S04]  /*14010*/  HMMA.16816.F32 R136, R156, R140.reuse, R20 ;  /* 0x0000008c9c88723c */ /* 0x080fe80000001814 */
[----:B------:R-:W-:Y:S01]  /*14020*/  FADD.FTZ R2, R81, R0 ;  /* 0x0000000051027221 */ /* 0x000fe20000010000 */
[----:B------:R-:W-:Y:S01]  /*14030*/  IADD3 R0, R241, -0x1, RZ ;  /* 0xfffffffff1007810 */ /* 0x000fe20007ffe0ff */
[----:B------:R-:W-:Y:S02]  /*14040*/  FADD.FTZ R243, R163, R4 ;  /* 0x00000004a3f37221 */ /* 0x000fe40000010000 */
[C---:B------:R-:W-:Y:S04]  /*14050*/  HMMA.16816.F32 R116, R96.reuse, R140, R24 ;  /* 0x0000008c6074723c */ /* 0x040fe80000001818 */
[----:B------:R-:W-:Y:S01]  /*14060*/  FADD.FTZ R246, R91, R3 ;  /* 0x000000035bf67221 */ /* 0x000fe20000010000 */
[----:B------:R-:W-:Y:S01]  /*14070*/  MOV R241, R0 ;  /* 0x0000000000f17202 */ /* 0x000fe20000000f00 */
[----:B------:R-:W-:Y:S01]  /*14080*/  FADD.FTZ R247, R80, R2 ;  /* 0x0000000250f77221 */ /* 0x000fe20000010000 */
[----:B------:R-:W-:Y:S01]  /*14090*/  MOV R91, R69 ;  /* 0x00000045005b7202 */ /* 0x000fe20000000f00 */
[-C--:B------:R-:W-:Y:S08]  /*140a0*/  HMMA.16816.F32 R112, R96, R142.reuse, R28 ;  /* 0x0000008e6070723c */ /* 0x080ff0000000181c */
[C---:B------:R-:W-:Y:S08]  /*140b0*/  HMMA.16816.F32 R140, R156.reuse, R142, R32 ;  /* 0x0000008e9c8c723c */ /* 0x040ff00000001820 */
[-C--:B------:R-:W-:Y:S08]  /*140c0*/  HMMA.16816.F32 R144, R156, R148.reuse, R36 ;  /* 0x000000949c90723c */ /* 0x080ff00000001824 */
[C---:B------:R-:W-:Y:S08]  /*140d0*/  HMMA.16816.F32 R108, R96.reuse, R148, R40 ;  /* 0x00000094606c723c */ /* 0x040ff00000001828 */
[-C--:B------:R-:W-:Y:S08]  /*140e0*/  HMMA.16816.F32 R104, R96, R150.reuse, R44 ;  /* 0x000000966068723c */ /* 0x080ff0000000182c */
[C---:B------:R-:W-:Y:S08]  /*140f0*/  HMMA.16816.F32 R148, R156.reuse, R150, R48 ;  /* 0x000000969c94723c */ /* 0x040ff00000001830 */
[-C--:B-1----:R-:W-:Y:S08]  /*14100*/  HMMA.16816.F32 R152, R156, R72.reuse, R52 ;  /* 0x000000489c98723c */ /* 0x082ff00000001834 */
[C---:B------:R-:W-:Y:S08]  /*14110*/  HMMA.16816.F32 R100, R96.reuse, R72, R56 ;  /* 0x000000486064723c */ /* 0x040ff00000001838 */
[-C--:B------:R-:W-:Y:S08]  /*14120*/  HMMA.16816.F32 R96, R96, R74.reuse, R60 ;  /* 0x0000004a6060723c */ /* 0x080ff0000000183c */
[----:B------:R-:W-:Y:S01]  /*14130*/  HMMA.16816.F32 R156, R156, R74, R64 ;  /* 0x0000004a9c9c723c */ /* 0x000fe20000001840 */
[----:B------:R-:W-:Y:S07]  /*14140*/  @!UPT UIADD3 URZ, URZ, URZ, URZ ;  /* 0x0000003f3f3ff290 */ /* 0x000fee000fffe03f */
[----:B------:R-:W-:-:S11]  /*14150*/  @P0 BRA `(.L_x_343) ;  /* 0xffffc3a000000947 */ /* 0x000fd6000383ffff */
.L_x_336:
[----:B------:R-:W-:Y:S05]  /*14160*/  BRA.DIV ~URZ, `(.L_x_344) ;  /* 0x00005f527f007947 */ /* 0x000fea000b800000 */
[----:B------:R1:W2:Y:S02]  /*14170*/  SHFL.BFLY PT, R0, R239, 0x2, 0x1f ;  /* 0x0c401f00ef007f89 */ /* 0x0002a400000e0000 */
.L_x_434:
[----:B--2---:R-:W-:Y:S01]  /*14180*/  FADD.FTZ R5, R0, R239 ;  /* 0x000000ef00057221 */ /* 0x004fe20000010000 */
[----:B------:R-:W-:Y:S05]  /*14190*/  BRA.DIV ~URZ, `(.L_x_345) ;  /* 0x00005f727f007947 */ /* 0x000fea000b800000 */
[----:B------:R-:W2:Y:S04]  /*141a0*/  SHFL.BFLY PT, R2, R243, 0x2, 0x1f ;  /* 0x0c401f00f3027f89 */ /* 0x000ea800000e0000 */
[----:B------:R-:W3:Y:S04]  /*141b0*/  SHFL.BFLY PT, R0, R246, 0x2, 0x1f ;  /* 0x0c401f00f6007f89 */ /* 0x000ee800000e0000 */
[----:B------:R-:W4:Y:S04]  /*141c0*/  SHFL.BFLY PT, R4, R247, 0x2, 0x1f ;  /* 0x0c401f00f7047f89 */ /* 0x000f2800000e0000 */
[----:B------:R-:W5:Y:S01]  /*141d0*/  SHFL.BFLY PT, R3, R5, 0x1, 0x1f ;  /* 0x0c201f0005037f89 */ /* 0x000f6200000e0000 */
[----:B--2---:R-:W-:-:S02]  /*141e0*/  FADD.FTZ R2, R2, R243 ;  /* 0x000000f302027221 */ /* 0x004fc40000010000 */
[----:B---3--:R-:W-:-:S03]  /*141f0*/  FADD.FTZ R0, R0, R246 ;  /* 0x000000f600007221 */ /* 0x008fc60000010000 */
[----:B------:R-:W2:Y:S01]  /*14200*/  SHFL.BFLY PT, R6, R2, 0x1, 0x1f ;  /* 0x0c201f0002067f89 */ /* 0x000ea200000e0000 */
[----:B----4-:R-:W-:-:S03]  /*14210*/  FADD.FTZ R4, R4, R247 ;  /* 0x000000f704047221 */ /* 0x010fc60000010000 */
[----:B------:R-:W3:Y:S01]  /*14220*/  SHFL.BFLY PT, R7, R0, 0x1, 0x1f ;  /* 0x0c201f0000077f89 */ /* 0x000ee200000e0000 */
[----:B-----5:R-:W-:-:S03]  /*14230*/  FADD.FTZ R5, R5, R3 ;  /* 0x0000000305057221 */ /* 0x020fc60000010000 */
[----:B------:R4:W1:Y:S01]  /*14240*/  SHFL.BFLY PT, R8, R4, 0x1, 0x1f ;  /* 0x0c201f0004087f89 */ /* 0x00086200000e0000 */
[----:B--2---:R-:W-:Y:S02]  /*14250*/  FADD.FTZ R6, R2, R6 ;  /* 0x0000000602067221 */ /* 0x004fe40000010000 */
[----:B---3--:R-:W-:Y:S02]  /*14260*/  FADD.FTZ R7, R0, R7 ;  /* 0x0000000700077221 */ /* 0x008fe40000010000 */
.L_x_435:
[----:B------:R-:W-:Y:S01]  /*14270*/  FSETP.NE.FTZ.AND P3, PT, R5, RZ, PT ;  /* 0x000000ff0500720b */ /* 0x000fe20003f75000 */
[----:B------:R-:W-:Y:S01]  /*14280*/  CS2R R2, SRZ ;  /* 0x0000000000027805 */ /* 0x000fe2000001ff00 */
[----:B------:R-:W-:Y:S01]  /*14290*/  MOV R0, RZ ;  /* 0x000000ff00007202 */ /* 0x000fe20000000f00 */
[----:B-1--4-:R-:W-:Y:S01]  /*142a0*/  FADD.FTZ R4, R8, R4 ;  /* 0x0000000408047221 */ /* 0x012fe20000010000 */
[----:B------:R-:W-:Y:S02]  /*142b0*/  FSETP.NE.FTZ.AND P2, PT, R6, RZ, PT ;  /* 0x000000ff0600720b */ /* 0x000fe40003f55000 */
[----:B------:R-:W-:Y:S02]  /*142c0*/  FSETP.NE.FTZ.AND P1, PT, R7, RZ, PT ;  /* 0x000000ff0700720b */ /* 0x000fe40003f35000 */
[----:B------:R-:W-:-:S02]  /*142d0*/  FSETP.NE.FTZ.AND P0, PT, R4, RZ, PT ;  /* 0x000000ff0400720b */ /* 0x000fc40003f15000 */
[----:B------:R-:W-:Y:S02]  /*142e0*/  MOV R25, 0xff800000 ;  /* 0xff80000000197802 */ /* 0x000fe40000000f00 */
[----:B------:R-:W-:Y:S01]  /*142f0*/  MOV R23, 0xff800000 ;  /* 0xff80000000177802 */ /* 0x000fe20000000f00 */
[----:B------:R-:W1:Y:S01]  /*14300*/  @P3 MUFU.RCP R0, R5 ;  /* 0x0000000500003308 */ /* 0x000e620000001000 */
[----:B------:R-:W-:Y:S02]  /*14310*/  MOV R24, 0xff800000 ;  /* 0xff80000000187802 */ /* 0x000fe40000000f00 */
[----:B------:R-:W-:-:S03]  /*14320*/  MOV R22, 0xff800000 ;  /* 0xff80000000167802 */ /* 0x000fc60000000f00 */
[----:B------:R-:W-:Y:S02]  /*14330*/  @P1 MOV R10, 0x3f317218 ;  /* 0x3f317218000a1802 */ /* 0x000fe40000000f00 */
[----:B------:R-:W-:Y:S08]  /*14340*/  @P3 MUFU.LG2 R9, R5 ;  /* 0x0000000500093308 */ /* 0x000ff00000000c00 */
[----:B------:R-:W2:Y:S01]  /*14350*/  @P2 MUFU.LG2 R5, R6 ;  /* 0x0000000600052308 */ /* 0x000ea20000000c00 */
[----:B-1----:R-:W-:-:S02]  /*14360*/  FMUL.FTZ R74, R0, R128 ;  /* 0x00000080004a7220 */ /* 0x002fc40000410000 */
[C---:B------:R-:W-:Y:S02]  /*14370*/  FMUL.FTZ R75, R0.reuse, R129 ;  /* 0x00000081004b7220 */ /* 0x040fe40000410000 */
[C---:B------:R-:W-:Y:S02]  /*14380*/  FMUL.FTZ R76, R0.reuse, R132 ;  /* 0x00000084004c7220 */ /* 0x040fe40000410000 */
[C---:B------:R-:W-:Y:S01]  /*14390*/  FMUL.FTZ R77, R0.reuse, R133 ;  /* 0x00000085004d7220 */ /* 0x040fe20000410000 */
[----:B------:R-:W1:Y:S01]  /*143a0*/  @P2 MUFU.RCP R3, R6 ;  /* 0x0000000600032308 */ /* 0x000e620000001000 */
[C---:B------:R-:W-:Y:S02]  /*143b0*/  FMUL.FTZ R78, R0.reuse, R136 ;  /* 0x00000088004e7220 */ /* 0x040fe40000410000 */
[C---:B------:R-:W-:Y:S02]  /*143c0*/  FMUL.FTZ R79, R0.reuse, R137 ;  /* 0x00000089004f7220 */ /* 0x040fe40000410000 */
[----:B------:R-:W-:-:S02]  /*143d0*/  FMUL.FTZ R80, R0, R140 ;  /* 0x0000008c00507220 */ /* 0x000fc40000410000 */
[C---:B------:R-:W-:Y:S01]  /*143e0*/  FMUL.FTZ R81, R0.reuse, R141 ;  /* 0x0000008d00517220 */ /* 0x040fe20000410000 */
[----:B------:R-:W-:Y:S01]  /*143f0*/  @P1 MUFU.RCP R2, R7 ;  /* 0x0000000700021308 */ /* 0x000fe20000001000 */
[C---:B------:R-:W-:Y:S02]  /*14400*/  FMUL.FTZ R66, R0.reuse, R144 ;  /* 0x0000009000427220 */ /* 0x040fe40000410000 */
[C---:B------:R-:W-:Y:S02]  /*14410*/  FMUL.FTZ R67, R0.reuse, R145 ;  /* 0x0000009100437220 */ /* 0x040fe40000410000 */
[C---:B------:R-:W-:Y:S02]  /*14420*/  FMUL.FTZ R90, R0.reuse, R148 ;  /* 0x00000094005a7220 */ /* 0x040fe40000410000 */
[C---:B------:R-:W-:Y:S02]  /*14430*/  FMUL.FTZ R91, R0.reuse, R149 ;  /* 0x00000095005b7220 */ /* 0x040fe40000410000 */
[----:B------:R-:W-:-:S02]  /*14440*/  FMUL.FTZ R82, R0, R152 ;  /* 0x0000009800527220 */ /* 0x000fc40000410000 */
[C---:B------:R-:W-:Y:S02]  /*14450*/  FMUL.FTZ R83, R0.reuse, R153 ;  /* 0x0000009900537220 */ /* 0x040fe40000410000 */
[C---:B------:R-:W-:Y:S02]  /*14460*/  FMUL.FTZ R64, R0.reuse, R156 ;  /* 0x0000009c00407220 */ /* 0x040fe40000410000 */
[----:B------:R-:W-:Y:S02]  /*14470*/  FMUL.FTZ R65, R0, R157 ;  /* 0x0000009d00417220 */ /* 0x000fe40000410000 */
[----:B------:R3:W4:Y:S01]  /*14480*/  @P1 MUFU.LG2 R0, R7 ;  /* 0x0000000700001308 */ /* 0x0007220000000c00 */
[----:B--2---:R-:W-:Y:S02]  /*14490*/  @P2 FMUL.FTZ R8, R5, 0.69314718246459960938 ;  /* 0x3f31721805082820 */ /* 0x004fe40000410000 */
[C---:B-1----:R-:W-:Y:S02]  /*144a0*/  FMUL.FTZ R132, R3.reuse, R138 ;  /* 0x0000008a03847220 */ /* 0x042fe40000410000 */
[----:B------:R-:W-:-:S02]  /*144b0*/  FMUL.FTZ R133, R3, R139 ;  /* 0x0000008b03857220 */ /* 0x000fc40000410000 */
[C---:B------:R-:W-:Y:S02]  /*144c0*/  FMUL.FTZ R130, R3.reuse, R130 ;  /* 0x0000008203827220 */ /* 0x040fe40000410000 */
[C---:B------:R-:W-:Y:S02]  /*144d0*/  FMUL.FTZ R131, R3.reuse, R131 ;  /* 0x0000008303837220 */ /* 0x040fe40000410000 */
[C---:B------:R-:W-:Y:S02]  /*144e0*/  FMUL.FTZ R134, R3.reuse, R134 ;  /* 0x0000008603867220 */ /* 0x040fe40000410000 */
[C---:B------:R-:W-:Y:S02]  /*144f0*/  FMUL.FTZ R135, R3.reuse, R135 ;  /* 0x0000008703877220 */ /* 0x040fe40000410000 */
[C---:B------:R-:W-:Y:S01]  /*14500*/  FMUL.FTZ R136, R3.reuse, R142 ;  /* 0x0000008e03887220 */ /* 0x040fe20000410000 */
[----:B---3--:R-:W-:Y:S01]  /*14510*/  @P2 MOV R7, 0x3f317218 ;  /* 0x3f31721800072802 */ /* 0x008fe20000000f00 */
[----:B------:R-:W-:-:S02]  /*14520*/  FMUL.FTZ R137, R3, R143 ;  /* 0x0000008f03897220 */ /* 0x000fc40000410000 */
[----:B------:R-:W-:Y:S02]  /*14530*/  FMUL.FTZ R140, R3, R146 ;  /* 0x00000092038c7220 */ /* 0x000fe40000410000 */
[----:B------:R-:W-:Y:S02]  /*14540*/  @P2 FMUL.FTZ R5, R7, c[0x0][0x2d0] ;  /* 0x0000b40007052a20 */ /* 0x000fe40000410000 */
[----:B----4-:R-:W-:Y:S01]  /*14550*/  @P1 FMUL.FTZ R7, R0, 0.69314718246459960938 ;  /* 0x3f31721800071820 */ /* 0x010fe20000410000 */
[----:B------:R-:W-:Y:S01]  /*14560*/  MOV R0, RZ ;  /* 0x000000ff00007202 */ /* 0x000fe20000000f00 */
[C---:B------:R-:W-:Y:S02]  /*14570*/  FMUL.FTZ R141, R3.reuse, R147 ;  /* 0x00000093038d7220 */ /* 0x040fe40000410000 */
[C---:B------:R-:W-:Y:S02]  /*14580*/  FMUL.FTZ R138, R3.reuse, R150 ;  /* 0x00000096038a7220 */ /* 0x040fe40000410000 */
[C---:B------:R-:W-:Y:S01]  /*14590*/  FMUL.FTZ R139, R3.reuse, R151 ;  /* 0x00000097038b7220 */ /* 0x040fe20000410000 */
[----:B------:R-:W1:Y:S01]  /*145a0*/  @P0 MUFU.RCP R0, R4 ;  /* 0x0000000400000308 */ /* 0x000e620000001000 */
[----:B------:R-:W-:-:S02]  /*145b0*/  FMUL.FTZ R128, R3, R154 ;  /* 0x0000009a03807220 */ /* 0x000fc40000410000 */
[C---:B------:R-:W-:Y:S02]  /*145c0*/  FMUL.FTZ R129, R3.reuse, R155 ;  /* 0x0000009b03817220 */ /* 0x040fe40000410000 */
[C---:B------:R-:W-:Y:S02]  /*145d0*/  FMUL.FTZ R72, R3.reuse, R158 ;  /* 0x0000009e03487220 */ /* 0x040fe40000410000 */
[----:B------:R-:W-:Y:S01]  /*145e0*/  FMUL.FTZ R73, R3, R159 ;  /* 0x0000009f03497220 */ /* 0x000fe20000410000 */
[----:B------:R-:W-:Y:S01]  /*145f0*/  @P3 MOV R3, 0x3f317218 ;  /* 0x3f31721800033802 */ /* 0x000fe20000000f00 */
        /* <DEDUP_REMOVED lines=15> */
[----:B------:R-:W-:Y:S02]  /*146f0*/  FMUL.FTZ R27, R2, R97 ;  /* 0x00000061021b7220 */ /* 0x000fe40000410000 */
[----:B------:R2:W3:Y:S01]  /*14700*/  @P0 MUFU.LG2 R2, R4 ;  /* 0x0000000400020308 */ /* 0x0004e20000000c00 */
[----:B------:R-:W-:Y:S02]  /*14710*/  @P3 FMUL.FTZ R6, R3, c[0x0][0x2d0] ;  /* 0x0000b40003063a20 */ /* 0x000fe40000410000 */
[----:B------:R-:W-:Y:S02]  /*14720*/  @P1 FMUL.FTZ R3, R10, c[0x0][0x2d0] ;  /* 0x0000b4000a031a20 */ /* 0x000fe40000410000 */
[----:B------:R-:W-:Y:S02]  /*14730*/  @P3 FMUL.FTZ R9, R9, 0.69314718246459960938 ;  /* 0x3f31721809093820 */ /* 0x000fe40000410000 */
[----:B------:R-:W-:Y:S01]  /*14740*/  @P1 FFMA.FTZ R25, R3, R69, R7 ;  /* 0x0000004503191223 */ /* 0x000fe20000010007 */
[----:B------:R-:W-:Y:S01]  /*14750*/  @P0 MOV R3, 0x3f317218 ;  /* 0x3f31721800030802 */ /* 0x000fe20000000f00 */
[----:B-1----:R-:W-:-:S02]  /*14760*/  FMUL.FTZ R30, R0, R126 ;  /* 0x0000007e001e7220 */ /* 0x002fc40000410000 */
[C---:B------:R-:W-:Y:S02]  /*14770*/  FMUL.FTZ R31, R0.reuse, R127 ;  /* 0x0000007f001f7220 */ /* 0x040fe40000410000 */
[----:B------:R-:W-:Y:S02]  /*14780*/  @P0 FMUL.FTZ R3, R3, c[0x0][0x2d0] ;  /* 0x0000b40003030a20 */ /* 0x000fe40000410000 */
[----:B------:R-:W-:Y:S01]  /*14790*/  FMUL.FTZ R44, R0, R122 ;  /* 0x0000007a002c7220 */ /* 0x000fe20000410000 */
[----:B--2---:R-:W-:Y:S01]  /*147a0*/  MOV R4, 0x1 ;  /* 0x0000000100047802 */ /* 0x004fe20000000f00 */
[----:B---3--:R-:W-:Y:S02]  /*147b0*/  @P0 FMUL.FTZ R2, R2, 0.69314718246459960938 ;  /* 0x3f31721802020820 */ /* 0x008fe40000410000 */
        /* <DEDUP_REMOVED lines=17> */
.L_x_274:
        /* <DEDUP_REMOVED lines=19> */
.L_x_347:
[----:B-1----:R-:W-:Y:S05]  /*14a00*/  BSYNC B0 ;  /* 0x0000000000007941 */ /* 0x002fea0003800000 */
.L_x_346:
        /* <DEDUP_REMOVED lines=83> */
[----:B------:R-:W-:Y:S01]  /*14f40*/  STS [R13+0x2400], R2 ;  /* 0x002400020d007388 */ /* 0x000fe20000000800 */
[----:B-1----:R-:W-:-:S05]  /*14f50*/  F2FP.PACK_AB R0, R27, R26 ;  /* 0x0000001a1b00723e */ /* 0x002fca00000000ff */
[----:B------:R-:W-:Y:S04]  /*14f60*/  STS [R12+0x2000], R0 ;  /* 0x002000000c007388 */ /* 0x000fe80000000800 */
[----:B------:R1:W-:Y:S04]  /*14f70*/  STS [R10+0x2400], R3 ;  /* 0x002400030a007388 */ /* 0x0003e80000000800 */
[----:B------:R-:W-:Y:S01]  /*14f80*/  BAR.SYNC.DEFER_BLOCKING 0x1, 0x80 ;  /* 0x0042000000007b1d */ /* 0x000fe20000010000 */
[C---:B------:R-:W-:Y:S02]  /*14f90*/  @P2 IADD3 R6, P0, R11.reuse, c[0x0][0x508], RZ ;  /* 0x000142000b062a10 */ /* 0x040fe40007f1e0ff */
[----:B------:R-:W-:Y:S01]  /*14fa0*/  IADD3 R4, P1, R11, c[0x0][0x500], RZ ;  /* 0x000140000b047a10 */ /* 0x000fe20007f3e0ff */
[----:B------:R-:W-:Y:S01]  /*14fb0*/  IMAD.MOV.U32 R11, RZ, RZ, c[0x0][0x388] ;  /* 0x0000e200ff0b7624 */ /* 0x000fe200078e00ff */
[----:B------:R-:W-:-:S02]  /*14fc0*/  @P2 IADD3.X R7, R9, c[0x0][0x50c], RZ, P0, !PT ;  /* 0x0001430009072a10 */ /* 0x000fc400007fe4ff */
[----:B------:R-:W-:Y:S01]  /*14fd0*/  IADD3.X R5, R9, c[0x0][0x504], RZ, P1, !PT ;  /* 0x0001410009057a10 */ /* 0x000fe20000ffe4ff */
[----:B-1----:R-:W-:Y:S02]  /*14fe0*/  IMAD.MOV.U32 R3, RZ, RZ, RZ ;  /* 0x000000ffff037224 */ /* 0x002fe400078e00ff */
[----:B------:R1:W5:Y:S04]  /*14ff0*/  @P2 LDG.E R11, [R6.64] ;  /* 0x00000008060b2981 */ /* 0x000368000c1e1900 */
[----:B------:R1:W5:Y:S01]  /*15000*/  @P3 LDG.E R3, [R4.64] ;  /* 0x0000000804033981 */ /* 0x000362000c1e1900 */
[----:B----4-:R-:W-:-:S04]  /*15010*/  ISETP.NE.AND P0, PT, R8, RZ, PT ;  /* 0x000000ff0800720c */ /* 0x010fc80003f05270 */
[----:B------:R-:W-:Y:S01]  /*15020*/  SEL R0, R8, c[0x0][0x3d4], P0 ;  /* 0x0000f50008007a07 */ /* 0x000fe20000000000 */
[----:B------:R-:W-:Y:S05]  /*15030*/  @P2 BRA `(.L_x_350) ;  /* 0x0000004000002947 */ /* 0x000fea0003800000 */
[----:B------:R-:W-:Y:S05]  /*15040*/  @!P3 BRA `(.L_x_350) ;  /* 0x000000300000b947 */ /* 0x000fea0003800000 */
[----:B-----5:R2:W3:Y:S04]  /*15050*/  LDG.E R11, [R4.64] ;  /* 0x00000008040b7981 */ /* 0x0204e8000c1e1900 */
[----:B-12---:R-:W3:Y:S02]  /*15060*/  LDG.E R4, [R4.64+0x4] ;  /* 0x0000040804047981 */ /* 0x006ee4000c1e1900 */
[----:B---3--:R-:W-:Y:S02]  /*15070*/  IADD3 R11, -R11, R4, RZ ;  /* 0x000000040b0b7210 */ /* 0x008fe40007ffe1ff */
.L_x_350:
[----:B------:R-:W2:Y:S04]  /*15080*/  LDL.LU R2, [R1+0x50] ;  /* 0x0000500001027983 */ /* 0x000ea80000300800 */
[----:B-1----:R-:W3:Y:S04]  /*15090*/  LDL R4, [R1+0xe8] ;  /* 0x0000e80001047983 */ /* 0x002ee80000100800 */
[----:B------:R-:W4:Y:S04]  /*150a0*/  LDL.LU R6, [R1+0x78] ;  /* 0x0000780001067983 */ /* 0x000f280000300800 */
[----:B------:R-:W3:Y:S04]  /*150b0*/  LDL.LU R5, [R1+0x30] ;  /* 0x0000300001057983 */ /* 0x000ee80000300800 */
[----:B------:R-:W3:Y:S04]  /*150c0*/  LDL R47, [R1+0x2c] ;  /* 0x00002c00012f7983 */ /* 0x000ee80000100800 */
[----:B------:R-:W3:Y:S04]  /*150d0*/  LDL R16, [R1+0x80] ;  /* 0x0000800001107983 */ /* 0x000ee80000100800 */
[----:B------:R-:W3:Y:S04]  /*150e0*/  LDL R57, [R1+0xe4] ;  /* 0x0000e40001397983 */ /* 0x000ee80000100800 */
[----:B------:R-:W3:Y:S01]  /*150f0*/  LDL.LU R56, [R1+0x70] ;  /* 0x0000700001387983 */ /* 0x000ee20000300800 */
[----:B------:R-:W-:Y:S01]  /*15100*/  IMAD.MOV.U32 R12, RZ, RZ, 0x368 ;  /* 0x00000368ff0c7424 */ /* 0x000fe200078e00ff */
[----:B------:R-:W-:-:S04]  /*15110*/  ISETP.GT.AND P2, PT, R0, 0x1, PT ;  /* 0x000000010000780c */ /* 0x000fc80003f44270 */
[----:B------:R-:W-:-:S04]  /*15120*/  SEL R12, R12, 0x328, P2 ;  /* 0x000003280c0c7807 */ /* 0x000fc80001000000 */
[----:B------:R-:W1:Y:S08]  /*15130*/  LDC.64 R8, c[0x0][R12+0x170] ;  /* 0x00005c000c087b82 */ /* 0x000e700000000a00 */
[----:B------:R-:W1:Y:S08]  /*15140*/  LDC.64 R14, c[0x0][R12+0x168] ;  /* 0x00005a000c0e7b82 */ /* 0x000e700000000a00 */
[----:B------:R1:W1:Y:S08]  /*15150*/  LDC.64 R20, c[0x0][R12+0x178] ;  /* 0x00005e000c147b82 */ /* 0x0002700000000a00 */
[----:B------:R1:W1:Y:S01]  /*15160*/  LDC.64 R18, c[0x0][R12+0x160] ;  /* 0x000058000c127b82 */ /* 0x0002620000000a00 */
[----:B------:R-:W-:Y:S01]  /*15170*/  IMAD.MOV.U32 R0, RZ, RZ, c[0x0][0x4e8] ;  /* 0x00013a00ff007624 */ /* 0x000fe200078e00ff */
[----:B------:R-:W-:-:S04]  /*15180*/  ISETP.NE.U32.AND P0, PT, RZ, c[0x0][0x500], PT ;  /* 0x00014000ff007a0c */ /* 0x000fc80003f05070 */
[----:B------:R-:W-:Y:S02]  /*15190*/  ISETP.NE.AND P5, PT, R0, 0x1, PT ;  /* 0x000000010000780c */ /* 0x000fe40003fa5270 */
[----:B------:R-:W-:Y:S01]  /*151a0*/  ISETP.NE.AND.EX P0, PT, RZ, c[0x0][0x504], PT, P0 ;  /* 0x00014100ff007a0c */ /* 0x000fe20003f05300 */
[----:B------:R-:W1:Y:S02]  /*151b0*/  S2R R59, SR_TID.X ;  /* 0x00000000003b7919 */ /* 0x000e640000002100 */
[----:B-1----:R-:W-:-:S04]  /*151c0*/  SHF.R.S32.HI R17, RZ, 0x1f, R59 ;  /* 0x0000001fff117819 */ /* 0x002fc8000001143b */
[----:B------:R-:W-:-:S04]  /*151d0*/  LEA.HI R17, R17, R59, RZ, 0x5 ;  /* 0x0000003b11117211 */ /* 0x000fc800078f28ff */
[----:B------:R-:W-:-:S05]  /*151e0*/  LOP3.LUT R17, R17, 0xffffffe0, RZ, 0xc0, !PT ;  /* 0xffffffe011117812 */ /* 0x000fca00078ec0ff */
[----:B------:R-:W-:Y:S01]  /*151f0*/  IMAD.IADD R17, R59, 0x1, -R17 ;  /* 0x000000013b117824 */ /* 0x000fe200078e0a11 */
[----:B--2---:R-:W-:-:S05]  /*15200*/  SEL R2, R2, RZ, !P0 ;  /* 0x000000ff02027207 */ /* 0x004fca0004000000 */
[----:B------:R-:W-:Y:S01]  /*15210*/  IMAD R0, R9, R2, RZ ;  /* 0x0000000209007224 */ /* 0x000fe200078e02ff */
[----:B----4-:R-:W-:Y:S02]  /*15220*/  SEL R6, R6, RZ, !P0 ;  /* 0x000000ff06067207 */ /* 0x010fe40004000000 */
[----:B---3--:R-:W-:Y:S01]  /*15230*/  LOP3.LUT R5, R5, 0xffff, RZ, 0xc0, !PT ;  /* 0x0000ffff05057812 */ /* 0x008fe200078ec0ff */
        /* <DEDUP_REMOVED lines=13> */
[----:B------:R-:W-:Y:S02]  /*15310*/  IMAD R12, R21, R10, RZ ;  /* 0x0000000a150c7224 */ /* 0x000fe400078e02ff */
[----:B------:R-:W-:-:S02]  /*15320*/  IMAD.MOV R7, RZ, RZ, -R0 ;  /* 0x000000ffff077224 */ /* 0x000fc400078e0a00 */
        /* <DEDUP_REMOVED lines=13> */
[----:B------:R-:W-:Y:S02]  /*15400*/  IMAD.MOV.U32 R9, RZ, RZ, c[0x0][0x4ac] ;  /* 0x00012b00ff097624 */ /* 0x000fe400078e00ff */
[----:B------:R-:W-:Y:S01]  /*15410*/  IMAD.IADD R0, R7, 0x1, R0 ;  /* 0x0000000107007824 */ /* 0x000fe200078e0200 */
[----:B------:R-:W-:Y:S02]  /*15420*/  LEA R7, P0, R6, R8, 0x2 ;  /* 0x0000000806077211 */ /* 0x000fe400078010ff */
[----:B------:R-:W-:-:S04]  /*15430*/  SEL R9, R9, c[0x0][0x454], P2 ;  /* 0x0001150009097a07 */ /* 0x000fc80001000000 */
[----:B------:R-:W-:Y:S01]  /*15440*/  LEA.HI.X R6, R6, R9, R0, 0x2, P0 ;  /* 0x0000000906067211 */ /* 0x000fe200000f1400 */
[----:B------:R-:W-:Y:S01]  /*15450*/  SHFL.IDX PT, R14, R7, RZ, 0x1c1f ;  /* 0x001c1fff070e7589 */ /* 0x000fe200000e0000 */
[----:B------:R-:W-:-:S03]  /*15460*/  IMAD R0, R11, c[0x0][0x4e8], RZ ;  /* 0x00013a000b007a24 */ /* 0x000fc600078e02ff */
[----:B------:R-:W1:Y:S04]  /*15470*/  SHFL.IDX PT, R15, R6, RZ, 0x1c1f ;  /* 0x001c1fff060f7589 */ /* 0x000e6800000e0000 */
[----:B------:R-:W-:Y:S04]  /*15480*/  SHFL.IDX PT, R12, R7, 0x1, 0x1c1f ;  /* 0x003c1f00070c7f89 */ /* 0x000fe800000e0000 */
[----:B------:R-:W2:Y:S04]  /*15490*/  SHFL.IDX PT, R13, R6, 0x1, 0x1c1f ;  /* 0x003c1f00060d7f89 */ /* 0x000ea800000e0000 */
[----:B------:R-:W-:Y:S04]  /*154a0*/  SHFL.IDX PT, R11, R6, 0x2, 0x1c1f ;  /* 0x005c1f00060b7f89 */ /* 0x000fe800000e0000 */
[----:B------:R3:W-:Y:S01]  /*154b0*/  SHFL.IDX PT, R9, R6, 0x3, 0x1c1f ;  /* 0x007c1f0006097f89 */ /* 0x0007e200000e0000 */
[----:B------:R-:W-:-:S03]  /*154c0*/  LOP3.LUT P0, RZ, R17, 0x3, RZ, 0xc0, !PT ;  /* 0x0000000311ff7812 */ /* 0x000fc6000780c0ff */
[----:B------:R-:W4:Y:S01]  /*154d0*/  SHFL.IDX PT, R10, R7, 0x2, 0x1c1f ;  /* 0x005c1f00070a7f89 */ /* 0x000f2200000e0000 */
[----:B---3--:R-:W-:-:S05]  /*154e0*/  IMAD R6, R47, 0x80, R57 ;  /* 0x000000802f067824 */ /* 0x008fca00078e0239 */
[C---:B------:R-:W-:Y:S02]  /*154f0*/  IADD3 R18, R6.reuse, 0x8, RZ ;  /* 0x0000000806127810 */ /* 0x040fe40007ffe0ff */
[CC--:B------:R-:W-:Y:S02]  /*15500*/  ISETP.GE.OR P4, PT, R6.reuse, R0.reuse, P0 ;  /* 0x000000000600720c */ /* 0x0c0fe40000786670 */
[----:B------:R-:W-:Y:S02]  /*15510*/  IADD3 R17, R6, 0x40, RZ ;  /* 0x0000004006117810 */ /* 0x000fe40007ffe0ff */
[-C--:B------:R-:W-:Y:S02]  /*15520*/  ISETP.GE.OR P3, PT, R18, R0.reuse, P0 ;  /* 0x000000001200720c */ /* 0x080fe40000766670 */
[CC--:B------:R-:W-:Y:S01]  /*15530*/  ISETP.GE.OR P1, PT, R17.reuse, R0.reuse, P0 ;  /* 0x000000001100720c */ /* 0x0c0fe20000726670 */
[----:B------:R3:W3:Y:S06]  /*15540*/  SHFL.IDX PT, R8, R7, 0x3, 0x1c1f ;  /* 0x007c1f0007087f89 */ /* 0x0006ec00000e0000 */
[----:B-1----:R1:W-:Y:S04]  /*15550*/  @!P4 ST.E [R14.64], R23 ;  /* 0x000000170e00c985 */ /* 0x0023e8000c101908 */
[----:B--2---:R1:W-:Y:S01]  /*15560*/  @!P3 ST.E [R12.64], R24 ;  /* 0x000000180c00b985 */ /* 0x0043e2000c101908 */
[----:B------:R-:W-:-:S03]  /*15570*/  ISETP.GE.AND P3, PT, R17, R0, PT ;  /* 0x000000001100720c */ /* 0x000fc60003f66270 */
[----:B----4-:R1:W-:Y:S01]  /*15580*/  @!P1 ST.E [R10.64], R25 ;  /* 0x000000190a009985 */ /* 0x0103e2000c101908 */
[----:B------:R-:W-:Y:S02]  /*15590*/  LOP3.LUT R56, R56, 0xfffffffd, RZ, 0xc0, !PT ;  /* 0xfffffffd38387812 */ /* 0x000fe400078ec0ff */
[----:B---3--:R-:W-:-:S04]  /*155a0*/  IADD3 R7, R6, 0x48, RZ ;  /* 0x0000004806077810 */ /* 0x008fc80007ffe0ff */
[----:B------:R-:W-:Y:S02]  /*155b0*/  ISETP.GE.AND P1, PT, R7, R0, PT ;  /* 0x000000000700720c */ /* 0x000fe40003f26270 */
[----:B------:R-:W-:-:S04]  /*155c0*/  LOP3.LUT R56, R56, 0xfffffffe, RZ, 0xc0, !PT ;  /* 0xfffffffe38387812 */ /* 0x000fc800078ec0ff */
[----:B------:R-:W-:-:S07]  /*155d0*/  @P3 LOP3.LUT R56, R56, 0x1, RZ, 0xfc, !PT ;  /* 0x0000000138383812 */ /* 0x000fce00078efcff */
[----:B------:R-:W-:-:S05]  /*155e0*/  @P1 LOP3.LUT R56, R56, 0x2, RZ, 0xfc, !PT ;  /* 0x0000000238381812 */ /* 0x000fca00078efcff */
[----:B------:R1:W-:Y:S01]  /*155f0*/  STL [R1+0x70], R56 ;  /* 0x0000703801007387 */ /* 0x0003e20000100800 */
[-C--:B------:R-:W-:Y:S02]  /*15600*/  ISETP.GE.OR P0, PT, R7, R0.reuse, P0 ;  /* 0x000000000700720c */ /* 0x080fe40000706670 */
[----:B------:R-:W-:-:S11]  /*15610*/  ISETP.GE.AND P6, PT, R18, R0, PT ;  /* 0x000000001200720c */ /* 0x000fd60003fc6270 */
[----:B------:R1:W-:Y:S01]  /*15620*/  @!P0 ST.E [R8.64], R22 ;  /* 0x0000001608008985 */ /* 0x0003e2000c101908 */
[----:B------:R-:W-:Y:S01]  /*15630*/  ISETP.GE.AND P0, PT, R6, R0, PT ;  /* 0x000000000600720c */ /* 0x000fe20003f06270 */
[----:B------:R-:W-:Y:S05]  /*15640*/  @P2 BRA `(.L_x_351) ;  /* 0x0000071000002947 */ /* 0x000fea0003800000 */
[----:B------:R-:W-:Y:S01]  /*15650*/  IMAD R16, R16, c[0x0][0x3a0], RZ ;  /* 0x0000e80010107a24 */ /* 0x000fe200078e02ff */
[----:B------:R-:W-:Y:S01]  /*15660*/  SHF.R.S32.HI R4, RZ, 0x1f, R2 ;  /* 0x0000001fff047819 */ /* 0x000fe20000011402 */
[----:B------:R-:W-:Y:S01]  /*15670*/  IMAD.WIDE.U32 R6, R3, c[0x0][0x3a0], RZ ;  /* 0x0000e80003067a25 */ /* 0x000fe200078e00ff */
[----:B-1----:R-:W-:Y:S01]  /*15680*/  LEA R8, R47, R251, 0x7 ;  /* 0x000000fb2f087211 */ /* 0x002fe200078e38ff */
[----:B------:R1:W2:Y:S01]  /*15690*/  LDS.128 R12, [R209+0x80] ;  /* 0x00008000d10c7984 */ /* 0x0002a20000000c00 */
[----:B------:R-:W-:Y:S01]  /*156a0*/  ISETP.GE.AND P2, PT, R244, c[0x0][0x3c8], PT ;  /* 0x0000f200f4007a0c */ /* 0x000fe20003f46270 */
[----:B------:R-:W-:Y:S02]  /*156b0*/  IMAD R3, R3, c[0x0][0x3a4], R16 ;  /* 0x0000e90003037a24 */ /* 0x000fe400078e0210 */
[----:B------:R-:W-:Y:S01]  /*156c0*/  IMAD R4, R4, c[0x0][0x3f0], RZ ;  /* 0x0000fc0004047a24 */ /* 0x000fe200078e02ff */
[----:B------:R1:W3:Y:S01]  /*156d0*/  LDS.128 R16, [R209+0x880] ;  /* 0x00088000d1107984 */ /* 0x0002e20000000c00 */
[----:B------:R-:W-:Y:S01]  /*156e0*/  @P5 IMAD.HI.U32 R9, R8, c[0x0][0x4ec], RZ ;  /* 0x00013b0008095a27 */ /* 0x000fe200078e00ff */
[----:B------:R-:W-:-:S02]  /*156f0*/  IADD3 R7, R7, R3, RZ ;  /* 0x0000000307077210 */ /* 0x000fc40007ffe0ff */
[----:B------:R1:W4:Y:S01]  /*15700*/  LDS.128 R20, [R209+0x1080] ;  /* 0x00108000d1147984 */ /* 0x0003220000000c00 */
[----:B------:R-:W-:Y:S02]  /*15710*/  MOV R3, R8 ;  /* 0x0000000800037202 */ /* 0x000fe40000000f00 */
[C---:B------:R-:W-:Y:S01]  /*15720*/  IMAD.WIDE.U32 R6, R5.reuse, c[0x0][0x3e8], R6 ;  /* 0x0000fa0005067a25 */ /* 0x040fe200078e0006 */
[----:B------:R1:W1:Y:S01]  /*15730*/  LDS.128 R24, [R209+0x1880] ;  /* 0x00188000d1187984 */ /* 0x0002620000000c00 */
[----:B------:R-:W-:Y:S02]  /*15740*/  @P5 SHF.R.U32.HI R3, RZ, c[0x0][0x4f0], R9 ;  /* 0x00013c00ff035a19 */ /* 0x000fe40000011609 */
[----:B------:R-:W-:Y:S01]  /*15750*/  IMAD R5, R5, c[0x0][0x3ec], R7 ;  /* 0x0000fb0005057a24 */ /* 0x000fe200078e0207 */
[----:B------:R1:W1:Y:S01]  /*15760*/  LDS.128 R28, [R209+0x2080] ;  /* 0x00208000d11c7984 */ /* 0x0002620000000c00 */
[----:B------:R-:W-:Y:S01]  /*15770*/  IMAD R7, R2, c[0x0][0x3f4], R4 ;  /* 0x0000fd0002077a24 */ /* 0x000fe200078e0204 */
[----:B------:R-:W-:-:S02]  /*15780*/  MOV R4, R6 ;  /* 0x0000000600047202 */ /* 0x000fc40000000f00 */
[----:B------:R1:W1:Y:S01]  /*15790*/  LDS.128 R32, [R209+0x2880] ;  /* 0x00288000d1207984 */ /* 0x0002620000000c00 */
[----:B------:R-:W-:Y:S02]  /*157a0*/  SHF.R.S32.HI R6, RZ, 0x1f, R3 ;  /* 0x0000001fff067819 */ /* 0x000fe40000011403 */
[----:B------:R-:W-:Y:S01]  /*157b0*/  IMAD.WIDE.U32 R4, R2, c[0x0][0x3f0], R4 ;  /* 0x0000fc0002047a25 */ /* 0x000fe200078e0004 */
[----:B------:R1:W1:Y:S01]  /*157c0*/  LDS.128 R36, [R209+0x3080] ;  /* 0x00308000d1247984 */ /* 0x0002620000000c00 */
[----:B------:R-:W-:-:S03]  /*157d0*/  IADD3 R2, -R3, RZ, RZ ;  /* 0x000000ff03027210 */ /* 0x000fc60007ffe1ff */
[----:B------:R1:W1:Y:S01]  /*157e0*/  LDS.128 R40, [R209+0x3880] ;  /* 0x00388000d1287984 */ /* 0x0002620000000c00 */
[----:B------:R-:W-:Y:S01]  /*157f0*/  IADD3 R5, R5, R7, RZ ;  /* 0x0000000705057210 */ /* 0x000fe20007ffe0ff */
[----:B------:R-:W-:Y:S02]  /*15800*/  IMAD R7, R6, c[0x0][0x3e0], RZ ;  /* 0x0000f80006077a24 */ /* 0x000fe400078e02ff */
[----:B------:R-:W5:Y:S01]  /*15810*/  S2R R11, SR_TID.X ;  /* 0x00000000000b7919 */ /* 0x000f620000002100 */
        /* <DEDUP_REMOVED lines=8> */
[----:B------:R-:W-:Y:S02]  /*158a0*/  LEA R6, P0, R2, c[0x0][0x380], 0x1 ;  /* 0x0000e00002067a11 */ /* 0x000fe400078008ff */
[----:B-----5:R-:W-:Y:S02]  /*158b0*/  SHF.R.S32.HI R10, RZ, 0x1f, R11 ;  /* 0x0000001fff0a7819 */ /* 0x020fe4000001140b */
[----:B------:R-:W-:Y:S02]  /*158c0*/  IADD3 R3, R3, R4, RZ ;  /* 0x0000000403037210 */ /* 0x000fe40007ffe0ff */
[----:B------:R-:W-:Y:S02]  /*158d0*/  LEA.HI R10, R10, R11, RZ, 0x3 ;  /* 0x0000000b0a0a7211 */ /* 0x000fe400078f18ff */
[----:B------:R-:W-:Y:S02]  /*158e0*/  LEA.HI.X R5, R2, c[0x0][0x384], R3, 0x1, P0 ;  /* 0x0000e10002057a11 */ /* 0x000fe400000f0c03 */
[----:B------:R-:W-:-:S04]  /*158f0*/  SHF.R.S32.HI R10, RZ, 0x3, R10 ;  /* 0x00000003ff0a7819 */ /* 0x000fc8000001140a */
[----:B------:R-:W-:Y:S01]  /*15900*/  LEA R4, R47, R10, 0x7 ;  /* 0x0000000a2f047211 */ /* 0x000fe200078e38ff */
[----:B------:R-:W-:Y:S05]  /*15910*/  BRA.DIV ~URZ, `(.L_x_352) ;  /* 0x00004a227f007947 */ /* 0x000fea000b800000 */
[----:B-1234-:R1:W2:Y:S02]  /*15920*/  SHFL.IDX PT, R7, R5, RZ, 0x181f ;  /* 0x00181fff05077589 */ /* 0x01e2a400000e0000 */
.L_x_436:
[----:B------:R-:W-:Y:S05]  /*15930*/  BRA.DIV ~URZ, `(.L_x_353) ;  /* 0x00004a727f007947 */ /* 0x000fea000b800000 */
[----:B------:R3:W4:Y:S02]  /*15940*/  SHFL.IDX PT, R2, R6, RZ, 0x181f ;  /* 0x00181fff06027589 */ /* 0x00072400000e0000 */
.L_x_437:
[----:B------:R-:W-:-:S13]  /*15950*/  ISETP.GE.OR P0, PT, R4, R0, P2 ;  /* 0x000000000400720c */ /* 0x000fda0001706670 */
[----:B----4-:R-:W-:-:S04]  /*15960*/  @!P0 LEA R2, P1, R244, R2, 0x1 ;  /* 0x00000002f4028211 */ /* 0x010fc800078208ff */
[----:B--2---:R-:W-:-:S05]  /*15970*/  @!P0 LEA.HI.X R3, R244, R7, R245, 0x1, P1 ;  /* 0x00000007f4038211 */ /* 0x004fca00008f0cf5 */
[----:B------:R2:W-:Y:S01]  /*15980*/  @!P0 ST.E.128 [R2.64], R12 ;  /* 0x0000000c02008985 */ /* 0x0005e2000c101d08 */
[----:B------:R-:W-:Y:S05]  /*15990*/  BRA.DIV ~URZ, `(.L_x_354) ;  /* 0x00004a827f007947 */ /* 0x000fea000b800000 */
[----:B------:R4:W1:Y:S04]  /*159a0*/  SHFL.IDX PT, R7, R5, 0x1, 0x181f ;  /* 0x00381f0005077f89 */ /* 0x00086800000e0000 */
[----:B--2---:R4:W2:Y:S02]  /*159b0*/  SHFL.IDX PT, R2, R6, 0x1, 0x181f ;  /* 0x00381f0006027f89 */ /* 0x0048a400000e0000 */
.L_x_438:
[----:B------:R-:W-:-:S04]  /*159c0*/  IADD3 R3, R4, 0x10, RZ ;  /* 0x0000001004037810 */ /* 0x000fc80007ffe0ff */
[----:B------:R-:W-:-:S13]  /*159d0*/  ISETP.GE.OR P0, PT, R3, R0, P2 ;  /* 0x000000000300720c */ /* 0x000fda0001706670 */
[----:B--2---:R-:W-:-:S04]  /*159e0*/  @!P0 LEA R2, P1, R244, R2, 0x1 ;  /* 0x00000002f4028211 */ /* 0x004fc800078208ff */
[----:B-1----:R-:W-:-:S05]  /*159f0*/  @!P0 LEA.HI.X R3, R244, R7, R245, 0x1, P1 ;  /* 0x00000007f4038211 */ /* 0x002fca00008f0cf5 */
[----:B------:R1:W-:Y:S01]  /*15a00*/  @!P0 ST.E.128 [R2.64], R16 ;  /* 0x0000001002008985 */ /* 0x0003e2000c101d08 */
[----:B------:R-:W-:Y:S05]  /*15a10*/  BRA.DIV ~URZ, `(.L_x_355) ;  /* 0x00004ad27f007947 */ /* 0x000fea000b800000 */
[----:B------:R2:W1:Y:S02]  /*15a20*/  SHFL.IDX PT, R7, R5, 0x2, 0x181f ;  /* 0x00581f0005077f89 */ /* 0x00046400000e0000 */
.L_x_439:
[----:B------:R-:W-:Y:S05]  /*15a30*/  BRA.DIV ~URZ, `(.L_x_356) ;  /* 0x00004b227f007947 */ /* 0x000fea000b800000 */
[----:B-1----:R1:W2:Y:S02]  /*15a40*/  SHFL.IDX PT, R2, R6, 0x2, 0x181f ;  /* 0x00581f0006027f89 */ /* 0x0022a400000e0000 */
.L_x_440:
[----:B------:R-:W-:-:S04]  /*15a50*/  IADD3 R3, R4, 0x20, RZ ;  /* 0x0000002004037810 */ /* 0x000fc80007ffe0ff */
[----:B------:R-:W-:-:S13]  /*15a60*/  ISETP.GE.OR P0, PT, R3, R0, P2 ;  /* 0x000000000300720c */ /* 0x000fda0001706670 */
[----:B--2---:R-:W-:-:S04]  /*15a70*/  @!P0 LEA R2, P1, R244, R2, 0x1 ;  /* 0x00000002f4028211 */ /* 0x004fc800078208ff */
[----:B------:R-:W-:-:S05]  /*15a80*/  @!P0 LEA.HI.X R3, R244, R7, R245, 0x1, P1 ;  /* 0x00000007f4038211 */ /* 0x000fca00008f0cf5 */
[----:B------:R2:W-:Y:S01]  /*15a90*/  @!P0 ST.E.128 [R2.64], R20 ;  /* 0x0000001402008985 */ /* 0x0005e2000c101d08 */
[----:B------:R-:W-:Y:S05]  /*15aa0*/  BRA.DIV ~URZ, `(.L_x_357) ;  /* 0x00004b227f007947 */ /* 0x000fea000b800000 */
[----:B------:R1:W2:Y:S04]  /*15ab0*/  SHFL.IDX PT, R7, R5, 0x3, 0x181f ;  /* 0x00781f0005077f89 */ /* 0x0002a800000e0000 */
[----:B--2---:R1:W2:Y:S02]  /*15ac0*/  SHFL.IDX PT, R2, R6, 0x3, 0x181f ;  /* 0x00781f0006027f89 */ /* 0x0042a400000e0000 */
.L_x_441:
[----:B------:R-:W-:-:S04]  /*15ad0*/  IADD3 R3, R4, 0x30, RZ ;  /* 0x0000003004037810 */ /* 0x000fc80007ffe0ff */
[----:B------:R-:W-:-:S13]  /*15ae0*/  ISETP.GE.OR P0, PT, R3, R0, P2 ;  /* 0x000000000300720c */ /* 0x000fda0001706670 */
[----:B--2---:R-:W-:-:S04]  /*15af0*/  @!P0 LEA R2, P1, R244, R2, 0x1 ;  /* 0x00000002f4028211 */ /* 0x004fc800078208ff */
[----:B------:R-:W-:-:S05]  /*15b00*/  @!P0 LEA.HI.X R3, R244, R7, R245, 0x1, P1 ;  /* 0x00000007f4038211 */ /* 0x000fca00008f0cf5 */
[----:B------:R2:W-:Y:S01]  /*15b10*/  @!P0 ST.E.128 [R2.64], R24 ;  /* 0x0000001802008985 */ /* 0x0005e2000c101d08 */
[----:B------:R-:W-:Y:S05]  /*15b20*/  BRA.DIV ~URZ, `(.L_x_358) ;  /* 0x00004b727f007947 */ /* 0x000fea000b800000 */
[----:B------:R1:W2:Y:S02]  /*15b30*/  SHFL.IDX PT, R7, R5, 0x4, 0x181f ;  /* 0x00981f0005077f89 */ /* 0x0002a400000e0000 */
.L_x_442:
[----:B------:R-:W-:Y:S05]  /*15b40*/  BRA.DIV ~URZ, `(.L_x_359) ;  /* 0x00004bc27f007947 */ /* 0x000fea000b800000 */
[----:B--2---:R2:W1:Y:S02]  /*15b50*/  SHFL.IDX PT, R2, R6, 0x4, 0x181f ;  /* 0x00981f0006027f89 */ /* 0x00446400000e0000 */
.L_x_443:
[----:B------:R-:W-:-:S04]  /*15b60*/  IADD3 R3, R4, 0x40, RZ ;  /* 0x0000004004037810 */ /* 0x000fc80007ffe0ff */
[----:B------:R-:W-:-:S13]  /*15b70*/  ISETP.GE.OR P0, PT, R3, R0, P2 ;  /* 0x000000000300720c */ /* 0x000fda0001706670 */
[----:B-1----:R-:W-:-:S04]  /*15b80*/  @!P0 LEA R2, P1, R244, R2, 0x1 ;  /* 0x00000002f4028211 */ /* 0x002fc800078208ff */
[----:B------:R-:W-:-:S05]  /*15b90*/  @!P0 LEA.HI.X R3, R244, R7, R245, 0x1, P1 ;  /* 0x00000007f4038211 */ /* 0x000fca00008f0cf5 */
[----:B------:R1:W-:Y:S01]  /*15ba0*/  @!P0 ST.E.128 [R2.64], R28 ;  /* 0x0000001c02008985 */ /* 0x0003e2000c101d08 */
[----:B------:R-:W-:Y:S05]  /*15bb0*/  BRA.DIV ~URZ, `(.L_x_360) ;  /* 0x00004bc27f007947 */ /* 0x000fea000b800000 */
[----:B------:R1:W2:Y:S04]  /*15bc0*/  SHFL.IDX PT, R7, R5, 0x5, 0x181f ;  /* 0x00b81f0005077f89 */ /* 0x0002a800000e0000 */
[----:B-1----:R1:W3:Y:S02]  /*15bd0*/  SHFL.IDX PT, R2, R6, 0x5, 0x181f ;  /* 0x00b81f0006027f89 */ /* 0x0022e400000e0000 */
.L_x_444:
[----:B------:R-:W-:-:S04]  /*15be0*/  IADD3 R3, R4, 0x50, RZ ;  /* 0x0000005004037810 */ /* 0x000fc80007ffe0ff */
[----:B------:R-:W-:-:S13]  /*15bf0*/  ISETP.GE.OR P0, PT, R3, R0, P2 ;  /* 0x000000000300720c */ /* 0x000fda0001706670 */
[----:B---3--:R-:W-:-:S04]  /*15c00*/  @!P0 LEA R2, P1, R244, R2, 0x1 ;  /* 0x00000002f4028211 */ /* 0x008fc800078208ff */
[----:B--2---:R-:W-:-:S05]  /*15c10*/  @!P0 LEA.HI.X R3, R244, R7, R245, 0x1, P1 ;  /* 0x00000007f4038211 */ /* 0x004fca00008f0cf5 */
[----:B------:R2:W-:Y:S01]  /*15c20*/  @!P0 ST.E.128 [R2.64], R32 ;  /* 0x0000002002008985 */ /* 0x0005e2000c101d08 */
[----:B------:R-:W-:Y:S05]  /*15c30*/  BRA.DIV ~URZ, `(.L_x_361) ;  /* 0x00004c127f007947 */ /* 0x000fea000b800000 */
[----:B------:R3:W1:Y:S02]  /*15c40*/  SHFL.IDX PT, R7, R5, 0x6, 0x181f ;  /* 0x00d81f0005077f89 */ /* 0x00066400000e0000 */
.L_x_445:
[----:B------:R-:W-:Y:S05]  /*15c50*/  BRA.DIV ~URZ, `(.L_x_362) ;  /* 0x00004c627f007947 */ /* 0x000fea000b800000 */
[----:B--2---:R2:W3:Y:S02]  /*15c60*/  SHFL.IDX PT, R2, R6, 0x6, 0x181f ;  /* 0x00d81f0006027f89 */ /* 0x0044e400000e0000 */
.L_x_446:
[----:B------:R-:W-:-:S04]  /*15c70*/  IADD3 R3, R4, 0x60, RZ ;  /* 0x0000006004037810 */ /* 0x000fc80007ffe0ff */
[----:B------:R-:W-:-:S13]  /*15c80*/  ISETP.GE.OR P0, PT, R3, R0, P2 ;  /* 0x000000000300720c */ /* 0x000fda0001706670 */
[----:B---3--:R-:W-:-:S04]  /*15c90*/  @!P0 LEA R2, P1, R244, R2, 0x1 ;  /* 0x00000002f4028211 */ /* 0x008fc800078208ff */
[----:B-1----:R-:W-:-:S05]  /*15ca0*/  @!P0 LEA.HI.X R3, R244, R7, R245, 0x1, P1 ;  /* 0x00000007f4038211 */ /* 0x002fca00008f0cf5 */
[----:B------:R1:W-:Y:S01]  /*15cb0*/  @!P0 ST.E.128 [R2.64], R36 ;  /* 0x0000002402008985 */ /* 0x0003e2000c101d08 */
[----:B------:R-:W-:Y:S05]  /*15cc0*/  BRA.DIV ~URZ, `(.L_x_363) ;  /* 0x00004c627f007947 */ /* 0x000fea000b800000 */
[----:B----4-:R-:W3:Y:S04]  /*15cd0*/  SHFL.IDX PT, R5, R5, 0x7, 0x181f ;  /* 0x00f81f0005057f89 */ /* 0x010ee800000e0000 */
[----:B-1----:R1:W4:Y:S02]  /*15ce0*/  SHFL.IDX PT, R3, R6, 0x7, 0x181f ;  /* 0x00f81f0006037f89 */ /* 0x00232400000e0000 */
.L_x_447:
[----:B------:R-:W-:-:S04]  /*15cf0*/  IADD3 R2, R4, 0x70, RZ ;  /* 0x0000007004027810 */ /* 0x000fc80007ffe0ff */
[----:B------:R-:W-:-:S13]  /*15d00*/  ISETP.GE.OR P0, PT, R2, R0, P2 ;  /* 0x000000000200720c */ /* 0x000fda0001706670 */
[----:B------:R-:W-:Y:S05]  /*15d10*/  @P0 BRA `(.L_x_364) ;  /* 0x00001c1000000947 */ /* 0x000fea0003800000 */
[----:B----4-:R-:W-:-:S04]  /*15d20*/  LEA R2, P0, R244, R3, 0x1 ;  /* 0x00000003f4027211 */ /* 0x010fc800078008ff */
[----:B---3--:R-:W-:-:S05]  /*15d30*/  LEA.HI.X R3, R244, R5, R245, 0x1, P0 ;  /* 0x00000005f4037211 */ /* 0x008fca00000f0cf5 */
[----:B------:R3:W-:Y:S01]  /*15d40*/  ST.E.128 [R2.64], R40 ;  /* 0x0000002802007985 */ /* 0x0007e2000c101d08 */
[----:B------:R-:W-:Y:S05]  /*15d50*/  BRA `(.L_x_364) ;  /* 0x00001bd000007947 */ /* 0x000fea0003800000 */
.L_x_351:
[----:B-1----:R-:W2:Y:S01]  /*15d60*/  LDL.LU R9, [R1+0x80] ;  /* 0x0000800001097983 */ /* 0x002ea20000300800 */
[----:B------:R-:W-:Y:S01]  /*15d70*/  IMAD R16, R16, c[0x0][0x408], RZ ;  /* 0x0001020010107a24 */ /* 0x000fe200078e02ff */
[----:B------:R-:W-:Y:S01]  /*15d80*/  SHF.R.S32.HI R0, RZ, 0x1f, R2 ;  /* 0x0000001fff007819 */ /* 0x000fe20000011402 */
[----:B------:R-:W-:-:S04]  /*15d90*/  IMAD.WIDE.U32 R6, R3, c[0x0][0x408], RZ ;  /* 0x0001020003067a25 */ /* 0x000fc800078e00ff */
[----:B------:R-:W-:Y:S02]  /*15da0*/  IMAD R3, R3, c[0x0][0x40c], R16 ;  /* 0x0001030003037a24 */ /* 0x000fe400078e0210 */
[----:B------:R-:W-:Y:S02]  /*15db0*/  IMAD R0, R0, c[0x0][0x440], RZ ;  /* 0x0001100000007a24 */ /* 0x000fe400078e02ff */
[----:B------:R-:W-:Y:S01]  /*15dc0*/  @P5 IMAD.HI.U32 R8, R4, c[0x0][0x4ec], RZ ;  /* 0x00013b0004085a27 */ /* 0x000fe200078e00ff */
[----:B------:R-:W-:-:S05]  /*15dd0*/  IADD3 R7, R7, R3, RZ ;  /* 0x0000000307077210 */ /* 0x000fca0007ffe0ff */
        /* <DEDUP_REMOVED lines=25> */
.L_x_448:
[----:B------:R-:W-:Y:S05]  /*15f70*/  BRA.DIV ~URZ, `(.L_x_366) ;  /* 0x00004af27f007947 */ /* 0x000fea000b800000 */
[----:B------:R3:W4:Y:S02]  /*15f80*/  SHFL.IDX PT, R0, R12, RZ, 0x1c1f ;  /* 0x001c1fff0c007589 */ /* 0x00072400000e0000 */
.L_x_449:
        /* <DEDUP_REMOVED lines=21> */
[----:B------:R-:W-:Y:S01]  /*160e0*/  @!P0 IMAD.MOV.U32 R3, RZ, RZ, R4 ;  /* 0x000000ffff038224 */ /* 0x000fe200078e0004 */
[----:B--2---:R-:W-:-:S03]  /*160f0*/  ISETP.GE.AND P5, PT, R19, c[0x0][0x3c8], PT ;  /* 0x0000f20013007a0c */ /* 0x004fc60003fa6270 */
[----:B------:R-:W-:Y:S01]  /*16100*/  @!P0 IMAD.WIDE R6, R6, 0x4, R2 ;  /* 0x0000000406068825 */ /* 0x000fe200078e0202 */
[C---:B------:R-:W-:Y:S02]  /*16110*/  @!P1 LEA R2, P3, R8.reuse, R0, 0x2 ;  /* 0x0000000008029211 */ /* 0x040fe400078610ff */
[----:B------:R-:W-:Y:S02]  /*16120*/  ISETP.GE.AND P4, PT, R17, c[0x0][0x3c8], PT ;  /* 0x0000f20011007a0c */ /* 0x000fe40003f86270 */
[----:B------:R2:W-:Y:S01]  /*16130*/  @!P0 ST.E.64 [R6.64], R74 ;  /* 0x0000004a06008985 */ /* 0x0005e2000c101b08 */
[----:B------:R-:W-:Y:S02]  /*16140*/  @!P1 LEA.HI.X R3, R8, R4, R9, 0x2, P3 ;  /* 0x0000000408039211 */ /* 0x000fe400018f1409 */
[----:B------:R-:W-:Y:S02]  /*16150*/  @!P2 LEA R8, P0, R21, R0, 0x2 ;  /* 0x000000001508a211 */ /* 0x000fe400078010ff */
[----:B------:R-:W-:-:S02]  /*16160*/  ISETP.GE.AND P3, PT, R15, c[0x0][0x3c8], PT ;  /* 0x0000f2000f007a0c */ /* 0x000fc40003f66270 */
[----:B------:R-:W-:Y:S01]  /*16170*/  @!P2 LEA.HI.X R9, R21, R4, R22, 0x2, P0 ;  /* 0x000000041509a211 */ /* 0x000fe200000f1416 */
[----:B------:R3:W-:Y:S04]  /*16180*/  @!P1 ST.E.64 [R2.64], R76 ;  /* 0x0000004c02009985 */ /* 0x0007e8000c101b08 */
[----:B------:R4:W-:Y:S01]  /*16190*/  @!P2 ST.E.64 [R8.64], R78 ;  /* 0x0000004e0800a985 */ /* 0x0009e2000c101b08 */
[----:B------:R-:W-:Y:S02]  /*161a0*/  ISETP.GE.AND P2, PT, R13, c[0x0][0x3c8], PT ;  /* 0x0000f2000d007a0c */ /* 0x000fe40003f46270 */
[----:B------:R-:W-:Y:S02]  /*161b0*/  ISETP.GE.AND P1, PT, R10, c[0x0][0x3c8], PT ;  /* 0x0000f2000a007a0c */ /* 0x000fe40003f26270 */
[----:B--2---:R-:W-:-:S04]  /*161c0*/  @!P5 LEA R6, P0, R19, R0, 0x2 ;  /* 0x000000001306d211 */ /* 0x004fc800078010ff */
[----:B------:R-:W-:Y:S02]  /*161d0*/  @!P5 LEA.HI.X R7, R19, R4, R20, 0x2, P0 ;  /* 0x000000041307d211 */ /* 0x000fe400000f1414 */
[----:B---3--:R-:W-:-:S04]  /*161e0*/  @!P4 LEA R2, P0, R17, R0, 0x2 ;  /* 0x000000001102c211 */ /* 0x008fc800078010ff */
[----:B------:R-:W-:Y:S02]  /*161f0*/  @!P4 LEA.HI.X R3, R17, R4, R18, 0x2, P0 ;  /* 0x000000041103c211 */ /* 0x000fe400000f1412 */
[C---:B----4-:R-:W-:Y:S01]  /*16200*/  @!P3 LEA R8, P0, R15.reuse, R0, 0x2 ;  /* 0x000000000f08b211 */ /* 0x050fe200078010ff */
[----:B------:R2:W-:Y:S03]  /*16210*/  @!P5 ST.E.64 [R6.64], R80 ;  /* 0x000000500600d985 */ /* 0x0005e6000c101b08 */
[----:B------:R-:W-:Y:S01]  /*16220*/  @!P3 LEA.HI.X R9, R15, R4, R16, 0x2, P0 ;  /* 0x000000040f09b211 */ /* 0x000fe200000f1410 */
[----:B------:R3:W-:Y:S04]  /*16230*/  @!P4 ST.E.64 [R2.64], R66 ;  /* 0x000000420200c985 */ /* 0x0007e8000c101b08 */
[----:B------:R4:W-:Y:S01]  /*16240*/  @!P3 ST.E.64 [R8.64], R90 ;  /* 0x0000005a0800b985 */ /* 0x0009e2000c101b08 */
[----:B--2---:R-:W-:-:S04]  /*16250*/  @!P2 LEA R6, P0, R13, R0, 0x2 ;  /* 0x000000000d06a211 */ /* 0x004fc800078010ff */
[----:B------:R-:W-:Y:S02]  /*16260*/  @!P2 LEA.HI.X R7, R13, R4, R14, 0x2, P0 ;  /* 0x000000040d07a211 */ /* 0x000fe400000f140e */
[----:B---3--:R-:W-:-:S04]  /*16270*/  @!P1 LEA R2, P0, R10, R0, 0x2 ;  /* 0x000000000a029211 */ /* 0x008fc800078010ff */
[----:B------:R-:W-:Y:S01]  /*16280*/  @!P1 LEA.HI.X R3, R10, R4, R11, 0x2, P0 ;  /* 0x000000040a039211 */ /* 0x000fe200000f140b */
[----:B------:R4:W-:Y:S04]  /*16290*/  @!P2 ST.E.64 [R6.64], R82 ;  /* 0x000000520600a985 */ /* 0x0009e8000c101b08 */
[----:B------:R4:W-:Y:S04]  /*162a0*/  @!P1 ST.E.64 [R2.64], R64 ;  /* 0x0000004002009985 */ /* 0x0009e8000c101b08 */
.L_x_368:
[----:B------:R-:W-:Y:S05]  /*162b0*/  BSYNC B0 ;  /* 0x0000000000007941 */ /* 0x000fea0003800000 */
.L_x_367:
[----:B------:R-:W-:Y:S05]  /*162c0*/  BRA.DIV ~URZ, `(.L_x_369) ;  /* 0x000048127f007947 */ /* 0x000fea000b800000 */
[----:B--2---:R2:W1:Y:S04]  /*162d0*/  SHFL.IDX PT, R4, R5, 0x1, 0x1c1f ;  /* 0x003c1f0005047f89 */ /* 0x00446800000e0000 */
[----:B----4-:R2:W4:Y:S02]  /*162e0*/  SHFL.IDX PT, R0, R12, 0x1, 0x1c1f ;  /* 0x003c1f000c007f89 */ /* 0x01052400000e0000 */
.L_x_450:
        /* <DEDUP_REMOVED lines=22> */
[----:B----4-:R-:W-:-:S03]  /*16450*/  ISETP.GE.AND P4, PT, R10, c[0x0][0x3c8], PT ;  /* 0x0000f2000a007a0c */ /* 0x010fc60003f86270 */
[----:B------:R-:W-:Y:S01]  /*16460*/  @!P1 IMAD.WIDE R6, R23, 0x4, R6 ;  /* 0x0000000417069825 */ /* 0x000fe200078e0206 */
[C---:B------:R-:W-:Y:S02]  /*16470*/  @!P0 LEA R2, P3, R21.reuse, R0, 0x2 ;  /* 0x0000000015028211 */ /* 0x040fe400078610ff */
[----:B------:R-:W-:Y:S02]  /*16480*/  ISETP.GE.AND P5, PT, R8, c[0x0][0x3c8], PT ;  /* 0x0000f20008007a0c */ /* 0x000fe40003fa6270 */
[----:B------:R1:W-:Y:S01]  /*16490*/  @!P1 ST.E.64 [R6.64], R130 ;  /* 0x0000008206009985 */ /* 0x0003e2000c101b08 */
[----:B------:R-:W-:Y:S02]  /*164a0*/  @!P0 LEA.HI.X R3, R21, R4, R22, 0x2, P3 ;  /* 0x0000000415038211 */ /* 0x000fe400018f1416 */
[----:B------:R-:W-:-:S03]  /*164b0*/  ISETP.GE.AND P3, PT, R17, c[0x0][0x3c8], PT ;  /* 0x0000f20011007a0c */ /* 0x000fc60003f66270 */
[----:B------:R2:W-:Y:S01]  /*164c0*/  @!P0 ST.E.64 [R2.64], R134 ;  /* 0x0000008602008985 */ /* 0x0005e2000c101b08 */
[----:B-1----:R-:W-:-:S04]  /*164d0*/  @!P2 LEA R6, P1, R19, R0, 0x2 ;  /* 0x000000001306a211 */ /* 0x002fc800078210ff */
[----:B------:R-:W-:Y:S02]  /*164e0*/  @!P2 LEA.HI.X R7, R19, R4, R20, 0x2, P1 ;  /* 0x000000041307a211 */ /* 0x000fe400008f1414 */
[----:B--2---:R-:W-:-:S03]  /*164f0*/  @!P4 LEA R2, P0, R10, R0, 0x2 ;  /* 0x000000000a02c211 */ /* 0x004fc600078010ff */
[----:B------:R1:W-:Y:S01]  /*16500*/  @!P2 ST.E.64 [R6.64], R132 ;  /* 0x000000840600a985 */ /* 0x0003e2000c101b08 */
[----:B------:R-:W-:Y:S02]  /*16510*/  ISETP.GE.AND P2, PT, R15, c[0x0][0x3c8], PT ;  /* 0x0000f2000f007a0c */ /* 0x000fe40003f46270 */
[----:B------:R-:W-:Y:S02]  /*16520*/  @!P4 LEA.HI.X R3, R10, R4, R11, 0x2, P0 ;  /* 0x000000040a03c211 */ /* 0x000fe400000f140b */
[C---:B------:R-:W-:Y:S02]  /*16530*/  @!P5 LEA R10, P0, R8.reuse, R0, 0x2 ;  /* 0x00000000080ad211 */ /* 0x040fe400078010ff */
[----:B------:R-:W-:Y:S02]  /*16540*/  ISETP.GE.AND P1, PT, R13, c[0x0][0x3c8], PT ;  /* 0x0000f2000d007a0c */ /* 0x000fe40003f26270 */
[----:B------:R-:W-:Y:S02]  /*16550*/  @!P5 LEA.HI.X R11, R8, R4, R9, 0x2, P0 ;  /* 0x00000004080bd211 */ /* 0x000fe400000f1409 */
[----:B------:R-:W-:-:S04]  /*16560*/  @!P3 LEA R8, P0, R17, R0, 0x2 ;  /* 0x000000001108b211 */ /* 0x000fc800078010ff */
[----:B------:R-:W-:Y:S01]  /*16570*/  @!P3 LEA.HI.X R9, R17, R4, R18, 0x2, P0 ;  /* 0x000000041109b211 */ /* 0x000fe200000f1412 */
[----:B------:R2:W-:Y:S01]  /*16580*/  @!P4 ST.E.64 [R2.64], R136 ;  /* 0x000000880200c985 */ /* 0x0005e2000c101b08 */
[----:B-1----:R-:W-:-:S04]  /*16590*/  @!P2 LEA R6, P0, R15, R0, 0x2 ;  /* 0x000000000f06a211 */ /* 0x002fc800078010ff */
[----:B------:R-:W-:Y:S01]  /*165a0*/  @!P2 LEA.HI.X R7, R15, R4, R16, 0x2, P0 ;  /* 0x000000040f07a211 */ /* 0x000fe200000f1410 */
[----:B------:R1:W-:Y:S04]  /*165b0*/  @!P5 ST.E.64 [R10.64], R140 ;  /* 0x0000008c0a00d985 */ /* 0x0003e8000c101b08 */
[----:B------:R1:W-:Y:S01]  /*165c0*/  @!P3 ST.E.64 [R8.64], R138 ;  /* 0x0000008a0800b985 */ /* 0x0003e2000c101b08 */
[----:B--2---:R-:W-:-:S04]  /*165d0*/  @!P1 LEA R2, P0, R13, R0, 0x2 ;  /* 0x000000000d029211 */ /* 0x004fc800078010ff */
[----:B------:R-:W-:Y:S01]  /*165e0*/  @!P1 LEA.HI.X R3, R13, R4, R14, 0x2, P0 ;  /* 0x000000040d039211 */ /* 0x000fe200000f140e */
[----:B------:R1:W-:Y:S04]  /*165f0*/  @!P2 ST.E.64 [R6.64], R128 ;  /* 0x000000800600a985 */ /* 0x0003e8000c101b08 */
[----:B------:R1:W-:Y:S04]  /*16600*/  @!P1 ST.E.64 [R2.64], R72 ;  /* 0x0000004802009985 */ /* 0x0003e8000c101b08 */
.L_x_371:
[----:B------:R-:W-:Y:S05]  /*16610*/  BSYNC B0 ;  /* 0x0000000000007941 */ /* 0x000fea0003800000 */
.L_x_370:
[----:B------:R-:W-:Y:S05]  /*16620*/  BRA.DIV ~URZ, `(.L_x_372) ;  /* 0x000045827f007947 */ /* 0x000fea000b800000 */
[----:B-1----:R1:W2:Y:S02]  /*16630*/  SHFL.IDX PT, R4, R5, 0x2, 0x1c1f ;  /* 0x005c1f0005047f89 */ /* 0x0022a400000e0000 */
.L_x_451:
[----:B------:R-:W-:Y:S05]  /*16640*/  BRA.DIV ~URZ, `(.L_x_373) ;  /* 0x000045d27f007947 */ /* 0x000fea000b800000 */
[----:B----4-:R4:W1:Y:S02]  /*16650*/  SHFL.IDX PT, R0, R12, 0x2, 0x1c1f ;  /* 0x005c1f000c007f89 */ /* 0x01086400000e0000 */
.L_x_452:
[----:B------:R-:W5:Y:S01]  /*16660*/  LDL R2, [R1+0x70] ;  /* 0x0000700001027983 */ /* 0x000f620000100800 */
[----:B------:R-:W-:Y:S01]  /*16670*/  BSSY B0, `(.L_x_374) ;  /* 0x0000033000007945 */ /* 0x000fe20003800000 */
[----:B-----5:R-:W-:-:S13]  /*16680*/  LOP3.LUT P0, RZ, R2, 0x1, RZ, 0xc0, !PT ;  /* 0x0000000102ff7812 */ /* 0x020fda000780c0ff */
        /* <DEDUP_REMOVED lines=18> */
[----:B----4-:R-:W-:Y:S02]  /*167b0*/  ISETP.GE.AND P4, PT, R21, c[0x0][0x3c8], PT ;  /* 0x0000f20015007a0c */ /* 0x010fe40003f86270 */
[----:B--2---:R-:W-:-:S07]  /*167c0*/  ISETP.GE.AND P5, PT, R10, c[0x0][0x3c8], PT ;  /* 0x0000f2000a007a0c */ /* 0x004fce0003fa6270 */
[----:B-1----:R-:W-:Y:S02]  /*167d0*/  @!P1 IMAD.MOV.U32 R6, RZ, RZ, R0 ;  /* 0x000000ffff069224 */ /* 0x002fe400078e0000 */
[----:B------:R-:W-:Y:S01]  /*167e0*/  @!P1 IMAD.MOV.U32 R7, RZ, RZ, R4 ;  /* 0x000000ffff079224 */ /* 0x000fe200078e0004 */
[----:B------:R-:W-:-:S03]  /*167f0*/  @!P0 LEA R2, P2, R23, R0, 0x2 ;  /* 0x0000000017028211 */ /* 0x000fc600078410ff */
[----:B------:R-:W-:Y:S01]  /*16800*/  @!P1 IMAD.WIDE R8, R8, 0x4, R6 ;  /* 0x0000000408089825 */ /* 0x000fe200078e0206 */
[----:B------:R-:W-:Y:S02]  /*16810*/  @!P0 LEA.HI.X R3, R23, R4, R24, 0x2, P2 ;  /* 0x0000000417038211 */ /* 0x000fe400010f1418 */
[----:B------:R-:W-:Y:S02]  /*16820*/  ISETP.GE.AND P2, PT, R17, c[0x0][0x3c8], PT ;  /* 0x0000f20011007a0c */ /* 0x000fe40003f46270 */
[----:B------:R-:W-:Y:S01]  /*16830*/  @!P1 ST.E.64 [R8.64], R42 ;  /* 0x0000002a08009985 */ /* 0x000fe2000c101b08 */
[----:B------:R-:W-:Y:S02]  /*16840*/  @!P4 LEA R6, P6, R21, R0, 0x2 ;  /* 0x000000001506c211 */ /* 0x000fe400078c10ff */
[----:B------:R-:W-:Y:S01]  /*16850*/  ISETP.GE.AND P3, PT, R19, c[0x0][0x3c8], PT ;  /* 0x0000f20013007a0c */ /* 0x000fe20003f66270 */
[----:B------:R1:W-:Y:S01]  /*16860*/  @!P0 ST.E.64 [R2.64], R32 ;  /* 0x0000002002008985 */ /* 0x0003e2000c101b08 */
[----:B------:R-:W-:-:S02]  /*16870*/  ISETP.GE.AND P1, PT, R15, c[0x0][0x3c8], PT ;  /* 0x0000f2000f007a0c */ /* 0x000fc40003f26270 */
[----:B------:R-:W-:Y:S02]  /*16880*/  ISETP.GE.AND P0, PT, R13, c[0x0][0x3c8], PT ;  /* 0x0000f2000d007a0c */ /* 0x000fe40003f06270 */
[----:B------:R-:W-:-:S05]  /*16890*/  @!P4 LEA.HI.X R7, R21, R4, R22, 0x2, P6 ;  /* 0x000000041507c211 */ /* 0x000fca00030f1416 */
[----:B------:R2:W-:Y:S01]  /*168a0*/  @!P4 ST.E.64 [R6.64], R34 ;  /* 0x000000220600c985 */ /* 0x0005e2000c101b08 */
[CC--:B-1----:R-:W-:Y:S02]  /*168b0*/  @!P5 LEA R2, P6, R10.reuse, R0.reuse, 0x2 ;  /* 0x000000000a02d211 */ /* 0x0c2fe400078c10ff */
[----:B------:R-:W-:Y:S02]  /*168c0*/  @!P2 LEA R8, P4, R17, R0, 0x2 ;  /* 0x000000001108a211 */ /* 0x000fe400078810ff */
[----:B------:R-:W-:Y:S02]  /*168d0*/  @!P5 LEA.HI.X R3, R10, R4, R11, 0x2, P6 ;  /* 0x000000040a03d211 */ /* 0x000fe400030f140b */
[----:B------:R-:W-:Y:S02]  /*168e0*/  @!P3 LEA R10, P6, R19, R0, 0x2 ;  /* 0x00000000130ab211 */ /* 0x000fe400078c10ff */
[-C--:B------:R-:W-:Y:S01]  /*168f0*/  @!P2 LEA.HI.X R9, R17, R4.reuse, R18, 0x2, P4 ;  /* 0x000000041109a211 */ /* 0x080fe200020f1412 */
[----:B------:R1:W-:Y:S01]  /*16900*/  @!P5 ST.E.64 [R2.64], R36 ;  /* 0x000000240200d985 */ /* 0x0003e2000c101b08 */
[----:B------:R-:W-:-:S02]  /*16910*/  @!P3 LEA.HI.X R11, R19, R4, R20, 0x2, P6 ;  /* 0x00000004130bb211 */ /* 0x000fc400030f1414 */
[----:B--2---:R-:W-:-:S04]  /*16920*/  @!P1 LEA R6, P5, R15, R0, 0x2 ;  /* 0x000000000f069211 */ /* 0x004fc800078a10ff */
[----:B------:R-:W-:Y:S01]  /*16930*/  @!P1 LEA.HI.X R7, R15, R4, R16, 0x2, P5 ;  /* 0x000000040f079211 */ /* 0x000fe200028f1410 */
[----:B------:R2:W-:Y:S04]  /*16940*/  @!P3 ST.E.64 [R10.64], R54 ;  /* 0x000000360a00b985 */ /* 0x0005e8000c101b08 */
[----:B------:R2:W-:Y:S04]  /*16950*/  @!P2 ST.E.64 [R8.64], R50 ;  /* 0x000000320800a985 */ /* 0x0005e8000c101b08 */
[----:B------:R2:W-:Y:S01]  /*16960*/  @!P1 ST.E.64 [R6.64], R38 ;  /* 0x0000002606009985 */ /* 0x0005e2000c101b08 */
[----:B-1----:R-:W-:-:S04]  /*16970*/  @!P0 LEA R2, P4, R13, R0, 0x2 ;  /* 0x000000000d028211 */ /* 0x002fc800078810ff */
[----:B------:R-:W-:-:S05]  /*16980*/  @!P0 LEA.HI.X R3, R13, R4, R14, 0x2, P4 ;  /* 0x000000040d038211 */ /* 0x000fca00020f140e */
[----:B------:R2:W-:Y:S04]  /*16990*/  @!P0 ST.E.64 [R2.64], R26 ;  /* 0x0000001a02008985 */ /* 0x0005e8000c101b08 */
.L_x_375:
[----:B------:R-:W-:Y:S05]  /*169a0*/  BSYNC B0 ;  /* 0x0000000000007941 */ /* 0x000fea0003800000 */
.L_x_374:
[----:B------:R-:W-:Y:S05]  /*169b0*/  BRA.DIV ~URZ, `(.L_x_376) ;  /* 0x000042d27f007947 */ /* 0x000fea000b800000 */
[----:B--2---:R2:W3:Y:S04]  /*169c0*/  SHFL.IDX PT, R4, R5, 0x3, 0x1c1f ;  /* 0x007c1f0005047f89 */ /* 0x0044e800000e0000 */
[----:B-1----:R2:W1:Y:S02]  /*169d0*/  SHFL.IDX PT, R0, R12, 0x3, 0x1c1f ;  /* 0x007c1f000c007f89 */ /* 0x00246400000e0000 */
.L_x_453:
[----:B------:R-:W5:Y:S02]  /*169e0*/  LDL R2, [R1+0x70] ;  /* 0x0000700001027983 */ /* 0x000f640000100800 */
[----:B-----5:R-:W-:-:S13]  /*169f0*/  LOP3.LUT P0, RZ, R2, 0x2, RZ, 0xc0, !PT ;  /* 0x0000000202ff7812 */ /* 0x020fda000780c0ff */
[----:B------:R-:W-:Y:S05]  /*16a00*/  @P0 BRA `(.L_x_364) ;  /* 0x00000f2000000947 */ /* 0x000fea0003800000 */
[----:B------:R-:W5:Y:S04]  /*16a10*/  LDL R6, [R1+0x74] ;  /* 0x0000740001067983 */ /* 0x000f680000100800 */
[----:B--2---:R-:W2:Y:S04]  /*16a20*/  LDL R10, [R1+0x6c] ;  /* 0x00006c00010a7983 */ /* 0x004ea80000100800 */
[----:B----4-:R-:W4:Y:S04]  /*16a30*/  LDL R18, [R1+0x64] ;  /* 0x0000640001127983 */ /* 0x010f280000100800 */
[----:B---3--:R-:W3:Y:S04]  /*16a40*/  LDL R8, [R1+0x68] ;  /* 0x0000680001087983 */ /* 0x008ee80000100800 */
[----:B------:R-:W3:Y:S04]  /*16a50*/  LDL R11, [R1+0xb8] ;  /* 0x0000b800010b7983 */ /* 0x000ee80000100800 */
        /* <DEDUP_REMOVED lines=8> */
[----:B------:R-:W3:Y:S01]  /*16ae0*/  LDL R5, [R1+0x54] ;  /* 0x0000540001057983 */ /* 0x000ee20000100800 */
[----:B-----5:R-:W-:-:S02]  /*16af0*/  ISETP.GE.AND P0, PT, R6, c[0x0][0x3c8], PT ;  /* 0x0000f20006007a0c */ /* 0x020fc40003f06270 */
[----:B--2---:R-:W-:-:S11]  /*16b00*/  ISETP.GE.AND P5, PT, R10, c[0x0][0x3c8], PT ;  /* 0x0000f2000a007a0c */ /* 0x004fd60003fa6270 */
[----:B-1----:R-:W-:Y:S02]  /*16b10*/  @!P0 IMAD.MOV.U32 R2, RZ, RZ, R0 ;  /* 0x000000ffff028224 */ /* 0x002fe400078e0000 */
[----:B------:R-:W-:Y:S01]  /*16b20*/  @!P0 IMAD.MOV.U32 R3, RZ, RZ, R4 ;  /* 0x000000ffff038224 */ /* 0x000fe200078e0004 */
[----:B----4-:R-:W-:-:S03]  /*16b30*/  ISETP.GE.AND P3, PT, R18, c[0x0][0x3c8], PT ;  /* 0x0000f20012007a0c */ /* 0x010fc60003f66270 */
[----:B------:R-:W-:Y:S01]  /*16b40*/  @!P0 IMAD.WIDE R2, R6, 0x4, R2 ;  /* 0x0000000406028825 */ /* 0x000fe200078e0202 */
[----:B---3--:R-:W-:-:S04]  /*16b50*/  ISETP.GE.AND P4, PT, R8, c[0x0][0x3c8], PT ;  /* 0x0000f20008007a0c */ /* 0x008fc80003f86270 */
[----:B------:R1:W-:Y:S01]  /*16b60*/  @!P0 ST.E.64 [R2.64], R30 ;  /* 0x0000001e02008985 */ /* 0x0003e2000c101b08 */
[----:B------:R-:W-:-:S04]  /*16b70*/  @!P5 LEA R6, P0, R10, R0, 0x2 ;  /* 0x000000000a06d211 */ /* 0x000fc800078010ff */
[----:B------:R-:W-:-:S05]  /*16b80*/  @!P5 LEA.HI.X R7, R10, R4, R11, 0x2, P0 ;  /* 0x000000040a07d211 */ /* 0x000fca00000f140b */
[----:B------:R-:W-:Y:S01]  /*16b90*/  @!P5 ST.E.64 [R6.64], R44 ;  /* 0x0000002c0600d985 */ /* 0x000fe2000c101b08 */
[-C--:B------:R-:W-:Y:S02]  /*16ba0*/  @!P3 LEA R10, P5, R18, R0.reuse, 0x2 ;  /* 0x00000000120ab211 */ /* 0x080fe400078a10ff */
[----:B------:R-:W-:Y:S02]  /*16bb0*/  ISETP.GE.AND P2, PT, R16, c[0x0][0x3c8], PT ;  /* 0x0000f20010007a0c */ /* 0x000fe40003f46270 */
[----:B------:R-:W-:Y:S02]  /*16bc0*/  ISETP.GE.AND P1, PT, R14, c[0x0][0x3c8], PT ;  /* 0x0000f2000e007a0c */ /* 0x000fe40003f26270 */
[----:B------:R-:W-:Y:S02]  /*16bd0*/  ISETP.GE.AND P0, PT, R12, c[0x0][0x3c8], PT ;  /* 0x0000f2000c007a0c */ /* 0x000fe40003f06270 */
[----:B-1----:R-:W-:-:S04]  /*16be0*/  @!P4 LEA R2, P6, R8, R0, 0x2 ;  /* 0x000000000802c211 */ /* 0x002fc800078c10ff */
[----:B------:R-:W-:-:S05]  /*16bf0*/  @!P4 LEA.HI.X R3, R8, R4, R9, 0x2, P6 ;  /* 0x000000040803c211 */ /* 0x000fca00030f1409 */
[----:B------:R1:W-:Y:S01]  /*16c00*/  @!P4 ST.E.64 [R2.64], R48 ;  /* 0x000000300200c985 */ /* 0x0003e2000c101b08 */
[----:B------:R-:W-:-:S04]  /*16c10*/  @!P2 LEA R8, P6, R16, R0, 0x2 ;  /* 0x000000001008a211 */ /* 0x000fc800078c10ff */
[----:B------:R-:W-:Y:S02]  /*16c20*/  @!P2 LEA.HI.X R9, R16, R4, R17, 0x2, P6 ;  /* 0x000000041009a211 */ /* 0x000fe400030f1411 */
[----:B-1----:R-:W-:-:S04]  /*16c30*/  P2R R2, PR, RZ, 0x20 ;  /* 0x00000020ff027803 */ /* 0x002fc80000000000 */
[----:B------:R-:W-:Y:S02]  /*16c40*/  ISETP.NE.AND P4, PT, R2, RZ, PT ;  /* 0x000000ff0200720c */ /* 0x000fe40003f85270 */
[----:B------:R-:W-:Y:S02]  /*16c50*/  @!P1 LEA R6, P5, R14, R0, 0x2 ;  /* 0x000000000e069211 */ /* 0x000fe400078a10ff */
[----:B------:R-:W-:Y:S02]  /*16c60*/  @!P3 LEA.HI.X R11, R18, R4, R19, 0x2, P4 ;  /* 0x00000004120bb211 */ /* 0x000fe400020f1413 */
[----:B------:R-:W-:Y:S02]  /*16c70*/  @!P0 LEA R2, P4, R12, R0, 0x2 ;  /* 0x000000000c028211 */ /* 0x000fe400078810ff */
[-C--:B------:R-:W-:Y:S02]  /*16c80*/  @!P1 LEA.HI.X R7, R14, R4.reuse, R15, 0x2, P5 ;  /* 0x000000040e079211 */ /* 0x080fe400028f140f */
[----:B------:R-:W-:Y:S01]  /*16c90*/  @!P0 LEA.HI.X R3, R12, R4, R13, 0x2, P4 ;  /* 0x000000040c038211 */ /* 0x000fe200020f140d */
[----:B------:R1:W-:Y:S04]  /*16ca0*/  @!P3 ST.E.64 [R10.64], R62 ;  /* 0x0000003e0a00b985 */ /* 0x0003e8000c101b08 */
[----:B------:R1:W-:Y:S04]  /*16cb0*/  @!P2 ST.E.64 [R8.64], R60 ;  /* 0x0000003c0800a985 */ /* 0x0003e8000c101b08 */
[----:B------:R1:W-:Y:S04]  /*16cc0*/  @!P1 ST.E.64 [R6.64], R52 ;  /* 0x0000003406009985 */ /* 0x0003e8000c101b08 */
[----:B------:R1:W-:Y:S01]  /*16cd0*/  @!P0 ST.E.64 [R2.64], R40 ;  /* 0x0000002802008985 */ /* 0x0003e2000c101b08 */
[----:B------:R-:W-:-:S13]  /*16ce0*/  ISETP.GE.AND P0, PT, R5, c[0x0][0x3c8], PT ;  /* 0x0000f20005007a0c */ /* 0x000fda0003f06270 */
[----:B------:R-:W-:Y:S05]  /*16cf0*/  @P0 BRA `(.L_x_364) ;  /* 0x00000c3000000947 */ /* 0x000fea0003800000 */
[----:B------:R-:W2:Y:S01]  /*16d00*/  LDL R12, [R1+0xa0] ;  /* 0x0000a000010c7983 */ /* 0x000ea20000100800 */
[----:B-1----:R-:W-:-:S04]  /*16d10*/  LEA R2, P0, R5, R0, 0x2 ;  /* 0x0000000005027211 */ /* 0x002fc800078010ff */
[----:B--2---:R-:W-:-:S05]  /*16d20*/  LEA.HI.X R3, R5, R4, R12, 0x2, P0 ;  /* 0x0000000405037211 */ /* 0x004fca00000f140c */
[----:B------:R1:W-:Y:S01]  /*16d30*/  ST.E.64 [R2.64], R28 ;  /* 0x0000001c02007985 */ /* 0x0003e2000c101b08 */
[----:B------:R-:W-:Y:S05]  /*16d40*/  BRA `(.L_x_364) ;  /* 0x00000be000007947 */ /* 0x000fea0003800000 */
.L_x_349:
[----:B------:R-:W2:Y:S04]  /*16d50*/  LDL.LU R0, [R1+0x48] ;  /* 0x0000480001007983 */ /* 0x000ea80000300800 */
[----:B------:R-:W3:Y:S01]  /*16d60*/  LDL.LU R7, [R1+0x4c] ;  /* 0x00004c0001077983 */ /* 0x000ee20000300800 */
[----:B------:R-:W-:Y:S02]  /*16d70*/  ISETP.NE.U32.AND P0, PT, RZ, c[0x0][0x508], PT ;  /* 0x00014200ff007a0c */ /* 0x000fe40003f05070 */
[----:B------:R-:W-:Y:S01]  /*16d80*/  ISETP.NE.U32.AND P3, PT, RZ, c[0x0][0x500], PT ;  /* 0x00014000ff007a0c */ /* 0x000fe20003f65070 */
[----:B------:R-:W4:Y:S01]  /*16d90*/  LDL.LU R6, [R1+0x7c] ;  /* 0x00007c0001067983 */ /* 0x000f220000300800 */
[----:B------:R-:W-:Y:S01]  /*16da0*/  ISETP.NE.AND.EX P2, PT, RZ, c[0x0][0x50c], PT, P0 ;  /* 0x00014300ff007a0c */ /* 0x000fe20003f45300 */
[----:B------:R-:W-:Y:S01]  /*16db0*/  IMAD.MOV.U32 R19, RZ, RZ, c[0x0][0x388] ;  /* 0x0000e200ff137624 */ /* 0x000fe200078e00ff */
[----:B------:R-:W-:-:S02]  /*16dc0*/  ISETP.NE.AND.EX P3, PT, RZ, c[0x0][0x504], PT, P3 ;  /* 0x00014100ff007a0c */ /* 0x000fc40003f65330 */
[----:B--2---:R-:W-:-:S09]  /*16dd0*/  IADD3 R2, P1, R0, c[0x0][0x500], RZ ;  /* 0x0001400000027a10 */ /* 0x004fd20007f3e0ff */
[----:B------:R-:W-:Y:S01]  /*16de0*/  @P2 IADD3 R4, P0, R0, c[0x0][0x508], RZ ;  /* 0x0001420000042a10 */ /* 0x000fe20007f1e0ff */
[----:B------:R-:W-:Y:S01]  /*16df0*/  IMAD.MOV.U32 R0, RZ, RZ, RZ ;  /* 0x000000ffff007224 */ /* 0x000fe200078e00ff */
        /* <DEDUP_REMOVED lines=8> */
[----:B-1----:R1:W2:Y:S04]  /*16e80*/  LDG.E R4, [R2.64] ;  /* 0x0000000802047981 */ /* 0x0022a8000c1e1900 */
[----:B-1----:R-:W2:Y:S02]  /*16e90*/  LDG.E R2, [R2.64+0x4] ;  /* 0x0000040802027981 */ /* 0x002ea4000c1e1900 */
[----:B--2--5:R-:W-:Y:S02]  /*16ea0*/  IADD3 R19, -R4, R2, RZ ;  /* 0x0000000204137210 */ /* 0x024fe40007ffe1ff */
.L_x_377:
        /* <DEDUP_REMOVED lines=31> */
[----:B------:R-:W-:-:S04]  /*170a0*/  IMAD.WIDE.U32 R6, R6, R8, RZ ;  /* 0x0000000806067225 */ /* 0x000fc800078e00ff */
[----:B------:R-:W-:Y:S01]  /*170b0*/  IMAD.IADD R11, R7, 0x1, R11 ;  /* 0x00000001070b7824 */ /* 0x000fe200078e020b */
[----:B------:R-:W-:Y:S01]  /*170c0*/  IADD3 R7, R5, R10, RZ ;  /* 0x0000000a05077210 */ /* 0x000fe20007ffe0ff */
[----:B------:R-:W-:-:S05]  /*170d0*/  @P0 IMAD.HI.U32 R20, R16, c[0x0][0x4ec], RZ ;  /* 0x00013b0010140a27 */ /* 0x000fca00078e00ff */
[----:B------:R-:W-:Y:S02]  /*170e0*/  @P0 SHF.R.U32.HI R2, RZ, c[0x0][0x4f0], R20 ;  /* 0x00013c00ff020a19 */ /* 0x000fe40000011614 */
[----:B------:R-:W-:-:S03]  /*170f0*/  IADD3 R20, P1, P0, R4, R6, R0 ;  /* 0x0000000604147210 */ /* 0x000fc6000783e000 */
[----:B------:R-:W-:Y:S01]  /*17100*/  IMAD.MOV R6, RZ, RZ, -R2 ;  /* 0x000000ffff067224 */ /* 0x000fe200078e0a02 */
[----:B------:R-:W-:Y:S02]  /*17110*/  IADD3.X R11, R7, R11, R17, P1, P0 ;  /* 0x0000000b070b7210 */ /* 0x000fe40000fe0411 */
[----:B--2---:R-:W-:-:S05]  /*17120*/  SEL R3, R22, RZ, P2 ;  /* 0x000000ff16037207 */ /* 0x004fca0001000000 */
[-C--:B-----5:R-:W-:Y:S02]  /*17130*/  IMAD R10, R15, R3.reuse, RZ ;  /* 0x000000030f0a7224 */ /* 0x0a0fe400078e02ff */
[----:B------:R-:W-:-:S04]  /*17140*/  IMAD.WIDE.U32 R4, R14, R3, RZ ;  /* 0x000000030e047225 */ /* 0x000fc800078e00ff */
[----:B------:R-:W-:Y:S01]  /*17150*/  IMAD R3, R6, c[0x0][0x4e8], R16 ;  /* 0x00013a0006037a24 */ /* 0x000fe200078e0210 */
[----:B------:R-:W-:Y:S02]  /*17160*/  IADD3 R7, R5, R10, RZ ;  /* 0x0000000a05077210 */ /* 0x000fe40007ffe0ff */
[----:B------:R-:W-:Y:S02]  /*17170*/  IADD3 R4, P1, P0, R2, R20, R4 ;  /* 0x0000001402047210 */ /* 0x000fe4000783e004 */
[----:B------:R-:W-:Y:S01]  /*17180*/  SHF.R.S32.HI R5, RZ, 0x1f, R2 ;  /* 0x0000001fff057819 */ /* 0x000fe20000011402 */
[----:B------:R-:W-:Y:S01]  /*17190*/  IMAD R2, R13, R3, RZ ;  /* 0x000000030d027224 */ /* 0x000fe200078e02ff */
[----:B------:R-:W-:Y:S02]  /*171a0*/  SHF.R.S32.HI R6, RZ, 0x1f, R3 ;  /* 0x0000001fff067819 */ /* 0x000fe40000011403 */
[----:B------:R-:W-:Y:S01]  /*171b0*/  IADD3.X R5, R5, R11, R7, P1, P0 ;  /* 0x0000000b05057210 */ /* 0x000fe20000fe0407 */
[----:B------:R-:W-:-:S02]  /*171c0*/  IMAD.MOV.U32 R7, RZ, RZ, c[0x0][0x4a8] ;  /* 0x00012a00ff077624 */ /* 0x000fc400078e00ff */
[C---:B------:R-:W-:Y:S02]  /*171d0*/  IMAD R6, R12.reuse, R6, R2 ;  /* 0x000000060c067224 */ /* 0x040fe400078e0202 */
        /* <DEDUP_REMOVED lines=9> */
.L_x_379:
[----:B------:R-:W-:Y:S05]  /*17270*/  BSYNC B0 ;  /* 0x0000000000007941 */ /* 0x000fea0003800000 */
.L_x_378:
[----:B------:R-:W-:-:S13]  /*17280*/  ISETP.GT.AND P0, PT, R18, 0x1, PT ;  /* 0x000000011200780c */ /* 0x000fda0003f04270 */
[----:B------:R-:W-:Y:S05]  /*17290*/  @P0 BRA `(.L_x_364) ;  /* 0x0000069000000947 */ /* 0x000fea0003800000 */
[----:B------:R-:W2:Y:S01]  /*172a0*/  LDL.LU R10, [R1+0x2c] ;  /* 0x00002c00010a7983 */ /* 0x000ea20000300800 */
[----:B-1----:R-:W-:Y:S01]  /*172b0*/  MOV R2, c[0x0][0x4e8] ;  /* 0x00013a0000027a02 */ /* 0x002fe20000000f00 */
[----:B------:R-:W-:Y:S01]  /*172c0*/  IMAD R4, R17, c[0x0][0x3a0], RZ ;  /* 0x0000e80011047a24 */ /* 0x000fe200078e02ff */
[----:B------:R-:W-:Y:S01]  /*172d0*/  ISETP.GE.AND P2, PT, R244, c[0x0][0x3c8], PT ;  /* 0x0000f200f4007a0c */ /* 0x000fe20003f46270 */
[----:B------:R-:W1:Y:S01]  /*172e0*/  S2R R12, SR_TID.X ;  /* 0x00000000000c7919 */ /* 0x000e620000002100 */
[----:B------:R-:W-:Y:S01]  /*172f0*/  ISETP.NE.AND P0, PT, R2, 0x1, PT ;  /* 0x000000010200780c */ /* 0x000fe20003f05270 */
[----:B------:R-:W-:-:S04]  /*17300*/  IMAD.WIDE.U32 R2, R0, c[0x0][0x3a0], RZ ;  /* 0x0000e80000027a25 */ /* 0x000fc800078e00ff */
[----:B------:R-:W-:Y:S02]  /*17310*/  IMAD R0, R0, c[0x0][0x3a4], R4 ;  /* 0x0000e90000007a24 */ /* 0x000fe400078e0204 */
[----:B------:R-:W-:-:S03]  /*17320*/  IMAD R5, R21, c[0x0][0x3f0], RZ ;  /* 0x0000fc0015057a24 */ /* 0x000fc600078e02ff */
[----:B------:R-:W-:Y:S01]  /*17330*/  IADD3 R3, R3, R0, RZ ;  /* 0x0000000003037210 */ /* 0x000fe20007ffe0ff */
[----:B------:R-:W-:-:S04]  /*17340*/  IMAD R7, R9, c[0x0][0x3f4], R5 ;  /* 0x0000fd0009077a24 */ /* 0x000fc800078e0205 */
[----:B------:R-:W-:-:S04]  /*17350*/  IMAD.WIDE.U32 R2, R8, c[0x0][0x3e8], R2 ;  /* 0x0000fa0008027a25 */ /* 0x000fc800078e0002 */
[----:B------:R-:W-:-:S04]  /*17360*/  IMAD R3, R8, c[0x0][0x3ec], R3 ;  /* 0x0000fb0008037a24 */ /* 0x000fc800078e0203 */
[----:B------:R-:W-:Y:S01]  /*17370*/  IMAD.WIDE.U32 R2, R9, c[0x0][0x3f0], R2 ;  /* 0x0000fc0009027a25 */ /* 0x000fe200078e0002 */
[----:B-1----:R-:W-:-:S04]  /*17380*/  SHF.R.S32.HI R11, RZ, 0x1f, R12 ;  /* 0x0000001fff0b7819 */ /* 0x002fc8000001140c */
[----:B------:R-:W-:Y:S02]  /*17390*/  IADD3 R3, R3, R7, RZ ;  /* 0x0000000703037210 */ /* 0x000fe40007ffe0ff */
[----:B------:R-:W-:-:S04]  /*173a0*/  LEA.HI R11, R11, R12, RZ, 0x3 ;  /* 0x0000000c0b0b7211 */ /* 0x000fc800078f18ff */
[----:B------:R-:W-:Y:S02]  /*173b0*/  SHF.R.S32.HI R11, RZ, 0x3, R11 ;  /* 0x00000003ff0b7819 */ /* 0x000fe4000001140b */
[----:B--2---:R-:W-:-:S04]  /*173c0*/  LEA R4, R10, R251, 0x7 ;  /* 0x000000fb0a047211 */ /* 0x004fc800078e38ff */
[----:B------:R-:W-:Y:S01]  /*173d0*/  MOV R0, R4 ;  /* 0x0000000400007202 */ /* 0x000fe20000000f00 */
[----:B------:R-:W-:-:S05]  /*173e0*/  @P0 IMAD.HI.U32 R6, R4, c[0x0][0x4ec], RZ ;  /* 0x00013b0004060a27 */ /* 0x000fca00078e00ff */
[----:B------:R-:W-:-:S04]  /*173f0*/  @P0 SHF.R.U32.HI R0, RZ, c[0x0][0x4f0], R6 ;  /* 0x00013c00ff000a19 */ /* 0x000fc80000011606 */
[----:B------:R-:W-:Y:S01]  /*17400*/  SHF.R.S32.HI R6, RZ, 0x1f, R0 ;  /* 0x0000001fff067819 */ /* 0x000fe20000011400 */
[C---:B------:R-:W-:Y:S01]  /*17410*/  IMAD.WIDE.U32 R2, R0.reuse, c[0x0][0x3e0], R2 ;  /* 0x0000f80000027a25 */ /* 0x040fe200078e0002 */
[----:B------:R-:W-:-:S03]  /*17420*/  IADD3 R5, -R0, RZ, RZ ;  /* 0x000000ff00057210 */ /* 0x000fc60007ffe1ff */
[----:B------:R-:W-:Y:S02]  /*17430*/  IMAD R6, R6, c[0x0][0x3e0], RZ ;  /* 0x0000f80006067a24 */ /* 0x000fe400078e02ff */
[----:B------:R-:W-:Y:S02]  /*17440*/  IMAD R4, R5, c[0x0][0x4e8], R4 ;  /* 0x00013a0005047a24 */ /* 0x000fe400078e0204 */
[----:B------:R-:W-:-:S03]  /*17450*/  IMAD R6, R0, c[0x0][0x3e4], R6 ;  /* 0x0000f90000067a24 */ /* 0x000fc600078e0206 */
[----:B------:R-:W-:Y:S02]  /*17460*/  SHF.R.S32.HI R0, RZ, 0x1f, R4 ;  /* 0x0000001fff007819 */ /* 0x000fe40000011404 */
[----:B------:R-:W-:-:S03]  /*17470*/  IADD3 R3, R3, R6, RZ ;  /* 0x0000000603037210 */ /* 0x000fc60007ffe0ff */
[----:B------:R-:W-:Y:S02]  /*17480*/  IMAD R0, R0, c[0x0][0x3d8], RZ ;  /* 0x0000f60000007a24 */ /* 0x000fe400078e02ff */
[----:B------:R-:W-:-:S04]  /*17490*/  IMAD.WIDE.U32 R2, R4, c[0x0][0x3d8], R2 ;  /* 0x0000f60004027a25 */ /* 0x000fc800078e0002 */
[----:B------:R-:W-:Y:S01]  /*174a0*/  IMAD R4, R4, c[0x0][0x3dc], R0 ;  /* 0x0000f70004047a24 */ /* 0x000fe200078e0200 */
[----:B------:R-:W-:Y:S02]  /*174b0*/  LEA R6, P0, R2, c[0x0][0x380], 0x1 ;  /* 0x0000e00002067a11 */ /* 0x000fe400078008ff */
[----:B------:R-:W-:Y:S02]  /*174c0*/  LEA R0, R10, R11, 0x7 ;  /* 0x0000000b0a007211 */ /* 0x000fe400078e38ff */
[----:B------:R-:W-:-:S04]  /*174d0*/  IADD3 R4, R3, R4, RZ ;  /* 0x0000000403047210 */ /* 0x000fc80007ffe0ff */
[----:B------:R-:W-:Y:S01]  /*174e0*/  LEA.HI.X R5, R2, c[0x0][0x384], R4, 0x1, P0 ;  /* 0x0000e10002057a11 */ /* 0x000fe200000f0c04 */
[----:B------:R-:W-:Y:S05]  /*174f0*/  BRA.DIV ~URZ, `(.L_x_380) ;  /* 0x000038627f007947 */ /* 0x000fea000b800000 */
[----:B------:R1:W2:Y:S02]  /*17500*/  SHFL.IDX PT, R7, R5, RZ, 0x181f ;  /* 0x00181fff05077589 */ /* 0x0002a400000e0000 */
.L_x_454:
[----:B------:R-:W-:Y:S05]  /*17510*/  BRA.DIV ~URZ, `(.L_x_381) ;  /* 0x000038b27f007947 */ /* 0x000fea000b800000 */
[----:B------:R3:W4:Y:S02]  /*17520*/  SHFL.IDX PT, R2, R6, RZ, 0x181f ;  /* 0x00181fff06027589 */ /* 0x00072400000e0000 */
.L_x_455:
[----:B------:R-:W-:-:S05]  /*17530*/  IMAD R4, R19, c[0x0][0x4e8], RZ ;  /* 0x00013a0013047a24 */ /* 0x000fca00078e02ff */
[----:B------:R-:W-:-:S13]  /*17540*/  ISETP.GE.OR P0, PT, R0, R4, P2 ;  /* 0x000000040000720c */ /* 0x000fda0001706670 */
[----:B----4-:R-:W-:-:S04]  /*17550*/  @!P0 LEA R2, P1, R244, R2, 0x1 ;  /* 0x00000002f4028211 */ /* 0x010fc800078208ff */
[----:B--2---:R-:W-:-:S05]  /*17560*/  @!P0 LEA.HI.X R3, R244, R7, R245, 0x1, P1 ;  /* 0x00000007f4038211 */ /* 0x004fca00008f0cf5 */
[----:B------:R2:W-:Y:S01]  /*17570*/  @!P0 ST.E.128 [R2.64], RZ ;  /* 0x000000ff02008985 */ /* 0x0005e2000c101d08 */
[----:B------:R-:W-:Y:S05]  /*17580*/  BRA.DIV ~URZ, `(.L_x_382) ;  /* 0x000038b27f007947 */ /* 0x000fea000b800000 */
[----:B------:R4:W1:Y:S04]  /*17590*/  SHFL.IDX PT, R7, R5, 0x1, 0x181f ;  /* 0x00381f0005077f89 */ /* 0x00086800000e0000 */
[----:B--2---:R4:W2:Y:S02]  /*175a0*/  SHFL.IDX PT, R2, R6, 0x1, 0x181f ;  /* 0x00381f0006027f89 */ /* 0x0048a400000e0000 */
.L_x_456:
[----:B------:R-:W-:-:S04]  /*175b0*/  IADD3 R3, R0, 0x10, RZ ;  /* 0x0000001000037810 */ /* 0x000fc80007ffe0ff */
[----:B------:R-:W-:-:S13]  /*175c0*/  ISETP.GE.OR P0, PT, R3, R4, P2 ;  /* 0x000000040300720c */ /* 0x000fda0001706670 */
[----:B--2---:R-:W-:-:S04]  /*175d0*/  @!P0 LEA R2, P1, R244, R2, 0x1 ;  /* 0x00000002f4028211 */ /* 0x004fc800078208ff */
[----:B-1----:R-:W-:-:S05]  /*175e0*/  @!P0 LEA.HI.X R3, R244, R7, R245, 0x1, P1 ;  /* 0x00000007f4038211 */ /* 0x002fca00008f0cf5 */
[----:B------:R1:W-:Y:S01]  /*175f0*/  @!P0 ST.E.128 [R2.64], RZ ;  /* 0x000000ff02008985 */ /* 0x0003e2000c101d08 */
[----:B------:R-:W-:Y:S05]  /*17600*/  BRA.DIV ~URZ, `(.L_x_383) ;  /* 0x000039027f007947 */ /* 0x000fea000b800000 */
[----:B------:R2:W1:Y:S02]  /*17610*/  SHFL.IDX PT, R7, R5, 0x2, 0x181f ;  /* 0x00581f0005077f89 */ /* 0x00046400000e0000 */
.L_x_457:
[----:B------:R-:W-:Y:S05]  /*17620*/  BRA.DIV ~URZ, `(.L_x_384) ;  /* 0x000039527f007947 */ /* 0x000fea000b800000 */
[----:B-1----:R1:W2:Y:S02]  /*17630*/  SHFL.IDX PT, R2, R6, 0x2, 0x181f ;  /* 0x00581f0006027f89 */ /* 0x0022a400000e0000 */
.L_x_458:
[----:B------:R-:W-:-:S04]  /*17640*/  IADD3 R3, R0, 0x20, RZ ;  /* 0x0000002000037810 */ /* 0x000fc80007ffe0ff */
[----:B------:R-:W-:-:S13]  /*17650*/  ISETP.GE.OR P0, PT, R3, R4, P2 ;  /* 0x000000040300720c */ /* 0x000fda0001706670 */
[----:B--2---:R-:W-:-:S04]  /*17660*/  @!P0 LEA R2, P1, R244, R2, 0x1 ;  /* 0x00000002f4028211 */ /* 0x004fc800078208ff */
[----:B------:R-:W-:-:S05]  /*17670*/  @!P0 LEA.HI.X R3, R244, R7, R245, 0x1, P1 ;  /* 0x00000007f4038211 */ /* 0x000fca00008f0cf5 */
[----:B------:R2:W-:Y:S01]  /*17680*/  @!P0 ST.E.128 [R2.64], RZ ;  /* 0x000000ff02008985 */ /* 0x0005e2000c101d08 */
[----:B------:R-:W-:Y:S05]  /*17690*/  BRA.DIV ~URZ, `(.L_x_385) ;  /* 0x000039527f007947 */ /* 0x000fea000b800000 */
[----:B------:R1:W2:Y:S04]  /*176a0*/  SHFL.IDX PT, R7, R5, 0x3, 0x181f ;  /* 0x00781f0005077f89 */ /* 0x0002a800000e0000 */
[----:B--2---:R1:W2:Y:S02]  /*176b0*/  SHFL.IDX PT, R2, R6, 0x3, 0x181f ;  /* 0x00781f0006027f89 */ /* 0x0042a400000e0000 */
.L_x_459:
[----:B------:R-:W-:-:S04]  /*176c0*/  IADD3 R3, R0, 0x30, RZ ;  /* 0x0000003000037810 */ /* 0x000fc80007ffe0ff */
[----:B------:R-:W-:-:S13]  /*176d0*/  ISETP.GE.OR P0, PT, R3, R4, P2 ;  /* 0x000000040300720c */ /* 0x000fda0001706670 */
[----:B--2---:R-:W-:-:S04]  /*176e0*/  @!P0 LEA R2, P1, R244, R2, 0x1 ;  /* 0x00000002f4028211 */ /* 0x004fc800078208ff */
[----:B------:R-:W-:-:S05]  /*176f0*/  @!P0 LEA.HI.X R3, R244, R7, R245, 0x1, P1 ;  /* 0x00000007f4038211 */ /* 0x000fca00008f0cf5 */
[----:B------:R2:W-:Y:S01]  /*17700*/  @!P0 ST.E.128 [R2.64], RZ ;  /* 0x000000ff02008985 */ /* 0x0005e2000c101d08 */
[----:B------:R-:W-:Y:S05]  /*17710*/  BRA.DIV ~URZ, `(.L_x_386) ;  /* 0x000039a27f007947 */ /* 0x000fea000b800000 */
[----:B------:R1:W2:Y:S02]  /*17720*/  SHFL.IDX PT, R7, R5, 0x4, 0x181f ;  /* 0x00981f0005077f89 */ /* 0x0002a400000e0000 */
.L_x_460:
[----:B------:R-:W-:Y:S05]  /*17730*/  BRA.DIV ~URZ, `(.L_x_387) ;  /* 0x000039f27f007947 */ /* 0x000fea000b800000 */
[----:B--2---:R2:W1:Y:S02]  /*17740*/  SHFL.IDX PT, R2, R6, 0x4, 0x181f ;  /* 0x00981f0006027f89 */ /* 0x00446400000e0000 */
.L_x_461:
[----:B------:R-:W-:-:S04]  /*17750*/  IADD3 R3, R0, 0x40, RZ ;  /* 0x0000004000037810 */ /* 0x000fc80007ffe0ff */
[----:B------:R-:W-:-:S13]  /*17760*/  ISETP.GE.OR P0, PT, R3, R4, P2 ;  /* 0x000000040300720c */ /* 0x000fda0001706670 */
[----:B-1----:R-:W-:-:S04]  /*17770*/  @!P0 LEA R2, P1, R244, R2, 0x1 ;  /* 0x00000002f4028211 */ /* 0x002fc800078208ff */
[----:B------:R-:W-:-:S05]  /*17780*/  @!P0 LEA.HI.X R3, R244, R7, R245, 0x1, P1 ;  /* 0x00000007f4038211 */ /* 0x000fca00008f0cf5 */
[----:B------:R1:W-:Y:S01]  /*17790*/  @!P0 ST.E.128 [R2.64], RZ ;  /* 0x000000ff02008985 */ /* 0x0003e2000c101d08 */
[----:B------:R-:W-:Y:S05]  /*177a0*/  BRA.DIV ~URZ, `(.L_x_388) ;  /* 0x000039f27f007947 */ /* 0x000fea000b800000 */
[----:B------:R1:W2:Y:S04]  /*177b0*/  SHFL.IDX PT, R7, R5, 0x5, 0x181f ;  /* 0x00b81f0005077f89 */ /* 0x0002a800000e0000 */
[----:B-1----:R1:W3:Y:S02]  /*177c0*/  SHFL.IDX PT, R2, R6, 0x5, 0x181f ;  /* 0x00b81f0006027f89 */ /* 0x0022e400000e0000 */
.L_x_462:
[----:B------:R-:W-:-:S04]  /*177d0*/  IADD3 R3, R0, 0x50, RZ ;  /* 0x0000005000037810 */ /* 0x000fc80007ffe0ff */
[----:B------:R-:W-:-:S13]  /*177e0*/  ISETP.GE.OR P0, PT, R3, R4, P2 ;  /* 0x000000040300720c */ /* 0x000fda0001706670 */
[----:B---3--:R-:W-:-:S04]  /*177f0*/  @!P0 LEA R2, P1, R244, R2, 0x1 ;  /* 0x00000002f4028211 */ /* 0x008fc800078208ff */
[----:B--2---:R-:W-:-:S05]  /*17800*/  @!P0 LEA.HI.X R3, R244, R7, R245, 0x1, P1 ;  /* 0x00000007f4038211 */ /* 0x004fca00008f0cf5 */
[----:B------:R2:W-:Y:S01]  /*17810*/  @!P0 ST.E.128 [R2.64], RZ ;  /* 0x000000ff02008985 */ /* 0x0005e2000c101d08 */
[----:B------:R-:W-:Y:S05]  /*17820*/  BRA.DIV ~URZ, `(.L_x_389) ;  /* 0x00003a427f007947 */ /* 0x000fea000b800000 */
[----:B------:R3:W1:Y:S02]  /*17830*/  SHFL.IDX PT, R7, R5, 0x6, 0x181f ;  /* 0x00d81f0005077f89 */ /* 0x00066400000e0000 */
.L_x_463:
[----:B------:R-:W-:Y:S05]  /*17840*/  BRA.DIV ~URZ, `(.L_x_390) ;  /* 0x00003a927f007947 */ /* 0x000fea000b800000 */
[----:B--2---:R2:W3:Y:S02]  /*17850*/  SHFL.IDX PT, R2, R6, 0x6, 0x181f ;  /* 0x00d81f0006027f89 */ /* 0x0044e400000e0000 */
.L_x_464:
[----:B------:R-:W-:-:S04]  /*17860*/  IADD3 R3, R0, 0x60, RZ ;  /* 0x0000006000037810 */ /* 0x000fc80007ffe0ff */
[----:B------:R-:W-:-:S13]  /*17870*/  ISETP.GE.OR P0, PT, R3, R4, P2 ;  /* 0x000000040300720c */ /* 0x000fda0001706670 */
[----:B---3--:R-:W-:-:S04]  /*17880*/  @!P0 LEA R2, P1, R244, R2, 0x1 ;  /* 0x00000002f4028211 */ /* 0x008fc800078208ff */
[----:B-1----:R-:W-:-:S05]  /*17890*/  @!P0 LEA.HI.X R3, R244, R7, R245, 0x1, P1 ;  /* 0x00000007f4038211 */ /* 0x002fca00008f0cf5 */
[----:B------:R1:W-:Y:S01]  /*178a0*/  @!P0 ST.E.128 [R2.64], RZ ;  /* 0x000000ff02008985 */ /* 0x0003e2000c101d08 */
[----:B------:R-:W-:Y:S05]  /*178b0*/  BRA.DIV ~URZ, `(.L_x_391) ;  /* 0x00003a927f007947 */ /* 0x000fea000b800000 */
[----:B----4-:R-:W3:Y:S04]  /*178c0*/  SHFL.IDX PT, R5, R5, 0x7, 0x181f ;  /* 0x00f81f0005057f89 */ /* 0x010ee800000e0000 */
[----:B-1----:R1:W4:Y:S02]  /*178d0*/  SHFL.IDX PT, R2, R6, 0x7, 0x181f ;  /* 0x00f81f0006027f89 */ /* 0x00232400000e0000 */
.L_x_465:
[----:B------:R-:W-:-:S04]  /*178e0*/  IADD3 R0, R0, 0x70, RZ ;  /* 0x0000007000007810 */ /* 0x000fc80007ffe0ff */
[----:B------:R-:W-:-:S13]  /*178f0*/  ISETP.GE.OR P0, PT, R0, R4, P2 ;  /* 0x000000040000720c */ /* 0x000fda0001706670 */
[----:B----4-:R-:W-:-:S04]  /*17900*/  @!P0 LEA R2, P1, R244, R2, 0x1 ;  /* 0x00000002f4028211 */ /* 0x010fc800078208ff */
[----:B---3--:R-:W-:-:S05]  /*17910*/  @!P0 LEA.HI.X R3, R244, R5, R245, 0x1, P1 ;  /* 0x00000005f4038211 */ /* 0x008fca00008f0cf5 */
[----:B------:R3:W-:Y:S04]  /*17920*/  @!P0 ST.E.128 [R2.64], RZ ;  /* 0x000000ff02008985 */ /* 0x0007e8000c101d08 */
.L_x_364:
[----:B------:R-:W-:Y:S05]  /*17930*/  BSYNC B1 ;  /* 0x0000000000017941 */ /* 0x000fea0003800000 */
.L_x_348:
        /* <DEDUP_REMOVED lines=15> */
.L_x_466:
[----:B------:R-:W-:Y:S05]  /*17a30*/  BRA.DIV ~URZ, `(.L_x_394) ;  /* 0x00003a527f007947 */ /* 0x000fea000b800000 */
[----:B------:R3:W1:Y:S02]  /*17a40*/  SHFL.IDX PT, R8, R46, 0x1, 0x1f ;  /* 0x00201f002e087f89 */ /* 0x00066400000e0000 */
.L_x_467:
[----:B------:R-:W5:Y:S01]  /*17a50*/  LDL R0, [R1+0x34] ;  /* 0x0000340001007983 */ /* 0x000f620000100800 */
[----:B------:R-:W-:Y:S02]  /*17a60*/  IMAD.MOV.U32 R6, RZ, RZ, RZ ;  /* 0x000000ffff067224 */ /* 0x000fe400078e00ff */
[----:B-----5:R-:W-:-:S05]  /*17a70*/  IMAD.IADD R0, R0, 0x1, R13 ;  /* 0x0000000100007824 */ /* 0x020fca00078e020d */
[----:B------:R-:W-:-:S13]  /*17a80*/  ISETP.GE.OR P0, PT, R0, c[0x0][0x53c], !P6 ;  /* 0x00014f0000007a0c */ /* 0x000fda0007706670 */
[----:B------:R-:W-:Y:S01]  /*17a90*/  @!P0 MOV R2, 0x4 ;  /* 0x0000000400028802 */ /* 0x000fe20000000f00 */
[----:B------:R-:W-:-:S04]  /*17aa0*/  @!P0 IMAD.MOV.U32 R4, RZ, RZ, 0x4 ;  /* 0x00000004ff048424 */ /* 0x000fc800078e00ff */
[----:B------:R-:W-:-:S04]  /*17ab0*/  @!P0 IMAD.WIDE R4, R0, R4, c[0x0][0x580] ;  /* 0x0001600000048625 */ /* 0x000fc800078e0204 */
[----:B----4-:R-:W-:Y:S01]  /*17ac0*/  @!P0 IMAD.WIDE R2, R0, R2, c[0x0][0x578] ;  /* 0x00015e0000028625 */ /* 0x010fe200078e0202 */
        /* <DEDUP_REMOVED lines=11> */
.L_x_468:
        /* <DEDUP_REMOVED lines=16> */
.L_x_469:
[----:B----4-:R-:W-:Y:S01]  /*17c80*/  IMAD R0, R0, c[0x0][0x538], RZ ;  /* 0x00014e0000007a24 */ /* 0x010fe200078e02ff */
[----:B------:R-:W-:Y:S04]  /*17c90*/  BSSY B1, `(.L_x_397) ;  /* 0x0000084000017945 */ /* 0x000fe80003800000 */
[----:B-1----:R-:W-:-:S04]  /*17ca0*/  IADD3 R8, R0, R8, RZ ;  /* 0x0000000800087210 */ /* 0x002fc80007ffe0ff */
[----:B--2---:R-:W-:-:S13]  /*17cb0*/  ISETP.GT.AND P0, PT, R8, R9, PT ;  /* 0x000000090800720c */ /* 0x004fda0003f04270 */
[----:B------:R-:W-:Y:S05]  /*17cc0*/  @P0 BRA `(.L_x_398) ;  /* 0x0000025000000947 */ /* 0x000fea0003800000 */
.L_x_402:
        /* <DEDUP_REMOVED lines=8> */
[----:B---3--:R-:W-:Y:S02]  /*17d50*/  @!P0 MOV R4, 0x4 ;  /* 0x0000000400048802 */ /* 0x008fe40000000f00 */
[----:B------:R-:W-:-:S03]  /*17d60*/  @!P0 MOV R2, 0x4 ;  /* 0x0000000400028802 */ /* 0x000fc60000000f00 */
[----:B------:R-:W-:-:S04]  /*17d70*/  @!P0 IMAD.WIDE R4, R0, R4, c[0x0][0x580] ;  /* 0x0001600000048625 */ /* 0x000fc800078e0204 */
[----:B------:R-:W-:Y:S01]  /*17d80*/  @!P0 IMAD.WIDE R2, R0, R2, c[0x0][0x578] ;  /* 0x00015e0000028625 */ /* 0x000fe200078e0202 */
[----:B------:R-:W2:Y:S04]  /*17d90*/  @!P0 LDG.E R6, [R4.64] ;  /* 0x0000000804068981 */ /* 0x000ea8000c1e1900 */
[----:B------:R-:W2:Y:S02]  /*17da0*/  @!P0 LDG.E R7, [R2.64] ;  /* 0x0000000802078981 */ /* 0x000ea4000c1e1900 */
[----:B--2---:R-:W-:Y:S01]  /*17db0*/  IMAD R0, R7, R6, RZ ;  /* 0x0000000607007224 */ /* 0x004fe200078e02ff */
[----:B------:R-:W-:Y:S05]  /*17dc0*/  BRA.DIV ~URZ, `(.L_x_400) ;  /* 0x000039227f007947 */ /* 0x000fea000b800000 */
[----:B------:R1:W2:Y:S02]  /*17dd0*/  SHFL.UP PT, R2, R0, 0x1, RZ ;  /* 0x0420000000027989 */ /* 0x0002a400000e00ff */
.L_x_470:
        /* <DEDUP_REMOVED lines=16> */
.L_x_471:
[----:B--2---:R-:W-:-:S05]  /*17ee0*/  IMAD R0, R0, c[0x0][0x538], RZ ;  /* 0x00014e0000007a24 */ /* 0x004fca00078e02ff */
[----:B------:R-:W-:-:S04]  /*17ef0*/  IADD3 R8, R0, R8, RZ ;  /* 0x0000000800087210 */ /* 0x000fc80007ffe0ff */
[----:B------:R-:W-:-:S13]  /*17f00*/  ISETP.GT.AND P0, PT, R8, R9, PT ;  /* 0x000000090800720c */ /* 0x000fda0003f04270 */
[----:B-1----:R-:W-:Y:S05]  /*17f10*/  @!P0 BRA `(.L_x_402) ;  /* 0xfffffdb000008947 */ /* 0x002fea000383ffff */
.L_x_398:
[----:B------:R-:W-:-:S05]  /*17f20*/  IADD3 R11, -R0, R8, RZ ;  /* 0x00000008000b7210 */ /* 0x000fca0007ffe1ff */
[----:B------:R-:W-:-:S05]  /*17f30*/  IMAD R0, R4, c[0x0][0x538], R11 ;  /* 0x00014e0004007a24 */ /* 0x000fca00078e020b */
[----:B------:R-:W-:Y:S01]  /*17f40*/  ISETP.GT.AND P0, PT, R0, R9, PT ;  /* 0x000000090000720c */ /* 0x000fe20003f04270 */
[----:B------:R-:W-:-:S12]  /*17f50*/  BRA.DIV ~URZ, `(.L_x_403) ;  /* 0x000039927f007947 */ /* 0x000fd8000b800000 */
[----:B------:R-:W-:-:S04]  /*17f60*/  VOTE.ANY R0, PT, !P0 ;  /* 0x0000000000007806 */ /* 0x000fc800040e0100 */
.L_x_472:
[----:B------:R1:W2:Y:S01]  /*17f70*/  POPC R10, R0 ;  /* 0x00000000000a7309 */ /* 0x0002a20000000000 */
[----:B------:R-:W-:Y:S05]  /*17f80*/  BRA.DIV ~URZ, `(.L_x_404) ;  /* 0x000039a27f007947 */ /* 0x000fea000b800000 */
[----:B--2---:R2:W4:Y:S04]  /*17f90*/  SHFL.IDX PT, R8, R6, R10, 0x1f ;  /* 0x00001f0a06087589 */ /* 0x00452800000e0000 */
[----:B------:R2:W1:Y:S02]  /*17fa0*/  SHFL.IDX PT, R7, R7, R10, 0x1f ;  /* 0x00001f0a07077589 */ /* 0x00046400000e0000 */
.L_x_473:
[----:B------:R-:W-:Y:S01]  /*17fb0*/  ISETP.NE.AND P0, PT, R0, RZ, PT ;  /* 0x000000ff0000720c */ /* 0x000fe20003f05270 */
[----:B------:R-:W-:-:S12]  /*17fc0*/  BSSY B0, `(.L_x_405) ;  /* 0x0000005000007945 */ /* 0x000fd80003800000 */
[----:B------:R-:W-:Y:S05]  /*17fd0*/  @!P0 BRA `(.L_x_406) ;  /* 0x0000003000008947 */ /* 0x000fea0003800000 */
[----:B-1----:R-:W-:Y:S01]  /*17fe0*/  IADD3 R0, R10, -0x1, RZ ;  /* 0xffffffff0a007810 */ /* 0x002fe20007ffe0ff */
[----:B------:R-:W-:Y:S05]  /*17ff0*/  BRA.DIV ~URZ, `(.L_x_407) ;  /* 0x00003a027f007947 */ /* 0x000fea000b800000 */
[----:B------:R1:W2:Y:S02]  /*18000*/  SHFL.IDX PT, R12, R4, R0, 0x1f ;  /* 0x00001f00040c7589 */ /* 0x0002a400000e0000 */
.L_x_406:
[----:B------:R-:W-:Y:S05]  /*18010*/  BSYNC B0 ;  /* 0x0000000000007941 */ /* 0x000fea0003800000 */
.L_x_405:
[----:B--2---:R-:W-:Y:S01]  /*18020*/  IMAD R6, R12, c[0x0][0x538], R11 ;  /* 0x00014e000c067a24 */ /* 0x004fe200078e020b */
[----:B----4-:R-:W-:Y:S02]  /*18030*/  IABS R2, R8 ;  /* 0x0000000800027213 */ /* 0x010fe40000000000 */
[----:B-1----:R-:W-:Y:S01]  /*18040*/  IABS R3, R7 ;  /* 0x0000000700037213 */ /* 0x002fe20000000000 */
[----:B------:R-:W-:Y:S01]  /*18050*/  IMAD.IADD R9, R9, 0x1, -R6 ;  /* 0x0000000109097824 */ /* 0x000fe200078e0a06 */
[----:B------:R1:W-:Y:S01]  /*18060*/  STL [R1+0x28], R6 ;  /* 0x0000280601007387 */ /* 0x0003e20000100800 */
[----:B---3--:R-:W2:Y:S03]  /*18070*/  I2F.RP R4, R2 ;  /* 0x0000000200047306 */ /* 0x008ea60000209400 */
[----:B------:R-:W3:Y:S05]  /*18080*/  LDL.LU R14, [R1+0x34] ;  /* 0x00003400010e7983 */ /* 0x000eea0000300800 */
[----:B--2---:R-:W2:Y:S02]  /*18090*/  MUFU.RCP R4, R4 ;  /* 0x0000000400047308 */ /* 0x004ea40000001000 */
[----:B--2---:R-:W-:-:S06]  /*180a0*/  IADD3 R4, R4, 0xffffffe, RZ ;  /* 0x0ffffffe04047810 */ /* 0x004fcc0007ffe0ff */
[----:B------:R-:W2:Y:S01]  /*180b0*/  F2I.FTZ.U32.TRUNC.NTZ R5, R4 ;  /* 0x0000000400057305 */ /* 0x000ea2000021f000 */
[----:B-1----:R-:W-:Y:S02]  /*180c0*/  MOV R6, R3 ;  /* 0x0000000300067202 */ /* 0x002fe40000000f00 */
[----:B------:R-:W-:Y:S01]  /*180d0*/  IABS R11, R9 ;  /* 0x00000009000b7213 */ /* 0x000fe20000000000 */
[----:B--2---:R-:W-:-:S04]  /*180e0*/  IMAD.MOV R0, RZ, RZ, -R5 ;  /* 0x000000ffff007224 */ /* 0x004fc800078e0a05 */
[----:B------:R-:W-:Y:S01]  /*180f0*/  IMAD.MOV.U32 R4, RZ, RZ, R0 ;  /* 0x000000ffff047224 */ /* 0x000fe200078e0000 */
[----:B------:R-:W-:-:S03]  /*18100*/  IABS R0, R8 ;  /* 0x0000000800007213 */ /* 0x000fc60000000000 */
[----:B------:R-:W-:Y:S02]  /*18110*/  IMAD R3, R4, R2, RZ ;  /* 0x0000000204037224 */ /* 0x000fe400078e02ff */
[----:B------:R-:W-:Y:S01]  /*18120*/  IMAD.MOV.U32 R4, RZ, RZ, RZ ;  /* 0x000000ffff047224 */ /* 0x000fe200078e00ff */
[----:B------:R-:W1:Y:S01]  /*18130*/  I2F.RP R12, R6 ;  /* 0x00000006000c7306 */ /* 0x000e620000209400 */
[----:B------:R-:W-:Y:S02]  /*18140*/  IMAD.MOV R0, RZ, RZ, -R0 ;  /* 0x000000ffff007224 */ /* 0x000fe400078e0a00 */
[----:B------:R-:W-:-:S04]  /*18150*/  IMAD.HI.U32 R5, R5, R3, R4 ;  /* 0x0000000305057227 */ /* 0x000fc800078e0004 */
[----:B------:R-:W-:Y:S01]  /*18160*/  IMAD.MOV.U32 R3, RZ, RZ, R11 ;  /* 0x000000ffff037224 */ /* 0x000fe200078e000b */
[----:B------:R-:W-:-:S03]  /*18170*/  MOV R4, R0 ;  /* 0x0000000000047202 */ /* 0x000fc60000000f00 */
[----:B------:R-:W-:-:S04]  /*18180*/  IMAD.HI.U32 R0, R5, R3, RZ ;  /* 0x0000000305007227 */ /* 0x000fc800078e00ff */
[----:B------:R-:W-:Y:S02]  /*18190*/  IMAD R3, R0, R4, R3 ;  /* 0x0000000400037224 */ /* 0x000fe400078e0203 */
[----:B-1----:R-:W1:Y:S03]  /*181a0*/  MUFU.RCP R4, R12 ;  /* 0x0000000c00047308 */ /* 0x002e660000001000 */
[----:B------:R-:W-:-:S13]  /*181b0*/  ISETP.GT.U32.AND P0, PT, R2, R3, PT ;  /* 0x000000030200720c */ /* 0x000fda0003f04070 */
[----:B------:R-:W-:Y:S01]  /*181c0*/  @!P0 IMAD.IADD R3, R3, 0x1, -R2 ;  /* 0x0000000103038824 */ /* 0x000fe200078e0a02 */
[----:B-1----:R-:W-:-:S04]  /*181d0*/  IADD3 R4, R4, 0xffffffe, RZ ;  /* 0x0ffffffe04047810 */ /* 0x002fc80007ffe0ff */
[----:B------:R-:W-:Y:S02]  /*181e0*/  ISETP.GE.U32.AND P2, PT, R3, R2, PT ;  /* 0x000000020300720c */ /* 0x000fe40003f46070 */
[----:B------:R-:W1:Y:S01]  /*181f0*/  F2I.FTZ.U32.TRUNC.NTZ R3, R4 ;  /* 0x0000000400037305 */ /* 0x000e62000021f000 */
[----:B------:R-:W-:Y:S02]  /*18200*/  LOP3.LUT R2, R9, R8, RZ, 0x3c, !PT ;  /* 0x0000000809027212 */ /* 0x000fe400078e3cff */
[----:B------:R-:W-:Y:S02]  /*18210*/  @!P0 IADD3 R0, R0, 0x1, RZ ;  /* 0x0000000100008810 */ /* 0x000fe40007ffe0ff */
[----:B------:R-:W-:Y:S02]  /*18220*/  ISETP.GE.AND P1, PT, R2, RZ, PT ;  /* 0x000000ff0200720c */ /* 0x000fe40003f26270 */
[----:B------:R-:W-:-:S04]  /*18230*/  ISETP.NE.AND P0, PT, R8, RZ, PT ;  /* 0x000000ff0800720c */ /* 0x000fc80003f05270 */
[----:B------:R-:W-:Y:S01]  /*18240*/  @P2 IADD3 R0, R0, 0x1, RZ ;  /* 0x0000000100002810 */ /* 0x000fe20007ffe0ff */
[----:B-1----:R-:W-:-:S06]  /*18250*/  IMAD.MOV R2, RZ, RZ, -R3 ;  /* 0x000000ffff027224 */ /* 0x002fcc00078e0a03 */
[----:B------:R-:W-:Y:S01]  /*18260*/  @!P1 IMAD.MOV R0, RZ, RZ, -R0 ;  /* 0x000000ffff009224 */ /* 0x000fe200078e0a00 */
[----:B------:R-:W-:Y:S02]  /*18270*/  MOV R4, R2 ;  /* 0x0000000200047202 */ /* 0x000fe40000000f00 */
[----:B------:R-:W-:Y:S02]  /*18280*/  IABS R2, R7 ;  /* 0x0000000700027213 */ /* 0x000fe40000000000 */
[----:B------:R-:W-:Y:S01]  /*18290*/  @!P0 LOP3.LUT R0, RZ, R8, RZ, 0x33, !PT ;  /* 0x00000008ff008212 */ /* 0x000fe200078e33ff */
[----:B------:R-:W-:Y:S02]  /*182a0*/  IMAD R4, R4, R6, RZ ;  /* 0x0000000604047224 */ /* 0x000fe400078e02ff */
[----:B------:R-:W-:Y:S01]  /*182b0*/  IMAD.MOV R5, RZ, RZ, -R2 ;  /* 0x000000ffff057224 */ /* 0x000fe200078e0a02 */
[----:B------:R-:W-:Y:S01]  /*182c0*/  IABS R11, R0 ;  /* 0x00000000000b7213 */ /* 0x000fe20000000000 */
[----:B------:R-:W-:-:S04]  /*182d0*/  IMAD.MOV.U32 R2, RZ, RZ, RZ ;  /* 0x000000ffff027224 */ /* 0x000fc800078e00ff */
        /* <DEDUP_REMOVED lines=26> */
.L_x_399:
[----:B------:R-:W-:Y:S01]  /*18480*/  MOV R0, c[0x0][0x53c] ;  /* 0x00014f0000007a02 */ /* 0x000fe20000000f00 */
[----:B------:R1:W-:Y:S04]  /*18490*/  STL [R1+0x28], R9 ;  /* 0x0000280901007387 */ /* 0x0003e80000100800 */
[----:B------:R1:W-:Y:S04]  /*184a0*/  STL [R1+0x2c], RZ ;  /* 0x00002cff01007387 */ /* 0x0003e80000100800 */
[----:B------:R1:W-:Y:S04]  /*184b0*/  STL [R1+0x30], RZ ;  /* 0x000030ff01007387 */ /* 0x0003e80000100800 */
[----:B------:R1:W-:Y:S02]  /*184c0*/  STL [R1+0x34], R0 ;  /* 0x0000340001007387 */ /* 0x0003e40000100800 */
.L_x_408:
[----:B------:R-:W-:Y:S05]  /*184d0*/  BSYNC B1 ;  /* 0x0000000000017941 */ /* 0x000fea0003800000 */
.L_x_397:
        /* <DEDUP_REMOVED lines=9> */
.L_x_392:
[----:B-1----:R-:W3:Y:S02]  /*18570*/  LDL R0, [R1+0x34] ;  /* 0x0000340001007983 */ /* 0x002ee40000100800 */
[----:B---3--:R-:W-:-:S13]  /*18580*/  ISETP.GE.AND P0, PT, R0, c[0x0][0x53c], PT ;  /* 0x00014f0000007a0c */ /* 0x008fda0003f06270 */
[----:B--2-4-:R-:W-:Y:S01]  /*18590*/  @P0 CALL.REL.NOINC `(.L_x_409) ;  /* 0x0000001000000944 */ /* 0x014fe20003c00000 */
[----:B------:R-:W-:Y:S05]  /*185a0*/  BRA `(.L_x_410) ;  /* 0xfffe94c000007947 */ /* 0x000fea000383ffff */
.L_x_409:
[----:B------:R-:W-:Y:S05]  /*185b0*/  EXIT ;  /* 0x000000000000794d */ /* 0x000fea0003800000 */
.L_x_222:
[----:B------:R-:W-:Y:S01]  /*185c0*/  IMAD.MOV.U32 R0, RZ, RZ, R5 ;  /* 0x000000ffff007224 */ /* 0x000fe200078e0005 */
[----:B------:R-:W-:Y:S02]  /*185d0*/  MOV R2, 0x1 ;  /* 0x0000000100027802 */ /* 0x000fe40000000f00 */
[----:B------:R-:W-:Y:S02]  /*185e0*/  MOV R3, 0x18600 ;  /* 0x0001860000037802 */ /* 0x000fe40000000f00 */
[----:B------:R-:W-:Y:S05]  /*185f0*/  CALL.REL.NOINC `($__internal_6_$__cuda_sm70_shflsync_up_p) ;  /* 0x0000352000007944 */ /* 0x000fea0003c00000 */
[----:B------:R-:W-:Y:S01]  /*18600*/  MOV R0, R4 ;  /* 0x0000000400007202 */ /* 0x000fe20000000f00 */
[----:B------:R-:W-:Y:S05]  /*18610*/  BRA `(.L_x_411) ;  /* 0xfffe7e5000007947 */ /* 0x000fea000383ffff */
.L_x_223:
[----:B------:R-:W-:Y:S01]  /*18620*/  IMAD.MOV.U32 R0, RZ, RZ, R5 ;  /* 0x000000ffff007224 */ /* 0x000fe200078e0005 */
[----:B------:R-:W-:Y:S02]  /*18630*/  MOV R2, 0x2 ;  /* 0x0000000200027802 */ /* 0x000fe40000000f00 */
[----:B------:R-:W-:Y:S02]  /*18640*/  MOV R3, 0x18660 ;  /* 0x0001866000037802 */ /* 0x000fe40000000f00 */
[----:B------:R-:W-:Y:S05]  /*18650*/  CALL.REL.NOINC `($__internal_6_$__cuda_sm70_shflsync_up_p) ;  /* 0x000034c000007944 */ /* 0x000fea0003c00000 */
[----:B------:R-:W-:Y:S01]  /*18660*/  SEL R0, R4, RZ, P4 ;  /* 0x000000ff04007207 */ /* 0x000fe20002000000 */
[----:B------:R-:W-:Y:S01]  /*18670*/  IMAD.MOV.U32 R2, RZ, RZ, 0x4 ;  /* 0x00000004ff027424 */ /* 0x000fe200078e00ff */
[----:B------:R-:W-:-:S03]  /*18680*/  MOV R3, 0x186b0 ;  /* 0x000186b000037802 */ /* 0x000fc60000000f00 */
[----:B------:R-:W-:Y:S02]  /*18690*/  IMAD.IADD R0, R5, 0x1, R0 ;  /* 0x0000000105007824 */ /* 0x000fe400078e0200 */
        /* <DEDUP_REMOVED lines=13> */
[----:B------:R-:W-:Y:S02]  /*18770*/  MOV R3, 0x1f ;  /* 0x0000001f00037802 */ /* 0x000fe40000000f00 */
[----:B------:R-:W-:Y:S01]  /*18780*/  MOV R2, 0x187c0 ;  /* 0x000187c000027802 */ /* 0x000fe20000000f00 */
[----:B------:R-:W-:-:S04]  /*18790*/  IMAD.IADD R4, R0, 0x1, R4 ;  /* 0x0000000100047824 */ /* 0x000fc800078e0204 */
[----:B------:R-:W-:Y:S02]  /*187a0*/  IMAD.MOV.U32 R56, RZ, RZ, R4 ;  /* 0x000000ffff387224 */ /* 0x000fe400078e0004 */
[----:B------:R-:W-:Y:S05]  /*187b0*/  CALL.REL.NOINC `($__internal_5_$__cuda_sm70_shflsync_idx_p) ;  /* 0x0000331000007944 */ /* 0x000fea0003c00000 */
[----:B------:R-:W-:Y:S01]  /*187c0*/  MOV R0, R58 ;  /* 0x0000003a00007202 */ /* 0x000fe20000000f00 */
[----:B------:R-:W-:Y:S05]  /*187d0*/  BRA `(.L_x_412) ;  /* 0xfffe7d9000007947 */ /* 0x000fea000383ffff */
.L_x_225:
[----:B------:R-:W-:Y:S02]  /*187e0*/  SEL R0, RZ, 0x1, P0 ;  /* 0x00000001ff007807 */ /* 0x000fe40000000000 */
[----:B------:R-:W-:Y:S02]  /*187f0*/  MOV R2, 0x18810 ;  /* 0x0001881000027802 */ /* 0x000fe40000000f00 */
[----:B------:R-:W-:Y:S05]  /*18800*/  CALL.REL.NOINC `($__internal_7_$__cuda_sm70_votesync_ballot) ;  /* 0x0000338000007944 */ /* 0x000fea0003c00000 */
[----:B------:R-:W-:Y:S05]  /*18810*/  BRA `(.L_x_413) ;  /* 0xfffe7de000007947 */ /* 0x000fea000383ffff */
.L_x_226:
[----:B------:R-:W-:Y:S01]  /*18820*/  IMAD.MOV.U32 R56, RZ, RZ, R8 ;  /* 0x000000ffff387224 */ /* 0x000fe200078e0008 */
[----:B--2---:R-:W-:Y:S01]  /*18830*/  MOV R47, R13 ;  /* 0x0000000d002f7202 */ /* 0x004fe20000000f00 */
[----:B------:R-:W-:Y:S01]  /*18840*/  IMAD.MOV.U32 R3, RZ, RZ, 0x1f ;  /* 0x0000001fff037424 */ /* 0x000fe200078e00ff */
[----:B------:R-:W-:Y:S02]  /*18850*/  MOV R2, 0x18870 ;  /* 0x0001887000027802 */ /* 0x000fe40000000f00 */
[----:B-1----:R-:W-:Y:S05]  /*18860*/  CALL.REL.NOINC `($__internal_5_$__cuda_sm70_shflsync_idx_p) ;  /* 0x0000326000007944 */ /* 0x002fea0003c00000 */
[----:B------:R-:W-:Y:S01]  /*18870*/  IMAD.MOV.U32 R11, RZ, RZ, R58 ;  /* 0x000000ffff0b7224 */ /* 0x000fe200078e003a */
[----:B------:R-:W-:Y:S01]  /*18880*/  MOV R56, R7 ;  /* 0x0000000700387202 */ /* 0x000fe20000000f00 */
[----:B------:R-:W-:Y:S01]  /*18890*/  IMAD.MOV.U32 R6, RZ, RZ, RZ ;  /* 0x000000ffff067224 */ /* 0x000fe200078e00ff */
[----:B------:R-:W-:Y:S01]  /*188a0*/  MOV R47, R13 ;  /* 0x0000000d002f7202 */ /* 0x000fe20000000f00 */
[----:B------:R-:W-:Y:S01]  /*188b0*/  IMAD.MOV.U32 R3, RZ, RZ, 0x1f ;  /* 0x0000001fff037424 */ /* 0x000fe200078e00ff */
[----:B------:R-:W-:-:S02]  /*188c0*/  MOV R2, 0x188e0 ;  /* 0x000188e000027802 */ /* 0x000fc40000000f00 */
[----:B------:R-:W-:Y:S05]  /*188d0*/  CALL.REL.NOINC `($__internal_5_$__cuda_sm70_shflsync_idx_p) ;  /* 0x000031f000007944 */ /* 0x000fea0003c00000 */
[----:B------:R-:W-:Y:S01]  /*188e0*/  MOV R10, R58 ;  /* 0x0000003a000a7202 */ /* 0x000fe20000000f00 */
[----:B------:R-:W-:Y:S05]  /*188f0*/  BRA `(.L_x_414) ;  /* 0xfffe7d5000007947 */ /* 0x000fea000383ffff */
.L_x_229:
[----:B------:R-:W-:Y:S01]  /*18900*/  IMAD.MOV.U32 R56, RZ, RZ, R4 ;  /* 0x000000ffff387224 */ /* 0x000fe200078e0004 */
[----:B------:R-:W-:-:S02]  /*18910*/  MOV R3, 0x1f ;  /* 0x0000001f00037802 */ /* 0x000fc40000000f00 */
[----:B------:R-:W-:Y:S02]  /*18920*/  MOV R2, 0x18940 ;  /* 0x0001894000027802 */ /* 0x000fe40000000f00 */
[----:B-1234-:R-:W-:Y:S05]  /*18930*/  CALL.REL.NOINC `($__internal_5_$__cuda_sm70_shflsync_idx_p) ;  /* 0x0000319000007944 */ /* 0x01efea0003c00000 */
[----:B------:R-:W-:Y:S01]  /*18940*/  MOV R6, R58 ;  /* 0x0000003a00067202 */ /* 0x000fe20000000f00 */
[----:B------:R-:W-:Y:S05]  /*18950*/  BRA `(.L_x_228) ;  /* 0xfffe7d5000007947 */ /* 0x000fea000383ffff */
.L_x_275:
[----:B------:R-:W-:Y:S01]  /*18960*/  IMAD.MOV.U32 R56, RZ, RZ, R5 ;  /* 0x000000ffff387224 */ /* 0x000fe200078e0005 */
[----:B------:R-:W-:Y:S01]  /*18970*/  MOV R47, RZ ;  /* 0x000000ff002f7202 */ /* 0x000fe20000000f00 */
[----:B------:R-:W-:Y:S01]  /*18980*/  IMAD.MOV.U32 R3, RZ, RZ, 0x181f ;  /* 0x0000181fff037424 */ /* 0x000fe200078e00ff */
[----:B------:R-:W-:Y:S02]  /*18990*/  MOV R2, 0x189b0 ;  /* 0x000189b000027802 */ /* 0x000fe40000000f00 */
[----:B-----5:R-:W-:Y:S05]  /*189a0*/  CALL.REL.NOINC `($__internal_5_$__cuda_sm70_shflsync_idx_p) ;  /* 0x0000312000007944 */ /* 0x020fea0003c00000 */
[----:B------:R-:W-:Y:S01]  /*189b0*/  MOV R7, R58 ;  /* 0x0000003a00077202 */ /* 0x000fe20000000f00 */
[----:B------:R-:W-:Y:S05]  /*189c0*/  BRA `(.L_x_415) ;  /* 0xfffefa9000007947 */ /* 0x000fea000383ffff */
.L_x_276:
[----:B------:R-:W-:Y:S01]  /*189d0*/  IMAD.MOV.U32 R56, RZ, RZ, R6 ;  /* 0x000000ffff387224 */ /* 0x000fe200078e0006 */
[----:B------:R-:W-:Y:S01]  /*189e0*/  MOV R47, RZ ;  /* 0x000000ff002f7202 */ /* 0x000fe20000000f00 */
[----:B------:R-:W-:Y:S01]  /*189f0*/  IMAD.MOV.U32 R3, RZ, RZ, 0x181f ;  /* 0x0000181fff037424 */ /* 0x000fe200078e00ff */
[----:B------:R-:W-:Y:S02]  /*18a00*/  MOV R2, 0x18a20 ;  /* 0x00018a2000027802 */ /* 0x000fe40000000f00 */
[----:B-12--5:R-:W-:Y:S05]  /*18a10*/  CALL.REL.NOINC `($__internal_5_$__cuda_sm70_shflsync_idx_p) ;  /* 0x000030b000007944 */ /* 0x026fea0003c00000 */
[----:B------:R-:W-:Y:S01]  /*18a20*/  MOV R2, R58 ;  /* 0x0000003a00027202 */ /* 0x000fe20000000f00 */
[----:B------:R-:W-:Y:S05]  /*18a30*/  BRA `(.L_x_416) ;  /* 0xfffefa4000007947 */ /* 0x000fea000383ffff */
.L_x_279:
[----:B------:R-:W-:Y:S01]  /*18a40*/  IMAD.MOV.U32 R56, RZ, RZ, R5 ;  /* 0x000000ffff387224 */ /* 0x000fe200078e0005 */
[----:B------:R-:W-:Y:S01]  /*18a50*/  MOV R47, 0x1 ;  /* 0x00000001002f7802 */ /* 0x000fe20000000f00 */
[----:B--2---:R-:W-:Y:S01]  /*18a60*/  IMAD.MOV.U32 R3, RZ, RZ, 0x181f ;  /* 0x0000181fff037424 */ /* 0x004fe200078e00ff */
[----:B----4-:R-:W-:-:S02]  /*18a70*/  MOV R2, 0x18a90 ;  /* 0x00018a9000027802 */ /* 0x010fc40000000f00 */
[----:B-1-3-5:R-:W-:Y:S05]  /*18a80*/  CALL.REL.NOINC `($__internal_5_$__cuda_sm70_shflsync_idx_p) ;  /* 0x0000304000007944 */ /* 0x02afea0003c00000 */
[----:B------:R-:W-:Y:S01]  /*18a90*/  IMAD.MOV.U32 R7, RZ, RZ, R58 ;  /* 0x000000ffff077224 */ /* 0x000fe200078e003a */
[----:B------:R-:W-:Y:S01]  /*18aa0*/  MOV R47, 0x1 ;  /* 0x00000001002f7802 */ /* 0x000fe20000000f00 */
[----:B------:R-:W-:Y:S01]  /*18ab0*/  IMAD.MOV.U32 R56, RZ, RZ, R6 ;  /* 0x000000ffff387224 */ /* 0x000fe200078e0006 */
[----:B------:R-:W-:-:S02]  /*18ac0*/  MOV R3, 0x181f ;  /* 0x0000181f00037802 */ /* 0x000fc40000000f00 */
[----:B------:R-:W-:Y:S02]  /*18ad0*/  MOV R2, 0x18af0 ;  /* 0x00018af000027802 */ /* 0x000fe40000000f00 */
[----:B------:R-:W-:Y:S05]  /*18ae0*/  CALL.REL.NOINC `($__internal_5_$__cuda_sm70_shflsync_idx_p) ;  /* 0x00002fe000007944 */ /* 0x000fea0003c00000 */
[----:B------:R-:W-:Y:S01]  /*18af0*/  MOV R2, R58 ;  /* 0x0000003a00027202 */ /* 0x000fe20000000f00 */
[----:B------:R-:W-:Y:S05]  /*18b00*/  BRA `(.L_x_417) ;  /* 0xfffefa5000007947 */ /* 0x000fea000383ffff */
.L_x_282:
[----:B------:R-:W-:Y:S01]  /*18b10*/  IMAD.MOV.U32 R56, RZ, RZ, R5 ;  /* 0x000000ffff387224 */ /* 0x000fe200078e0005 */
[----:B------:R-:W-:Y:S01]  /*18b20*/  MOV R47, 0x2 ;  /* 0x00000002002f7802 */ /* 0x000fe20000000f00 */
[----:B-1----:R-:W-:Y:S01]  /*18b30*/  IMAD.MOV.U32 R3, RZ, RZ, 0x181f ;  /* 0x0000181fff037424 */ /* 0x002fe200078e00ff */
[----:B----4-:R-:W-:Y:S02]  /*18b40*/  MOV R2, 0x18b60 ;  /* 0x00018b6000027802 */ /* 0x010fe40000000f00 */
[----:B--23-5:R-:W-:Y:S05]  /*18b50*/  CALL.REL.NOINC `($__internal_5_$__cuda_sm70_shflsync_idx_p) ;  /* 0x00002f7000007944 */ /* 0x02cfea0003c00000 */
[----:B------:R-:W-:Y:S01]  /*18b60*/  MOV R7, R58 ;  /* 0x0000003a00077202 */ /* 0x000fe20000000f00 */
[----:B------:R-:W-:Y:S05]  /*18b70*/  BRA `(.L_x_418) ;  /* 0xfffefab000007947 */ /* 0x000fea000383ffff */
.L_x_283:
[----:B------:R-:W-:Y:S01]  /*18b80*/  IMAD.MOV.U32 R56, RZ, RZ, R6 ;  /* 0x000000ffff387224 */ /* 0x000fe200078e0006 */
[----:B------:R-:W-:Y:S01]  /*18b90*/  MOV R47, 0x2 ;  /* 0x00000002002f7802 */ /* 0x000fe20000000f00 */
[----:B------:R-:W-:Y:S01]  /*18ba0*/  IMAD.MOV.U32 R3, RZ, RZ, 0x181f ;  /* 0x0000181fff037424 */ /* 0x000fe200078e00ff */
[----:B----4-:R-:W-:Y:S02]  /*18bb0*/  MOV R2, 0x18bd0 ;  /* 0x00018bd000027802 */ /* 0x010fe40000000f00 */
[----:B-123-5:R-:W-:Y:S05]  /*18bc0*/  CALL.REL.NOINC `($__internal_5_$__cuda_sm70_shflsync_idx_p) ;  /* 0x00002f0000007944 */ /* 0x02efea0003c00000 */
[----:B------:R-:W-:Y:S01]  /*18bd0*/  MOV R2, R58 ;  /* 0x0000003a00027202 */ /* 0x000fe20000000f00 */
[----:B------:R-:W-:Y:S05]  /*18be0*/  BRA `(.L_x_419) ;  /* 0xfffefa6000007947 */ /* 0x000fea000383ffff */
.L_x_286:
[----:B------:R-:W-:Y:S01]  /*18bf0*/  IMAD.MOV.U32 R56, RZ, RZ, R5 ;  /* 0x000000ffff387224 */ /* 0x000fe200078e0005 */
[----:B------:R-:W-:Y:S01]  /*18c00*/  MOV R47, 0x3 ;  /* 0x00000003002f7802 */ /* 0x000fe20000000f00 */
[----:B-1----:R-:W-:Y:S01]  /*18c10*/  IMAD.MOV.U32 R3, RZ, RZ, 0x181f ;  /* 0x0000181fff037424 */ /* 0x002fe200078e00ff */
[----:B------:R-:W-:-:S02]  /*18c20*/  MOV R2, 0x18c40 ;  /* 0x00018c4000027802 */ /* 0x000fc40000000f00 */
[----:B--2345:R-:W-:Y:S05]  /*18c30*/  CALL.REL.NOINC `($__internal_5_$__cuda_sm70_shflsync_idx_p) ;  /* 0x00002e9000007944 */ /* 0x03cfea0003c00000 */
        /* <DEDUP_REMOVED lines=8> */
.L_x_289:
[----:B------:R-:W-:Y:S01]  /*18cc0*/  IMAD.MOV.U32 R56, RZ, RZ, R5 ;  /* 0x000000ffff387224 */ /* 0x000fe200078e0005 */
[----:B------:R-:W-:Y:S01]  /*18cd0*/  MOV R47, 0x4 ;  /* 0x00000004002f7802 */ /* 0x000fe20000000f00 */
[----:B-1----:R-:W-:Y:S01]  /*18ce0*/  IMAD.MOV.U32 R3, RZ, RZ, 0x181f ;  /* 0x0000181fff037424 */ /* 0x002fe200078e00ff */
[----:B------:R-:W-:Y:S02]  /*18cf0*/  MOV R2, 0x18d10 ;  /* 0x00018d1000027802 */ /* 0x000fe40000000f00 */
[----:B--2345:R-:W-:Y:S05]  /*18d00*/  CALL.REL.NOINC `($__internal_5_$__cuda_sm70_shflsync_idx_p) ;  /* 0x00002dc000007944 */ /* 0x03cfea0003c00000 */
[----:B------:R-:W-:Y:S01]  /*18d10*/  MOV R7, R58 ;  /* 0x0000003a00077202 */ /* 0x000fe20000000f00 */
[----:B------:R-:W-:Y:S05]  /*18d20*/  BRA `(.L_x_421) ;  /* 0xfffefad000007947 */ /* 0x000fea000383ffff */
.L_x_290:
[----:B------:R-:W-:Y:S01]  /*18d30*/  IMAD.MOV.U32 R56, RZ, RZ, R6 ;  /* 0x000000ffff387224 */ /* 0x000fe200078e0006 */
[----:B------:R-:W-:Y:S01]  /*18d40*/  MOV R47, 0x4 ;  /* 0x00000004002f7802 */ /* 0x000fe20000000f00 */
[----:B-1----:R-:W-:Y:S01]  /*18d50*/  IMAD.MOV.U32 R3, RZ, RZ, 0x181f ;  /* 0x0000181fff037424 */ /* 0x002fe200078e00ff */
[----:B------:R-:W-:Y:S02]  /*18d60*/  MOV R2, 0x18d80 ;  /* 0x00018d8000027802 */ /* 0x000fe40000000f00 */
[----:B--2345:R-:W-:Y:S05]  /*18d70*/  CALL.REL.NOINC `($__internal_5_$__cuda_sm70_shflsync_idx_p) ;  /* 0x00002d5000007944 */ /* 0x03cfea0003c00000 */
[----:B------:R-:W-:Y:S01]  /*18d80*/  MOV R2, R58 ;  /* 0x0000003a00027202 */ /* 0x000fe20000000f00 */
[----:B------:R-:W-:Y:S05]  /*18d90*/  BRA `(.L_x_422) ;  /* 0xfffefa8000007947 */ /* 0x000fea000383ffff */
.L_x_293:
[----:B------:R-:W-:Y:S01]  /*18da0*/  IMAD.MOV.U32 R56, RZ, RZ, R5 ;  /* 0x000000ffff387224 */ /* 0x000fe200078e0005 */
[----:B------:R-:W-:Y:S01]  /*18db0*/  MOV R47, 0x5 ;  /* 0x00000005002f7802 */ /* 0x000fe20000000f00 */
[----:B--2---:R-:W-:Y:S01]  /*18dc0*/  IMAD.MOV.U32 R3, RZ, RZ, 0x181f ;  /* 0x0000181fff037424 */ /* 0x004fe200078e00ff */
[----:B---3--:R-:W-:-:S02]  /*18dd0*/  MOV R2, 0x18df0 ;  /* 0x00018df000027802 */ /* 0x008fc40000000f00 */
[----:B-1--45:R-:W-:Y:S05]  /*18de0*/  CALL.REL.NOINC `($__internal_5_$__cuda_sm70_shflsync_idx_p) ;  /* 0x00002ce000007944 */ /* 0x032fea0003c00000 */
        /* <DEDUP_REMOVED lines=8> */
.L_x_296:
[----:B------:R-:W-:Y:S01]  /*18e70*/  IMAD.MOV.U32 R56, RZ, RZ, R5 ;  /* 0x000000ffff387224 */ /* 0x000fe200078e0005 */
[----:B------:R-:W-:Y:S01]  /*18e80*/  MOV R47, 0x6 ;  /* 0x00000006002f7802 */ /* 0x000fe20000000f00 */
[----:B-1----:R-:W-:Y:S01]  /*18e90*/  IMAD.MOV.U32 R3, RZ, RZ, 0x181f ;  /* 0x0000181fff037424 */ /* 0x002fe200078e00ff */
[----:B---3--:R-:W-:Y:S02]  /*18ea0*/  MOV R2, 0x18ec0 ;  /* 0x00018ec000027802 */ /* 0x008fe40000000f00 */
[----:B--2-45:R-:W-:Y:S05]  /*18eb0*/  CALL.REL.NOINC `($__internal_5_$__cuda_sm70_shflsync_idx_p) ;  /* 0x00002c1000007944 */ /* 0x034fea0003c00000 */
[----:B------:R-:W-:Y:S01]  /*18ec0*/  MOV R7, R58 ;  /* 0x0000003a00077202 */ /* 0x000fe20000000f00 */
[----:B------:R-:W-:Y:S05]  /*18ed0*/  BRA `(.L_x_424) ;  /* 0xfffefaf000007947 */ /* 0x000fea000383ffff */
.L_x_297:
[----:B------:R-:W-:Y:S01]  /*18ee0*/  IMAD.MOV.U32 R56, RZ, RZ, R6 ;  /* 0x000000ffff387224 */ /* 0x000fe200078e0006 */
[----:B------:R-:W-:Y:S01]  /*18ef0*/  MOV R47, 0x6 ;  /* 0x00000006002f7802 */ /* 0x000fe20000000f00 */
[----:B------:R-:W-:Y:S01]  /*18f00*/  IMAD.MOV.U32 R3, RZ, RZ, 0x181f ;  /* 0x0000181fff037424 */ /* 0x000fe200078e00ff */
[----:B---3--:R-:W-:Y:S02]  /*18f10*/  MOV R2, 0x18f30 ;  /* 0x00018f3000027802 */ /* 0x008fe40000000f00 */
[----:B-12-45:R-:W-:Y:S05]  /*18f20*/  CALL.REL.NOINC `($__internal_5_$__cuda_sm70_shflsync_idx_p) ;  /* 0x00002ba000007944 */ /* 0x036fea0003c00000 */
[----:B------:R-:W-:Y:S01]  /*18f30*/  MOV R2, R58 ;  /* 0x0000003a00027202 */ /* 0x000fe20000000f00 */
[----:B------:R-:W-:Y:S05]  /*18f40*/  BRA `(.L_x_425) ;  /* 0xfffefaa000007947 */ /* 0x000fea000383ffff */
.L_x_300:
        /* <DEDUP_REMOVED lines=13> */
.L_x_333:
[----:B------:R-:W-:Y:S01]  /*19020*/  IMAD.MOV.U32 R56, RZ, RZ, R4 ;  /* 0x000000ffff387224 */ /* 0x000fe200078e0004 */
[----:B------:R-:W-:Y:S01]  /*19030*/  MOV R47, RZ ;  /* 0x000000ff002f7202 */ /* 0x000fe20000000f00 */
[----:B------:R-:W-:Y:S01]  /*19040*/  IMAD.MOV.U32 R3, RZ, RZ, 0x181f ;  /* 0x0000181fff037424 */ /* 0x000fe200078e00ff */
[----:B------:R-:W-:Y:S02]  /*19050*/  MOV R2, 0x19070 ;  /* 0x0001907000027802 */ /* 0x000fe40000000f00 */
[----:B------:R-:W-:Y:S05]  /*19060*/  CALL.REL.NOINC `($__internal_5_$__cuda_sm70_shflsync_idx_p) ;  /* 0x00002a6000007944 */ /* 0x000fea0003c00000 */
[----:B------:R-:W-:Y:S01]  /*19070*/  MOV R11, R58 ;  /* 0x0000003a000b7202 */ /* 0x000fe20000000f00 */
[----:B------:R-:W-:Y:S05]  /*19080*/  BRA `(.L_x_427) ;  /* 0xffff4d2000007947 */ /* 0x000fea000383ffff */
.L_x_334:
[----:B------:R-:W-:Y:S01]  /*19090*/  IMAD.MOV.U32 R56, RZ, RZ, R0 ;  /* 0x000000ffff387224 */ /* 0x000fe200078e0000 */
[----:B------:R-:W-:Y:S01]  /*190a0*/  MOV R47, RZ ;  /* 0x000000ff002f7202 */ /* 0x000fe20000000f00 */
[----:B------:R-:W-:Y:S01]  /*190b0*/  IMAD.MOV.U32 R3, RZ, RZ, 0x181f ;  /* 0x0000181fff037424 */ /* 0x000fe200078e00ff */
[----:B------:R-:W-:Y:S02]  /*190c0*/  MOV R2, 0x190e0 ;  /* 0x000190e000027802 */ /* 0x000fe40000000f00 */
[----:B-12---:R-:W-:Y:S05]  /*190d0*/  CALL.REL.NOINC `($__internal_5_$__cuda_sm70_shflsync_idx_p) ;  /* 0x000029f000007944 */ /* 0x006fea0003c00000 */
        /* <DEDUP_REMOVED lines=12> */
[----:B------:R-:W-:Y:S05]  /*191a0*/  CALL.REL.NOINC `($__internal_5_$__cuda_sm70_shflsync_idx_p) ;  /* 0x0000292000007944 */ /* 0x000fea0003c00000 */
[----:B------:R-:W-:Y:S01]  /*191b0*/  IMAD.MOV.U32 R7, RZ, RZ, R58 ;  /* 0x000000ffff077224 */ /* 0x000fe200078e003a */
[----:B------:R-:W-:Y:S01]  /*191c0*/  MOV R47, 0x1 ;  /* 0x00000001002f7802 */ /* 0x000fe20000000f00 */
[----:B------:R-:W-:Y:S01]  /*191d0*/  IMAD.MOV.U32 R56, RZ, RZ, R0 ;  /* 0x000000ffff387224 */ /* 0x000fe200078e0000 */
[----:B------:R-:W-:Y:S02]  /*191e0*/  MOV R3, 0x181f ;  /* 0x0000181f00037802 */ /* 0x000fe40000000f00 */
[----:B------:R-:W-:Y:S02]  /*191f0*/  MOV R2, 0x19210 ;  /* 0x0001921000027802 */ /* 0x000fe40000000f00 */
[----:B------:R-:W-:Y:S05]  /*19200*/  CALL.REL.NOINC `($__internal_5_$__cuda_sm70_shflsync_idx_p) ;  /* 0x000028c000007944 */ /* 0x000fea0003c00000 */
        /* <DEDUP_REMOVED lines=60> */
[----:B------:R-:W-:Y:S01]  /*195d0*/  MOV R0, R58 ;  /* 0x0000003a00007202 */ /* 0x000fe20000000f00 */
[----:B------:R-:W-:Y:S05]  /*195e0*/  BRA `(.L_x_428) ;  /* 0xffff494000007947 */ /* 0x000fea000383ffff */
.L_x_335:
[----:B------:R-:W-:Y:S02]  /*195f0*/  MOV R0, 0x2 ;  /* 0x0000000200007802 */ /* 0x000fe40000000f00 */
[----:B------:R-:W-:-:S02]  /*19600*/  MOV R2, 0x19620 ;  /* 0x0001962000027802 */ /* 0x000fc40000000f00 */
[----:B------:R-:W-:Y:S05]  /*19610*/  CALL.REL.NOINC `($__internal_4_$__cuda_sm70_shflsync_bfly_p) ;  /* 0x0000245000007944 */ /* 0x000fea0003c00000 */
[----:B------:R-:W-:Y:S01]  /*19620*/  FMNMX.FTZ R4, R4, R0, !PT ;  /* 0x0000000004047209 */ /* 0x000fe20007810000 */
[----:B------:R-:W-:Y:S01]  /*19630*/  IMAD.MOV.U32 R0, RZ, RZ, 0x1 ;  /* 0x00000001ff007424 */ /* 0x000fe200078e00ff */
[----:B------:R-:W-:-:S02]  /*19640*/  MOV R2, 0x19660 ;  /* 0x0001966000027802 */ /* 0x000fc40000000f00 */
[----:B------:R-:W-:Y:S05]  /*19650*/  CALL.REL.NOINC `($__internal_4_$__cuda_sm70_shflsync_bfly_p) ;  /* 0x0000241000007944 */ /* 0x000fea0003c00000 */
[----:B------:R-:W-:Y:S01]  /*19660*/  FMNMX.FTZ R71, R4, R0, !PT ;  /* 0x0000000004477209 */ /* 0x000fe20007810000 */
[----:B------:R-:W-:Y:S01]  /*19670*/  IMAD.MOV.U32 R4, RZ, RZ, R5 ;  /* 0x000000ffff047224 */ /* 0x000fe200078e0005 */
[----:B------:R-:W-:Y:S01]  /*19680*/  MOV R2, 0x196b0 ;  /* 0x000196b000027802 */ /* 0x000fe20000000f00 */
[----:B------:R-:W-:-:S02]  /*19690*/  IMAD.MOV.U32 R0, RZ, RZ, 0x2 ;  /* 0x00000002ff007424 */ /* 0x000fc400078e00ff */
[----:B------:R-:W-:Y:S05]  /*196a0*/  CALL.REL.NOINC `($__internal_4_$__cuda_sm70_shflsync_bfly_p) ;  /* 0x000023c000007944 */ /* 0x000fea0003c00000 */
[----:B------:R-:W-:Y:S01]  /*196b0*/  FMNMX.FTZ R5, R5, R0, !PT ;  /* 0x0000000005057209 */ /* 0x000fe20007810000 */
[----:B------:R-:W-:Y:S01]  /*196c0*/  IMAD.MOV.U32 R0, RZ, RZ, 0x1 ;  /* 0x00000001ff007424 */ /* 0x000fe200078e00ff */
[----:B------:R-:W-:-:S03]  /*196d0*/  MOV R2, 0x19700 ;  /* 0x0001970000027802 */ /* 0x000fc60000000f00 */
[----:B------:R-:W-:Y:S02]  /*196e0*/  IMAD.MOV.U32 R4, RZ, RZ, R5 ;  /* 0x000000ffff047224 */ /* 0x000fe400078e0005 */
[----:B------:R-:W-:Y:S05]  /*196f0*/  CALL.REL.NOINC `($__internal_4_$__cuda_sm70_shflsync_bfly_p) ;  /* 0x0000237000007944 */ /* 0x000fea0003c00000 */
[----:B------:R-:W-:Y:S01]  /*19700*/  FMNMX.FTZ R70, R5, R0, !PT ;  /* 0x0000000005467209 */ /* 0x000fe20007810000 */
[----:B------:R-:W-:Y:S01]  /*19710*/  IMAD.MOV.U32 R4, RZ, RZ, R6 ;  /* 0x000000ffff047224 */ /* 0x000fe200078e0006 */
[----:B------:R-:W-:Y:S01]  /*19720*/  MOV R2, 0x19750 ;  /* 0x0001975000027802 */ /* 0x000fe20000000f00 */
[----:B------:R-:W-:Y:S02]  /*19730*/  IMAD.MOV.U32 R0, RZ, RZ, 0x2 ;  /* 0x00000002ff007424 */ /* 0x000fe400078e00ff */
        /* <DEDUP_REMOVED lines=16> */
[----:B------:R-:W-:Y:S01]  /*19840*/  MOV R8, R0 ;  /* 0x0000000000087202 */ /* 0x000fe20000000f00 */
[----:B------:R-:W-:Y:S05]  /*19850*/  BRA `(.L_x_429) ;  /* 0xffff53a000007947 */ /* 0x000fea000383ffff */
.L_x_337:
[----:B-1--4-:R-:W-:Y:S01]  /*19860*/  MOV R3, 0x181f ;  /* 0x0000181f00037802 */ /* 0x012fe20000000f00 */
[----:B------:R-:W-:Y:S01]  /*19870*/  IMAD.MOV.U32 R47, RZ, RZ, RZ ;  /* 0x000000ffff2f7224 */ /* 0x000fe200078e00ff */
[----:B------:R-:W-:Y:S02]  /*19880*/  MOV R2, 0x198a0 ;  /* 0x000198a000027802 */ /* 0x000fe40000000f00 */
[----:B------:R-:W-:Y:S05]  /*19890*/  CALL.REL.NOINC `($__internal_5_$__cuda_sm70_shflsync_idx_p) ;  /* 0x0000223000007944 */ /* 0x000fea0003c00000 */
[----:B------:R-:W-:-:S05]  /*198a0*/  BRA `(.L_x_430) ;  /* 0xffff6e9000007947 */ /* 0x000fca000383ffff */
.L_x_340:
[----:B------:R-:W-:Y:S01]  /*198b0*/  MOV R47, RZ ;  /* 0x000000ff002f7202 */ /* 0x000fe20000000f00 */
[----:B------:R-:W-:Y:S01]  /*198c0*/  IMAD.MOV.U32 R56, RZ, RZ, R4 ;  /* 0x000000ffff387224 */ /* 0x000fe200078e0004 */
[----:B------:R-:W-:Y:S01]  /*198d0*/  MOV R2, 0x19900 ;  /* 0x0001990000027802 */ /* 0x000fe20000000f00 */
[----:B------:R-:W-:Y:S02]  /*198e0*/  IMAD.MOV.U32 R3, RZ, RZ, 0x181f ;  /* 0x0000181fff037424 */ /* 0x000fe400078e00ff */
[----:B------:R-:W-:Y:S05]  /*198f0*/  CALL.REL.NOINC `($__internal_5_$__cuda_sm70_shflsync_idx_p) ;  /* 0x000021d000007944 */ /* 0x000fea0003c00000 */
[----:B------:R-:W-:Y:S01]  /*19900*/  MOV R7, R58 ;  /* 0x0000003a00077202 */ /* 0x000fe20000000f00 */
[----:B------:R-:W-:-:S05]  /*19910*/  BRA `(.L_x_431) ;  /* 0xffff829000007947 */ /* 0x000fca000383ffff */
.L_x_341:
[----:B------:R-:W-:Y:S01]  /*19920*/  MOV R47, RZ ;  /* 0x000000ff002f7202 */ /* 0x000fe20000000f00 */
[----:B------:R-:W-:Y:S01]  /*19930*/  IMAD.MOV.U32 R56, RZ, RZ, R0 ;  /* 0x000000ffff387224 */ /* 0x000fe200078e0000 */
[----:B------:R-:W-:Y:S01]  /*19940*/  MOV R2, 0x19970 ;  /* 0x0001997000027802 */ /* 0x000fe20000000f00 */
[----:B------:R-:W-:Y:S02]  /*19950*/  IMAD.MOV.U32 R3, RZ, RZ, 0x181f ;  /* 0x0000181fff037424 */ /* 0x000fe400078e00ff */
[----:B-12---:R-:W-:Y:S05]  /*19960*/  CALL.REL.NOINC `($__internal_5_$__cuda_sm70_shflsync_idx_p) ;  /* 0x0000216000007944 */ /* 0x006fea0003c00000 */
        /* <DEDUP_REMOVED lines=13> */
[----:B------:R-:W-:Y:S05]  /*19a40*/  CALL.REL.NOINC `($__internal_5_$__cuda_sm70_shflsync_idx_p) ;  /* 0x0000208000007944 */ /* 0x000fea0003c00000 */
[----:B------:R-:W-:Y:S01]  /*19a50*/  MOV R47, 0x1 ;  /* 0x00000001002f7802 */ /* 0x000fe20000000f00 */
[----:B------:R-:W-:Y:S01]  /*19a60*/  IMAD.MOV.U32 R7, RZ, RZ, R58 ;  /* 0x000000ffff077224 */ /* 0x000fe200078e003a */
[----:B------:R-:W-:Y:S01]  /*19a70*/  MOV R3, 0x181f ;  /* 0x0000181f00037802 */ /* 0x000fe20000000f00 */
[----:B------:R-:W-:Y:S01]  /*19a80*/  IMAD.MOV.U32 R56, RZ, RZ, R0 ;  /* 0x000000ffff387224 */ /* 0x000fe200078e0000 */
[----:B------:R-:W-:Y:S02]  /*19a90*/  MOV R2, 0x19ab0 ;  /* 0x00019ab000027802 */ /* 0x000fe40000000f00 */
[----:B------:R-:W-:Y:S05]  /*19aa0*/  CALL.REL.NOINC `($__internal_5_$__cuda_sm70_shflsync_idx_p) ;  /* 0x0000202000007944 */ /* 0x000fea0003c00000 */
        /* <DEDUP_REMOVED lines=60> */
[----:B------:R-:W-:Y:S01]  /*19e70*/  MOV R0, R58 ;  /* 0x0000003a00007202 */ /* 0x000fe20000000f00 */
[----:B------:R-:W-:-:S05]  /*19e80*/  BRA `(.L_x_432) ;  /* 0xffff7eb000007947 */ /* 0x000fca000383ffff */
.L_x_342:
[----:B------:R-:W-:Y:S02]  /*19e90*/  MOV R0, 0x2 ;  /* 0x0000000200007802 */ /* 0x000fe40000000f00 */
[----:B------:R-:W-:Y:S02]  /*19ea0*/  MOV R2, 0x19ec0 ;  /* 0x00019ec000027802 */ /* 0x000fe40000000f00 */
[----:B------:R-:W-:Y:S05]  /*19eb0*/  CALL.REL.NOINC `($__internal_4_$__cuda_sm70_shflsync_bfly_p) ;  /* 0x00001bb000007944 */ /* 0x000fea0003c00000 */
[----:B------:R-:W-:Y:S01]  /*19ec0*/  FMNMX.FTZ R4, R4, R0, !PT ;  /* 0x0000000004047209 */ /* 0x000fe20007810000 */
[----:B------:R-:W-:Y:S01]  /*19ed0*/  IMAD.MOV.U32 R0, RZ, RZ, 0x1 ;  /* 0x00000001ff007424 */ /* 0x000fe200078e00ff */
[----:B------:R-:W-:Y:S02]  /*19ee0*/  MOV R2, 0x19f00 ;  /* 0x00019f0000027802 */ /* 0x000fe40000000f00 */
        /* <DEDUP_REMOVED lines=28> */
[----:B------:R-:W-:-:S05]  /*1a0b0*/  BRA `(.L_x_433) ;  /* 0xffff833000007947 */ /* 0x000fca000383ffff */
.L_x_344:
[----:B------:R-:W-:Y:S01]  /*1a0c0*/  IMAD.MOV.U32 R4, RZ, RZ, R239 ;  /* 0x000000ffff047224 */ /* 0x000fe200078e00ef */
[----:B------:R-:W-:-:S02]  /*1a0d0*/  MOV R0, 0x2 ;  /* 0x0000000200007802 */ /* 0x000fc40000000f00 */
[----:B------:R-:W-:Y:S02]  /*1a0e0*/  MOV R2, 0x1a100 ;  /* 0x0001a10000027802 */ /* 0x000fe40000000f00 */
[----:B------:R-:W-:Y:S05]  /*1a0f0*/  CALL.REL.NOINC `($__internal_4_$__cuda_sm70_shflsync_bfly_p) ;  /* 0x0000197000007944 */ /* 0x000fea0003c00000 */
[----:B------:R-:W-:Y:S05]  /*1a100*/  BRA `(.L_x_434) ;  /* 0xffffa07000007947 */ /* 0x000fea000383ffff */
.L_x_345:
[----:B------:R-:W-:Y:S01]  /*1a110*/  IMAD.MOV.U32 R4, RZ, RZ, R5 ;  /* 0x000000ffff047224 */ /* 0x000fe200078e0005 */
[----:B------:R-:W-:Y:S02]  /*1a120*/  MOV R0, 0x1 ;  /* 0x0000000100007802 */ /* 0x000fe40000000f00 */
[----:B------:R-:W-:Y:S02]  /*1a130*/  MOV R2, 0x1a150 ;  /* 0x0001a15000027802 */ /* 0x000fe40000000f00 */
[----:B-1----:R-:W-:Y:S05]  /*1a140*/  CALL.REL.NOINC `($__internal_4_$__cuda_sm70_shflsync_bfly_p) ;  /* 0x0000192000007944 */ /* 0x002fea0003c00000 */
[----:B------:R-:W-:Y:S01]  /*1a150*/  FADD.FTZ R5, R5, R0 ;  /* 0x0000000005057221 */ /* 0x000fe20000010000 */
[----:B------:R-:W-:Y:S02]  /*1a160*/  MOV R4, R243 ;  /* 0x000000f300047202 */ /* 0x000fe40000000f00 */
[----:B------:R-:W-:Y:S02]  /*1a170*/  MOV R0, 0x2 ;  /* 0x0000000200007802 */ /* 0x000fe40000000f00 */
[----:B------:R-:W-:Y:S02]  /*1a180*/  MOV R2, 0x1a1a0 ;  /* 0x0001a1a000027802 */ /* 0x000fe40000000f00 */
[----:B------:R-:W-:Y:S05]  /*1a190*/  CALL.REL.NOINC `($__internal_4_$__cuda_sm70_shflsync_bfly_p) ;  /* 0x000018d000007944 */ /* 0x000fea0003c00000 */
[----:B------:R-:W-:Y:S01]  /*1a1a0*/  FADD.FTZ R6, R243, R0 ;  /* 0x00000000f3067221 */ /* 0x000fe20000010000 */
[----:B------:R-:W-:Y:S02]  /*1a1b0*/  MOV R0, 0x1 ;  /* 0x0000000100007802 */ /* 0x000fe40000000f00 */
[----:B------:R-:W-:-:S02]  /*1a1c0*/  MOV R2, 0x1a1f0 ;  /* 0x0001a1f000027802 */ /* 0x000fc40000000f00 */
[----:B------:R-:W-:Y:S02]  /*1a1d0*/  MOV R4, R6 ;  /* 0x0000000600047202 */ /* 0x000fe40000000f00 */
[----:B------:R-:W-:Y:S05]  /*1a1e0*/  CALL.REL.NOINC `($__internal_4_$__cuda_sm70_shflsync_bfly_p) ;  /* 0x0000188000007944 */ /* 0x000fea0003c00000 */
[----:B------:R-:W-:Y:S01]  /*1a1f0*/  FADD.FTZ R6, R6, R0 ;  /* 0x0000000006067221 */ /* 0x000fe20000010000 */
[----:B------:R-:W-:Y:S02]  /*1a200*/  MOV R4, R246 ;  /* 0x000000f600047202 */ /* 0x000fe40000000f00 */
[----:B------:R-:W-:Y:S02]  /*1a210*/  MOV R0, 0x2 ;  /* 0x0000000200007802 */ /* 0x000fe40000000f00 */
[----:B------:R-:W-:Y:S02]  /*1a220*/  MOV R2, 0x1a240 ;  /* 0x0001a24000027802 */ /* 0x000fe40000000f00 */
[----:B------:R-:W-:Y:S05]  /*1a230*/  CALL.REL.NOINC `($__internal_4_$__cuda_sm70_shflsync_bfly_p) ;  /* 0x0000183000007944 */ /* 0x000fea0003c00000 */
[----:B------:R-:W-:Y:S01]  /*1a240*/  FADD.FTZ R7, R246, R0 ;  /* 0x00000000f6077221 */ /* 0x000fe20000010000 */
[----:B------:R-:W-:Y:S02]  /*1a250*/  MOV R0, 0x1 ;  /* 0x0000000100007802 */ /* 0x000fe40000000f00 */
[----:B------:R-:W-:Y:S02]  /*1a260*/  MOV R2, 0x1a290 ;  /* 0x0001a29000027802 */ /* 0x000fe40000000f00 */
[----:B------:R-:W-:-:S02]  /*1a270*/  MOV R4, R7 ;  /* 0x0000000700047202 */ /* 0x000fc40000000f00 */
[----:B------:R-:W-:Y:S05]  /*1a280*/  CALL.REL.NOINC `($__internal_4_$__cuda_sm70_shflsync_bfly_p) ;  /* 0x000017e000007944 */ /* 0x000fea0003c00000 */
[----:B------:R-:W-:Y:S01]  /*1a290*/  FADD.FTZ R7, R7, R0 ;  /* 0x0000000007077221 */ /* 0x000fe20000010000 */
[----:B------:R-:W-:-:S02]  /*1a2a0*/  MOV R4, R247 ;  /* 0x000000f700047202 */ /* 0x000fc40000000f00 */
[----:B------:R-:W-:Y:S02]  /*1a2b0*/  MOV R0, 0x2 ;  /* 0x0000000200007802 */ /* 0x000fe40000000f00 */
[----:B------:R-:W-:Y:S02]  /*1a2c0*/  MOV R2, 0x1a2e0 ;  /* 0x0001a2e000027802 */ /* 0x000fe40000000f00 */
[----:B------:R-:W-:Y:S05]  /*1a2d0*/  CALL.REL.NOINC `($__internal_4_$__cuda_sm70_shflsync_bfly_p) ;  /* 0x0000179000007944 */ /* 0x000fea0003c00000 */
[----:B------:R-:W-:Y:S01]  /*1a2e0*/  FADD.FTZ R4, R247, R0 ;  /* 0x00000000f7047221 */ /* 0x000fe20000010000 */
[----:B------:R-:W-:Y:S02]  /*1a2f0*/  MOV R0, 0x1 ;  /* 0x0000000100007802 */ /* 0x000fe40000000f00 */
[----:B------:R-:W-:Y:S02]  /*1a300*/  MOV R2, 0x1a320 ;  /* 0x0001a32000027802 */ /* 0x000fe40000000f00 */
[----:B------:R-:W-:Y:S05]  /*1a310*/  CALL.REL.NOINC `($__internal_4_$__cuda_sm70_shflsync_bfly_p) ;  /* 0x0000175000007944 */ /* 0x000fea0003c00000 */
[----:B------:R-:W-:Y:S01]  /*1a320*/  MOV R8, R0 ;  /* 0x0000000000087202 */ /* 0x000fe20000000f00 */
[----:B------:R-:W-:Y:S05]  /*1a330*/  BRA `(.L_x_435) ;  /* 0xffff9f3000007947 */ /* 0x000fea000383ffff */
.L_x_352:
[----:B-1234-:R-:W-:Y:S01]  /*1a340*/  IMAD.MOV.U32 R56, RZ, RZ, R5 ;  /* 0x000000ffff387224 */ /* 0x01efe200078e0005 */
[----:B------:R-:W-:Y:S01]  /*1a350*/  MOV R47, RZ ;  /* 0x000000ff002f7202 */ /* 0x000fe20000000f00 */
[----:B------:R-:W-:Y:S01]  /*1a360*/  IMAD.MOV.U32 R3, RZ, RZ, 0x181f ;  /* 0x0000181fff037424 */ /* 0x000fe200078e00ff */
[----:B------:R-:W-:Y:S02]  /*1a370*/  MOV R2, 0x1a390 ;  /* 0x0001a39000027802 */ /* 0x000fe40000000f00 */
[----:B------:R-:W-:Y:S05]  /*1a380*/  CALL.REL.NOINC `($__internal_5_$__cuda_sm70_shflsync_idx_p) ;  /* 0x0000174000007944 */ /* 0x000fea0003c00000 */
[----:B------:R-:W-:Y:S01]  /*1a390*/  MOV R7, R58 ;  /* 0x0000003a00077202 */ /* 0x000fe20000000f00 */
[----:B------:R-:W-:Y:S05]  /*1a3a0*/  BRA `(.L_x_436) ;  /* 0xffffb58000007947 */ /* 0x000fea000383ffff */
.L_x_353:
[----:B------:R-:W-:Y:S01]  /*1a3b0*/  IMAD.MOV.U32 R56, RZ, RZ, R6 ;  /* 0x000000ffff387224 */ /* 0x000fe200078e0006 */
[----:B------:R-:W-:Y:S01]  /*1a3c0*/  MOV R47, RZ ;  /* 0x000000ff002f7202 */ /* 0x000fe20000000f00 */
[----:B------:R-:W-:Y:S01]  /*1a3d0*/  IMAD.MOV.U32 R3, RZ, RZ, 0x181f ;  /* 0x0000181fff037424 */ /* 0x000fe200078e00ff */
[----:B------:R-:W-:-:S02]  /*1a3e0*/  MOV R2, 0x1a400 ;  /* 0x0001a40000027802 */ /* 0x000fc40000000f00 */
[----:B-12---:R-:W-:Y:S05]  /*1a3f0*/  CALL.REL.NOINC `($__internal_5_$__cuda_sm70_shflsync_idx_p) ;  /* 0x000016d000007944 */ /* 0x006fea0003c00000 */
[----:B------:R-:W-:Y:S01]  /*1a400*/  MOV R2, R58 ;  /* 0x0000003a00027202 */ /* 0x000fe20000000f00 */
[----:B------:R-:W-:Y:S05]  /*1a410*/  BRA `(.L_x_437) ;  /* 0xffffb53000007947 */ /* 0x000fea000383ffff */
.L_x_354:
[----:B------:R-:W-:Y:S01]  /*1a420*/  IMAD.MOV.U32 R56, RZ, RZ, R5 ;  /* 0x000000ffff387224 */ /* 0x000fe200078e0005 */
[----:B------:R-:W-:Y:S01]  /*1a430*/  MOV R47, 0x1 ;  /* 0x00000001002f7802 */ /* 0x000fe20000000f00 */
[----:B--2---:R-:W-:Y:S01]  /*1a440*/  IMAD.MOV.U32 R3, RZ, RZ, 0x181f ;  /* 0x0000181fff037424 */ /* 0x004fe200078e00ff */
[----:B------:R-:W-:-:S02]  /*1a450*/  MOV R2, 0x1a470 ;  /* 0x0001a47000027802 */ /* 0x000fc40000000f00 */
[----:B-1-3--:R-:W-:Y:S05]  /*1a460*/  CALL.REL.NOINC `($__internal_5_$__cuda_sm70_shflsync_idx_p) ;  /* 0x0000166000007944 */ /* 0x00afea0003c00000 */
        /* <DEDUP_REMOVED lines=8> */
.L_x_355:
[----:B------:R-:W-:Y:S01]  /*1a4f0*/  IMAD.MOV.U32 R56, RZ, RZ, R5 ;  /* 0x000000ffff387224 */ /* 0x000fe200078e0005 */
[----:B------:R-:W-:Y:S01]  /*1a500*/  MOV R47, 0x2 ;  /* 0x00000002002f7802 */ /* 0x000fe20000000f00 */
[----:B-1----:R-:W-:Y:S01]  /*1a510*/  IMAD.MOV.U32 R3, RZ, RZ, 0x181f ;  /* 0x0000181fff037424 */ /* 0x002fe200078e00ff */
[----:B------:R-:W-:Y:S02]  /*1a520*/  MOV R2, 0x1a540 ;  /* 0x0001a54000027802 */ /* 0x000fe40000000f00 */
[----:B---34-:R-:W-:Y:S05]  /*1a530*/  CALL.REL.NOINC `($__internal_5_$__cuda_sm70_shflsync_idx_p) ;  /* 0x0000159000007944 */ /* 0x018fea0003c00000 */
[----:B------:R-:W-:Y:S01]  /*1a540*/  MOV R7, R58 ;  /* 0x0000003a00077202 */ /* 0x000fe20000000f00 */
[----:B------:R-:W-:Y:S05]  /*1a550*/  BRA `(.L_x_439) ;  /* 0xffffb4d000007947 */ /* 0x000fea000383ffff */
.L_x_356:
[----:B------:R-:W-:Y:S01]  /*1a560*/  IMAD.MOV.U32 R56, RZ, RZ, R6 ;  /* 0x000000ffff387224 */ /* 0x000fe200078e0006 */
[----:B------:R-:W-:Y:S01]  /*1a570*/  MOV R47, 0x2 ;  /* 0x00000002002f7802 */ /* 0x000fe20000000f00 */
[----:B-1----:R-:W-:Y:S01]  /*1a580*/  IMAD.MOV.U32 R3, RZ, RZ, 0x181f ;  /* 0x0000181fff037424 */ /* 0x002fe200078e00ff */
[----:B------:R-:W-:Y:S02]  /*1a590*/  MOV R2, 0x1a5b0 ;  /* 0x0001a5b000027802 */ /* 0x000fe40000000f00 */
[----:B--234-:R-:W-:Y:S05]  /*1a5a0*/  CALL.REL.NOINC `($__internal_5_$__cuda_sm70_shflsync_idx_p) ;  /* 0x0000152000007944 */ /* 0x01cfea0003c00000 */
[----:B------:R-:W-:Y:S01]  /*1a5b0*/  MOV R2, R58 ;  /* 0x0000003a00027202 */ /* 0x000fe20000000f00 */
[----:B------:R-:W-:Y:S05]  /*1a5c0*/  BRA `(.L_x_440) ;  /* 0xffffb48000007947 */ /* 0x000fea000383ffff */
.L_x_357:
[----:B------:R-:W-:Y:S01]  /*1a5d0*/  IMAD.MOV.U32 R56, RZ, RZ, R5 ;  /* 0x000000ffff387224 */ /* 0x000fe200078e0005 */
[----:B------:R-:W-:Y:S01]  /*1a5e0*/  MOV R47, 0x3 ;  /* 0x00000003002f7802 */ /* 0x000fe20000000f00 */
[----:B--2---:R-:W-:Y:S01]  /*1a5f0*/  IMAD.MOV.U32 R3, RZ, RZ, 0x181f ;  /* 0x0000181fff037424 */ /* 0x004fe200078e00ff */
[----:B------:R-:W-:-:S02]  /*1a600*/  MOV R2, 0x1a620 ;  /* 0x0001a62000027802 */ /* 0x000fc40000000f00 */
[----:B-1-34-:R-:W-:Y:S05]  /*1a610*/  CALL.REL.NOINC `($__internal_5_$__cuda_sm70_shflsync_idx_p) ;  /* 0x000014b000007944 */ /* 0x01afea0003c00000 */
        /* <DEDUP_REMOVED lines=8> */
.L_x_358:
[----:B------:R-:W-:Y:S01]  /*1a6a0*/  IMAD.MOV.U32 R56, RZ, RZ, R5 ;  /* 0x000000ffff387224 */ /* 0x000fe200078e0005 */
[----:B------:R-:W-:Y:S01]  /*1a6b0*/  MOV R47, 0x4 ;  /* 0x00000004002f7802 */ /* 0x000fe20000000f00 */
[----:B--2---:R-:W-:Y:S01]  /*1a6c0*/  IMAD.MOV.U32 R3, RZ, RZ, 0x181f ;  /* 0x0000181fff037424 */ /* 0x004fe200078e00ff */
[----:B------:R-:W-:Y:S02]  /*1a6d0*/  MOV R2, 0x1a6f0 ;  /* 0x0001a6f000027802 */ /* 0x000fe40000000f00 */
[----:B-1-34-:R-:W-:Y:S05]  /*1a6e0*/  CALL.REL.NOINC `($__internal_5_$__cuda_sm70_shflsync_idx_p) ;  /* 0x000013e000007944 */ /* 0x01afea0003c00000 */
[----:B------:R-:W-:Y:S01]  /*1a6f0*/  MOV R7, R58 ;  /* 0x0000003a00077202 */ /* 0x000fe20000000f00 */
[----:B------:R-:W-:Y:S05]  /*1a700*/  BRA `(.L_x_442) ;  /* 0xffffb43000007947 */ /* 0x000fea000383ffff */
.L_x_359:
[----:B------:R-:W-:Y:S01]  /*1a710*/  IMAD.MOV.U32 R56, RZ, RZ, R6 ;  /* 0x000000ffff387224 */ /* 0x000fe200078e0006 */
[----:B------:R-:W-:Y:S01]  /*1a720*/  MOV R47, 0x4 ;  /* 0x00000004002f7802 */ /* 0x000fe20000000f00 */
[----:B--2---:R-:W-:Y:S01]  /*1a730*/  IMAD.MOV.U32 R3, RZ, RZ, 0x181f ;  /* 0x0000181fff037424 */ /* 0x004fe200078e00ff */
[----:B------:R-:W-:Y:S02]  /*1a740*/  MOV R2, 0x1a760 ;  /* 0x0001a76000027802 */ /* 0x000fe40000000f00 */
[----:B-1-34-:R-:W-:Y:S05]  /*1a750*/  CALL.REL.NOINC `($__internal_5_$__cuda_sm70_shflsync_idx_p) ;  /* 0x0000137000007944 */ /* 0x01afea0003c00000 */
[----:B------:R-:W-:Y:S01]  /*1a760*/  MOV R2, R58 ;  /* 0x0000003a00027202 */ /* 0x000fe20000000f00 */
[----:B------:R-:W-:Y:S05]  /*1a770*/  BRA `(.L_x_443) ;  /* 0xffffb3e000007947 */ /* 0x000fea000383ffff */
.L_x_360:
[----:B------:R-:W-:Y:S01]  /*1a780*/  IMAD.MOV.U32 R56, RZ, RZ, R5 ;  /* 0x000000ffff387224 */ /* 0x000fe200078e0005 */
[----:B------:R-:W-:Y:S01]  /*1a790*/  MOV R47, 0x5 ;  /* 0x00000005002f7802 */ /* 0x000fe20000000f00 */
[----:B-1----:R-:W-:Y:S01]  /*1a7a0*/  IMAD.MOV.U32 R3, RZ, RZ, 0x181f ;  /* 0x0000181fff037424 */ /* 0x002fe200078e00ff */
[----:B------:R-:W-:-:S02]  /*1a7b0*/  MOV R2, 0x1a7d0 ;  /* 0x0001a7d000027802 */ /* 0x000fc40000000f00 */
[----:B--234-:R-:W-:Y:S05]  /*1a7c0*/  CALL.REL.NOINC `($__internal_5_$__cuda_sm70_shflsync_idx_p) ;  /* 0x0000130000007944 */ /* 0x01cfea0003c00000 */
        /* <DEDUP_REMOVED lines=8> */
.L_x_361:
[----:B------:R-:W-:Y:S01]  /*1a850*/  IMAD.MOV.U32 R56, RZ, RZ, R5 ;  /* 0x000000ffff387224 */ /* 0x000fe200078e0005 */
[----:B------:R-:W-:Y:S01]  /*1a860*/  MOV R47, 0x6 ;  /* 0x00000006002f7802 */ /* 0x000fe20000000f00 */
[----:B--2---:R-:W-:Y:S01]  /*1a870*/  IMAD.MOV.U32 R3, RZ, RZ, 0x181f ;  /* 0x0000181fff037424 */ /* 0x004fe200078e00ff */
[----:B------:R-:W-:Y:S02]  /*1a880*/  MOV R2, 0x1a8a0 ;  /* 0x0001a8a000027802 */ /* 0x000fe40000000f00 */
[----:B-1--4-:R-:W-:Y:S05]  /*1a890*/  CALL.REL.NOINC `($__internal_5_$__cuda_sm70_shflsync_idx_p) ;  /* 0x0000123000007944 */ /* 0x012fea0003c00000 */
[----:B------:R-:W-:Y:S01]  /*1a8a0*/  MOV R7, R58 ;  /* 0x0000003a00077202 */ /* 0x000fe20000000f00 */
[----:B------:R-:W-:Y:S05]  /*1a8b0*/  BRA `(.L_x_445) ;  /* 0xffffb39000007947 */ /* 0x000fea000383ffff */
.L_x_362:
[----:B------:R-:W-:Y:S01]  /*1a8c0*/  IMAD.MOV.U32 R56, RZ, RZ, R6 ;  /* 0x000000ffff387224 */ /* 0x000fe200078e0006 */
[----:B------:R-:W-:Y:S01]  /*1a8d0*/  MOV R47, 0x6 ;  /* 0x00000006002f7802 */ /* 0x000fe20000000f00 */
[----:B--2---:R-:W-:Y:S01]  /*1a8e0*/  IMAD.MOV.U32 R3, RZ, RZ, 0x181f ;  /* 0x0000181fff037424 */ /* 0x004fe200078e00ff */
[----:B------:R-:W-:Y:S02]  /*1a8f0*/  MOV R2, 0x1a910 ;  /* 0x0001a91000027802 */ /* 0x000fe40000000f00 */
[----:B-1-34-:R-:W-:Y:S05]  /*1a900*/  CALL.REL.NOINC `($__internal_5_$__cuda_sm70_shflsync_idx_p) ;  /* 0x000011c000007944 */ /* 0x01afea0003c00000 */
[----:B------:R-:W-:Y:S01]  /*1a910*/  MOV R2, R58 ;  /* 0x0000003a00027202 */ /* 0x000fe20000000f00 */
[----:B------:R-:W-:Y:S05]  /*1a920*/  BRA `(.L_x_446) ;  /* 0xffffb34000007947 */ /* 0x000fea000383ffff */
.L_x_363:
[----:B------:R-:W-:Y:S01]  /*1a930*/  IMAD.MOV.U32 R56, RZ, RZ, R5 ;  /* 0x000000ffff387224 */ /* 0x000fe200078e0005 */
[----:B------:R-:W-:Y:S01]  /*1a940*/  MOV R47, 0x7 ;  /* 0x00000007002f7802 */ /* 0x000fe20000000f00 */
[----:B-1----:R-:W-:Y:S01]  /*1a950*/  IMAD.MOV.U32 R3, RZ, RZ, 0x181f ;  /* 0x0000181fff037424 */ /* 0x002fe200078e00ff */
[----:B------:R-:W-:-:S02]  /*1a960*/  MOV R2, 0x1a980 ;  /* 0x0001a98000027802 */ /* 0x000fc40000000f00 */
[----:B--2-4-:R-:W-:Y:S05]  /*1a970*/  CALL.REL.NOINC `($__internal_5_$__cuda_sm70_shflsync_idx_p) ;  /* 0x0000115000007944 */ /* 0x014fea0003c00000 */
        /* <DEDUP_REMOVED lines=8> */
.L_x_365:
[----:B------:R-:W-:Y:S01]  /*1aa00*/  IMAD.MOV.U32 R56, RZ, RZ, R5 ;  /* 0x000000ffff387224 */ /* 0x000fe200078e0005 */
[----:B------:R-:W-:Y:S01]  /*1aa10*/  MOV R47, RZ ;  /* 0x000000ff002f7202 */ /* 0x000fe20000000f00 */
[----:B------:R-:W-:Y:S01]  /*1aa20*/  IMAD.MOV.U32 R3, RZ, RZ, 0x1c1f ;  /* 0x00001c1fff037424 */ /* 0x000fe200078e00ff */
[----:B------:R-:W-:Y:S02]  /*1aa30*/  MOV R2, 0x1aa50 ;  /* 0x0001aa5000027802 */ /* 0x000fe40000000f00 */
[----:B------:R-:W-:Y:S05]  /*1aa40*/  CALL.REL.NOINC `($__internal_5_$__cuda_sm70_shflsync_idx_p) ;  /* 0x0000108000007944 */ /* 0x000fea0003c00000 */
[----:B------:R-:W-:Y:S01]  /*1aa50*/  MOV R4, R58 ;  /* 0x0000003a00047202 */ /* 0x000fe20000000f00 */
[----:B------:R-:W-:Y:S05]  /*1aa60*/  BRA `(.L_x_448) ;  /* 0xffffb50000007947 */ /* 0x000fea000383ffff */
.L_x_366:
[----:B------:R-:W-:Y:S01]  /*1aa70*/  IMAD.MOV.U32 R56, RZ, RZ, R12 ;  /* 0x000000ffff387224 */ /* 0x000fe200078e000c */
[----:B------:R-:W-:Y:S01]  /*1aa80*/  MOV R47, RZ ;  /* 0x000000ff002f7202 */ /* 0x000fe20000000f00 */
[----:B------:R-:W-:Y:S01]  /*1aa90*/  IMAD.MOV.U32 R3, RZ, RZ, 0x1c1f ;  /* 0x00001c1fff037424 */ /* 0x000fe200078e00ff */
[----:B------:R-:W-:Y:S02]  /*1aaa0*/  MOV R2, 0x1aac0 ;  /* 0x0001aac000027802 */ /* 0x000fe40000000f00 */
[----:B-12---:R-:W-:Y:S05]  /*1aab0*/  CALL.REL.NOINC `($__internal_5_$__cuda_sm70_shflsync_idx_p) ;  /* 0x0000101000007944 */ /* 0x006fea0003c00000 */
[----:B------:R-:W-:Y:S01]  /*1aac0*/  MOV R0, R58 ;  /* 0x0000003a00007202 */ /* 0x000fe20000000f00 */
[----:B------:R-:W-:Y:S05]  /*1aad0*/  BRA `(.L_x_449) ;  /* 0xffffb4b000007947 */ /* 0x000fea000383ffff */
.L_x_369:
[----:B------:R-:W-:Y:S01]  /*1aae0*/  IMAD.MOV.U32 R56, RZ, RZ, R5 ;  /* 0x000000ffff387224 */ /* 0x000fe200078e0005 */
[----:B------:R-:W-:Y:S01]  /*1aaf0*/  MOV R47, 0x1 ;  /* 0x00000001002f7802 */ /* 0x000fe20000000f00 */
[----:B----4-:R-:W-:Y:S01]  /*1ab00*/  IMAD.MOV.U32 R3, RZ, RZ, 0x1c1f ;  /* 0x00001c1fff037424 */ /* 0x010fe200078e00ff */
[----:B------:R-:W-:-:S02]  /*1ab10*/  MOV R2, 0x1ab30 ;  /* 0x0001ab3000027802 */ /* 0x000fc40000000f00 */
[----:B-123--:R-:W-:Y:S05]  /*1ab20*/  CALL.REL.NOINC `($__internal_5_$__cuda_sm70_shflsync_idx_p) ;  /* 0x00000fa000007944 */ /* 0x00efea0003c00000 */
        /* <DEDUP_REMOVED lines=8> */
.L_x_372:
[----:B------:R-:W-:Y:S01]  /*1abb0*/  IMAD.MOV.U32 R56, RZ, RZ, R5 ;  /* 0x000000ffff387224 */ /* 0x000fe200078e0005 */
[----:B------:R-:W-:Y:S01]  /*1abc0*/  MOV R47, 0x2 ;  /* 0x00000002002f7802 */ /* 0x000fe20000000f00 */
[----:B-1----:R-:W-:Y:S01]  /*1abd0*/  IMAD.MOV.U32 R3, RZ, RZ, 0x1c1f ;  /* 0x00001c1fff037424 */ /* 0x002fe200078e00ff */
[----:B------:R-:W-:Y:S02]  /*1abe0*/  MOV R2, 0x1ac00 ;  /* 0x0001ac0000027802 */ /* 0x000fe40000000f00 */
[----:B--234-:R-:W-:Y:S05]  /*1abf0*/  CALL.REL.NOINC `($__internal_5_$__cuda_sm70_shflsync_idx_p) ;  /* 0x00000ed000007944 */ /* 0x01cfea0003c00000 */
[----:B------:R-:W-:Y:S01]  /*1ac00*/  MOV R4, R58 ;  /* 0x0000003a00047202 */ /* 0x000fe20000000f00 */
[----:B------:R-:W-:Y:S05]  /*1ac10*/  BRA `(.L_x_451) ;  /* 0xffffba2000007947 */ /* 0x000fea000383ffff */
.L_x_373:
[----:B------:R-:W-:Y:S01]  /*1ac20*/  IMAD.MOV.U32 R56, RZ, RZ, R12 ;  /* 0x000000ffff387224 */ /* 0x000fe200078e000c */
[----:B------:R-:W-:Y:S01]  /*1ac30*/  MOV R47, 0x2 ;  /* 0x00000002002f7802 */ /* 0x000fe20000000f00 */
[----:B------:R-:W-:Y:S01]  /*1ac40*/  IMAD.MOV.U32 R3, RZ, RZ, 0x1c1f ;  /* 0x00001c1fff037424 */ /* 0x000fe200078e00ff */
[----:B------:R-:W-:Y:S02]  /*1ac50*/  MOV R2, 0x1ac70 ;  /* 0x0001ac7000027802 */ /* 0x000fe40000000f00 */
[----:B-1234-:R-:W-:Y:S05]  /*1ac60*/  CALL.REL.NOINC `($__internal_5_$__cuda_sm70_shflsync_idx_p) ;  /* 0x00000e6000007944 */ /* 0x01efea0003c00000 */
[----:B------:R-:W-:Y:S01]  /*1ac70*/  MOV R0, R58 ;  /* 0x0000003a00007202 */ /* 0x000fe20000000f00 */
[----:B------:R-:W-:Y:S05]  /*1ac80*/  BRA `(.L_x_452) ;  /* 0xffffb9d000007947 */ /* 0x000fea000383ffff */
.L_x_376:
        /* <DEDUP_REMOVED lines=13> */
.L_x_380:
[----:B------:R-:W-:Y:S01]  /*1ad60*/  IMAD.MOV.U32 R56, RZ, RZ, R5 ;  /* 0x000000ffff387224 */ /* 0x000fe200078e0005 */
[----:B------:R-:W-:Y:S01]  /*1ad70*/  MOV R47, RZ ;  /* 0x000000ff002f7202 */ /* 0x000fe20000000f00 */
[----:B------:R-:W-:Y:S01]  /*1ad80*/  IMAD.MOV.U32 R3, RZ, RZ, 0x181f ;  /* 0x0000181fff037424 */ /* 0x000fe200078e00ff */
[----:B------:R-:W-:Y:S02]  /*1ad90*/  MOV R2, 0x1adb0 ;  /* 0x0001adb000027802 */ /* 0x000fe40000000f00 */
[----:B------:R-:W-:Y:S05]  /*1ada0*/  CALL.REL.NOINC `($__internal_5_$__cuda_sm70_shflsync_idx_p) ;  /* 0x00000d2000007944 */ /* 0x000fea0003c00000 */
[----:B------:R-:W-:Y:S01]  /*1adb0*/  MOV R7, R58 ;  /* 0x0000003a00077202 */ /* 0x000fe20000000f00 */
[----:B------:R-:W-:Y:S05]  /*1adc0*/  BRA `(.L_x_454) ;  /* 0xffffc74000007947 */ /* 0x000fea000383ffff */
.L_x_381:
[----:B------:R-:W-:Y:S01]  /*1add0*/  IMAD.MOV.U32 R56, RZ, RZ, R6 ;  /* 0x000000ffff387224 */ /* 0x000fe200078e0006 */
[----:B------:R-:W-:Y:S01]  /*1ade0*/  MOV R47, RZ ;  /* 0x000000ff002f7202 */ /* 0x000fe20000000f00 */
[----:B------:R-:W-:Y:S01]  /*1adf0*/  IMAD.MOV.U32 R3, RZ, RZ, 0x181f ;  /* 0x0000181fff037424 */ /* 0x000fe200078e00ff */
[----:B------:R-:W-:Y:S02]  /*1ae00*/  MOV R2, 0x1ae20 ;  /* 0x0001ae2000027802 */ /* 0x000fe40000000f00 */
[----:B-12---:R-:W-:Y:S05]  /*1ae10*/  CALL.REL.NOINC `($__internal_5_$__cuda_sm70_shflsync_idx_p) ;  /* 0x00000cb000007944 */ /* 0x006fea0003c00000 */
[----:B------:R-:W-:Y:S01]  /*1ae20*/  MOV R2, R58 ;  /* 0x0000003a00027202 */ /* 0x000fe20000000f00 */
[----:B------:R-:W-:Y:S05]  /*1ae30*/  BRA `(.L_x_455) ;  /* 0xffffc6f000007947 */ /* 0x000fea000383ffff */
.L_x_382:
        /* <DEDUP_REMOVED lines=13> */
.L_x_383:
[----:B------:R-:W-:Y:S01]  /*1af10*/  IMAD.MOV.U32 R56, RZ, RZ, R5 ;  /* 0x000000ffff387224 */ /* 0x000fe200078e0005 */
[----:B------:R-:W-:Y:S01]  /*1af20*/  MOV R47, 0x2 ;  /* 0x00000002002f7802 */ /* 0x000fe20000000f00 */
[----:B-1----:R-:W-:Y:S01]  /*1af30*/  IMAD.MOV.U32 R3, RZ, RZ, 0x181f ;  /* 0x0000181fff037424 */ /* 0x002fe200078e00ff */
[----:B------:R-:W-:Y:S02]  /*1af40*/  MOV R2, 0x1af60 ;  /* 0x0001af6000027802 */ /* 0x000fe40000000f00 */
[----:B---34-:R-:W-:Y:S05]  /*1af50*/  CALL.REL.NOINC `($__internal_5_$__cuda_sm70_shflsync_idx_p) ;  /* 0x00000b7000007944 */ /* 0x018fea0003c00000 */
[----:B------:R-:W-:Y:S01]  /*1af60*/  MOV R7, R58 ;  /* 0x0000003a00077202 */ /* 0x000fe20000000f00 */
[----:B------:R-:W-:Y:S05]  /*1af70*/  BRA `(.L_x_457) ;  /* 0xffffc6a000007947 */ /* 0x000fea000383ffff */
.L_x_384:
[----:B------:R-:W-:Y:S01]  /*1af80*/  IMAD.MOV.U32 R56, RZ, RZ, R6 ;  /* 0x000000ffff387224 */ /* 0x000fe200078e0006 */
[----:B------:R-:W-:Y:S01]  /*1af90*/  MOV R47, 0x2 ;  /* 0x00000002002f7802 */ /* 0x000fe20000000f00 */
[----:B-1----:R-:W-:Y:S01]  /*1afa0*/  IMAD.MOV.U32 R3, RZ, RZ, 0x181f ;  /* 0x0000181fff037424 */ /* 0x002fe200078e00ff */
[----:B------:R-:W-:Y:S02]  /*1afb0*/  MOV R2, 0x1afd0 ;  /* 0x0001afd000027802 */ /* 0x000fe40000000f00 */
[----:B--234-:R-:W-:Y:S05]  /*1afc0*/  CALL.REL.NOINC `($__internal_5_$__cuda_sm70_shflsync_idx_p) ;  /* 0x00000b0000007944 */ /* 0x01cfea0003c00000 */
[----:B------:R-:W-:Y:S01]  /*1afd0*/  MOV R2, R58 ;  /* 0x0000003a00027202 */ /* 0x000fe20000000f00 */
[----:B------:R-:W-:Y:S05]  /*1afe0*/  BRA `(.L_x_458) ;  /* 0xffffc65000007947 */ /* 0x000fea000383ffff */
.L_x_385:
        /* <DEDUP_REMOVED lines=13> */
.L_x_386:
[----:B------:R-:W-:Y:S01]  /*1b0c0*/  IMAD.MOV.U32 R56, RZ, RZ, R5 ;  /* 0x000000ffff387224 */ /* 0x000fe200078e0005 */
[----:B------:R-:W-:Y:S01]  /*1b0d0*/  MOV R47, 0x4 ;  /* 0x00000004002f7802 */ /* 0x000fe20000000f00 */
[----:B--2---:R-:W-:Y:S01]  /*1b0e0*/  IMAD.MOV.U32 R3, RZ, RZ, 0x181f ;  /* 0x0000181fff037424 */ /* 0x004fe200078e00ff */
[----:B------:R-:W-:Y:S02]  /*1b0f0*/  MOV R2, 0x1b110 ;  /* 0x0001b11000027802 */ /* 0x000fe40000000f00 */
[----:B-1-34-:R-:W-:Y:S05]  /*1b100*/  CALL.REL.NOINC `($__internal_5_$__cuda_sm70_shflsync_idx_p) ;  /* 0x000009c000007944 */ /* 0x01afea0003c00000 */
[----:B------:R-:W-:Y:S01]  /*1b110*/  MOV R7, R58 ;  /* 0x0000003a00077202 */ /* 0x000fe20000000f00 */
[----:B------:R-:W-:Y:S05]  /*1b120*/  BRA `(.L_x_460) ;  /* 0xffffc60000007947 */ /* 0x000fea000383ffff */
.L_x_387:
[----:B------:R-:W-:Y:S01]  /*1b130*/  IMAD.MOV.U32 R56, RZ, RZ, R6 ;  /* 0x000000ffff387224 */ /* 0x000fe200078e0006 */
[----:B------:R-:W-:Y:S01]  /*1b140*/  MOV R47, 0x4 ;  /* 0x00000004002f7802 */ /* 0x000fe20000000f00 */
[----:B--2---:R-:W-:Y:S01]  /*1b150*/  IMAD.MOV.U32 R3, RZ, RZ, 0x181f ;  /* 0x0000181fff037424 */ /* 0x004fe200078e00ff */
[----:B------:R-:W-:Y:S02]  /*1b160*/  MOV R2, 0x1b180 ;  /* 0x0001b18000027802 */ /* 0x000fe40000000f00 */
[----:B-1-34-:R-:W-:Y:S05]  /*1b170*/  CALL.REL.NOINC `($__internal_5_$__cuda_sm70_shflsync_idx_p) ;  /* 0x0000095000007944 */ /* 0x01afea0003c00000 */
[----:B------:R-:W-:Y:S01]  /*1b180*/  MOV R2, R58 ;  /* 0x0000003a00027202 */ /* 0x000fe20000000f00 */
[----:B------:R-:W-:Y:S05]  /*1b190*/  BRA `(.L_x_461) ;  /* 0xffffc5b000007947 */ /* 0x000fea000383ffff */
.L_x_388:
        /* <DEDUP_REMOVED lines=13> */
.L_x_389:
[----:B------:R-:W-:Y:S01]  /*1b270*/  IMAD.MOV.U32 R56, RZ, RZ, R5 ;  /* 0x000000ffff387224 */ /* 0x000fe200078e0005 */
[----:B------:R-:W-:Y:S01]  /*1b280*/  MOV R47, 0x6 ;  /* 0x00000006002f7802 */ /* 0x000fe20000000f00 */
[----:B--2---:R-:W-:Y:S01]  /*1b290*/  IMAD.MOV.U32 R3, RZ, RZ, 0x181f ;  /* 0x0000181fff037424 */ /* 0x004fe200078e00ff */
[----:B------:R-:W-:Y:S02]  /*1b2a0*/  MOV R2, 0x1b2c0 ;  /* 0x0001b2c000027802 */ /* 0x000fe40000000f00 */
[----:B-1--4-:R-:W-:Y:S05]  /*1b2b0*/  CALL.REL.NOINC `($__internal_5_$__cuda_sm70_shflsync_idx_p) ;  /* 0x0000081000007944 */ /* 0x012fea0003c00000 */
[----:B------:R-:W-:Y:S01]  /*1b2c0*/  MOV R7, R58 ;  /* 0x0000003a00077202 */ /* 0x000fe20000000f00 */
[----:B------:R-:W-:Y:S05]  /*1b2d0*/  BRA `(.L_x_463) ;  /* 0xffffc56000007947 */ /* 0x000fea000383ffff */
.L_x_390:
[----:B------:R-:W-:Y:S01]  /*1b2e0*/  IMAD.MOV.U32 R56, RZ, RZ, R6 ;  /* 0x000000ffff387224 */ /* 0x000fe200078e0006 */
[----:B------:R-:W-:Y:S01]  /*1b2f0*/  MOV R47, 0x6 ;  /* 0x00000006002f7802 */ /* 0x000fe20000000f00 */
[----:B--2---:R-:W-:Y:S01]  /*1b300*/  IMAD.MOV.U32 R3, RZ, RZ, 0x181f ;  /* 0x0000181fff037424 */ /* 0x004fe200078e00ff */
[----:B------:R-:W-:Y:S02]  /*1b310*/  MOV R2, 0x1b330 ;  /* 0x0001b33000027802 */ /* 0x000fe40000000f00 */
[----:B-1-34-:R-:W-:Y:S05]  /*1b320*/  CALL.REL.NOINC `($__internal_5_$__cuda_sm70_shflsync_idx_p) ;  /* 0x000007a000007944 */ /* 0x01afea0003c00000 */
[----:B------:R-:W-:Y:S01]  /*1b330*/  MOV R2, R58 ;  /* 0x0000003a00027202 */ /* 0x000fe20000000f00 */
[----:B------:R-:W-:Y:S05]  /*1b340*/  BRA `(.L_x_464) ;  /* 0xffffc51000007947 */ /* 0x000fea000383ffff */
.L_x_391:
        /* <DEDUP_REMOVED lines=13> */
.L_x_393:
[----:B------:R-:W-:Y:S01]  /*1b420*/  IMAD.MOV.U32 R56, RZ, RZ, R46 ;  /* 0x000000ffff387224 */ /* 0x000fe200078e002e */
[----:B------:R-:W-:Y:S01]  /*1b430*/  MOV R47, RZ ;  /* 0x000000ff002f7202 */ /* 0x000fe20000000f00 */
[----:B----4-:R-:W-:Y:S01]  /*1b440*/  IMAD.MOV.U32 R3, RZ, RZ, 0x1f ;  /* 0x0000001fff037424 */ /* 0x010fe200078e00ff */
[----:B------:R-:W-:Y:S02]  /*1b450*/  MOV R2, 0x1b470 ;  /* 0x0001b47000027802 */ /* 0x000fe40000000f00 */
[----:B------:R-:W-:Y:S05]  /*1b460*/  CALL.REL.NOINC `($__internal_5_$__cuda_sm70_shflsync_idx_p) ;  /* 0x0000066000007944 */ /* 0x000fea0003c00000 */
[----:B------:R-:W-:Y:S01]  /*1b470*/  MOV R9, R58 ;  /* 0x0000003a00097202 */ /* 0x000fe20000000f00 */
[----:B------:R-:W-:Y:S05]  /*1b480*/  BRA `(.L_x_466) ;  /* 0xffffc5a000007947 */ /* 0x000fea000383ffff */
.L_x_394:
[----:B------:R-:W-:Y:S01]  /*1b490*/  IMAD.MOV.U32 R56, RZ, RZ, R46 ;  /* 0x000000ffff387224 */ /* 0x000fe200078e002e */
[----:B------:R-:W-:Y:S01]  /*1b4a0*/  MOV R47, 0x1 ;  /* 0x00000001002f7802 */ /* 0x000fe20000000f00 */
[----:B----4-:R-:W-:Y:S01]  /*1b4b0*/  IMAD.MOV.U32 R3, RZ, RZ, 0x1f ;  /* 0x0000001fff037424 */ /* 0x010fe200078e00ff */
[----:B------:R-:W-:Y:S02]  /*1b4c0*/  MOV R2, 0x1b4e0 ;  /* 0x0001b4e000027802 */ /* 0x000fe40000000f00 */
[----:B-12---:R-:W-:Y:S05]  /*1b4d0*/  CALL.REL.NOINC `($__internal_5_$__cuda_sm70_shflsync_idx_p) ;  /* 0x000005f000007944 */ /* 0x006fea0003c00000 */
[----:B------:R-:W-:Y:S01]  /*1b4e0*/  MOV R8, R58 ;  /* 0x0000003a00087202 */ /* 0x000fe20000000f00 */
[----:B------:R-:W-:Y:S05]  /*1b4f0*/  BRA `(.L_x_467) ;  /* 0xffffc55000007947 */ /* 0x000fea000383ffff */
.L_x_395:
[----:B------:R-:W-:Y:S02]  /*1b500*/  MOV R2, 0x1 ;  /* 0x0000000100027802 */ /* 0x000fe40000000f00 */
[----:B------:R-:W-:-:S02]  /*1b510*/  MOV R3, 0x1b530 ;  /* 0x0001b53000037802 */ /* 0x000fc40000000f00 */
[----:B-123--:R-:W-:Y:S05]  /*1b520*/  CALL.REL.NOINC `($__internal_6_$__cuda_sm70_shflsync_up_p) ;  /* 0x000005f000007944 */ /* 0x00efea0003c00000 */
[----:B------:R-:W-:Y:S05]  /*1b530*/  BRA `(.L_x_468) ;  /* 0xffffc64000007947 */ /* 0x000fea000383ffff */
.L_x_396:
[----:B------:R-:W-:Y:S02]  /*1b540*/  MOV R2, 0x2 ;  /* 0x0000000200027802 */ /* 0x000fe40000000f00 */
[----:B------:R-:W-:-:S02]  /*1b550*/  MOV R3, 0x1b570 ;  /* 0x0001b57000037802 */ /* 0x000fc40000000f00 */
[----:B-12---:R-:W-:Y:S05]  /*1b560*/  CALL.REL.NOINC `($__internal_6_$__cuda_sm70_shflsync_up_p) ;  /* 0x000005b000007944 */ /* 0x006fea0003c00000 */
        /* <DEDUP_REMOVED lines=24> */
.L_x_400:
[----:B------:R-:W-:Y:S02]  /*1b6f0*/  MOV R2, 0x1 ;  /* 0x0000000100027802 */ /* 0x000fe40000000f00 */
[----:B------:R-:W-:Y:S02]  /*1b700*/  MOV R3, 0x1b720 ;  /* 0x0001b72000037802 */ /* 0x000fe40000000f00 */
[----:B------:R-:W-:Y:S05]  /*1b710*/  CALL.REL.NOINC `($__internal_6_$__cuda_sm70_shflsync_up_p) ;  /* 0x0000040000007944 */ /* 0x000fea0003c00000 */
[----:B------:R-:W-:Y:S01]  /*1b720*/  MOV R2, R4 ;  /* 0x0000000400027202 */ /* 0x000fe20000000f00 */
[----:B------:R-:W-:Y:S05]  /*1b730*/  BRA `(.L_x_470) ;  /* 0xffffc6a000007947 */ /* 0x000fea000383ffff */
.L_x_401:
        /* <DEDUP_REMOVED lines=27> */
.L_x_403:
[----:B------:R-:W-:Y:S02]  /*1b8f0*/  SEL R0, RZ, 0x1, P0 ;  /* 0x00000001ff007807 */ /* 0x000fe40000000000 */
[----:B------:R-:W-:Y:S02]  /*1b900*/  MOV R2, 0x1b920 ;  /* 0x0001b92000027802 */ /* 0x000fe40000000f00 */
[----:B---3--:R-:W-:Y:S05]  /*1b910*/  CALL.REL.NOINC `($__internal_7_$__cuda_sm70_votesync_ballot) ;  /* 0x0000027000007944 */ /* 0x008fea0003c00000 */
[----:B------:R-:W-:Y:S05]  /*1b920*/  BRA `(.L_x_472) ;  /* 0xffffc64000007947 */ /* 0x000fea000383ffff */
.L_x_404:
[----:B------:R-:W-:Y:S01]  /*1b930*/  IMAD.MOV.U32 R56, RZ, RZ, R6 ;  /* 0x000000ffff387224 */ /* 0x000fe200078e0006 */
[----:B--2---:R-:W-:Y:S01]  /*1b940*/  MOV R47, R10 ;  /* 0x0000000a002f7202 */ /* 0x004fe20000000f00 */
[----:B------:R-:W-:Y:S01]  /*1b950*/  IMAD.MOV.U32 R3, RZ, RZ, 0x1f ;  /* 0x0000001fff037424 */ /* 0x000fe200078e00ff */
[----:B------:R-:W-:Y:S02]  /*1b960*/  MOV R2, 0x1b980 ;  /* 0x0001b98000027802 */ /* 0x000fe40000000f00 */
[----:B-1-3--:R-:W-:Y:S05]  /*1b970*/  CALL.REL.NOINC `($__internal_5_$__cuda_sm70_shflsync_idx_p) ;  /* 0x0000015000007944 */ /* 0x00afea0003c00000 */
[----:B------:R-:W-:Y:S01]  /*1b980*/  IMAD.MOV.U32 R8, RZ, RZ, R58 ;  /* 0x000000ffff087224 */ /* 0x000fe200078e003a */
[----:B------:R-:W-:Y:S01]  /*1b990*/  MOV R47, R10 ;  /* 0x0000000a002f7202 */ /* 0x000fe20000000f00 */
[----:B------:R-:W-:Y:S01]  /*1b9a0*/  IMAD.MOV.U32 R56, RZ, RZ, R7 ;  /* 0x000000ffff387224 */ /* 0x000fe200078e0007 */
[----:B------:R-:W-:Y:S02]  /*1b9b0*/  MOV R3, 0x1f ;  /* 0x0000001f00037802 */ /* 0x000fe40000000f00 */
[----:B------:R-:W-:-:S02]  /*1b9c0*/  MOV R2, 0x1b9e0 ;  /* 0x0001b9e000027802 */ /* 0x000fc40000000f00 */
[----:B------:R-:W-:Y:S05]  /*1b9d0*/  CALL.REL.NOINC `($__internal_5_$__cuda_sm70_shflsync_idx_p) ;  /* 0x000000f000007944 */ /* 0x000fea0003c00000 */
[----:B------:R-:W-:Y:S01]  /*1b9e0*/  MOV R7, R58 ;  /* 0x0000003a00077202 */ /* 0x000fe20000000f00 */
[----:B------:R-:W-:Y:S05]  /*1b9f0*/  BRA `(.L_x_473) ;  /* 0xffffc5b000007947 */ /* 0x000fea000383ffff */
.L_x_407:
[----:B------:R-:W-:Y:S01]  /*1ba00*/  IMAD.MOV.U32 R56, RZ, RZ, R4 ;  /* 0x000000ffff387224 */ /* 0x000fe200078e0004 */
[----:B------:R-:W-:Y:S01]  /*1ba10*/  MOV R47, R0 ;  /* 0x00000000002f7202 */ /* 0x000fe20000000f00 */
[----:B------:R-:W-:Y:S01]  /*1ba20*/  IMAD.MOV.U32 R3, RZ, RZ, 0x1f ;  /* 0x0000001fff037424 */ /* 0x000fe200078e00ff */
[----:B------:R-:W-:-:S02]  /*1ba30*/  MOV R2, 0x1ba50 ;  /* 0x0001ba5000027802 */ /* 0x000fc40000000f00 */
[----:B--234-:R-:W-:Y:S05]  /*1ba40*/  CALL.REL.NOINC `($__internal_5_$__cuda_sm70_shflsync_idx_p) ;  /* 0x0000008000007944 */ /* 0x01cfea0003c00000 */
[----:B------:R-:W-:Y:S01]  /*1ba50*/  MOV R12, R58 ;  /* 0x0000003a000c7202 */ /* 0x000fe20000000f00 */
[----:B------:R-:W-:Y:S05]  /*1ba60*/  BRA `(.L_x_406) ;  /* 0xffffc5a000007947 */ /* 0x000fea000383ffff */
        .weak           $__internal_4_$__cuda_sm70_shflsync_bfly_p
        .type           $__internal_4_$__cuda_sm70_shflsync_bfly_p,@function
        .size           $__internal_4_$__cuda_sm70_shflsync_bfly_p,($__internal_5_$__cuda_sm70_shflsync_idx_p - $__internal_4_$__cuda_sm70_shflsync_bfly_p)
$__internal_4_$__cuda_sm70_shflsync_bfly_p:
[----:B------:R-:W-:Y:S02]  /*1ba70*/  MOV R8, 0xffffffff ;  /* 0xffffffff00087802 */ /* 0x000fe40000000f00 */
[----:B------:R-:W-:-:S02]  /*1ba80*/  MOV R3, 0x1f ;  /* 0x0000001f00037802 */ /* 0x000fc40000000f00 */
[----:B------:R-:W-:Y:S04]  /*1ba90*/  WARPSYNC R8 ;  /* 0x0000000800007348 */ /* 0x000fe80003800000 */
[----:B------:R1:W2:Y:S02]  /*1baa0*/  SHFL.BFLY PT, R0, R4, R0, R3 ;  /* 0x0c00000004007389 */ /* 0x0002a400000e0003 */
[----:B-1----:R-:W-:-:S04]  /*1bab0*/  MOV R3, 0x0 ;  /* 0x0000000000037802 */ /* 0x002fc80000000f00 */
[----:B--2---:R-:W-:Y:S05]  /*1bac0*/  RET.REL.NODEC R2 `(_ZN7cutlass13device_kernelIN5flash19enable_sm80_to_sm89INS1_16FlashAttnFwdSm80INS1_25CollectiveMainloopFwdSm80ILi4ELi1ELb0EN4cute5tupleIJNS5_1CILi128EEENS7_ILi80EEENS7_ILi64EEEEEELi64ENS_6half_tEfNS_4arch4Sm80ELb0ELb0ELb1ELb1ELb1ELb1ELb1ELb1EEENS1_21CollectiveEpilogueFwdINS6_IJS8_SA_S9_EEENS6_IJNS7_ILi1EEESI_SI_EEESC_SE_Li128ELb1ELb1ELb1ELb0EEENS1_36VarlenDynamicPersistentTileSchedulerILi128ELi80ELi128ELi128ELb1ELb1ELb0ELb0ELb1ELb1EEEEEEEEEvNT_6ParamsE) ;  /* 0xfffe453002007950 */ /* 0x004fea0003c3ffff */
        .weak           $__internal_5_$__cuda_sm70_shflsync_idx_p
        .type           $__internal_5_$__cuda_sm70_shflsync_idx_p,@function
        .size           $__internal_5_$__cuda_sm70_shflsync_idx_p,($__internal_6_$__cuda_sm70_shflsync_up_p - $__internal_5_$__cuda_sm70_shflsync_idx_p)
$__internal_5_$__cuda_sm70_shflsync_idx_p:
[----:B------:R-:W-:-:S04]  /*1bad0*/  MOV R58, 0xffffffff ;  /* 0xffffffff003a7802 */ /* 0x000fc80000000f00 */
[----:B------:R-:W-:Y:S04]  /*1bae0*/  WARPSYNC R58 ;  /* 0x0000003a00007348 */ /* 0x000fe80003800000 */
[----:B------:R1:W2:Y:S02]  /*1baf0*/  SHFL.IDX PT, R58, R56, R47, R3 ;  /* 0x0000002f383a7389 */ /* 0x0002a400000e0003 */
[----:B-1----:R-:W-:-:S04]  /*1bb00*/  MOV R3, 0x0 ;  /* 0x0000000000037802 */ /* 0x002fc80000000f00 */
[----:B--2---:R-:W-:Y:S05]  /*1bb10*/  RET.REL.NODEC R2 `(_ZN7cutlass13device_kernelIN5flash19enable_sm80_to_sm89INS1_16FlashAttnFwdSm80INS1_25CollectiveMainloopFwdSm80ILi4ELi1ELb0EN4cute5tupleIJNS5_1CILi128EEENS7_ILi80EEENS7_ILi64EEEEEELi64ENS_6half_tEfNS_4arch4Sm80ELb0ELb0ELb1ELb1ELb1ELb1ELb1ELb1EEENS1_21CollectiveEpilogueFwdINS6_IJS8_SA_S9_EEENS6_IJNS7_ILi1EEESI_SI_EEESC_SE_Li128ELb1ELb1ELb1ELb0EEENS1_36VarlenDynamicPersistentTileSchedulerILi128ELi80ELi128ELi128ELb1ELb1ELb0ELb0ELb1ELb1EEEEEEEEEvNT_6ParamsE) ;  /* 0xfffe44e002007950 */ /* 0x004fea0003c3ffff */
        .weak           $__internal_6_$__cuda_sm70_shflsync_up_p
        .type           $__internal_6_$__cuda_sm70_shflsync_up_p,@function
        .size           $__internal_6_$__cuda_sm70_shflsync_up_p,($__internal_7_$__cuda_sm70_votesync_ballot - $__internal_6_$__cuda_sm70_shflsync_up_p)
$__internal_6_$__cuda_sm70_shflsync_up_p:
[----:B------:R-:W-:Y:S02]  /*1bb20*/  IMAD.MOV.U32 R4, RZ, RZ, RZ ;  /* 0x000000ffff047224 */ /* 0x000fe400078e00ff */
[----:B------:R-:W-:-:S04]  /*1bb30*/  IMAD.MOV.U32 R10, RZ, RZ, -0x1 ;  /* 0xffffffffff0a7424 */ /* 0x000fc800078e00ff */
[----:B------:R-:W-:Y:S04]  /*1bb40*/  WARPSYNC R10 ;  /* 0x0000000a00007348 */ /* 0x000fe80003800000 */
[----:B------:R1:W2:Y:S02]  /*1bb50*/  SHFL.UP PT, R4, R0, R2, R4 ;  /* 0x0400000200047389 */ /* 0x0002a400000e0004 */
[----:B-1----:R-:W-:Y:S02]  /*1bb60*/  MOV R2, R3 ;  /* 0x0000000300027202 */ /* 0x002fe40000000f00 */
[----:B------:R-:W-:-:S04]  /*1bb70*/  MOV R3, 0x0 ;  /* 0x0000000000037802 */ /* 0x000fc80000000f00 */
[----:B--2---:R-:W-:Y:S05]  /*1bb80*/  RET.REL.NODEC R2 `(_ZN7cutlass13device_kernelIN5flash19enable_sm80_to_sm89INS1_16FlashAttnFwdSm80INS1_25CollectiveMainloopFwdSm80ILi4ELi1ELb0EN4cute5tupleIJNS5_1CILi128EEENS7_ILi80EEENS7_ILi64EEEEEELi64ENS_6half_tEfNS_4arch4Sm80ELb0ELb0ELb1ELb1ELb1ELb1ELb1ELb1EEENS1_21CollectiveEpilogueFwdINS6_IJS8_SA_S9_EEENS6_IJNS7_ILi1EEESI_SI_EEESC_SE_Li128ELb1ELb1ELb1ELb0EEENS1_36VarlenDynamicPersistentTileSchedulerILi128ELi80ELi128ELi128ELb1ELb1ELb0ELb0ELb1ELb1EEEEEEEEEvNT_6ParamsE) ;  /* 0xfffe447002007950 */ /* 0x004fea0003c3ffff */
        .weak           $__internal_7_$__cuda_sm70_votesync_ballot
        .type           $__internal_7_$__cuda_sm70_votesync_ballot,@function
        .size           $__internal_7_$__cuda_sm70_votesync_ballot,(.L_x_3824 - $__internal_7_$__cuda_sm70_votesync_ballot)
$__internal_7_$__cuda_sm70_votesync_ballot:
[----:B------:R-:W-:Y:S01]  /*1bb90*/  ISETP.NE.U32.AND P0, PT, R0, 0x1, PT ;  /* 0x000000010000780c */ /* 0x000fe20003f05070 */
[----:B------:R-:W-:-:S04]  /*1bba0*/  IMAD.MOV.U32 R3, RZ, RZ, -0x1 ;  /* 0xffffffffff037424 */ /* 0x000fc800078e00ff */
[----:B------:R-:W-:Y:S08]  /*1bbb0*/  WARPSYNC R3 ;  /* 0x0000000300007348 */ /* 0x000ff00003800000 */
[----:B------:R-:W-:-:S04]  /*1bbc0*/  VOTE.ANY R0, PT, !P0 ;  /* 0x0000000000007806 */ /* 0x000fc800040e0100 */
[----:B------:R-:W-:Y:S01]  /*1bbd0*/  LOP3.LUT R0, R0, R3, RZ, 0xc0, !PT ;  /* 0x0000000300007212 */ /* 0x000fe200078ec0ff */
[----:B------:R-:W-:-:S04]  /*1bbe0*/  IMAD.MOV.U32 R3, RZ, RZ, 0x0 ;  /* 0x00000000ff037424 */ /* 0x000fc800078e00ff */
[----:B------:R-:W-:Y:S05]  /*1bbf0*/  RET.REL.NODEC R2 `(_ZN7cutlass13device_kernelIN5flash19enable_sm80_to_sm89INS1_16FlashAttnFwdSm80INS1_25CollectiveMainloopFwdSm80ILi4ELi1ELb0EN4cute5tupleIJNS5_1CILi128EEENS7_ILi80EEENS7_ILi64EEEEEELi64ENS_6half_tEfNS_4arch4Sm80ELb0ELb0ELb1ELb1ELb1ELb1ELb1ELb1EEENS1_21CollectiveEpilogueFwdINS6_IJS8_SA_S9_EEENS6_IJNS7_ILi1EEESI_SI_EEESC_SE_Li128ELb1ELb1ELb1ELb0EEENS1_36VarlenDynamicPersistentTileSchedulerILi128ELi80ELi128ELi128ELb1ELb1ELb0ELb0ELb1ELb1EEEEEEEEEvNT_6ParamsE) ;  /* 0xfffe440002007950 */ /* 0x000fea0003c3ffff */
.L_x_474:
        /* <DEDUP_REMOVED lines=16> */
.L_x_3824:


//--------------------- .text._ZN7cutlass13device_kernelIN5flash19enable_sm80_to_sm89INS1_16FlashAttnFwdSm80INS1_25CollectiveMainloopFwdSm80ILi4ELi1ELb0EN4cute5tupleIJNS5_1CILi128EEENS7_ILi96EEENS7_ILi64EEEEEELi64ENS_6half_tEfNS_4arch4Sm80ELb0ELb1ELb1ELb0ELb1ELb0ELb1ELb1EEENS1_21CollectiveEpilogueFwdINS6_IJS8_SA_S9_EEENS6_IJNS7_ILi1EEESI_SI_EEESC_SE_Li128ELb0ELb1ELb1ELb0EEENS1_19SingleTileSchedulerILb0ELb1ELb1ELi128EEEEEEEEEvNT_6ParamsE --------------------------
	.section	.text._ZN7cutlass13device_kernelIN5flash19enable_sm80_to_sm89INS1_16FlashAttnFwdSm80INS1_25CollectiveMainloopFwdSm80ILi4ELi1ELb0EN4cute5tupleIJNS5_1CILi128EEENS7_ILi96EEENS7_ILi64EEEEEELi64ENS_6half_tEfNS_4arch4Sm80ELb0ELb1ELb1ELb0ELb1ELb0ELb1ELb1EEENS1_21CollectiveEpilogueFwdINS6_IJS8_SA_S9_EEENS6_IJNS7_ILi1EEESI_SI_EEESC_SE_Li128ELb0ELb1ELb1ELb0EEENS1_19SingleTileSchedulerILb0ELb1ELb1ELi128EEEEEEEEEvNT_6ParamsE,"ax",@progbits
	.sectioninfo	@"SHI_REGISTERS=255"
	.align	128
.text._ZN7cutlass13device_kernelIN5flash19enable_sm80_to_sm89INS1_16FlashAttnFwdSm80INS1_25CollectiveMainloopFwdSm80ILi4ELi1ELb0EN4cute5tupleIJNS5_1CILi128EEENS7_ILi96EEENS7_ILi64EEEEEELi64ENS_6half_tEfNS_4arch4Sm80ELb0ELb1ELb1ELb0ELb1ELb0ELb1ELb1EEENS1_21CollectiveEpilogueFwdINS6_IJS8_SA_S9_EEENS6_IJNS7_ILi1EEESI_SI_EEESC_SE_Li128ELb0ELb1ELb1ELb0EEENS1_19SingleTileSchedulerILb0ELb1ELb1ELi128EEEEEEEEEvNT_6ParamsE:
        .type           _ZN7cutlass13device_kernelIN5flash19enable_sm80_to_sm89INS1_16FlashAttnFwdSm80INS1_25CollectiveMainloopFwdSm80ILi4ELi1ELb0EN4cute5tupleIJNS5_1CILi128EEENS7_ILi96EEENS7_ILi64EEEEEELi64ENS_6half_tEfNS_4arch4Sm80ELb0ELb1ELb1ELb0ELb1ELb0ELb1ELb1EEENS1_21CollectiveEpilogueFwdINS6_IJS8_SA_S9_EEENS6_IJNS7_ILi1EEESI_SI_EEESC_SE_Li128ELb0ELb1ELb1ELb0EEENS1_19SingleTileSchedulerILb0ELb1ELb1ELi128EEEEEEEEEvNT_6ParamsE,@function
        .size           _ZN7cutlass13device_kernelIN5flash19enable_sm80_to_sm89INS1_16FlashAttnFwdSm80INS1_25CollectiveMainloopFwdSm80ILi4ELi1ELb0EN4cute5tupleIJNS5_1CILi128EEENS7_ILi96EEENS7_ILi64EEEEEELi64ENS_6half_tEfNS_4arch4Sm80ELb0ELb1ELb1ELb0ELb1ELb0ELb1ELb1EEENS1_21CollectiveEpilogueFwdINS6_IJS8_SA_S9_EEENS6_IJNS7_ILi1EEESI_SI_EEESC_SE_Li128ELb0ELb1ELb1ELb0EEENS1_19SingleTileSchedulerILb0ELb1ELb1ELi128EEEEEEEEEvNT_6ParamsE,(.L_x_3829 - _ZN7cutlass13device_kernelIN5flash19enable_sm80_to_sm89INS1_16FlashAttnFwdSm80INS1_25CollectiveMainloopFwdSm80ILi4ELi1ELb0EN4cute5tupleIJNS5_1CILi128EEENS7_ILi96EEENS7_ILi64EEEEEELi64ENS_6half_tEfNS_4arch4Sm80ELb0ELb1ELb1ELb0ELb1ELb0ELb1ELb1EEENS1_21CollectiveEpilogueFwdINS6_IJS8_SA_S9_EEENS6_IJNS7_ILi1EEESI_SI_EEESC_SE_Li128ELb0ELb1ELb1ELb0EEENS1_19SingleTileSchedulerILb0ELb1ELb1ELi128EEEEEEEEEvNT_6ParamsE)
        .other          _ZN7cutlass13device_kernelIN5flash19enable_sm80_to_sm89INS1_16FlashAttnFwdSm80INS1_25CollectiveMainloopFwdSm80ILi4ELi1ELb0EN4cute5tupleIJNS5_1CILi128EEENS7_ILi96EEENS7_ILi64EEEEEELi64ENS_6half_tEfNS_4arch4Sm80ELb0ELb1ELb1ELb0ELb1ELb0ELb1ELb1EEENS1_21CollectiveEpilogueFwdINS6_IJS8_SA_S9_EEENS6_IJNS7_ILi1EEESI_SI_EEESC_SE_Li128ELb0ELb1ELb1ELb0EEENS1_19SingleTileSchedulerILb0ELb1ELb1ELi128EEEEEEEEEvNT_6ParamsE,@"STO_CUDA_ENTRY STV_DEFAULT"
_ZN7cutlass13device_kernelIN5flash19enable_sm80_to_sm89INS1_16FlashAttnFwdSm80INS1_25CollectiveMainloopFwdSm80ILi4ELi1ELb0EN4cute5tupleIJNS5_1CILi128EEENS7_ILi96EEENS7_ILi64EEEEEELi64ENS_6half_tEfNS_4arch4Sm80ELb0ELb1ELb1ELb0ELb1ELb0ELb1ELb1EEENS1_21CollectiveEpilogueFwdINS6_IJS8_SA_S9_EEENS6_IJNS7_ILi1EEESI_SI_EEESC_SE_Li128ELb0ELb1ELb1ELb0EEENS1_19SingleTileSchedulerILb0ELb1ELb1ELi128EEEEEEEEEvNT_6ParamsE:
        /* <DEDUP_REMOVED lines=18> */
.L_x_475:
[----:B------:R-:W-:Y:S02]  /*0120*/  ULDC.64 UR4, c[0x0][0x550] ;  /* 0x0001540000047ab9 */ /* 0x000fe40000000a00 */
[----:B------:R-:W-:Y:S02]  /*0130*/  UISETP.NE.AND UP0, UPT, UR4, 0x1, UPT ;  /* 0x000000010400788c */ /* 0x000fe4000bf05270 */
[----:B------:R-:W-:-:S02]  /*0140*/  UIMAD.WIDE.U32 UR10, UR7, UR5, URZ ;  /* 0x00000005070a72a5 */ /* 0x000fc4000f8e003f */
[----:B------:R-:W-:Y:S02]  /*0150*/  ULDC UR4, c[0x0][0x558] ;  /* 0x0001560000047ab9 */ /* 0x000fe40000000800 */
[----:B------:R-:W-:-:S05]  /*0160*/  UMOV UR9, UR7 ;  /* 0x0000000700097c82 */ /* 0x000fca0008000000 */
[----:B------:R-:W-:-:S03]  /*0170*/  @UP0 USHF.R.U32.HI UR9, URZ, UR4, UR11 ;  /* 0x000000043f090299 */ /* 0x000fc6000801160b */
.L_x_476:
[----:B------:R-:W-:Y:S01]  /*0180*/  ISETP.LE.AND P0, PT, RZ, UR6, PT ;  /* 0x00000006ff007c0c */ /* 0x000fe2000bf03270 */
[----:B------:R-:W-:Y:S02]  /*0190*/  UIADD3 UR5, -UR9, URZ, URZ ;  /* 0x0000003f09057290 */ /* 0x000fe4000fffe13f */
[----:B------:R-:W-:Y:S02]  /*01a0*/  ULDC UR4, c[0x0][0x550] ;  /* 0x0001540000047ab9 */ /* 0x000fe40000000800 */
[----:B------:R-:W-:-:S08]  /*01b0*/  UIMAD UR7, UR5, UR4, UR7 ;  /* 0x00000004050772a4 */ /* 0x000fd0000f8e0207 */
[----:B------:R-:W-:Y:S05]  /*01c0*/  @!P0 EXIT ;  /* 0x000000000000894d */ /* 0x000fea0003800000 */
[----:B------:R-:W-:Y:S01]  /*01d0*/  ULDC.64 UR4, c[0x0][0x370] ;  /* 0x0000dc0000047ab9 */ /* 0x000fe20000000a00 */
[----:B------:R-:W-:Y:S01]  /*01e0*/  IMAD.MOV.U32 R231, RZ, RZ, RZ ;  /* 0x000000ffffe77224 */ /* 0x000fe200078e00ff */
[----:B------:R-:W-:Y:S02]  /*01f0*/  UISETP.NE.U32.AND UP0, UPT, URZ, UR4, UPT ;  /* 0x000000043f00728c */ /* 0x000fe4000bf05070 */
[----:B------:R-:W-:Y:S02]  /*0200*/  ULDC.64 UR10, c[0x0][0x370] ;  /* 0x0000dc00000a7ab9 */ /* 0x000fe40000000a00 */
[----:B------:R-:W-:Y:S02]  /*0210*/  UISETP.NE.AND.EX UP0, UPT, URZ, UR5, UPT, UP0 ;  /* 0x000000053f00728c */ /* 0x000fe4000bf05300 */
[----:B------:R-:W-:-:S04]  /*0220*/  ULDC.64 UR16, c[0x0][0x118] ;  /* 0x0000460000107ab9 */ /* 0x000fc80000000a00 */
[----:B------:R-:W-:-:S05]  /*0230*/  PLOP3.LUT P0, PT, PT, PT, UP0, 0x80, 0x0 ;  /* 0x000000000000781c */ /* 0x000fca0003f0f008 */
[----:B------:R-:W-:Y:S02]  /*0240*/  @UP0 UMOV UR4, 0x4 ;  /* 0x0000000400040882 */ /* 0x000fe40000000000 */
[----:B------:R-:W-:-:S06]  /*0250*/  @UP0 UIMAD.WIDE UR4, UR6, UR4, UR10 ;  /* 0x00000004060402a5 */ /* 0x000fcc000f8e020a */
[----:B------:R-:W-:Y:S01]  /*0260*/  MOV R2, UR4 ;  /* 0x0000000400027c02 */ /* 0x000fe20008000f00 */
[----:B------:R-:W-:-:S05]  /*0270*/  IMAD.U32 R3, RZ, RZ, UR5 ;  /* 0x00000005ff037e24 */ /* 0x000fca000f8e00ff */
[----:B------:R-:W2:Y:S01]  /*0280*/  @P0 LDG.E R231, [R2.64] ;  /* 0x0000001002e70981 */ /* 0x000ea2000c1e1900 */
[----:B------:R-:W1:Y:S01]  /*0290*/  S2UR UR19, SR_CTAID.X ;  /* 0x00000000001379c3 */ /* 0x000e620000002500 */
[----:B------:R-:W-:Y:S02]  /*02a0*/  ULDC UR4, c[0x0][0x2c4] ;  /* 0x0000b10000047ab9 */ /* 0x000fe40000000800 */
[----:B------:R-:W-:Y:S02]  /*02b0*/  UISETP.NE.AND UP2, UPT, UR4, 0x1, UPT ;  /* 0x000000010400788c */ /* 0x000fe4000bf45270 */
[----:B------:R-:W-:Y:S02]  /*02c0*/  ULDC UR8, c[0x0][0x2ac] ;  /* 0x0000ab0000087ab9 */ /* 0x000fe40000000800 */
[----:B------:R-:W-:Y:S02]  /*02d0*/  ULDC.64 UR4, c[0x0][0x2c8] ;  /* 0x0000b20000047ab9 */ /* 0x000fe40000000a00 */
[----:B-1----:R-:W-:-:S05]  /*02e0*/  USHF.L.U32 UR19, UR19, 0x7, URZ ;  /* 0x0000000713137899 */ /* 0x002fca000800063f */
[----:B------:R-:W-:Y:S02]  /*02f0*/  @UP2 UIADD3 UR12, UR19, 0x7f, URZ ;  /* 0x0000007f130c2890 */ /* 0x000fe4000fffe03f */
[----:B------:R-:W-:Y:S02]  /*0300*/  UIADD3 UR10, UR19, 0x7f, URZ ;  /* 0x0000007f130a7890 */ /* 0x000fe4000fffe03f */
[----:B------:R-:W-:-:S03]  /*0310*/  UIMAD.WIDE.U32 UR12, UR12, UR4, URZ ;  /* 0x000000040c0c72a5 */ /* 0x000fc6000f8e003f */
[----:B------:R-:W-:Y:S02]  /*0320*/  ULDC UR4, c[0x0][0x1d0] ;  /* 0x0000740000047ab9 */ /* 0x000fe40000000800 */
[----:B------:R-:W-:Y:S02]  /*0330*/  UIMAD UR8, UR8, UR4, URZ ;  /* 0x00000004080872a4 */ /* 0x000fe4000f8e023f */
[----:B------:R-:W-:Y:S02]  /*0340*/  @UP2 UMOV UR11, UR13 ;  /* 0x0000000d000b2c82 */ /* 0x000fe40008000000 */
[----:B------:R-:W-:Y:S02]  /*0350*/  @UP2 USHF.R.U32.HI UR10, URZ, UR5, UR11 ;  /* 0x000000053f0a2299 */ /* 0x000fe4000801160b */
[----:B------:R-:W-:Y:S02]  /*0360*/  ULDC UR12, c[0x0][0x168] ;  /* 0x00005a00000c7ab9 */ /* 0x000fe40000000800 */
[----:B------:R-:W-:-:S02]  /*0370*/  UMOV UR11, 0x1 ;  /* 0x00000001000b7882 */ /* 0x000fc40000000000 */
[----:B------:R-:W-:Y:S02]  /*0380*/  ULDC.64 UR4, c[0x0][0x328] ;  /* 0x0000ca0000047ab9 */ /* 0x000fe40000000a00 */
[----:B------:R-:W-:Y:S02]  /*0390*/  UISETP.LE.AND UP1, UPT, UR11, UR5, UPT ;  /* 0x000000050b00728c */ /* 0x000fe4000bf23270 */
[----:B------:R-:W-:-:S04]  /*03a0*/  UIADD3 UR12, UR8, -UR12, UR11 ;  /* 0x8000000c080c7290 */ /* 0x000fc8000fffe00b */
[----:B------:R-:W-:Y:S01]  /*03b0*/  PLOP3.LUT P0, PT, PT, PT, UP1, 0x40, 0x0 ;  /* 0x000000000000781c */ /* 0x000fe20003f0e818 */
[----:B------:R-:W-:-:S04]  /*03c0*/  UIADD3 UR5, UR12, UR10, URZ ;  /* 0x0000000a0c057290 */ /* 0x000fc8000fffe03f */
[----:B------:R-:W-:Y:S01]  /*03d0*/  UIADD3 UR10, UR5, UR4, URZ ;  /* 0x00000004050a7290 */ /* 0x000fe2000fffe03f */
[----:B--2---:R1:W-:Y:S07]  /*03e0*/  STL [R1+0x34], R231 ;  /* 0x000034e701007387 */ /* 0x0043ee0000100800 */
[----:B------:R-:W-:Y:S05]  /*03f0*/  @P0 BRA `(.L_x_477) ;  /* 0x0000016000000947 */ /* 0x000fea0003800000 */
[----:B------:R-:W-:Y:S01]  /*0400*/  ISETP.LT.AND P0, PT, RZ, UR5, PT ;  /* 0x00000005ff007c0c */ /* 0x000fe2000bf01270 */
[----:B------:R-:W-:-:S12]  /*0410*/  UIADD3 UR12, UR5, -0x1, URZ ;  /* 0xffffffff050c7890 */ /* 0x000fd8000fffe03f */
[----:B------:R-:W-:Y:S05]  /*0420*/  @P0 BRA `(.L_x_478) ;  /* 0x0000009000000947 */ /* 0x000fea0003800000 */
[----:B------:R-:W-:Y:S02]  /*0430*/  ULDC UR4, c[0x0][0x32c] ;  /* 0x0000cb0000047ab9 */ /* 0x000fe40000000800 */
[----:B------:R-:W-:Y:S02]  /*0440*/  UISETP.NE.AND UP0, UPT, UR11, UR4, UPT ;  /* 0x000000040b00728c */ /* 0x000fe4000bf05270 */
[----:B------:R-:W-:-:S03]  /*0450*/  UIADD3 UR12, -UR5, URZ, URZ ;  /* 0x0000003f050c7290 */ /* 0x000fc6000fffe13f */
[----:B------:R-:W-:Y:S02]  /*0460*/  ULDC.64 UR4, c[0x0][0x330] ;  /* 0x0000cc0000047ab9 */ /* 0x000fe40000000a00 */
[----:B------:R-:W-:-:S07]  /*0470*/  UIMAD.WIDE.U32 UR14, UR12, UR4, URZ ;  /* 0x000000040c0e72a5 */ /* 0x000fce000f8e003f */
[----:B------:R-:W-:Y:S02]  /*0480*/  @UP0 UMOV UR11, UR15 ;  /* 0x0000000f000b0c82 */ /* 0x000fe40008000000 */
[----:B------:R-:W-:-:S04]  /*0490*/  @UP0 USHF.R.U32.HI UR12, URZ, UR5, UR11 ;  /* 0x000000053f0c0299 */ /* 0x000fc8000801160b */
[----:B------:R-:W-:Y:S01]  /*04a0*/  ULOP3.LUT UR12, URZ, UR12, URZ, 0x33, !UPT ;  /* 0x0000000c3f0c7292 */ /* 0x000fe2000f8e333f */
[----:B------:R-:W-:Y:S05]  /*04b0*/  BRA `(.L_x_479) ;  /* 0x0000006000007947 */ /* 0x000fea0003800000 */
.L_x_478:
[----:B------:R-:W-:Y:S02]  /*04c0*/  ULDC UR4, c[0x0][0x32c] ;  /* 0x0000cb0000047ab9 */ /* 0x000fe40000000800 */
[----:B------:R-:W-:-:S03]  /*04d0*/  UISETP.NE.AND UP0, UPT, UR11, UR4, UPT ;  /* 0x000000040b00728c */ /* 0x000fc6000bf05270 */
[----:B------:R-:W-:Y:S02]  /*04e0*/  ULDC.64 UR4, c[0x0][0x330] ;  /* 0x0000cc0000047ab9 */ /* 0x000fe40000000a00 */
[----:B------:R-:W-:-:S07]  /*04f0*/  UIMAD.WIDE.U32 UR14, UR12, UR4, URZ ;  /* 0x000000040c0e72a5 */ /* 0x000fce000f8e003f */
[----:B------:R-:W-:Y:S02]  /*0500*/  @UP0 UMOV UR11, UR15 ;  /* 0x0000000f000b0c82 */ /* 0x000fe40008000000 */
[----:B------:R-:W-:Y:S02]  /*0510*/  @UP0 USHF.R.U32.HI UR12, URZ, UR5, UR11 ;  /* 0x000000053f0c0299 */ /* 0x000fe4000801160b */
.L_x_479:
[----:B------:R-:W-:Y:S02]  /*0520*/  ULDC UR4, c[0x0][0x32c] ;  /* 0x0000cb0000047ab9 */ /* 0x000fe40000000800 */
[----:B------:R-:W-:-:S04]  /*0530*/  UIMAD UR4, UR12, UR4, UR4 ;  /* 0x000000040c0472a4 */ /* 0x000fc8000f8e0204 */
[----:B------:R-:W-:-:S04]  /*0540*/  UISETP.LT.AND UP0, UPT, UR10, UR4, UPT ;  /* 0x000000040a00728c */ /* 0x000fc8000bf01270 */
[----:B------:R-:W-:Y:S02]  /*0550*/  USEL UR10, UR10, UR4, UP0 ;  /* 0x000000040a0a7287 */ /* 0x000fe40008000000 */
.L_x_477:
[----:B------:R-:W-:Y:S01]  /*0560*/  UIADD3 UR11, UR8, 0x5f, URZ ;  /* 0x0000005f080b7890 */ /* 0x000fe2000fffe03f */
[----:B------:R-:W-:Y:S01]  /*0570*/  PLOP3.LUT P0, PT, PT, PT, UP1, 0x40, 0x0 ;  /* 0x000000000000781c */ /* 0x000fe20003f0e818 */
[----:B------:R-:W-:Y:S02]  /*0580*/  ULDC.64 UR4, c[0x0][0x2c8] ;  /* 0x0000b20000047ab9 */ /* 0x000fe40000000a00 */
[----:B------:R-:W-:Y:S02]  /*0590*/  UIMAD.WIDE.U32 UR12, UR19, UR4, URZ ;  /* 0x00000004130c72a5 */ /* 0x000fe4000f8e003f */
[----:B------:R-:W-:Y:S02]  /*05a0*/  UIMAD.WIDE UR14, UR11, 0x2aaaaaab, URZ ;  /* 0x2aaaaaab0b0e78a5 */ /* 0x000fe4000f8e023f */
[----:B------:R-:W-:Y:S02]  /*05b0*/  UIADD3 UR10, UR10, 0x5f, URZ ;  /* 0x0000005f0a0a7890 */ /* 0x000fe4000fffe03f */
[----:B------:R-:W-:-:S02]  /*05c0*/  UMOV UR4, UR19 ;  /* 0x0000001300047c82 */ /* 0x000fc40008000000 */
[----:B------:R-:W-:Y:S02]  /*05d0*/  UIMAD.WIDE UR10, UR10, 0x2aaaaaab, URZ ;  /* 0x2aaaaaab0a0a78a5 */ /* 0x000fe4000f8e023f */
[----:B------:R-:W-:Y:S02]  /*05e0*/  ULDC UR18, c[0x0][0x168] ;  /* 0x00005a0000127ab9 */ /* 0x000fe40000000800 */
[----:B------:R-:W-:Y:S02]  /*05f0*/  @UP2 USHF.R.U32.HI UR4, URZ, UR5, UR13 ;  /* 0x000000053f042299 */ /* 0x000fe4000801160d */
[----:B------:R-:W-:Y:S02]  /*0600*/  UIADD3 UR18, UR8, -UR18, URZ ;  /* 0x8000001208127290 */ /* 0x000fe4000fffe03f */
[----:B------:R-:W-:Y:S02]  /*0610*/  UMOV UR13, UR15 ;  /* 0x0000000f000d7c82 */ /* 0x000fe40008000000 */
[----:B------:R-:W-:-:S02]  /*0620*/  USHF.R.U32.HI UR12, URZ, 0x1f, UR13 ;  /* 0x0000001f3f0c7899 */ /* 0x000fc4000801160d */
[----:B------:R-:W-:Y:S02]  /*0630*/  USHF.R.U32.HI UR10, URZ, 0x1f, UR11 ;  /* 0x0000001f3f0a7899 */ /* 0x000fe4000801160b */
[----:B------:R-:W-:Y:S02]  /*0640*/  UIADD3 UR4, UR18, UR4, URZ ;  /* 0x0000000412047290 */ /* 0x000fe4000fffe03f */
[----:B------:R-:W-:Y:S02]  /*0650*/  ULDC UR5, c[0x0][0x324] ;  /* 0x0000c90000057ab9 */ /* 0x000fe40000000800 */
[----:B------:R-:W-:Y:S02]  /*0660*/  ULEA.HI.SX32 UR12, UR13, UR12, 0x1c ;  /* 0x0000000c0d0c7291 */ /* 0x000fe4000f8fe23f */
[----:B------:R-:W-:Y:S02]  /*0670*/  ULEA.HI.SX32 UR10, UR11, UR10, 0x1c ;  /* 0x0000000a0b0a7291 */ /* 0x000fe4000f8fe23f */
[----:B------:R-:W-:-:S02]  /*0680*/  UIADD3 UR5, UR4, -UR5, URZ ;  /* 0x8000000504057290 */ /* 0x000fc4000fffe03f */
[----:B------:R-:W-:-:S04]  /*0690*/  UISETP.LT.AND UP0, UPT, UR12, UR10, UPT ;  /* 0x0000000a0c00728c */ /* 0x000fc8000bf01270 */
[----:B------:R-:W-:Y:S01]  /*06a0*/  USEL UR10, UR12, UR10, UP0 ;  /* 0x0000000a0c0a7287 */ /* 0x000fe20008000000 */
[----:B------:R-:W-:Y:S01]  /*06b0*/  MOV R3, UR5 ;  /* 0x0000000500037c02 */ /* 0x000fe20008000f00 */
[----:B------:R-:W-:Y:S05]  /*06c0*/  @P0 BRA `(.L_x_480) ;  /* 0x0000010000000947 */ /* 0x000fea0003800000 */
[----:B------:R-:W-:-:S04]  /*06d0*/  MOV R0, UR4 ;  /* 0x0000000400007c02 */ /* 0x000fc80008000f00 */
[----:B------:R-:W-:-:S13]  /*06e0*/  ISETP.GT.AND P0, PT, R0, -0x1, PT ;  /* 0xffffffff0000780c */ /* 0x000fda0003f04270 */
[----:B------:R-:W-:Y:S05]  /*06f0*/  @P0 BRA `(.L_x_481) ;  /* 0x0000007000000947 */ /* 0x000fea0003800000 */
[----:B------:R-:W-:Y:S01]  /*0700*/  IMAD.MOV.U32 R2, RZ, RZ, c[0x0][0x32c] ;  /* 0x0000cb00ff027624 */ /* 0x000fe200078e00ff */
[----:B------:R-:W-:-:S04]  /*0710*/  LOP3.LUT R0, RZ, R0, RZ, 0x33, !PT ;  /* 0x00000000ff007212 */ /* 0x000fc800078e33ff */
[----:B------:R-:W-:-:S13]  /*0720*/  ISETP.NE.AND P0, PT, R2, 0x1, PT ;  /* 0x000000010200780c */ /* 0x000fda0003f05270 */
[----:B------:R-:W-:-:S05]  /*0730*/  @P0 IMAD.HI.U32 R2, R0, c[0x0][0x330], RZ ;  /* 0x0000cc0000020a27 */ /* 0x000fca00078e00ff */
[----:B------:R-:W-:-:S04]  /*0740*/  @P0 SHF.R.U32.HI R0, RZ, c[0x0][0x334], R2 ;  /* 0x0000cd00ff000a19 */ /* 0x000fc80000011602 */
[----:B------:R-:W-:Y:S01]  /*0750*/  LOP3.LUT R0, RZ, R0, RZ, 0x33, !PT ;  /* 0x00000000ff007212 */ /* 0x000fe200078e33ff */
[----:B------:R-:W-:Y:S05]  /*0760*/  BRA `(.L_x_482) ;  /* 0x0000004000007947 */ /* 0x000fea0003800000 */
.L_x_481:
[----:B------:R-:W-:-:S04]  /*0770*/  MOV R2, c[0x0][0x32c] ;  /* 0x0000cb0000027a02 */ /* 0x000fc80000000f00 */
[----:B------:R-:W-:-:S13]  /*0780*/  ISETP.NE.AND P0, PT, R2, 0x1, PT ;  /* 0x000000010200780c */ /* 0x000fda0003f05270 */
[----:B------:R-:W-:-:S05]  /*0790*/  @P0 IMAD.HI.U32 R2, R0, c[0x0][0x330], RZ ;  /* 0x0000cc0000020a27 */ /* 0x000fca00078e00ff */
[----:B------:R-:W-:-:S05]  /*07a0*/  @P0 SHF.R.U32.HI R0, RZ, c[0x0][0x334], R2 ;  /* 0x0000cd00ff000a19 */ /* 0x000fca0000011602 */
.L_x_482:
[----:B------:R-:W-:-:S05]  /*07b0*/  IMAD R0, R0, c[0x0][0x32c], RZ ;  /* 0x0000cb0000007a24 */ /* 0x000fca00078e02ff */
[----:B------:R-:W-:-:S05]  /*07c0*/  IMNMX R3, R3, R0, !PT ;  /* 0x0000000003037217 */ /* 0x000fca0007800200 */
.L_x_480:
[----:B------:R-:W-:Y:S01]  /*07d0*/  IMAD.HI R0, R3, 0x2aaaaaab, RZ ;  /* 0x2aaaaaab03007827 */ /* 0x000fe200078e02ff */
[----:B------:R-:W-:Y:S02]  /*07e0*/  USHF.R.U32.HI UR5, URZ, 0x10, UR7 ;  /* 0x000000103f057899 */ /* 0x000fe40008011607 */
[----:B------:R-:W-:Y:S02]  /*07f0*/  ULDC UR4, c[0x0][0x338] ;  /* 0x0000ce0000047ab9 */ /* 0x000fe40000000800 */
[----:B------:R-:W-:Y:S01]  /*0800*/  SHF.R.U32.HI R2, RZ, 0x1f, R0 ;  /* 0x0000001fff027819 */ /* 0x000fe20000011600 */
[----:B------:R-:W-:-:S03]  /*0810*/  UISETP.NE.AND UP0, UPT, UR5, URZ, UPT ;  /* 0x0000003f0500728c */ /* 0x000fc6000bf05270 */
[----:B------:R-:W-:Y:S01]  /*0820*/  LEA.HI.SX32 R0, R0, R2, 0x1c ;  /* 0x0000000200007211 */ /* 0x000fe200078fe2ff */
[----:B------:R-:W-:-:S03]  /*0830*/  USEL UR4, UR5, UR4, UP0 ;  /* 0x0000000405047287 */ /* 0x000fc60008000000 */
[----:B------:R-:W-:Y:S01]  /*0840*/  IMNMX R9, RZ, R0, !PT ;  /* 0x00000000ff097217 */ /* 0x000fe20007800200 */
[----:B------:R-:W-:-:S03]  /*0850*/  IMAD.MOV.U32 R0, RZ, RZ, RZ ;  /* 0x000000ffff007224 */ /* 0x000fc600078e00ff */
[----:B------:R-:W-:-:S13]  /*0860*/  ISETP.LT.AND P0, PT, R9, UR10, PT ;  /* 0x0000000a09007c0c */ /* 0x000fda000bf01270 */
[----:B------:R-:W-:Y:S05]  /*0870*/  @!P0 BRA `(.L_x_483) ;  /* 0x000001f000008947 */ /* 0x000fea0003800000 */
[----:B------:R-:W-:Y:S01]  /*0880*/  IMAD.U32 R5, RZ, RZ, UR4 ;  /* 0x00000004ff057e24 */ /* 0x000fe2000f8e00ff */
[----:B------:R-:W-:-:S04]  /*0890*/  UIADD3 UR5, UR4, -0x1, UR10 ;  /* 0xffffffff04057890 */ /* 0x000fc8000fffe00a */
[----:B------:R-:W-:Y:S02]  /*08a0*/  IABS R0, R5 ;  /* 0x0000000500007213 */ /* 0x000fe40000000000 */
[----:B------:R-:W-:-:S03]  /*08b0*/  IADD3 R8, -R9, UR5, RZ ;  /* 0x0000000509087c10 */ /* 0x000fc6000fffe1ff */
[----:B------:R-:W-:Y:S01]  /*08c0*/  IMAD.MOV.U32 R4, RZ, RZ, R0 ;  /* 0x000000ffff047224 */ /* 0x000fe200078e0000 */
[----:B------:R-:W-:-:S03]  /*08d0*/  IABS R7, R8 ;  /* 0x0000000800077213 */ /* 0x000fc60000000000 */
[----:B------:R-:W2:Y:S08]  /*08e0*/  I2F.RP R2, R4 ;  /* 0x0000000400027306 */ /* 0x000eb00000209400 */
[----:B--2---:R-:W2:Y:S02]  /*08f0*/  MUFU.RCP R2, R2 ;  /* 0x0000000200027308 */ /* 0x004ea40000001000 */
[----:B--2---:R-:W-:-:S06]  /*0900*/  IADD3 R2, R2, 0xffffffe, RZ ;  /* 0x0ffffffe02027810 */ /* 0x004fcc0007ffe0ff */
[----:B------:R-:W2:Y:S02]  /*0910*/  F2I.FTZ.U32.TRUNC.NTZ R3, R2 ;  /* 0x0000000200037305 */ /* 0x000ea4000021f000 */
[----:B--2---:R-:W-:-:S04]  /*0920*/  IMAD.MOV R0, RZ, RZ, -R3 ;  /* 0x000000ffff007224 */ /* 0x004fc800078e0a03 */
[----:B------:R-:W-:Y:S01]  /*0930*/  IMAD.MOV.U32 R2, RZ, RZ, R0 ;  /* 0x000000ffff027224 */ /* 0x000fe200078e0000 */
[----:B------:R-:W-:-:S03]  /*0940*/  IABS R0, R5 ;  /* 0x0000000500007213 */ /* 0x000fc60000000000 */
[----:B------:R-:W-:Y:S01]  /*0950*/  IMAD R5, R2, R4, RZ ;  /* 0x0000000402057224 */ /* 0x000fe200078e02ff */
[----:B------:R-:W-:Y:S01]  /*0960*/  MOV R2, RZ ;  /* 0x000000ff00027202 */ /* 0x000fe20000000f00 */
[----:B------:R-:W-:-:S04]  /*0970*/  IMAD.MOV R6, RZ, RZ, -R0 ;  /* 0x000000ffff067224 */ /* 0x000fc800078e0a00 */
[----:B------:R-:W-:-:S04]  /*0980*/  IMAD.HI.U32 R0, R3, R5, R2 ;  /* 0x0000000503007227 */ /* 0x000fc800078e0002 */
[----:B------:R-:W-:Y:S02]  /*0990*/  IMAD.MOV.U32 R2, RZ, RZ, R7 ;  /* 0x000000ffff027224 */ /* 0x000fe400078e0007 */
[----:B------:R-:W-:Y:S02]  /*09a0*/  IMAD.MOV.U32 R3, RZ, RZ, R6 ;  /* 0x000000ffff037224 */ /* 0x000fe400078e0006 */
[----:B------:R-:W-:-:S04]  /*09b0*/  IMAD.HI.U32 R0, R0, R2, RZ ;  /* 0x0000000200007227 */ /* 0x000fc800078e00ff */
[----:B------:R-:W-:-:S05]  /*09c0*/  IMAD R2, R0, R3, R2 ;  /* 0x0000000300027224 */ /* 0x000fca00078e0202 */
[----:B------:R-:W-:-:S13]  /*09d0*/  ISETP.GT.U32.AND P1, PT, R4, R2, PT ;  /* 0x000000020400720c */ /* 0x000fda0003f24070 */
[-C--:B------:R-:W-:Y:S02]  /*09e0*/  @!P1 IADD3 R2, R2, -R4.reuse, RZ ;  /* 0x8000000402029210 */ /* 0x080fe40007ffe0ff */
[----:B------:R-:W-:Y:S02]  /*09f0*/  @!P1 IADD3 R0, R0, 0x1, RZ ;  /* 0x0000000100009810 */ /* 0x000fe40007ffe0ff */
[----:B------:R-:W-:Y:S02]  /*0a00*/  ISETP.GE.U32.AND P2, PT, R2, R4, PT ;  /* 0x000000040200720c */ /* 0x000fe40003f46070 */
[----:B------:R-:W-:Y:S02]  /*0a10*/  LOP3.LUT R2, R8, UR4, RZ, 0x3c, !PT ;  /* 0x0000000408027c12 */ /* 0x000fe4000f8e3cff */
[----:B------:R-:W-:Y:S02]  /*0a20*/  ISETP.NE.AND P1, PT, RZ, UR4, PT ;  /* 0x00000004ff007c0c */ /* 0x000fe4000bf25270 */
[----:B------:R-:W-:-:S07]  /*0a30*/  ISETP.GE.AND P0, PT, R2, RZ, PT ;  /* 0x000000ff0200720c */ /* 0x000fce0003f06270 */
[----:B------:R-:W-:-:S06]  /*0a40*/  @P2 IADD3 R0, R0, 0x1, RZ ;  /* 0x0000000100002810 */ /* 0x000fcc0007ffe0ff */
[----:B------:R-:W-:Y:S01]  /*0a50*/  @!P0 IMAD.MOV R0, RZ, RZ, -R0 ;  /* 0x000000ffff008224 */ /* 0x000fe200078e0a00 */
[----:B------:R-:W-:Y:S02]  /*0a60*/  @!P1 LOP3.LUT R0, RZ, UR4, RZ, 0x33, !PT ;  /* 0x00000004ff009c12 */ /* 0x000fe4000f8e33ff */
.L_x_483:
[----:B------:R-:W-:Y:S01]  /*0a70*/  ULOP3.LUT UR7, UR7, 0xffff, URZ, 0xc0, !UPT ;  /* 0x0000ffff07077892 */ /* 0x000fe2000f8ec03f */
[----:B------:R-:W-:Y:S01]  /*0a80*/  PLOP3.LUT P4, PT, PT, PT, PT, 0x80, 0x0 ;  /* 0x000000000000781c */ /* 0x000fe20003f8f070 */
[----:B------:R-:W-:Y:S01]  /*0a90*/  CS2R R22, SRZ ;  /* 0x0000000000167805 */ /* 0x000fe2000001ff00 */
[----:B------:R-:W-:Y:S01]  /*0aa0*/  CS2R R20, SRZ ;  /* 0x0000000000147805 */ /* 0x000fe2000001ff00 */
[----:B------:R-:W-:Y:S01]  /*0ab0*/  CS2R R162, SRZ ;  /* 0x0000000000a27805 */ /* 0x000fe2000001ff00 */
[----:B------:R-:W-:Y:S01]  /*0ac0*/  CS2R R160, SRZ ;  /* 0x0000000000a07805 */ /* 0x000fe2000001ff00 */
[----:B------:R-:W-:Y:S01]  /*0ad0*/  IMAD R220, R0, UR7, R9 ;  /* 0x0000000700dc7c24 */ /* 0x000fe2000f8e0209 */
[----:B------:R-:W-:Y:S01]  /*0ae0*/  CS2R R166, SRZ ;  /* 0x0000000000a67805 */ /* 0x000fe2000001ff00 */
[----:B------:R-:W-:Y:S01]  /*0af0*/  CS2R R164, SRZ ;  /* 0x0000000000a47805 */ /* 0x000fe2000001ff00 */
[----:B------:R-:W-:Y:S01]  /*0b00*/  CS2R R158, SRZ ;  /* 0x00000000009e7805 */ /* 0x000fe2000001ff00 */
[----:B------:R-:W-:Y:S01]  /*0b10*/  IMAD.IADD R0, R220, 0x1, R0 ;  /* 0x00000001dc007824 */ /* 0x000fe200078e0200 */
[----:B------:R2:W-:Y:S01]  /*0b20*/  STL [R1+0x28], R220 ;  /* 0x000028dc01007387 */ /* 0x0005e20000100800 */
[----:B------:R-:W-:Y:S01]  /*0b30*/  CS2R R156, SRZ ;  /* 0x00000000009c7805 */ /* 0x000fe2000001ff00 */
[----:B------:R-:W-:Y:S01]  /*0b40*/  CS2R R154, SRZ ;  /* 0x00000000009a7805 */ /* 0x000fe2000001ff00 */
[----:B------:R-:W-:Y:S01]  /*0b50*/  CS2R R152, SRZ ;  /* 0x0000000000987805 */ /* 0x000fe2000001ff00 */
[----:B------:R-:W-:Y:S01]  /*0b60*/  IMNMX R229, R0, UR10, PT ;  /* 0x0000000a00e57c17 */ /* 0x000fe2000b800200 */
        /* <DEDUP_REMOVED lines=26> */
[----:B--2---:R-:W-:Y:S02]  /*0d10*/  ULDC.64 UR4, c[0x0][0x340] ;  /* 0x0000d00000047ab9 */ /* 0x004fe40000000a00 */
[----:B------:R-:W-:-:S02]  /*0d20*/  UISETP.NE.U32.AND UP0, UPT, URZ, UR4, UPT ;  /* 0x000000043f00728c */ /* 0x000fc4000bf05070 */
[----:B------:R-:W-:Y:S02]  /*0d30*/  ULDC.64 UR10, c[0x0][0x340] ;  /* 0x0000d000000a7ab9 */ /* 0x000fe40000000a00 */
[----:B------:R-:W-:-:S06]  /*0d40*/  UISETP.NE.AND.EX UP0, UPT, URZ, UR5, UPT, UP0 ;  /* 0x000000053f00728c */ /* 0x000fcc000bf05300 */
[----:B------:R-:W-:-:S05]  /*0d50*/  PLOP3.LUT P1, PT, PT, PT, UP0, 0x80, 0x0 ;  /* 0x000000000000781c */ /* 0x000fca0003f2f008 */
[----:B------:R-:W-:Y:S02]  /*0d60*/  @UP0 UMOV UR4, 0x4 ;  /* 0x0000000400040882 */ /* 0x000fe40000000000 */
[----:B------:R-:W-:-:S06]  /*0d70*/  @UP0 UIMAD.WIDE UR4, UR6, UR4, UR10 ;  /* 0x00000004060402a5 */ /* 0x000fcc000f8e020a */
[----:B------:R-:W-:Y:S02]  /*0d80*/  IMAD.U32 R2, RZ, RZ, UR4 ;  /* 0x00000004ff027e24 */ /* 0x000fe4000f8e00ff */
[----:B------:R-:W-:Y:S01]  /*0d90*/  IMAD.U32 R3, RZ, RZ, UR5 ;  /* 0x00000005ff037e24 */ /* 0x000fe2000f8e00ff */
[----:B------:R-:W-:Y:S01]  /*0da0*/  SHF.R.S32.HI R211, RZ, 0x1f, R212 ;  /* 0x0000001fffd37819 */ /* 0x000fe200000114d4 */
[----:B------:R-:W-:Y:S01]  /*0db0*/  USHF.R.S32.HI UR7, URZ, 0x1f, UR9 ;  /* 0x0000001f3f077899 */ /* 0x000fe20008011409 */
[----:B------:R-:W-:Y:S01]  /*0dc0*/  PLOP3.LUT P2, PT, PT, PT, UP2, 0x80, 0x0 ;  /* 0x000000000000781c */ /* 0x000fe20003f4f028 */
[----:B------:R-:W-:Y:S01]  /*0dd0*/  ULDC.64 UR4, c[0x0][0x1b8] ;  /* 0x00006e0000047ab9 */ /* 0x000fe20000000a00 */
[----:B------:R2:W3:Y:S01]  /*0de0*/  @P1 LDG.E R10, [R2.64] ;  /* 0x00000010020a1981 */ /* 0x0004e2000c1e1900 */
[----:B------:R-:W-:Y:S01]  /*0df0*/  UIMAD UR7, UR7, UR4, URZ ;  /* 0x00000004070772a4 */ /* 0x000fe2000f8e023f */
[----:B------:R-:W-:Y:S01]  /*0e00*/  PLOP3.LUT P0, PT, PT, PT, UP2, 0x80, 0x0 ;  /* 0x000000000000781c */ /* 0x000fe20003f0f028 */
[----:B------:R-:W-:Y:S01]  /*0e10*/  UIMAD.WIDE.U32 UR12, UR9, UR4, URZ ;  /* 0x00000004090c72a5 */ /* 0x000fe2000f8e003f */
[----:B------:R-:W-:Y:S01]  /*0e20*/  LEA.HI R13, R211, R212, RZ, 0x4 ;  /* 0x000000d4d30d7211 */ /* 0x000fe200078f20ff */
[----:B------:R-:W-:Y:S01]  /*0e30*/  UIMAD UR7, UR9, UR5, UR7 ;  /* 0x00000005090772a4 */ /* 0x000fe2000f8e0207 */
[----:B------:R-:W-:Y:S01]  /*0e40*/  BSSY B0, `(.L_x_485) ;  /* 0x000004c000007945 */ /* 0x000fe20003800000 */
[----:B------:R-:W-:-:S02]  /*0e50*/  USHF.R.S32.HI UR10, URZ, 0x1f, UR6 ;  /* 0x0000001f3f0a7899 */ /* 0x000fc40008011406 */
[----:B------:R-:W-:Y:S02]  /*0e60*/  ULDC.64 UR4, c[0x0][0x1c0] ;  /* 0x0000700000047ab9 */ /* 0x000fe40000000a00 */
[----:B------:R-:W-:Y:S02]  /*0e70*/  UIADD3 UR13, UR13, UR7, URZ ;  /* 0x000000070d0d7290 */ /* 0x000fe4000fffe03f */
[----:B------:R-:W-:Y:S02]  /*0e80*/  UIMAD UR10, UR10, UR4, URZ ;  /* 0x000000040a0a72a4 */ /* 0x000fe4000f8e023f */
[----:B------:R-:W-:Y:S02]  /*0e90*/  UIMAD.WIDE.U32 UR12, UR6, UR4, UR12 ;  /* 0x00000004060c72a5 */ /* 0x000fe4000f8e000c */
[----:B------:R-:W-:Y:S02]  /*0ea0*/  UIMAD UR5, UR6, UR5, UR10 ;  /* 0x00000005060572a4 */ /* 0x000fe4000f8e020a */
[----:B------:R-:W-:-:S02]  /*0eb0*/  ULDC UR4, c[0x0][0x2c4] ;  /* 0x0000b10000047ab9 */ /* 0x000fc40000000800 */
[----:B------:R-:W-:Y:S02]  /*0ec0*/  UIADD3 UR5, UR13, UR5, URZ ;  /* 0x000000050d057290 */ /* 0x000fe4000fffe03f */
[----:B------:R-:W-:Y:S01]  /*0ed0*/  ULDC UR7, c[0x0][0x168] ;  /* 0x00005a0000077ab9 */ /* 0x000fe20000000800 */
[----:B--2---:R-:W-:Y:S01]  /*0ee0*/  LEA.HI R2, R211, R212, RZ, 0x3 ;  /* 0x000000d4d3027211 */ /* 0x004fe200078f18ff */
[----:B------:R-:W-:Y:S01]  /*0ef0*/  IMAD.U32 R3, RZ, RZ, UR13 ;  /* 0x0000000dff037e24 */ /* 0x000fe2000f8e00ff */
[----:B------:R-:W-:Y:S01]  /*0f00*/  UIMAD UR7, UR4, UR7, URZ ;  /* 0x00000007040772a4 */ /* 0x000fe2000f8e023f */
[----:B------:R-:W-:Y:S01]  /*0f10*/  IMAD.U32 R3, RZ, RZ, UR5 ;  /* 0x00000005ff037e24 */ /* 0x000fe2000f8e00ff */
[----:B------:R-:W-:Y:S02]  /*0f20*/  LOP3.LUT R0, R2, 0xfffffff8, RZ, 0xc0, !PT ;  /* 0xfffffff802007812 */ /* 0x000fe400078ec0ff */
[----:B------:R-:W-:Y:S01]  /*0f30*/  SHF.R.S32.HI R18, RZ, 0x3, R2 ;  /* 0x00000003ff127819 */ /* 0x000fe20000011402 */
[----:B------:R-:W-:-:S02]  /*0f40*/  IMAD.U32 R2, RZ, RZ, UR12 ;  /* 0x0000000cff027e24 */ /* 0x000fc4000f8e00ff */
[----:B------:R-:W-:-:S04]  /*0f50*/  IMAD.IADD R6, R212, 0x1, -R0 ;  /* 0x00000001d4067824 */ /* 0x000fc800078e0a00 */
[C---:B------:R-:W-:Y:S02]  /*0f60*/  IMAD R230, R6.reuse, 0x10, R18 ;  /* 0x0000001006e67824 */ /* 0x040fe400078e0212 */
[----:B------:R-:W-:-:S03]  /*0f70*/  IMAD.SHL.U32 R6, R6, 0x8, RZ ;  /* 0x0000000806067824 */ /* 0x000fc600078e00ff */
[----:B------:R-:W-:Y:S01]  /*0f80*/  IADD3 R5, R230, UR19, RZ ;  /* 0x00000013e6057c10 */ /* 0x000fe2000fffe0ff */
[----:B------:R2:W-:Y:S04]  /*0f90*/  STL [R1+0x10], R230 ;  /* 0x000010e601007387 */ /* 0x0005e80000100800 */
[----:B------:R-:W-:-:S04]  /*0fa0*/  @P2 IMAD.HI.U32 R0, R5, c[0x0][0x2c8], RZ ;  /* 0x0000b20005002a27 */ /* 0x000fc800078e00ff */
[----:B------:R-:W-:Y:S01]  /*0fb0*/  IMAD.MOV.U32 R4, RZ, RZ, R5 ;  /* 0x000000ffff047224 */ /* 0x000fe200078e0005 */
[----:B------:R-:W-:Y:S02]  /*0fc0*/  @P0 SHF.R.U32.HI R4, RZ, c[0x0][0x2cc], R0 ;  /* 0x0000b300ff040a19 */ /* 0x000fe40000011600 */
[----:B------:R-:W-:Y:S02]  /*0fd0*/  ISETP.GE.AND P0, PT, R6, c[0x0][0x198], PT ;  /* 0x0000660006007a0c */ /* 0x000fe40003f06270 */
[--C-:B------:R-:W-:Y:S01]  /*0fe0*/  SHF.R.S32.HI R0, RZ, 0x1f, R4.reuse ;  /* 0x0000001fff007819 */ /* 0x100fe20000011404 */
[----:B------:R-:W-:Y:S02]  /*0ff0*/  IMAD.MOV R7, RZ, RZ, -R4 ;  /* 0x000000ffff077224 */ /* 0x000fe400078e0a04 */
[----:B------:R-:W-:-:S04]  /*1000*/  IMAD.WIDE.U32 R2, R4, c[0x0][0x1b0], R2 ;  /* 0x00006c0004027a25 */ /* 0x000fc800078e0002 */
[----:B------:R-:W-:-:S04]  /*1010*/  IMAD R0, R0, c[0x0][0x1b0], RZ ;  /* 0x00006c0000007a24 */ /* 0x000fc800078e02ff */
[----:B------:R-:W-:Y:S02]  /*1020*/  IMAD R4, R4, c[0x0][0x1b4], R0 ;  /* 0x00006d0004047a24 */ /* 0x000fe400078e0200 */
[----:B------:R-:W-:Y:S02]  /*1030*/  IMAD R0, R7, c[0x0][0x2c4], R5 ;  /* 0x0000b10007007a24 */ /* 0x000fe400078e0205 */
[----:B------:R-:W-:Y:S02]  /*1040*/  IMAD.IADD R3, R3, 0x1, R4 ;  /* 0x0000000103037824 */ /* 0x000fe400078e0204 */
[----:B------:R-:W-:Y:S01]  /*1050*/  IMAD.SHL.U32 R4, R18, 0x40, RZ ;  /* 0x0000004012047824 */ /* 0x000fe200078e00ff */
[----:B------:R-:W-:Y:S01]  /*1060*/  SHF.R.S32.HI R5, RZ, 0x1f, R0 ;  /* 0x0000001fff057819 */ /* 0x000fe20000011400 */
[----:B------:R-:W-:-:S03]  /*1070*/  IMAD.WIDE.U32 R2, R0, c[0x0][0x1a8], R2 ;  /* 0x00006a0000027a25 */ /* 0x000fc600078e0002 */
[----:B------:R-:W-:Y:S01]  /*1080*/  LOP3.LUT R4, R4, 0x1c0, RZ, 0xc0, !PT ;  /* 0x000001c004047812 */ /* 0x000fe200078ec0ff */
[----:B------:R-:W-:Y:S01]  /*1090*/  IMAD R5, R5, c[0x0][0x1a8], RZ ;  /* 0x00006a0005057a24 */ /* 0x000fe200078e02ff */
[----:B------:R-:W-:-:S03]  /*10a0*/  LEA R8, P2, R2, c[0x0][0x160], 0x1 ;  /* 0x0000580002087a11 */ /* 0x000fc600078408ff */
[----:B------:R-:W-:Y:S01]  /*10b0*/  IMAD R7, R0, c[0x0][0x1ac], R5 ;  /* 0x00006b0000077a24 */ /* 0x000fe200078e0205 */
[----:B------:R-:W-:Y:S02]  /*10c0*/  LOP3.LUT R0, R13, 0xfffffff0, RZ, 0xc0, !PT ;  /* 0xfffffff00d007812 */ /* 0x000fe400078ec0ff */
[----:B------:R-:W-:Y:S01]  /*10d0*/  LOP3.LUT R5, R4, 0x38, R6, 0xf8, !PT ;  /* 0x0000003804057812 */ /* 0x000fe200078ef806 */
[----:B------:R-:W-:Y:S01]  /*10e0*/  IMAD.IADD R3, R3, 0x1, R7 ;  /* 0x0000000103037824 */ /* 0x000fe200078e0207 */
[----:B------:R-:W-:Y:S01]  /*10f0*/  SHF.R.U32.HI R4, RZ, 0x3, R4 ;  /* 0x00000003ff047819 */ /* 0x000fe20000011604 */
[----:B------:R-:W-:Y:S01]  /*1100*/  IMAD.IADD R0, R212, 0x1, -R0 ;  /* 0x00000001d4007824 */ /* 0x000fe200078e0a00 */
[----:B------:R2:W4:Y:S02]  /*1110*/  SHFL.IDX PT, R6, R8, RZ, 0x181f ;  /* 0x00181fff08067589 */ /* 0x00052400000e0000 */
[----:B------:R-:W-:Y:S02]  /*1120*/  LEA.HI.X R9, R2, c[0x0][0x164], R3, 0x1, P2 ;  /* 0x0000590002097a11 */ /* 0x000fe400010f0c03 */
[----:B------:R-:W-:-:S02]  /*1130*/  SHF.R.S32.HI R3, RZ, 0x1f, R0 ;  /* 0x0000001fff037819 */ /* 0x000fc40000011400 */
[----:B------:R-:W-:Y:S01]  /*1140*/  LOP3.LUT R4, R5, R4, RZ, 0x3c, !PT ;  /* 0x0000000405047212 */ /* 0x000fe200078e3cff */
[----:B------:R2:W1:Y:S01]  /*1150*/  SHFL.IDX PT, R7, R9, RZ, 0x181f ;  /* 0x00181fff09077589 */ /* 0x00046200000e0000 */
[----:B------:R-:W-:Y:S02]  /*1160*/  LEA.HI R24, R3, R0, RZ, 0x3 ;  /* 0x0000000003187211 */ /* 0x000fe400078f18ff */
[----:B------:R-:W-:Y:S02]  /*1170*/  IADD3 R5, R18, UR19, RZ ;  /* 0x0000001312057c10 */ /* 0x000fe4000fffe0ff */
[----:B------:R-:W-:Y:S02]  /*1180*/  LEA.HI R2, R211, R212, RZ, 0x3 ;  /* 0x000000d4d3027211 */ /* 0x000fe400078f18ff */
[----:B------:R-:W-:Y:S02]  /*1190*/  LOP3.LUT R3, R24, 0xfffffff8, RZ, 0xc0, !PT ;  /* 0xfffffff818037812 */ /* 0x000fe400078ec0ff */
[----:B------:R-:W-:-:S02]  /*11a0*/  ISETP.GE.AND P3, PT, R5, UR7, PT ;  /* 0x0000000705007c0c */ /* 0x000fc4000bf66270 */
[----:B------:R-:W-:Y:S01]  /*11b0*/  LOP3.LUT R2, R2, 0xfffffff8, RZ, 0xc0, !PT ;  /* 0xfffffff802027812 */ /* 0x000fe200078ec0ff */
[----:B------:R-:W-:Y:S02]  /*11c0*/  IMAD.IADD R19, R0, 0x1, -R3 ;  /* 0x0000000100137824 */ /* 0x000fe400078e0a03 */
[----:B------:R-:W-:Y:S02]  /*11d0*/  IMAD.MOV.U32 R3, RZ, RZ, 0x20 ;  /* 0x00000020ff037424 */ /* 0x000fe400078e00ff */
[----:B------:R-:W-:Y:S02]  /*11e0*/  IMAD.IADD R21, R212, 0x1, -R2 ;  /* 0x00000001d4157824 */ /* 0x000fe400078e0a02 */
[----:B------:R-:W-:Y:S02]  /*11f0*/  IMAD.MOV.U32 R2, RZ, RZ, 0x10 ;  /* 0x00000010ff027424 */ /* 0x000fe400078e00ff */
[----:B------:R-:W-:-:S05]  /*1200*/  IMAD.SHL.U32 R22, R21, 0x8, RZ ;  /* 0x0000000815167824 */ /* 0x000fca00078e00ff */
[----:B------:R-:W-:Y:S01]  /*1210*/  SHF.R.S32.HI R225, RZ, 0x1f, R22 ;  /* 0x0000001fffe17819 */ /* 0x000fe20000011416 */
[----:B---3--:R3:W5:Y:S01]  /*1220*/  @P1 R2UR UR10, R10 ;  /* 0x000000000a0a13c2 */ /* 0x00876200000e0000 */
[----:B------:R-:W-:Y:S01]  /*1230*/  R2P PR, R19, 0x6 ;  /* 0x0000000613007804 */ /* 0x000fe20000000000 */
[----:B-----5:R-:W-:-:S04]  /*1240*/  @!UP0 UMOV UR10, UR6 ;  /* 0x00000006000a8c82 */ /* 0x020fc80008000000 */
[----:B------:R-:W-:Y:S02]  /*1250*/  SEL R2, R2, 0xfffffff0, !P1 ;  /* 0xfffffff002027807 */ /* 0x000fe40004800000 */
[----:B---3--:R-:W-:-:S05]  /*1260*/  LEA.HI R10, R211, R212, RZ, 0x6 ;  /* 0x000000d4d30a7211 */ /* 0x008fca00078f30ff */
[----:B------:R-:W-:-:S05]  /*1270*/  IMAD.SHL.U32 R0, R10, 0x8, RZ ;  /* 0x000000080a007824 */ /* 0x000fca00078e00ff */
[----:B------:R-:W-:Y:S02]  /*1280*/  LOP3.LUT R10, R4, 0xfffffe00, R0, 0xf8, !PT ;  /* 0xfffffe00040a7812 */ /* 0x000fe400078ef800 */
[----:B------:R-:W-:Y:S01]  /*1290*/  SEL R4, R3, 0xffffffe0, !P2 ;  /* 0xffffffe003047807 */ /* 0x000fe20005000000 */
[----:B------:R-:W-:Y:S05]  /*12a0*/  @P3 BRA `(.L_x_486) ;  /* 0x0000005000003947 */ /* 0x000fea0003800000 */
[----:B-12-4-:R-:W-:Y:S01]  /*12b0*/  LEA R6, P1, R22, R6, 0x1 ;  /* 0x0000000616067211 */ /* 0x016fe200078208ff */
[----:B------:R-:W-:-:S03]  /*12c0*/  IMAD.SHL.U32 R0, R10, 0x2, RZ ;  /* 0x000000020a007824 */ /* 0x000fc600078e00ff */
[----:B------:R-:W-:-:S05]  /*12d0*/  LEA.HI.X R7, R22, R7, R225, 0x1, P1 ;  /* 0x0000000716077211 */ /* 0x000fca00008f0ce1 */
[----:B------:R-:W-:Y:S01]  /*12e0*/  @!PT LDS RZ, [RZ] ;  /* 0x00000000fffff984 */ /* 0x000fe20000000800 */
[----:B------:R1:W-:Y:S04]  /*12f0*/  LDGSTS.E.BYPASS.LTC128B.128 [R0+0x6100], [R6.64], !P0 ;  /* 0x0610000006007fae */ /* 0x0003e8000c101d50 */
.L_x_486:
[----:B-12-4-:R-:W-:Y:S05]  /*1300*/  BSYNC B0 ;  /* 0x0000000000007941 */ /* 0x016fea0003800000 */
.L_x_485:
[----:B------:R-:W-:Y:S01]  /*1310*/  IADD3 R0, R5, 0x10, RZ ;  /* 0x0000001005007810 */ /* 0x000fe20007ffe0ff */
[----:B------:R1:W2:Y:S01]  /*1320*/  SHFL.IDX PT, R3, R9, 0x1, 0x181f ;  /* 0x00381f0009037f89 */ /* 0x0002a200000e0000 */
[----:B------:R-:W-:Y:S02]  /*1330*/  BSSY B0, `(.L_x_487) ;  /* 0x0000009000007945 */ /* 0x000fe40003800000 */
[----:B------:R-:W-:Y:S01]  /*1340*/  ISETP.GE.AND P1, PT, R0, UR7, PT ;  /* 0x0000000700007c0c */ /* 0x000fe2000bf26270 */
[----:B------:R1:W3:-:S12]  /*1350*/  SHFL.IDX PT, R6, R8, 0x1, 0x181f ;  /* 0x00381f0008067f89 */ /* 0x0002d800000e0000 */
[----:B------:R-:W-:Y:S05]  /*1360*/  @P1 BRA `(.L_x_488) ;  /* 0x0000005000001947 */ /* 0x000fea0003800000 */
[----:B---3--:R-:W-:Y:S01]  /*1370*/  LEA R6, P1, R22, R6, 0x1 ;  /* 0x0000000616067211 */ /* 0x008fe200078208ff */
[----:B------:R-:W-:-:S03]  /*1380*/  IMAD.SHL.U32 R0, R10, 0x2, RZ ;  /* 0x000000020a007824 */ /* 0x000fc600078e00ff */
[----:B--2---:R-:W-:-:S05]  /*1390*/  LEA.HI.X R7, R22, R3, R225, 0x1, P1 ;  /* 0x0000000316077211 */ /* 0x004fca00008f0ce1 */
[----:B------:R-:W-:Y:S01]  /*13a0*/  @!PT LDS RZ, [RZ] ;  /* 0x00000000fffff984 */ /* 0x000fe20000000800 */
[----:B------:R2:W-:Y:S04]  /*13b0*/  LDGSTS.E.BYPASS.LTC128B.128 [R0+0x6900], [R6.64], !P0 ;  /* 0x0690000006007fae */ /* 0x0005e8000c101d50 */
.L_x_488:
[----:B------:R-:W-:Y:S05]  /*13c0*/  BSYNC B0 ;  /* 0x0000000000007941 */ /* 0x000fea0003800000 */
.L_x_487:
[----:B--2---:R-:W-:Y:S01]  /*13d0*/  IADD3 R0, R5, 0x20, RZ ;  /* 0x0000002005007810 */ /* 0x004fe20007ffe0ff */
[----:B------:R2:W4:Y:S01]  /*13e0*/  SHFL.IDX PT, R3, R9, 0x2, 0x181f ;  /* 0x00581f0009037f89 */ /* 0x00052200000e0000 */
[----:B------:R-:W-:Y:S02]  /*13f0*/  BSSY B0, `(.L_x_489) ;  /* 0x0000009000007945 */ /* 0x000fe40003800000 */
[----:B------:R-:W-:Y:S01]  /*1400*/  ISETP.GE.AND P1, PT, R0, UR7, PT ;  /* 0x0000000700007c0c */ /* 0x000fe2000bf26270 */
[----:B---3--:R2:W3:-:S12]  /*1410*/  SHFL.IDX PT, R6, R8, 0x2, 0x181f ;  /* 0x00581f0008067f89 */ /* 0x0084d800000e0000 */
[----:B------:R-:W-:Y:S05]  /*1420*/  @P1 BRA `(.L_x_490) ;  /* 0x0000005000001947 */ /* 0x000fea0003800000 */
[----:B---3--:R-:W-:Y:S01]  /*1430*/  LEA R6, P1, R22, R6, 0x1 ;  /* 0x0000000616067211 */ /* 0x008fe200078208ff */
[----:B------:R-:W-:-:S03]  /*1440*/  IMAD.SHL.U32 R0, R10, 0x2, RZ ;  /* 0x000000020a007824 */ /* 0x000fc600078e00ff */
[----:B----4-:R-:W-:-:S05]  /*1450*/  LEA.HI.X R7, R22, R3, R225, 0x1, P1 ;  /* 0x0000000316077211 */ /* 0x010fca00008f0ce1 */
[----:B------:R-:W-:Y:S01]  /*1460*/  @!PT LDS RZ, [RZ] ;  /* 0x00000000fffff984 */ /* 0x000fe20000000800 */
[----:B------:R3:W-:Y:S04]  /*1470*/  LDGSTS.E.BYPASS.LTC128B.128 [R0+0x7100], [R6.64], !P0 ;  /* 0x0710000006007fae */ /* 0x0007e8000c101d50 */
.L_x_490:
[----:B------:R-:W-:Y:S05]  /*1480*/  BSYNC B0 ;  /* 0x0000000000007941 */ /* 0x000fea0003800000 */
.L_x_489:
[----:B---3--:R-:W-:Y:S01]  /*1490*/  IADD3 R0, R5, 0x30, RZ ;  /* 0x0000003005007810 */ /* 0x008fe20007ffe0ff */
[----:B----4-:R3:W4:Y:S01]  /*14a0*/  SHFL.IDX PT, R3, R9, 0x3, 0x181f ;  /* 0x00781f0009037f89 */ /* 0x01072200000e0000 */
[----:B------:R-:W-:Y:S02]  /*14b0*/  BSSY B0, `(.L_x_491) ;  /* 0x0000009000007945 */ /* 0x000fe40003800000 */
[----:B------:R-:W-:Y:S01]  /*14c0*/  ISETP.GE.AND P1, PT, R0, UR7, PT ;  /* 0x0000000700007c0c */ /* 0x000fe2000bf26270 */
[----:B------:R3:W1:-:S12]  /*14d0*/  SHFL.IDX PT, R6, R8, 0x3, 0x181f ;  /* 0x00781f0008067f89 */ /* 0x00065800000e0000 */
[----:B------:R-:W-:Y:S05]  /*14e0*/  @P1 BRA `(.L_x_492) ;  /* 0x0000005000001947 */ /* 0x000fea0003800000 */
[----:B-1----:R-:W-:Y:S01]  /*14f0*/  LEA R6, P1, R22, R6, 0x1 ;  /* 0x0000000616067211 */ /* 0x002fe200078208ff */
[----:B------:R-:W-:-:S03]  /*1500*/  IMAD.SHL.U32 R0, R10, 0x2, RZ ;  /* 0x000000020a007824 */ /* 0x000fc600078e00ff */
[----:B----4-:R-:W-:-:S05]  /*1510*/  LEA.HI.X R7, R22, R3, R225, 0x1, P1 ;  /* 0x0000000316077211 */ /* 0x010fca00008f0ce1 */
[----:B------:R-:W-:Y:S01]  /*1520*/  @!PT LDS RZ, [RZ] ;  /* 0x00000000fffff984 */ /* 0x000fe20000000800 */
[----:B------:R1:W-:Y:S04]  /*1530*/  LDGSTS.E.BYPASS.LTC128B.128 [R0+0x7900], [R6.64], !P0 ;  /* 0x0790000006007fae */ /* 0x0003e8000c101d50 */
.L_x_492:
[----:B------:R-:W-:Y:S05]  /*1540*/  BSYNC B0 ;  /* 0x0000000000007941 */ /* 0x000fea0003800000 */
.L_x_491:
[----:B-1----:R-:W-:Y:S01]  /*1550*/  IADD3 R0, R5, 0x40, RZ ;  /* 0x0000004005007810 */ /* 0x002fe20007ffe0ff */
[----:B----4-:R1:W4:Y:S01]  /*1560*/  SHFL.IDX PT, R3, R9, 0x4, 0x181f ;  /* 0x00981f0009037f89 */ /* 0x01032200000e0000 */
[----:B------:R-:W-:Y:S02]  /*1570*/  BSSY B0, `(.L_x_493) ;  /* 0x0000009000007945 */ /* 0x000fe40003800000 */
[----:B------:R-:W-:Y:S01]  /*1580*/  ISETP.GE.AND P1, PT, R0, UR7, PT ;  /* 0x0000000700007c0c */ /* 0x000fe2000bf26270 */
[----:B------:R1:W2:-:S12]  /*1590*/  SHFL.IDX PT, R6, R8, 0x4, 0x181f ;  /* 0x00981f0008067f89 */ /* 0x00029800000e0000 */
[----:B------:R-:W-:Y:S05]  /*15a0*/  @P1 BRA `(.L_x_494) ;  /* 0x0000005000001947 */ /* 0x000fea0003800000 */
[----:B--2---:R-:W-:Y:S01]  /*15b0*/  LEA R6, P1, R22, R6, 0x1 ;  /* 0x0000000616067211 */ /* 0x004fe200078208ff */
[----:B------:R-:W-:-:S03]  /*15c0*/  IMAD.SHL.U32 R0, R10, 0x2, RZ ;  /* 0x000000020a007824 */ /* 0x000fc600078e00ff */
[----:B----4-:R-:W-:-:S05]  /*15d0*/  LEA.HI.X R7, R22, R3, R225, 0x1, P1 ;  /* 0x0000000316077211 */ /* 0x010fca00008f0ce1 */
[----:B------:R-:W-:Y:S01]  /*15e0*/  @!PT LDS RZ, [RZ] ;  /* 0x00000000fffff984 */ /* 0x000fe20000000800 */
[----:B------:R2:W-:Y:S04]  /*15f0*/  LDGSTS.E.BYPASS.LTC128B.128 [R0+0x8100], [R6.64], !P0 ;  /* 0x0810000006007fae */ /* 0x0005e8000c101d50 */
.L_x_494:
[----:B------:R-:W-:Y:S05]  /*1600*/  BSYNC B0 ;  /* 0x0000000000007941 */ /* 0x000fea0003800000 */
.L_x_493:
[----:B--2---:R-:W-:Y:S01]  /*1610*/  IADD3 R0, R5, 0x50, RZ ;  /* 0x0000005005007810 */ /* 0x004fe20007ffe0ff */
        /* <DEDUP_REMOVED lines=10> */
.L_x_496:
[----:B------:R-:W-:Y:S05]  /*16c0*/  BSYNC B0 ;  /* 0x0000000000007941 */ /* 0x000fea0003800000 */
.L_x_495:
        /* <DEDUP_REMOVED lines=11> */
.L_x_498:
[----:B------:R-:W-:Y:S05]  /*1780*/  BSYNC B0 ;  /* 0x0000000000007941 */ /* 0x000fea0003800000 */
.L_x_497:
[----:B-123--:R-:W1:Y:S01]  /*1790*/  SHFL.IDX PT, R8, R8, 0x7, 0x181f ;  /* 0x00f81f0008087f89 */ /* 0x00ee6200000e0000 */
[----:B------:R-:W-:Y:S01]  /*17a0*/  ULDC UR4, c[0x0][0x2b8] ;  /* 0x0000ae0000047ab9 */ /* 0x000fe20000000800 */
[----:B------:R-:W-:Y:S01]  /*17b0*/  IMAD.MOV.U32 R20, RZ, RZ, 0x60 ;  /* 0x00000060ff147424 */ /* 0x000fe200078e00ff */
[----:B------:R-:W-:Y:S01]  /*17c0*/  UISETP.NE.AND UP3, UPT, UR4, 0x1, UPT ;  /* 0x000000010400788c */ /* 0x000fe2000bf65270 */
[----:B------:R-:W2:Y:S01]  /*17d0*/  SHFL.IDX PT, R9, R9, 0x7, 0x181f ;  /* 0x00f81f0009097f89 */ /* 0x000ea200000e0000 */
[----:B----4-:R-:W-:Y:S01]  /*17e0*/  IADD3 R3, R5, 0x70, RZ ;  /* 0x0000007005037810 */ /* 0x010fe20007ffe0ff */
[----:B------:R-:W-:Y:S01]  /*17f0*/  IMAD R202, R229, R20, -0x60 ;  /* 0xffffffa0e5ca7424 */ /* 0x000fe200078e0214 */
[----:B------:R-:W-:Y:S01]  /*1800*/  USHF.R.S32.HI UR6, URZ, 0x1f, UR10 ;  /* 0x0000001f3f067899 */ /* 0x000fe2000801140a */
[----:B------:R-:W-:Y:S01]  /*1810*/  IMAD.SHL.U32 R227, R10, 0x2, RZ ;  /* 0x000000020ae37824 */ /* 0x000fe200078e00ff */
[----:B------:R-:W-:Y:S01]  /*1820*/  PLOP3.LUT P2, PT, PT, PT, UP3, 0x80, 0x0 ;  /* 0x000000000000781c */ /* 0x000fe20003f4f038 */
[----:B------:R-:W-:Y:S01]  /*1830*/  IMAD.IADD R0, R230, 0x1, R202 ;  /* 0x00000001e6007824 */ /* 0x000fe200078e02ca */
[----:B------:R-:W-:Y:S01]  /*1840*/  ISETP.GE.AND P3, PT, R3, UR7, PT ;  /* 0x0000000703007c0c */ /* 0x000fe2000bf66270 */
[----:B------:R-:W-:Y:S01]  /*1850*/  ULDC.64 UR4, c[0x0][0x2b0] ;  /* 0x0000ac0000047ab9 */ /* 0x000fe20000000a00 */
[----:B------:R-:W-:Y:S01]  /*1860*/  PLOP3.LUT P1, PT, PT, PT, UP3, 0x80, 0x0 ;  /* 0x000000000000781c */ /* 0x000fe20003f2f038 */
[C---:B------:R-:W-:Y:S01]  /*1870*/  IMAD.IADD R5, R0.reuse, 0x1, R231 ;  /* 0x0000000100057824 */ /* 0x040fe200078e02e7 */
[----:B------:R-:W-:Y:S01]  /*1880*/  ISETP.GE.AND P4, PT, R0, UR8, PT ;  /* 0x0000000800007c0c */ /* 0x000fe2000bf86270 */
[----:B------:R-:W-:Y:S01]  /*1890*/  UIMAD UR6, UR6, UR4, URZ ;  /* 0x00000004060672a4 */ /* 0x000fe2000f8e023f */
[----:B------:R-:W-:Y:S01]  /*18a0*/  IMAD.MOV.U32 R228, RZ, RZ, RZ ;  /* 0x000000ffffe47224 */ /* 0x000fe200078e00ff */
[----:B------:R-:W-:Y:S01]  /*18b0*/  UIMAD.WIDE.U32 UR14, UR10, UR4, URZ ;  /* 0x000000040a0e72a5 */ /* 0x000fe2000f8e003f */
[----:B------:R-:W-:Y:S01]  /*18c0*/  ISETP.GT.OR P4, PT, R230, 0x5f, P4 ;  /* 0x0000005fe600780c */ /* 0x000fe20002784670 */
[----:B------:R-:W-:Y:S01]  /*18d0*/  UIMAD UR5, UR10, UR5, UR6 ;  /* 0x000000050a0572a4 */ /* 0x000fe2000f8e0206 */
[----:B------:R-:W-:Y:S01]  /*18e0*/  IMAD.MOV.U32 R0, RZ, RZ, R5 ;  /* 0x000000ffff007224 */ /* 0x000fe200078e0005 */
[----:B------:R-:W-:Y:S01]  /*18f0*/  USHF.R.S32.HI UR12, URZ, 0x1f, UR9 ;  /* 0x0000001f3f0c7899 */ /* 0x000fe20008011409 */
[----:B------:R-:W-:Y:S01]  /*1900*/  @P2 IMAD.HI.U32 R3, R5, c[0x0][0x2bc], RZ ;  /* 0x0000af0005032a27 */ /* 0x000fe200078e00ff */
[C---:B-1----:R-:W-:Y:S01]  /*1910*/  @!P3 LEA R8, P2, R22.reuse, R8, 0x1 ;  /* 0x000000081608b211 */ /* 0x042fe200078408ff */
[----:B------:R-:W-:Y:S01]  /*1920*/  UIADD3 UR7, UR15, UR5, URZ ;  /* 0x000000050f077290 */ /* 0x000fe2000fffe03f */
[----:B------:R-:W-:Y:S01]  /*1930*/  SHF.R.S32.HI R14, RZ, 0x4, R13 ;  /* 0x00000004ff0e7819 */ /* 0x000fe2000001140d */
[----:B------:R-:W-:Y:S01]  /*1940*/  IMAD R20, R229, -0x60, R20 ;  /* 0xffffffa0e5147824 */ /* 0x000fe200078e0214 */
[----:B--2---:R-:W-:Y:S01]  /*1950*/  @!P3 LEA.HI.X R9, R22, R9, R225, 0x1, P2 ;  /* 0x000000091609b211 */ /* 0x004fe200010f0ce1 */
[----:B------:R-:W-:Y:S01]  /*1960*/  ULDC.64 UR4, c[0x0][0x1e8] ;  /* 0x00007a0000047ab9 */ /* 0x000fe20000000a00 */
[----:B------:R-:W-:-:S02]  /*1970*/  @P1 SHF.R.U32.HI R0, RZ, c[0x0][0x2c0], R3 ;  /* 0x0000b000ff001a19 */ /* 0x000fc40000011603 */
[----:B------:R-:W-:Y:S01]  /*1980*/  LEA.HI R210, R211, R212, RZ, 0x5 ;  /* 0x000000d4d3d27211 */ /* 0x000fe200078f28ff */
[----:B------:R-:W-:Y:S01]  /*1990*/  @!PT LDS RZ, [RZ] ;  /* 0x00000000fffff984 */ /* 0x000fe20000000800 */
[----:B------:R1:W-:Y:S01]  /*19a0*/  @!P3 LDGSTS.E.BYPASS.LTC128B.128 [R227+0x9900], [R8.64], !P0 ;  /* 0x0990000008e3bfae */ /* 0x0003e2000c101d50 */
[----:B------:R-:W-:-:S03]  /*19b0*/  @!P4 IADD3 R3, P1, R0, UR14, RZ ;  /* 0x0000000e0003cc10 */ /* 0x000fc6000ff3e0ff */
[----:B------:R-:W0:Y:S01]  /*19c0*/  LDGDEPBAR ;  /* 0x00000000000079af */ /* 0x000e220000000000 */
[----:B------:R-:W-:Y:S02]  /*19d0*/  @!P4 LEA.HI.X.SX32 R7, R0, UR7, 0x1, P1 ;  /* 0x000000070007cc11 */ /* 0x000fe400088f0eff */
[C---:B------:R-:W-:Y:S01]  /*19e0*/  @!P4 LEA R6, P1, R3.reuse, c[0x0][0x2a0], 0x2 ;  /* 0x0000a8000306ca11 */ /* 0x040fe200078210ff */
[----:B------:R-:W-:Y:S01]  /*19f0*/  IMAD.SHL.U32 R226, R22, 0x2, RZ ;  /* 0x0000000216e27824 */ /* 0x000fe200078e00ff */
[----:B------:R-:W-:Y:S02]  /*1a00*/  STL [R1+0x8], R227 ;  /* 0x000008e301007387 */ /* 0x000fe40000100800 */
[----:B------:R-:W-:Y:S02]  /*1a10*/  @!P4 LEA.HI.X R7, R3, c[0x0][0x2a4], R7, 0x2, P1 ;  /* 0x0000a9000307ca11 */ /* 0x000fe400008f1407 */
[----:B------:R-:W-:Y:S06]  /*1a20*/  BAR.SYNC.DEFER_BLOCKING 0x0 ;  /* 0x0000000000007b1d */ /* 0x000fec0000010000 */
[----:B------:R2:W3:Y:S01]  /*1a30*/  @!P4 LDG.E R228, [R6.64] ;  /* 0x0000001006e4c981 */ /* 0x0004e2000c1e1900 */
[----:B------:R-:W-:Y:S01]  /*1a40*/  IMAD.MOV R0, RZ, RZ, -R0 ;  /* 0x000000ffff007224 */ /* 0x000fe200078e0a00 */
[----:B------:R-:W-:Y:S01]  /*1a50*/  UIMAD UR6, UR12, UR4, URZ ;  /* 0x000000040c0672a4 */ /* 0x000fe2000f8e023f */
[----:B------:R-:W-:Y:S01]  /*1a60*/  IADD3 R203, R20, UR8, RZ ;  /* 0x0000000814cb7c10 */ /* 0x000fe2000fffe0ff */
[----:B------:R-:W-:Y:S01]  /*1a70*/  UIMAD.WIDE.U32 UR10, UR9, UR4, URZ ;  /* 0x00000004090a72a5 */ /* 0x000fe2000f8e003f */
[----:B------:R-:W-:Y:S01]  /*1a80*/  IMAD R233, R0, c[0x0][0x2b8], R5 ;  /* 0x0000ae0000e97a24 */ /* 0x000fe200078e0205 */
[----:B------:R-:W-:Y:S01]  /*1a90*/  UIMAD UR6, UR9, UR5, UR6 ;  /* 0x00000005090672a4 */ /* 0x000fe2000f8e0206 */
[----:B------:R-:W-:Y:S01]  /*1aa0*/  ISETP.GE.AND P4, PT, R22, c[0x0][0x1d4], PT ;  /* 0x0000750016007a0c */ /* 0x000fe20003f86270 */
[----:B------:R-:W-:Y:S01]  /*1ab0*/  IMAD.IADD R40, R203, 0x1, -R18 ;  /* 0x00000001cb287824 */ /* 0x000fe200078e0a12 */
[----:B------:R-:W-:Y:S01]  /*1ac0*/  SHF.R.S32.HI R209, RZ, 0x5, R210 ;  /* 0x00000005ffd17819 */ /* 0x000fe200000114d2 */
[----:B------:R-:W-:Y:S01]  /*1ad0*/  UIADD3 UR6, UR11, UR6, URZ ;  /* 0x000000060b067290 */ /* 0x000fe2000fffe03f */
[----:B------:R-:W-:Y:S01]  /*1ae0*/  SHF.R.S32.HI R23, RZ, 0x1f, R233 ;  /* 0x0000001fff177819 */ /* 0x000fe200000114e9 */
[----:B------:R-:W-:Y:S01]  /*1af0*/  ULDC.64 UR4, c[0x0][0x210] ;  /* 0x0000840000047ab9 */ /* 0x000fe20000000a00 */
[C---:B------:R-:W-:Y:S01]  /*1b00*/  ISETP.GE.AND P1, PT, R40.reuse, 0x1, PT ;  /* 0x000000012800780c */ /* 0x040fe20003f26270 */
[----:B------:R-:W-:Y:S01]  /*1b10*/  UIMAD UR12, UR12, UR4, URZ ;  /* 0x000000040c0c72a4 */ /* 0x000fe2000f8e023f */
[C---:B------:R-:W-:Y:S01]  /*1b20*/  ISETP.GE.AND P6, PT, R40.reuse, 0x21, PT ;  /* 0x000000212800780c */ /* 0x040fe20003fc6270 */
[----:B------:R-:W-:Y:S01]  /*1b30*/  IMAD R0, R23, c[0x0][0x1e0], RZ ;  /* 0x0000780017007a24 */ /* 0x000fe200078e02ff */
[C---:B------:R-:W-:Y:S01]  /*1b40*/  ISETP.GE.AND P5, PT, R40.reuse, 0x31, PT ;  /* 0x000000312800780c */ /* 0x040fe20003fa6270 */
[----:B------:R-:W-:Y:S01]  /*1b50*/  UIMAD.WIDE.U32 UR20, UR9, UR4, URZ ;  /* 0x00000004091472a5 */ /* 0x000fe2000f8e003f */
[----:B------:R-:W-:Y:S01]  /*1b60*/  ISETP.GE.AND P3, PT, R40, 0x41, PT ;  /* 0x000000412800780c */ /* 0x000fe20003f66270 */
[C---:B------:R-:W-:Y:S01]  /*1b70*/  IMAD R0, R233.reuse, c[0x0][0x1e4], R0 ;  /* 0x00007900e9007a24 */ /* 0x040fe200078e0200 */
[----:B------:R-:W-:Y:S01]  /*1b80*/  UIMAD UR12, UR9, UR5, UR12 ;  /* 0x00000005090c72a4 */ /* 0x000fe2000f8e020c */
[----:B--2---:R-:W-:-:S03]  /*1b90*/  IMAD.WIDE.U32 R6, R233, c[0x0][0x1e0], RZ ;  /* 0x00007800e9067a25 */ /* 0x004fc600078e00ff */
[----:B------:R-:W-:Y:S01]  /*1ba0*/  UIADD3 UR12, UR21, UR12, URZ ;  /* 0x0000000c150c7290 */ /* 0x000fe2000fffe03f */
[----:B------:R-:W-:Y:S01]  /*1bb0*/  IMAD.IADD R7, R7, 0x1, R0 ;  /* 0x0000000107077824 */ /* 0x000fe200078e0200 */
[----:B---3--:R-:W-:-:S03]  /*1bc0*/  SHF.R.S32.HI R41, RZ, 0x1f, R228 ;  /* 0x0000001fff297819 */ /* 0x008fc600000114e4 */
[----:B------:R-:W-:-:S04]  /*1bd0*/  IMAD.WIDE.U32 R6, R228, c[0x0][0x1f0], R6 ;  /* 0x00007c00e4067a25 */ /* 0x000fc800078e0006 */
[----:B------:R-:W-:Y:S01]  /*1be0*/  IMAD R0, R41, c[0x0][0x1f0], RZ ;  /* 0x00007c0029007a24 */ /* 0x000fe200078e02ff */
[----:B------:R-:W-:-:S03]  /*1bf0*/  IADD3 R5, P0, R6, UR10, RZ ;  /* 0x0000000a06057c10 */ /* 0x000fc6000ff1e0ff */
[----:B------:R-:W-:-:S05]  /*1c00*/  IMAD R0, R228, c[0x0][0x1f4], R0 ;  /* 0x00007d00e4007a24 */ /* 0x000fca00078e0200 */
[----:B------:R-:W-:Y:S02]  /*1c10*/  IADD3.X R0, R7, UR6, R0, P0, !PT ;  /* 0x0000000607007c10 */ /* 0x000fe400087fe400 */
[----:B------:R-:W-:-:S04]  /*1c20*/  LEA R3, P0, R5, c[0x0][0x1c8], 0x1 ;  /* 0x0000720005037a11 */ /* 0x000fc800078008ff */
[----:B------:R-:W-:Y:S01]  /*1c30*/  LEA.HI.X R0, R5, c[0x0][0x1cc], R0, 0x1, P0 ;  /* 0x0000730005007a11 */ /* 0x000fe200000f0c00 */
[----:B------:R-:W2:Y:S01]  /*1c40*/  SHFL.IDX PT, R6, R3, RZ, 0x181f ;  /* 0x00181fff03067589 */ /* 0x000ea200000e0000 */
[----:B------:R-:W-:-:S03]  /*1c50*/  ISETP.GE.AND P0, PT, R40, 0x11, PT ;  /* 0x000000112800780c */ /* 0x000fc60003f06270 */
[----:B------:R-:W3:Y:S04]  /*1c60*/  SHFL.IDX PT, R7, R0, RZ, 0x181f ;  /* 0x00181fff00077589 */ /* 0x000ee800000e0000 */
[----:B------:R-:W4:Y:S04]  /*1c70*/  SHFL.IDX PT, R5, R3, 0x1, 0x181f ;  /* 0x00381f0003057f89 */ /* 0x000f2800000e0000 */
[----:B-1----:R-:W1:Y:S04]  /*1c80*/  SHFL.IDX PT, R8, R0, 0x1, 0x181f ;  /* 0x00381f0000087f89 */ /* 0x002e6800000e0000 */
[----:B------:R-:W5:Y:S04]  /*1c90*/  SHFL.IDX PT, R12, R3, 0x2, 0x181f ;  /* 0x00581f00030c7f89 */ /* 0x000f6800000e0000 */
[----:B------:R-:W1:Y:S04]  /*1ca0*/  SHFL.IDX PT, R10, R3, 0x3, 0x181f ;  /* 0x00781f00030a7f89 */ /* 0x000e6800000e0000 */
[----:B------:R-:W1:Y:S01]  /*1cb0*/  SHFL.IDX PT, R11, R0, 0x2, 0x181f ;  /* 0x00581f00000b7f89 */ /* 0x000e6200000e0000 */
[----:B--2---:R-:W-:-:S03]  /*1cc0*/  @P1 LEA R6, P2, R22, R6, 0x1 ;  /* 0x0000000616061211 */ /* 0x004fc600078408ff */
[----:B------:R-:W2:Y:S01]  /*1cd0*/  SHFL.IDX PT, R9, R3, 0x4, 0x181f ;  /* 0x00981f0003097f89 */ /* 0x000ea200000e0000 */
[----:B---3--:R-:W-:Y:S02]  /*1ce0*/  @P1 LEA.HI.X R7, R22, R7, R225, 0x1, P2 ;  /* 0x0000000716071211 */ /* 0x008fe400010f0ce1 */
[----:B------:R-:W-:Y:S01]  /*1cf0*/  ISETP.GE.AND P2, PT, R40, 0x51, PT ;  /* 0x000000512800780c */ /* 0x000fe20003f46270 */
[----:B------:R-:W3:Y:S04]  /*1d00*/  SHFL.IDX PT, R17, R0, 0x3, 0x181f ;  /* 0x00781f0000117f89 */ /* 0x000ee800000e0000 */
[----:B------:R-:W-:Y:S04]  /*1d10*/  SHFL.IDX PT, R3, R3, 0x5, 0x181f ;  /* 0x00b81f0003037f89 */ /* 0x000fe800000e0000 */
[----:B------:R-:W1:Y:S04]  /*1d20*/  SHFL.IDX PT, R16, R0, 0x4, 0x181f ;  /* 0x00981f0000107f89 */ /* 0x000e6800000e0000 */
[----:B------:R1:W2:Y:S04]  /*1d30*/  SHFL.IDX PT, R15, R0, 0x5, 0x181f ;  /* 0x00b81f00000f7f89 */ /* 0x0002a800000e0000 */
[----:B------:R4:W-:Y:S01]  /*1d40*/  @P1 LDGSTS.E.BYPASS.LTC128B.128 [R227+0x3100], [R6.64], !P4 ;  /* 0x0310000006e31fae */ /* 0x0009e2000e101d50 */
[----:B-1----:R-:W-:-:S04]  /*1d50*/  LEA.HI R0, R13, R14, RZ, 0x1 ;  /* 0x0000000e0d007211 */ /* 0x002fc800078f08ff */
[----:B------:R-:W-:Y:S02]  /*1d60*/  LOP3.LUT R0, R0, 0xfffffffe, RZ, 0xc0, !PT ;  /* 0xfffffffe00007812 */ /* 0x000fe400078ec0ff */
[----:B----4-:R-:W-:-:S03]  /*1d70*/  @P0 LEA R6, P1, R22, R5, 0x1 ;  /* 0x0000000516060211 */ /* 0x010fc600078208ff */
[----:B------:R-:W-:Y:S02]  /*1d80*/  IMAD.IADD R14, R14, 0x1, -R0 ;  /* 0x000000010e0e7824 */ /* 0x000fe400078e0a00 */
[----:B------:R-:W-:Y:S01]  /*1d90*/  IMAD.SHL.U32 R0, R21, 0x40, RZ ;  /* 0x0000004015007824 */ /* 0x000fe200078e00ff */
[--C-:B------:R-:W-:Y:S01]  /*1da0*/  @P0 LEA.HI.X R7, R22, R8, R225.reuse, 0x1, P1 ;  /* 0x0000000816070211 */ /* 0x100fe200008f0ce1 */
[----:B------:R-:W-:Y:S01]  /*1db0*/  IMAD.SHL.U32 R5, R24, 0x40, RZ ;  /* 0x0000004018057824 */ /* 0x000fe200078e00ff */
[----:B-----5:R-:W-:Y:S02]  /*1dc0*/  @P6 LEA R12, P1, R22, R12, 0x1 ;  /* 0x0000000c160c6211 */ /* 0x020fe400078208ff */
[----:B------:R-:W-:Y:S01]  /*1dd0*/  LOP3.LUT R0, R0, 0x1c0, RZ, 0xc0, !PT ;  /* 0x000001c000007812 */ /* 0x000fe200078ec0ff */
[----:B------:R1:W-:Y:S01]  /*1de0*/  @P0 LDGSTS.E.BYPASS.LTC128B.128 [R227+0x3900], [R6.64], !P4 ;  /* 0x0390000006e30fae */ /* 0x0003e2000e101d50 */
[C---:B------:R-:W-:Y:S02]  /*1df0*/  @P5 LEA R10, P0, R22.reuse, R10, 0x1 ;  /* 0x0000000a160a5211 */ /* 0x040fe400078008ff */
[----:B------:R-:W-:-:S02]  /*1e00*/  @P6 LEA.HI.X R13, R22, R11, R225, 0x1, P1 ;  /* 0x0000000b160d6211 */ /* 0x000fc400008f0ce1 */
[C---:B--2---:R-:W-:Y:S02]  /*1e10*/  @P3 LEA R8, P1, R22.reuse, R9, 0x1 ;  /* 0x0000000916083211 */ /* 0x044fe400078208ff */
[C-C-:B---3--:R-:W-:Y:S01]  /*1e20*/  @P5 LEA.HI.X R11, R22.reuse, R17, R225.reuse, 0x1, P0 ;  /* 0x00000011160b5211 */ /* 0x148fe200000f0ce1 */
[----:B------:R2:W-:Y:S01]  /*1e30*/  @P6 LDGSTS.E.BYPASS.LTC128B.128 [R227+0x4100], [R12.64], !P4 ;  /* 0x041000000ce36fae */ /* 0x0005e2000e101d50 */
[----:B------:R-:W-:Y:S02]  /*1e40*/  @P3 LEA.HI.X R9, R22, R16, R225, 0x1, P1 ;  /* 0x0000001016093211 */ /* 0x000fe400008f0ce1 */
[----:B------:R-:W-:Y:S01]  /*1e50*/  LOP3.LUT R201, R5, 0xfffffe00, RZ, 0xc0, !PT ;  /* 0xfffffe0005c97812 */ /* 0x000fe200078ec0ff */
[----:B------:R3:W-:Y:S01]  /*1e60*/  @P5 LDGSTS.E.BYPASS.LTC128B.128 [R227+0x4900], [R10.64], !P4 ;  /* 0x049000000ae35fae */ /* 0x0007e2000e101d50 */
[----:B------:R-:W-:-:S03]  /*1e70*/  LOP3.LUT P1, RZ, R21, 0x2, RZ, 0xc0, !PT ;  /* 0x0000000215ff7812 */ /* 0x000fc6000782c0ff */
[----:B------:R3:W-:Y:S01]  /*1e80*/  @P3 LDGSTS.E.BYPASS.LTC128B.128 [R227+0x5100], [R8.64], !P4 ;  /* 0x0510000008e33fae */ /* 0x0007e2000e101d50 */
[----:B-1----:R-:W-:Y:S01]  /*1e90*/  @P2 LEA R6, P0, R22, R3, 0x1 ;  /* 0x0000000316062211 */ /* 0x002fe200078008ff */
[----:B------:R-:W-:-:S03]  /*1ea0*/  IMAD.SHL.U32 R3, R19, 0x40, RZ ;  /* 0x0000004013037824 */ /* 0x000fc600078e00ff */
[C-C-:B------:R-:W-:Y:S02]  /*1eb0*/  @P2 LEA.HI.X R7, R22.reuse, R15, R225.reuse, 0x1, P0 ;  /* 0x0000000f16072211 */ /* 0x140fe400000f0ce1 */
[----:B------:R-:W-:Y:S02]  /*1ec0*/  LOP3.LUT R3, R3, 0x1c0, RZ, 0xc0, !PT ;  /* 0x000001c003037812 */ /* 0x000fe400078ec0ff */
[C---:B------:R-:W-:Y:S01]  /*1ed0*/  SHF.L.U64.HI R225, R22.reuse, 0x1, R225 ;  /* 0x0000000116e17819 */ /* 0x040fe200000102e1 */
[----:B------:R1:W-:Y:S01]  /*1ee0*/  @P2 LDGSTS.E.BYPASS.LTC128B.128 [R227+0x5900], [R6.64], !P4 ;  /* 0x0590000006e32fae */ /* 0x0003e2000e101d50 */
[----:B------:R-:W-:-:S03]  /*1ef0*/  ISETP.GE.AND P2, PT, R22, c[0x0][0x1d4], PT ;  /* 0x0000750016007a0c */ /* 0x000fc60003f46270 */
[----:B------:R-:W0:Y:S01]  /*1f00*/  LDGDEPBAR ;  /* 0x00000000000079af */ /* 0x000e220000000000 */
[----:B------:R-:W-:Y:S01]  /*1f10*/  ISETP.LT.OR P5, PT, R40, 0x1, P2 ;  /* 0x000000012800780c */ /* 0x000fe200017a1670 */
[----:B-1----:R-:W-:Y:S01]  /*1f20*/  IMAD.SHL.U32 R7, R18, 0x8, RZ ;  /* 0x0000000812077824 */ /* 0x002fe200078e00ff */
[----:B------:R-:W-:-:S04]  /*1f30*/  DEPBAR.LE SB0, 0x1 ;  /* 0x000080400000791a */ /* 0x000fc80000000000 */
[----:B------:R-:W-:-:S04]  /*1f40*/  DEPBAR.LE SB0, 0x0 ;  /* 0x000080000000791a */ /* 0x000fc80000000000 */
[----:B------:R-:W-:Y:S01]  /*1f50*/  IMAD.SHL.U32 R6, R14, 0x8, RZ ;  /* 0x000000080e067824 */ /* 0x000fe200078e00ff */
[----:B------:R-:W-:Y:S02]  /*1f60*/  LOP3.LUT R7, R0, 0x8, R7, 0xf8, !PT ;  /* 0x0000000800077812 */ /* 0x000fe400078ef807 */
[----:B------:R-:W-:Y:S02]  /*1f70*/  SHF.R.U32.HI R0, RZ, 0x3, R0 ;  /* 0x00000003ff007819 */ /* 0x000fe40000011600 */
[----:B------:R-:W-:Y:S02]  /*1f80*/  LOP3.LUT R5, R3, 0x8, R6, 0xf8, !PT ;  /* 0x0000000803057812 */ /* 0x000fe400078ef806 */
[----:B------:R-:W-:Y:S02]  /*1f90*/  SHF.R.U32.HI R3, RZ, 0x3, R3 ;  /* 0x00000003ff037819 */ /* 0x000fe40000011603 */
[----:B------:R-:W-:Y:S01]  /*1fa0*/  LOP3.LUT R0, R7, R0, RZ, 0x3c, !PT ;  /* 0x0000000007007212 */ /* 0x000fe200078e3cff */
[----:B------:R-:W-:Y:S01]  /*1fb0*/  IMAD.WIDE.U32 R6, R233, c[0x0][0x208], RZ ;  /* 0x00008200e9067a25 */ /* 0x000fe200078e00ff */
[----:B------:R-:W-:-:S03]  /*1fc0*/  LOP3.LUT R200, R5, R3, RZ, 0x3c, !PT ;  /* 0x0000000305c87212 */ /* 0x000fc600078e3cff */
[----:B------:R-:W-:Y:S02]  /*1fd0*/  IMAD R3, R209, 0x400, R201 ;  /* 0x00000400d1037824 */ /* 0x000fe400078e02c9 */
[----:B------:R-:W-:Y:S02]  /*1fe0*/  IMAD R0, R14, 0x200, R0 ;  /* 0x000002000e007824 */ /* 0x000fe400078e0200 */
[----:B------:R-:W-:Y:S02]  /*1ff0*/  IMAD.IADD R3, R200, 0x1, R3 ;  /* 0x00000001c8037824 */ /* 0x000fe400078e0203 */
[----:B------:R-:W-:Y:S01]  /*2000*/  IMAD.SHL.U32 R208, R0, 0x2, RZ ;  /* 0x0000000200d07824 */ /* 0x000fe200078e00ff */
[----:B------:R-:W-:Y:S01]  /*2010*/  BAR.SYNC.DEFER_BLOCKING 0x0 ;  /* 0x0000000000007b1d */ /* 0x000fe20000010000 */
[----:B------:R-:W-:Y:S02]  /*2020*/  IMAD.SHL.U32 R215, R3, 0x2, RZ ;  /* 0x0000000203d77824 */ /* 0x000fe400078e00ff */
[----:B------:R-:W-:Y:S01]  /*2030*/  IMAD R0, R23, c[0x0][0x208], RZ ;  /* 0x0000820017007a24 */ /* 0x000fe200078e02ff */
[C---:B------:R-:W-:Y:S01]  /*2040*/  IADD3 R5, R208.reuse, 0x3100, RZ ;  /* 0x00003100d0057810 */ /* 0x040fe20007ffe0ff */
[----:B------:R-:W-:Y:S01]  /*2050*/  IMAD R3, R41, c[0x0][0x218], RZ ;  /* 0x0000860029037a24 */ /* 0x000fe200078e02ff */
[----:B------:R-:W-:Y:S01]  /*2060*/  IADD3 R219, R208, 0x3120, RZ ;  /* 0x00003120d0db7810 */ /* 0x000fe20007ffe0ff */
[----:B------:R-:W-:Y:S01]  /*2070*/  IMAD R0, R233, c[0x0][0x20c], R0 ;  /* 0x00008300e9007a24 */ /* 0x000fe200078e0200 */
[----:B------:R-:W-:Y:S01]  /*2080*/  @P1 IADD3 R219, R5, -0x20, RZ ;  /* 0xffffffe005db1810 */ /* 0x000fe20007ffe0ff */
[----:B------:R-:W-:Y:S01]  /*2090*/  IMAD R3, R228, c[0x0][0x21c], R3 ;  /* 0x00008700e4037a24 */ /* 0x000fe200078e0203 */
[----:B------:R-:W-:Y:S01]  /*20a0*/  LOP3.LUT P1, RZ, R21, 0x4, RZ, 0xc0, !PT ;  /* 0x0000000415ff7812 */ /* 0x000fe2000782c0ff */
[----:B------:R-:W-:Y:S01]  /*20b0*/  IMAD.IADD R7, R7, 0x1, R0 ;  /* 0x0000000107077824 */ /* 0x000fe200078e0200 */
[C---:B------:R-:W-:Y:S01]  /*20c0*/  IADD3 R224, R219.reuse, 0x800, RZ ;  /* 0x00000800dbe07810 */ /* 0x040fe20007ffe0ff */
[----:B------:R-:W-:Y:S01]  /*20d0*/  IMAD R218, R2, 0x2, R215 ;  /* 0x0000000202da7824 */ /* 0x000fe200078e02d7 */
[C---:B------:R-:W-:Y:S01]  /*20e0*/  IADD3 R223, R219.reuse, 0x1000, RZ ;  /* 0x00001000dbdf7810 */ /* 0x040fe20007ffe0ff */
[----:B------:R-:W-:Y:S01]  /*20f0*/  IMAD.WIDE.U32 R6, R228, c[0x0][0x218], R6 ;  /* 0x00008600e4067a25 */ /* 0x000fe200078e0006 */
[----:B------:R-:W-:-:S02]  /*2100*/  IADD3 R222, R219, 0x1800, RZ ;  /* 0x00001800dbde7810 */ /* 0x000fc40007ffe0ff */
[----:B------:R-:W-:Y:S01]  /*2110*/  IADD3 R221, R219, 0x2000, RZ ;  /* 0x00002000dbdd7810 */ /* 0x000fe20007ffe0ff */
[----:B------:R-:W-:Y:S01]  /*2120*/  IMAD R216, R4, 0x2, R215 ;  /* 0x0000000204d87824 */ /* 0x000fe200078e02d7 */
[----:B------:R-:W-:-:S03]  /*2130*/  IADD3 R0, P0, R6, UR20, RZ ;  /* 0x0000001406007c10 */ /* 0x000fc6000ff1e0ff */
[----:B------:R-:W-:Y:S01]  /*2140*/  IMAD R217, R2, 0x2, R216 ;  /* 0x0000000202d97824 */ /* 0x000fe200078e02d8 */
[----:B--2---:R-:W-:Y:S01]  /*2150*/  LDSM.16.M88.4 R12, [R215+0x6100] ;  /* 0x00610000d70c783b */ /* 0x004fe20000000200 */
[----:B------:R-:W-:Y:S02]  /*2160*/  IADD3.X R6, R7, UR12, R3, P0, !PT ;  /* 0x0000000c07067c10 */ /* 0x000fe400087fe403 */
[C---:B------:R-:W-:Y:S01]  /*2170*/  LEA R3, P0, R0.reuse, c[0x0][0x1f8], 0x1 ;  /* 0x00007e0000037a11 */ /* 0x040fe200078008ff */
[----:B---3--:R-:W-:Y:S03]  /*2180*/  LDSM.16.M88.4 R8, [R215+0x8100] ;  /* 0x00810000d708783b */ /* 0x008fe60000000200 */
[----:B------:R-:W-:Y:S01]  /*2190*/  LEA.HI.X R0, R0, c[0x0][0x1fc], R6, 0x1, P0 ;  /* 0x00007f0000007a11 */ /* 0x000fe200000f0c06 */
[----:B------:R-:W1:Y:S01]  /*21a0*/  LDSM.16.M88.4 R24, [R208+0x4100] ;  /* 0x00410000d018783b */ /* 0x000e620000000200 */
[----:B------:R-:W-:-:S03]  /*21b0*/  ISETP.LT.OR P0, PT, R40, 0x11, P2 ;  /* 0x000000112800780c */ /* 0x000fc60001701670 */
[----:B------:R-:W-:Y:S04]  /*21c0*/  LDSM.16.M88.4 R32, [R208+0x3100] ;  /* 0x00310000d020783b */ /* 0x000fe80000000200 */
[----:B------:R-:W-:Y:S04]  /*21d0*/  LDSM.16.M88.4 R28, [R208+0x3900] ;  /* 0x00390000d01c783b */ /* 0x000fe80000000200 */
[----:B------:R-:W-:Y:S04]  /*21e0*/  LDSM.16.M88.4 R16, [R208+0x4900] ;  /* 0x00490000d010783b */ /* 0x000fe80000000200 */
[----:B------:R-:W-:Y:S04]  /*21f0*/  LDSM.16.M88.4 R36, [R208+0x5100] ;  /* 0x00510000d024783b */ /* 0x000fe80000000200 */
[----:B------:R-:W2:Y:S04]  /*2200*/  SHFL.IDX PT, R5, R3, RZ, 0x181f ;  /* 0x00181fff03057589 */ /* 0x000ea800000e0000 */
[----:B------:R-:W-:Y:S04]  /*2210*/  SHFL.IDX PT, R6, R3, 0x1, 0x181f ;  /* 0x00381f0003067f89 */ /* 0x000fe800000e0000 */
[----:B------:R-:W-:Y:S04]  /*2220*/  SHFL.IDX PT, R7, R3, 0x2, 0x181f ;  /* 0x00581f0003077f89 */ /* 0x000fe800000e0000 */
[----:B------:R-:W3:Y:S04]  /*2230*/  SHFL.IDX PT, R23, R0, RZ, 0x181f ;  /* 0x00181fff00177589 */ /* 0x000ee800000e0000 */
[----:B------:R-:W-:Y:S01]  /*2240*/  SHFL.IDX PT, R41, R0, 0x2, 0x181f ;  /* 0x00581f0000297f89 */ /* 0x000fe200000e0000 */
[----:B-1----:R-:W-:Y:S03]  /*2250*/  HMMA.16816.F32 R184, R12, R24, RZ ;  /* 0x000000180cb8723c */ /* 0x002fe600000018ff */
[----:B------:R-:W-:Y:S01]  /*2260*/  SHFL.IDX PT, R42, R0, 0x3, 0x181f ;  /* 0x00781f00002a7f89 */ /* 0x000fe200000e0000 */
[----:B--2---:R-:W-:-:S03]  /*2270*/  IADD3 R22, P6, R5, R226, RZ ;  /* 0x000000e205167210 */ /* 0x004fc60007fde0ff */
[----:B------:R-:W-:Y:S01]  /*2280*/  LDSM.16.M88.4 R68, [R219] ;  /* 0x00000000db44783b */ /* 0x000fe20000000200 */
[C---:B------:R-:W-:Y:S03]  /*2290*/  HMMA.16816.F32 R80, R8.reuse, R24, RZ ;  /* 0x000000180850723c */ /* 0x040fe600000018ff */
[----:B------:R-:W-:Y:S04]  /*22a0*/  SHFL.IDX PT, R5, R3, 0x4, 0x181f ;  /* 0x00981f0003057f89 */ /* 0x000fe800000e0000 */
[----:B------:R-:W-:Y:S01]  /*22b0*/  SHFL.IDX PT, R21, R0, 0x5, 0x181f ;  /* 0x00b81f0000157f89 */ /* 0x000fe200000e0000 */
[-C--:B------:R-:W-:Y:S01]  /*22c0*/  HMMA.16816.F32 R96, R8, R26.reuse, RZ ;  /* 0x0000001a0860723c */ /* 0x080fe200000018ff */
[----:B---3--:R-:W-:Y:S01]  /*22d0*/  IMAD.X R23, R23, 0x1, R225, P6 ;  /* 0x0000000117177824 */ /* 0x008fe200030e06e1 */
[----:B------:R-:W-:Y:S01]  /*22e0*/  ISETP.LT.OR P6, PT, R40, 0x21, P2 ;  /* 0x000000212800780c */ /* 0x000fe200017c1670 */
[----:B------:R-:W-:Y:S04]  /*22f0*/  LDSM.16.M88.4 R48, [R219+0x800] ;  /* 0x00080000db30783b */ /* 0x000fe80000000200 */
[----:B------:R-:W-:Y:S01]  /*2300*/  LDSM.16.M88.4 R44, [R219+0x1000] ;  /* 0x00100000db2c783b */ /* 0x000fe20000000200 */
[----:B------:R-:W-:Y:S03]  /*2310*/  HMMA.16816.F32 R144, R12, R26, RZ ;  /* 0x0000001a0c90723c */ /* 0x000fe600000018ff */
[----:B------:R-:W1:Y:S05]  /*2320*/  LDSM.16.M88.4 R24, [R208+0x5900] ;  /* 0x00590000d018783b */ /* 0x000e6a0000000200 */
[C---:B------:R-:W-:Y:S08]  /*2330*/  HMMA.16816.F32 R52, R8.reuse, R32, RZ ;  /* 0x000000200834723c */ /* 0x040ff000000018ff */
[C---:B------:R-:W-:Y:S08]  /*2340*/  HMMA.16816.F32 R92, R8.reuse, R34, RZ ;  /* 0x00000022085c723c */ /* 0x040ff000000018ff */
[C---:B------:R-:W-:Y:S08]  /*2350*/  HMMA.16816.F32 R84, R8.reuse, R28, RZ ;  /* 0x0000001c0854723c */ /* 0x040ff000000018ff */
[C---:B------:R-:W-:Y:S08]  /*2360*/  HMMA.16816.F32 R100, R8.reuse, R30, RZ ;  /* 0x0000001e0864723c */ /* 0x040ff000000018ff */
[----:B------:R-:W-:Y:S08]  /*2370*/  HMMA.16816.F32 R60, R8, R16, RZ ;  /* 0x00000010083c723c */ /* 0x000ff000000018ff */
[-C--:B-1----:R-:W-:Y:S08]  /*2380*/  HMMA.16816.F32 R120, R12, R24.reuse, RZ ;  /* 0x000000180c78723c */ /* 0x082ff000000018ff */
[C---:B------:R-:W-:Y:S01]  /*2390*/  HMMA.16816.F32 R76, R8.reuse, R24, RZ ;  /* 0x00000018084c723c */ /* 0x040fe200000018ff */
[----:B------:R-:W-:Y:S04]  /*23a0*/  SHFL.IDX PT, R24, R0, 0x1, 0x181f ;  /* 0x00381f0000187f89 */ /* 0x000fe800000e0000 */
[----:B------:R1:W-:Y:S03]  /*23b0*/  SHFL.IDX PT, R25, R0, 0x4, 0x181f ;  /* 0x00981f0000197f89 */ /* 0x0003e600000e0000 */
[C---:B------:R-:W-:Y:S08]  /*23c0*/  HMMA.16816.F32 R108, R8.reuse, R18, RZ ;  /* 0x00000012086c723c */ /* 0x040ff000000018ff */
[C---:B------:R-:W-:Y:S08]  /*23d0*/  HMMA.16816.F32 R56, R8.reuse, R36, RZ ;  /* 0x000000240838723c */ /* 0x040ff000000018ff */
[----:B------:R-:W-:Y:S01]  /*23e0*/  HMMA.16816.F32 R124, R8, R38, RZ ;  /* 0x00000026087c723c */ /* 0x000fe200000018ff */
[----:B-1----:R-:W-:-:S07]  /*23f0*/  IMAD.MOV.U32 R0, RZ, RZ, 0x40 ;  /* 0x00000040ff007424 */ /* 0x002fce00078e00ff */
[----:B------:R-:W-:Y:S01]  /*2400*/  HMMA.16816.F32 R116, R8, R26, RZ ;  /* 0x0000001a0874723c */ /* 0x000fe200000018ff */
[----:B------:R-:W-:Y:S01]  /*2410*/  SHFL.IDX PT, R8, R3, 0x3, 0x181f ;  /* 0x00781f0003087f89 */ /* 0x000fe200000e0000 */
[----:B------:R-:W-:-:S03]  /*2420*/  SEL R0, R0, 0xffffffc0, !P1 ;  /* 0xffffffc000007807 */ /* 0x000fc60004800000 */
[----:B------:R-:W-:Y:S02]  /*2430*/  SHFL.IDX PT, R3, R3, 0x5, 0x181f ;  /* 0x00b81f0003037f89 */ /* 0x000fe400000e0000 */
[----:B------:R-:W-:Y:S01]  /*2440*/  IMAD.IADD R214, R208, 0x1, R0 ;  /* 0x00000001d0d67824 */ /* 0x000fe200078e0200 */
[----:B------:R-:W-:Y:S01]  /*2450*/  HMMA.16816.F32 R132, R12, R16, RZ ;  /* 0x000000100c84723c */ /* 0x000fe200000018ff */
[----:B------:R-:W-:Y:S01]  /*2460*/  IMAD.IADD R213, R0, 0x1, R219 ;  /* 0x0000000100d57824 */ /* 0x000fe200078e02db */
[----:B------:R-:W-:-:S06]  /*2470*/  IADD3 R0, R229, -0x1, RZ ;  /* 0xffffffffe5007810 */ /* 0x000fcc0007ffe0ff */
[C---:B------:R-:W-:Y:S01]  /*2480*/  HMMA.16816.F32 R164, R12.reuse, R18, RZ ;  /* 0x000000120ca4723c */ /* 0x040fe200000018ff */
[----:B------:R-:W1:Y:S07]  /*2490*/  LDSM.16.M88.4 R16, [R218+0x8100] ;  /* 0x00810000da10783b */ /* 0x000e6e0000000200 */
[C---:B------:R-:W-:Y:S08]  /*24a0*/  HMMA.16816.F32 R148, R12.reuse, R32, RZ ;  /* 0x000000200c94723c */ /* 0x040ff000000018ff */
[C---:B------:R-:W-:Y:S01]  /*24b0*/  HMMA.16816.F32 R152, R12.reuse, R34, RZ ;  /* 0x000000220c98723c */ /* 0x040fe200000018ff */
[----:B------:R-:W-:Y:S07]  /*24c0*/  LDSM.16.M88.4 R32, [R219+0x2000] ;  /* 0x00200000db20783b */ /* 0x000fee0000000200 */
[C---:B------:R-:W-:Y:S08]  /*24d0*/  HMMA.16816.F32 R168, R12.reuse, R28, RZ ;  /* 0x0000001c0ca8723c */ /* 0x040ff000000018ff */
[C---:B------:R-:W-:Y:S01]  /*24e0*/  HMMA.16816.F32 R136, R12.reuse, R30, RZ ;  /* 0x0000001e0c88723c */ /* 0x040fe200000018ff */
[----:B------:R-:W-:Y:S07]  /*24f0*/  LDSM.16.M88.4 R28, [R219+0x2800] ;  /* 0x00280000db1c783b */ /* 0x000fee0000000200 */
[C---:B------:R-:W-:Y:S08]  /*2500*/  HMMA.16816.F32 R128, R12.reuse, R36, RZ ;  /* 0x000000240c80723c */ /* 0x040ff000000018ff */
[C---:B------:R-:W-:Y:S01]  /*2510*/  HMMA.16816.F32 R180, R12.reuse, R38, RZ ;  /* 0x000000260cb4723c */ /* 0x040fe200000018ff */
[----:B------:R-:W2:Y:S07]  /*2520*/  LDSM.16.M88.4 R36, [R219+0x1800] ;  /* 0x00180000db24783b */ /* 0x000eae0000000200 */
[----:B------:R-:W-:Y:S07]  /*2530*/  HMMA.16816.F32 R112, R12, R26, RZ ;  /* 0x0000001a0c70723c */ /* 0x000fee00000018ff */
[-C--:B------:R-:W-:Y:S01]  /*2540*/  IADD3 R12, P3, R6, R226.reuse, RZ ;  /* 0x000000e2060c7210 */ /* 0x080fe20007f7e0ff */
[----:B-1----:R-:W-:Y:S04]  /*2550*/  HMMA.16816.F32 R104, R16, R68, R52 ;  /* 0x000000441068723c */ /* 0x002fe80000001834 */
[----:B------:R-:W-:Y:S01]  /*2560*/  IMAD.X R13, R24, 0x1, R225, P3 ;  /* 0x00000001180d7824 */ /* 0x000fe200018e06e1 */
[----:B------:R-:W-:-:S03]  /*2570*/  IADD3 R14, P3, R7, R226, RZ ;  /* 0x000000e2070e7210 */ /* 0x000fc60007f7e0ff */
[C---:B------:R-:W-:Y:S02]  /*2580*/  HMMA.16816.F32 R84, R16.reuse, R48, R84 ;  /* 0x000000301054723c */ /* 0x040fe40000001854 */
[--C-:B------:R-:W-:Y:S01]  /*2590*/  IMAD.X R15, R41, 0x1, R225.reuse, P3 ;  /* 0x00000001290f7824 */ /* 0x100fe200018e06e1 */
[----:B------:R-:W-:Y:S02]  /*25a0*/  IADD3 R6, P3, R8, R226, RZ ;  /* 0x000000e208067210 */ /* 0x000fe40007f7e0ff */
[----:B------:R-:W1:Y:S03]  /*25b0*/  LDSM.16.M88.4 R8, [R218+0x6100] ;  /* 0x00610000da08783b */ /* 0x000e660000000200 */
[----:B------:R-:W-:Y:S01]  /*25c0*/  IMAD.X R7, R42, 0x1, R225, P3 ;  /* 0x000000012a077824 */ /* 0x000fe200018e06e1 */
[----:B------:R-:W-:Y:S01]  /*25d0*/  @!PT LDS RZ, [RZ] ;  /* 0x00000000fffff984 */ /* 0x000fe20000000800 */
[----:B------:R-:W-:Y:S01]  /*25e0*/  @!PT LDS RZ, [RZ] ;  /* 0x00000000fffff984 */ /* 0x000fe20000000800 */
[----:B------:R-:W-:Y:S01]  /*25f0*/  @!PT LDS RZ, [RZ] ;  /* 0x00000000fffff984 */ /* 0x000fe20000000800 */
[----:B------:R3:W-:Y:S01]  /*2600*/  LDGSTS.E.BYPASS.LTC128B.128 [R227+0x100], [R22.64], !P5 ;  /* 0x0010000016e37fae */ /* 0x0007e2000e901d50 */
[C---:B------:R-:W-:Y:S01]  /*2610*/  ISETP.LT.OR P5, PT, R40.reuse, 0x31, P2 ;  /* 0x000000312800780c */ /* 0x040fe200017a1670 */
[----:B------:R-:W-:Y:S01]  /*2620*/  HMMA.16816.F32 R80, R16, R44, R80 ;  /* 0x0000002c1050723c */ /* 0x000fe20000001850 */
[C---:B------:R-:W-:Y:S01]  /*2630*/  ISETP.LT.OR P3, PT, R40.reuse, 0x41, P2 ;  /* 0x000000412800780c */ /* 0x040fe20001761670 */
[----:B------:R4:W-:Y:S01]  /*2640*/  LDGSTS.E.BYPASS.LTC128B.128 [R227+0x900], [R12.64], !P0 ;  /* 0x009000000ce37fae */ /* 0x0009e2000c101d50 */
[----:B------:R-:W-:-:S03]  /*2650*/  ISETP.LT.OR P2, PT, R40, 0x51, P2 ;  /* 0x000000512800780c */ /* 0x000fc60001741670 */
[----:B------:R5:W-:Y:S02]  /*2660*/  LDGSTS.E.BYPASS.LTC128B.128 [R227+0x1100], [R14.64], !P6 ;  /* 0x011000000ee37fae */ /* 0x000be4000f101d50 */
[C---:B--2---:R-:W-:Y:S04]  /*2670*/  HMMA.16816.F32 R40, R16.reuse, R36, R60 ;  /* 0x000000241028723c */ /* 0x044fe8000000183c */
[----:B------:R3:W-:Y:S04]  /*2680*/  LDGSTS.E.BYPASS.LTC128B.128 [R227+0x1900], [R6.64], !P5 ;  /* 0x0190000006e37fae */ /* 0x0007e8000e901d50 */
[C---:B------:R-:W-:Y:S08]  /*2690*/  HMMA.16816.F32 R76, R16.reuse, R28, R76 ;  /* 0x0000001c104c723c */ /* 0x040ff0000000184c */
[----:B------:R-:W-:Y:S01]  /*26a0*/  HMMA.16816.F32 R92, R16, R70, R92 ;  /* 0x00000046105c723c */ /* 0x000fe2000000185c */
[----:B----4-:R-:W-:-:S07]  /*26b0*/  IADD3 R12, P0, R5, R226, RZ ;  /* 0x000000e2050c7210 */ /* 0x010fce0007f1e0ff */
[C---:B------:R-:W-:Y:S01]  /*26c0*/  HMMA.16816.F32 R100, R16.reuse, R50, R100 ;  /* 0x000000321064723c */ /* 0x040fe20000001864 */
[--C-:B------:R-:W-:Y:S01]  /*26d0*/  IMAD.X R13, R25, 0x1, R225.reuse, P0 ;  /* 0x00000001190d7824 */ /* 0x100fe200000e06e1 */
[----:B-----5:R-:W-:Y:S02]  /*26e0*/  IADD3 R14, P0, R3, R226, RZ ;  /* 0x000000e2030e7210 */ /* 0x020fe40007f1e0ff */
[----:B------:R-:W-:Y:S02]  /*26f0*/  IADD3 R3, R227, 0x100, RZ ;  /* 0x00000100e3037810 */ /* 0x000fe40007ffe0ff */
[----:B------:R2:W-:Y:S01]  /*2700*/  LDGSTS.E.BYPASS.LTC128B.128 [R227+0x2100], [R12.64], !P3 ;  /* 0x021000000ce37fae */ /* 0x0005e2000d901d50 */
[----:B------:R-:W-:Y:S01]  /*2710*/  IMAD.X R15, R21, 0x1, R225, P0 ;  /* 0x00000001150f7824 */ /* 0x000fe200000e06e1 */
[----:B------:R-:W-:Y:S01]  /*2720*/  HMMA.16816.F32 R96, R16, R46, R96 ;  /* 0x0000002e1060723c */ /* 0x000fe20000001860 */
[----:B------:R-:W-:Y:S01]  /*2730*/  ISETP.GT.AND P0, PT, R0, R220, PT ;  /* 0x000000dc0000720c */ /* 0x000fe20003f04270 */
[----:B------:R-:W-:Y:S01]  /*2740*/  STL [R1+0xc], R3 ;  /* 0x00000c0301007387 */ /* 0x000fe20000100800 */
[----:B------:R-:W-:-:S02]  /*2750*/  LOP3.LUT R0, R200, R201, RZ, 0xfc, !PT ;  /* 0x000000c9c8007212 */ /* 0x000fc400078efcff */
[----:B------:R-:W-:Y:S01]  /*2760*/  ISETP.GT.AND P3, PT, R230, 0x5f, PT ;  /* 0x0000005fe600780c */ /* 0x000fe20003f64270 */
[----:B------:R2:W-:Y:S01]  /*2770*/  LDGSTS.E.BYPASS.LTC128B.128 [R227+0x2900], [R14.64], !P2 ;  /* 0x029000000ee37fae */ /* 0x0005e2000d101d50 */
[----:B------:R-:W-:Y:S01]  /*2780*/  IADD3 R220, R219, 0x2800, RZ ;  /* 0x00002800dbdc7810 */ /* 0x000fe20007ffe0ff */
[C---:B------:R-:W-:Y:S02]  /*2790*/  HMMA.16816.F32 R108, R16.reuse, R38, R108 ;  /* 0x00000026106c723c */ /* 0x040fe4000000186c */
[----:B------:R-:W-:Y:S04]  /*27a0*/  LDSM.16.M88.4 R24, [R216+0x8100] ;  /* 0x00810000d818783b */ /* 0x000fe80000000200 */
[----:B------:R-:W4:Y:S02]  /*27b0*/  LDSM.16.M88.4 R72, [R214+0x5100] ;  /* 0x00510000d648783b */ /* 0x000f240000000200 */
[C---:B------:R-:W-:Y:S02]  /*27c0*/  HMMA.16816.F32 R156, R16.reuse, R34, R124 ;  /* 0x00000022109c723c */ /* 0x040fe4000000187c */
[----:B------:R-:W5:Y:S04]  /*27d0*/  LDSM.16.M88.4 R52, [R214+0x4900] ;  /* 0x00490000d634783b */ /* 0x000f680000000200 */
[----:B------:R-:W3:Y:S02]  /*27e0*/  LDSM.16.M88.4 R60, [R214+0x3900] ;  /* 0x00390000d63c783b */ /* 0x000ee40000000200 */
[----:B------:R-:W-:Y:S02]  /*27f0*/  HMMA.16816.F32 R140, R16, R30, R116 ;  /* 0x0000001e108c723c */ /* 0x000fe40000001874 */
[----:B------:R-:W-:Y:S04]  /*2800*/  LDSM.16.M88.4 R64, [R214+0x3100] ;  /* 0x00310000d640783b */ /* 0x000fe80000000200 */
[----:B------:R-:W-:Y:S02]  /*2810*/  LDSM.16.M88.4 R88, [R214+0x5900] ;  /* 0x00590000d658783b */ /* 0x000fe40000000200 */
[----:B-1----:R-:W-:Y:S02]  /*2820*/  HMMA.16816.F32 R148, R8, R68, R148 ;  /* 0x000000440894723c */ /* 0x002fe40000001894 */
[----:B------:R-:W0:Y:S06]  /*2830*/  LDGDEPBAR ;  /* 0x00000000000079af */ /* 0x000e2c0000000000 */
[----:B--2---:R-:W-:Y:S01]  /*2840*/  HMMA.16816.F32 R12, R16, R32, R56 ;  /* 0x00000020100c723c */ /* 0x004fe20000001838 */
[----:B------:R-:W1:Y:S04]  /*2850*/  LDSM.16.M88.4 R56, [R214+0x4100] ;  /* 0x00410000d638783b */ /* 0x000e680000000200 */
[----:B------:R-:W2:Y:S03]  /*2860*/  LDSM.16.M88.4 R16, [R216+0x6100] ;  /* 0x00610000d810783b */ /* 0x000ea60000000200 */
[C---:B------:R-:W-:Y:S08]  /*2870*/  HMMA.16816.F32 R188, R8.reuse, R36, R132 ;  /* 0x0000002408bc723c */ /* 0x040ff00000001884 */
[C---:B------:R-:W-:Y:S08]  /*2880*/  HMMA.16816.F32 R168, R8.reuse, R48, R168 ;  /* 0x0000003008a8723c */ /* 0x040ff000000018a8 */
[C---:B------:R-:W-:Y:S08]  /*2890*/  HMMA.16816.F32 R68, R8.reuse, R70, R152 ;  /* 0x000000460844723c */ /* 0x040ff00000001898 */
[C---:B------:R-:W-:Y:S01]  /*28a0*/  HMMA.16816.F32 R132, R8.reuse, R50, R136 ;  /* 0x000000320884723c */ /* 0x040fe20000001888 */
[----:B------:R-:W-:Y:S07]  /*28b0*/  LDSM.16.M88.4 R48, [R213] ;  /* 0x00000000d530783b */ /* 0x000fee0000000200 */
[C---:B------:R-:W-:Y:S08]  /*28c0*/  HMMA.16816.F32 R184, R8.reuse, R44, R184 ;  /* 0x0000002c08b8723c */ /* 0x040ff000000018b8 */
[C---:B------:R-:W-:Y:S01]  /*28d0*/  HMMA.16816.F32 R144, R8.reuse, R46, R144 ;  /* 0x0000002e0890723c */ /* 0x040fe20000001890 */
[----:B------:R-:W-:Y:S07]  /*28e0*/  LDSM.16.M88.4 R44, [R213+0x800] ;  /* 0x00080000d52c783b */ /* 0x000fee0000000200 */
[C---:B------:R-:W-:Y:S01]  /*28f0*/  HMMA.16816.F32 R164, R8.reuse, R38, R164 ;  /* 0x0000002608a4723c */ /* 0x040fe200000018a4 */
[----:B------:R-:W-:Y:S07]  /*2900*/  LDSM.16.M88.4 R36, [R213+0x1800] ;  /* 0x00180000d524783b */ /* 0x000fee0000000200 */
[C---:B------:R-:W-:Y:S08]  /*2910*/  HMMA.16816.F32 R192, R8.reuse, R32, R128 ;  /* 0x0000002008c0723c */ /* 0x040ff00000001880 */
[C---:B------:R-:W-:Y:S08]  /*2920*/  HMMA.16816.F32 R196, R8.reuse, R28, R120 ;  /* 0x0000001c08c4723c */ /* 0x040ff00000001878 */
[C---:B------:R-:W-:Y:S01]  /*2930*/  HMMA.16816.F32 R180, R8.reuse, R34, R180 ;  /* 0x0000002208b4723c */ /* 0x040fe200000018b4 */
[----:B------:R-:W-:Y:S07]  /*2940*/  LDSM.16.M88.4 R32, [R213+0x2000] ;  /* 0x00200000d520783b */ /* 0x000fee0000000200 */
[----:B------:R-:W-:Y:S01]  /*2950*/  HMMA.16816.F32 R176, R8, R30, R112 ;  /* 0x0000001e08b0723c */ /* 0x000fe20000001870 */
[----:B------:R-:W2:Y:S04]  /*2960*/  LDSM.16.M88.4 R8, [R217+0x8100] ;  /* 0x00810000d908783b */ /* 0x000ea80000000200 */
[----:B------:R-:W2:Y:S03]  /*2970*/  LDSM.16.M88.4 R28, [R213+0x2800] ;  /* 0x00280000d51c783b */ /* 0x000ea60000000200 */
[C---:B----4-:R-:W-:Y:S01]  /*2980*/  HMMA.16816.F32 R128, R24.reuse, R72, R12 ;  /* 0x000000481880723c */ /* 0x050fe2000000180c */
[----:B------:R-:W4:Y:S07]  /*2990*/  LDSM.16.M88.4 R12, [R217+0x6100] ;  /* 0x00610000d90c783b */ /* 0x000f2e0000000200 */
[----:B-----5:R-:W-:Y:S01]  /*29a0*/  HMMA.16816.F32 R136, R24, R52, R40 ;  /* 0x000000341888723c */ /* 0x020fe20000001828 */
[----:B------:R-:W5:Y:S01]  /*29b0*/  LDSM.16.M88.4 R40, [R213+0x1000] ;  /* 0x00100000d528783b */ /* 0x000f620000000200 */
[----:B------:R-:W-:-:S06]  /*29c0*/  DEPBAR.LE SB0, 0x0 ;  /* 0x000080000000791a */ /* 0x000fcc0000000000 */
[C---:B---3--:R-:W-:Y:S08]  /*29d0*/  HMMA.16816.F32 R116, R24.reuse, R62, R100 ;  /* 0x0000003e1874723c */ /* 0x048ff00000001864 */
[C---:B------:R-:W-:Y:S08]  /*29e0*/  HMMA.16816.F32 R160, R24.reuse, R60, R84 ;  /* 0x0000003c18a0723c */ /* 0x040ff00000001854 */
[C---:B-1----:R-:W-:Y:S08]  /*29f0*/  HMMA.16816.F32 R152, R24.reuse, R56, R80 ;  /* 0x000000381898723c */ /* 0x042ff00000001850 */
[C---:B------:R-:W-:Y:S08]  /*2a00*/  HMMA.16816.F32 R120, R24.reuse, R66, R92 ;  /* 0x000000421878723c */ /* 0x040ff0000000185c */
[C---:B------:R-:W-:Y:S08]  /*2a10*/  HMMA.16816.F32 R112, R24.reuse, R58, R96 ;  /* 0x0000003a1870723c */ /* 0x040ff00000001860 */
[C---:B------:R-:W-:Y:S08]  /*2a20*/  HMMA.16816.F32 R100, R24.reuse, R90, R140 ;  /* 0x0000005a1864723c */ /* 0x040ff0000000188c */
[C---:B------:R-:W-:Y:S08]  /*2a30*/  HMMA.16816.F32 R172, R24.reuse, R64, R104 ;  /* 0x0000004018ac723c */ /* 0x040ff00000001868 */
[----:B------:R-:W-:Y:S08]  /*2a40*/  HMMA.16816.F32 R124, R24, R88, R76 ;  /* 0x00000058187c723c */ /* 0x000ff0000000184c */
[C---:B--2---:R-:W-:Y:S08]  /*2a50*/  HMMA.16816.F32 R96, R16.reuse, R64, R148 ;  /* 0x000000401060723c */ /* 0x044ff00000001894 */
[C---:B------:R-:W-:Y:S08]  /*2a60*/  HMMA.16816.F32 R92, R16.reuse, R66, R68 ;  /* 0x00000042105c723c */ /* 0x040ff00000001844 */
[C---:B------:R-:W-:Y:S08]  /*2a70*/  HMMA.16816.F32 R84, R16.reuse, R60, R168 ;  /* 0x0000003c1054723c */ /* 0x040ff000000018a8 */
[----:B------:R-:W-:Y:S08]  /*2a80*/  HMMA.16816.F32 R80, R16, R62, R132 ;  /* 0x0000003e1050723c */ /* 0x000ff00000001884 */
[C---:B------:R-:W-:Y:S08]  /*2a90*/  HMMA.16816.F32 R108, R24.reuse, R54, R108 ;  /* 0x00000036186c723c */ /* 0x040ff0000000186c */
[----:B------:R-:W-:Y:S08]  /*2aa0*/  HMMA.16816.F32 R104, R24, R74, R156 ;  /* 0x0000004a1868723c */ /* 0x000ff0000000189c */
[C---:B------:R-:W-:Y:S08]  /*2ab0*/  HMMA.16816.F32 R76, R16.reuse, R56, R184 ;  /* 0x00000038104c723c */ /* 0x040ff000000018b8 */
[C---:B------:R-:W-:Y:S08]  /*2ac0*/  HMMA.16816.F32 R68, R16.reuse, R58, R144 ;  /* 0x0000003a1044723c */ /* 0x040ff00000001890 */
[C---:B------:R-:W-:Y:S08]  /*2ad0*/  HMMA.16816.F32 R64, R16.reuse, R52, R188 ;  /* 0x000000341040723c */ /* 0x040ff000000018bc */
[C---:B------:R-:W-:Y:S08]  /*2ae0*/  HMMA.16816.F32 R60, R16.reuse, R54, R164 ;  /* 0x00000036103c723c */ /* 0x040ff000000018a4 */
[C---:B------:R-:W-:Y:S08]  /*2af0*/  HMMA.16816.F32 R56, R16.reuse, R72, R192 ;  /* 0x000000481038723c */ /* 0x040ff000000018c0 */
[C---:B------:R-:W-:Y:S08]  /*2b00*/  HMMA.16816.F32 R52, R16.reuse, R74, R180 ;  /* 0x0000004a1034723c */ /* 0x040ff000000018b4 */
[C---:B------:R-:W-:Y:S08]  /*2b10*/  HMMA.16816.F32 R24, R16.reuse, R88, R196 ;  /* 0x000000581018723c */ /* 0x040ff000000018c4 */
[----:B------:R-:W-:Y:S08]  /*2b20*/  HMMA.16816.F32 R16, R16, R90, R176 ;  /* 0x0000005a1010723c */ /* 0x000ff000000018b0 */
[C---:B------:R-:W-:Y:S08]  /*2b30*/  HMMA.16816.F32 R132, R8.reuse, R46, R116 ;  /* 0x0000002e0884723c */ /* 0x040ff00000001874 */
[----:B------:R-:W-:Y:S08]  /*2b40*/  HMMA.16816.F32 R116, R8, R30, R100 ;  /* 0x0000001e0874723c */ /* 0x000ff00000001864 */
[C---:B----4-:R-:W-:Y:S08]  /*2b50*/  HMMA.16816.F32 R100, R12.reuse, R48, R96 ;  /* 0x000000300c64723c */ /* 0x050ff00000001860 */
[C---:B------:R-:W-:Y:S08]  /*2b60*/  HMMA.16816.F32 R88, R12.reuse, R44, R84 ;  /* 0x0000002c0c58723c */ /* 0x040ff00000001854 */
[C---:B------:R-:W-:Y:S08]  /*2b70*/  HMMA.16816.F32 R96, R12.reuse, R50, R92 ;  /* 0x000000320c60723c */ /* 0x040ff0000000185c */
[----:B------:R-:W-:Y:S08]  /*2b80*/  HMMA.16816.F32 R84, R12, R46, R80 ;  /* 0x0000002e0c54723c */ /* 0x000ff00000001850 */
[C---:B------:R-:W-:Y:S08]  /*2b90*/  HMMA.16816.F32 R204, R8.reuse, R50, R120 ;  /* 0x0000003208cc723c */ /* 0x040ff00000001878 */
[-C--:B-----5:R-:W-:Y:S08]  /*2ba0*/  HMMA.16816.F32 R188, R8, R42.reuse, R112 ;  /* 0x0000002a08bc723c */ /* 0x0a0ff00000001870 */
        /* <DEDUP_REMOVED lines=11> */
[C---:B------:R-:W-:Y:S08]  /*2c60*/  HMMA.16816.F32 R60, R12.reuse, R38, R60 ;  /* 0x000000260c3c723c */ /* 0x040ff0000000183c */
[C---:B------:R-:W-:Y:S08]  /*2c70*/  HMMA.16816.F32 R56, R12.reuse, R32, R56 ;  /* 0x000000200c38723c */ /* 0x040ff00000001838 */
[C---:B------:R-:W-:Y:S08]  /*2c80*/  HMMA.16816.F32 R64, R12.reuse, R34, R52 ;  /* 0x000000220c40723c */ /* 0x040ff00000001834 */
[C---:B------:R-:W-:Y:S08]  /*2c90*/  HMMA.16816.F32 R72, R12.reuse, R28, R24 ;  /* 0x0000001c0c48723c */ /* 0x040ff00000001818 */
[----:B------:R-:W-:Y:S01]  /*2ca0*/  HMMA.16816.F32 R68, R12, R30, R16 ;  /* 0x0000001e0c44723c */ /* 0x000fe20000001810 */
[----:B------:R-:W-:Y:S06]  /*2cb0*/  BAR.SYNC.DEFER_BLOCKING 0x0 ;  /* 0x0000000000007b1d */ /* 0x000fec0000010000 */
[----:B------:R-:W-:Y:S05]  /*2cc0*/  @!P0 BRA `(.L_x_499) ;  /* 0x000003a000008947 */ /* 0x000fea0003800000 */
[----:B------:R-:W-:Y:S01]  /*2cd0*/  PLOP3.LUT P1, PT, PT, PT, UP3, 0x80, 0x0 ;  /* 0x000000000000781c */ /* 0x000fe20003f2f038 */
[----:B------:R-:W-:Y:S01]  /*2ce0*/  IMAD.MOV.U32 R228, RZ, RZ, RZ ;  /* 0x000000ffffe47224 */ /* 0x000fe200078e00ff */
[----:B------:R-:W-:-:S02]  /*2cf0*/  IADD3 R3, R230, R202, R231 ;  /* 0x000000cae6037210 */ /* 0x000fc40007ffe0e7 */
[----:B------:R-:W-:Y:S02]  /*2d00*/  PLOP3.LUT P0, PT, PT, PT, UP3, 0x80, 0x0 ;  /* 0x000000000000781c */ /* 0x000fe40003f0f038 */
[----:B------:R-:W-:-:S05]  /*2d10*/  IADD3 R5, R3, -0x60, RZ ;  /* 0xffffffa003057810 */ /* 0x000fca0007ffe0ff */
[----:B------:R-:W-:Y:S02]  /*2d20*/  IMAD.MOV.U32 R3, RZ, RZ, R5 ;  /* 0x000000ffff037224 */ /* 0x000fe400078e0005 */
[----:B------:R-:W-:-:S05]  /*2d30*/  @P1 IMAD.HI.U32 R6, R5, c[0x0][0x2bc], RZ ;  /* 0x0000af0005061a27 */ /* 0x000fca00078e00ff */
[----:B------:R-:W-:-:S04]  /*2d40*/  @P0 SHF.R.U32.HI R3, RZ, c[0x0][0x2c0], R6 ;  /* 0x0000b000ff030a19 */ /* 0x000fc80000011606 */
[----:B------:R-:W-:-:S04]  /*2d50*/  @!P3 IADD3 R7, P0, R3, UR14, RZ ;  /* 0x0000000e0307bc10 */ /* 0x000fc8000ff1e0ff */
[----:B------:R-:W-:Y:S02]  /*2d60*/  @!P3 LEA.HI.X.SX32 R8, R3, UR7, 0x1, P0 ;  /* 0x000000070308bc11 */ /* 0x000fe400080f0eff */
[----:B------:R-:W-:-:S04]  /*2d70*/  @!P3 LEA R6, P0, R7, c[0x0][0x2a0], 0x2 ;  /* 0x0000a8000706ba11 */ /* 0x000fc800078010ff */
[----:B------:R-:W-:-:S05]  /*2d80*/  @!P3 LEA.HI.X R7, R7, c[0x0][0x2a4], R8, 0x2, P0 ;  /* 0x0000a9000707ba11 */ /* 0x000fca00000f1408 */
[----:B------:R1:W2:Y:S01]  /*2d90*/  @!P3 LDG.E R228, [R6.64] ;  /* 0x0000001006e4b981 */ /* 0x0002a2000c1e1900 */
[----:B------:R-:W-:-:S04]  /*2da0*/  IMAD.MOV R3, RZ, RZ, -R3 ;  /* 0x000000ffff037224 */ /* 0x000fc800078e0a03 */
[----:B------:R-:W-:-:S05]  /*2db0*/  IMAD R233, R3, c[0x0][0x2b8], R5 ;  /* 0x0000ae0003e97a24 */ /* 0x000fca00078e0205 */
[----:B------:R-:W-:-:S05]  /*2dc0*/  SHF.R.S32.HI R3, RZ, 0x1f, R233 ;  /* 0x0000001fff037819 */ /* 0x000fca00000114e9 */
[----:B------:R-:W-:-:S04]  /*2dd0*/  IMAD R3, R3, c[0x0][0x1e0], RZ ;  /* 0x0000780003037a24 */ /* 0x000fc800078e02ff */
[C---:B------:R-:W-:Y:S02]  /*2de0*/  IMAD R3, R233.reuse, c[0x0][0x1e4], R3 ;  /* 0x00007900e9037a24 */ /* 0x040fe400078e0203 */
[----:B-1----:R-:W-:-:S04]  /*2df0*/  IMAD.WIDE.U32 R6, R233, c[0x0][0x1e0], RZ ;  /* 0x00007800e9067a25 */ /* 0x002fc800078e00ff */
[----:B------:R-:W-:Y:S01]  /*2e00*/  IMAD.IADD R7, R7, 0x1, R3 ;  /* 0x0000000107077824 */ /* 0x000fe200078e0203 */
[----:B--2---:R-:W-:-:S03]  /*2e10*/  SHF.R.S32.HI R3, RZ, 0x1f, R228 ;  /* 0x0000001fff037819 */ /* 0x004fc600000114e4 */
[----:B------:R-:W-:-:S04]  /*2e20*/  IMAD.WIDE.U32 R6, R228, c[0x0][0x1f0], R6 ;  /* 0x00007c00e4067a25 */ /* 0x000fc800078e0006 */
[----:B------:R-:W-:-:S04]  /*2e30*/  IMAD R3, R3, c[0x0][0x1f0], RZ ;  /* 0x00007c0003037a24 */ /* 0x000fc800078e02ff */
[----:B------:R-:W-:Y:S01]  /*2e40*/  IMAD R5, R228, c[0x0][0x1f4], R3 ;  /* 0x00007d00e4057a24 */ /* 0x000fe200078e0203 */
[----:B------:R-:W-:-:S04]  /*2e50*/  IADD3 R3, P0, R6, UR10, RZ ;  /* 0x0000000a06037c10 */ /* 0x000fc8000ff1e0ff */
[----:B------:R-:W-:Y:S02]  /*2e60*/  IADD3.X R6, R7, UR6, R5, P0, !PT ;  /* 0x0000000607067c10 */ /* 0x000fe400087fe405 */
[----:B------:R-:W-:-:S04]  /*2e70*/  LEA R5, P0, R3, c[0x0][0x1c8], 0x1 ;  /* 0x0000720003057a11 */ /* 0x000fc800078008ff */
[----:B------:R-:W-:Y:S01]  /*2e80*/  LEA.HI.X R3, R3, c[0x0][0x1cc], R6, 0x1, P0 ;  /* 0x0000730003037a11 */ /* 0x000fe200000f0c06 */
[----:B------:R-:W-:Y:S04]  /*2e90*/  SHFL.IDX PT, R8, R5, 0x1, 0x181f ;  /* 0x00381f0005087f89 */ /* 0x000fe800000e0000 */
[----:B------:R-:W1:Y:S04]  /*2ea0*/  SHFL.IDX PT, R6, R5, RZ, 0x181f ;  /* 0x00181fff05067589 */ /* 0x000e6800000e0000 */
[----:B------:R-:W2:Y:S04]  /*2eb0*/  SHFL.IDX PT, R7, R3, RZ, 0x181f ;  /* 0x00181fff03077589 */ /* 0x000ea800000e0000 */
[----:B------:R-:W3:Y:S04]  /*2ec0*/  SHFL.IDX PT, R9, R5, 0x2, 0x181f ;  /* 0x00581f0005097f89 */ /* 0x000ee800000e0000 */
[----:B------:R-:W4:Y:S04]  /*2ed0*/  SHFL.IDX PT, R10, R5, 0x3, 0x181f ;  /* 0x00781f00050a7f89 */ /* 0x000f2800000e0000 */
[----:B------:R-:W5:Y:S04]  /*2ee0*/  SHFL.IDX PT, R11, R3, 0x1, 0x181f ;  /* 0x00381f00030b7f89 */ /* 0x000f6800000e0000 */
[----:B------:R-:W5:Y:S04]  /*2ef0*/  SHFL.IDX PT, R13, R5, 0x4, 0x181f ;  /* 0x00981f00050d7f89 */ /* 0x000f6800000e0000 */
[----:B------:R-:W-:Y:S01]  /*2f00*/  SHFL.IDX PT, R5, R5, 0x5, 0x181f ;  /* 0x00b81f0005057f89 */ /* 0x000fe200000e0000 */
[----:B-1----:R-:W-:-:S03]  /*2f10*/  IADD3 R6, P0, R6, R226, RZ ;  /* 0x000000e206067210 */ /* 0x002fc60007f1e0ff */
[----:B------:R-:W1:Y:S02]  /*2f20*/  SHFL.IDX PT, R18, R3, 0x2, 0x181f ;  /* 0x00581f0003127f89 */ /* 0x000e6400000e0000 */
[----:B--2---:R-:W-:Y:S01]  /*2f30*/  IMAD.X R7, R7, 0x1, R225, P0 ;  /* 0x0000000107077824 */ /* 0x004fe200000e06e1 */
[-C--:B------:R-:W-:Y:S01]  /*2f40*/  IADD3 R14, P0, R8, R226.reuse, RZ ;  /* 0x000000e2080e7210 */ /* 0x080fe20007f1e0ff */
[----:B------:R-:W2:Y:S01]  /*2f50*/  SHFL.IDX PT, R17, R3, 0x3, 0x181f ;  /* 0x00781f0003117f89 */ /* 0x000ea200000e0000 */
[----:B---3--:R-:W-:-:S03]  /*2f60*/  IADD3 R12, P5, R9, R226, RZ ;  /* 0x000000e2090c7210 */ /* 0x008fc60007fbe0ff */
[----:B------:R-:W3:Y:S01]  /*2f70*/  SHFL.IDX PT, R16, R3, 0x4, 0x181f ;  /* 0x00981f0003107f89 */ /* 0x000ee200000e0000 */
[----:B----4-:R-:W-:-:S03]  /*2f80*/  IADD3 R10, P2, R10, R226, RZ ;  /* 0x000000e20a0a7210 */ /* 0x010fc60007f5e0ff */
[----:B------:R-:W4:Y:S01]  /*2f90*/  SHFL.IDX PT, R3, R3, 0x5, 0x181f ;  /* 0x00b81f0003037f89 */ /* 0x000f2200000e0000 */
[----:B-----5:R-:W-:-:S03]  /*2fa0*/  IMAD.X R15, R11, 0x1, R225, P0 ;  /* 0x000000010b0f7824 */ /* 0x020fc600000e06e1 */
[----:B------:R5:W-:Y:S01]  /*2fb0*/  LDGSTS.E.BYPASS.LTC128B.128 [R227+0x3100], [R6.64], !P4 ;  /* 0x0310000006e37fae */ /* 0x000be2000e101d50 */
[----:B------:R-:W-:-:S03]  /*2fc0*/  IADD3 R8, P1, R13, R226, RZ ;  /* 0x000000e20d087210 */ /* 0x000fc60007f3e0ff */
[----:B------:R4:W-:Y:S01]  /*2fd0*/  LDGSTS.E.BYPASS.LTC128B.128 [R227+0x3900], [R14.64], !P4 ;  /* 0x039000000ee37fae */ /* 0x0009e2000e101d50 */
[--C-:B-1----:R-:W-:Y:S02]  /*2fe0*/  IMAD.X R13, R18, 0x1, R225.reuse, P5 ;  /* 0x00000001120d7824 */ /* 0x102fe400028e06e1 */
[----:B--2---:R-:W-:-:S03]  /*2ff0*/  IMAD.X R11, R17, 0x1, R225, P2 ;  /* 0x00000001110b7824 */ /* 0x004fc600010e06e1 */
[----:B------:R1:W-:Y:S01]  /*3000*/  LDGSTS.E.BYPASS.LTC128B.128 [R227+0x4100], [R12.64], !P4 ;  /* 0x041000000ce37fae */ /* 0x0003e2000e101d50 */
[----:B---3--:R-:W-:-:S03]  /*3010*/  IMAD.X R9, R16, 0x1, R225, P1 ;  /* 0x0000000110097824 */ /* 0x008fc600008e06e1 */
[----:B------:R1:W-:Y:S04]  /*3020*/  LDGSTS.E.BYPASS.LTC128B.128 [R227+0x4900], [R10.64], !P4 ;  /* 0x049000000ae37fae */ /* 0x0003e8000e101d50 */
[----:B------:R1:W-:Y:S01]  /*3030*/  LDGSTS.E.BYPASS.LTC128B.128 [R227+0x5100], [R8.64], !P4 ;  /* 0x0510000008e37fae */ /* 0x0003e2000e101d50 */
[----:B-----5:R-:W-:-:S05]  /*3040*/  IADD3 R6, P0, R5, R226, RZ ;  /* 0x000000e205067210 */ /* 0x020fca0007f1e0ff */
[----:B----4-:R-:W-:-:S05]  /*3050*/  IMAD.X R7, R3, 0x1, R225, P0 ;  /* 0x0000000103077824 */ /* 0x010fca00000e06e1 */
[----:B------:R1:W-:Y:S03]  /*3060*/  LDGSTS.E.BYPASS.LTC128B.128 [R227+0x5900], [R6.64], !P4 ;  /* 0x0590000006e37fae */ /* 0x0003e6000e101d50 */
.L_x_499:
[----:B------:R-:W-:Y:S01]  /*3070*/  FMUL.FTZ R3, R97, c[0x0][0x320] ;  /* 0x0000c80061037a20 */ /* 0x000fe20000410000 */
[----:B-1----:R-:W-:Y:S01]  /*3080*/  SHF.R.S32.HI R7, RZ, 0x1f, R209 ;  /* 0x0000001fff077819 */ /* 0x002fe200000114d1 */
[----:B------:R-:W-:Y:S01]  /*3090*/  FMUL.FTZ R5, R65, c[0x0][0x320] ;  /* 0x0000c80041057a20 */ /* 0x000fe20000410000 */
[-C--:B------:R-:W-:Y:S01]  /*30a0*/  LEA.HI R6, R211, R212.reuse, RZ, 0x2 ;  /* 0x000000d4d3067211 */ /* 0x080fe200078f10ff */
[----:B------:R1:W2:Y:S01]  /*30b0*/  MUFU.TANH R37, R3 ;  /* 0x0000000300257308 */ /* 0x0002a20000002400 */
[----:B------:R-:W-:Y:S01]  /*30c0*/  FMUL.FTZ R8, R72, c[0x0][0x320] ;  /* 0x0000c80048087a20 */ /* 0x000fe20000410000 */
[----:B------:R-:W-:Y:S01]  /*30d0*/  PLOP3.LUT P1, PT, PT, PT, UP2, 0x80, 0x0 ;  /* 0x000000000000781c */ /* 0x000fe20003f2f028 */
[----:B------:R-:W-:Y:S01]  /*30e0*/  FMUL.FTZ R10, R73, c[0x0][0x320] ;  /* 0x0000c800490a7a20 */ /* 0x000fe20000410000 */
[----:B------:R-:W-:Y:S01]  /*30f0*/  LOP3.LUT R6, R6, 0xfffffffc, RZ, 0xc0, !PT ;  /* 0xfffffffc06067812 */ /* 0x000fe200078ec0ff */
[----:B------:R-:W-:Y:S01]  /*3100*/  ULDC UR13, c[0x0][0x324] ;  /* 0x0000c900000d7ab9 */ /* 0x000fe20000000800 */
[----:B------:R-:W-:Y:S01]  /*3110*/  PLOP3.LUT P0, PT, PT, PT, UP2, 0x80, 0x0 ;  /* 0x000000000000781c */ /* 0x000fe20003f0f028 */
[----:B------:R-:W-:Y:S01]  /*3120*/  ULOP3.LUT UR13, URZ, UR13, URZ, 0x33, !UPT ;  /* 0x0000000d3f0d7292 */ /* 0x000fe2000f8e333f */
[----:B------:R3:W4:Y:S01]  /*3130*/  MUFU.TANH R16, R5 ;  /* 0x0000000500107308 */ /* 0x0007220000002400 */
[----:B------:R-:W-:Y:S01]  /*3140*/  IADD3 R6, -R6, R212, RZ ;  /* 0x000000d406067210 */ /* 0x000fe20007ffe1ff */
[----:B------:R-:W0:Y:S01]  /*3150*/  LDGDEPBAR ;  /* 0x00000000000079af */ /* 0x000e220000000000 */
[----:B-1----:R-:W-:-:S05]  /*3160*/  FMUL.FTZ R3, R88, c[0x0][0x320] ;  /* 0x0000c80058037a20 */ /* 0x002fca0000410000 */
[----:B------:R-:W1:Y:S01]  /*3170*/  MUFU.TANH R15, R8 ;  /* 0x00000008000f7308 */ /* 0x000e620000002400 */
[----:B---3--:R-:W-:-:S07]  /*3180*/  LEA.HI R5, R7, R209, RZ, 0x2 ;  /* 0x000000d107057211 */ /* 0x008fce00078f10ff */
[----:B------:R3:W1:Y:S01]  /*3190*/  MUFU.TANH R33, R3 ;  /* 0x0000000300217308 */ /* 0x0006620000002400 */
[----:B------:R-:W-:-:S05]  /*31a0*/  LOP3.LUT R5, R5, 0xffffffc, RZ, 0xc0, !PT ;  /* 0x0ffffffc05057812 */ /* 0x000fca00078ec0ff */
[----:B------:R-:W-:Y:S01]  /*31b0*/  IMAD.IADD R9, R209, 0x1, -R5 ;  /* 0x00000001d1097824 */ /* 0x000fe200078e0a05 */
[----:B------:R-:W-:Y:S01]  /*31c0*/  LEA.HI R5, R6, R6, RZ, 0x1 ;  /* 0x0000000606057211 */ /* 0x000fe200078f08ff */
[----:B------:R5:W1:Y:S01]  /*31d0*/  MUFU.TANH R14, R10 ;  /* 0x0000000a000e7308 */ /* 0x000a620000002400 */
[----:B---3--:R-:W-:-:S07]  /*31e0*/  FMUL.FTZ R3, R89, c[0x0][0x320] ;  /* 0x0000c80059037a20 */ /* 0x008fce0000410000 */
[----:B------:R3:W1:Y:S01]  /*31f0*/  MUFU.TANH R32, R3 ;  /* 0x0000000300207308 */ /* 0x0006620000002400 */
[----:B-----5:R-:W-:-:S07]  /*3200*/  FMUL.FTZ R10, R68, c[0x0][0x320] ;  /* 0x0000c800440a7a20 */ /* 0x020fce0000410000 */
[----:B------:R-:W1:Y:S01]  /*3210*/  MUFU.TANH R13, R10 ;  /* 0x0000000a000d7308 */ /* 0x000e620000002400 */
[----:B---3--:R-:W-:-:S07]  /*3220*/  FMUL.FTZ R3, R84, c[0x0][0x320] ;  /* 0x0000c80054037a20 */ /* 0x008fce0000410000 */
[----:B------:R3:W1:Y:S02]  /*3230*/  MUFU.TANH R30, R3 ;  /* 0x00000003001e7308 */ /* 0x0006640000002400 */
[----:B---3--:R-:W-:-:S06]  /*3240*/  FMUL.FTZ R3, R85, c[0x0][0x320] ;  /* 0x0000c80055037a20 */ /* 0x008fcc0000410000 */
        /* <DEDUP_REMOVED lines=21> */
[----:B---3--:R-:W-:-:S04]  /*33a0*/  LOP3.LUT R3, R210, 0xffffffe0, RZ, 0xc0, !PT ;  /* 0xffffffe0d2037812 */ /* 0x008fc800078ec0ff */
[----:B------:R-:W-:-:S04]  /*33b0*/  IADD3 R3, -R3, R212, RZ ;  /* 0x000000d403037210 */ /* 0x000fc80007ffe1ff */
[----:B------:R-:W-:-:S04]  /*33c0*/  SHF.R.S32.HI R7, RZ, 0x1f, R3 ;  /* 0x0000001fff077819 */ /* 0x000fc80000011403 */
[----:B------:R-:W-:-:S04]  /*33d0*/  LEA.HI R7, R7, R3, RZ, 0x2 ;  /* 0x0000000307077211 */ /* 0x000fc800078f10ff */
[----:B------:R-:W-:-:S04]  /*33e0*/  LEA.HI.SX32 R8, R7, UR19, 0x1e ;  /* 0x0000001307087c11 */ /* 0x000fc8000f8ff2ff */
[----:B------:R-:W-:Y:S01]  /*33f0*/  LEA R11, R9, R8, 0x4 ;  /* 0x00000008090b7211 */ /* 0x000fe200078e20ff */
[C---:B------:R-:W-:Y:S01]  /*3400*/  IMAD.SHL.U32 R8, R5.reuse, 0x20, RZ ;  /* 0x0000002005087824 */ /* 0x040fe200078e00ff */
[----:B------:R-:W-:-:S04]  /*3410*/  LOP3.LUT R9, R5, 0x1ffffffe, RZ, 0xc0, !PT ;  /* 0x1ffffffe05097812 */ /* 0x000fc800078ec0ff */
[----:B------:R-:W-:Y:S01]  /*3420*/  LOP3.LUT R5, R8, 0xffffffc0, RZ, 0xc0, !PT ;  /* 0xffffffc008057812 */ /* 0x000fe200078ec0ff */
[----:B------:R-:W-:Y:S01]  /*3430*/  FMUL.FTZ R8, R101, c[0x0][0x320] ;  /* 0x0000c80065087a20 */ /* 0x000fe20000410000 */
[----:B------:R-:W-:-:S03]  /*3440*/  IADD3 R6, R6, -R9, RZ ;  /* 0x8000000906067210 */ /* 0x000fc60007ffe0ff */
[----:B------:R-:W-:Y:S01]  /*3450*/  IMAD.IADD R5, R5, 0x1, R11 ;  /* 0x0000000105057824 */ /* 0x000fe200078e020b */
[----:B------:R-:W3:Y:S04]  /*3460*/  MUFU.TANH R10, R8 ;  /* 0x00000008000a7308 */ /* 0x000ee80000002400 */
[----:B------:R-:W-:Y:S01]  /*3470*/  LEA R21, R6, R5, 0x3 ;  /* 0x0000000506157211 */ /* 0x000fe200078e18ff */
[----:B------:R-:W-:-:S04]  /*3480*/  FMUL.FTZ R5, R69, c[0x0][0x320] ;  /* 0x0000c80045057a20 */ /* 0x000fc80000410000 */
[----:B------:R-:W-:Y:S01]  /*3490*/  @P1 IMAD.HI.U32 R6, R21, c[0x0][0x2c8], RZ ;  /* 0x0000b20015061a27 */ /* 0x000fe200078e00ff */
[----:B------:R5:W1:Y:S01]  /*34a0*/  MUFU.TANH R12, R5 ;  /* 0x00000005000c7308 */ /* 0x000a620000002400 */
[----:B------:R1:W-:Y:S02]  /*34b0*/  STL [R1+0x2c], R21 ;  /* 0x00002c1501007387 */ /* 0x0003e40000100800 */
[----:B-----5:R-:W-:-:S05]  /*34c0*/  FMUL.FTZ R5, R100, c[0x0][0x320] ;  /* 0x0000c80064057a20 */ /* 0x020fca0000410000 */
[----:B------:R5:W2:Y:S01]  /*34d0*/  MUFU.TANH R11, R5 ;  /* 0x00000005000b7308 */ /* 0x000aa20000002400 */
[----:B-1----:R-:W-:Y:S02]  /*34e0*/  @P0 SHF.R.U32.HI R21, RZ, c[0x0][0x2cc], R6 ;  /* 0x0000b300ff150a19 */ /* 0x002fe40000011606 */
[----:B------:R-:W-:-:S03]  /*34f0*/  PLOP3.LUT P0, PT, PT, PT, UP1, 0x40, 0x0 ;  /* 0x000000000000781c */ /* 0x000fc60003f0e818 */
[----:B------:R-:W1:Y:S01]  /*3500*/  SHFL.IDX PT, R6, R21, RZ, 0x1c1f ;  /* 0x001c1fff15067589 */ /* 0x000e6200000e0000 */
[----:B-----5:R-:W-:Y:S01]  /*3510*/  LOP3.LUT R5, R7, 0x7ffffffc, RZ, 0xc0, !PT ;  /* 0x7ffffffc07057812 */ /* 0x020fe200078ec0ff */
[----:B------:R-:W-:-:S03]  /*3520*/  FMUL.FTZ R7, R93, c[0x0][0x320] ;  /* 0x0000c8005d077a20 */ /* 0x000fc60000410000 */
[----:B------:R-:W-:Y:S01]  /*3530*/  IADD3 R5, R3, -R5, RZ ;  /* 0x8000000503057210 */ /* 0x000fe20007ffe0ff */
[----:B------:R-:W-:Y:S01]  /*3540*/  FMUL.FTZ R3, R96, c[0x0][0x320] ;  /* 0x0000c80060037a20 */ /* 0x000fe20000410000 */
[----:B------:R-:W1:Y:S03]  /*3550*/  MUFU.TANH R8, R7 ;  /* 0x0000000700087308 */ /* 0x000e660000002400 */
[----:B------:R-:W-:Y:S01]  /*3560*/  IMAD.SHL.U32 R36, R5, 0x2, RZ ;  /* 0x0000000205247824 */ /* 0x000fe200078e00ff */
[----:B------:R-:W-:-:S04]  /*3570*/  MOV R5, c[0x0][0x2ac] ;  /* 0x0000ab0000057a02 */ /* 0x000fc80000000f00 */
[----:B------:R5:W1:Y:S01]  /*3580*/  MUFU.TANH R9, R3 ;  /* 0x0000000300097308 */ /* 0x000a620000002400 */
[----:B------:R-:W-:Y:S01]  /*3590*/  IMAD R5, R5, c[0x0][0x1d0], R20 ;  /* 0x0000740005057a24 */ /* 0x000fe200078e0214 */
[----:B------:R1:W-:Y:S04]  /*35a0*/  STL [R1+0x24], R36 ;  /* 0x0000242401007387 */ /* 0x0003e80000100800 */
[C---:B------:R-:W-:Y:S02]  /*35b0*/  IADD3 R34, -R36.reuse, R5, RZ ;  /* 0x0000000524227210 */ /* 0x040fe40007ffe1ff */
[----:B-----5:R-:W-:-:S04]  /*35c0*/  IADD3 R3, -R36, 0x1, R203 ;  /* 0x0000000124037810 */ /* 0x020fc80007ffe1cb */
[----:B------:R-:W-:-:S04]  /*35d0*/  IADD3 R3, R3, -c[0x0][0x168], RZ ;  /* 0x80005a0003037a10 */ /* 0x000fc80007ffe0ff */
[C---:B------:R-:W-:Y:S02]  /*35e0*/  IADD3 R31, R3.reuse, c[0x0][0x328], RZ ;  /* 0x0000ca00031f7a10 */ /* 0x040fe40007ffe0ff */
[----:B------:R-:W-:Y:S02]  /*35f0*/  IADD3 R35, R3, UR13, RZ ;  /* 0x0000000d03237c10 */ /* 0x000fe4000fffe0ff */
[----:B-1----:R-:W-:Y:S01]  /*3600*/  IADD3 R36, R20, -R36, RZ ;  /* 0x8000002414247210 */ /* 0x002fe20007ffe0ff */
[----:B------:R-:W-:Y:S01]  /*3610*/  IMAD.IADD R5, R31, 0x1, R6 ;  /* 0x000000011f057824 */ /* 0x000fe200078e0206 */
[----:B------:R-:W-:-:S04]  /*3620*/  IADD3 R3, R35, R6, RZ ;  /* 0x0000000623037210 */ /* 0x000fc80007ffe0ff */
[----:B------:R-:W-:Y:S01]  /*3630*/  IMNMX R5, R5, R34, PT ;  /* 0x0000002205057217 */ /* 0x000fe20003800200 */
[----:B------:R-:W-:Y:S05]  /*3640*/  @P0 BRA `(.L_x_500) ;  /* 0x0000015000000947 */ /* 0x000fea0003800000 */
[----:B--234-:R-:W-:Y:S01]  /*3650*/  IMAD.U32 R7, RZ, RZ, UR8 ;  /* 0x00000008ff077e24 */ /* 0x01cfe2000f8e00ff */
[----:B------:R-:W-:Y:S04]  /*3660*/  BSSY B0, `(.L_x_501) ;  /* 0x000000f000007945 */ /* 0x000fe80003800000 */
[----:B------:R-:W-:-:S04]  /*3670*/  IADD3 R6, R7, -c[0x0][0x168], R6 ;  /* 0x80005a0007067a10 */ /* 0x000fc80007ffe006 */
        /* <DEDUP_REMOVED lines=9> */
.L_x_502:
[----:B------:R-:W-:-:S04]  /*3710*/  MOV R7, c[0x0][0x32c] ;  /* 0x0000cb0000077a02 */ /* 0x000fc80000000f00 */
[----:B------:R-:W-:-:S13]  /*3720*/  ISETP.NE.AND P0, PT, R7, 0x1, PT ;  /* 0x000000010700780c */ /* 0x000fda0003f05270 */
[----:B------:R-:W-:-:S05]  /*3730*/  @P0 IMAD.HI.U32 R7, R6, c[0x0][0x330], RZ ;  /* 0x0000cc0006070a27 */ /* 0x000fca00078e00ff */
[----:B------:R-:W-:Y:S02]  /*3740*/  @P0 SHF.R.U32.HI R6, RZ, c[0x0][0x334], R7 ;  /* 0x0000cd00ff060a19 */ /* 0x000fe40000011607 */
.L_x_503:
[----:B------:R-:W-:Y:S05]  /*3750*/  BSYNC B0 ;  /* 0x0000000000007941 */ /* 0x000fea0003800000 */
.L_x_501:
[----:B------:R-:W-:-:S05]  /*3760*/  IMAD R6, R6, c[0x0][0x32c], R36 ;  /* 0x0000cb0006067a24 */ /* 0x000fca00078e0224 */
[----:B------:R-:W-:Y:S02]  /*3770*/  IADD3 R7, R6, c[0x0][0x32c], RZ ;  /* 0x0000cb0006077a10 */ /* 0x000fe40007ffe0ff */
[----:B------:R-:W-:Y:S02]  /*3780*/  IMNMX R3, R3, R6, !PT ;  /* 0x0000000603037217 */ /* 0x000fe40007800200 */
[----:B------:R-:W-:Y:S02]  /*3790*/  IMNMX R5, R5, R7, PT ;  /* 0x0000000705057217 */ /* 0x000fe40003800200 */
.L_x_500:
[C---:B--234-:R-:W-:Y:S01]  /*37a0*/  ISETP.GE.AND P0, PT, R20.reuse, 0x2, PT ;  /* 0x000000021400780c */ /* 0x05cfe20003f06270 */
[----:B------:R-:W1:Y:S01]  /*37b0*/  SHFL.IDX PT, R6, R21, 0x1, 0x1c1f ;  /* 0x003c1f0015067f89 */ /* 0x000e6200000e0000 */
[----:B------:R-:W-:Y:S02]  /*37c0*/  ISETP.GE.AND P2, PT, R20, 0xa, PT ;  /* 0x0000000a1400780c */ /* 0x000fe40003f46270 */
[----:B------:R-:W-:Y:S02]  /*37d0*/  P2R R55, PR, RZ, 0x1 ;  /* 0x00000001ff377803 */ /* 0x000fe40000000000 */
[----:B------:R-:W-:-:S02]  /*37e0*/  ISETP.GT.AND P0, PT, R3, 0x1, !P0 ;  /* 0x000000010300780c */ /* 0x000fc40004704270 */
[----:B------:R-:W-:Y:S02]  /*37f0*/  ISETP.GE.AND P1, PT, R20, 0x9, PT ;  /* 0x000000091400780c */ /* 0x000fe40003f26270 */
[----:B------:R-:W-:Y:S02]  /*3800*/  ISETP.LT.OR P0, PT, R5, 0x2, P0 ;  /* 0x000000020500780c */ /* 0x000fe40000701670 */
[----:B------:R-:W-:Y:S02]  /*3810*/  P2R R54, PR, RZ, 0x2 ;  /* 0x00000002ff367803 */ /* 0x000fe40000000000 */
[----:B------:R-:W-:Y:S02]  /*3820*/  FSEL R64, R10, -INF , !P0 ;  /* 0xff8000000a407808 */ /* 0x000fe40004000000 */
[----:B------:R-:W-:Y:S02]  /*3830*/  ISETP.GT.AND P0, PT, R3, 0x9, !P2 ;  /* 0x000000090300780c */ /* 0x000fe40005704270 */
[----:B------:R-:W-:-:S02]  /*3840*/  P2R R53, PR, RZ, 0x4 ;  /* 0x00000004ff357803 */ /* 0x000fc40000000000 */
[----:B------:R-:W-:Y:S02]  /*3850*/  ISETP.LT.OR P0, PT, R5, 0xa, P0 ;  /* 0x0000000a0500780c */ /* 0x000fe40000701670 */
[----:B------:R-:W-:Y:S02]  /*3860*/  ISETP.GT.AND P1, PT, R3, 0x8, !P1 ;  /* 0x000000080300780c */ /* 0x000fe40004f24270 */
[----:B------:R-:W-:Y:S02]  /*3870*/  ISETP.GE.AND P2, PT, R20, 0x11, PT ;  /* 0x000000111400780c */ /* 0x000fe40003f46270 */
[----:B------:R-:W-:Y:S02]  /*3880*/  FSEL R76, R37, -INF , !P0 ;  /* 0xff800000254c7808 */ /* 0x000fe40004000000 */
[----:B------:R-:W-:Y:S02]  /*3890*/  ISETP.LT.OR P1, PT, R5, 0x9, P1 ;  /* 0x000000090500780c */ /* 0x000fe40000f21670 */
[----:B------:R-:W-:-:S02]  /*38a0*/  ISETP.GT.AND P0, PT, R3, 0x10, !P2 ;  /* 0x000000100300780c */ /* 0x000fc40005704270 */
[----:B------:R-:W-:Y:S02]  /*38b0*/  FSEL R65, R9, -INF , !P1 ;  /* 0xff80000009417808 */ /* 0x000fe40004800000 */
[----:B------:R-:W-:Y:S02]  /*38c0*/  ISETP.LT.OR P0, PT, R5, 0x11, P0 ;  /* 0x000000110500780c */ /* 0x000fe40000701670 */
[----:B------:R-:W-:Y:S02]  /*38d0*/  ISETP.GE.AND P1, PT, R20, 0x12, PT ;  /* 0x000000121400780c */ /* 0x000fe40003f26270 */
[----:B------:R-:W-:Y:S02]  /*38e0*/  FSEL R84, R33, -INF , !P0 ;  /* 0xff80000021547808 */ /* 0x000fe40004000000 */
[----:B------:R-:W-:Y:S02]  /*38f0*/  ISETP.GT.AND P0, PT, R3, 0x11, !P1 ;  /* 0x000000110300780c */ /* 0x000fe40004f04270 */
[----:B------:R-:W-:-:S02]  /*3900*/  P2R R51, PR, RZ, 0x2 ;  /* 0x00000002ff337803 */ /* 0x000fc40000000000 */
[----:B------:R-:W-:Y:S02]  /*3910*/  ISETP.LT.OR P0, PT, R5, 0x12, P0 ;  /* 0x000000120500780c */ /* 0x000fe40000701670 */
[----:B------:R-:W-:Y:S02]  /*3920*/  ISETP.GE.AND P1, PT, R20, 0x19, PT ;  /* 0x000000191400780c */ /* 0x000fe40003f26270 */
[----:B------:R-:W-:Y:S02]  /*3930*/  FSEL R85, R32, -INF , !P0 ;  /* 0xff80000020557808 */ /* 0x000fe40004000000 */
[----:B------:R-:W-:Y:S02]  /*3940*/  ISETP.GT.AND P0, PT, R3, 0x18, !P1 ;  /* 0x000000180300780c */ /* 0x000fe40004f04270 */
[----:B------:R-:W-:Y:S02]  /*3950*/  P2R R50, PR, RZ, 0x2 ;  /* 0x00000002ff327803 */ /* 0x000fe40000000000 */
[----:B------:R-:W-:-:S02]  /*3960*/  ISETP.LT.OR P0, PT, R5, 0x19, P0 ;  /* 0x000000190500780c */ /* 0x000fc40000701670 */
[----:B------:R-:W-:Y:S02]  /*3970*/  ISETP.GE.AND P1, PT, R20, 0x1a, PT ;  /* 0x0000001a1400780c */ /* 0x000fe40003f26270 */
[----:B------:R-:W-:Y:S02]  /*3980*/  FSEL R93, R30, -INF , !P0 ;  /* 0xff8000001e5d7808 */ /* 0x000fe40004000000 */
[----:B------:R-:W-:Y:S02]  /*3990*/  ISETP.GT.AND P0, PT, R3, 0x19, !P1 ;  /* 0x000000190300780c */ /* 0x000fe40004f04270 */
[----:B------:R-:W-:Y:S02]  /*39a0*/  P2R R49, PR, RZ, 0x2 ;  /* 0x00000002ff317803 */ /* 0x000fe40000000000 */
[----:B------:R-:W-:Y:S02]  /*39b0*/  ISETP.LT.OR P0, PT, R5, 0x1a, P0 ;  /* 0x0000001a0500780c */ /* 0x000fe40000701670 */
[----:B------:R-:W-:-:S02]  /*39c0*/  ISETP.GE.AND P1, PT, R20, 0x21, PT ;  /* 0x000000211400780c */ /* 0x000fc40003f26270 */
[----:B------:R-:W-:Y:S02]  /*39d0*/  FSEL R96, R29, -INF , !P0 ;  /* 0xff8000001d607808 */ /* 0x000fe40004000000 */
[----:B------:R-:W-:Y:S02]  /*39e0*/  ISETP.GT.AND P0, PT, R3, 0x20, !P1 ;  /* 0x000000200300780c */ /* 0x000fe40004f04270 */
[----:B------:R-:W-:Y:S02]  /*39f0*/  P2R R48, PR, RZ, 0x2 ;  /* 0x00000002ff307803 */ /* 0x000fe40000000000 */
[----:B------:R-:W-:Y:S02]  /*3a00*/  ISETP.LT.OR P0, PT, R5, 0x21, P0 ;  /* 0x000000210500780c */ /* 0x000fe40000701670 */
[----:B------:R-:W-:Y:S02]  /*3a10*/  ISETP.GE.AND P1, PT, R20, 0x22, PT ;  /* 0x000000221400780c */ /* 0x000fe40003f26270 */
[----:B------:R-:W-:-:S02]  /*3a20*/  FSEL R105, R28, -INF , !P0 ;  /* 0xff8000001c697808 */ /* 0x000fc40004000000 */
[----:B------:R-:W-:Y:S02]  /*3a30*/  ISETP.GT.AND P0, PT, R3, 0x21, !P1 ;  /* 0x000000210300780c */ /* 0x000fe40004f04270 */
[----:B------:R-:W-:Y:S02]  /*3a40*/  P2R R47, PR, RZ, 0x2 ;  /* 0x00000002ff2f7803 */ /* 0x000fe40000000000 */
[----:B------:R-:W-:Y:S02]  /*3a50*/  ISETP.LT.OR P0, PT, R5, 0x22, P0 ;  /* 0x000000220500780c */ /* 0x000fe40000701670 */
[----:B------:R-:W-:Y:S02]  /*3a60*/  ISETP.GE.AND P1, PT, R20, 0x29, PT ;  /* 0x000000291400780c */ /* 0x000fe40003f26270 */
[----:B------:R-:W-:Y:S02]  /*3a70*/  FSEL R106, R27, -INF , !P0 ;  /* 0xff8000001b6a7808 */ /* 0x000fe40004000000 */
[----:B------:R-:W-:-:S02]  /*3a80*/  ISETP.GT.AND P0, PT, R3, 0x28, !P1 ;  /* 0x000000280300780c */ /* 0x000fc40004f04270 */
[----:B------:R-:W-:Y:S02]  /*3a90*/  P2R R46, PR, RZ, 0x2 ;  /* 0x00000002ff2e7803 */ /* 0x000fe40000000000 */
        /* <DEDUP_REMOVED lines=41> */
[C---:B------:R-:W-:Y:S02]  /*3d30*/  ISETP.GE.AND P1, PT, R20.reuse, 0x4a, PT ;  /* 0x0000004a1400780c */ /* 0x040fe40003f26270 */
[----:B------:R-:W-:Y:S02]  /*3d40*/  FSEL R157, R17, -INF , !P0 ;  /* 0xff800000119d7808 */ /* 0x000fe40004000000 */
[----:B------:R-:W-:Y:S02]  /*3d50*/  ISETP.GT.AND P0, PT, R3, 0x49, !P1 ;  /* 0x000000490300780c */ /* 0x000fe40004f04270 */
[C---:B------:R-:W-:Y:S02]  /*3d60*/  ISETP.GE.AND P6, PT, R20.reuse, 0x51, PT ;  /* 0x000000511400780c */ /* 0x040fe40003fc6270 */
        /* <DEDUP_REMOVED lines=15> */
[----:B------:R-:W-:-:S04]  /*3e60*/  ISETP.LT.OR P0, PT, R5, 0x59, P0 ;  /* 0x000000590500780c */ /* 0x000fc80000701670 */
[----:B------:R-:W-:Y:S02]  /*3e70*/  FSEL R202, R13, -INF , !P0 ;  /* 0xff8000000dca7808 */ /* 0x000fe40004000000 */
[----:B------:R-:W-:Y:S02]  /*3e80*/  ISETP.GT.AND P0, PT, R3, RZ, !P1 ;  /* 0x000000ff0300720c */ /* 0x000fe40004f04270 */
[----:B------:R-:W-:Y:S02]  /*3e90*/  ISETP.GE.AND P1, PT, R20, 0x5a, PT ;  /* 0x0000005a1400780c */ /* 0x000fe40003f26270 */
[----:B------:R-:W-:-:S04]  /*3ea0*/  ISETP.LT.OR P0, PT, R5, 0x1, P0 ;  /* 0x000000010500780c */ /* 0x000fc80000701670 */
[----:B------:R-:W-:Y:S02]  /*3eb0*/  FSEL R61, R11, -INF , !P0 ;  /* 0xff8000000b3d7808 */ /* 0x000fe40004000000 */
[----:B------:R-:W-:Y:S01]  /*3ec0*/  ISETP.GT.AND P0, PT, R3, 0x59, !P1 ;  /* 0x000000590300780c */ /* 0x000fe20004f04270 */
[----:B------:R-:W-:-:S03]  /*3ed0*/  FMUL.FTZ R3, R62, c[0x0][0x320] ;  /* 0x0000c8003e037a20 */ /* 0x000fc60000410000 */
[----:B------:R-:W-:Y:S01]  /*3ee0*/  ISETP.LT.OR P0, PT, R5, 0x5a, P0 ;  /* 0x0000005a0500780c */ /* 0x000fe20000701670 */
[----:B------:R2:W3:Y:S01]  /*3ef0*/  MUFU.TANH R33, R3 ;  /* 0x0000000300217308 */ /* 0x0004e20000002400 */
[----:B------:R-:W-:Y:S02]  /*3f00*/  FMUL.FTZ R5, R98, c[0x0][0x320] ;  /* 0x0000c80062057a20 */ /* 0x000fe40000410000 */
[----:B------:R-:W-:Y:S02]  /*3f10*/  FSEL R201, R12, -INF , !P0 ;  /* 0xff8000000cc97808 */ /* 0x000fe40004000000 */
[----:B------:R-:W-:-:S03]  /*3f20*/  PLOP3.LUT P0, PT, PT, PT, UP1, 0x40, 0x0 ;  /* 0x000000000000781c */ /* 0x000fc60003f0e818 */
[----:B------:R1:W4:Y:S01]  /*3f30*/  MUFU.TANH R12, R5 ;  /* 0x00000005000c7308 */ /* 0x0003220000002400 */
[----:B--2---:R-:W-:-:S07]  /*3f40*/  FMUL.FTZ R3, R63, c[0x0][0x320] ;  /* 0x0000c8003f037a20 */ /* 0x004fce0000410000 */
[----:B------:R2:W2:Y:S01]  /*3f50*/  MUFU.TANH R32, R3 ;  /* 0x0000000300207308 */ /* 0x0004a20000002400 */
[----:B-1----:R-:W-:-:S05]  /*3f60*/  IMAD.IADD R5, R31, 0x1, R6 ;  /* 0x000000011f057824 */ /* 0x002fca00078e0206 */
[----:B------:R-:W-:Y:S01]  /*3f70*/  IMNMX R5, R5, R34, PT ;  /* 0x0000002205057217 */ /* 0x000fe20003800200 */
[----:B--2---:R-:W-:-:S04]  /*3f80*/  FMUL.FTZ R3, R87, c[0x0][0x320] ;  /* 0x0000c80057037a20 */ /* 0x004fc80000410000 */
[----:B------:R1:W2:Y:S02]  /*3f90*/  MUFU.TANH R30, R3 ;  /* 0x00000003001e7308 */ /* 0x0002a40000002400 */
        /* <DEDUP_REMOVED lines=40> */
[----:B-1----:R-:W-:Y:S01]  /*4220*/  IMAD.IADD R3, R35, 0x1, R6 ;  /* 0x0000000123037824 */ /* 0x002fe200078e0206 */
        /* <DEDUP_REMOVED lines=13> */
.L_x_506:
[----:B------:R-:W-:-:S04]  /*4300*/  MOV R7, c[0x0][0x32c] ;  /* 0x0000cb0000077a02 */ /* 0x000fc80000000f00 */
[----:B------:R-:W-:-:S13]  /*4310*/  ISETP.NE.AND P0, PT, R7, 0x1, PT ;  /* 0x000000010700780c */ /* 0x000fda0003f05270 */
[----:B------:R-:W-:-:S05]  /*4320*/  @P0 IMAD.HI.U32 R7, R6, c[0x0][0x330], RZ ;  /* 0x0000cc0006070a27 */ /* 0x000fca00078e00ff */
[----:B------:R-:W-:Y:S02]  /*4330*/  @P0 SHF.R.U32.HI R6, RZ, c[0x0][0x334], R7 ;  /* 0x0000cd00ff060a19 */ /* 0x000fe40000011607 */
.L_x_507:
[----:B------:R-:W-:Y:S05]  /*4340*/  BSYNC B0 ;  /* 0x0000000000007941 */ /* 0x000fea0003800000 */
.L_x_505:
[----:B------:R-:W-:-:S05]  /*4350*/  IMAD R6, R6, c[0x0][0x32c], R36 ;  /* 0x0000cb0006067a24 */ /* 0x000fca00078e0224 */
[----:B------:R-:W-:Y:S02]  /*4360*/  IADD3 R7, R6, c[0x0][0x32c], RZ ;  /* 0x0000cb0006077a10 */ /* 0x000fe40007ffe0ff */
[----:B------:R-:W-:Y:S02]  /*4370*/  IMNMX R3, R3, R6, !PT ;  /* 0x0000000603037217 */ /* 0x000fe40007800200 */
[----:B------:R-:W-:Y:S02]  /*4380*/  IMNMX R5, R5, R7, PT ;  /* 0x0000000705057217 */ /* 0x000fe40003800200 */
.L_x_504:
[----:B--234-:R-:W-:Y:S01]  /*4390*/  ISETP.NE.AND P0, PT, R55, RZ, PT ;  /* 0x000000ff3700720c */ /* 0x01cfe20003f05270 */
[----:B------:R-:W1:Y:S03]  /*43a0*/  SHFL.IDX PT, R6, R21, 0x2, 0x1c1f ;  /* 0x005c1f0015067f89 */ /* 0x000e6600000e0000 */
[----:B------:R-:W-:-:S04]  /*43b0*/  ISETP.GT.AND P0, PT, R3, 0x1, !P0 ;  /* 0x000000010300780c */ /* 0x000fc80004704270 */
[----:B------:R-:W-:-:S04]  /*43c0*/  ISETP.LT.OR P0, PT, R5, 0x2, P0 ;  /* 0x000000020500780c */ /* 0x000fc80000701670 */
[----:B------:R-:W-:Y:S02]  /*43d0*/  FSEL R58, R26, -INF , !P0 ;  /* 0xff8000001a3a7808 */ /* 0x000fe40004000000 */
[----:B------:R-:W-:-:S04]  /*43e0*/  ISETP.NE.AND P0, PT, R54, RZ, PT ;  /* 0x000000ff3600720c */ /* 0x000fc80003f05270 */
        /* <DEDUP_REMOVED lines=80> */
[----:B------:R-:W-:-:S04]  /*48f0*/  ISETP.NE.AND P0, PT, R37, RZ, PT ;  /* 0x000000ff2500720c */ /* 0x000fc80003f05270 */
[----:B------:R-:W-:-:S04]  /*4900*/  ISETP.GT.AND P0, PT, R3, RZ, !P0 ;  /* 0x000000ff0300720c */ /* 0x000fc80004704270 */
        /* <DEDUP_REMOVED lines=70> */
.L_x_510:
[----:B------:R-:W-:-:S04]  /*4d70*/  MOV R7, c[0x0][0x32c] ;  /* 0x0000cb0000077a02 */ /* 0x000fc80000000f00 */
[----:B------:R-:W-:-:S13]  /*4d80*/  ISETP.NE.AND P0, PT, R7, 0x1, PT ;  /* 0x000000010700780c */ /* 0x000fda0003f05270 */
[----:B------:R-:W-:-:S05]  /*4d90*/  @P0 IMAD.HI.U32 R7, R6, c[0x0][0x330], RZ ;  /* 0x0000cc0006070a27 */ /* 0x000fca00078e00ff */
[----:B------:R-:W-:Y:S02]  /*4da0*/  @P0 SHF.R.U32.HI R6, RZ, c[0x0][0x334], R7 ;  /* 0x0000cd00ff060a19 */ /* 0x000fe40000011607 */
.L_x_511:
[----:B------:R-:W-:Y:S05]  /*4db0*/  BSYNC B0 ;  /* 0x0000000000007941 */ /* 0x000fea0003800000 */
.L_x_509:
[----:B------:R-:W-:-:S05]  /*4dc0*/  IMAD R6, R6, c[0x0][0x32c], R36 ;  /* 0x0000cb0006067a24 */ /* 0x000fca00078e0224 */
[----:B------:R-:W-:Y:S02]  /*4dd0*/  IADD3 R7, R6, c[0x0][0x32c], RZ ;  /* 0x0000cb0006077a10 */ /* 0x000fe40007ffe0ff */
[----:B------:R-:W-:Y:S02]  /*4de0*/  IMNMX R3, R3, R6, !PT ;  /* 0x0000000603037217 */ /* 0x000fe40007800200 */
[----:B------:R-:W-:Y:S02]  /*4df0*/  IMNMX R5, R5, R7, PT ;  /* 0x0000000705057217 */ /* 0x000fe40003800200 */
.L_x_508:
        /* <DEDUP_REMOVED lines=94> */
[----:B-1----:R-:W-:Y:S02]  /*53e0*/  IMAD.IADD R5, R31, 0x1, R6 ;  /* 0x000000011f057824 */ /* 0x002fe400078e0206 */
[----:B------:R-:W-:Y:S02]  /*53f0*/  FSEL R197, R11, -INF , !P0 ;  /* 0xff8000000bc57808 */ /* 0x000fe40004000000 */
[----:B------:R-:W-:Y:S02]  /*5400*/  PLOP3.LUT P0, PT, PT, PT, UP1, 0x40, 0x0 ;  /* 0x000000000000781c */ /* 0x000fe40003f0e818 */
[----:B------:R-:W-:Y:S01]  /*5410*/  IMNMX R5, R5, R34, PT ;  /* 0x0000002205057217 */ /* 0x000fe20003800200 */
[----:B--2---:R-:W-:-:S04]  /*5420*/  FMUL.FTZ R3, R114, c[0x0][0x320] ;  /* 0x0000c80072037a20 */ /* 0x004fc80000410000 */
[----:B------:R1:W2:Y:S02]  /*5430*/  MUFU.TANH R26, R3 ;  /* 0x00000003001a7308 */ /* 0x0002a40000002400 */
[----:B-1----:R-:W-:-:S06]  /*5440*/  FMUL.FTZ R3, R115, c[0x0][0x320] ;  /* 0x0000c80073037a20 */ /* 0x002fcc0000410000 */
[----:B------:R1:W4:Y:S02]  /*5450*/  MUFU.TANH R94, R3 ;  /* 0x00000003005e7308 */ /* 0x0003240000002400 */
        /* <DEDUP_REMOVED lines=56> */
.L_x_514:
[----:B------:R-:W-:-:S04]  /*57e0*/  MOV R7, c[0x0][0x32c] ;  /* 0x0000cb0000077a02 */ /* 0x000fc80000000f00 */
[----:B------:R-:W-:-:S13]  /*57f0*/  ISETP.NE.AND P0, PT, R7, 0x1, PT ;  /* 0x000000010700780c */ /* 0x000fda0003f05270 */
[----:B------:R-:W-:-:S05]  /*5800*/  @P0 IMAD.HI.U32 R7, R6, c[0x0][0x330], RZ ;  /* 0x0000cc0006070a27 */ /* 0x000fca00078e00ff */
[----:B------:R-:W-:Y:S02]  /*5810*/  @P0 SHF.R.U32.HI R6, RZ, c[0x0][0x334], R7 ;  /* 0x0000cd00ff060a19 */ /* 0x000fe40000011607 */
.L_x_515:
[----:B------:R-:W-:Y:S05]  /*5820*/  BSYNC B0 ;  /* 0x0000000000007941 */ /* 0x000fea0003800000 */
.L_x_513:
[----:B------:R-:W-:-:S05]  /*5830*/  IMAD R6, R6, c[0x0][0x32c], R36 ;  /* 0x0000cb0006067a24 */ /* 0x000fca00078e0224 */
[----:B------:R-:W-:Y:S02]  /*5840*/  IADD3 R7, R6, c[0x0][0x32c], RZ ;  /* 0x0000cb0006077a10 */ /* 0x000fe40007ffe0ff */
[----:B------:R-:W-:Y:S02]  /*5850*/  IMNMX R3, R3, R6, !PT ;  /* 0x0000000603037217 */ /* 0x000fe40007800200 */
[----:B------:R-:W-:Y:S02]  /*5860*/  IMNMX R5, R5, R7, PT ;  /* 0x0000000705057217 */ /* 0x000fe40003800200 */
.L_x_512:
[----:B--234-:R-:W-:Y:S01]  /*5870*/  FMNMX.FTZ R72, R61, R64, !PT ;  /* 0x000000403d487209 */ /* 0x01cfe20007810000 */
[----:B------:R-:W-:Y:S01]  /*5880*/  IMAD.SHL.U32 R209, R0, 0x2, RZ ;  /* 0x0000000200d17824 */ /* 0x000fe200078e00ff */
[----:B------:R-:W-:Y:S01]  /*5890*/  ISETP.NE.AND P0, PT, R55, RZ, PT ;  /* 0x000000ff3700720c */ /* 0x000fe20003f05270 */
[----:B------:R-:W-:Y:S01]  /*58a0*/  STL [R1+0x4c], R217 ;  /* 0x00004cd901007387 */ /* 0x000fe20000100800 */
[----:B------:R-:W-:Y:S01]  /*58b0*/  FMNMX.FTZ R72, R65, R72, !PT ;  /* 0x0000004841487209 */ /* 0x000fe20007810000 */
[--C-:B------:R-:W-:Y:S01]  /*58c0*/  IMAD R210, R4, 0x2, R209.reuse ;  /* 0x0000000204d27824 */ /* 0x100fe200078e02d1 */
[----:B------:R-:W-:Y:S01]  /*58d0*/  ISETP.GT.AND P0, PT, R3, 0x1, !P0 ;  /* 0x000000010300780c */ /* 0x000fe20004704270 */
[----:B------:R-:W-:Y:S01]  /*58e0*/  IMAD R212, R2, 0x2, R209 ;  /* 0x0000000202d47824 */ /* 0x000fe200078e02d1 */
[----:B------:R-:W-:Y:S01]  /*58f0*/  FMNMX.FTZ R72, R76, R72, !PT ;  /* 0x000000484c487209 */ /* 0x000fe20007810000 */
[----:B------:R-:W-:Y:S01]  /*5900*/  STL [R1+0x48], R216 ;  /* 0x000048d801007387 */ /* 0x000fe20000100800 */
[----:B------:R-:W-:Y:S01]  /*5910*/  ISETP.LT.OR P0, PT, R5, 0x2, P0 ;  /* 0x000000020500780c */ /* 0x000fe20000701670 */
[----:B------:R-:W-:Y:S01]  /*5920*/  ULDC.64 UR4, c[0x0][0x2c8] ;  /* 0x0000b20000047ab9 */ /* 0x000fe20000000a00 */
[----:B------:R-:W-:Y:S01]  /*5930*/  FMNMX.FTZ R72, R84, R72, !PT ;  /* 0x0000004854487209 */ /* 0x000fe20007810000 */
[----:B------:R-:W-:Y:S01]  /*5940*/  STL [R1+0x44], R215 ;  /* 0x000044d701007387 */ /* 0x000fe20000100800 */
[----:B------:R-:W-:-:S02]  /*5950*/  FSEL R69, R13, -INF , !P0 ;  /* 0xff8000000d457808 */ /* 0x000fc40004000000 */
[----:B------:R-:W-:Y:S01]  /*5960*/  FMNMX.FTZ R72, R85, R72, !PT ;  /* 0x0000004855487209 */ /* 0x000fe20007810000 */
[----:B------:R-:W-:Y:S01]  /*5970*/  STL [R1+0x40], R214 ;  /* 0x000040d601007387 */ /* 0x000fe20000100800 */
[----:B------:R-:W-:Y:S02]  /*5980*/  ISETP.NE.AND P0, PT, R54, RZ, PT ;  /* 0x000000ff3600720c */ /* 0x000fe40003f05270 */
[----:B------:R-:W-:Y:S01]  /*5990*/  FMNMX.FTZ R72, R93, R72, !PT ;  /* 0x000000485d487209 */ /* 0x000fe20007810000 */
[----:B------:R-:W-:Y:S01]  /*59a0*/  STL [R1+0x3c], R213 ;  /* 0x00003cd501007387 */ /* 0x000fe20000100800 */
[----:B------:R-:W-:Y:S02]  /*59b0*/  ISETP.GT.AND P0, PT, R3, 0x8, !P0 ;  /* 0x000000080300780c */ /* 0x000fe40004704270 */
[----:B------:R-:W-:Y:S01]  /*59c0*/  FMNMX.FTZ R72, R96, R72, !PT ;  /* 0x0000004860487209 */ /* 0x000fe20007810000 */
[----:B------:R-:W-:Y:S01]  /*59d0*/  LDSM.16.MT88.4 R80, [R210+0x100] ;  /* 0x00010000d250783b */ /* 0x000fe20000004200 */
[----:B------:R-:W-:-:S02]  /*59e0*/  ISETP.LT.OR P0, PT, R5, 0x9, P0 ;  /* 0x000000090500780c */ /* 0x000fc40000701670 */
[----:B------:R-:W-:Y:S01]  /*59f0*/  FMNMX.FTZ R72, R105, R72, !PT ;  /* 0x0000004869487209 */ /* 0x000fe20007810000 */
[----:B------:R-:W-:Y:S01]  /*5a00*/  STL [R1+0x38], R208 ;  /* 0x000038d001007387 */ /* 0x000fe20000100800 */
[----:B------:R-:W-:Y:S02]  /*5a10*/  FSEL R73, R20, -INF , !P0 ;  /* 0xff80000014497808 */ /* 0x000fe40004000000 */
[----:B------:R-:W-:Y:S01]  /*5a20*/  FMNMX.FTZ R72, R106, R72, !PT ;  /* 0x000000486a487209 */ /* 0x000fe20007810000 */
[----:B------:R-:W-:Y:S01]  /*5a30*/  LDSM.16.MT88.4 R128, [R212+0x1100] ;  /* 0x00110000d480783b */ /* 0x000fe20000004200 */
[----:B------:R-:W-:Y:S02]  /*5a40*/  ISETP.NE.AND P0, PT, R53, RZ, PT ;  /* 0x000000ff3500720c */ /* 0x000fe40003f05270 */
[----:B------:R-:W-:Y:S01]  /*5a50*/  FMNMX.FTZ R72, R107, R72, !PT ;  /* 0x000000486b487209 */ /* 0x000fe20007810000 */
[----:B------:R-:W-:Y:S01]  /*5a60*/  LDSM.16.MT88.4 R120, [R209+0x1100] ;  /* 0x00110000d178783b */ /* 0x000fe20000004200 */
[----:B------:R-:W-:-:S02]  /*5a70*/  ISETP.GT.AND P0, PT, R3, 0x9, !P0 ;  /* 0x000000090300780c */ /* 0x000fc40004704270 */
[----:B------:R-:W-:Y:S01]  /*5a80*/  FMNMX.FTZ R72, R108, R72, !PT ;  /* 0x000000486c487209 */ /* 0x000fe20007810000 */
[----:B------:R-:W-:Y:S01]  /*5a90*/  LDSM.16.MT88.4 R132, [R210+0x1100] ;  /* 0x00110000d284783b */ /* 0x000fe20000004200 */
[----:B------:R-:W-:Y:S02]  /*5aa0*/  ISETP.LT.OR P0, PT, R5, 0xa, P0 ;  /* 0x0000000a0500780c */ /* 0x000fe40000701670 */
[----:B------:R-:W-:Y:S02]  /*5ab0*/  FMNMX.FTZ R72, R148, R72, !PT ;  /* 0x0000004894487209 */ /* 0x000fe40007810000 */
[----:B------:R-:W-:Y:S02]  /*5ac0*/  FSEL R74, R19, -INF , !P0 ;  /* 0xff800000134a7808 */ /* 0x000fe40004000000 */
[----:B------:R-:W-:Y:S02]  /*5ad0*/  FMNMX.FTZ R72, R149, R72, !PT ;  /* 0x0000004895487209 */ /* 0x000fe40007810000 */
[----:B------:R-:W-:-:S02]  /*5ae0*/  ISETP.NE.AND P0, PT, R52, RZ, PT ;  /* 0x000000ff3400720c */ /* 0x000fc40003f05270 */
[----:B------:R-:W-:Y:S01]  /*5af0*/  FMNMX.FTZ R72, R150, R72, !PT ;  /* 0x0000004896487209 */ /* 0x000fe20007810000 */
[----:B------:R-:W-:Y:S01]  /*5b00*/  LDSM.16.MT88.4 R52, [R209+0x100] ;  /* 0x00010000d134783b */ /* 0x000fe20000004200 */
[----:B------:R-:W-:Y:S02]  /*5b10*/  ISETP.GT.AND P0, PT, R3, 0x10, !P0 ;  /* 0x000000100300780c */ /* 0x000fe40004704270 */
[----:B------:R-:W-:Y:S02]  /*5b20*/  FMNMX.FTZ R72, R151, R72, !PT ;  /* 0x0000004897487209 */ /* 0x000fe40007810000 */
[----:B------:R-:W-:Y:S02]  /*5b30*/  ISETP.LT.OR P0, PT, R5, 0x11, P0 ;  /* 0x000000110500780c */ /* 0x000fe40000701670 */
[----:B------:R-:W-:Y:S02]  /*5b40*/  FMNMX.FTZ R72, R156, R72, !PT ;  /* 0x000000489c487209 */ /* 0x000fe40007810000 */
[----:B------:R-:W-:-:S02]  /*5b50*/  FSEL R124, R18, -INF , !P0 ;  /* 0xff800000127c7808 */ /* 0x000fc40004000000 */
[----:B------:R-:W-:Y:S02]  /*5b60*/  FMNMX.FTZ R72, R158, R72, !PT ;  /* 0x000000489e487209 */ /* 0x000fe40007810000 */
[----:B------:R-:W-:Y:S02]  /*5b70*/  ISETP.NE.AND P0, PT, R51, RZ, PT ;  /* 0x000000ff3300720c */ /* 0x000fe40003f05270 */
[----:B------:R-:W-:Y:S02]  /*5b80*/  FMNMX.FTZ R72, R157, R72, !PT ;  /* 0x000000489d487209 */ /* 0x000fe40007810000 */
[----:B------:R-:W-:Y:S02]  /*5b90*/  ISETP.GT.AND P0, PT, R3, 0x11, !P0 ;  /* 0x000000110300780c */ /* 0x000fe40004704270 */
[----:B------:R-:W-:Y:S02]  /*5ba0*/  FMNMX.FTZ R72, R184, R72, !PT ;  /* 0x00000048b8487209 */ /* 0x000fe40007810000 */
[----:B------:R-:W-:-:S02]  /*5bb0*/  ISETP.LT.OR P0, PT, R5, 0x12, P0 ;  /* 0x000000120500780c */ /* 0x000fc40000701670 */
[----:B------:R-:W-:Y:S02]  /*5bc0*/  FMNMX.FTZ R72, R227, R72, !PT ;  /* 0x00000048e3487209 */ /* 0x000fe40007810000 */
[----:B------:R-:W-:Y:S02]  /*5bd0*/  FSEL R125, R17, -INF , !P0 ;  /* 0xff800000117d7808 */ /* 0x000fe40004000000 */
[----:B------:R-:W-:Y:S02]  /*5be0*/  FMNMX.FTZ R72, R203, R72, !PT ;  /* 0x00000048cb487209 */ /* 0x000fe40007810000 */
[----:B------:R-:W-:Y:S02]  /*5bf0*/  ISETP.NE.AND P0, PT, R50, RZ, PT ;  /* 0x000000ff3200720c */ /* 0x000fe40003f05270 */
[----:B------:R-:W-:Y:S02]  /*5c00*/  FMNMX.FTZ R72, R202, R72, !PT ;  /* 0x00000048ca487209 */ /* 0x000fe40007810000 */
[----:B------:R-:W-:-:S02]  /*5c10*/  ISETP.GT.AND P0, PT, R3, 0x18, !P0 ;  /* 0x000000180300780c */ /* 0x000fc40004704270 */
[----:B------:R-:W-:Y:S02]  /*5c20*/  FMNMX.FTZ R72, R201, R72, !PT ;  /* 0x00000048c9487209 */ /* 0x000fe40007810000 */
[----:B------:R-:W-:Y:S02]  /*5c30*/  ISETP.LT.OR P0, PT, R5, 0x19, P0 ;  /* 0x000000190500780c */ /* 0x000fe40000701670 */
[----:B------:R-:W-:Y:S01]  /*5c40*/  ISETP.GT.AND P6, PT, R3, 0x50, !P6 ;  /* 0x000000500300780c */ /* 0x000fe200077c4270 */
[----:B------:R-:W1:Y:S01]  /*5c50*/  SHFL.BFLY PT, R6, R72, 0x2, 0x1f ;  /* 0x0c401f0048067f89 */ /* 0x000e6200000e0000 */
[----:B------:R-:W-:Y:S02]  /*5c60*/  FSEL R126, R8, -INF , !P0 ;  /* 0xff800000087e7808 */ /* 0x000fe40004000000 */
[----:B------:R-:W-:Y:S02]  /*5c70*/  ISETP.NE.AND P0, PT, R49, RZ, PT ;  /* 0x000000ff3100720c */ /* 0x000fe40003f05270 */
[----:B------:R-:W-:-:S02]  /*5c80*/  ISETP.GT.AND P5, PT, R3, 0x51, !P5 ;  /* 0x000000510300780c */ /* 0x000fc40006fa4270 */
[C---:B------:R-:W-:Y:S02]  /*5c90*/  ISETP.GT.AND P0, PT, R3.reuse, 0x19, !P0 ;  /* 0x000000190300780c */ /* 0x040fe40004704270 */
[----:B------:R-:W-:Y:S02]  /*5ca0*/  ISETP.GT.AND P2, PT, R3, 0x58, !P2 ;  /* 0x000000580300780c */ /* 0x000fe40005744270 */
[----:B------:R-:W-:Y:S02]  /*5cb0*/  ISETP.LT.OR P0, PT, R5, 0x1a, P0 ;  /* 0x0000001a0500780c */ /* 0x000fe40000701670 */
[----:B------:R-:W-:Y:S02]  /*5cc0*/  ISETP.GT.AND P1, PT, R3, 0x59, !P1 ;  /* 0x000000590300780c */ /* 0x000fe40004f24270 */
[----:B------:R-:W-:Y:S02]  /*5cd0*/  FSEL R127, R27, -INF , !P0 ;  /* 0xff8000001b7f7808 */ /* 0x000fe40004000000 */
[----:B------:R-:W-:-:S02]  /*5ce0*/  ISETP.NE.AND P0, PT, R48, RZ, PT ;  /* 0x000000ff3000720c */ /* 0x000fc40003f05270 */
[----:B------:R-:W-:Y:S02]  /*5cf0*/  LEA R211, R2, R210, 0x1 ;  /* 0x000000d202d37211 */ /* 0x000fe400078e08ff */
[----:B------:R-:W-:Y:S02]  /*5d00*/  ISETP.GT.AND P0, PT, R3, 0x20, !P0 ;  /* 0x000000200300780c */ /* 0x000fe40004704270 */
[C---:B------:R-:W-:Y:S01]  /*5d10*/  ISETP.LT.OR P6, PT, R5.reuse, 0x51, P6 ;  /* 0x000000510500780c */ /* 0x040fe200037c1670 */
[----:B------:R-:W-:Y:S01]  /*5d20*/  LDSM.16.MT88.4 R88, [R211+0x100] ;  /* 0x00010000d358783b */ /* 0x000fe20000004200 */
[----:B-1----:R-:W-:Y:S02]  /*5d30*/  FMNMX.FTZ R72, R72, R6, !PT ;  /* 0x0000000648487209 */ /* 0x002fe40007810000 */
[C---:B------:R-:W-:Y:S01]  /*5d40*/  ISETP.LT.OR P0, PT, R5.reuse, 0x21, P0 ;  /* 0x000000210500780c */ /* 0x040fe20000701670 */
[----:B------:R-:W-:Y:S01]  /*5d50*/  LDSM.16.MT88.4 R136, [R211+0x1100] ;  /* 0x00110000d388783b */ /* 0x000fe20000004200 */
[----:B------:R-:W-:-:S02]  /*5d60*/  ISETP.LT.OR P5, PT, R5, 0x52, P5 ;  /* 0x000000520500780c */ /* 0x000fc40002fa1670 */
[----:B------:R-:W-:Y:S01]  /*5d70*/  FSEL R152, R25, -INF , !P0 ;  /* 0xff80000019987808 */ /* 0x000fe20004000000 */
[----:B------:R-:W1:Y:S01]  /*5d80*/  SHFL.BFLY PT, R6, R72, 0x1, 0x1f ;  /* 0x0c201f0048067f89 */ /* 0x000e6200000e0000 */
[----:B------:R-:W-:Y:S02]  /*5d90*/  ISETP.NE.AND P0, PT, R47, RZ, PT ;  /* 0x000000ff2f00720c */ /* 0x000fe40003f05270 */
[----:B------:R-:W-:Y:S02]  /*5da0*/  FSEL R163, R67, -INF , !P6 ;  /* 0xff80000043a37808 */ /* 0x000fe40007000000 */
[----:B------:R-:W-:Y:S02]  /*5db0*/  ISETP.GT.AND P0, PT, R3, 0x21, !P0 ;  /* 0x000000210300780c */ /* 0x000fe40004704270 */
[C---:B------:R-:W-:Y:S02]  /*5dc0*/  ISETP.LT.OR P2, PT, R5.reuse, 0x59, P2 ;  /* 0x000000590500780c */ /* 0x040fe40001741670 */
[----:B------:R-:W-:-:S02]  /*5dd0*/  ISETP.LT.OR P0, PT, R5, 0x22, P0 ;  /* 0x000000220500780c */ /* 0x000fc40000701670 */
[----:B------:R-:W-:Y:S02]  /*5de0*/  FSEL R168, R97, -INF , !P5 ;  /* 0xff80000061a87808 */ /* 0x000fe40006800000 */
[----:B------:R-:W-:Y:S02]  /*5df0*/  FSEL R153, R24, -INF , !P0 ;  /* 0xff80000018997808 */ /* 0x000fe40004000000 */
[----:B------:R-:W-:Y:S02]  /*5e00*/  ISETP.NE.AND P0, PT, R46, RZ, PT ;  /* 0x000000ff2e00720c */ /* 0x000fe40003f05270 */
[----:B------:R-:W-:Y:S02]  /*5e10*/  ISETP.LT.OR P1, PT, R5, 0x5a, P1 ;  /* 0x0000005a0500780c */ /* 0x000fe40000f21670 */
[----:B------:R-:W-:Y:S02]  /*5e20*/  ISETP.GT.AND P0, PT, R3, 0x28, !P0 ;  /* 0x000000280300780c */ /* 0x000fe40004704270 */
[----:B------:R-:W-:-:S02]  /*5e30*/  FSEL R169, R103, -INF , !P2 ;  /* 0xff80000067a97808 */ /* 0x000fc40005000000 */
[----:B------:R-:W-:Y:S02]  /*5e40*/  ISETP.LT.OR P0, PT, R5, 0x29, P0 ;  /* 0x000000290500780c */ /* 0x000fe40000701670 */
[----:B-1----:R-:W-:Y:S02]  /*5e50*/  FMNMX.FTZ R72, R72, R6, !PT ;  /* 0x0000000648487209 */ /* 0x002fe40007810000 */
[----:B------:R-:W-:Y:S02]  /*5e60*/  FMNMX.FTZ R6, R57, R58, !PT ;  /* 0x0000003a39067209 */ /* 0x000fe40007810000 */
[----:B------:R-:W-:Y:S01]  /*5e70*/  FSEL R154, R12, -INF , !P0 ;  /* 0xff8000000c9a7808 */ /* 0x000fe20004000000 */
[----:B------:R-:W-:Y:S01]  /*5e80*/  FMUL.FTZ R7, R72, c[0x0][0x2d0] ;  /* 0x0000b40048077a20 */ /* 0x000fe20000410000 */
[----:B------:R-:W-:Y:S02]  /*5e90*/  FMNMX.FTZ R6, R59, R6, !PT ;  /* 0x000000063b067209 */ /* 0x000fe40007810000 */
[----:B------:R-:W-:-:S02]  /*5ea0*/  ISETP.NE.AND P0, PT, R45, RZ, PT ;  /* 0x000000ff2d00720c */ /* 0x000fc40003f05270 */
[----:B------:R-:W-:Y:S02]  /*5eb0*/  FMNMX.FTZ R6, R60, R6, !PT ;  /* 0x000000063c067209 */ /* 0x000fe40007810000 */
        /* <DEDUP_REMOVED lines=13> */
[----:B------:R-:W-:Y:S02]  /*5f90*/  ISETP.NE.AND P0, PT, R43, RZ, PT ;  /* 0x000000ff2b00720c */ /* 0x000fe40003f05270 */
[----:B------:R-:W-:Y:S02]  /*5fa0*/  FMNMX.FTZ R6, R102, R6, !PT ;  /* 0x0000000666067209 */ /* 0x000fe40007810000 */
[----:B------:R-:W-:Y:S02]  /*5fb0*/  ISETP.GT.AND P0, PT, R3, 0x31, !P0 ;  /* 0x000000310300780c */ /* 0x000fe40004704270 */
[----:B------:R-:W-:-:S02]  /*5fc0*/  FMNMX.FTZ R6, R104, R6, !PT ;  /* 0x0000000668067209 */ /* 0x000fc40007810000 */
[----:B------:R-:W-:Y:S02]  /*5fd0*/  ISETP.LT.OR P0, PT, R5, 0x32, P0 ;  /* 0x000000320500780c */ /* 0x000fe40000701670 */
[----:B------:R-:W-:Y:S02]  /*5fe0*/  FMNMX.FTZ R6, R144, R6, !PT ;  /* 0x0000000690067209 */ /* 0x000fe40007810000 */
[----:B------:R-:W-:Y:S02]  /*5ff0*/  FSEL R174, R22, -INF , !P0 ;  /* 0xff80000016ae7808 */ /* 0x000fe40004000000 */
[----:B------:R-:W-:Y:S02]  /*6000*/  FMNMX.FTZ R6, R146, R6, !PT ;  /* 0x0000000692067209 */ /* 0x000fe40007810000 */
[----:B------:R-:W-:Y:S02]  /*6010*/  ISETP.NE.AND P0, PT, R42, RZ, PT ;  /* 0x000000ff2a00720c */ /* 0x000fe40003f05270 */
[----:B------:R-:W-:-:S02]  /*6020*/  FMNMX.FTZ R6, R145, R6, !PT ;  /* 0x0000000691067209 */ /* 0x000fc40007810000 */
[----:B------:R-:W-:Y:S02]  /*6030*/  ISETP.GT.AND P0, PT, R3, 0x38, !P0 ;  /* 0x000000380300780c */ /* 0x000fe40004704270 */
[----:B------:R-:W-:Y:S02]  /*6040*/  FMNMX.FTZ R6, R147, R6, !PT ;  /* 0x0000000693067209 */ /* 0x000fe40007810000 */
[----:B------:R-:W-:Y:S02]  /*6050*/  ISETP.LT.OR P0, PT, R5, 0x39, P0 ;  /* 0x000000390500780c */ /* 0x000fe40000701670 */
[----:B------:R-:W-:Y:S02]  /*6060*/  FMNMX.FTZ R6, R166, R6, !PT ;  /* 0x00000006a6067209 */ /* 0x000fe40007810000 */
[----:B------:R-:W-:Y:S02]  /*6070*/  FSEL R175, R10, -INF , !P0 ;  /* 0xff8000000aaf7808 */ /* 0x000fe40004000000 */
[----:B------:R-:W-:-:S02]  /*6080*/  ISETP.NE.AND P0, PT, R41, RZ, PT ;  /* 0x000000ff2900720c */ /* 0x000fc40003f05270 */
[----:B------:R-:W-:Y:S02]  /*6090*/  FMNMX.FTZ R6, R167, R6, !PT ;  /* 0x00000006a7067209 */ /* 0x000fe40007810000 */
[----:B------:R-:W-:Y:S02]  /*60a0*/  ISETP.GT.AND P0, PT, R3, 0x39, !P0 ;  /* 0x000000390300780c */ /* 0x000fe40004704270 */
[----:B------:R-:W-:Y:S02]  /*60b0*/  FMNMX.FTZ R6, R171, R6, !PT ;  /* 0x00000006ab067209 */ /* 0x000fe40007810000 */
[----:B------:R-:W-:Y:S02]  /*60c0*/  ISETP.LT.OR P0, PT, R5, 0x3a, P0 ;  /* 0x0000003a0500780c */ /* 0x000fe40000701670 */
[----:B------:R-:W-:Y:S02]  /*60d0*/  FMNMX.FTZ R6, R172, R6, !PT ;  /* 0x00000006ac067209 */ /* 0x000fe40007810000 */
[----:B------:R-:W-:-:S02]  /*60e0*/  FSEL R176, R9, -INF , !P0 ;  /* 0xff80000009b07808 */ /* 0x000fc40004000000 */
[----:B------:R-:W-:Y:S02]  /*60f0*/  ISETP.NE.AND P0, PT, R40, RZ, PT ;  /* 0x000000ff2800720c */ /* 0x000fe40003f05270 */
[----:B------:R-:W-:Y:S02]  /*6100*/  FMNMX.FTZ R6, R192, R6, !PT ;  /* 0x00000006c0067209 */ /* 0x000fe40007810000 */
[----:B------:R-:W-:Y:S02]  /*6110*/  ISETP.GT.AND P0, PT, R3, 0x40, !P0 ;  /* 0x000000400300780c */ /* 0x000fe40004704270 */
[----:B------:R-:W-:Y:S02]  /*6120*/  FMNMX.FTZ R6, R187, R6, !PT ;  /* 0x00000006bb067209 */ /* 0x000fe40007810000 */
[----:B------:R-:W-:Y:S02]  /*6130*/  ISETP.LT.OR P0, PT, R5, 0x41, P0 ;  /* 0x000000410500780c */ /* 0x000fe40000701670 */
[----:B------:R-:W-:-:S02]  /*6140*/  FMNMX.FTZ R6, R186, R6, !PT ;  /* 0x00000006ba067209 */ /* 0x000fc40007810000 */
[----:B------:R-:W-:Y:S02]  /*6150*/  FSEL R183, R16, -INF , !P0 ;  /* 0xff80000010b77808 */ /* 0x000fe40004000000 */
[----:B------:R-:W-:Y:S02]  /*6160*/  ISETP.NE.AND P0, PT, R39, RZ, PT ;  /* 0x000000ff2700720c */ /* 0x000fe40003f05270 */
[----:B------:R-:W-:Y:S02]  /*6170*/  FMNMX.FTZ R6, R185, R6, !PT ;  /* 0x00000006b9067209 */ /* 0x000fe40007810000 */
[----:B------:R-:W-:Y:S02]  /*6180*/  ISETP.GT.AND P0, PT, R3, 0x41, !P0 ;  /* 0x000000410300780c */ /* 0x000fe40004704270 */
[----:B------:R-:W-:Y:S01]  /*6190*/  FSEL R170, R101, -INF , !P1 ;  /* 0xff80000065aa7808 */ /* 0x000fe20004800000 */
[----:B------:R-:W1:Y:S01]  /*61a0*/  SHFL.BFLY PT, R8, R6, 0x2, 0x1f ;  /* 0x0c401f0006087f89 */ /* 0x000e6200000e0000 */
[----:B------:R-:W-:-:S04]  /*61b0*/  ISETP.LT.OR P0, PT, R5, 0x42, P0 ;  /* 0x000000420500780c */ /* 0x000fc80000701670 */
[----:B------:R-:W-:Y:S02]  /*61c0*/  FSEL R182, R15, -INF , !P0 ;  /* 0xff8000000fb67808 */ /* 0x000fe40004000000 */
[----:B------:R-:W-:-:S04]  /*61d0*/  ISETP.NE.AND P0, PT, R38, RZ, PT ;  /* 0x000000ff2600720c */ /* 0x000fc80003f05270 */
[----:B------:R-:W-:-:S04]  /*61e0*/  ISETP.GT.AND P0, PT, R3, 0x48, !P0 ;  /* 0x000000480300780c */ /* 0x000fc80004704270 */
[----:B------:R-:W-:-:S04]  /*61f0*/  ISETP.LT.OR P0, PT, R5, 0x49, P0 ;  /* 0x000000490500780c */ /* 0x000fc80000701670 */
[----:B------:R-:W-:Y:S02]  /*6200*/  FSEL R181, R26, -INF , !P0 ;  /* 0xff8000001ab57808 */ /* 0x000fe40004000000 */
[----:B------:R-:W-:Y:S02]  /*6210*/  ISETP.NE.AND P0, PT, R37, RZ, PT ;  /* 0x000000ff2500720c */ /* 0x000fe40003f05270 */
[----:B-1----:R-:W-:Y:S02]  /*6220*/  FMNMX.FTZ R6, R6, R8, !PT ;  /* 0x0000000806067209 */ /* 0x002fe40007810000 */
[----:B------:R-:W-:-:S03]  /*6230*/  ISETP.GT.AND P0, PT, R3, RZ, !P0 ;  /* 0x000000ff0300720c */ /* 0x000fc60004704270 */
[----:B------:R-:W1:Y:S01]  /*6240*/  SHFL.BFLY PT, R71, R6, 0x1, 0x1f ;  /* 0x0c201f0006477f89 */ /* 0x000e6200000e0000 */
[----:B------:R-:W-:-:S04]  /*6250*/  ISETP.LT.OR P0, PT, R5, 0x1, P0 ;  /* 0x000000010500780c */ /* 0x000fc80000701670 */
[----:B------:R-:W-:Y:S02]  /*6260*/  FSEL R68, R14, -INF , !P0 ;  /* 0xff8000000e447808 */ /* 0x000fe40004000000 */
[----:B------:R-:W-:-:S04]  /*6270*/  FSETP.NEU.FTZ.AND P0, PT, R72, -INF , PT ;  /* 0xff8000004800780b */ /* 0x000fc80003f1d000 */
[----:B------:R-:W-:-:S05]  /*6280*/  FSEL R7, R7, RZ, P0 ;  /* 0x000000ff07077208 */ /* 0x000fca0000000000 */
[--C-:B------:R-:W-:Y:S02]  /*6290*/  FFMA.FTZ R8, R61, c[0x0][0x2d0], -R7.reuse ;  /* 0x0000b4003d087a23 */ /* 0x100fe40000010807 */
[----:B------:R-:W-:Y:S02]  /*62a0*/  FFMA.FTZ R9, R65, c[0x0][0x2d0], -R7 ;  /* 0x0000b40041097a23 */ /* 0x000fe40000010807 */
[----:B------:R2:W-:Y:S01]  /*62b0*/  MUFU.EX2 R207, R8 ;  /* 0x0000000800cf7308 */ /* 0x0005e20000000800 */
[----:B-1----:R-:W-:-:S04]  /*62c0*/  FMNMX.FTZ R71, R6, R71, !PT ;  /* 0x0000004706477209 */ /* 0x002fc80007810000 */
[C---:B------:R-:W-:Y:S01]  /*62d0*/  FSETP.NEU.FTZ.AND P0, PT, R71.reuse, -INF , PT ;  /* 0xff8000004700780b */ /* 0x040fe20003f1d000 */
[----:B------:R-:W-:Y:S02]  /*62e0*/  FMUL.FTZ R6, R71, c[0x0][0x2d0] ;  /* 0x0000b40047067a20 */ /* 0x000fe40000410000 */
[----:B------:R1:W-:Y:S03]  /*62f0*/  MUFU.EX2 R213, R9 ;  /* 0x0000000900d57308 */ /* 0x0003e60000000800 */
[----:B------:R-:W-:Y:S01]  /*6300*/  FSEL R6, R6, RZ, P0 ;  /* 0x000000ff06067208 */ /* 0x000fe20000000000 */
[----:B--2---:R-:W-:Y:S01]  /*6310*/  FFMA.FTZ R8, R64, c[0x0][0x2d0], -R7 ;  /* 0x0000b40040087a23 */ /* 0x004fe20000010807 */
[----:B------:R-:W-:-:S03]  /*6320*/  ISETP.NE.AND P0, PT, R56, RZ, PT ;  /* 0x000000ff3800720c */ /* 0x000fc60003f05270 */
[----:B------:R-:W-:Y:S01]  /*6330*/  FFMA.FTZ R4, R60, c[0x0][0x2d0], -R6 ;  /* 0x0000b4003c047a23 */ /* 0x000fe20000010806 */
[----:B------:R2:W-:Y:S01]  /*6340*/  MUFU.EX2 R205, R8 ;  /* 0x0000000800cd7308 */ /* 0x0005e20000000800 */
[----:B------:R-:W-:-:S04]  /*6350*/  ISETP.GT.AND P0, PT, R3, 0x49, !P0 ;  /* 0x000000490300780c */ /* 0x000fc80004704270 */
[----:B------:R-:W-:Y:S01]  /*6360*/  ISETP.LT.OR P0, PT, R5, 0x4a, P0 ;  /* 0x0000004a0500780c */ /* 0x000fe20000701670 */
[----:B-1----:R-:W-:Y:S02]  /*6370*/  FFMA.FTZ R9, R76, c[0x0][0x2d0], -R7 ;  /* 0x0000b4004c097a23 */ /* 0x002fe40000010807 */
[----:B------:R-:W-:Y:S01]  /*6380*/  MUFU.EX2 R239, R4 ;  /* 0x0000000400ef7308 */ /* 0x000fe20000000800 */
[----:B------:R-:W-:Y:S01]  /*6390*/  FSEL R160, R94, -INF , !P0 ;  /* 0xff8000005ea07808 */ /* 0x000fe20004000000 */
[----:B------:R-:W1:Y:S01]  /*63a0*/  LDSM.16.MT88.4 R76, [R212+0x100] ;  /* 0x00010000d44c783b */ /* 0x000e620000004200 */
[----:B--2---:R-:W-:-:S05]  /*63b0*/  FMNMX.FTZ R8, R75, R92, !PT ;  /* 0x0000005c4b087209 */ /* 0x004fca0007810000 */
[----:B------:R2:W3:Y:S01]  /*63c0*/  MUFU.EX2 R236, R9 ;  /* 0x0000000900ec7308 */ /* 0x0004e20000000800 */
[----:B------:R-:W-:-:S04]  /*63d0*/  FMNMX.FTZ R8, R98, R8, !PT ;  /* 0x0000000862087209 */ /* 0x000fc80007810000 */
[----:B------:R-:W-:-:S04]  /*63e0*/  FMNMX.FTZ R8, R100, R8, !PT ;  /* 0x0000000864087209 */ /* 0x000fc80007810000 */
[----:B------:R-:W-:-:S04]  /*63f0*/  FMNMX.FTZ R8, R140, R8, !PT ;  /* 0x000000088c087209 */ /* 0x000fc80007810000 */
[----:B------:R-:W-:Y:S01]  /*6400*/  FMNMX.FTZ R3, R141, R8, !PT ;  /* 0x000000088d037209 */ /* 0x000fe20007810000 */
[--C-:B--2---:R-:W-:Y:S01]  /*6410*/  FFMA.FTZ R9, R57, c[0x0][0x2d0], -R6.reuse ;  /* 0x0000b40039097a23 */ /* 0x104fe20000010806 */
[----:B------:R-:W-:Y:S02]  /*6420*/  FMNMX.FTZ R8, R68, R69, !PT ;  /* 0x0000004544087209 */ /* 0x000fe40007810000 */
[----:B------:R-:W-:Y:S01]  /*6430*/  FMNMX.FTZ R0, R142, R3, !PT ;  /* 0x000000038e007209 */ /* 0x000fe20007810000 */
[----:B------:R-:W-:Y:S01]  /*6440*/  MUFU.EX2 R244, R9 ;  /* 0x0000000900f47308 */ /* 0x000fe20000000800 */
[----:B------:R-:W-:Y:S01]  /*6450*/  FMNMX.FTZ R3, R73, R8, !PT ;  /* 0x0000000849037209 */ /* 0x000fe20007810000 */
[----:B------:R-:W-:Y:S01]  /*6460*/  FFMA.FTZ R8, R58, c[0x0][0x2d0], -R6 ;  /* 0x0000b4003a087a23 */ /* 0x000fe20000010806 */
[----:B------:R-:W-:Y:S02]  /*6470*/  FMNMX.FTZ R0, R143, R0, !PT ;  /* 0x000000008f007209 */ /* 0x000fe40007810000 */
[----:B------:R-:W-:-:S02]  /*6480*/  FMNMX.FTZ R3, R74, R3, !PT ;  /* 0x000000034a037209 */ /* 0x000fc40007810000 */
[----:B------:R-:W-:Y:S01]  /*6490*/  FMNMX.FTZ R0, R161, R0, !PT ;  /* 0x00000000a1007209 */ /* 0x000fe20007810000 */
[----:B------:R2:W4:Y:S01]  /*64a0*/  MUFU.EX2 R243, R8 ;  /* 0x0000000800f37308 */ /* 0x0005220000000800 */
[----:B------:R-:W-:Y:S02]  /*64b0*/  FMNMX.FTZ R3, R124, R3, !PT ;  /* 0x000000037c037209 */ /* 0x000fe40007810000 */
[----:B------:R-:W-:Y:S02]  /*64c0*/  FMNMX.FTZ R0, R162, R0, !PT ;  /* 0x00000000a2007209 */ /* 0x000fe40007810000 */
[----:B------:R-:W-:Y:S02]  /*64d0*/  FMNMX.FTZ R3, R125, R3, !PT ;  /* 0x000000037d037209 */ /* 0x000fe40007810000 */
[----:B------:R-:W-:Y:S02]  /*64e0*/  FMNMX.FTZ R0, R164, R0, !PT ;  /* 0x00000000a4007209 */ /* 0x000fe40007810000 */
[----:B------:R-:W-:-:S02]  /*64f0*/  FMNMX.FTZ R3, R126, R3, !PT ;  /* 0x000000037e037209 */ /* 0x000fc40007810000 */
[----:B------:R-:W-:Y:S02]  /*6500*/  FMNMX.FTZ R0, R165, R0, !PT ;  /* 0x00000000a5007209 */ /* 0x000fe40007810000 */
[----:B------:R-:W-:Y:S01]  /*6510*/  FMNMX.FTZ R2, R127, R3, !PT ;  /* 0x000000037f027209 */ /* 0x000fe20007810000 */
[----:B------:R-:W-:Y:S01]  /*6520*/  FFMA.FTZ R3, R84, c[0x0][0x2d0], -R7 ;  /* 0x0000b40054037a23 */ /* 0x000fe20000010807 */
[----:B------:R-:W-:Y:S01]  /*6530*/  FMNMX.FTZ R0, R179, R0, !PT ;  /* 0x00000000b3007209 */ /* 0x000fe20007810000 */
[----:B--2---:R-:W-:Y:S01]  /*6540*/  FFMA.FTZ R8, R59, c[0x0][0x2d0], -R6 ;  /* 0x0000b4003b087a23 */ /* 0x004fe20000010806 */
[----:B------:R-:W-:Y:S01]  /*6550*/  FMNMX.FTZ R2, R152, R2, !PT ;  /* 0x0000000298027209 */ /* 0x000fe20007810000 */
[----:B------:R2:W-:Y:S01]  /*6560*/  MUFU.EX2 R198, R3 ;  /* 0x0000000300c67308 */ /* 0x0005e20000000800 */
[----:B------:R-:W-:Y:S01]  /*6570*/  FMNMX.FTZ R0, R178, R0, !PT ;  /* 0x00000000b2007209 */ /* 0x000fe20007810000 */
[----:B------:R-:W-:Y:S01]  /*6580*/  LDSM.16.MT88.4 R56, [R211+0x900] ;  /* 0x00090000d338783b */ /* 0x000fe20000004200 */
[----:B------:R-:W-:-:S02]  /*6590*/  FMNMX.FTZ R2, R153, R2, !PT ;  /* 0x0000000299027209 */ /* 0x000fc40007810000 */
[----:B------:R-:W-:Y:S02]  /*65a0*/  FMNMX.FTZ R0, R177, R0, !PT ;  /* 0x00000000b1007209 */ /* 0x000fe40007810000 */
[----:B---3--:R-:W-:Y:S01]  /*65b0*/  F2FP.PACK_AB R10, R236, R213 ;  /* 0x000000d5ec0a723e */ /* 0x008fe200000000ff */
[----:B------:R3:W1:Y:S01]  /*65c0*/  MUFU.EX2 R208, R8 ;  /* 0x0000000800d07308 */ /* 0x0006620000000800 */
[----:B----4-:R-:W-:Y:S02]  /*65d0*/  F2FP.PACK_AB R9, R243, R244 ;  /* 0x000000f4f309723e */ /* 0x010fe400000000ff */
[----:B--2---:R-:W-:Y:S02]  /*65e0*/  FMNMX.FTZ R3, R154, R2, !PT ;  /* 0x000000029a037209 */ /* 0x004fe40007810000 */
[----:B------:R-:W-:Y:S01]  /*65f0*/  FMNMX.FTZ R2, R180, R0, !PT ;  /* 0x00000000b4027209 */ /* 0x000fe20007810000 */
[----:B------:R-:W-:Y:S01]  /*6600*/  FFMA.FTZ R0, R85, c[0x0][0x2d0], -R7 ;  /* 0x0000b40055007a23 */ /* 0x000fe20000010807 */
[----:B------:R-:W-:Y:S01]  /*6610*/  FMNMX.FTZ R3, R155, R3, !PT ;  /* 0x000000039b037209 */ /* 0x000fe20007810000 */
[----:B------:R-:W-:Y:S01]  /*6620*/  LDSM.16.MT88.4 R84, [R209+0x900] ;  /* 0x00090000d154783b */ /* 0x000fe20000004200 */
[----:B------:R-:W-:Y:S01]  /*6630*/  FMNMX.FTZ R2, R188, R2, !PT ;  /* 0x00000002bc027209 */ /* 0x000fe20007810000 */
[----:B------:R2:W4:Y:S01]  /*6640*/  MUFU.EX2 R242, R0 ;  /* 0x0000000000f27308 */ /* 0x0005220000000800 */
[----:B------:R-:W-:-:S02]  /*6650*/  FMNMX.FTZ R3, R173, R3, !PT ;  /* 0x00000003ad037209 */ /* 0x000fc40007810000 */
[----:B------:R-:W-:Y:S02]  /*6660*/  FMNMX.FTZ R2, R189, R2, !PT ;  /* 0x00000002bd027209 */ /* 0x000fe40007810000 */
[----:B------:R-:W-:Y:S02]  /*6670*/  FMNMX.FTZ R3, R174, R3, !PT ;  /* 0x00000003ae037209 */ /* 0x000fe40007810000 */
[----:B---3--:R-:W-:Y:S02]  /*6680*/  F2FP.PACK_AB R8, R205, R207 ;  /* 0x000000cfcd08723e */ /* 0x008fe400000000ff */
[----:B------:R-:W-:Y:S02]  /*6690*/  FMNMX.FTZ R3, R175, R3, !PT ;  /* 0x00000003af037209 */ /* 0x000fe40007810000 */
[----:B-1----:R-:W-:Y:S02]  /*66a0*/  F2FP.PACK_AB R11, R239, R208 ;  /* 0x000000d0ef0b723e */ /* 0x002fe400000000ff */
[----:B------:R-:W-:Y:S01]  /*66b0*/  FMNMX.FTZ R3, R176, R3, !PT ;  /* 0x00000003b0037209 */ /* 0x000fe20007810000 */
[----:B--2---:R-:W-:-:S03]  /*66c0*/  FFMA.FTZ R0, R93, c[0x0][0x2d0], -R7 ;  /* 0x0000b4005d007a23 */ /* 0x004fc60000010807 */
[----:B------:R-:W-:Y:S01]  /*66d0*/  FMNMX.FTZ R3, R183, R3, !PT ;  /* 0x00000003b7037209 */ /* 0x000fe20007810000 */
[----:B------:R-:W-:Y:S01]  /*66e0*/  HMMA.16816.F32 R32, R8, R52, RZ ;  /* 0x000000340820723c */ /* 0x000fe200000018ff */
[----:B----4-:R-:W-:Y:S01]  /*66f0*/  F2FP.PACK_AB R12, R242, R198 ;  /* 0x000000c6f20c723e */ /* 0x010fe200000000ff */
[----:B------:R1:W-:Y:S01]  /*6700*/  MUFU.EX2 R245, R0 ;  /* 0x0000000000f57308 */ /* 0x0003e20000000800 */
[----:B------:R-:W-:-:S04]  /*6710*/  FMNMX.FTZ R3, R182, R3, !PT ;  /* 0x00000003b6037209 */ /* 0x000fc80007810000 */
[----:B------:R-:W-:Y:S01]  /*6720*/  FMNMX.FTZ R3, R181, R3, !PT ;  /* 0x00000003b5037209 */ /* 0x000fe20007810000 */
[----:B------:R-:W-:Y:S03]  /*6730*/  HMMA.16816.F32 R28, R8, R76, RZ ;  /* 0x0000004c081c723c */ /* 0x000fe600000018ff */
[----:B------:R-:W-:-:S04]  /*6740*/  FMNMX.FTZ R3, R160, R3, !PT ;  /* 0x00000003a0037209 */ /* 0x000fc80007810000 */
[----:B------:R-:W-:Y:S01]  /*6750*/  FMNMX.FTZ R3, R163, R3, !PT ;  /* 0x00000003a3037209 */ /* 0x000fe20007810000 */
[C---:B------:R-:W-:Y:S01]  /*6760*/  HMMA.16816.F32 R24, R8.reuse, R80, RZ ;  /* 0x000000500818723c */ /* 0x040fe200000018ff */
[----:B-1----:R-:W-:Y:S01]  /*6770*/  FMNMX.FTZ R0, R193, R2, !PT ;  /* 0x00000002c1007209 */ /* 0x002fe20007810000 */
[----:B------:R-:W-:Y:S01]  /*6780*/  FFMA.FTZ R2, R96, c[0x0][0x2d0], -R7 ;  /* 0x0000b40060027a23 */ /* 0x000fe20000010807 */
[----:B------:R-:W-:Y:S02]  /*6790*/  FMNMX.FTZ R3, R168, R3, !PT ;  /* 0x00000003a8037209 */ /* 0x000fe40007810000 */
[----:B------:R-:W-:Y:S01]  /*67a0*/  FMNMX.FTZ R0, R194, R0, !PT ;  /* 0x00000000c2007209 */ /* 0x000fe20007810000 */
[----:B------:R1:W2:Y:S01]  /*67b0*/  MUFU.EX2 R237, R2 ;  /* 0x0000000200ed7308 */ /* 0x0002a20000000800 */
[----:B------:R-:W-:Y:S01]  /*67c0*/  FMNMX.FTZ R3, R169, R3, !PT ;  /* 0x00000003a9037209 */ /* 0x000fe20007810000 */
[----:B------:R-:W-:Y:S01]  /*67d0*/  HMMA.16816.F32 R16, R8, R88, RZ ;  /* 0x000000580810723c */ /* 0x000fe200000018ff */
[----:B------:R-:W-:-:S02]  /*67e0*/  FMNMX.FTZ R0, R195, R0, !PT ;  /* 0x00000000c3007209 */ /* 0x000fc40007810000 */
[----:B------:R-:W-:Y:S02]  /*67f0*/  FMNMX.FTZ R3, R170, R3, !PT ;  /* 0x00000003aa037209 */ /* 0x000fe40007810000 */
[----:B------:R-:W-:-:S03]  /*6800*/  FMNMX.FTZ R0, R196, R0, !PT ;  /* 0x00000000c4007209 */ /* 0x000fc60007810000 */
[----:B------:R-:W3:Y:S01]  /*6810*/  SHFL.BFLY PT, R5, R3, 0x2, 0x1f ;  /* 0x0c401f0003057f89 */ /* 0x000ee200000e0000 */
[----:B------:R-:W-:Y:S01]  /*6820*/  FMNMX.FTZ R0, R200, R0, !PT ;  /* 0x00000000c8007209 */ /* 0x000fe20007810000 */
[----:B------:R-:W-:Y:S03]  /*6830*/  HMMA.16816.F32 R20, R8, R54, RZ ;  /* 0x000000360814723c */ /* 0x000fe600000018ff */
[----:B------:R-:W-:Y:S01]  /*6840*/  FMNMX.FTZ R0, R197, R0, !PT ;  /* 0x00000000c5007209 */ /* 0x000fe20007810000 */
[----:B-1----:R-:W-:Y:S01]  /*6850*/  FFMA.FTZ R2, R62, c[0x0][0x2d0], -R6 ;  /* 0x0000b4003e027a23 */ /* 0x002fe20000010806 */
[----:B--2---:R-:W-:-:S03]  /*6860*/  F2FP.PACK_AB R14, R237, R245 ;  /* 0x000000f5ed0e723e */ /* 0x004fc600000000ff */
[----:B------:R-:W1:Y:S01]  /*6870*/  SHFL.BFLY PT, R4, R0, 0x2, 0x1f ;  /* 0x0c401f0000047f89 */ /* 0x000e6200000e0000 */
[----:B------:R2:W-:Y:S01]  /*6880*/  MUFU.EX2 R199, R2 ;  /* 0x0000000200c77308 */ /* 0x0005e20000000800 */
[C---:B------:R-:W-:Y:S08]  /*6890*/  HMMA.16816.F32 R36, R8.reuse, R78, RZ ;  /* 0x0000004e0824723c */ /* 0x040ff000000018ff */
[----:B------:R-:W-:Y:S01]  /*68a0*/  HMMA.16816.F32 R40, R8, R82, RZ ;  /* 0x000000520828723c */ /* 0x000fe200000018ff */
[----:B---3--:R-:W-:Y:S01]  /*68b0*/  FMNMX.FTZ R3, R3, R5, !PT ;  /* 0x0000000503037209 */ /* 0x008fe20007810000 */
[----:B--2---:R-:W-:-:S06]  /*68c0*/  FFMA.FTZ R2, R63, c[0x0][0x2d0], -R6 ;  /* 0x0000b4003f027a23 */ /* 0x004fcc0000010806 */
[----:B------:R-:W-:Y:S01]  /*68d0*/  HMMA.16816.F32 R8, R8, R90, RZ ;  /* 0x0000005a0808723c */ /* 0x000fe200000018ff */
[----:B------:R-:W2:Y:S01]  /*68e0*/  SHFL.BFLY PT, R5, R3, 0x1, 0x1f ;  /* 0x0c201f0003057f89 */ /* 0x000ea200000e0000 */
[----:B------:R3:W4:Y:S03]  /*68f0*/  MUFU.EX2 R232, R2 ;  /* 0x0000000200e87308 */ /* 0x0007260000000800 */
[----:B------:R-:W-:Y:S01]  /*6900*/  LDSM.16.MT88.4 R60, [R210+0x900] ;  /* 0x00090000d23c783b */ /* 0x000fe20000004200 */
[----:B-1----:R-:W-:-:S05]  /*6910*/  FMNMX.FTZ R0, R0, R4, !PT ;  /* 0x0000000400007209 */ /* 0x002fca0007810000 */
[----:B------:R-:W1:Y:S01]  /*6920*/  SHFL.BFLY PT, R4, R0, 0x1, 0x1f ;  /* 0x0c201f0000047f89 */ /* 0x000e6200000e0000 */
[--C-:B---3--:R-:W-:Y:S01]  /*6930*/  FFMA.FTZ R2, R66, c[0x0][0x2d0], -R6.reuse ;  /* 0x0000b40042027a23 */ /* 0x108fe20000010806 */
[----:B----4-:R-:W-:Y:S02]  /*6940*/  F2FP.PACK_AB R13, R232, R199 ;  /* 0x000000c7e80d723e */ /* 0x010fe400000000ff */
[----:B------:R-:W3:Y:S01]  /*6950*/  LDSM.16.MT88.4 R64, [R212+0x900] ;  /* 0x00090000d440783b */ /* 0x000ee20000004200 */
[----:B------:R4:W-:Y:S01]  /*6960*/  MUFU.EX2 R116, R2 ;  /* 0x0000000200747308 */ /* 0x0009e20000000800 */
[----:B--2---:R-:W-:Y:S01]  /*6970*/  FMNMX.FTZ R3, R5, R3, !PT ;  /* 0x0000000305037209 */ /* 0x004fe20007810000 */
[--C-:B----4-:R-:W-:Y:S01]  /*6980*/  FFMA.FTZ R2, R70, c[0x0][0x2d0], -R6.reuse ;  /* 0x0000b40046027a23 */ /* 0x110fe20000010806 */
[----:B-1----:R-:W-:Y:S01]  /*6990*/  FMNMX.FTZ R70, R0, R4, !PT ;  /* 0x0000000400467209 */ /* 0x002fe20007810000 */
[----:B------:R-:W-:-:S04]  /*69a0*/  FFMA.FTZ R0, R102, c[0x0][0x2d0], -R6 ;  /* 0x0000b40066007a23 */ /* 0x000fc80000010806 */
[----:B------:R1:W2:Y:S01]  /*69b0*/  MUFU.EX2 R204, R2 ;  /* 0x0000000200cc7308 */ /* 0x0002a20000000800 */
[----:B------:R-:W-:-:S07]  /*69c0*/  FSETP.NEU.FTZ.AND P0, PT, R70, -INF , PT ;  /* 0xff8000004600780b */ /* 0x000fce0003f1d000 */
[----:B------:R4:W-:Y:S01]  /*69d0*/  MUFU.EX2 R206, R0 ;  /* 0x0000000000ce7308 */ /* 0x0009e20000000800 */
[----:B-1----:R-:W-:Y:S01]  /*69e0*/  FFMA.FTZ R2, R105, c[0x0][0x2d0], -R7 ;  /* 0x0000b40069027a23 */ /* 0x002fe20000010807 */
[----:B--2---:R-:W-:-:S06]  /*69f0*/  F2FP.PACK_AB R15, R204, R116 ;  /* 0x00000074cc0f723e */ /* 0x004fcc00000000ff */
[----:B------:R1:W-:Y:S01]  /*6a00*/  MUFU.EX2 R241, R2 ;  /* 0x0000000200f17308 */ /* 0x0003e20000000800 */
[----:B----4-:R-:W-:Y:S01]  /*6a10*/  FFMA.FTZ R0, R104, c[0x0][0x2d0], -R6 ;  /* 0x0000b40068007a23 */ /* 0x010fe20000010806 */
[C---:B------:R-:W-:Y:S06]  /*6a20*/  HMMA.16816.F32 R48, R12.reuse, R84, R32 ;  /* 0x000000540c30723c */ /* 0x040fec0000001820 */
[----:B------:R-:W-:Y:S02]  /*6a30*/  MUFU.EX2 R234, R0 ;  /* 0x0000000000ea7308 */ /* 0x000fe40000000800 */
[----:B---3--:R-:W-:Y:S01]  /*6a40*/  HMMA.16816.F32 R44, R12, R64, R28 ;  /* 0x000000400c2c723c */ /* 0x008fe2000000181c */
[----:B-1----:R-:W-:-:S05]  /*6a50*/  FFMA.FTZ R2, R106, c[0x0][0x2d0], -R7 ;  /* 0x0000b4006a027a23 */ /* 0x002fca0000010807 */
[----:B------:R1:W2:Y:S02]  /*6a60*/  MUFU.EX2 R191, R2 ;  /* 0x0000000200bf7308 */ /* 0x0002a40000000800 */
[C---:B------:R-:W-:Y:S08]  /*6a70*/  HMMA.16816.F32 R32, R12.reuse, R60, R24 ;  /* 0x0000003c0c20723c */ /* 0x040ff00000001818 */
[----:B------:R-:W-:Y:S01]  /*6a80*/  HMMA.16816.F32 R28, R12, R56, R16 ;  /* 0x000000380c1c723c */ /* 0x000fe20000001810 */
[----:B-1----:R-:W-:-:S07]  /*6a90*/  FFMA.FTZ R2, R107, c[0x0][0x2d0], -R7 ;  /* 0x0000b4006b027a23 */ /* 0x002fce0000010807 */
[C---:B------:R-:W-:Y:S01]  /*6aa0*/  HMMA.16816.F32 R24, R12.reuse, R86, R20 ;  /* 0x000000560c18723c */ /* 0x040fe20000001814 */
[----:B------:R1:W-:Y:S07]  /*6ab0*/  MUFU.EX2 R109, R2 ;  /* 0x00000002006d7308 */ /* 0x0003ee0000000800 */
[C---:B------:R-:W-:Y:S08]  /*6ac0*/  HMMA.16816.F32 R20, R12.reuse, R66, R36 ;  /* 0x000000420c14723c */ /* 0x040ff00000001824 */
[----:B------:R-:W-:Y:S01]  /*6ad0*/  HMMA.16816.F32 R16, R12, R62, R40 ;  /* 0x0000003e0c10723c */ /* 0x000fe20000001828 */
[----:B-1----:R-:W-:-:S04]  /*6ae0*/  FFMA.FTZ R2, R108, c[0x0][0x2d0], -R7 ;  /* 0x0000b4006c027a23 */ /* 0x002fc80000010807 */
[----:B------:R1:W-:Y:S03]  /*6af0*/  MUFU.EX2 R231, R2 ;  /* 0x0000000200e77308 */ /* 0x0003e60000000800 */
[----:B------:R-:W-:Y:S07]  /*6b00*/  HMMA.16816.F32 R12, R12, R58, R8 ;  /* 0x0000003a0c0c723c */ /* 0x000fee0000001808 */
[----:B--2---:R-:W-:-:S02]  /*6b10*/  F2FP.PACK_AB R8, R191, R241 ;  /* 0x000000f1bf08723e */ /* 0x004fc400000000ff */
[----:B------:R-:W-:Y:S01]  /*6b20*/  F2FP.PACK_AB R11, R234, R206 ;  /* 0x000000ceea0b723e */ /* 0x000fe200000000ff */
[----:B-1----:R-:W-:-:S04]  /*6b30*/  FFMA.FTZ R2, R95, c[0x0][0x2d0], -R6 ;  /* 0x0000b4005f027a23 */ /* 0x002fc80000010806 */
[----:B------:R1:W-:Y:S02]  /*6b40*/  MUFU.EX2 R240, R2 ;  /* 0x0000000200f07308 */ /* 0x0003e40000000800 */
[----:B-1----:R-:W-:-:S06]  /*6b50*/  FFMA.FTZ R2, R99, c[0x0][0x2d0], -R6 ;  /* 0x0000b40063027a23 */ /* 0x002fcc0000010806 */
[----:B------:R1:W2:Y:S02]  /*6b60*/  MUFU.EX2 R190, R2 ;  /* 0x0000000200be7308 */ /* 0x0002a40000000800 */
[----:B-1----:R-:W-:Y:S01]  /*6b70*/  FMUL.FTZ R2, R70, c[0x0][0x2d0] ;  /* 0x0000b40046027a20 */ /* 0x002fe20000410000 */
[----:B--2---:R-:W-:-:S04]  /*6b80*/  F2FP.PACK_AB R9, R190, R240 ;  /* 0x000000f0be09723e */ /* 0x004fc800000000ff */
[----:B------:R-:W-:Y:S02]  /*6b90*/  FSEL R2, R2, RZ, P0 ;  /* 0x000000ff02027208 */ /* 0x000fe40000000000 */
[----:B------:R-:W-:-:S03]  /*6ba0*/  FSETP.NEU.FTZ.AND P0, PT, R3, -INF , PT ;  /* 0xff8000000300780b */ /* 0x000fc60003f1d000 */
[--C-:B------:R-:W-:Y:S02]  /*6bb0*/  FFMA.FTZ R0, R75, c[0x0][0x2d0], -R2.reuse ;  /* 0x0000b4004b007a23 */ /* 0x100fe40000010802 */
[----:B------:R-:W-:Y:S02]  /*6bc0*/  FFMA.FTZ R4, R100, c[0x0][0x2d0], -R2 ;  /* 0x0000b40064047a23 */ /* 0x000fe40000010802 */
[----:B------:R1:W-:Y:S01]  /*6bd0*/  MUFU.EX2 R214, R0 ;  /* 0x0000000000d67308 */ /* 0x0003e20000000800 */
[----:B------:R-:W-:-:S05]  /*6be0*/  IMAD.MOV.U32 R75, RZ, RZ, R109 ;  /* 0x000000ffff4b7224 */ /* 0x000fca00078e006d */
[----:B------:R-:W-:Y:S02]  /*6bf0*/  F2FP.PACK_AB R10, R231, R75 ;  /* 0x0000004be70a723e */ /* 0x000fe400000000ff */
[----:B------:R-:W-:Y:S05]  /*6c00*/  MUFU.EX2 R159, R4 ;  /* 0x00000004009f7308 */ /* 0x000fea0000000800 */
[----:B------:R-:W-:Y:S01]  /*6c10*/  HMMA.16816.F32 R108, R8, R128, R44 ;  /* 0x00000080086c723c */ /* 0x000fe2000000182c */
[----:B-1----:R-:W-:-:S04]  /*6c20*/  FFMA.FTZ R0, R92, c[0x0][0x2d0], -R2 ;  /* 0x0000b4005c007a23 */ /* 0x002fc80000010802 */
[----:B------:R1:W2:Y:S03]  /*6c30*/  MUFU.EX2 R215, R0 ;  /* 0x0000000000d77308 */ /* 0x0002a60000000800 */
[C---:B------:R-:W-:Y:S08]  /*6c40*/  HMMA.16816.F32 R104, R8.reuse, R120, R48 ;  /* 0x000000780868723c */ /* 0x040ff00000001830 */
[----:B------:R-:W-:Y:S01]  /*6c50*/  HMMA.16816.F32 R112, R8, R132, R32 ;  /* 0x000000840870723c */ /* 0x000fe20000001820 */
[----:B-1----:R-:W-:-:S07]  /*6c60*/  FFMA.FTZ R0, R98, c[0x0][0x2d0], -R2 ;  /* 0x0000b40062007a23 */ /* 0x002fce0000010802 */
[C---:B------:R-:W-:Y:S01]  /*6c70*/  HMMA.16816.F32 R44, R8.reuse, R122, R24 ;  /* 0x0000007a082c723c */ /* 0x040fe20000001818 */
[----:B------:R1:W3:Y:S07]  /*6c80*/  MUFU.EX2 R235, R0 ;  /* 0x0000000000eb7308 */ /* 0x0002ee0000000800 */
[C---:B------:R-:W-:Y:S08]  /*6c90*/  HMMA.16816.F32 R92, R8.reuse, R130, R20 ;  /* 0x00000082085c723c */ /* 0x040ff00000001814 */
[----:B------:R-:W-:Y:S01]  /*6ca0*/  HMMA.16816.F32 R96, R8, R134, R16 ;  /* 0x000000860860723c */ /* 0x000fe20000001810 */
[----:B-1----:R-:W-:-:S05]  /*6cb0*/  FMUL.FTZ R0, R3, c[0x0][0x2d0] ;  /* 0x0000b40003007a20 */ /* 0x002fca0000410000 */
[----:B------:R-:W-:Y:S02]  /*6cc0*/  FSEL R0, R0, RZ, P0 ;  /* 0x000000ff00007208 */ /* 0x000fe40000000000 */
[----:B------:R-:W-:Y:S03]  /*6cd0*/  HMMA.16816.F32 R100, R8, R138, R12 ;  /* 0x0000008a0864723c */ /* 0x000fe6000000180c */
[----:B------:R-:W-:-:S04]  /*6ce0*/  FFMA.FTZ R4, R68, c[0x0][0x2d0], -R0 ;  /* 0x0000b40044047a23 */ /* 0x000fc80000010800 */
[----:B------:R1:W-:Y:S02]  /*6cf0*/  MUFU.EX2 R238, R4 ;  /* 0x0000000400ee7308 */ /* 0x0003e40000000800 */
[----:B-1----:R-:W-:Y:S02]  /*6d00*/  FFMA.FTZ R4, R69, c[0x0][0x2d0], -R0 ;  /* 0x0000b40045047a23 */ /* 0x002fe40000010800 */
[----:B------:R-:W-:-:S04]  /*6d10*/  IMAD.MOV.U32 R69, RZ, RZ, R116 ;  /* 0x000000ffff457224 */ /* 0x000fc800078e0074 */
[----:B------:R1:W4:Y:S01]  /*6d20*/  MUFU.EX2 R217, R4 ;  /* 0x0000000400d97308 */ /* 0x0003220000000800 */
[----:B------:R-:W-:Y:S07]  /*6d30*/  HMMA.16816.F32 R116, R8, R136, R28 ;  /* 0x000000880874723c */ /* 0x000fee000000181c */
[----:B--2---:R-:W-:Y:S02]  /*6d40*/  F2FP.PACK_AB R8, R215, R214 ;  /* 0x000000d6d708723e */ /* 0x004fe400000000ff */
[----:B---3--:R-:W-:Y:S01]  /*6d50*/  F2FP.PACK_AB R10, R159, R235 ;  /* 0x000000eb9f0a723e */ /* 0x008fe200000000ff */
[----:B-1----:R-:W-:Y:S01]  /*6d60*/  FFMA.FTZ R4, R73, c[0x0][0x2d0], -R0 ;  /* 0x0000b40049047a23 */ /* 0x002fe20000010800 */
[----:B----4-:R-:W-:-:S03]  /*6d70*/  F2FP.PACK_AB R9, R217, R238 ;  /* 0x000000eed909723e */ /* 0x010fc600000000ff */
[----:B------:R1:W-:Y:S02]  /*6d80*/  MUFU.EX2 R230, R4 ;  /* 0x0000000400e67308 */ /* 0x0003e40000000800 */
[----:B-1----:R-:W-:Y:S02]  /*6d90*/  FFMA.FTZ R4, R74, c[0x0][0x2d0], -R0 ;  /* 0x0000b4004a047a23 */ /* 0x002fe40000010800 */
[----:B------:R-:W-:-:S04]  /*6da0*/  IMAD.MOV.U32 R74, RZ, RZ, R236 ;  /* 0x000000ffff4a7224 */ /* 0x000fc800078e00ec */
[----:B------:R1:W2:Y:S02]  /*6db0*/  MUFU.EX2 R68, R4 ;  /* 0x0000000400447308 */ /* 0x0002a40000000800 */
[----:B-1----:R-:W-:Y:S01]  /*6dc0*/  FFMA.FTZ R4, R140, c[0x0][0x2d0], -R2 ;  /* 0x0000b4008c047a23 */ /* 0x002fe20000010802 */
[----:B--2---:R-:W-:-:S05]  /*6dd0*/  F2FP.PACK_AB R11, R68, R230 ;  /* 0x000000e6440b723e */ /* 0x004fca00000000ff */
[----:B------:R1:W-:Y:S02]  /*6de0*/  MUFU.EX2 R216, R4 ;  /* 0x0000000400d87308 */ /* 0x0003e40000000800 */
[C---:B------:R-:W-:Y:S07]  /*6df0*/  HMMA.16816.F32 R16, R8.reuse, R80, RZ ;  /* 0x000000500810723c */ /* 0x040fee00000018ff */
[----:B------:R-:W-:Y:S01]  /*6e00*/  MOV R80, R245 ;  /* 0x000000f500507202 */ /* 0x000fe20000000f00 */
[----:B------:R-:W-:Y:S01]  /*6e10*/  HMMA.16816.F32 R28, R8, R52, RZ ;  /* 0x00000034081c723c */ /* 0x000fe200000018ff */
[----:B-1----:R-:W-:-:S04]  /*6e20*/  FFMA.FTZ R4, R141, c[0x0][0x2d0], -R2 ;  /* 0x0000b4008d047a23 */ /* 0x002fc80000010802 */
[----:B------:R1:W-:Y:S03]  /*6e30*/  MUFU.EX2 R252, R4 ;  /* 0x0000000400fc7308 */ /* 0x0003e60000000800 */
[C---:B------:R-:W-:Y:S07]  /*6e40*/  HMMA.16816.F32 R32, R8.reuse, R82, RZ ;  /* 0x000000520820723c */ /* 0x040fee00000018ff */
[----:B------:R-:W-:Y:S01]  /*6e50*/  IMAD.MOV.U32 R82, RZ, RZ, R243 ;  /* 0x000000ffff527224 */ /* 0x000fe200078e00f3 */
[----:B------:R-:W-:Y:S01]  /*6e60*/  HMMA.16816.F32 R40, R8, R54, RZ ;  /* 0x000000360828723c */ /* 0x000fe200000018ff */
[----:B------:R-:W2:Y:S01]  /*6e70*/  LDSM.16.MT88.4 R52, [R209+0x1900] ;  /* 0x00190000d134783b */ /* 0x000ea20000004200 */
[----:B-1----:R-:W-:-:S06]  /*6e80*/  FFMA.FTZ R4, R142, c[0x0][0x2d0], -R2 ;  /* 0x0000b4008e047a23 */ /* 0x002fcc0000010802 */
[C---:B------:R-:W-:Y:S01]  /*6e90*/  HMMA.16816.F32 R24, R8.reuse, R76, RZ ;  /* 0x0000004c0818723c */ /* 0x040fe200000018ff */
[----:B------:R1:W3:Y:S07]  /*6ea0*/  MUFU.EX2 R5, R4 ;  /* 0x0000000400057308 */ /* 0x0002ee0000000800 */
[C---:B------:R-:W-:Y:S08]  /*6eb0*/  HMMA.16816.F32 R36, R8.reuse, R78, RZ ;  /* 0x0000004e0824723c */ /* 0x040ff000000018ff */
[----:B------:R-:W-:Y:S01]  /*6ec0*/  HMMA.16816.F32 R12, R8, R88, RZ ;  /* 0x00000058080c723c */ /* 0x000fe200000018ff */
[----:B-1----:R-:W-:-:S02]  /*6ed0*/  FFMA.FTZ R4, R143, c[0x0][0x2d0], -R2 ;  /* 0x0000b4008f047a23 */ /* 0x002fc40000010802 */
[----:B---3--:R-:W-:Y:S02]  /*6ee0*/  IMAD.MOV.U32 R83, RZ, RZ, R5 ;  /* 0x000000ffff537224 */ /* 0x008fe400078e0005 */
[----:B------:R1:W3:Y:S03]  /*6ef0*/  MUFU.EX2 R236, R4 ;  /* 0x0000000400ec7308 */ /* 0x0002e60000000800 */
[----:B------:R-:W-:Y:S01]  /*6f00*/  HMMA.16816.F32 R20, R8, R90, RZ ;  /* 0x0000005a0814723c */ /* 0x000fe200000018ff */
[----:B------:R-:W-:-:S06]  /*6f10*/  IMAD.MOV.U32 R5, RZ, RZ, R244 ;  /* 0x000000ffff057224 */ /* 0x000fcc00078e00f4 */
[----:B------:R-:W-:Y:S01]  /*6f20*/  F2FP.PACK_AB R8, R252, R216 ;  /* 0x000000d8fc08723e */ /* 0x000fe200000000ff */
        /* <DEDUP_REMOVED lines=11> */
[----:B---3--:R-:W-:-:S05]  /*6fe0*/  F2FP.PACK_AB R11, R250, R251 ;  /* 0x000000fbfa0b723e */ /* 0x008fca00000000ff */
[----:B------:R1:W-:Y:S02]  /*6ff0*/  MUFU.EX2 R81, R4 ;  /* 0x0000000400517308 */ /* 0x0003e40000000800 */
[C---:B------:R-:W-:Y:S07]  /*7000*/  HMMA.16816.F32 R76, R8.reuse, R84, R28 ;  /* 0x00000054084c723c */ /* 0x040fee000000181c */
[----:B------:R-:W-:Y:S01]  /*7010*/  IMAD.MOV.U32 R31, RZ, RZ, R241 ;  /* 0x000000ffff1f7224 */ /* 0x000fe200078e00f1 */
[----:B------:R-:W-:Y:S01]  /*7020*/  HMMA.16816.F32 R140, R8, R60, R16 ;  /* 0x0000003c088c723c */ /* 0x000fe20000001810 */
[----:B------:R-:W-:Y:S01]  /*7030*/  MOV R30, R159 ;  /* 0x0000009f001e7202 */ /* 0x000fe20000000f00 */
[----:B------:R-:W-:-:S02]  /*7040*/  IMAD.MOV.U32 R29, RZ, RZ, R240 ;  /* 0x000000ffff1d7224 */ /* 0x000fc400078e00f0 */
[----:B-1----:R-:W-:-:S03]  /*7050*/  FFMA.FTZ R4, R149, c[0x0][0x2d0], -R7 ;  /* 0x0000b40095047a23 */ /* 0x002fc60000010807 */
[----:B------:R-:W-:Y:S01]  /*7060*/  IMAD.MOV.U32 R19, RZ, RZ, R242 ;  /* 0x000000ffff137224 */ /* 0x000fe200078e00f2 */
[----:B------:R1:W-:Y:S01]  /*7070*/  MUFU.EX2 R73, R4 ;  /* 0x0000000400497308 */ /* 0x0003e20000000800 */
[C---:B------:R-:W-:Y:S08]  /*7080*/  HMMA.16816.F32 R124, R8.reuse, R64, R24 ;  /* 0x00000040087c723c */ /* 0x040ff00000001818 */
[----:B------:R-:W-:Y:S01]  /*7090*/  HMMA.16816.F32 R84, R8, R86, R40 ;  /* 0x000000560854723c */ /* 0x000fe20000001828 */
[----:B-1----:R-:W-:-:S07]  /*70a0*/  FFMA.FTZ R4, R150, c[0x0][0x2d0], -R7 ;  /* 0x0000b40096047a23 */ /* 0x002fce0000010807 */
[C---:B------:R-:W-:Y:S01]  /*70b0*/  HMMA.16816.F32 R64, R8.reuse, R66, R36 ;  /* 0x000000420840723c */ /* 0x040fe20000001824 */
[----:B------:R1:W3:Y:S07]  /*70c0*/  MUFU.EX2 R48, R4 ;  /* 0x0000000400307308 */ /* 0x0002ee0000000800 */
[----:B------:R-:W-:Y:S01]  /*70d0*/  HMMA.16816.F32 R88, R8, R62, R32 ;  /* 0x0000003e0858723c */ /* 0x000fe20000001820 */
[----:B------:R-:W-:Y:S01]  /*70e0*/  LDSM.16.MT88.4 R60, [R209+0x2100] ;  /* 0x00210000d13c783b */ /* 0x000fe20000004200 */
[----:B-1----:R-:W-:Y:S01]  /*70f0*/  FFMA.FTZ R4, R151, c[0x0][0x2d0], -R7 ;  /* 0x0000b40097047a23 */ /* 0x002fe20000010807 */
[----:B---3--:R-:W-:-:S05]  /*7100*/  MOV R18, R48 ;  /* 0x0000003000127202 */ /* 0x008fca0000000f00 */
[----:B------:R-:W-:Y:S01]  /*7110*/  HMMA.16816.F32 R148, R8, R56, R12 ;  /* 0x000000380894723c */ /* 0x000fe2000000180c */
[----:B------:R-:W-:Y:S01]  /*7120*/  LDSM.16.MT88.4 R48, [R212+0x1900] ;  /* 0x00190000d430783b */ /* 0x000fe20000004200 */
[----:B------:R1:W-:Y:S02]  /*7130*/  MUFU.EX2 R249, R4 ;  /* 0x0000000400f97308 */ /* 0x0003e40000000800 */
[----:B-1----:R-:W-:-:S06]  /*7140*/  FFMA.FTZ R4, R156, c[0x0][0x2d0], -R7 ;  /* 0x0000b4009c047a23 */ /* 0x002fcc0000010807 */
[----:B------:R1:W-:Y:S02]  /*7150*/  MUFU.EX2 R246, R4 ;  /* 0x0000000400f67308 */ /* 0x0003e40000000800 */
[----:B-1----:R-:W-:-:S06]  /*7160*/  FFMA.FTZ R4, R144, c[0x0][0x2d0], -R6 ;  /* 0x0000b40090047a23 */ /* 0x002fcc0000010806 */
[----:B------:R1:W-:Y:S02]  /*7170*/  MUFU.EX2 R245, R4 ;  /* 0x0000000400f57308 */ /* 0x0003e40000000800 */
[----:B-1----:R-:W-:-:S06]  /*7180*/  FFMA.FTZ R4, R146, c[0x0][0x2d0], -R6 ;  /* 0x0000b40092047a23 */ /* 0x002fcc0000010806 */
[----:B------:R1:W3:Y:S02]  /*7190*/  MUFU.EX2 R244, R4 ;  /* 0x0000000400f47308 */ /* 0x0002e40000000800 */
[----:B-1----:R-:W-:-:S06]  /*71a0*/  FFMA.FTZ R4, R145, c[0x0][0x2d0], -R6 ;  /* 0x0000b40091047a23 */ /* 0x002fcc0000010806 */
[----:B------:R1:W-:Y:S02]  /*71b0*/  MUFU.EX2 R241, R4 ;  /* 0x0000000400f17308 */ /* 0x0003e40000000800 */
[----:B-1----:R-:W-:Y:S02]  /*71c0*/  FFMA.FTZ R4, R147, c[0x0][0x2d0], -R6 ;  /* 0x0000b40093047a23 */ /* 0x002fe40000010806 */
[----:B------:R-:W1:Y:S04]  /*71d0*/  LDSM.16.MT88.4 R144, [R210+0x1900] ;  /* 0x00190000d290783b */ /* 0x000e680000004200 */
[----:B------:R4:W1:Y:S02]  /*71e0*/  MUFU.EX2 R243, R4 ;  /* 0x0000000400f37308 */ /* 0x0008640000000800 */
[----:B----4-:R-:W-:-:S06]  /*71f0*/  FFMA.FTZ R4, R158, c[0x0][0x2d0], -R7 ;  /* 0x0000b4009e047a23 */ /* 0x010fcc0000010807 */
[----:B------:R4:W1:Y:S02]  /*7200*/  MUFU.EX2 R242, R4 ;  /* 0x0000000400f27308 */ /* 0x0008640000000800 */
[----:B----4-:R-:W-:Y:S02]  /*7210*/  FFMA.FTZ R4, R157, c[0x0][0x2d0], -R7 ;  /* 0x0000b4009d047a23 */ /* 0x010fe40000010807 */
[----:B------:R-:W-:Y:S01]  /*7220*/  HMMA.16816.F32 R156, R8, R58, R20 ;  /* 0x0000003a089c723c */ /* 0x000fe20000001814 */
[----:B------:R-:W4:Y:S03]  /*7230*/  LDSM.16.MT88.4 R56, [R211+0x1900] ;  /* 0x00190000d338783b */ /* 0x000f260000004200 */
[----:B------:R2:W-:Y:S03]  /*7240*/  MUFU.EX2 R240, R4 ;  /* 0x0000000400f07308 */ /* 0x0005e60000000800 */
[----:B------:R-:W-:-:S02]  /*7250*/  F2FP.PACK_AB R8, R73, R81 ;  /* 0x000000514908723e */ /* 0x000fc400000000ff */
[----:B---3--:R-:W-:Y:S02]  /*7260*/  F2FP.PACK_AB R9, R244, R245 ;  /* 0x000000f5f409723e */ /* 0x008fe400000000ff */
[----:B------:R-:W-:Y:S02]  /*7270*/  F2FP.PACK_AB R10, R249, R18 ;  /* 0x00000012f90a723e */ /* 0x000fe400000000ff */
[----:B-1----:R-:W-:Y:S01]  /*7280*/  F2FP.PACK_AB R11, R243, R241 ;  /* 0x000000f1f30b723e */ /* 0x002fe200000000ff */
[----:B--2---:R-:W-:-:S06]  /*7290*/  FFMA.FTZ R4, R184, c[0x0][0x2d0], -R7 ;  /* 0x0000b400b8047a23 */ /* 0x004fcc0000010807 */
[----:B------:R-:W-:Y:S01]  /*72a0*/  HMMA.16816.F32 R40, R8, R52, R104 ;  /* 0x000000340828723c */ /* 0x000fe20000001868 */
[----:B------:R-:W-:-:S06]  /*72b0*/  IMAD.MOV.U32 R184, RZ, RZ, R82 ;  /* 0x000000ffffb87224 */ /* 0x000fcc00078e0052 */
[----:B------:R-:W-:Y:S01]  /*72c0*/  MOV R104, R239 ;  /* 0x000000ef00687202 */ /* 0x000fe20000000f00 */
[C---:B------:R-:W-:Y:S01]  /*72d0*/  HMMA.16816.F32 R24, R8.reuse, R144, R112 ;  /* 0x000000900818723c */ /* 0x040fe20000001870 */
[----:B------:R1:W-:Y:S01]  /*72e0*/  MUFU.EX2 R239, R4 ;  /* 0x0000000400ef7308 */ /* 0x0003e20000000800 */
[----:B------:R-:W-:Y:S02]  /*72f0*/  IMAD.MOV.U32 R107, RZ, RZ, R29 ;  /* 0x000000ffff6b7224 */ /* 0x000fe400078e001d */
[----:B------:R-:W-:Y:S02]  /*7300*/  IMAD.MOV.U32 R106, RZ, RZ, R30 ;  /* 0x000000ffff6a7224 */ /* 0x000fe400078e001e */
[----:B------:R-:W-:Y:S01]  /*7310*/  IMAD.MOV.U32 R105, RZ, RZ, R31 ;  /* 0x000000ffff697224 */ /* 0x000fe200078e001f */
[----:B------:R-:W-:Y:S01]  /*7320*/  MOV R115, R18 ;  /* 0x0000001200737202 */ /* 0x000fe20000000f00 */
[----:B------:R-:W-:Y:S01]  /*7330*/  IMAD.MOV.U32 R112, RZ, RZ, R235 ;  /* 0x000000ffff707224 */ /* 0x000fe200078e00eb */
[----:B------:R-:W-:Y:S01]  /*7340*/  HMMA.16816.F32 R20, R8, R146, R96 ;  /* 0x000000920814723c */ /* 0x000fe20000001860 */
[----:B------:R-:W-:Y:S01]  /*7350*/  MOV R114, R83 ;  /* 0x0000005300727202 */ /* 0x000fe20000000f00 */
[----:B------:R-:W-:-:S05]  /*7360*/  IMAD.MOV.U32 R113, RZ, RZ, R80 ;  /* 0x000000ffff717224 */ /* 0x000fca00078e0050 */
[----:B------:R-:W-:Y:S01]  /*7370*/  IMAD.MOV.U32 R98, RZ, RZ, R234 ;  /* 0x000000ffff627224 */ /* 0x000fe200078e00ea */
[----:B------:R-:W-:Y:S01]  /*7380*/  MOV R96, R231 ;  /* 0x000000e700607202 */ /* 0x000fe20000000f00 */
[----:B-1----:R-:W-:Y:S01]  /*7390*/  FFMA.FTZ R4, R166, c[0x0][0x2d0], -R6 ;  /* 0x0000b400a6047a23 */ /* 0x002fe20000010806 */
[C---:B------:R-:W-:Y:S01]  /*73a0*/  HMMA.16816.F32 R36, R8.reuse, R54, R44 ;  /* 0x000000360824723c */ /* 0x040fe2000000182c */
[----:B------:R-:W-:Y:S01]  /*73b0*/  IMAD.MOV.U32 R166, RZ, RZ, R238 ;  /* 0x000000ffffa67224 */ /* 0x000fe200078e00ee */
[----:B------:R-:W-:Y:S01]  /*73c0*/  MOV R99, R81 ;  /* 0x0000005100637202 */ /* 0x000fe20000000f00 */
[----:B------:R1:W-:Y:S01]  /*73d0*/  MUFU.EX2 R238, R4 ;  /* 0x0000000400ee7308 */ /* 0x0003e20000000800 */
[----:B------:R-:W-:Y:S01]  /*73e0*/  IMAD.MOV.U32 R97, RZ, RZ, R232 ;  /* 0x000000ffff617224 */ /* 0x000fe200078e00e8 */
[----:B------:R-:W2:Y:S02]  /*73f0*/  LDSM.16.MT88.4 R80, [R212+0x2100] ;  /* 0x00210000d450783b */ /* 0x000ea40000004200 */
[----:B------:R-:W-:Y:S01]  /*7400*/  IMAD.MOV.U32 R47, RZ, RZ, R19 ;  /* 0x000000ffff2f7224 */ /* 0x000fe200078e0013 */
[C---:B------:R-:W-:Y:S01]  /*7410*/  HMMA.16816.F32 R28, R8.reuse, R50, R92 ;  /* 0x00000032081c723c */ /* 0x040fe2000000185c */
[----:B------:R-:W3:Y:S07]  /*7420*/  LDSM.16.MT88.4 R92, [R210+0x2100] ;  /* 0x00210000d25c783b */ /* 0x000eee0000004200 */
[----:B----4-:R-:W-:Y:S01]  /*7430*/  HMMA.16816.F32 R16, R8, R56, R116 ;  /* 0x000000380810723c */ /* 0x010fe20000001874 */
[----:B-1----:R-:W-:-:S02]  /*7440*/  FFMA.FTZ R4, R167, c[0x0][0x2d0], -R6 ;  /* 0x0000b400a7047a23 */ /* 0x002fc40000010806 */
[----:B------:R-:W-:Y:S02]  /*7450*/  IMAD.MOV.U32 R167, RZ, RZ, R237 ;  /* 0x000000ffffa77224 */ /* 0x000fe400078e00ed */
[----:B------:R1:W4:Y:S02]  /*7460*/  MUFU.EX2 R237, R4 ;  /* 0x0000000400ed7308 */ /* 0x0003240000000800 */
[----:B------:R-:W-:Y:S01]  /*7470*/  MOV R118, R204 ;  /* 0x000000cc00767202 */ /* 0x000fe20000000f00 */
[----:B------:R-:W-:Y:S01]  /*7480*/  HMMA.16816.F32 R12, R8, R58, R100 ;  /* 0x0000003a080c723c */ /* 0x000fe20000001864 */
[----:B------:R-:W2:Y:S01]  /*7490*/  LDSM.16.MT88.4 R100, [R211+0x2100] ;  /* 0x00210000d364783b */ /* 0x000ea20000004200 */
[----:B------:R-:W-:Y:S01]  /*74a0*/  IMAD.MOV.U32 R116, RZ, RZ, R5 ;  /* 0x000000ffff747224 */ /* 0x000fe200078e0005 */
[----:B------:R-:W-:Y:S01]  /*74b0*/  MOV R117, R75 ;  /* 0x0000004b00757202 */ /* 0x000fe20000000f00 */
[----:B------:R-:W-:Y:S02]  /*74c0*/  IMAD.MOV.U32 R5, RZ, RZ, R198 ;  /* 0x000000ffff057224 */ /* 0x000fe400078e00c6 */
[----:B------:R-:W-:-:S02]  /*74d0*/  IMAD.MOV.U32 R119, RZ, RZ, R199 ;  /* 0x000000ffff777224 */ /* 0x000fc400078e00c7 */
[----:B------:R-:W-:Y:S01]  /*74e0*/  HMMA.16816.F32 R32, R8, R48, R108 ;  /* 0x000000300820723c */ /* 0x000fe2000000186c */
[----:B-1----:R-:W-:-:S06]  /*74f0*/  FFMA.FTZ R4, R171, c[0x0][0x2d0], -R6 ;  /* 0x0000b400ab047a23 */ /* 0x002fcc0000010806 */
[----:B------:R-:W-:Y:S01]  /*7500*/  F2FP.PACK_AB R8, R242, R246 ;  /* 0x000000f6f208723e */ /* 0x000fe200000000ff */
[----:B------:R-:W-:Y:S01]  /*7510*/  IMAD.MOV.U32 R171, RZ, RZ, R236 ;  /* 0x000000ffffab7224 */ /* 0x000fe200078e00ec */
[----:B----4-:R-:W-:Y:S01]  /*7520*/  F2FP.PACK_AB R9, R237, R238 ;  /* 0x000000eeed09723e */ /* 0x010fe200000000ff */
[----:B------:R1:W-:Y:S01]  /*7530*/  MUFU.EX2 R236, R4 ;  /* 0x0000000400ec7308 */ /* 0x0003e20000000800 */
[----:B------:R-:W-:Y:S01]  /*7540*/  F2FP.PACK_AB R10, R239, R240 ;  /* 0x000000f0ef0a723e */ /* 0x000fe200000000ff */
[----:B-1----:R-:W-:-:S06]  /*7550*/  FFMA.FTZ R4, R172, c[0x0][0x2d0], -R6 ;  /* 0x0000b400ac047a23 */ /* 0x002fcc0000010806 */
[----:B------:R1:W4:Y:S02]  /*7560*/  MUFU.EX2 R235, R4 ;  /* 0x0000000400eb7308 */ /* 0x0003240000000800 */
[----:B-1----:R-:W-:Y:S01]  /*7570*/  FFMA.FTZ R4, R161, c[0x0][0x2d0], -R2 ;  /* 0x0000b400a1047a23 */ /* 0x002fe20000010802 */
[----:B----4-:R-:W-:Y:S01]  /*7580*/  F2FP.PACK_AB R11, R235, R236 ;  /* 0x000000eceb0b723e */ /* 0x010fe200000000ff */
[----:B------:R-:W-:-:S04]  /*7590*/  IMAD.MOV.U32 R161, RZ, RZ, R205 ;  /* 0x000000ffffa17224 */ /* 0x000fc800078e00cd */
[----:B------:R1:W-:Y:S02]  /*75a0*/  MUFU.EX2 R234, R4 ;  /* 0x0000000400ea7308 */ /* 0x0003e40000000800 */
[C---:B------:R-:W-:Y:S08]  /*75b0*/  HMMA.16816.F32 R40, R8.reuse, R60, R40 ;  /* 0x0000003c0828723c */ /* 0x040ff00000001828 */
[----:B------:R-:W-:Y:S01]  /*75c0*/  HMMA.16816.F32 R36, R8, R62, R36 ;  /* 0x0000003e0824723c */ /* 0x000fe20000001824 */
[----:B-1----:R-:W-:-:S02]  /*75d0*/  FFMA.FTZ R4, R162, c[0x0][0x2d0], -R2 ;  /* 0x0000b400a2047a23 */ /* 0x002fc40000010802 */
[----:B------:R-:W-:Y:S02]  /*75e0*/  IMAD.MOV.U32 R162, RZ, RZ, R207 ;  /* 0x000000ffffa27224 */ /* 0x000fe400078e00cf */
[----:B------:R1:W4:Y:S03]  /*75f0*/  MUFU.EX2 R232, R4 ;  /* 0x0000000400e87308 */ /* 0x0003260000000800 */
[C---:B--2---:R-:W-:Y:S08]  /*7600*/  HMMA.16816.F32 R32, R8.reuse, R80, R32 ;  /* 0x000000500820723c */ /* 0x044ff00000001820 */
[----:B------:R-:W-:Y:S01]  /*7610*/  HMMA.16816.F32 R28, R8, R82, R28 ;  /* 0x00000052081c723c */ /* 0x000fe2000000181c */
[----:B-1----:R-:W-:-:S07]  /*7620*/  FFMA.FTZ R4, R164, c[0x0][0x2d0], -R2 ;  /* 0x0000b400a4047a23 */ /* 0x002fce0000010802 */
[C---:B---3--:R-:W-:Y:S01]  /*7630*/  HMMA.16816.F32 R24, R8.reuse, R92, R24 ;  /* 0x0000005c0818723c */ /* 0x048fe20000001818 */
[----:B------:R-:W-:Y:S02]  /*7640*/  IMAD.MOV.U32 R164, RZ, RZ, R230 ;  /* 0x000000ffffa47224 */ /* 0x000fe400078e00e6 */
[----:B------:R1:W-:Y:S05]  /*7650*/  MUFU.EX2 R230, R4 ;  /* 0x0000000400e67308 */ /* 0x0003ea0000000800 */
[C---:B------:R-:W-:Y:S08]  /*7660*/  HMMA.16816.F32 R20, R8.reuse, R94, R20 ;  /* 0x0000005e0814723c */ /* 0x040ff00000001814 */
[----:B------:R-:W-:Y:S01]  /*7670*/  HMMA.16816.F32 R16, R8, R100, R16 ;  /* 0x000000640810723c */ /* 0x000fe20000001810 */
[----:B-1----:R-:W-:-:S02]  /*7680*/  FFMA.FTZ R4, R165, c[0x0][0x2d0], -R2 ;  /* 0x0000b400a5047a23 */ /* 0x002fc40000010802 */
[----:B------:R-:W-:Y:S02]  /*7690*/  IMAD.MOV.U32 R165, RZ, RZ, R206 ;  /* 0x000000ffffa57224 */ /* 0x000fe400078e00ce */
[----:B------:R1:W2:Y:S03]  /*76a0*/  MUFU.EX2 R231, R4 ;  /* 0x0000000400e77308 */ /* 0x0002a60000000800 */
[----:B------:R-:W-:Y:S07]  /*76b0*/  HMMA.16816.F32 R12, R8, R102, R12 ;  /* 0x00000066080c723c */ /* 0x000fee000000180c */
[----:B----4-:R-:W-:Y:S01]  /*76c0*/  F2FP.PACK_AB R8, R232, R234 ;  /* 0x000000eae808723e */ /* 0x010fe200000000ff */
[----:B-1----:R-:W-:Y:S01]  /*76d0*/  FFMA.FTZ R4, R152, c[0x0][0x2d0], -R0 ;  /* 0x0000b40098047a23 */ /* 0x002fe20000010800 */
[----:B--2---:R-:W-:Y:S01]  /*76e0*/  F2FP.PACK_AB R10, R231, R230 ;  /* 0x000000e6e70a723e */ /* 0x004fe200000000ff */
[----:B------:R-:W-:-:S02]  /*76f0*/  IMAD.MOV.U32 R152, RZ, RZ, R184 ;  /* 0x000000ffff987224 */ /* 0x000fc400078e00b8 */
[----:B------:R1:W-:Y:S02]  /*7700*/  MUFU.EX2 R206, R4 ;  /* 0x0000000400ce7308 */ /* 0x0003e40000000800 */
[----:B-1----:R-:W-:Y:S01]  /*7710*/  FFMA.FTZ R4, R153, c[0x0][0x2d0], -R0 ;  /* 0x0000b40099047a23 */ /* 0x002fe20000010800 */
[----:B------:R-:W-:-:S05]  /*7720*/  MOV R153, R47 ;  /* 0x0000002f00997202 */ /* 0x000fca0000000f00 */
[----:B------:R1:W2:Y:S02]  /*7730*/  MUFU.EX2 R207, R4 ;  /* 0x0000000400cf7308 */ /* 0x0002a40000000800 */
[----:B-1----:R-:W-:Y:S01]  /*7740*/  FFMA.FTZ R4, R154, c[0x0][0x2d0], -R0 ;  /* 0x0000b4009a047a23 */ /* 0x002fe20000010800 */
[----:B------:R-:W-:Y:S02]  /*7750*/  MOV R154, R191 ;  /* 0x000000bf009a7202 */ /* 0x000fe40000000f00 */
[----:B--2---:R-:W-:-:S03]  /*7760*/  F2FP.PACK_AB R9, R207, R206 ;  /* 0x000000cecf09723e */ /* 0x004fc600000000ff */
[----:B------:R1:W-:Y:S02]  /*7770*/  MUFU.EX2 R205, R4 ;  /* 0x0000000400cd7308 */ /* 0x0003e40000000800 */
[----:B-1----:R-:W-:Y:S02]  /*7780*/  FFMA.FTZ R4, R155, c[0x0][0x2d0], -R0 ;  /* 0x0000b4009b047a23 */ /* 0x002fe40000010800 */
[----:B------:R-:W-:-:S04]  /*7790*/  IMAD.MOV.U32 R155, RZ, RZ, R190 ;  /* 0x000000ffff9b7224 */ /* 0x000fc800078e00be */
[----:B------:R1:W2:Y:S02]  /*77a0*/  MUFU.EX2 R204, R4 ;  /* 0x0000000400cc7308 */ /* 0x0002a40000000800 */
[----:B-1----:R-:W-:Y:S01]  /*77b0*/  FFMA.FTZ R4, R227, c[0x0][0x2d0], -R7 ;  /* 0x0000b400e3047a23 */ /* 0x002fe20000010807 */
[----:B--2---:R-:W-:-:S05]  /*77c0*/  F2FP.PACK_AB R11, R204, R205 ;  /* 0x000000cdcc0b723e */ /* 0x004fca00000000ff */
[----:B------:R1:W-:Y:S02]  /*77d0*/  MUFU.EX2 R190, R4 ;  /* 0x0000000400be7308 */ /* 0x0003e40000000800 */
[C---:B------:R-:W-:Y:S08]  /*77e0*/  HMMA.16816.F32 R44, R8.reuse, R122, R84 ;  /* 0x0000007a082c723c */ /* 0x040ff00000001854 */
[----:B------:R-:W-:Y:S01]  /*77f0*/  HMMA.16816.F32 R140, R8, R132, R140 ;  /* 0x00000084088c723c */ /* 0x000fe2000000188c */
[----:B-1----:R-:W-:Y:S01]  /*7800*/  FFMA.FTZ R4, R203, c[0x0][0x2d0], -R7 ;  /* 0x0000b400cb047a23 */ /* 0x002fe20000010807 */
[----:B------:R-:W-:-:S03]  /*7810*/  MOV R203, R73 ;  /* 0x0000004900cb7202 */ /* 0x000fc60000000f00 */
[----:B------:R1:W-:Y:S03]  /*7820*/  MUFU.EX2 R198, R4 ;  /* 0x0000000400c67308 */ /* 0x0003e60000000800 */
[C---:B------:R-:W-:Y:S07]  /*7830*/  HMMA.16816.F32 R84, R8.reuse, R136, R148 ;  /* 0x000000880854723c */ /* 0x040fee0000001894 */
[----:B------:R-:W-:Y:S01]  /*7840*/  IMAD.MOV.U32 R150, RZ, RZ, R167 ;  /* 0x000000ffff967224 */ /* 0x000fe200078e00a7 */
[----:B------:R-:W-:Y:S01]  /*7850*/  HMMA.16816.F32 R124, R8, R128, R124 ;  /* 0x00000080087c723c */ /* 0x000fe2000000187c */
[----:B------:R-:W-:Y:S01]  /*7860*/  MOV R151, R166 ;  /* 0x000000a600977202 */ /* 0x000fe20000000f00 */
[----:B-1----:R-:W-:-:S06]  /*7870*/  FFMA.FTZ R4, R202, c[0x0][0x2d0], -R7 ;  /* 0x0000b400ca047a23 */ /* 0x002fcc0000010807 */
[C---:B------:R-:W-:Y:S01]  /*7880*/  HMMA.16816.F32 R64, R8.reuse, R130, R64 ;  /* 0x000000820840723c */ /* 0x040fe20000001840 */
[----:B------:R-:W-:Y:S01]  /*7890*/  FFMA.FTZ R7, R201, c[0x0][0x2d0], -R7 ;  /* 0x0000b400c9077a23 */ /* 0x000fe20000010807 */
[----:B------:R-:W-:Y:S01]  /*78a0*/  LDSM.16.MT88.4 R128, [R212+0x2900] ;  /* 0x00290000d480783b */ /* 0x000fe20000004200 */
[----:B------:R1:W-:Y:S01]  /*78b0*/  MUFU.EX2 R199, R4 ;  /* 0x0000000400c77308 */ /* 0x0003e20000000800 */
[----:B------:R-:W-:Y:S02]  /*78c0*/  IMAD.MOV.U32 R202, RZ, RZ, R68 ;  /* 0x000000ffffca7224 */ /* 0x000fe400078e0044 */
[----:B------:R-:W-:Y:S02]  /*78d0*/  IMAD.MOV.U32 R201, RZ, RZ, R69 ;  /* 0x000000ffffc97224 */ /* 0x000fe400078e0045 */
[C---:B------:R-:W-:Y:S03]  /*78e0*/  HMMA.16816.F32 R88, R8.reuse, R134, R88 ;  /* 0x000000860858723c */ /* 0x040fe60000001858 */
[----:B------:R-:W2:Y:S04]  /*78f0*/  MUFU.EX2 R191, R7 ;  /* 0x0000000700bf7308 */ /* 0x000ea80000000800 */
[----:B------:R-:W-:Y:S01]  /*7900*/  IMAD.MOV.U32 R135, RZ, RZ, R74 ;  /* 0x000000ffff877224 */ /* 0x000fe200078e004a */
[----:B------:R-:W-:Y:S01]  /*7910*/  HMMA.16816.F32 R108, R8, R120, R76 ;  /* 0x00000078086c723c */ /* 0x000fe2000000184c */
[----:B------:R-:W-:Y:S01]  /*7920*/  LDSM.16.MT88.4 R76, [R210+0x2900] ;  /* 0x00290000d24c783b */ /* 0x000fe20000004200 */
[----:B------:R-:W-:-:S02]  /*7930*/  IMAD.MOV.U32 R134, RZ, RZ, R107 ;  /* 0x000000ffff867224 */ /* 0x000fc400078e006b */
[----:B-1----:R-:W-:Y:S02]  /*7940*/  FFMA.FTZ R4, R192, c[0x0][0x2d0], -R6 ;  /* 0x0000b400c0047a23 */ /* 0x002fe40000010806 */
[----:B------:R-:W-:Y:S02]  /*7950*/  IMAD.MOV.U32 R192, RZ, RZ, R105 ;  /* 0x000000ffffc07224 */ /* 0x000fe400078e0069 */
[----:B------:R1:W-:Y:S01]  /*7960*/  MUFU.EX2 R184, R4 ;  /* 0x0000000400b87308 */ /* 0x0003e20000000800 */
[----:B------:R-:W-:Y:S01]  /*7970*/  HMMA.16816.F32 R156, R8, R138, R156 ;  /* 0x0000008a089c723c */ /* 0x000fe2000000189c */
[----:B------:R-:W-:Y:S01]  /*7980*/  IMAD.MOV.U32 R136, RZ, RZ, R192 ;  /* 0x000000ffff887224 */ /* 0x000fe200078e00c0 */
[----:B--2---:R-:W-:Y:S02]  /*7990*/  F2FP.PACK_AB R166, R191, R199 ;  /* 0x000000c7bfa6723e */ /* 0x004fe400000000ff */
[----:B------:R-:W-:-:S04]  /*79a0*/  MOV R7, R106 ;  /* 0x0000006a00077202 */ /* 0x000fc80000000f00 */
[----:B------:R-:W-:Y:S01]  /*79b0*/  MOV R137, R7 ;  /* 0x0000000700897202 */ /* 0x000fe20000000f00 */
[----:B-1----:R-:W-:-:S04]  /*79c0*/  FFMA.FTZ R4, R187, c[0x0][0x2d0], -R6 ;  /* 0x0000b400bb047a23 */ /* 0x002fc80000010806 */
[----:B------:R1:W-:Y:S02]  /*79d0*/  MUFU.EX2 R187, R4 ;  /* 0x0000000400bb7308 */ /* 0x0003e40000000800 */
[--C-:B-1----:R-:W-:Y:S02]  /*79e0*/  FFMA.FTZ R4, R186, c[0x0][0x2d0], -R6.reuse ;  /* 0x0000b400ba047a23 */ /* 0x102fe40000010806 */
[----:B------:R-:W-:-:S04]  /*79f0*/  FFMA.FTZ R6, R185, c[0x0][0x2d0], -R6 ;  /* 0x0000b400b9067a23 */ /* 0x000fc80000010806 */
[----:B------:R1:W-:Y:S01]  /*7a00*/  MUFU.EX2 R186, R4 ;  /* 0x0000000400ba7308 */ /* 0x0003e20000000800 */
[----:B------:R-:W-:-:S07]  /*7a10*/  IMAD.MOV.U32 R185, RZ, RZ, R104 ;  /* 0x000000ffffb97224 */ /* 0x000fce00078e0068 */
[----:B------:R-:W2:Y:S01]  /*7a20*/  MUFU.EX2 R172, R6 ;  /* 0x0000000600ac7308 */ /* 0x000ea20000000800 */
[----:B-1----:R-:W-:Y:S01]  /*7a30*/  FFMA.FTZ R4, R179, c[0x0][0x2d0], -R2 ;  /* 0x0000b400b3047a23 */ /* 0x002fe20000010802 */
[----:B------:R-:W-:Y:S01]  /*7a40*/  MOV R179, R151 ;  /* 0x0000009700b37202 */ /* 0x000fe20000000f00 */
[----:B------:R-:W-:-:S05]  /*7a50*/  IMAD.MOV.U32 R151, RZ, RZ, R202 ;  /* 0x000000ffff977224 */ /* 0x000fca00078e00ca */
[----:B------:R1:W-:Y:S01]  /*7a60*/  MUFU.EX2 R75, R4 ;  /* 0x00000004004b7308 */ /* 0x0003e20000000800 */
[----:B--2---:R-:W-:Y:S01]  /*7a70*/  F2FP.PACK_AB R167, R172, R186 ;  /* 0x000000baaca7723e */ /* 0x004fe200000000ff */
[----:B------:R-:W-:Y:S02]  /*7a80*/  IMAD.MOV.U32 R6, RZ, RZ, R185 ;  /* 0x000000ffff067224 */ /* 0x000fe400078e00b9 */
[----:B-1----:R-:W-:Y:S02]  /*7a90*/  FFMA.FTZ R4, R178, c[0x0][0x2d0], -R2 ;  /* 0x0000b400b2047a23 */ /* 0x002fe40000010802 */
[----:B------:R-:W-:Y:S01]  /*7aa0*/  IMAD.MOV.U32 R178, RZ, RZ, R155 ;  /* 0x000000ffffb27224 */ /* 0x000fe200078e009b */
[----:B------:R-:W-:Y:S01]  /*7ab0*/  MOV R155, R154 ;  /* 0x0000009a009b7202 */ /* 0x000fe20000000f00 */
[----:B------:R-:W-:Y:S02]  /*7ac0*/  IMAD.MOV.U32 R154, RZ, RZ, R165 ;  /* 0x000000ffff9a7224 */ /* 0x000fe400078e00a5 */
[----:B------:R-:W-:Y:S01]  /*7ad0*/  IMAD.MOV.U32 R165, RZ, RZ, R164 ;  /* 0x000000ffffa57224 */ /* 0x000fe200078e00a4 */
[----:B------:R-:W-:Y:S01]  /*7ae0*/  MOV R164, R96 ;  /* 0x0000006000a47202 */ /* 0x000fe20000000f00 */
[----:B------:R-:W-:-:S02]  /*7af0*/  IMAD.MOV.U32 R96, RZ, RZ, R97 ;  /* 0x000000ffff607224 */ /* 0x000fc400078e0061 */
[----:B------:R-:W-:Y:S01]  /*7b00*/  IMAD.MOV.U32 R97, RZ, RZ, R98 ;  /* 0x000000ffff617224 */ /* 0x000fe200078e0062 */
[----:B------:R-:W-:Y:S01]  /*7b10*/  MOV R98, R99 ;  /* 0x0000006300627202 */ /* 0x000fe20000000f00 */
        /* <DEDUP_REMOVED lines=11> */
[----:B------:R1:W-:Y:S01]  /*7bd0*/  MUFU.EX2 R171, R4 ;  /* 0x0000000400ab7308 */ /* 0x0003e20000000800 */
[----:B------:R-:W-:Y:S01]  /*7be0*/  IMAD.MOV.U32 R149, RZ, RZ, R115 ;  /* 0x000000ffff957224 */ /* 0x000fe200078e0073 */
[----:B------:R-:W-:Y:S01]  /*7bf0*/  MOV R192, R133 ;  /* 0x0000008500c07202 */ /* 0x000fe20000000f00 */
[----:B------:R-:W2:Y:S01]  /*7c00*/  LDSM.16.MT88.4 R112, [R209+0x2900] ;  /* 0x00290000d170783b */ /* 0x000ea20000004200 */
[----:B------:R-:W-:-:S02]  /*7c10*/  IMAD.MOV.U32 R123, RZ, RZ, R97 ;  /* 0x000000ffff7b7224 */ /* 0x000fc400078e0061 */
[----:B------:R-:W-:Y:S02]  /*7c20*/  IMAD.MOV.U32 R122, RZ, RZ, R98 ;  /* 0x000000ffff7a7224 */ /* 0x000fe400078e0062 */
[----:B------:R-:W3:Y:S01]  /*7c30*/  LDSM.16.MT88.4 R96, [R211+0x2900] ;  /* 0x00290000d360783b */ /* 0x000ee20000004200 */
[----:B------:R-:W-:Y:S01]  /*7c40*/  IMAD.MOV.U32 R121, RZ, RZ, R164 ;  /* 0x000000ffff797224 */ /* 0x000fe200078e00a4 */
[----:B------:R-:W-:Y:S01]  /*7c50*/  F2FP.PACK_AB R164, R198, R190 ;  /* 0x000000bec6a4723e */ /* 0x000fe200000000ff */
[----:B------:R-:W-:Y:S01]  /*7c60*/  IMAD.MOV.U32 R185, RZ, RZ, R132 ;  /* 0x000000ffffb97224 */ /* 0x000fe200078e0084 */
[----:B------:R-:W-:Y:S01]  /*7c70*/  MOV R132, R154 ;  /* 0x0000009a00847202 */ /* 0x000fe20000000f00 */
[----:B------:R-:W-:Y:S01]  /*7c80*/  IMAD.MOV.U32 R133, RZ, RZ, R153 ;  /* 0x000000ffff857224 */ /* 0x000fe200078e0099 */
[----:B------:R-:W-:Y:S01]  /*7c90*/  MOV R154, R116 ;  /* 0x00000074009a7202 */ /* 0x000fe20000000f00 */
[----:B------:R-:W-:Y:S02]  /*7ca0*/  IMAD.MOV.U32 R153, RZ, RZ, R117 ;  /* 0x000000ffff997224 */ /* 0x000fe400078e0075 */
[----:B-1----:R-:W-:Y:S01]  /*7cb0*/  FFMA.FTZ R4, R177, c[0x0][0x2d0], -R2 ;  /* 0x0000b400b1047a23 */ /* 0x002fe20000010802 */
[----:B------:R-:W-:Y:S01]  /*7cc0*/  MOV R177, R155 ;  /* 0x0000009b00b17202 */ /* 0x000fe20000000f00 */
[----:B------:R-:W-:Y:S01]  /*7cd0*/  IMAD.MOV.U32 R155, RZ, RZ, R165 ;  /* 0x000000ffff9b7224 */ /* 0x000fe200078e00a5 */
[----:B------:R-:W-:Y:S01]  /*7ce0*/  F2FP.PACK_AB R165, R187, R184 ;  /* 0x000000b8bba5723e */ /* 0x000fe200000000ff */
[----:B------:R1:W-:Y:S01]  /*7cf0*/  MUFU.EX2 R73, R4 ;  /* 0x0000000400497308 */ /* 0x0003e20000000800 */
[----:B------:R-:W-:Y:S01]  /*7d00*/  IMAD.MOV.U32 R202, RZ, RZ, R122 ;  /* 0x000000ffffca7224 */ /* 0x000fe200078e007a */
[----:B------:R-:W-:Y:S01]  /*7d10*/  MOV R9, R133 ;  /* 0x0000008500097202 */ /* 0x000fe20000000f00 */
[----:B------:R-:W-:-:S02]  /*7d20*/  IMAD.MOV.U32 R11, RZ, RZ, R154 ;  /* 0x000000ffff0b7224 */ /* 0x000fc400078e009a */
[----:B-1----:R-:W-:-:S04]  /*7d30*/  FFMA.FTZ R4, R180, c[0x0][0x2d0], -R2 ;  /* 0x0000b400b4047a23 */ /* 0x002fc80000010802 */
[----:B------:R1:W4:Y:S01]  /*7d40*/  MUFU.EX2 R74, R4 ;  /* 0x00000004004a7308 */ /* 0x0003220000000800 */
[----:B--2---:R-:W-:Y:S07]  /*7d50*/  HMMA.16816.F32 R104, R164, R112, R40 ;  /* 0x00000070a468723c */ /* 0x004fee0000001828 */
[----:B------:R-:W-:Y:S01]  /*7d60*/  MOV R42, R148 ;  /* 0x00000094002a7202 */ /* 0x000fe20000000f00 */
[----:B------:R-:W-:Y:S02]  /*7d70*/  IMAD.MOV.U32 R148, RZ, RZ, R134 ;  /* 0x000000ffff947224 */ /* 0x000fe400078e0086 */
[----:B------:R-:W-:-:S02]  /*7d80*/  IMAD.MOV.U32 R134, RZ, RZ, R121 ;  /* 0x000000ffff867224 */ /* 0x000fc400078e0079 */
[----:B------:R-:W-:Y:S01]  /*7d90*/  IMAD.MOV.U32 R43, RZ, RZ, R150 ;  /* 0x000000ffff2b7224 */ /* 0x000fe200078e0096 */
[----:B------:R-:W-:Y:S01]  /*7da0*/  MOV R150, R201 ;  /* 0x000000c900967202 */ /* 0x000fe20000000f00 */
[----:B-1----:R-:W-:Y:S01]  /*7db0*/  FFMA.FTZ R4, R173, c[0x0][0x2d0], -R0 ;  /* 0x0000b400ad047a23 */ /* 0x002fe20000010800 */
[----:B------:R-:W-:Y:S01]  /*7dc0*/  MOV R173, R136 ;  /* 0x0000008800ad7202 */ /* 0x000fe20000000f00 */
[----:B------:R-:W-:Y:S02]  /*7dd0*/  IMAD.MOV.U32 R201, RZ, RZ, R123 ;  /* 0x000000ffffc97224 */ /* 0x000fe400078e007b */
[----:B------:R1:W-:Y:S01]  /*7de0*/  MUFU.EX2 R68, R4 ;  /* 0x0000000400447308 */ /* 0x0003e20000000800 */
[----:B------:R-:W-:Y:S01]  /*7df0*/  HMMA.16816.F32 R120, R164, R128, R32 ;  /* 0x00000080a478723c */ /* 0x000fe20000001820 */
[----:B------:R-:W-:-:S06]  /*7e00*/  IMAD.MOV.U32 R180, RZ, RZ, R148 ;  /* 0x000000ffffb47224 */ /* 0x000fcc00078e0094 */
[----:B------:R-:W-:Y:S01]  /*7e10*/  IMAD.MOV.U32 R33, RZ, RZ, R6 ;  /* 0x000000ffff217224 */ /* 0x000fe200078e0006 */
[----:B----4-:R-:W-:Y:S01]  /*7e20*/  F2FP.PACK_AB R6, R74, R73 ;  /* 0x000000494a06723e */ /* 0x010fe200000000ff */
[----:B------:R-:W-:Y:S01]  /*7e30*/  IMAD.MOV.U32 R34, RZ, RZ, R179 ;  /* 0x000000ffff227224 */ /* 0x000fe200078e00b3 */
[----:B------:R-:W-:Y:S01]  /*7e40*/  MOV R179, R153 ;  /* 0x0000009900b37202 */ /* 0x000fe20000000f00 */
[----:B------:R-:W-:Y:S02]  /*7e50*/  IMAD.MOV.U32 R32, RZ, RZ, R137 ;  /* 0x000000ffff207224 */ /* 0x000fe400078e0089 */
[----:B------:R-:W-:Y:S01]  /*7e60*/  HMMA.16816.F32 R136, R164, R76, R24 ;  /* 0x0000004ca488723c */ /* 0x000fe20000001818 */
[----:B-1----:R-:W-:Y:S02]  /*7e70*/  FFMA.FTZ R4, R174, c[0x0][0x2d0], -R0 ;  /* 0x0000b400ae047a23 */ /* 0x002fe40000010800 */
[----:B------:R-:W-:Y:S02]  /*7e80*/  IMAD.MOV.U32 R174, RZ, RZ, R149 ;  /* 0x000000ffffae7224 */ /* 0x000fe400078e0095 */
[----:B------:R1:W2:Y:S01]  /*7e90*/  MUFU.EX2 R69, R4 ;  /* 0x0000000400457308 */ /* 0x0002a20000000800 */
[----:B------:R-:W-:-:S02]  /*7ea0*/  IMAD.MOV.U32 R149, RZ, RZ, R135 ;  /* 0x000000ffff957224 */ /* 0x000fc400078e0087 */
[----:B------:R-:W-:Y:S02]  /*7eb0*/  IMAD.MOV.U32 R135, RZ, RZ, R155 ;  /* 0x000000ffff877224 */ /* 0x000fe400078e009b */
[----:B------:R-:W-:Y:S01]  /*7ec0*/  IMAD.MOV.U32 R155, RZ, RZ, R152 ;  /* 0x000000ffff9b7224 */ /* 0x000fe200078e0098 */
[----:B------:R-:W-:Y:S01]  /*7ed0*/  MOV R152, R119 ;  /* 0x0000007700987202 */ /* 0x000fe20000000f00 */
[----:B------:R-:W-:Y:S01]  /*7ee0*/  IMAD.MOV.U32 R8, RZ, RZ, R135 ;  /* 0x000000ffff087224 */ /* 0x000fe200078e0087 */
[----:B------:R-:W-:Y:S01]  /*7ef0*/  MOV R35, R149 ;  /* 0x0000009500237202 */ /* 0x000fe20000000f00 */
[----:B------:R-:W-:Y:S02]  /*7f00*/  IMAD.MOV.U32 R10, RZ, RZ, R155 ;  /* 0x000000ffff0a7224 */ /* 0x000fe400078e009b */
[----:B-1----:R-:W-:Y:S02]  /*7f10*/  FFMA.FTZ R4, R175, c[0x0][0x2d0], -R0 ;  /* 0x0000b400af047a23 */ /* 0x002fe40000010800 */
[----:B------:R-:W-:-:S02]  /*7f20*/  IMAD.MOV.U32 R175, RZ, RZ, R118 ;  /* 0x000000ffffaf7224 */ /* 0x000fc400078e0076 */
[----:B------:R1:W-:Y:S01]  /*7f30*/  MUFU.EX2 R41, R4 ;  /* 0x0000000400297308 */ /* 0x0003e20000000800 */
[----:B------:R-:W-:Y:S07]  /*7f40*/  HMMA.16816.F32 R116, R164, R114, R36 ;  /* 0x00000072a474723c */ /* 0x000fee0000001824 */
[----:B------:R-:W-:Y:S01]  /*7f50*/  MOV R37, R185 ;  /* 0x000000b900257202 */ /* 0x000fe20000000f00 */
[----:B------:R-:W-:Y:S01]  /*7f60*/  IMAD.MOV.U32 R38, RZ, RZ, R192 ;  /* 0x000000ffff267224 */ /* 0x000fe200078e00c0 */
[----:B------:R-:W-:Y:S01]  /*7f70*/  MOV R192, R134 ;  /* 0x0000008600c07202 */ /* 0x000fe20000000f00 */
[----:B------:R-:W-:-:S02]  /*7f80*/  IMAD.MOV.U32 R185, RZ, RZ, R132 ;  /* 0x000000ffffb97224 */ /* 0x000fc400078e0084 */
[----:B------:R-:W-:Y:S01]  /*7f90*/  HMMA.16816.F32 R132, R164, R130, R28 ;  /* 0x00000082a484723c */ /* 0x000fe2000000181c */
[----:B------:R-:W-:Y:S02]  /*7fa0*/  IMAD.MOV.U32 R39, RZ, RZ, R7 ;  /* 0x000000ffff277224 */ /* 0x000fe400078e0007 */
[----:B-1----:R-:W-:Y:S02]  /*7fb0*/  FFMA.FTZ R4, R176, c[0x0][0x2d0], -R0 ;  /* 0x0000b400b0047a23 */ /* 0x002fe40000010800 */
[----:B------:R-:W-:Y:S02]  /*7fc0*/  IMAD.MOV.U32 R176, RZ, RZ, R150 ;  /* 0x000000ffffb07224 */ /* 0x000fe400078e0096 */
[----:B------:R1:W4:Y:S01]  /*7fd0*/  MUFU.EX2 R40, R4 ;  /* 0x0000000400287308 */ /* 0x0003220000000800 */
[----:B------:R-:W-:Y:S01]  /*7fe0*/  IMAD.MOV.U32 R31, RZ, RZ, R5 ;  /* 0x000000ffff1f7224 */ /* 0x000fe200078e0005 */
[----:B--2---:R-:W-:Y:S01]  /*7ff0*/  F2FP.PACK_AB R5, R69, R68 ;  /* 0x000000444505723e */ /* 0x004fe200000000ff */
[----:B------:R-:W-:-:S02]  /*8000*/  IMAD.MOV.U32 R36, RZ, RZ, R151 ;  /* 0x000000ffff247224 */ /* 0x000fc400078e0097 */
[----:B------:R-:W-:Y:S01]  /*8010*/  IMAD.MOV.U32 R30, RZ, RZ, R152 ;  /* 0x000000ffff1e7224 */ /* 0x000fe200078e0098 */
[C---:B------:R-:W-:Y:S08]  /*8020*/  HMMA.16816.F32 R148, R164.reuse, R78, R20 ;  /* 0x0000004ea494723c */ /* 0x040ff00000001814 */
[----:B---3--:R-:W-:Y:S01]  /*8030*/  HMMA.16816.F32 R152, R164, R96, R16 ;  /* 0x00000060a498723c */ /* 0x008fe20000001810 */
[----:B-1----:R-:W-:-:S02]  /*8040*/  F2FP.PACK_AB R4, R171, R75 ;  /* 0x0000004bab04723e */ /* 0x002fc400000000ff */
[----:B----4-:R-:W-:-:S05]  /*8050*/  F2FP.PACK_AB R7, R40, R41 ;  /* 0x000000292807723e */ /* 0x010fca00000000ff */
[----:B------:R-:W-:Y:S08]  /*8060*/  HMMA.16816.F32 R164, R164, R98, R12 ;  /* 0x00000062a4a4723c */ /* 0x000ff0000000180c */
[C---:B------:R-:W-:Y:S07]  /*8070*/  HMMA.16816.F32 R12, R4.reuse, R54, R44 ;  /* 0x00000036040c723c */ /* 0x040fee000000182c */
[----:B------:R-:W-:Y:S01]  /*8080*/  IMAD.MOV.U32 R46, RZ, RZ, R8 ;  /* 0x000000ffff2e7224 */ /* 0x000fe200078e0008 */
[----:B------:R-:W-:Y:S01]  /*8090*/  MOV R44, R30 ;  /* 0x0000001e002c7202 */ /* 0x000fe20000000f00 */
[----:B------:R-:W-:Y:S01]  /*80a0*/  FFMA.FTZ R8, R188, c[0x0][0x2d0], -R2 ;  /* 0x0000b400bc087a23 */ /* 0x000fe20000010802 */
[----:B------:R-:W-:Y:S01]  /*80b0*/  HMMA.16816.F32 R124, R4, R48, R124 ;  /* 0x00000030047c723c */ /* 0x000fe2000000187c */
[----:B------:R-:W-:Y:S01]  /*80c0*/  MOV R47, R39 ;  /* 0x00000027002f7202 */ /* 0x000fe20000000f00 */
[----:B------:R-:W-:Y:S01]  /*80d0*/  IMAD.MOV.U32 R54, RZ, RZ, R31 ;  /* 0x000000ffff367224 */ /* 0x000fe200078e001f */
[----:B------:R1:W-:Y:S01]  /*80e0*/  MUFU.EX2 R30, R8 ;  /* 0x00000008001e7308 */ /* 0x0003e20000000800 */
[----:B------:R-:W-:-:S02]  /*80f0*/  IMAD.MOV.U32 R45, RZ, RZ, R9 ;  /* 0x000000ffff2d7224 */ /* 0x000fc400078e0009 */
[----:B------:R-:W-:Y:S01]  /*8100*/  IMAD.MOV.U32 R55, RZ, RZ, R34 ;  /* 0x000000ffff377224 */ /* 0x000fe200078e0022 */
[----:B------:R-:W-:Y:S01]  /*8110*/  MOV R48, R33 ;  /* 0x0000002100307202 */ /* 0x000fe20000000f00 */
[----:B------:R-:W-:Y:S01]  /*8120*/  IMAD.MOV.U32 R49, RZ, RZ, R32 ;  /* 0x000000ffff317224 */ /* 0x000fe200078e0020 */
[C---:B------:R-:W-:Y:S07]  /*8130*/  HMMA.16816.F32 R16, R4.reuse, R50, R64 ;  /* 0x000000320410723c */ /* 0x040fee0000001840 */
[----:B------:R-:W-:Y:S01]  /*8140*/  IMAD.MOV.U32 R67, RZ, RZ, R35 ;  /* 0x000000ffff437224 */ /* 0x000fe200078e0023 */
[----:B------:R-:W-:Y:S01]  /*8150*/  HMMA.16816.F32 R108, R4, R52, R108 ;  /* 0x00000034046c723c */ /* 0x000fe2000000186c */
[----:B------:R-:W-:Y:S01]  /*8160*/  IMAD.MOV.U32 R66, RZ, RZ, R38 ;  /* 0x000000ffff427224 */ /* 0x000fe200078e0026 */
[----:B------:R-:W-:Y:S01]  /*8170*/  MOV R65, R10 ;  /* 0x0000000a00417202 */ /* 0x000fe20000000f00 */
[----:B-1----:R-:W-:Y:S01]  /*8180*/  FFMA.FTZ R8, R189, c[0x0][0x2d0], -R2 ;  /* 0x0000b400bd087a23 */ /* 0x002fe20000010802 */
[----:B------:R-:W-:Y:S01]  /*8190*/  MOV R50, R161 ;  /* 0x000000a100327202 */ /* 0x000fe20000000f00 */
[----:B------:R-:W-:-:S02]  /*81a0*/  IMAD.MOV.U32 R64, RZ, RZ, R11 ;  /* 0x000000ffff407224 */ /* 0x000fc400078e000b */
[----:B------:R1:W-:Y:S01]  /*81b0*/  MUFU.EX2 R32, R8 ;  /* 0x0000000800207308 */ /* 0x0003e20000000800 */
[----:B------:R-:W-:Y:S01]  /*81c0*/  MOV R53, R36 ;  /* 0x0000002400357202 */ /* 0x000fe20000000f00 */
[----:B------:R-:W-:Y:S01]  /*81d0*/  IMAD.MOV.U32 R52, RZ, RZ, R37 ;  /* 0x000000ffff347224 */ /* 0x000fe200078e0025 */
[----:B------:R-:W-:Y:S01]  /*81e0*/  HMMA.16816.F32 R140, R4, R144, R140 ;  /* 0x00000090048c723c */ /* 0x000fe2000000188c */
[----:B------:R-:W-:-:S07]  /*81f0*/  IMAD.MOV.U32 R51, RZ, RZ, R162 ;  /* 0x000000ffff337224 */ /* 0x000fce00078e00a2 */
[----:B------:R-:W-:Y:S01]  /*8200*/  HMMA.16816.F32 R144, R4, R146, R88 ;  /* 0x000000920490723c */ /* 0x000fe20000001858 */
[----:B-1----:R-:W-:-:S07]  /*8210*/  FFMA.FTZ R8, R193, c[0x0][0x2d0], -R2 ;  /* 0x0000b400c1087a23 */ /* 0x002fce0000010802 */
[----:B------:R-:W-:Y:S01]  /*8220*/  HMMA.16816.F32 R20, R4, R56, R84 ;  /* 0x000000380414723c */ /* 0x000fe20000001854 */
[----:B------:R1:W-:Y:S02]  /*8230*/  MUFU.EX2 R35, R8 ;  /* 0x0000000800237308 */ /* 0x0003e40000000800 */
[----:B-1----:R-:W-:-:S06]  /*8240*/  FFMA.FTZ R8, R194, c[0x0][0x2d0], -R2 ;  /* 0x0000b400c2087a23 */ /* 0x002fcc0000010802 */
[----:B------:R1:W-:Y:S02]  /*8250*/  MUFU.EX2 R36, R8 ;  /* 0x0000000800247308 */ /* 0x0003e40000000800 */
[----:B-1----:R-:W-:-:S06]  /*8260*/  FFMA.FTZ R8, R195, c[0x0][0x2d0], -R2 ;  /* 0x0000b400c3087a23 */ /* 0x002fcc0000010802 */
[----:B------:R1:W-:Y:S02]  /*8270*/  MUFU.EX2 R37, R8 ;  /* 0x0000000800257308 */ /* 0x0003e40000000800 */
[----:B-1----:R-:W-:-:S06]  /*8280*/  FFMA.FTZ R8, R196, c[0x0][0x2d0], -R2 ;  /* 0x0000b400c4087a23 */ /* 0x002fcc0000010802 */
[----:B------:R1:W2:Y:S02]  /*8290*/  MUFU.EX2 R39, R8 ;  /* 0x0000000800277308 */ /* 0x0002a40000000800 */
[----:B-1----:R-:W-:-:S06]  /*82a0*/  FFMA.FTZ R8, R183, c[0x0][0x2d0], -R0 ;  /* 0x0000b400b7087a23 */ /* 0x002fcc0000010800 */
[----:B------:R1:W-:Y:S02]  /*82b0*/  MUFU.EX2 R29, R8 ;  /* 0x00000008001d7308 */ /* 0x0003e40000000800 */
[----:B-1----:R-:W-:-:S06]  /*82c0*/  FFMA.FTZ R8, R182, c[0x0][0x2d0], -R0 ;  /* 0x0000b400b6087a23 */ /* 0x002fcc0000010800 */
[----:B------:R1:W3:Y:S02]  /*82d0*/  MUFU.EX2 R31, R8 ;  /* 0x00000008001f7308 */ /* 0x0002e40000000800 */
[----:B-1----:R-:W-:-:S06]  /*82e0*/  FFMA.FTZ R8, R181, c[0x0][0x2d0], -R0 ;  /* 0x0000b400b5087a23 */ /* 0x002fcc0000010800 */
[----:B------:R1:W-:Y:S02]  /*82f0*/  MUFU.EX2 R33, R8 ;  /* 0x0000000800217308 */ /* 0x0003e40000000800 */
[----:B-1----:R-:W-:Y:S01]  /*8300*/  FFMA.FTZ R8, R160, c[0x0][0x2d0], -R0 ;  /* 0x0000b400a0087a23 */ /* 0x002fe20000010800 */
[----:B------:R-:W-:Y:S01]  /*8310*/  UIMAD.WIDE.U32 UR22, UR19, UR4, URZ ;  /* 0x00000004131672a5 */ /* 0x000fe2000f8e003f */
[----:B------:R-:W-:-:S04]  /*8320*/  PLOP3.LUT P0, PT, PT, PT, UP1, 0x40, 0x0 ;  /* 0x000000000000781c */ /* 0x000fc80003f0e818 */
[----:B------:R1:W4:Y:S01]  /*8330*/  MUFU.EX2 R28, R8 ;  /* 0x00000008001c7308 */ /* 0x0003220000000800 */
[----:B--2---:R-:W-:Y:S01]  /*8340*/  F2FP.PACK_AB R160, R39, R37 ;  /* 0x0000002527a0723e */ /* 0x004fe200000000ff */
[--C-:B-1----:R-:W-:Y:S02]  /*8350*/  FFMA.FTZ R8, R200, c[0x0][0x2d0], -R2.reuse ;  /* 0x0000b400c8087a23 */ /* 0x102fe40000010802 */
[----:B------:R-:W-:-:S04]  /*8360*/  FFMA.FTZ R2, R197, c[0x0][0x2d0], -R2 ;  /* 0x0000b400c5027a23 */ /* 0x000fc80000010802 */
[----:B------:R1:W-:Y:S08]  /*8370*/  MUFU.EX2 R38, R8 ;  /* 0x0000000800267308 */ /* 0x0003f00000000800 */
[----:B------:R2:W2:Y:S01]  /*8380*/  MUFU.EX2 R34, R2 ;  /* 0x0000000200227308 */ /* 0x0004a20000000800 */
[----:B-1----:R-:W-:Y:S07]  /*8390*/  HMMA.16816.F32 R8, R4, R58, R156 ;  /* 0x0000003a0408723c */ /* 0x002fee000000189c */
[----:B------:R-:W-:Y:S01]  /*83a0*/  F2FP.PACK_AB R4, R32, R30 ;  /* 0x0000001e2004723e */ /* 0x000fe200000000ff */
[----:B--2---:R-:W-:Y:S01]  /*83b0*/  FFMA.FTZ R2, R163, c[0x0][0x2d0], -R0 ;  /* 0x0000b400a3027a23 */ /* 0x004fe20000010800 */
[----:B------:R-:W-:-:S02]  /*83c0*/  F2FP.PACK_AB R6, R36, R35 ;  /* 0x000000232406723e */ /* 0x000fc400000000ff */
[----:B---3--:R-:W-:Y:S01]  /*83d0*/  F2FP.PACK_AB R5, R31, R29 ;  /* 0x0000001d1f05723e */ /* 0x008fe200000000ff */
[----:B------:R1:W-:Y:S01]  /*83e0*/  MUFU.EX2 R27, R2 ;  /* 0x00000002001b7308 */ /* 0x0003e20000000800 */
[----:B----4-:R-:W-:Y:S01]  /*83f0*/  F2FP.PACK_AB R7, R28, R33 ;  /* 0x000000211c07723e */ /* 0x010fe200000000ff */
[----:B------:R-:W-:Y:S01]  /*8400*/  @UP2 USHF.R.U32.HI UR19, URZ, UR5, UR23 ;  /* 0x000000053f132299 */ /* 0x000fe20008011617 */
[----:B------:R-:W-:-:S05]  /*8410*/  F2FP.PACK_AB R162, R34, R38 ;  /* 0x0000002622a2723e */ /* 0x000fca00000000ff */
[----:B------:R-:W-:Y:S01]  /*8420*/  HMMA.16816.F32 R108, R4, R60, R108 ;  /* 0x0000003c046c723c */ /* 0x000fe2000000186c */
[----:B-1----:R-:W-:-:S07]  /*8430*/  FFMA.FTZ R2, R168, c[0x0][0x2d0], -R0 ;  /* 0x0000b400a8027a23 */ /* 0x002fce0000010800 */
[C---:B------:R-:W-:Y:S01]  /*8440*/  HMMA.16816.F32 R12, R4.reuse, R62, R12 ;  /* 0x0000003e040c723c */ /* 0x040fe2000000180c */
[----:B------:R1:W2:Y:S07]  /*8450*/  MUFU.EX2 R26, R2 ;  /* 0x00000002001a7308 */ /* 0x0002ae0000000800 */
[C---:B------:R-:W-:Y:S08]  /*8460*/  HMMA.16816.F32 R124, R4.reuse, R80, R124 ;  /* 0x00000050047c723c */ /* 0x040ff0000000187c */
[----:B------:R-:W-:Y:S01]  /*8470*/  HMMA.16816.F32 R16, R4, R82, R16 ;  /* 0x000000520410723c */ /* 0x000fe20000001810 */
[--C-:B-1----:R-:W-:Y:S01]  /*8480*/  FFMA.FTZ R2, R169, c[0x0][0x2d0], -R0.reuse ;  /* 0x0000b400a9027a23 */ /* 0x102fe20000010800 */
[----:B--2---:R-:W-:Y:S01]  /*8490*/  F2FP.PACK_AB R161, R26, R27 ;  /* 0x0000001b1aa1723e */ /* 0x004fe200000000ff */
[----:B------:R-:W-:-:S02]  /*84a0*/  FFMA.FTZ R0, R170, c[0x0][0x2d0], -R0 ;  /* 0x0000b400aa007a23 */ /* 0x000fc40000010800 */
[----:B------:R1:W-:Y:S03]  /*84b0*/  MUFU.EX2 R25, R2 ;  /* 0x0000000200197308 */ /* 0x0003e60000000800 */
[C---:B------:R-:W-:Y:S05]  /*84c0*/  HMMA.16816.F32 R140, R4.reuse, R92, R140 ;  /* 0x0000005c048c723c */ /* 0x040fea000000188c */
[----:B------:R2:W3:Y:S03]  /*84d0*/  MUFU.EX2 R24, R0 ;  /* 0x0000000000187308 */ /* 0x0004e60000000800 */
[----:B------:R-:W-:Y:S01]  /*84e0*/  HMMA.16816.F32 R144, R4, R94, R144 ;  /* 0x0000005e0490723c */ /* 0x000fe20000001890 */
[----:B-1----:R-:W-:-:S07]  /*84f0*/  FADD.FTZ R2, R51, R50 ;  /* 0x0000003233027221 */ /* 0x002fce0000010000 */
[C---:B------:R-:W-:Y:S01]  /*8500*/  HMMA.16816.F32 R20, R4.reuse, R100, R20 ;  /* 0x000000640414723c */ /* 0x040fe20000001814 */
[----:B------:R-:W-:Y:S01]  /*8510*/  IMAD.MOV.U32 R51, RZ, RZ, R64 ;  /* 0x000000ffff337224 */ /* 0x000fe200078e0040 */
[----:B------:R-:W-:Y:S01]  /*8520*/  MOV R64, R66 ;  /* 0x0000004200407202 */ /* 0x000fe20000000f00 */
[----:B------:R-:W-:Y:S02]  /*8530*/  IMAD.MOV.U32 R50, RZ, RZ, R65 ;  /* 0x000000ffff327224 */ /* 0x000fe400078e0041 */
[----:B------:R-:W-:Y:S01]  /*8540*/  IMAD.MOV.U32 R65, RZ, RZ, R67 ;  /* 0x000000ffff417224 */ /* 0x000fe200078e0043 */
[----:B------:R-:W-:Y:S01]  /*8550*/  MOV R67, R49 ;  /* 0x0000003100437202 */ /* 0x000fe20000000f00 */
[----:B--2---:R-:W-:Y:S01]  /*8560*/  FADD.FTZ R0, R51, R50 ;  /* 0x0000003233007221 */ /* 0x004fe20000010000 */
[----:B------:R-:W-:Y:S01]  /*8570*/  HMMA.16816.F32 R8, R4, R102, R8 ;  /* 0x000000660408723c */ /* 0x000fe20000001808 */
[----:B------:R-:W-:Y:S01]  /*8580*/  IMAD.MOV.U32 R66, RZ, RZ, R48 ;  /* 0x000000ffff427224 */ /* 0x000fe200078e0030 */
[----:B---3--:R-:W-:Y:S01]  /*8590*/  F2FP.PACK_AB R163, R24, R25 ;  /* 0x0000001918a3723e */ /* 0x008fe200000000ff */
[----:B------:R-:W-:Y:S01]  /*85a0*/  IMAD.MOV.U32 R48, RZ, RZ, R54 ;  /* 0x000000ffff307224 */ /* 0x000fe200078e0036 */
[----:B------:R-:W-:Y:S01]  /*85b0*/  MOV R54, R217 ;  /* 0x000000d900367202 */ /* 0x000fe20000000f00 */
[----:B------:R-:W-:Y:S01]  /*85c0*/  FADD.FTZ R2, R213, R2 ;  /* 0x00000002d5027221 */ /* 0x000fe20000010000 */
[----:B------:R1:W5:Y:S01]  /*85d0*/  LDL.LU R217, [R1+0x4c] ;  /* 0x00004c0001d97983 */ /* 0x0003620000300800 */
[----:B------:R-:W-:-:S02]  /*85e0*/  FADD.FTZ R4, R214, R215 ;  /* 0x000000d7d6047221 */ /* 0x000fc40000010000 */
[----:B------:R-:W-:Y:S01]  /*85f0*/  FADD.FTZ R0, R208, R0 ;  /* 0x00000000d0007221 */ /* 0x000fe20000010000 */
[----:B------:R-:W-:Y:S01]  /*8600*/  UIADD3 UR4, UR18, UR19, URZ ;  /* 0x0000001312047290 */ /* 0x000fe2000fffe03f */
[----:B------:R-:W-:Y:S01]  /*8610*/  FADD.FTZ R4, R64, R4 ;  /* 0x0000000440047221 */ /* 0x000fe20000010000 */
[----:B------:R-:W-:Y:S01]  /*8620*/  HMMA.16816.F32 R108, R160, R112, R108 ;  /* 0x00000070a06c723c */ /* 0x000fe2000000186c */
[----:B------:R-:W-:Y:S02]  /*8630*/  IMAD.MOV.U32 R49, RZ, RZ, R44 ;  /* 0x000000ffff317224 */ /* 0x000fe400078e002c */
[----:B------:R-:W-:Y:S02]  /*8640*/  FADD.FTZ R2, R65, R2 ;  /* 0x0000000241027221 */ /* 0x000fe40000010000 */
[----:B------:R-:W-:Y:S02]  /*8650*/  IMAD.MOV.U32 R44, RZ, RZ, R216 ;  /* 0x000000ffff2c7224 */ /* 0x000fe400078e00d8 */
[----:B------:R-:W-:Y:S01]  /*8660*/  FADD.FTZ R0, R66, R0 ;  /* 0x0000000042007221 */ /* 0x000fe20000010000 */
[----:B------:R1:W5:Y:S01]  /*8670*/  LDL.LU R216, [R1+0x48] ;  /* 0x0000480001d87983 */ /* 0x0003620000300800 */
[----:B------:R-:W-:-:S02]  /*8680*/  FADD.FTZ R4, R67, R4 ;  /* 0x0000000443047221 */ /* 0x000fc40000010000 */
[----:B------:R-:W-:Y:S01]  /*8690*/  FADD.FTZ R7, R55, R54 ;  /* 0x0000003637077221 */ /* 0x000fe20000010000 */
[----:B------:R1:W5:Y:S01]  /*86a0*/  LDL.LU R215, [R1+0x44] ;  /* 0x0000440001d77983 */ /* 0x0003620000300800 */
[----:B------:R-:W-:Y:S01]  /*86b0*/  FADD.FTZ R2, R48, R2 ;  /* 0x0000000230027221 */ /* 0x000fe20000010000 */
[C---:B------:R-:W-:Y:S01]  /*86c0*/  HMMA.16816.F32 R124, R160.reuse, R128, R124 ;  /* 0x00000080a07c723c */ /* 0x040fe2000000187c */
[----:B------:R-:W-:Y:S01]  /*86d0*/  FADD.FTZ R0, R49, R0 ;  /* 0x0000000031007221 */ /* 0x000fe20000010000 */
[----:B------:R1:W5:Y:S01]  /*86e0*/  LDL.LU R214, [R1+0x40] ;  /* 0x0000400001d67983 */ /* 0x0003620000300800 */
[----:B------:R-:W-:Y:S02]  /*86f0*/  FADD.FTZ R4, R44, R4 ;  /* 0x000000042c047221 */ /* 0x000fe40000010000 */
[----:B------:R-:W-:Y:S01]  /*8700*/  FADD.FTZ R7, R46, R7 ;  /* 0x000000072e077221 */ /* 0x000fe20000010000 */
[----:B------:R1:W5:Y:S01]  /*8710*/  LDL.LU R213, [R1+0x3c] ;  /* 0x00003c0001d57983 */ /* 0x0003620000300800 */
[----:B------:R-:W-:Y:S01]  /*8720*/  FADD.FTZ R2, R45, R2 ;  /* 0x000000022d027221 */ /* 0x000fe20000010000 */
[----:B------:R-:W-:Y:S01]  /*8730*/  ULDC UR18, c[0x0][0x328] ;  /* 0x0000ca0000127ab9 */ /* 0x000fe20000000800 */
[----:B------:R-:W-:Y:S01]  /*8740*/  FADD.FTZ R0, R47, R0 ;  /* 0x000000002f007221 */ /* 0x000fe20000010000 */
[----:B------:R1:W5:Y:S01]  /*8750*/  LDL.LU R208, [R1+0x38] ;  /* 0x0000380001d07983 */ /* 0x0003620000300800 */
[----:B------:R-:W-:Y:S01]  /*8760*/  FADD.FTZ R6, R252, R4 ;  /* 0x00000004fc067221 */ /* 0x000fe20000010000 */
[----:B------:R-:W-:Y:S01]  /*8770*/  HMMA.16816.F32 R112, R160, R114, R12 ;  /* 0x00000072a070723c */ /* 0x000fe2000000180c */
        /* <DEDUP_REMOVED lines=74> */
[----:B------:R-:W-:Y:S01]  /*8c20*/  FADD.FTZ R0, R24, R0 ;  /* 0x0000000018007221 */ /* 0x000fe20000010000 */
[----:B------:R1:W-:Y:S04]  /*8c30*/  STL [R1+0x14], R5 ;  /* 0x0000140501007387 */ /* 0x0003e80000100800 */
[----:B------:R1:W-:Y:S04]  /*8c40*/  STL [R1+0x18], R4 ;  /* 0x0000180401007387 */ /* 0x0003e80000100800 */
[----:B------:R1:W-:Y:S04]  /*8c50*/  STL [R1+0x1c], R2 ;  /* 0x00001c0201007387 */ /* 0x0003e80000100800 */
[----:B------:R1:W-:Y:S01]  /*8c60*/  STL [R1+0x20], R0 ;  /* 0x0000200001007387 */ /* 0x0003e20000100800 */
[----:B------:R-:W-:Y:S01]  /*8c70*/  HMMA.16816.F32 R128, R160, R130, R16 ;  /* 0x00000082a080723c */ /* 0x000fe20000001810 */
[----:B------:R-:W-:Y:S01]  /*8c80*/  UIADD3 UR18, UR4, UR18, URZ ;  /* 0x0000001204127290 */ /* 0x000fe2000fffe03f */
[----:B------:R-:W-:-:S06]  /*8c90*/  IADD3 R227, R229, -0x2, RZ ;  /* 0xfffffffee5e37810 */ /* 0x000fcc0007ffe0ff */
[C---:B------:R-:W-:Y:S08]  /*8ca0*/  HMMA.16816.F32 R140, R160.reuse, R76, R140 ;  /* 0x0000004ca08c723c */ /* 0x040ff0000000188c */
[C---:B------:R-:W-:Y:S08]  /*8cb0*/  HMMA.16816.F32 R144, R160.reuse, R78, R144 ;  /* 0x0000004ea090723c */ /* 0x040ff00000001890 */
[C---:B------:R-:W-:Y:S08]  /*8cc0*/  HMMA.16816.F32 R156, R160.reuse, R96, R20 ;  /* 0x00000060a09c723c */ /* 0x040ff00000001814 */
[----:B------:R-:W-:Y:S01]  /*8cd0*/  HMMA.16816.F32 R160, R160, R98, R8 ;  /* 0x00000062a0a0723c */ /* 0x000fe20000001808 */
[----:B------:R-:W-:Y:S07]  /*8ce0*/  @P0 BRA `(.L_x_516) ;  /* 0x0000016000000947 */ /* 0x000fee0003800000 */
[----:B-1----:R-:W-:Y:S01]  /*8cf0*/  ISETP.LT.AND P0, PT, RZ, UR4, PT ;  /* 0x00000004ff007c0c */ /* 0x002fe2000bf01270 */
[----:B------:R-:W-:-:S12]  /*8d00*/  UIADD3 UR19, UR4, -0x1, URZ ;  /* 0xffffffff04137890 */ /* 0x000fd8000fffe03f */
[----:B------:R-:W-:Y:S05]  /*8d10*/  @P0 BRA `(.L_x_517) ;  /* 0x0000009000000947 */ /* 0x000fea0003800000 */
[----:B------:R-:W-:Y:S02]  /*8d20*/  UMOV UR19, 0x1 ;  /* 0x0000000100137882 */ /* 0x000fe40000000000 */
[----:B------:R-:W-:Y:S02]  /*8d30*/  ULDC UR5, c[0x0][0x32c] ;  /* 0x0000cb0000057ab9 */ /* 0x000fe40000000800 */
[----:B------:R-:W-:Y:S02]  /*8d40*/  UISETP.NE.AND UP0, UPT, UR19, UR5, UPT ;  /* 0x000000051300728c */ /* 0x000fe4000bf05270 */
[----:B------:R-:W-:-:S03]  /*8d50*/  UIADD3 UR19, -UR4, URZ, URZ ;  /* 0x0000003f04137290 */ /* 0x000fc6000fffe13f */
[----:B------:R-:W-:Y:S02]  /*8d60*/  ULDC.64 UR4, c[0x0][0x330] ;  /* 0x0000cc0000047ab9 */ /* 0x000fe40000000a00 */
[----:B------:R-:W-:-:S04]  /*8d70*/  UIMAD.WIDE.U32 UR22, UR19, UR4, URZ ;  /* 0x00000004131672a5 */ /* 0x000fc8000f8e003f */
[----:B------:R-:W-:-:S04]  /*8d80*/  @UP0 USHF.R.U32.HI UR19, URZ, UR5, UR23 ;  /* 0x000000053f130299 */ /* 0x000fc80008011617 */
[----:B------:R-:W-:Y:S01]  /*8d90*/  ULOP3.LUT UR19, URZ, UR19, URZ, 0x33, !UPT ;  /* 0x000000133f137292 */ /* 0x000fe2000f8e333f */
[----:B------:R-:W-:Y:S05]  /*8da0*/  BRA `(.L_x_518) ;  /* 0x0000006000007947 */ /* 0x000fea0003800000 */
.L_x_517:
[----:B------:R-:W-:Y:S02]  /*8db0*/  UMOV UR5, 0x1 ;  /* 0x0000000100057882 */ /* 0x000fe40000000000 */
[----:B------:R-:W-:Y:S02]  /*8dc0*/  ULDC UR4, c[0x0][0x32c] ;  /* 0x0000cb0000047ab9 */ /* 0x000fe40000000800 */
[----:B------:R-:W-:-:S03]  /*8dd0*/  UISETP.NE.AND UP0, UPT, UR5, UR4, UPT ;  /* 0x000000040500728c */ /* 0x000fc6000bf05270 */
[----:B------:R-:W-:Y:S02]  /*8de0*/  ULDC.64 UR4, c[0x0][0x330] ;  /* 0x0000cc0000047ab9 */ /* 0x000fe40000000a00 */
[----:B------:R-:W-:-:S06]  /*8df0*/  UIMAD.WIDE.U32 UR22, UR19, UR4, URZ ;  /* 0x00000004131672a5 */ /* 0x000fcc000f8e003f */
[----:B------:R-:W-:Y:S02]  /*8e00*/  @UP0 USHF.R.U32.HI UR19, URZ, UR5, UR23 ;  /* 0x000000053f130299 */ /* 0x000fe40008011617 */
.L_x_518:
[----:B------:R-:W-:Y:S02]  /*8e10*/  ULDC UR4, c[0x0][0x32c] ;  /* 0x0000cb0000047ab9 */ /* 0x000fe40000000800 */
[----:B------:R-:W-:-:S04]  /*8e20*/  UIMAD UR4, UR19, UR4, UR4 ;  /* 0x00000004130472a4 */ /* 0x000fc8000f8e0204 */
[----:B------:R-:W-:-:S04]  /*8e30*/  UISETP.LT.AND UP0, UPT, UR18, UR4, UPT ;  /* 0x000000041200728c */ /* 0x000fc8000bf01270 */
[----:B------:R-:W-:-:S03]  /*8e40*/  USEL UR18, UR18, UR4, UP0 ;  /* 0x0000000412127287 */ /* 0x000fc60008000000 */
.L_x_516:
[----:B-1----:R-:W2:Y:S01]  /*8e50*/  LDL R0, [R1+0x28] ;  /* 0x0000280001007983 */ /* 0x002ea20000100800 */
[----:B------:R-:W-:-:S04]  /*8e60*/  UIMAD.WIDE UR18, UR18, 0x2aaaaaab, URZ ;  /* 0x2aaaaaab121278a5 */ /* 0x000fc8000f8e023f */
[----:B------:R-:W-:-:S04]  /*8e70*/  USHF.R.U32.HI UR5, URZ, 0x1f, UR19 ;  /* 0x0000001f3f057899 */ /* 0x000fc80008011613 */
[----:B------:R-:W-:Y:S01]  /*8e80*/  ULEA.HI.SX32 UR5, UR19, UR5, 0x1c ;  /* 0x0000000513057291 */ /* 0x000fe2000f8fe23f */
[----:B--2---:R-:W1:Y:S03]  /*8e90*/  R2UR UR4, R0 ;  /* 0x00000000000473c2 */ /* 0x004e6600000e0000 */
[----:B-1----:R-:W-:-:S04]  /*8ea0*/  UISETP.LT.AND UP0, UPT, UR4, UR5, UPT ;  /* 0x000000050400728c */ /* 0x002fc8000bf01270 */
[----:B------:R-:W-:-:S06]  /*8eb0*/  USEL UR4, UR4, UR5, !UP0 ;  /* 0x0000000504047287 */ /* 0x000fcc000c000000 */
[----:B------:R-:W-:-:S13]  /*8ec0*/  ISETP.GE.AND P0, PT, R227, UR4, PT ;  /* 0x00000004e3007c0c */ /* 0x000fda000bf06270 */
[----:B------:R-:W-:Y:S05]  /*8ed0*/  @!P0 BRA `(.L_x_519) ;  /* 0x00006af000008947 */ /* 0x000fea0003800000 */
[----:B------:R-:W-:Y:S01]  /*8ee0*/  IMAD.MOV.U32 R101, RZ, RZ, R71 ;  /* 0x000000ffff657224 */ /* 0x000fe200078e0047 */
[----:B------:R-:W-:Y:S01]  /*8ef0*/  MOV R103, R3 ;  /* 0x0000000300677202 */ /* 0x000fe20000000f00 */
[----:B------:R-:W-:Y:S01]  /*8f00*/  IMAD.MOV.U32 R100, RZ, RZ, R72 ;  /* 0x000000ffff647224 */ /* 0x000fe200078e0048 */
[----:B------:R-:W-:Y:S02]  /*8f10*/  MOV R102, R70 ;  /* 0x0000004600667202 */ /* 0x000fe40000000f00 */
.L_x_538:
[----:B------:R-:W2:Y:S01]  /*8f20*/  LDL R230, [R1+0x28] ;  /* 0x0000280001e67983 */ /* 0x000ea20000100800 */
[----:B------:R-:W-:Y:S04]  /*8f30*/  DEPBAR.LE SB0, 0x0 ;  /* 0x000080000000791a */ /* 0x000fe80000000000 */
[----:B------:R-:W-:Y:S06]  /*8f40*/  BAR.SYNC.DEFER_BLOCKING 0x0 ;  /* 0x0000000000007b1d */ /* 0x000fec0000010000 */
[----:B-1---5:R1:W3:Y:S04]  /*8f50*/  LDSM.16.M88.4 R96, [R215+0x6100] ;  /* 0x00610000d760783b */ /* 0x0222e80000000200 */
[----:B------:R1:W4:Y:S04]  /*8f60*/  LDSM.16.M88.4 R92, [R215+0x8100] ;  /* 0x00810000d75c783b */ /* 0x0003280000000200 */
[----:B------:R1:W1:Y:S04]  /*8f70*/  LDSM.16.M88.4 R16, [R208+0x3100] ;  /* 0x00310000d010783b */ /* 0x0002680000000200 */
[----:B------:R1:W1:Y:S04]  /*8f80*/  LDSM.16.M88.4 R32, [R208+0x3900] ;  /* 0x00390000d020783b */ /* 0x0002680000000200 */
[----:B------:R1:W1:Y:S04]  /*8f90*/  LDSM.16.M88.4 R48, [R208+0x4100] ;  /* 0x00410000d030783b */ /* 0x0002680000000200 */
[----:B------:R1:W1:Y:S04]  /*8fa0*/  LDSM.16.M88.4 R64, [R208+0x4900] ;  /* 0x00490000d040783b */ /* 0x0002680000000200 */
[----:B------:R1:W1:Y:S04]  /*8fb0*/  LDSM.16.M88.4 R80, [R208+0x5100] ;  /* 0x00510000d050783b */ /* 0x0002680000000200 */
[----:B------:R1:W1:Y:S04]  /*8fc0*/  LDSM.16.M88.4 R168, [R208+0x5900] ;  /* 0x00590000d0a8783b */ /* 0x0002680000000200 */
[----:B------:R1:W1:Y:S04]  /*8fd0*/  LDSM.16.M88.4 R172, [R218+0x6100] ;  /* 0x00610000daac783b */ /* 0x0002680000000200 */
[----:B------:R1:W1:Y:S04]  /*8fe0*/  LDSM.16.M88.4 R180, [R218+0x8100] ;  /* 0x00810000dab4783b */ /* 0x0002680000000200 */
[----:B------:R1:W1:Y:S04]  /*8ff0*/  LDSM.16.M88.4 R176, [R219] ;  /* 0x00000000dbb0783b */ /* 0x0002680000000200 */
[----:B------:R1:W1:Y:S04]  /*9000*/  LDSM.16.M88.4 R184, [R224] ;  /* 0x00000000e0b8783b */ /* 0x0002680000000200 */
[----:B------:R1:W1:Y:S04]  /*9010*/  LDSM.16.M88.4 R188, [R223] ;  /* 0x00000000dfbc783b */ /* 0x0002680000000200 */
[----:B------:R1:W1:Y:S04]  /*9020*/  LDSM.16.M88.4 R192, [R222] ;  /* 0x00000000dec0783b */ /* 0x0002680000000200 */
[----:B------:R1:W1:Y:S04]  /*9030*/  LDSM.16.M88.4 R196, [R221] ;  /* 0x00000000ddc4783b */ /* 0x0002680000000200 */
[----:B------:R1:W1:Y:S01]  /*9040*/  LDSM.16.M88.4 R200, [R220] ;  /* 0x00000000dcc8783b */ /* 0x0002620000000200 */
[----:B--2---:R-:W-:Y:S11]  /*9050*/  ISETP.GT.AND P0, PT, R230, R227, PT ;  /* 0x000000e3e600720c */ /* 0x004ff60003f04270 */
[----:B------:R-:W-:Y:S02]  /*9060*/  @!UPT UIADD3 URZ, URZ, URZ, URZ ;  /* 0x0000003f3f3ff290 */ /* 0x000fe4000fffe03f */
[----:B------:R-:W-:-:S05]  /*9070*/  @P0 BRA `(.L_x_520) ;  /* 0x000002c000000947 */ /* 0x000fca0003800000 */
[----:B-1-34-:R-:W2:Y:S01]  /*9080*/  LDL R15, [R1+0xc] ;  /* 0x00000c00010f7983 */ /* 0x01aea20000100800 */
[----:B------:R-:W-:Y:S01]  /*9090*/  SHF.R.S32.HI R0, RZ, 0x1f, R233 ;  /* 0x0000001fff007819 */ /* 0x000fe200000114e9 */
[C---:B------:R-:W-:Y:S01]  /*90a0*/  IMAD.WIDE.U32 R2, R233.reuse, c[0x0][0x208], RZ ;  /* 0x00008200e9027a25 */ /* 0x040fe200078e00ff */
[----:B------:R-:W-:Y:S03]  /*90b0*/  SHF.R.S32.HI R4, RZ, 0x1f, R228 ;  /* 0x0000001fff047819 */ /* 0x000fe600000114e4 */
[----:B------:R-:W-:Y:S02]  /*90c0*/  IMAD R0, R0, c[0x0][0x208], RZ ;  /* 0x0000820000007a24 */ /* 0x000fe400078e02ff */
[----:B------:R-:W-:Y:S02]  /*90d0*/  IMAD R4, R4, c[0x0][0x218], RZ ;  /* 0x0000860004047a24 */ /* 0x000fe400078e02ff */
[----:B------:R-:W-:Y:S02]  /*90e0*/  IMAD R0, R233, c[0x0][0x20c], R0 ;  /* 0x00008300e9007a24 */ /* 0x000fe400078e0200 */
[C---:B------:R-:W-:Y:S02]  /*90f0*/  IMAD R4, R228.reuse, c[0x0][0x21c], R4 ;  /* 0x00008700e4047a24 */ /* 0x040fe400078e0204 */
[----:B------:R-:W-:Y:S04]  /*9100*/  IMAD.IADD R3, R3, 0x1, R0 ;  /* 0x0000000103037824 */ /* 0x000fe800078e0200 */
[----:B------:R-:W-:Y:S05]  /*9110*/  IMAD.WIDE.U32 R2, R228, c[0x0][0x218], R2 ;  /* 0x00008600e4027a25 */ /* 0x000fea00078e0002 */
[----:B------:R-:W-:Y:S04]  /*9120*/  IADD3 R0, P0, R2, UR20, RZ ;  /* 0x0000001402007c10 */ /* 0x000fe8000ff1e0ff */
[----:B------:R-:W-:Y:S02]  /*9130*/  IADD3.X R3, R3, UR12, R4, P0, !PT ;  /* 0x0000000c03037c10 */ /* 0x000fe400087fe404 */
[C---:B------:R-:W-:Y:S04]  /*9140*/  LEA R2, P0, R0.reuse, c[0x0][0x1f8], 0x1 ;  /* 0x00007e0000027a11 */ /* 0x040fe800078008ff */
[----:B------:R-:W-:Y:S01]  /*9150*/  LEA.HI.X R0, R0, c[0x0][0x1fc], R3, 0x1, P0 ;  /* 0x00007f0000007a11 */ /* 0x000fe200000f0c03 */
[----:B------:R-:W1:Y:S04]  /*9160*/  SHFL.IDX PT, R4, R2, RZ, 0x181f ;  /* 0x00181fff02047589 */ /* 0x000e6800000e0000 */
[----:B------:R-:W-:Y:S04]  /*9170*/  SHFL.IDX PT, R3, R0, RZ, 0x181f ;  /* 0x00181fff00037589 */ /* 0x000fe800000e0000 */
[----:B------:R-:W-:Y:S04]  /*9180*/  SHFL.IDX PT, R10, R2, 0x1, 0x181f ;  /* 0x00381f00020a7f89 */ /* 0x000fe800000e0000 */
[----:B------:R-:W3:Y:S04]  /*9190*/  SHFL.IDX PT, R8, R2, 0x2, 0x181f ;  /* 0x00581f0002087f89 */ /* 0x000ee800000e0000 */
[----:B------:R-:W-:Y:S04]  /*91a0*/  SHFL.IDX PT, R7, R0, 0x1, 0x181f ;  /* 0x00381f0000077f89 */ /* 0x000fe800000e0000 */
[----:B------:R-:W4:Y:S04]  /*91b0*/  SHFL.IDX PT, R6, R2, 0x3, 0x181f ;  /* 0x00781f0002067f89 */ /* 0x000f2800000e0000 */
[----:B------:R-:W-:Y:S04]  /*91c0*/  SHFL.IDX PT, R9, R2, 0x4, 0x181f ;  /* 0x00981f0002097f89 */ /* 0x000fe800000e0000 */
[----:B------:R-:W-:Y:S04]  /*91d0*/  SHFL.IDX PT, R14, R0, 0x2, 0x181f ;  /* 0x00581f00000e7f89 */ /* 0x000fe800000e0000 */
[----:B------:R-:W5:Y:S04]  /*91e0*/  SHFL.IDX PT, R13, R0, 0x3, 0x181f ;  /* 0x00781f00000d7f89 */ /* 0x000f6800000e0000 */
[----:B------:R-:W5:Y:S04]  /*91f0*/  SHFL.IDX PT, R2, R2, 0x5, 0x181f ;  /* 0x00b81f0002027f89 */ /* 0x000f6800000e0000 */
[----:B------:R-:W-:Y:S04]  /*9200*/  SHFL.IDX PT, R12, R0, 0x4, 0x181f ;  /* 0x00981f00000c7f89 */ /* 0x000fe800000e0000 */
[----:B------:R-:W5:Y:S01]  /*9210*/  SHFL.IDX PT, R0, R0, 0x5, 0x181f ;  /* 0x00b81f0000007f89 */ /* 0x000f6200000e0000 */
[-C--:B-1----:R-:W-:Y:S02]  /*9220*/  IADD3 R4, P0, R4, R226.reuse, RZ ;  /* 0x000000e204047210 */ /* 0x082fe40007f1e0ff */
[-C--:B---3--:R-:W-:Y:S02]  /*9230*/  IADD3 R8, P5, R8, R226.reuse, RZ ;  /* 0x000000e208087210 */ /* 0x088fe40007fbe0ff */
[-C--:B----4-:R-:W-:Y:S01]  /*9240*/  IADD3 R6, P2, R6, R226.reuse, RZ ;  /* 0x000000e206067210 */ /* 0x090fe20007f5e0ff */
[--C-:B------:R-:W-:Y:S01]  /*9250*/  IMAD.X R5, R3, 0x1, R225.reuse, P0 ;  /* 0x0000000103057824 */ /* 0x100fe200000e06e1 */
[-C--:B------:R-:W-:Y:S05]  /*9260*/  IADD3 R10, P0, R10, R226.reuse, RZ ;  /* 0x000000e20a0a7210 */ /* 0x080fea0007f1e0ff */
[--C-:B------:R-:W-:Y:S02]  /*9270*/  IMAD.X R11, R7, 0x1, R225.reuse, P0 ;  /* 0x00000001070b7824 */ /* 0x100fe400000e06e1 */
[--C-:B-----5:R-:W-:Y:S01]  /*9280*/  IMAD.X R7, R13, 0x1, R225.reuse, P2 ;  /* 0x000000010d077824 */ /* 0x120fe200010e06e1 */
[-C--:B------:R-:W-:Y:S04]  /*9290*/  IADD3 R2, P0, R2, R226.reuse, RZ ;  /* 0x000000e202027210 */ /* 0x080fe80007f1e0ff */
[-C--:B------:R-:W-:Y:S01]  /*92a0*/  IADD3.X R3, R0, R225.reuse, RZ, P0, !PT ;  /* 0x000000e100037210 */ /* 0x080fe200007fe4ff */
[----:B--2---:R1:W-:Y:S04]  /*92b0*/  LDGSTS.E.BYPASS.LTC128B.128 [R15], [R4.64], !P4 ;  /* 0x00000000040f7fae */ /* 0x0043e8000e101d50 */
[----:B------:R2:W-:Y:S01]  /*92c0*/  LDGSTS.E.BYPASS.LTC128B.128 [R15+0x800], [R10.64], !P4 ;  /* 0x008000000a0f7fae */ /* 0x0005e2000e101d50 */
[----:B-1----:R-:W-:Y:S02]  /*92d0*/  IADD3 R4, P1, R9, R226, RZ ;  /* 0x000000e209047210 */ /* 0x002fe40007f3e0ff */
[----:B------:R-:W-:Y:S03]  /*92e0*/  IADD3.X R9, R14, R225, RZ, P5, !PT ;  /* 0x000000e10e097210 */ /* 0x000fe60002ffe4ff */
[----:B------:R-:W-:Y:S02]  /*92f0*/  IMAD.X R5, R12, 0x1, R225, P1 ;  /* 0x000000010c057824 */ /* 0x000fe400008e06e1 */
[----:B------:R2:W-:Y:S04]  /*9300*/  LDGSTS.E.BYPASS.LTC128B.128 [R15+0x1000], [R8.64], !P4 ;  /* 0x01000000080f7fae */ /* 0x0005e8000e101d50 */
[----:B------:R2:W-:Y:S04]  /*9310*/  LDGSTS.E.BYPASS.LTC128B.128 [R15+0x1800], [R6.64], !P4 ;  /* 0x01800000060f7fae */ /* 0x0005e8000e101d50 */
[----:B------:R2:W-:Y:S04]  /*9320*/  LDGSTS.E.BYPASS.LTC128B.128 [R15+0x2000], [R4.64], !P4 ;  /* 0x02000000040f7fae */ /* 0x0005e8000e101d50 */
[----:B------:R2:W-:Y:S02]  /*9330*/  LDGSTS.E.BYPASS.LTC128B.128 [R15+0x2800], [R2.64], !P4 ;  /* 0x02800000020f7fae */ /* 0x0005e4000e101d50 */
.L_x_520:
[----:B-1-34-:R-:W-:Y:S01]  /*9340*/  LDSM.16.M88.4 R204, [R214+0x5900] ;  /* 0x00590000d6cc783b */ /* 0x01afe20000000200 */
[-C--:B--2---:R-:W-:Y:S03]  /*9350*/  HMMA.16816.F32 R4, R96, R16.reuse, RZ ;  /* 0x000000106004723c */ /* 0x084fe600000018ff */
[----:B------:R-:W-:Y:S04]  /*9360*/  ISETP.GT.AND P0, PT, R227, R230, PT ;  /* 0x000000e6e300720c */ /* 0x000fe80003f04270 */
[----:B------:R-:W0:Y:S01]  /*9370*/  LDGDEPBAR ;  /* 0x00000000000079af */ /* 0x000e220000000000 */
        /* <DEDUP_REMOVED lines=22> */
[----:B------:R-:W-:Y:S01]  /*94e0*/  HMMA.16816.F32 R96, R96, R170, RZ ;  /* 0x000000aa6060723c */ /* 0x000fe200000018ff */
[----:B------:R-:W-:Y:S07]  /*94f0*/  LDSM.16.M88.4 R168, [R216+0x6100] ;  /* 0x00610000d8a8783b */ /* 0x000fee0000000200 */
[-C--:B------:R-:W-:Y:S08]  /*9500*/  HMMA.16816.F32 R4, R172, R176.reuse, R4 ;  /* 0x000000b0ac04723c */ /* 0x080ff00000001804 */
[C---:B------:R-:W-:Y:S08]  /*9510*/  HMMA.16816.F32 R8, R180.reuse, R176, R8 ;  /* 0x000000b0b408723c */ /* 0x040ff00000001808 */
[-C--:B------:R-:W-:Y:S08]  /*9520*/  HMMA.16816.F32 R12, R180, R178.reuse, R12 ;  /* 0x000000b2b40c723c */ /* 0x080ff0000000180c */
        /* <DEDUP_REMOVED lines=24> */
[-C--:B------:R-:W-:Y:S01]  /*96b0*/  HMMA.16816.F32 R92, R180, R202.reuse, R92 ;  /* 0x000000cab45c723c */ /* 0x080fe2000000185c */
[----:B------:R-:W3:Y:S07]  /*96c0*/  LDSM.16.M88.4 R180, [R214+0x5100] ;  /* 0x00510000d6b4783b */ /* 0x000eee0000000200 */
[----:B------:R-:W-:Y:S01]  /*96d0*/  HMMA.16816.F32 R96, R172, R202, R96 ;  /* 0x000000caac60723c */ /* 0x000fe20000001860 */
[----:B------:R-:W-:Y:S08]  /*96e0*/  LDSM.16.M88.4 R172, [R217+0x6100] ;  /* 0x00610000d9ac783b */ /* 0x000ff00000000200 */
[----:B------:R-:W4:Y:S01]  /*96f0*/  LDSM.16.M88.4 R200, [R213] ;  /* 0x00000000d5c8783b */ /* 0x000f220000000200 */
[-C--:B-1----:R-:W-:Y:S08]  /*9700*/  HMMA.16816.F32 R4, R168, R176.reuse, R4 ;  /* 0x000000b0a804723c */ /* 0x082ff00000001804 */
[C---:B--2---:R-:W-:Y:S08]  /*9710*/  HMMA.16816.F32 R8, R184.reuse, R176, R8 ;  /* 0x000000b0b808723c */ /* 0x044ff00000001808 */
[-C--:B------:R-:W-:Y:S08]  /*9720*/  HMMA.16816.F32 R12, R184, R178.reuse, R12 ;  /* 0x000000b2b80c723c */ /* 0x080ff0000000180c */
[C---:B------:R-:W-:Y:S01]  /*9730*/  HMMA.16816.F32 R16, R168.reuse, R178, R16 ;  /* 0x000000b2a810723c */ /* 0x040fe20000001810 */
[----:B------:R-:W1:Y:S07]  /*9740*/  LDSM.16.M88.4 R176, [R217+0x8100] ;  /* 0x00810000d9b0783b */ /* 0x000e6e0000000200 */
[-C--:B---3--:R-:W-:Y:S08]  /*9750*/  HMMA.16816.F32 R20, R168, R188.reuse, R20 ;  /* 0x000000bca814723c */ /* 0x088ff00000001814 */
[C---:B------:R-:W-:Y:S08]  /*9760*/  HMMA.16816.F32 R24, R184.reuse, R188, R24 ;  /* 0x000000bcb818723c */ /* 0x040ff00000001818 */
[-C--:B------:R-:W-:Y:S08]  /*9770*/  HMMA.16816.F32 R28, R184, R190.reuse, R28 ;  /* 0x000000beb81c723c */ /* 0x080ff0000000181c */
[C---:B------:R-:W-:Y:S08]  /*9780*/  HMMA.16816.F32 R32, R168.reuse, R190, R32 ;  /* 0x000000bea820723c */ /* 0x040ff00000001820 */
        /* <DEDUP_REMOVED lines=16> */
[-C--:B------:R-:W-:Y:S08]  /*9890*/  HMMA.16816.F32 R4, R172, R200.reuse, R4 ;  /* 0x000000c8ac04723c */ /* 0x080ff00000001804 */
[C---:B-1----:R-:W-:Y:S08]  /*98a0*/  HMMA.16816.F32 R8, R176.reuse, R200, R8 ;  /* 0x000000c8b008723c */ /* 0x042ff00000001808 */
        /* <DEDUP_REMOVED lines=25> */
[----:B------:R-:W2:Y:S10]  /*9a40*/  MUFU.TANH R2, R10 ;  /* 0x0000000a00027308 */ /* 0x000eb40000002400 */
[----:B------:R3:W4:Y:S10]  /*9a50*/  MUFU.TANH R0, R11 ;  /* 0x0000000b00007308 */ /* 0x0007340000002400 */
[----:B------:R4:W4:Y:S01]  /*9a60*/  MUFU.TANH R229, R12 ;  /* 0x0000000c00e57308 */ /* 0x0009220000002400 */
[----:B--2---:R-:W-:Y:S09]  /*9a70*/  STL [R1+0x4], R2 ;  /* 0x0000040201007387 */ /* 0x004ff20000100800 */
[----:B------:R2:W2:Y:S01]  /*9a80*/  MUFU.TANH R207, R13 ;  /* 0x0000000d00cf7308 */ /* 0x0004a20000002400 */
[----:B---3--:R-:W3:Y:S01]  /*9a90*/  LDSM.16.M88.4 R8, [R213+0x1000] ;  /* 0x00100000d508783b */ /* 0x008ee20000000200 */
[-C--:B-1----:R-:W-:Y:S08]  /*9aa0*/  HMMA.16816.F32 R20, R172, R4.reuse, R20 ;  /* 0x00000004ac14723c */ /* 0x082ff00000001814 */
[----:B------:R1:W1:Y:S01]  /*9ab0*/  MUFU.TANH R251, R14 ;  /* 0x0000000e00fb7308 */ /* 0x0002620000002400 */
[----:B----4-:R-:W-:Y:S01]  /*9ac0*/  STL [R1], R0 ;  /* 0x0000000001007387 */ /* 0x010fe20000100800 */
[C---:B------:R-:W-:Y:S08]  /*9ad0*/  HMMA.16816.F32 R24, R176.reuse, R4, R24 ;  /* 0x00000004b018723c */ /* 0x040ff00000001818 */
[----:B------:R4:W1:Y:S01]  /*9ae0*/  MUFU.TANH R249, R15 ;  /* 0x0000000f00f97308 */ /* 0x0008620000002400 */
[-C--:B------:R-:W-:Y:S08]  /*9af0*/  HMMA.16816.F32 R28, R176, R6.reuse, R28 ;  /* 0x00000006b01c723c */ /* 0x080ff0000000181c */
[C---:B------:R-:W-:Y:S01]  /*9b00*/  HMMA.16816.F32 R32, R172.reuse, R6, R32 ;  /* 0x00000006ac20723c */ /* 0x040fe20000001820 */
[----:B------:R-:W1:Y:S01]  /*9b10*/  MUFU.TANH R16, R16 ;  /* 0x0000001000107308 */ /* 0x000e620000002400 */
[----:B------:R-:W5:Y:S02]  /*9b20*/  LDSM.16.M88.4 R4, [R213+0x1800] ;  /* 0x00180000d504783b */ /* 0x000f640000000200 */
[----:B------:R-:W-:Y:S02]  /*9b30*/  FMUL.FTZ R20, R20, c[0x0][0x320] ;  /* 0x0000c80014147a20 */ /* 0x000fe40000410000 */
[----:B------:R-:W-:Y:S02]  /*9b40*/  FMUL.FTZ R21, R21, c[0x0][0x320] ;  /* 0x0000c80015157a20 */ /* 0x000fe40000410000 */
[----:B------:R-:W-:Y:S03]  /*9b50*/  FMUL.FTZ R22, R22, c[0x0][0x320] ;  /* 0x0000c80016167a20 */ /* 0x000fe60000410000 */
[----:B------:R-:W1:Y:S01]  /*9b60*/  MUFU.TANH R17, R17 ;  /* 0x0000001100117308 */ /* 0x000e620000002400 */
[----:B------:R-:W-:Y:S02]  /*9b70*/  FMUL.FTZ R23, R23, c[0x0][0x320] ;  /* 0x0000c80017177a20 */ /* 0x000fe40000410000 */
[----:B------:R-:W-:Y:S01]  /*9b80*/  FMUL.FTZ R24, R24, c[0x0][0x320] ;  /* 0x0000c80018187a20 */ /* 0x000fe20000410000 */
[-C--:B---3--:R-:W-:Y:S03]  /*9b90*/  HMMA.16816.F32 R36, R172, R8.reuse, R36 ;  /* 0x00000008ac24723c */ /* 0x088fe60000001824 */
[----:B------:R-:W-:Y:S02]  /*9ba0*/  FMUL.FTZ R30, R30, c[0x0][0x320] ;  /* 0x0000c8001e1e7a20 */ /* 0x000fe40000410000 */
[----:B------:R-:W-:Y:S01]  /*9bb0*/  FMUL.FTZ R25, R25, c[0x0][0x320] ;  /* 0x0000c80019197a20 */ /* 0x000fe20000410000 */
[----:B------:R4:W3:Y:S01]  /*9bc0*/  MUFU.TANH R192, R18 ;  /* 0x0000001200c07308 */ /* 0x0008e20000002400 */
[----:B------:R-:W-:Y:S01]  /*9bd0*/  FMUL.FTZ R26, R26, c[0x0][0x320] ;  /* 0x0000c8001a1a7a20 */ /* 0x000fe20000410000 */
[C---:B------:R-:W-:Y:S04]  /*9be0*/  HMMA.16816.F32 R40, R176.reuse, R8, R40 ;  /* 0x00000008b028723c */ /* 0x040fe80000001828 */
[----:B------:R-:W-:Y:S02]  /*9bf0*/  FMUL.FTZ R33, R33, c[0x0][0x320] ;  /* 0x0000c80021217a20 */ /* 0x000fe40000410000 */
[----:B------:R-:W-:Y:S02]  /*9c00*/  FMUL.FTZ R35, R35, c[0x0][0x320] ;  /* 0x0000c80023237a20 */ /* 0x000fe40000410000 */
[----:B------:R4:W1:Y:S01]  /*9c10*/  MUFU.TANH R189, R19 ;  /* 0x0000001300bd7308 */ /* 0x0008620000002400 */
[-C--:B------:R-:W-:Y:S03]  /*9c20*/  HMMA.16816.F32 R44, R176, R10.reuse, R44 ;  /* 0x0000000ab02c723c */ /* 0x080fe6000000182c */
[----:B------:R-:W-:Y:S02]  /*9c30*/  FMUL.FTZ R27, R27, c[0x0][0x320] ;  /* 0x0000c8001b1b7a20 */ /* 0x000fe40000410000 */
[----:B------:R-:W-:Y:S02]  /*9c40*/  FMUL.FTZ R28, R28, c[0x0][0x320] ;  /* 0x0000c8001c1c7a20 */ /* 0x000fe40000410000 */
[----:B------:R-:W-:Y:S01]  /*9c50*/  FMUL.FTZ R36, R36, c[0x0][0x320] ;  /* 0x0000c80024247a20 */ /* 0x000fe20000410000 */
[C---:B------:R-:W-:Y:S01]  /*9c60*/  HMMA.16816.F32 R48, R172.reuse, R10, R48 ;  /* 0x0000000aac30723c */ /* 0x040fe20000001830 */
[----:B------:R-:W1:Y:S01]  /*9c70*/  MUFU.TANH R20, R20 ;  /* 0x0000001400147308 */ /* 0x000e620000002400 */
[----:B------:R-:W1:Y:S02]  /*9c80*/  LDSM.16.M88.4 R8, [R213+0x2000] ;  /* 0x00200000d508783b */ /* 0x000e640000000200 */
[----:B------:R-:W-:Y:S02]  /*9c90*/  FMUL.FTZ R37, R37, c[0x0][0x320] ;  /* 0x0000c80025257a20 */ /* 0x000fe40000410000 */
[----:B------:R-:W-:Y:S02]  /*9ca0*/  FMUL.FTZ R38, R38, c[0x0][0x320] ;  /* 0x0000c80026267a20 */ /* 0x000fe40000410000 */
[-C--:B-----5:R-:W-:Y:S03]  /*9cb0*/  HMMA.16816.F32 R52, R172, R4.reuse, R52 ;  /* 0x00000004ac34723c */ /* 0x0a0fe60000001834 */
[----:B------:R-:W1:Y:S01]  /*9cc0*/  MUFU.TANH R21, R21 ;  /* 0x0000001500157308 */ /* 0x000e620000002400 */
[----:B------:R-:W-:Y:S02]  /*9cd0*/  FMUL.FTZ R29, R29, c[0x0][0x320] ;  /* 0x0000c8001d1d7a20 */ /* 0x000fe40000410000 */
[----:B------:R-:W-:Y:S02]  /*9ce0*/  FMUL.FTZ R31, R31, c[0x0][0x320] ;  /* 0x0000c8001f1f7a20 */ /* 0x000fe40000410000 */
[C---:B------:R-:W-:Y:S04]  /*9cf0*/  HMMA.16816.F32 R56, R176.reuse, R4, R56 ;  /* 0x00000004b038723c */ /* 0x040fe80000001838 */
[----:B------:R-:W-:Y:S01]  /*9d00*/  FMUL.FTZ R32, R32, c[0x0][0x320] ;  /* 0x0000c80020207a20 */ /* 0x000fe20000410000 */
[----:B------:R4:W2:Y:S01]  /*9d10*/  MUFU.TANH R182, R22 ;  /* 0x0000001600b67308 */ /* 0x0008a20000002400 */
[----:B------:R-:W-:Y:S02]  /*9d20*/  FMUL.FTZ R34, R34, c[0x0][0x320] ;  /* 0x0000c80022227a20 */ /* 0x000fe40000410000 */
[-C--:B------:R-:W-:Y:S04]  /*9d30*/  HMMA.16816.F32 R60, R176, R6.reuse, R60 ;  /* 0x00000006b03c723c */ /* 0x080fe8000000183c */
[----:B------:R-:W-:Y:S02]  /*9d40*/  FMUL.FTZ R48, R48, c[0x0][0x320] ;  /* 0x0000c80030307a20 */ /* 0x000fe40000410000 */
[----:B------:R-:W-:Y:S01]  /*9d50*/  FMUL.FTZ R49, R49, c[0x0][0x320] ;  /* 0x0000c80031317a20 */ /* 0x000fe20000410000 */
[----:B------:R4:W2:Y:S01]  /*9d60*/  MUFU.TANH R171, R23 ;  /* 0x0000001700ab7308 */ /* 0x0008a20000002400 */
[C---:B------:R-:W-:Y:S01]  /*9d70*/  HMMA.16816.F32 R64, R172.reuse, R6, R64 ;  /* 0x00000006ac40723c */ /* 0x040fe20000001840 */
[----:B------:R-:W5:Y:S01]  /*9d80*/  LDSM.16.M88.4 R4, [R213+0x2800] ;  /* 0x00280000d504783b */ /* 0x000f620000000200 */
[----:B------:R-:W-:Y:S04]  /*9d90*/  DEPBAR.LE SB0, 0x0 ;  /* 0x000080000000791a */ /* 0x000fe80000000000 */
[----:B------:R-:W-:Y:S02]  /*9da0*/  FMUL.FTZ R50, R50, c[0x0][0x320] ;  /* 0x0000c80032327a20 */ /* 0x000fe40000410000 */
[----:B------:R-:W-:Y:S01]  /*9db0*/  FMUL.FTZ R51, R51, c[0x0][0x320] ;  /* 0x0000c80033337a20 */ /* 0x000fe20000410000 */
[----:B------:R4:W2:Y:S01]  /*9dc0*/  MUFU.TANH R206, R24 ;  /* 0x0000001800ce7308 */ /* 0x0008a20000002400 */
[----:B------:R-:W-:Y:S01]  /*9dd0*/  BAR.SYNC.DEFER_BLOCKING 0x0 ;  /* 0x0000000000007b1d */ /* 0x000fe20000010000 */
[-C--:B-1----:R-:W-:Y:S05]  /*9de0*/  HMMA.16816.F32 R68, R172, R8.reuse, R68 ;  /* 0x00000008ac44723c */ /* 0x082fea0000001844 */
[----:B------:R-:W-:Y:S02]  /*9df0*/  FMUL.FTZ R52, R52, c[0x0][0x320] ;  /* 0x0000c80034347a20 */ /* 0x000fe40000410000 */
[----:B------:R-:W-:Y:S01]  /*9e00*/  FMUL.FTZ R53, R53, c[0x0][0x320] ;  /* 0x0000c80035357a20 */ /* 0x000fe20000410000 */
[----:B------:R4:W1:Y:S01]  /*9e10*/  MUFU.TANH R204, R25 ;  /* 0x0000001900cc7308 */ /* 0x0008620000002400 */
[C---:B------:R-:W-:Y:S04]  /*9e20*/  HMMA.16816.F32 R72, R176.reuse, R8, R72 ;  /* 0x00000008b048723c */ /* 0x040fe80000001848 */
[----:B------:R-:W-:Y:S02]  /*9e30*/  FMUL.FTZ R54, R54, c[0x0][0x320] ;  /* 0x0000c80036367a20 */ /* 0x000fe40000410000 */
[----:B------:R-:W-:Y:S02]  /*9e40*/  FMUL.FTZ R55, R55, c[0x0][0x320] ;  /* 0x0000c80037377a20 */ /* 0x000fe40000410000 */
[-C--:B------:R-:W-:Y:S01]  /*9e50*/  HMMA.16816.F32 R76, R176, R10.reuse, R76 ;  /* 0x0000000ab04c723c */ /* 0x080fe2000000184c */
[----:B------:R4:W1:Y:S03]  /*9e60*/  MUFU.TANH R239, R26 ;  /* 0x0000001a00ef7308 */ /* 0x0008660000002400 */
[----:B------:R-:W-:Y:S02]  /*9e70*/  FMUL.FTZ R56, R56, c[0x0][0x320] ;  /* 0x0000c80038387a20 */ /* 0x000fe40000410000 */
[----:B------:R-:W-:Y:S02]  /*9e80*/  FMUL.FTZ R59, R59, c[0x0][0x320] ;  /* 0x0000c8003b3b7a20 */ /* 0x000fe40000410000 */
[C---:B------:R-:W-:Y:S03]  /*9e90*/  HMMA.16816.F32 R80, R172.reuse, R10, R80 ;  /* 0x0000000aac50723c */ /* 0x040fe60000001850 */
[----:B------:R4:W1:Y:S01]  /*9ea0*/  MUFU.TANH R237, R27 ;  /* 0x0000001b00ed7308 */ /* 0x0008620000002400 */
[----:B------:R-:W-:Y:S02]  /*9eb0*/  FMUL.FTZ R60, R60, c[0x0][0x320] ;  /* 0x0000c8003c3c7a20 */ /* 0x000fe40000410000 */
[----:B------:R-:W-:Y:S02]  /*9ec0*/  FMUL.FTZ R61, R61, c[0x0][0x320] ;  /* 0x0000c8003d3d7a20 */ /* 0x000fe40000410000 */
[-C--:B-----5:R-:W-:Y:S04]  /*9ed0*/  HMMA.16816.F32 R84, R172, R4.reuse, R84 ;  /* 0x00000004ac54723c */ /* 0x0a0fe80000001854 */
[----:B------:R-:W-:Y:S01]  /*9ee0*/  FMUL.FTZ R63, R63, c[0x0][0x320] ;  /* 0x0000c8003f3f7a20 */ /* 0x000fe20000410000 */
[----:B------:R4:W1:Y:S01]  /*9ef0*/  MUFU.TANH R193, R28 ;  /* 0x0000001c00c17308 */ /* 0x0008620000002400 */
[----:B------:R-:W-:Y:S02]  /*9f00*/  FMUL.FTZ R64, R64, c[0x0][0x320] ;  /* 0x0000c80040407a20 */ /* 0x000fe40000410000 */
[C---:B------:R-:W-:Y:S04]  /*9f10*/  HMMA.16816.F32 R88, R176.reuse, R4, R88 ;  /* 0x00000004b058723c */ /* 0x040fe80000001858 */
[----:B------:R-:W-:Y:S02]  /*9f20*/  FMUL.FTZ R65, R65, c[0x0][0x320] ;  /* 0x0000c80041417a20 */ /* 0x000fe40000410000 */
[----:B------:R-:W-:Y:S01]  /*9f30*/  FMUL.FTZ R66, R66, c[0x0][0x320] ;  /* 0x0000c80042427a20 */ /* 0x000fe20000410000 */
[----:B------:R4:W1:Y:S01]  /*9f40*/  MUFU.TANH R190, R29 ;  /* 0x0000001d00be7308 */ /* 0x0008620000002400 */
[-C--:B------:R-:W-:Y:S04]  /*9f50*/  HMMA.16816.F32 R92, R176, R6.reuse, R92 ;  /* 0x00000006b05c723c */ /* 0x080fe8000000185c */
[----:B------:R-:W-:Y:S02]  /*9f60*/  FMUL.FTZ R67, R67, c[0x0][0x320] ;  /* 0x0000c80043437a20 */ /* 0x000fe40000410000 */
[----:B------:R-:W-:Y:S02]  /*9f70*/  FMUL.FTZ R68, R68, c[0x0][0x320] ;  /* 0x0000c80044447a20 */ /* 0x000fe40000410000 */
[----:B------:R-:W-:Y:S01]  /*9f80*/  HMMA.16816.F32 R96, R172, R6, R96 ;  /* 0x00000006ac60723c */ /* 0x000fe20000001860 */
[----:B------:R4:W1:Y:S03]  /*9f90*/  MUFU.TANH R236, R30 ;  /* 0x0000001e00ec7308 */ /* 0x0008660000002400 */
[----:B------:R-:W-:Y:S02]  /*9fa0*/  FMUL.FTZ R69, R69, c[0x0][0x320] ;  /* 0x0000c80045457a20 */ /* 0x000fe40000410000 */
[----:B------:R-:W-:Y:S02]  /*9fb0*/  FMUL.FTZ R70, R70, c[0x0][0x320] ;  /* 0x0000c80046467a20 */ /* 0x000fe40000410000 */
[----:B------:R-:W-:Y:S03]  /*9fc0*/  FMUL.FTZ R71, R71, c[0x0][0x320] ;  /* 0x0000c80047477a20 */ /* 0x000fe60000410000 */
[----:B------:R4:W1:Y:S01]  /*9fd0*/  MUFU.TANH R235, R31 ;  /* 0x0000001f00eb7308 */ /* 0x0008620000002400 */
[----:B------:R-:W-:Y:S02]  /*9fe0*/  FMUL.FTZ R72, R72, c[0x0][0x320] ;  /* 0x0000c80048487a20 */ /* 0x000fe40000410000 */
[----:B------:R-:W-:Y:S02]  /*9ff0*/  FMUL.FTZ R73, R73, c[0x0][0x320] ;  /* 0x0000c80049497a20 */ /* 0x000fe40000410000 */
[----:B------:R-:W-:Y:S02]  /*a000*/  FMUL.FTZ R74, R74, c[0x0][0x320] ;  /* 0x0000c8004a4a7a20 */ /* 0x000fe40000410000 */
[----:B------:R-:W-:Y:S02]  /*a010*/  FMUL.FTZ R75, R75, c[0x0][0x320] ;  /* 0x0000c8004b4b7a20 */ /* 0x000fe40000410000 */
[----:B------:R-:W-:Y:S01]  /*a020*/  FMUL.FTZ R76, R76, c[0x0][0x320] ;  /* 0x0000c8004c4c7a20 */ /* 0x000fe20000410000 */
[----:B------:R4:W1:Y:S01]  /*a030*/  MUFU.TANH R15, R32 ;  /* 0x00000020000f7308 */ /* 0x0008620000002400 */
        /* <DEDUP_REMOVED lines=94> */
[----:B------:R-:W1:Y:S10]  /*a620*/  MUFU.TANH R92, R92 ;  /* 0x0000005c005c7308 */ /* 0x000e740000002400 */
[----:B------:R-:W1:Y:S10]  /*a630*/  MUFU.TANH R93, R93 ;  /* 0x0000005d005d7308 */ /* 0x000e740000002400 */
[----:B------:R4:W1:Y:S10]  /*a640*/  MUFU.TANH R91, R94 ;  /* 0x0000005e005b7308 */ /* 0x0008740000002400 */
[----:B------:R4:W1:Y:S10]  /*a650*/  MUFU.TANH R79, R95 ;  /* 0x0000005f004f7308 */ /* 0x0008740000002400 */
[----:B------:R-:W1:Y:S10]  /*a660*/  MUFU.TANH R96, R96 ;  /* 0x0000006000607308 */ /* 0x000e740000002400 */
[----:B------:R-:W1:Y:S10]  /*a670*/  MUFU.TANH R97, R97 ;  /* 0x0000006100617308 */ /* 0x000e740000002400 */
[----:B------:R-:W1:Y:S10]  /*a680*/  MUFU.TANH R98, R98 ;  /* 0x0000006200627308 */ /* 0x000e740000002400 */
[----:B------:R-:W1:Y:S01]  /*a690*/  MUFU.TANH R99, R99 ;  /* 0x0000006300637308 */ /* 0x000e620000002400 */
[----:B------:R-:W-:-:S05]  /*a6a0*/  @!P0 BRA `(.L_x_521) ;  /* 0x000003d000008947 */ /* 0x000fca0003800000 */
[----:B--234-:R-:W2:Y:S01]  /*a6b0*/  LDL R2, [R1+0x34] ;  /* 0x0000340001027983 */ /* 0x01cea20000100800 */
[----:B------:R-:W-:Y:S01]  /*a6c0*/  IMAD.MOV.U32 R228, RZ, RZ, RZ ;  /* 0x000000ffffe47224 */ /* 0x000fe200078e00ff */
[----:B------:R-:W-:Y:S02]  /*a6d0*/  PLOP3.LUT P1, PT, PT, PT, UP3, 0x80, 0x0 ;  /* 0x000000000000781c */ /* 0x000fe40003f2f038 */
[----:B------:R-:W3:Y:S01]  /*a6e0*/  LDL R0, [R1+0x10] ;  /* 0x0000100001007983 */ /* 0x000ee20000100800 */
[----:B------:R-:W-:Y:S03]  /*a6f0*/  PLOP3.LUT P0, PT, PT, PT, UP3, 0x80, 0x0 ;  /* 0x000000000000781c */ /* 0x000fe60003f0f038 */
[----:B------:R-:W4:Y:S01]  /*a700*/  LDL R18, [R1+0x8] ;  /* 0x0000080001127983 */ /* 0x000f220000100800 */
[----:B--2---:R-:W-:Y:S05]  /*a710*/  IMAD R2, R227, 0x60, R2 ;  /* 0x00000060e3027824 */ /* 0x004fea00078e0202 */
[----:B---3--:R-:W-:Y:S05]  /*a720*/  IADD3 R2, R2, -0x60, R0 ;  /* 0xffffffa002027810 */ /* 0x008fea0007ffe000 */
        /* <DEDUP_REMOVED lines=8> */
[----:B------:R-:W-:Y:S03]  /*a7b0*/  @!P3 LEA.HI.X R5, R3, c[0x0][0x2a4], R5, 0x2, P0 ;  /* 0x0000a9000305ba11 */ /* 0x000fe600000f1405 */
[C---:B------:R-:W-:Y:S01]  /*a7c0*/  IMAD.WIDE.U32 R2, R233.reuse, c[0x0][0x1e0], RZ ;  /* 0x00007800e9027a25 */ /* 0x040fe200078e00ff */
[----:B------:R-:W-:Y:S01]  /*a7d0*/  SHF.R.S32.HI R0, RZ, 0x1f, R233 ;  /* 0x0000001fff007819 */ /* 0x000fe200000114e9 */
[----:B------:R-:W2:Y:S04]  /*a7e0*/  @!P3 LDG.E R228, [R4.64] ;  /* 0x0000001004e4b981 */ /* 0x000ea8000c1e1900 */
[----:B------:R-:W-:Y:S04]  /*a7f0*/  IMAD R0, R0, c[0x0][0x1e0], RZ ;  /* 0x0000780000007a24 */ /* 0x000fe800078e02ff */
[----:B------:R-:W-:Y:S04]  /*a800*/  IMAD R0, R233, c[0x0][0x1e4], R0 ;  /* 0x00007900e9007a24 */ /* 0x000fe800078e0200 */
[----:B------:R-:W-:Y:S01]  /*a810*/  IMAD.IADD R3, R3, 0x1, R0 ;  /* 0x0000000103037824 */ /* 0x000fe200078e0200 */
[----:B--2---:R-:W-:Y:S03]  /*a820*/  SHF.R.S32.HI R4, RZ, 0x1f, R228 ;  /* 0x0000001fff047819 */ /* 0x004fe600000114e4 */
[----:B------:R-:W-:Y:S04]  /*a830*/  IMAD.WIDE.U32 R2, R228, c[0x0][0x1f0], R2 ;  /* 0x00007c00e4027a25 */ /* 0x000fe800078e0002 */
[----:B------:R-:W-:Y:S01]  /*a840*/  IMAD R4, R4, c[0x0][0x1f0], RZ ;  /* 0x00007c0004047a24 */ /* 0x000fe200078e02ff */
[----:B------:R-:W-:Y:S03]  /*a850*/  IADD3 R0, P0, R2, UR10, RZ ;  /* 0x0000000a02007c10 */ /* 0x000fe6000ff1e0ff */
[----:B------:R-:W-:Y:S05]  /*a860*/  IMAD R4, R228, c[0x0][0x1f4], R4 ;  /* 0x00007d00e4047a24 */ /* 0x000fea00078e0204 */
[----:B------:R-:W-:Y:S02]  /*a870*/  IADD3.X R3, R3, UR6, R4, P0, !PT ;  /* 0x0000000603037c10 */ /* 0x000fe400087fe404 */
[C---:B------:R-:W-:Y:S04]  /*a880*/  LEA R2, P0, R0.reuse, c[0x0][0x1c8], 0x1 ;  /* 0x0000720000027a11 */ /* 0x040fe800078008ff */
[----:B------:R-:W-:Y:S01]  /*a890*/  LEA.HI.X R0, R0, c[0x0][0x1cc], R3, 0x1, P0 ;  /* 0x0000730000007a11 */ /* 0x000fe200000f0c03 */
[----:B------:R-:W2:Y:S04]  /*a8a0*/  SHFL.IDX PT, R4, R2, RZ, 0x181f ;  /* 0x00181fff02047589 */ /* 0x000ea800000e0000 */
[----:B------:R-:W3:Y:S04]  /*a8b0*/  SHFL.IDX PT, R3, R0, RZ, 0x181f ;  /* 0x00181fff00037589 */ /* 0x000ee800000e0000 */
[----:B------:R-:W5:Y:S04]  /*a8c0*/  SHFL.IDX PT, R10, R2, 0x1, 0x181f ;  /* 0x00381f00020a7f89 */ /* 0x000f6800000e0000 */
[----:B------:R-:W1:Y:S04]  /*a8d0*/  SHFL.IDX PT, R8, R2, 0x2, 0x181f ;  /* 0x00581f0002087f89 */ /* 0x000e6800000e0000 */
[----:B------:R-:W1:Y:S04]  /*a8e0*/  SHFL.IDX PT, R7, R0, 0x1, 0x181f ;  /* 0x00381f0000077f89 */ /* 0x000e6800000e0000 */
[----:B------:R-:W1:Y:S04]  /*a8f0*/  SHFL.IDX PT, R6, R2, 0x3, 0x181f ;  /* 0x00781f0002067f89 */ /* 0x000e6800000e0000 */
[----:B------:R-:W-:Y:S01]  /*a900*/  SHFL.IDX PT, R9, R2, 0x4, 0x181f ;  /* 0x00981f0002097f89 */ /* 0x000fe200000e0000 */
[-C--:B--2---:R-:W-:Y:S03]  /*a910*/  IADD3 R4, P0, R4, R226.reuse, RZ ;  /* 0x000000e204047210 */ /* 0x084fe60007f1e0ff */
[----:B------:R-:W-:Y:S02]  /*a920*/  SHFL.IDX PT, R14, R0, 0x2, 0x181f ;  /* 0x00581f00000e7f89 */ /* 0x000fe400000e0000 */
[--C-:B---3--:R-:W-:Y:S02]  /*a930*/  IMAD.X R5, R3, 0x1, R225.reuse, P0 ;  /* 0x0000000103057824 */ /* 0x108fe400000e06e1 */
[----:B------:R-:W2:Y:S01]  /*a940*/  SHFL.IDX PT, R13, R0, 0x3, 0x181f ;  /* 0x00781f00000d7f89 */ /* 0x000ea200000e0000 */
[-C--:B-----5:R-:W-:Y:S03]  /*a950*/  IADD3 R10, P0, R10, R226.reuse, RZ ;  /* 0x000000e20a0a7210 */ /* 0x0a0fe60007f1e0ff */
[----:B----4-:R3:W-:Y:S01]  /*a960*/  LDGSTS.E.BYPASS.LTC128B.128 [R18+0x3100], [R4.64], !P4 ;  /* 0x0310000004127fae */ /* 0x0107e2000e101d50 */
[-C--:B-1----:R-:W-:Y:S03]  /*a970*/  IADD3 R8, P5, R8, R226.reuse, RZ ;  /* 0x000000e208087210 */ /* 0x082fe60007fbe0ff */
[----:B------:R-:W1:Y:S01]  /*a980*/  SHFL.IDX PT, R2, R2, 0x5, 0x181f ;  /* 0x00b81f0002027f89 */ /* 0x000e6200000e0000 */
[--C-:B------:R-:W-:Y:S03]  /*a990*/  IMAD.X R11, R7, 0x1, R225.reuse, P0 ;  /* 0x00000001070b7824 */ /* 0x100fe600000e06e1 */
[----:B------:R-:W4:Y:S01]  /*a9a0*/  SHFL.IDX PT, R12, R0, 0x4, 0x181f ;  /* 0x00981f00000c7f89 */ /* 0x000f2200000e0000 */
[-C--:B------:R-:W-:Y:S03]  /*a9b0*/  IADD3 R6, P2, R6, R226.reuse, RZ ;  /* 0x000000e206067210 */ /* 0x080fe60007f5e0ff */
[----:B------:R-:W5:Y:S04]  /*a9c0*/  SHFL.IDX PT, R0, R0, 0x5, 0x181f ;  /* 0x00b81f0000007f89 */ /* 0x000f6800000e0000 */
[----:B------:R5:W-:Y:S01]  /*a9d0*/  LDGSTS.E.BYPASS.LTC128B.128 [R18+0x3900], [R10.64], !P4 ;  /* 0x039000000a127fae */ /* 0x000be2000e101d50 */
[--C-:B--2---:R-:W-:Y:S01]  /*a9e0*/  IMAD.X R7, R13, 0x1, R225.reuse, P2 ;  /* 0x000000010d077824 */ /* 0x104fe200010e06e1 */
[-C--:B---3--:R-:W-:Y:S01]  /*a9f0*/  IADD3 R4, P1, R9, R226.reuse, RZ ;  /* 0x000000e209047210 */ /* 0x088fe20007f3e0ff */
[--C-:B------:R-:W-:Y:S01]  /*aa00*/  IMAD.X R9, R14, 0x1, R225.reuse, P5 ;  /* 0x000000010e097824 */ /* 0x100fe200028e06e1 */
[----:B-1----:R-:W-:Y:S03]  /*aa10*/  IADD3 R2, P0, R2, R226, RZ ;  /* 0x000000e202027210 */ /* 0x002fe60007f1e0ff */
[--C-:B----4-:R-:W-:Y:S01]  /*aa20*/  IMAD.X R5, R12, 0x1, R225.reuse, P1 ;  /* 0x000000010c057824 */ /* 0x110fe200008e06e1 */
[----:B------:R1:W-:Y:S01]  /*aa30*/  LDGSTS.E.BYPASS.LTC128B.128 [R18+0x4100], [R8.64], !P4 ;  /* 0x0410000008127fae */ /* 0x0003e2000e101d50 */
[----:B-----5:R-:W-:Y:S03]  /*aa40*/  IMAD.X R3, R0, 0x1, R225, P0 ;  /* 0x0000000100037824 */ /* 0x020fe600000e06e1 */
[----:B------:R1:W-:Y:S04]  /*aa50*/  LDGSTS.E.BYPASS.LTC128B.128 [R18+0x4900], [R6.64], !P4 ;  /* 0x0490000006127fae */ /* 0x0003e8000e101d50 */
[----:B------:R1:W-:Y:S04]  /*aa60*/  LDGSTS.E.BYPASS.LTC128B.128 [R18+0x5100], [R4.64], !P4 ;  /* 0x0510000004127fae */ /* 0x0003e8000e101d50 */
[----:B------:R1:W-:Y:S02]  /*aa70*/  LDGSTS.E.BYPASS.LTC128B.128 [R18+0x5900], [R2.64], !P4 ;  /* 0x0590000002127fae */ /* 0x0003e4000e101d50 */
.L_x_521:
[----:B-1234-:R-:W2:Y:S01]  /*aa80*/  LDL R2, [R1+0x2c] ;  /* 0x00002c0001027983 */ /* 0x01eea20000100800 */
[----:B------:R-:W-:Y:S02]  /*aa90*/  PLOP3.LUT P1, PT, PT, PT, UP2, 0x80, 0x0 ;  /* 0x000000000000781c */ /* 0x000fe40003f2f028 */
[----:B------:R-:W-:Y:S01]  /*aaa0*/  PLOP3.LUT P0, PT, PT, PT, UP2, 0x80, 0x0 ;  /* 0x000000000000781c */ /* 0x000fe20003f0f028 */
[----:B------:R-:W3:Y:S04]  /*aab0*/  LDL R58, [R1+0x24] ;  /* 0x00002400013a7983 */ /* 0x000ee80000100800 */
[----:B------:R-:W0:Y:S06]  /*aac0*/  LDGDEPBAR ;  /* 0x00000000000079af */ /* 0x000e2c0000000000 */
[----:B--2---:R-:W-:Y:S04]  /*aad0*/  @P1 IMAD.HI.U32 R0, R2, c[0x0][0x2c8], RZ ;  /* 0x0000b20002001a27 */ /* 0x004fe800078e00ff */
[----:B------:R-:W-:Y:S01]  /*aae0*/  IMAD.MOV.U32 R5, RZ, RZ, R2 ;  /* 0x000000ffff057224 */ /* 0x000fe200078e0002 */
[----:B------:R-:W-:Y:S01]  /*aaf0*/  @P0 SHF.R.U32.HI R5, RZ, c[0x0][0x2cc], R0 ;  /* 0x0000b300ff050a19 */ /* 0x000fe20000011600 */
[----:B------:R-:W-:Y:S01]  /*ab00*/  IMAD R0, R227, -0x60, RZ ;  /* 0xffffffa0e3007824 */ /* 0x000fe200078e02ff */
[----:B------:R-:W-:Y:S01]  /*ab10*/  PLOP3.LUT P0, PT, PT, PT, UP1, 0x40, 0x0 ;  /* 0x000000000000781c */ /* 0x000fe20003f0e818 */
[----:B------:R-:W-:Y:S02]  /*ab20*/  IMAD.MOV.U32 R2, RZ, RZ, c[0x0][0x2ac] ;  /* 0x0000ab00ff027624 */ /* 0x000fe400078e00ff */
[----:B------:R-:W1:Y:S01]  /*ab30*/  SHFL.IDX PT, R4, R5, RZ, 0x1c1f ;  /* 0x001c1fff05047589 */ /* 0x000e6200000e0000 */
[----:B---3--:R-:W-:Y:S05]  /*ab40*/  IADD3 R7, -R58, 0x1, R0 ;  /* 0x000000013a077810 */ /* 0x008fea0007ffe100 */
[----:B------:R-:W-:Y:S05]  /*ab50*/  IMAD R7, R2, c[0x0][0x1d0], R7 ;  /* 0x0000740002077a24 */ /* 0x000fea00078e0207 */
[----:B------:R-:W-:Y:S04]  /*ab60*/  IADD3 R7, R7, -c[0x0][0x168], RZ ;  /* 0x80005a0007077a10 */ /* 0x000fe80007ffe0ff */
[C---:B------:R-:W-:Y:S02]  /*ab70*/  IADD3 R6, R7.reuse, c[0x0][0x328], RZ ;  /* 0x0000ca0007067a10 */ /* 0x040fe40007ffe0ff */
[----:B------:R-:W-:Y:S03]  /*ab80*/  IADD3 R7, R7, UR13, RZ ;  /* 0x0000000d07077c10 */ /* 0x000fe6000fffe0ff */
[--C-:B-1----:R-:W-:Y:S02]  /*ab90*/  IMAD.IADD R3, R6, 0x1, R4.reuse ;  /* 0x0000000106037824 */ /* 0x102fe400078e0204 */
[----:B------:R-:W-:Y:S01]  /*aba0*/  IMAD.IADD R2, R7, 0x1, R4 ;  /* 0x0000000107027824 */ /* 0x000fe200078e0204 */
[----:B------:R-:W-:-:S05]  /*abb0*/  @P0 BRA `(.L_x_522) ;  /* 0x000001a000000947 */ /* 0x000fca0003800000 */
[----:B------:R-:W-:Y:S01]  /*abc0*/  MOV R8, c[0x0][0x2ac] ;  /* 0x0000ab0000087a02 */ /* 0x000fe20000000f00 */
[----:B------:R-:W-:Y:S04]  /*abd0*/  BSSY B0, `(.L_x_523) ;  /* 0x0000013000007945 */ /* 0x000fe80003800000 */
[----:B------:R-:W-:Y:S05]  /*abe0*/  IMAD R4, R8, c[0x0][0x1d0], R4 ;  /* 0x0000740008047a24 */ /* 0x000fea00078e0204 */
[----:B------:R-:W-:Y:S04]  /*abf0*/  IADD3 R4, R4, -c[0x0][0x168], RZ ;  /* 0x80005a0004047a10 */ /* 0x000fe80007ffe0ff */
[----:B------:R-:W-:Y:S11]  /*ac00*/  ISETP.GT.AND P0, PT, R4, -0x1, PT ;  /* 0xffffffff0400780c */ /* 0x000ff60003f04270 */
[----:B------:R-:W-:Y:S02]  /*ac10*/  @!UPT UIADD3 URZ, URZ, URZ, URZ ;  /* 0x0000003f3f3ff290 */ /* 0x000fe4000fffe03f */
[----:B------:R-:W-:-:S05]  /*ac20*/  @P0 BRA `(.L_x_524) ;  /* 0x0000008000000947 */ /* 0x000fca0003800000 */
[----:B------:R-:W-:Y:S01]  /*ac30*/  LOP3.LUT R4, RZ, R4, RZ, 0x33, !PT ;  /* 0x00000004ff047212 */ /* 0x000fe200078e33ff */
[----:B------:R-:W-:Y:S05]  /*ac40*/  IMAD.MOV.U32 R8, RZ, RZ, c[0x0][0x32c] ;  /* 0x0000cb00ff087624 */ /* 0x000fea00078e00ff */
[----:B------:R-:W-:Y:S11]  /*ac50*/  ISETP.NE.AND P0, PT, R8, 0x1, PT ;  /* 0x000000010800780c */ /* 0x000ff60003f05270 */
[----:B------:R-:W-:Y:S02]  /*ac60*/  @!UPT UIADD3 URZ, URZ, URZ, URZ ;  /* 0x0000003f3f3ff290 */ /* 0x000fe4000fffe03f */
[----:B------:R-:W-:Y:S05]  /*ac70*/  @P0 IMAD.HI.U32 R8, R4, c[0x0][0x330], RZ ;  /* 0x0000cc0004080a27 */ /* 0x000fea00078e00ff */
[----:B------:R-:W-:Y:S04]  /*ac80*/  @P0 SHF.R.U32.HI R4, RZ, c[0x0][0x334], R8 ;  /* 0x0000cd00ff040a19 */ /* 0x000fe80000011608 */
[----:B------:R-:W-:Y:S01]  /*ac90*/  LOP3.LUT R4, RZ, R4, RZ, 0x33, !PT ;  /* 0x00000004ff047212 */ /* 0x000fe200078e33ff */
[----:B------:R-:W-:-:S05]  /*aca0*/  BRA `(.L_x_525) ;  /* 0x0000005000007947 */ /* 0x000fca0003800000 */
.L_x_524:
[----:B------:R-:W-:Y:S04]  /*acb0*/  MOV R8, c[0x0][0x32c] ;  /* 0x0000cb0000087a02 */ /* 0x000fe80000000f00 */
[----:B------:R-:W-:Y:S11]  /*acc0*/  ISETP.NE.AND P0, PT, R8, 0x1, PT ;  /* 0x000000010800780c */ /* 0x000ff60003f05270 */
[----:B------:R-:W-:Y:S02]  /*acd0*/  @!UPT UIADD3 URZ, URZ, URZ, URZ ;  /* 0x0000003f3f3ff290 */ /* 0x000fe4000fffe03f */
[----:B------:R-:W-:Y:S05]  /*ace0*/  @P0 IMAD.HI.U32 R8, R4, c[0x0][0x330], RZ ;  /* 0x0000cc0004080a27 */ /* 0x000fea00078e00ff */
[----:B------:R-:W-:Y:S02]  /*acf0*/  @P0 SHF.R.U32.HI R4, RZ, c[0x0][0x334], R8 ;  /* 0x0000cd00ff040a19 */ /* 0x000fe40000011608 */
.L_x_525:
[----:B------:R-:W-:Y:S05]  /*ad00*/  BSYNC B0 ;  /* 0x0000000000007941 */ /* 0x000fea0003800000 */
.L_x_523:
[----:B------:R-:W-:Y:S04]  /*ad10*/  IMAD.IADD R8, R0, 0x1, -R58 ;  /* 0x0000000100087824 */ /* 0x000fe800078e0a3a */
[----:B------:R-:W-:Y:S05]  /*ad20*/  IMAD R4, R4, c[0x0][0x32c], R8 ;  /* 0x0000cb0004047a24 */ /* 0x000fea00078e0208 */
[----:B------:R-:W-:Y:S02]  /*ad30*/  IADD3 R8, R4, c[0x0][0x32c], RZ ;  /* 0x0000cb0004087a10 */ /* 0x000fe40007ffe0ff */
[----:B------:R-:W-:Y:S02]  /*ad40*/  IMNMX R2, R2, R4, !PT ;  /* 0x0000000402027217 */ /* 0x000fe40007800200 */
[----:B------:R-:W-:Y:S02]  /*ad50*/  IMNMX R3, R3, R8, PT ;  /* 0x0000000803037217 */ /* 0x000fe40003800200 */
.L_x_522:
[C---:B------:R-:W-:Y:S01]  /*ad60*/  ISETP.GE.AND P0, PT, R0.reuse, 0x1, PT ;  /* 0x000000010000780c */ /* 0x040fe20003f06270 */
[----:B------:R-:W1:Y:S01]  /*ad70*/  SHFL.IDX PT, R4, R5, 0x1, 0x1c1f ;  /* 0x003c1f0005047f89 */ /* 0x000e6200000e0000 */
[----:B------:R-:W-:Y:S02]  /*ad80*/  ISETP.GE.AND P2, PT, R0, 0x9, PT ;  /* 0x000000090000780c */ /* 0x000fe40003f46270 */
[----:B------:R-:W-:Y:S02]  /*ad90*/  P2R R27, PR, RZ, 0x1 ;  /* 0x00000001ff1b7803 */ /* 0x000fe40000000000 */
[----:B------:R-:W-:Y:S02]  /*ada0*/  ISETP.GT.AND P0, PT, R2, RZ, !P0 ;  /* 0x000000ff0200720c */ /* 0x000fe40004704270 */
[----:B------:R-:W-:Y:S02]  /*adb0*/  ISETP.GE.AND P1, PT, R0, 0x2, PT ;  /* 0x000000020000780c */ /* 0x000fe40003f26270 */
[C---:B------:R-:W-:Y:S02]  /*adc0*/  ISETP.LT.OR P0, PT, R3.reuse, 0x1, P0 ;  /* 0x000000010300780c */ /* 0x040fe40000701670 */
[----:B------:R-:W-:Y:S02]  /*add0*/  P2R R26, PR, RZ, 0x2 ;  /* 0x00000002ff1a7803 */ /* 0x000fe40000000000 */
[----:B------:R-:W-:Y:S02]  /*ade0*/  FSEL R29, R188, -INF , !P0 ;  /* 0xff800000bc1d7808 */ /* 0x000fe40004000000 */
[C---:B------:R-:W-:Y:S02]  /*adf0*/  ISETP.GT.AND P0, PT, R2.reuse, 0x8, !P2 ;  /* 0x000000080200780c */ /* 0x040fe40005704270 */
[----:B------:R-:W-:Y:S02]  /*ae00*/  ISETP.GT.AND P1, PT, R2, 0x1, !P1 ;  /* 0x000000010200780c */ /* 0x000fe40004f24270 */
[----:B------:R-:W-:Y:S02]  /*ae10*/  P2R R25, PR, RZ, 0x4 ;  /* 0x00000004ff197803 */ /* 0x000fe40000000000 */
[C---:B------:R-:W-:Y:S02]  /*ae20*/  ISETP.LT.OR P0, PT, R3.reuse, 0x9, P0 ;  /* 0x000000090300780c */ /* 0x040fe40000701670 */
[----:B------:R-:W-:Y:S02]  /*ae30*/  ISETP.GE.AND P2, PT, R0, 0xa, PT ;  /* 0x0000000a0000780c */ /* 0x000fe40003f46270 */
[----:B------:R-:W-:Y:S02]  /*ae40*/  ISETP.LT.OR P1, PT, R3, 0x2, P1 ;  /* 0x000000020300780c */ /* 0x000fe40000f21670 */
[----:B------:R-:W-:Y:S02]  /*ae50*/  FSEL R32, R16, -INF , !P0 ;  /* 0xff80000010207808 */ /* 0x000fe40004000000 */
[----:B------:R-:W-:Y:S02]  /*ae60*/  ISETP.GT.AND P0, PT, R2, 0x9, !P2 ;  /* 0x000000090200780c */ /* 0x000fe40005704270 */
[----:B------:R-:W-:Y:S02]  /*ae70*/  FSEL R31, R183, -INF , !P1 ;  /* 0xff800000b71f7808 */ /* 0x000fe40004800000 */
[----:B------:R-:W-:Y:S02]  /*ae80*/  ISETP.LT.OR P0, PT, R3, 0xa, P0 ;  /* 0x0000000a0300780c */ /* 0x000fe40000701670 */
[----:B------:R-:W-:Y:S02]  /*ae90*/  ISETP.GE.AND P1, PT, R0, 0x11, PT ;  /* 0x000000110000780c */ /* 0x000fe40003f26270 */
[----:B------:R-:W-:Y:S02]  /*aea0*/  FSEL R34, R17, -INF , !P0 ;  /* 0xff80000011227808 */ /* 0x000fe40004000000 */
[----:B------:R-:W-:Y:S02]  /*aeb0*/  ISETP.GT.AND P0, PT, R2, 0x10, !P1 ;  /* 0x000000100200780c */ /* 0x000fe40004f04270 */
[----:B------:R-:W-:Y:S02]  /*aec0*/  P2R R23, PR, RZ, 0x2 ;  /* 0x00000002ff177803 */ /* 0x000fe40000000000 */
[C---:B------:R-:W-:Y:S02]  /*aed0*/  ISETP.LT.OR P0, PT, R3.reuse, 0x11, P0 ;  /* 0x000000110300780c */ /* 0x040fe40000701670 */
[----:B------:R-:W-:Y:S02]  /*aee0*/  ISETP.GE.AND P1, PT, R0, 0x12, PT ;  /* 0x000000120000780c */ /* 0x000fe40003f26270 */
[----:B------:R-:W-:Y:S02]  /*aef0*/  FSEL R40, R20, -INF , !P0 ;  /* 0xff80000014287808 */ /* 0x000fe40004000000 */
[----:B------:R-:W-:Y:S02]  /*af00*/  ISETP.GT.AND P0, PT, R2, 0x11, !P1 ;  /* 0x000000110200780c */ /* 0x000fe40004f04270 */
[----:B------:R-:W-:Y:S02]  /*af10*/  P2R R22, PR, RZ, 0x2 ;  /* 0x00000002ff167803 */ /* 0x000fe40000000000 */
[----:B------:R-:W-:Y:S02]  /*af20*/  ISETP.LT.OR P0, PT, R3, 0x12, P0 ;  /* 0x000000120300780c */ /* 0x000fe40000701670 */
        /* <DEDUP_REMOVED lines=73> */
[C---:B------:R-:W-:Y:S02]  /*b3c0*/  ISETP.GE.AND P6, PT, R0.reuse, 0x52, PT ;  /* 0x000000520000780c */ /* 0x040fe40003fc6270 */
[C---:B------:R-:W-:Y:S02]  /*b3d0*/  ISETP.LT.OR P0, PT, R3.reuse, 0x51, P0 ;  /* 0x000000510300780c */ /* 0x040fe40000701670 */
[----:B------:R-:W-:Y:S02]  /*b3e0*/  ISETP.GE.AND P5, PT, R0, 0x59, PT ;  /* 0x000000590000780c */ /* 0x000fe40003fa6270 */
[----:B------:R-:W-:Y:S02]  /*b3f0*/  FSEL R238, R84, -INF , !P0 ;  /* 0xff80000054ee7808 */ /* 0x000fe40004000000 */
[C---:B------:R-:W-:Y:S02]  /*b400*/  ISETP.GT.AND P0, PT, R2.reuse, 0x51, !P6 ;  /* 0x000000510200780c */ /* 0x040fe40007704270 */
[----:B------:R-:W-:Y:S02]  /*b410*/  P2R R24, PR, RZ, 0x4 ;  /* 0x00000004ff187803 */ /* 0x000fe40000000000 */
[----:B------:R-:W-:Y:S04]  /*b420*/  ISETP.LT.OR P0, PT, R3, 0x52, P0 ;  /* 0x000000520300780c */ /* 0x000fe80000701670 */
[----:B------:R-:W-:Y:S02]  /*b430*/  FSEL R243, R85, -INF , !P0 ;  /* 0xff80000055f37808 */ /* 0x000fe40004000000 */
[----:B------:R-:W-:Y:S04]  /*b440*/  ISETP.GT.AND P0, PT, R2, 0x58, !P5 ;  /* 0x000000580200780c */ /* 0x000fe80006f04270 */
[----:B------:R-:W-:Y:S04]  /*b450*/  ISETP.LT.OR P0, PT, R3, 0x59, P0 ;  /* 0x000000590300780c */ /* 0x000fe80000701670 */
[----:B------:R-:W-:Y:S02]  /*b460*/  FSEL R250, R96, -INF , !P0 ;  /* 0xff80000060fa7808 */ /* 0x000fe40004000000 */
[----:B------:R-:W-:Y:S04]  /*b470*/  ISETP.GE.AND P0, PT, R0, 0x5a, PT ;  /* 0x0000005a0000780c */ /* 0x000fe80003f06270 */
[----:B------:R-:W-:Y:S01]  /*b480*/  ISETP.GT.AND P2, PT, R2, 0x59, !P0 ;  /* 0x000000590200780c */ /* 0x000fe20004744270 */
[--C-:B-1----:R-:W-:Y:S03]  /*b490*/  IMAD.IADD R2, R7, 0x1, R4.reuse ;  /* 0x0000000107027824 */ /* 0x102fe600078e0204 */
[----:B------:R-:W-:Y:S01]  /*b4a0*/  ISETP.LT.OR P2, PT, R3, 0x5a, P2 ;  /* 0x0000005a0300780c */ /* 0x000fe20001741670 */
[----:B------:R-:W-:Y:S03]  /*b4b0*/  IMAD.IADD R3, R6, 0x1, R4 ;  /* 0x0000000106037824 */ /* 0x000fe600078e0204 */
[----:B------:R-:W-:Y:S02]  /*b4c0*/  FSEL R252, R97, -INF , !P2 ;  /* 0xff80000061fc7808 */ /* 0x000fe40005000000 */
[----:B------:R-:W-:Y:S11]  /*b4d0*/  PLOP3.LUT P2, PT, PT, PT, UP1, 0x40, 0x0 ;  /* 0x000000000000781c */ /* 0x000ff60003f4e818 */
[----:B------:R-:W-:Y:S02]  /*b4e0*/  @!UPT UIADD3 URZ, URZ, URZ, URZ ;  /* 0x0000003f3f3ff290 */ /* 0x000fe4000fffe03f */
        /* <DEDUP_REMOVED lines=9> */
[----:B------:R-:W-:Y:S05]  /*b580*/  IMAD.MOV.U32 R28, RZ, RZ, 0x1 ;  /* 0x00000001ff1c7424 */ /* 0x000fea00078e00ff */
[----:B------:R-:W-:Y:S11]  /*b590*/  ISETP.NE.AND P2, PT, R28, c[0x0][0x32c], PT ;  /* 0x0000cb001c007a0c */ /* 0x000ff60003f45270 */
[----:B------:R-:W-:Y:S02]  /*b5a0*/  @!UPT UIADD3 URZ, URZ, URZ, URZ ;  /* 0x0000003f3f3ff290 */ /* 0x000fe4000fffe03f */
[----:B------:R-:W-:Y:S05]  /*b5b0*/  @P2 IMAD.HI.U32 R28, R4, c[0x0][0x330], RZ ;  /* 0x0000cc00041c2a27 */ /* 0x000fea00078e00ff */
[----:B------:R-:W-:Y:S04]  /*b5c0*/  @P2 SHF.R.U32.HI R4, RZ, c[0x0][0x334], R28 ;  /* 0x0000cd00ff042a19 */ /* 0x000fe8000001161c */
[----:B------:R-:W-:Y:S01]  /*b5d0*/  LOP3.LUT R4, RZ, R4, RZ, 0x33, !PT ;  /* 0x00000004ff047212 */ /* 0x000fe200078e33ff */
[----:B------:R-:W-:-:S05]  /*b5e0*/  BRA `(.L_x_529) ;  /* 0x0000005000007947 */ /* 0x000fca0003800000 */
.L_x_528:
[----:B------:R-:W-:Y:S04]  /*b5f0*/  MOV R28, 0x1 ;  /* 0x00000001001c7802 */ /* 0x000fe80000000f00 */
[----:B------:R-:W-:Y:S11]  /*b600*/  ISETP.NE.AND P2, PT, R28, c[0x0][0x32c], PT ;  /* 0x0000cb001c007a0c */ /* 0x000ff60003f45270 */
[----:B------:R-:W-:Y:S02]  /*b610*/  @!UPT UIADD3 URZ, URZ, URZ, URZ ;  /* 0x0000003f3f3ff290 */ /* 0x000fe4000fffe03f */
[----:B------:R-:W-:Y:S05]  /*b620*/  @P2 IMAD.HI.U32 R28, R4, c[0x0][0x330], RZ ;  /* 0x0000cc00041c2a27 */ /* 0x000fea00078e00ff */
[----:B------:R-:W-:Y:S02]  /*b630*/  @P2 SHF.R.U32.HI R4, RZ, c[0x0][0x334], R28 ;  /* 0x0000cd00ff042a19 */ /* 0x000fe4000001161c */
.L_x_529:
[----:B------:R-:W-:Y:S05]  /*b640*/  BSYNC B0 ;  /* 0x0000000000007941 */ /* 0x000fea0003800000 */
.L_x_527:
[----:B------:R-:W-:Y:S04]  /*b650*/  IMAD.IADD R28, R0, 0x1, -R58 ;  /* 0x00000001001c7824 */ /* 0x000fe800078e0a3a */
[----:B------:R-:W-:Y:S05]  /*b660*/  IMAD R4, R4, c[0x0][0x32c], R28 ;  /* 0x0000cb0004047a24 */ /* 0x000fea00078e021c */
[----:B------:R-:W-:Y:S02]  /*b670*/  IADD3 R28, R4, c[0x0][0x32c], RZ ;  /* 0x0000cb00041c7a10 */ /* 0x000fe40007ffe0ff */
[----:B------:R-:W-:Y:S02]  /*b680*/  IMNMX R2, R2, R4, !PT ;  /* 0x0000000402027217 */ /* 0x000fe40007800200 */
[----:B------:R-:W-:Y:S02]  /*b690*/  IMNMX R3, R3, R28, PT ;  /* 0x0000001c03037217 */ /* 0x000fe40003800200 */
.L_x_526:
[----:B------:R-:W-:Y:S01]  /*b6a0*/  ISETP.NE.AND P2, PT, R26, RZ, PT ;  /* 0x000000ff1a00720c */ /* 0x000fe20003f45270 */
[----:B------:R-:W1:Y:S03]  /*b6b0*/  SHFL.IDX PT, R4, R5, 0x2, 0x1c1f ;  /* 0x005c1f0005047f89 */ /* 0x000e6600000e0000 */
[----:B------:R-:W-:Y:S04]  /*b6c0*/  ISETP.GT.AND P2, PT, R2, 0x1, !P2 ;  /* 0x000000010200780c */ /* 0x000fe80005744270 */
[----:B------:R-:W-:Y:S04]  /*b6d0*/  ISETP.LT.OR P2, PT, R3, 0x2, P2 ;  /* 0x000000020300780c */ /* 0x000fe80001741670 */
[----:B------:R-:W-:Y:S02]  /*b6e0*/  FSEL R33, R200, -INF , !P2 ;  /* 0xff800000c8217808 */ /* 0x000fe40005000000 */
[----:B------:R-:W-:Y:S04]  /*b6f0*/  ISETP.NE.AND P2, PT, R25, RZ, PT ;  /* 0x000000ff1900720c */ /* 0x000fe80003f45270 */
[----:B------:R-:W-:Y:S04]  /*b700*/  ISETP.GT.AND P2, PT, R2, 0x8, !P2 ;  /* 0x000000080200780c */ /* 0x000fe80005744270 */
[C---:B------:R-:W-:Y:S04]  /*b710*/  ISETP.LT.OR P2, PT, R3.reuse, 0x9, P2 ;  /* 0x000000090300780c */ /* 0x040fe80001741670 */
[----:B------:R-:W-:Y:S02]  /*b720*/  FSEL R37, R192, -INF , !P2 ;  /* 0xff800000c0257808 */ /* 0x000fe40005000000 */
[----:B------:R-:W-:Y:S04]  /*b730*/  ISETP.NE.AND P2, PT, R24, RZ, PT ;  /* 0x000000ff1800720c */ /* 0x000fe80003f45270 */
[C---:B------:R-:W-:Y:S04]  /*b740*/  ISETP.GT.AND P2, PT, R2.reuse, 0x9, !P2 ;  /* 0x000000090200780c */ /* 0x040fe80005744270 */
        /* <DEDUP_REMOVED lines=66> */
[----:B------:R-:W-:Y:S04]  /*bb70*/  ISETP.GT.AND P2, PT, R2, 0x50, !P1 ;  /* 0x000000500200780c */ /* 0x000fe80004f44270 */
[C---:B------:R-:W-:Y:S04]  /*bb80*/  ISETP.LT.OR P2, PT, R3.reuse, 0x51, P2 ;  /* 0x000000510300780c */ /* 0x040fe80001741670 */
[----:B------:R-:W-:Y:S02]  /*bb90*/  FSEL R240, R86, -INF , !P2 ;  /* 0xff80000056f07808 */ /* 0x000fe40005000000 */
[C---:B------:R-:W-:Y:S04]  /*bba0*/  ISETP.GT.AND P2, PT, R2.reuse, 0x51, !P6 ;  /* 0x000000510200780c */ /* 0x040fe80007744270 */
[----:B------:R-:W-:Y:S04]  /*bbb0*/  ISETP.LT.OR P2, PT, R3, 0x52, P2 ;  /* 0x000000520300780c */ /* 0x000fe80001741670 */
[----:B------:R-:W-:Y:S02]  /*bbc0*/  FSEL R241, R87, -INF , !P2 ;  /* 0xff80000057f17808 */ /* 0x000fe40005000000 */
[----:B------:R-:W-:Y:S04]  /*bbd0*/  ISETP.GT.AND P2, PT, R2, 0x58, !P5 ;  /* 0x000000580200780c */ /* 0x000fe80006f44270 */
[----:B------:R-:W-:Y:S04]  /*bbe0*/  ISETP.LT.OR P2, PT, R3, 0x59, P2 ;  /* 0x000000590300780c */ /* 0x000fe80001741670 */
[----:B------:R-:W-:Y:S02]  /*bbf0*/  FSEL R247, R98, -INF , !P2 ;  /* 0xff80000062f77808 */ /* 0x000fe40005000000 */
[----:B------:R-:W-:Y:S04]  /*bc00*/  ISETP.NE.AND P2, PT, R27, RZ, PT ;  /* 0x000000ff1b00720c */ /* 0x000fe80003f45270 */
[----:B------:R-:W-:Y:S04]  /*bc10*/  ISETP.GT.AND P2, PT, R2, RZ, !P2 ;  /* 0x000000ff0200720c */ /* 0x000fe80005744270 */
[----:B------:R-:W-:Y:S04]  /*bc20*/  ISETP.LT.OR P2, PT, R3, 0x1, P2 ;  /* 0x000000010300780c */ /* 0x000fe80001741670 */
[----:B------:R-:W-:Y:S02]  /*bc30*/  FSEL R30, R242, -INF , !P2 ;  /* 0xff800000f21e7808 */ /* 0x000fe40005000000 */
        /* <DEDUP_REMOVED lines=23> */
.L_x_532:
[----:B------:R-:W-:Y:S04]  /*bdb0*/  MOV R28, c[0x0][0x32c] ;  /* 0x0000cb00001c7a02 */ /* 0x000fe80000000f00 */
[----:B------:R-:W-:Y:S11]  /*bdc0*/  ISETP.NE.AND P2, PT, R28, 0x1, PT ;  /* 0x000000011c00780c */ /* 0x000ff60003f45270 */
[----:B------:R-:W-:Y:S02]  /*bdd0*/  @!UPT UIADD3 URZ, URZ, URZ, URZ ;  /* 0x0000003f3f3ff290 */ /* 0x000fe4000fffe03f */
[----:B------:R-:W-:Y:S05]  /*bde0*/  @P2 IMAD.HI.U32 R28, R4, c[0x0][0x330], RZ ;  /* 0x0000cc00041c2a27 */ /* 0x000fea00078e00ff */
[----:B------:R-:W-:Y:S02]  /*bdf0*/  @P2 SHF.R.U32.HI R4, RZ, c[0x0][0x334], R28 ;  /* 0x0000cd00ff042a19 */ /* 0x000fe4000001161c */
.L_x_533:
[----:B------:R-:W-:Y:S05]  /*be00*/  BSYNC B0 ;  /* 0x0000000000007941 */ /* 0x000fea0003800000 */
.L_x_531:
[----:B------:R-:W-:Y:S04]  /*be10*/  IMAD.IADD R28, R0, 0x1, -R58 ;  /* 0x00000001001c7824 */ /* 0x000fe800078e0a3a */
[----:B------:R-:W-:Y:S05]  /*be20*/  IMAD R4, R4, c[0x0][0x32c], R28 ;  /* 0x0000cb0004047a24 */ /* 0x000fea00078e021c */
[----:B------:R-:W-:Y:S02]  /*be30*/  IADD3 R28, R4, c[0x0][0x32c], RZ ;  /* 0x0000cb00041c7a10 */ /* 0x000fe40007ffe0ff */
[----:B------:R-:W-:Y:S02]  /*be40*/  IMNMX R2, R2, R4, !PT ;  /* 0x0000000402027217 */ /* 0x000fe40007800200 */
[----:B------:R-:W-:Y:S02]  /*be50*/  IMNMX R3, R3, R28, PT ;  /* 0x0000001c03037217 */ /* 0x000fe40003800200 */
.L_x_530:
[----:B------:R-:W-:Y:S01]  /*be60*/  ISETP.NE.AND P2, PT, R26, RZ, PT ;  /* 0x000000ff1a00720c */ /* 0x000fe20003f45270 */
[----:B------:R-:W1:Y:S03]  /*be70*/  SHFL.IDX PT, R4, R5, 0x3, 0x1c1f ;  /* 0x007c1f0005047f89 */ /* 0x000e6600000e0000 */
[----:B------:R-:W-:Y:S04]  /*be80*/  ISETP.GT.AND P2, PT, R2, 0x1, !P2 ;  /* 0x000000010200780c */ /* 0x000fe80005744270 */
[----:B------:R-:W-:Y:S04]  /*be90*/  ISETP.LT.OR P2, PT, R3, 0x2, P2 ;  /* 0x000000020300780c */ /* 0x000fe80001741670 */
[----:B------:R-:W-:Y:S02]  /*bea0*/  FSEL R35, R244, -INF , !P2 ;  /* 0xff800000f4237808 */ /* 0x000fe40005000000 */
[----:B------:R-:W-:Y:S04]  /*beb0*/  ISETP.NE.AND P2, PT, R25, RZ, PT ;  /* 0x000000ff1900720c */ /* 0x000fe80003f45270 */
[----:B------:R-:W-:Y:S04]  /*bec0*/  ISETP.GT.AND P2, PT, R2, 0x8, !P2 ;  /* 0x000000080200780c */ /* 0x000fe80005744270 */
[----:B------:R-:W-:Y:S04]  /*bed0*/  ISETP.LT.OR P2, PT, R3, 0x9, P2 ;  /* 0x000000090300780c */ /* 0x000fe80001741670 */
        /* <DEDUP_REMOVED lines=105> */
.L_x_536:
[----:B------:R-:W-:Y:S04]  /*c570*/  MOV R5, c[0x0][0x32c] ;  /* 0x0000cb0000057a02 */ /* 0x000fe80000000f00 */
[----:B------:R-:W-:Y:S11]  /*c580*/  ISETP.NE.AND P2, PT, R5, 0x1, PT ;  /* 0x000000010500780c */ /* 0x000ff60003f45270 */
[----:B------:R-:W-:Y:S02]  /*c590*/  @!UPT UIADD3 URZ, URZ, URZ, URZ ;  /* 0x0000003f3f3ff290 */ /* 0x000fe4000fffe03f */
[----:B------:R-:W-:Y:S05]  /*c5a0*/  @P2 IMAD.HI.U32 R5, R4, c[0x0][0x330], RZ ;  /* 0x0000cc0004052a27 */ /* 0x000fea00078e00ff */
[----:B------:R-:W-:Y:S02]  /*c5b0*/  @P2 SHF.R.U32.HI R4, RZ, c[0x0][0x334], R5 ;  /* 0x0000cd00ff042a19 */ /* 0x000fe40000011605 */
.L_x_537:
[----:B------:R-:W-:Y:S05]  /*c5c0*/  BSYNC B0 ;  /* 0x0000000000007941 */ /* 0x000fea0003800000 */
.L_x_535:
[----:B------:R-:W-:Y:S04]  /*c5d0*/  IMAD.IADD R0, R0, 0x1, -R58 ;  /* 0x0000000100007824 */ /* 0x000fe800078e0a3a */
[----:B------:R-:W-:Y:S05]  /*c5e0*/  IMAD R4, R4, c[0x0][0x32c], R0 ;  /* 0x0000cb0004047a24 */ /* 0x000fea00078e0200 */
[----:B------:R-:W-:Y:S02]  /*c5f0*/  IADD3 R0, R4, c[0x0][0x32c], RZ ;  /* 0x0000cb0004007a10 */ /* 0x000fe40007ffe0ff */
[----:B------:R-:W-:Y:S02]  /*c600*/  IMNMX R2, R2, R4, !PT ;  /* 0x0000000402027217 */ /* 0x000fe40007800200 */
[----:B------:R-:W-:Y:S02]  /*c610*/  IMNMX R3, R3, R0, PT ;  /* 0x0000000003037217 */ /* 0x000fe40003800200 */
.L_x_534:
[----:B------:R-:W2:Y:S01]  /*c620*/  LDL.LU R4, [R1+0x4] ;  /* 0x0000040001047983 */ /* 0x000ea20000300800 */
[----:B------:R-:W-:Y:S02]  /*c630*/  ISETP.NE.AND P2, PT, R27, RZ, PT ;  /* 0x000000ff1b00720c */ /* 0x000fe40003f45270 */
[----:B------:R-:W-:Y:S01]  /*c640*/  FMNMX.FTZ R72, R29, R100, !PT ;  /* 0x000000641d487209 */ /* 0x000fe20007810000 */
[----:B------:R-:W3:Y:S01]  /*c650*/  LDL.LU R0, [R1] ;  /* 0x0000000001007983 */ /* 0x000ee20000300800 */
[----:B------:R-:W-:Y:S02]  /*c660*/  ISETP.GT.AND P2, PT, R2, RZ, !P2 ;  /* 0x000000ff0200720c */ /* 0x000fe40005744270 */
[----:B------:R-:W-:Y:S02]  /*c670*/  FMNMX.FTZ R72, R31, R72, !PT ;  /* 0x000000481f487209 */ /* 0x000fe40007810000 */
[C---:B------:R-:W-:Y:S02]  /*c680*/  ISETP.LT.OR P2, PT, R3.reuse, 0x1, P2 ;  /* 0x000000010300780c */ /* 0x040fe40001741670 */
[----:B------:R-:W-:Y:S02]  /*c690*/  FMNMX.FTZ R72, R32, R72, !PT ;  /* 0x0000004820487209 */ /* 0x000fe40007810000 */
[----:B------:R-:W-:Y:S02]  /*c6a0*/  ISETP.GT.AND P1, PT, R2, 0x50, !P1 ;  /* 0x000000500200780c */ /* 0x000fe40004f24270 */
[----:B------:R-:W-:Y:S02]  /*c6b0*/  FMNMX.FTZ R72, R34, R72, !PT ;  /* 0x0000004822487209 */ /* 0x000fe40007810000 */
[----:B------:R-:W-:Y:S02]  /*c6c0*/  ISETP.LT.OR P1, PT, R3, 0x51, P1 ;  /* 0x000000510300780c */ /* 0x000fe40000f21670 */
[----:B------:R-:W-:Y:S02]  /*c6d0*/  FMNMX.FTZ R72, R40, R72, !PT ;  /* 0x0000004828487209 */ /* 0x000fe40007810000 */
[----:B------:R-:W-:Y:S02]  /*c6e0*/  ISETP.GT.AND P6, PT, R2, 0x51, !P6 ;  /* 0x000000510200780c */ /* 0x000fe400077c4270 */
[----:B------:R-:W-:Y:S02]  /*c6f0*/  FMNMX.FTZ R72, R42, R72, !PT ;  /* 0x000000482a487209 */ /* 0x000fe40007810000 */
[----:B------:R-:W-:Y:S02]  /*c700*/  ISETP.GT.AND P5, PT, R2, 0x58, !P5 ;  /* 0x000000580200780c */ /* 0x000fe40006fa4270 */
[----:B------:R-:W-:Y:S02]  /*c710*/  FMNMX.FTZ R72, R44, R72, !PT ;  /* 0x000000482c487209 */ /* 0x000fe40007810000 */
[----:B------:R-:W-:Y:S02]  /*c720*/  ISETP.GT.AND P0, PT, R2, 0x59, !P0 ;  /* 0x000000590200780c */ /* 0x000fe40004704270 */
[----:B------:R-:W-:Y:S02]  /*c730*/  FMNMX.FTZ R72, R47, R72, !PT ;  /* 0x000000482f487209 */ /* 0x000fe40007810000 */
[----:B------:R-:W-:Y:S02]  /*c740*/  ISETP.LT.OR P6, PT, R3, 0x52, P6 ;  /* 0x000000520300780c */ /* 0x000fe400037c1670 */
[----:B------:R-:W-:Y:S02]  /*c750*/  FMNMX.FTZ R72, R57, R72, !PT ;  /* 0x0000004839487209 */ /* 0x000fe40007810000 */
[C---:B------:R-:W-:Y:S02]  /*c760*/  ISETP.LT.OR P5, PT, R3.reuse, 0x59, P5 ;  /* 0x000000590300780c */ /* 0x040fe40002fa1670 */
[----:B------:R-:W-:Y:S02]  /*c770*/  FMNMX.FTZ R72, R90, R72, !PT ;  /* 0x000000485a487209 */ /* 0x000fe40007810000 */
[----:B------:R-:W-:Y:S02]  /*c780*/  ISETP.LT.OR P0, PT, R3, 0x5a, P0 ;  /* 0x0000005a0300780c */ /* 0x000fe40000701670 */
[----:B------:R-:W-:Y:S02]  /*c790*/  FMNMX.FTZ R72, R176, R72, !PT ;  /* 0x00000048b0487209 */ /* 0x000fe40007810000 */
[----:B------:R-:W-:Y:S02]  /*c7a0*/  FSEL R73, R79, -INF , !P0 ;  /* 0xff8000004f497808 */ /* 0x000fe40004000000 */
[----:B------:R-:W-:Y:S02]  /*c7b0*/  FMNMX.FTZ R72, R177, R72, !PT ;  /* 0x00000048b1487209 */ /* 0x000fe40007810000 */
[----:B------:R-:W-:Y:S02]  /*c7c0*/  FSEL R191, R191, -INF , !P6 ;  /* 0xff800000bfbf7808 */ /* 0x000fe40007000000 */
[----:B------:R-:W-:Y:S04]  /*c7d0*/  FMNMX.FTZ R72, R178, R72, !PT ;  /* 0x00000048b2487209 */ /* 0x000fe80007810000 */
        /* <DEDUP_REMOVED lines=10> */
[----:B------:R-:W-:Y:S05]  /*c880*/  FMNMX.FTZ R72, R252, R72, !PT ;  /* 0x00000048fc487209 */ /* 0x000fea0007810000 */
[----:B------:R-:W1:Y:S02]  /*c890*/  SHFL.BFLY PT, R5, R72, 0x2, 0x1f ;  /* 0x0c401f0048057f89 */ /* 0x000e6400000e0000 */
[----:B-1----:R-:W-:Y:S06]  /*c8a0*/  FMNMX.FTZ R72, R72, R5, !PT ;  /* 0x0000000548487209 */ /* 0x002fec0007810000 */
[----:B------:R-:W1:Y:S02]  /*c8b0*/  SHFL.BFLY PT, R6, R72, 0x1, 0x1f ;  /* 0x0c201f0048067f89 */ /* 0x000e6400000e0000 */
[----:B-1----:R-:W-:Y:S02]  /*c8c0*/  FMNMX.FTZ R72, R72, R6, !PT ;  /* 0x0000000648487209 */ /* 0x002fe40007810000 */
[----:B--2---:R-:W-:Y:S02]  /*c8d0*/  FSEL R7, R4, -INF , !P2 ;  /* 0xff80000004077808 */ /* 0x004fe40005000000 */
[----:B------:R-:W-:Y:S02]  /*c8e0*/  ISETP.NE.AND P2, PT, R26, RZ, PT ;  /* 0x000000ff1a00720c */ /* 0x000fe40003f45270 */
[----:B------:R-:W-:Y:S02]  /*c8f0*/  FMNMX.FTZ R4, R28, R102, !PT ;  /* 0x000000661c047209 */ /* 0x000fe40007810000 */
[----:B------:R-:W-:Y:S02]  /*c900*/  ISETP.GT.AND P2, PT, R2, 0x1, !P2 ;  /* 0x000000010200780c */ /* 0x000fe40005744270 */
[----:B------:R-:W-:Y:S02]  /*c910*/  FMNMX.FTZ R4, R35, R4, !PT ;  /* 0x0000000423047209 */ /* 0x000fe40007810000 */
[----:B------:R-:W-:Y:S02]  /*c920*/  ISETP.LT.OR P2, PT, R3, 0x2, P2 ;  /* 0x000000020300780c */ /* 0x000fe40001741670 */
[----:B------:R-:W-:Y:S02]  /*c930*/  FMNMX.FTZ R4, R36, R4, !PT ;  /* 0x0000000424047209 */ /* 0x000fe40007810000 */
[----:B---3--:R-:W-:Y:S02]  /*c940*/  FSEL R26, R0, -INF , !P2 ;  /* 0xff800000001a7808 */ /* 0x008fe40005000000 */
[----:B------:R-:W-:Y:S02]  /*c950*/  ISETP.NE.AND P2, PT, R25, RZ, PT ;  /* 0x000000ff1900720c */ /* 0x000fe40003f45270 */
[----:B------:R-:W-:Y:S02]  /*c960*/  FMNMX.FTZ R0, R30, R101, !PT ;  /* 0x000000651e007209 */ /* 0x000fe40007810000 */
[----:B------:R-:W-:Y:S02]  /*c970*/  ISETP.GT.AND P2, PT, R2, 0x8, !P2 ;  /* 0x000000080200780c */ /* 0x000fe40005744270 */
[----:B------:R-:W-:Y:S02]  /*c980*/  FMNMX.FTZ R0, R33, R0, !PT ;  /* 0x0000000021007209 */ /* 0x000fe40007810000 */
[----:B------:R-:W-:Y:S02]  /*c990*/  ISETP.LT.OR P2, PT, R3, 0x9, P2 ;  /* 0x000000090300780c */ /* 0x000fe40001741670 */
[----:B------:R-:W-:Y:S02]  /*c9a0*/  FMNMX.FTZ R0, R37, R0, !PT ;  /* 0x0000000025007209 */ /* 0x000fe40007810000 */
[----:B------:R-:W-:Y:S02]  /*c9b0*/  FSEL R25, R251, -INF , !P2 ;  /* 0xff800000fb197808 */ /* 0x000fe40005000000 */
[----:B------:R-:W-:Y:S02]  /*c9c0*/  ISETP.NE.AND P2, PT, R24, RZ, PT ;  /* 0x000000ff1800720c */ /* 0x000fe40003f45270 */
[----:B------:R-:W-:Y:S02]  /*c9d0*/  FMNMX.FTZ R0, R39, R0, !PT ;  /* 0x0000000027007209 */ /* 0x000fe40007810000 */
[C---:B------:R-:W-:Y:S02]  /*c9e0*/  ISETP.GT.AND P2, PT, R2.reuse, 0x9, !P2 ;  /* 0x000000090200780c */ /* 0x040fe40005744270 */
[----:B------:R-:W-:Y:S02]  /*c9f0*/  FMNMX.FTZ R0, R41, R0, !PT ;  /* 0x0000000029007209 */ /* 0x000fe40007810000 */
[----:B------:R-:W-:Y:S02]  /*ca00*/  ISETP.LT.OR P2, PT, R3, 0xa, P2 ;  /* 0x0000000a0300780c */ /* 0x000fe40001741670 */
[----:B------:R-:W-:Y:S02]  /*ca10*/  FMNMX.FTZ R0, R43, R0, !PT ;  /* 0x000000002b007209 */ /* 0x000fe40007810000 */
[----:B------:R-:W-:Y:S02]  /*ca20*/  FSEL R24, R249, -INF , !P2 ;  /* 0xff800000f9187808 */ /* 0x000fe40005000000 */
        /* <DEDUP_REMOVED lines=22> */
[----:B------:R-:W-:Y:S01]  /*cb90*/  FMNMX.FTZ R0, R189, R0, !PT ;  /* 0x00000000bd007209 */ /* 0x000fe20007810000 */
[----:B------:R-:W-:Y:S01]  /*cba0*/  LDSM.16.MT88.4 R20, [R209+0x100] ;  /* 0x00010000d114783b */ /* 0x000fe20000004200 */
        /* <DEDUP_REMOVED lines=43> */
[----:B------:R-:W-:Y:S01]  /*ce60*/  FMNMX.FTZ R4, R188, R4, !PT ;  /* 0x00000004bc047209 */ /* 0x000fe20007810000 */
[----:B------:R-:W1:Y:S01]  /*ce70*/  SHFL.BFLY PT, R71, R0, 0x2, 0x1f ;  /* 0x0c401f0000477f89 */ /* 0x000e6200000e0000 */
        /* <DEDUP_REMOVED lines=21> */
[C---:B------:R-:W-:Y:S02]  /*cfd0*/  ISETP.LT.OR P2, PT, R3.reuse, 0x41, P2 ;  /* 0x000000410300780c */ /* 0x040fe40001741670 */
[----:B------:R-:W-:Y:S02]  /*cfe0*/  FMNMX.FTZ R5, R24, R5, !PT ;  /* 0x0000000518057209 */ /* 0x000fe40007810000 */
[----:B------:R-:W-:Y:S01]  /*cff0*/  FSEL R197, R74, -INF , !P2 ;  /* 0xff8000004ac57808 */ /* 0x000fe20005000000 */
[----:B------:R-:W-:Y:S01]  /*d000*/  FMUL.FTZ R74, R72, c[0x0][0x2d0] ;  /* 0x0000b400484a7a20 */ /* 0x000fe20000410000 */
[----:B------:R-:W-:Y:S02]  /*d010*/  ISETP.NE.AND P2, PT, R10, RZ, PT ;  /* 0x000000ff0a00720c */ /* 0x000fe40003f45270 */
[----:B-1----:R-:W-:Y:S02]  /*d020*/  FMNMX.FTZ R71, R0, R71, !PT ;  /* 0x0000004700477209 */ /* 0x002fe40007810000 */
        /* <DEDUP_REMOVED lines=20> */
[----:B------:R-:W-:Y:S02]  /*d170*/  FSETP.NEU.FTZ.AND P2, PT, R72, -INF , PT ;  /* 0xff8000004800780b */ /* 0x000fe40003f5d000 */
[----:B------:R-:W-:Y:S02]  /*d180*/  FMNMX.FTZ R0, R245, R0, !PT ;  /* 0x00000000f5007209 */ /* 0x000fe40007810000 */
[----:B------:R-:W-:Y:S02]  /*d190*/  FSEL R74, R74, RZ, P2 ;  /* 0x000000ff4a4a7208 */ /* 0x000fe40001000000 */
[----:B------:R-:W-:Y:S02]  /*d1a0*/  FMNMX.FTZ R0, R246, R0, !PT ;  /* 0x00000000f6007209 */ /* 0x000fe40007810000 */
[----:B-1----:R-:W-:Y:S01]  /*d1b0*/  FMNMX.FTZ R71, R71, R6, !PT ;  /* 0x0000000647477209 */ /* 0x002fe20007810000 */
[--C-:B------:R-:W-:Y:S01]  /*d1c0*/  FFMA.FTZ R4, R29, c[0x0][0x2d0], -R74.reuse ;  /* 0x0000b4001d047a23 */ /* 0x100fe2000001084a */
[----:B------:R-:W-:Y:S01]  /*d1d0*/  FSEL R199, R180, -INF , !P1 ;  /* 0xff800000b4c77808 */ /* 0x000fe20004800000 */
[--C-:B------:R-:W-:Y:S01]  /*d1e0*/  FFMA.FTZ R16, R44, c[0x0][0x2d0], -R74.reuse ;  /* 0x0000b4002c107a23 */ /* 0x100fe2000001084a */
[----:B------:R-:W-:Y:S01]  /*d1f0*/  FSEL R180, R91, -INF , !P5 ;  /* 0xff8000005bb47808 */ /* 0x000fe20006800000 */
[----:B------:R1:W-:Y:S01]  /*d200*/  MUFU.EX2 R55, R4 ;  /* 0x0000000400377308 */ /* 0x0003e20000000800 */
[----:B------:R-:W2:Y:S01]  /*d210*/  SHFL.BFLY PT, R70, R0, 0x2, 0x1f ;  /* 0x0c401f0000467f89 */ /* 0x000ea200000e0000 */
[C---:B------:R-:W-:Y:S01]  /*d220*/  FMUL.FTZ R75, R71.reuse, c[0x0][0x2d0] ;  /* 0x0000b400474b7a20 */ /* 0x040fe20000410000 */
[----:B------:R-:W-:Y:S04]  /*d230*/  FSETP.NEU.FTZ.AND P1, PT, R71, -INF , PT ;  /* 0xff8000004700780b */ /* 0x000fe80003f3d000 */
[----:B------:R-:W-:Y:S05]  /*d240*/  FSEL R75, R75, RZ, P1 ;  /* 0x000000ff4b4b7208 */ /* 0x000fea0000800000 */
[--C-:B------:R-:W-:Y:S02]  /*d250*/  FFMA.FTZ R3, R39, c[0x0][0x2d0], -R75.reuse ;  /* 0x0000b40027037a23 */ /* 0x100fe4000001084b */
[--C-:B------:R-:W-:Y:S02]  /*d260*/  FFMA.FTZ R12, R43, c[0x0][0x2d0], -R75.reuse ;  /* 0x0000b4002b0c7a23 */ /* 0x100fe4000001084b */
[----:B------:R-:W-:Y:S01]  /*d270*/  MUFU.EX2 R86, R3 ;  /* 0x0000000300567308 */ /* 0x000fe20000000800 */
[--C-:B------:R-:W-:Y:S01]  /*d280*/  FFMA.FTZ R8, R41, c[0x0][0x2d0], -R75.reuse ;  /* 0x0000b40029087a23 */ /* 0x100fe2000001084b */
[----:B-1----:R-:W-:Y:S01]  /*d290*/  FMNMX.FTZ R4, R169, R5, !PT ;  /* 0x00000005a9047209 */ /* 0x002fe20007810000 */
[--C-:B------:R-:W-:Y:S07]  /*d2a0*/  FFMA.FTZ R5, R31, c[0x0][0x2d0], -R74.reuse ;  /* 0x0000b4001f057a23 */ /* 0x100fee000001084a */
[----:B------:R-:W-:Y:S01]  /*d2b0*/  MUFU.EX2 R93, R12 ;  /* 0x0000000c005d7308 */ /* 0x000fe20000000800 */
[----:B--2---:R-:W-:Y:S02]  /*d2c0*/  FMNMX.FTZ R70, R0, R70, !PT ;  /* 0x0000004600467209 */ /* 0x004fe40007810000 */
[----:B------:R-:W-:Y:S07]  /*d2d0*/  FMNMX.FTZ R4, R172, R4, !PT ;  /* 0x00000004ac047209 */ /* 0x000fee0007810000 */
[----:B------:R1:W-:Y:S10]  /*d2e0*/  MUFU.EX2 R52, R5 ;  /* 0x0000000500347308 */ /* 0x0003f40000000800 */
[----:B------:R-:W-:Y:S01]  /*d2f0*/  MUFU.EX2 R31, R8 ;  /* 0x00000008001f7308 */ /* 0x000fe20000000800 */
[----:B-1----:R-:W-:Y:S01]  /*d300*/  FMNMX.FTZ R5, R181, R4, !PT ;  /* 0x00000004b5057209 */ /* 0x002fe20007810000 */
[--C-:B------:R-:W-:Y:S03]  /*d310*/  FFMA.FTZ R4, R32, c[0x0][0x2d0], -R74.reuse ;  /* 0x0000b40020047a23 */ /* 0x100fe6000001084a */
[----:B------:R-:W-:Y:S05]  /*d320*/  FMNMX.FTZ R5, R184, R5, !PT ;  /* 0x00000005b8057209 */ /* 0x000fea0007810000 */
[----:B------:R1:W-:Y:S02]  /*d330*/  MUFU.EX2 R84, R4 ;  /* 0x0000000400547308 */ /* 0x0003e40000000800 */
[----:B-1----:R-:W-:Y:S01]  /*d340*/  FMNMX.FTZ R4, R185, R5, !PT ;  /* 0x00000005b9047209 */ /* 0x002fe20007810000 */
[----:B------:R-:W-:Y:S03]  /*d350*/  FFMA.FTZ R5, R34, c[0x0][0x2d0], -R74 ;  /* 0x0000b40022057a23 */ /* 0x000fe6000001084a */
[----:B------:R-:W-:Y:S04]  /*d360*/  FMNMX.FTZ R0, R187, R4, !PT ;  /* 0x00000004bb007209 */ /* 0x000fe80007810000 */
[----:B------:R1:W2:Y:S01]  /*d370*/  MUFU.EX2 R87, R5 ;  /* 0x0000000500577308 */ /* 0x0002a20000000800 */
[--C-:B------:R-:W-:Y:S01]  /*d380*/  FFMA.FTZ R4, R30, c[0x0][0x2d0], -R75.reuse ;  /* 0x0000b4001e047a23 */ /* 0x100fe2000001084b */
[----:B------:R-:W-:Y:S04]  /*d390*/  FMNMX.FTZ R0, R197, R0, !PT ;  /* 0x00000000c5007209 */ /* 0x000fe80007810000 */
[----:B------:R-:W-:Y:S04]  /*d3a0*/  FMNMX.FTZ R0, R201, R0, !PT ;  /* 0x00000000c9007209 */ /* 0x000fe80007810000 */
[----:B------:R-:W-:Y:S01]  /*d3b0*/  MUFU.EX2 R54, R4 ;  /* 0x0000000400367308 */ /* 0x000fe20000000800 */
[----:B------:R-:W-:Y:S04]  /*d3c0*/  FMNMX.FTZ R0, R202, R0, !PT ;  /* 0x00000000ca007209 */ /* 0x000fe80007810000 */
[----:B------:R-:W-:Y:S01]  /*d3d0*/  FMNMX.FTZ R2, R194, R0, !PT ;  /* 0x00000000c2027209 */ /* 0x000fe20007810000 */
[--C-:B------:R-:W-:Y:S03]  /*d3e0*/  FFMA.FTZ R0, R33, c[0x0][0x2d0], -R75.reuse ;  /* 0x0000b40021007a23 */ /* 0x100fe6000001084b */
[----:B------:R-:W-:Y:S01]  /*d3f0*/  FMNMX.FTZ R2, R199, R2, !PT ;  /* 0x00000002c7027209 */ /* 0x000fe20007810000 */
[----:B------:R3:W-:Y:S01]  /*d400*/  MUFU.EX2 R89, R0 ;  /* 0x0000000000597308 */ /* 0x0007e20000000800 */
[----:B-1----:R-:W1:Y:S01]  /*d410*/  SHFL.BFLY PT, R5, R70, 0x1, 0x1f ;  /* 0x0c201f0046057f89 */ /* 0x002e6200000e0000 */
[----:B--2---:R-:W-:Y:S08]  /*d420*/  F2FP.PACK_AB R78, R87, R84 ;  /* 0x00000054574e723e */ /* 0x004ff000000000ff */
[----:B------:R-:W-:Y:S01]  /*d430*/  MUFU.EX2 R33, R16 ;  /* 0x0000001000217308 */ /* 0x000fe20000000800 */
[----:B---3--:R-:W-:Y:S01]  /*d440*/  FMNMX.FTZ R0, R191, R2, !PT ;  /* 0x00000002bf007209 */ /* 0x008fe20007810000 */
[--C-:B------:R-:W-:Y:S01]  /*d450*/  FFMA.FTZ R2, R37, c[0x0][0x2d0], -R75.reuse ;  /* 0x0000b40025027a23 */ /* 0x100fe2000001084b */
[----:B-1----:R-:W-:Y:S07]  /*d460*/  FMNMX.FTZ R70, R70, R5, !PT ;  /* 0x0000000546467209 */ /* 0x002fee0007810000 */
[----:B------:R1:W2:Y:S01]  /*d470*/  MUFU.EX2 R85, R2 ;  /* 0x0000000200557308 */ /* 0x0002a20000000800 */
[----:B------:R-:W-:Y:S02]  /*d480*/  FMNMX.FTZ R0, R180, R0, !PT ;  /* 0x00000000b4007209 */ /* 0x000fe40007810000 */
[C---:B------:R-:W-:Y:S01]  /*d490*/  FSETP.NEU.FTZ.AND P0, PT, R70.reuse, -INF , PT ;  /* 0xff8000004600780b */ /* 0x040fe20003f1d000 */
[----:B------:R-:W-:Y:S01]  /*d4a0*/  FMUL.FTZ R96, R70, c[0x0][0x2d0] ;  /* 0x0000b40046607a20 */ /* 0x000fe20000410000 */
[----:B------:R-:W-:Y:S04]  /*d4b0*/  FMNMX.FTZ R0, R73, R0, !PT ;  /* 0x0000000049007209 */ /* 0x000fe80007810000 */
[----:B------:R-:W-:Y:S05]  /*d4c0*/  FSEL R96, R96, RZ, P0 ;  /* 0x000000ff60607208 */ /* 0x000fea0000000000 */
[--C-:B------:R-:W-:Y:S02]  /*d4d0*/  FFMA.FTZ R3, R28, c[0x0][0x2d0], -R96.reuse ;  /* 0x0000b4001c037a23 */ /* 0x100fe40000010860 */
[--C-:B------:R-:W-:Y:S02]  /*d4e0*/  FFMA.FTZ R4, R38, c[0x0][0x2d0], -R96.reuse ;  /* 0x0000b40026047a23 */ /* 0x100fe40000010860 */
[----:B------:R3:W-:Y:S01]  /*d4f0*/  MUFU.EX2 R53, R3 ;  /* 0x0000000300357308 */ /* 0x0007e20000000800 */
[--C-:B------:R-:W-:Y:S02]  /*d500*/  FFMA.FTZ R32, R46, c[0x0][0x2d0], -R96.reuse ;  /* 0x0000b4002e207a23 */ /* 0x100fe40000010860 */
[----:B------:R-:W-:Y:S02]  /*d510*/  FFMA.FTZ R44, R51, c[0x0][0x2d0], -R96 ;  /* 0x0000b400332c7a23 */ /* 0x000fe40000010860 */
[----:B------:R-:W-:Y:S01]  /*d520*/  FFMA.FTZ R28, R48, c[0x0][0x2d0], -R75 ;  /* 0x0000b400301c7a23 */ /* 0x000fe2000001084b */
[----:B-1----:R-:W1:Y:S01]  /*d530*/  SHFL.BFLY PT, R2, R0, 0x2, 0x1f ;  /* 0x0c401f0000027f89 */ /* 0x002e6200000e0000 */
[----:B--2---:R-:W-:Y:S01]  /*d540*/  F2FP.PACK_AB R79, R86, R85 ;  /* 0x00000055564f723e */ /* 0x004fe200000000ff */
[----:B------:R-:W-:Y:S02]  /*d550*/  FFMA.FTZ R48, R57, c[0x0][0x2d0], -R74 ;  /* 0x0000b40039307a23 */ /* 0x000fe4000001084a */
[----:B------:R-:W-:Y:S01]  /*d560*/  MUFU.EX2 R61, R4 ;  /* 0x00000004003d7308 */ /* 0x000fe20000000800 */
[--C-:B---3--:R-:W-:Y:S09]  /*d570*/  FFMA.FTZ R3, R35, c[0x0][0x2d0], -R96.reuse ;  /* 0x0000b40023037a23 */ /* 0x108ff20000010860 */
[----:B------:R2:W-:Y:S02]  /*d580*/  MUFU.EX2 R60, R3 ;  /* 0x00000003003c7308 */ /* 0x0005e40000000800 */
[----:B--2---:R-:W-:Y:S02]  /*d590*/  FFMA.FTZ R3, R36, c[0x0][0x2d0], -R96 ;  /* 0x0000b40024037a23 */ /* 0x004fe40000010860 */
[----:B------:R-:W-:Y:S06]  /*d5a0*/  LDSM.16.MT88.4 R36, [R212+0x100] ;  /* 0x00010000d424783b */ /* 0x000fec0000004200 */
[----:B------:R1:W-:Y:S02]  /*d5b0*/  MUFU.EX2 R27, R3 ;  /* 0x00000003001b7308 */ /* 0x0003e40000000800 */
[----:B-1----:R-:W-:Y:S01]  /*d5c0*/  FMNMX.FTZ R3, R0, R2, !PT ;  /* 0x0000000200037209 */ /* 0x002fe20007810000 */
[----:B------:R-:W-:Y:S01]  /*d5d0*/  FFMA.FTZ R2, R40, c[0x0][0x2d0], -R74 ;  /* 0x0000b40028027a23 */ /* 0x000fe2000001084a */
[----:B------:R-:W-:Y:S01]  /*d5e0*/  FSEL R0, R72, RZ, P2 ;  /* 0x000000ff48007208 */ /* 0x000fe20001000000 */
[----:B------:R-:W-:Y:S05]  /*d5f0*/  FFMA.FTZ R40, R50, c[0x0][0x2d0], -R96 ;  /* 0x0000b40032287a23 */ /* 0x000fea0000010860 */
[----:B------:R1:W-:Y:S01]  /*d600*/  MUFU.EX2 R80, R2 ;  /* 0x0000000200507308 */ /* 0x0003e20000000800 */
[----:B------:R-:W2:Y:S01]  /*d610*/  SHFL.BFLY PT, R4, R3, 0x1, 0x1f ;  /* 0x0c201f0003047f89 */ /* 0x000ea200000e0000 */
[----:B------:R-:W-:Y:S01]  /*d620*/  FADD.FTZ R0, -R0, R100 ;  /* 0x0000006400007221 */ /* 0x000fe20000010100 */
[----:B------:R-:W-:Y:S03]  /*d630*/  MOV R100, R55 ;  /* 0x0000003700647202 */ /* 0x000fe60000000f00 */
[----:B------:R-:W-:Y:S04]  /*d640*/  FMUL.FTZ R0, R0, c[0x0][0x2d0] ;  /* 0x0000b40000007a20 */ /* 0x000fe80000410000 */
[----:B------:R3:W4:Y:S01]  /*d650*/  MUFU.EX2 R69, R0 ;  /* 0x0000000000457308 */ /* 0x0007220000000800 */
[----:B-1----:R-:W-:Y:S02]  /*d660*/  FSEL R2, R71, RZ, P1 ;  /* 0x000000ff47027208 */ /* 0x002fe40000800000 */
[----:B--2---:R-:W-:Y:S03]  /*d670*/  FMNMX.FTZ R3, R4, R3, !PT ;  /* 0x0000000304037209 */ /* 0x004fe60007810000 */
[----:B------:R-:W-:Y:S02]  /*d680*/  FADD.FTZ R2, -R2, R101 ;  /* 0x0000006502027221 */ /* 0x000fe40000010100 */
[C---:B------:R-:W-:Y:S02]  /*d690*/  FMUL.FTZ R97, R3.reuse, c[0x0][0x2d0] ;  /* 0x0000b40003617a20 */ /* 0x040fe40000410000 */
[----:B------:R-:W-:Y:S01]  /*d6a0*/  FMUL.FTZ R2, R2, c[0x0][0x2d0] ;  /* 0x0000b40002027a20 */ /* 0x000fe20000410000 */
[----:B---3--:R-:W-:Y:S01]  /*d6b0*/  FSEL R0, R70, RZ, P0 ;  /* 0x000000ff46007208 */ /* 0x008fe20000000000 */
[----:B------:R-:W-:Y:S01]  /*d6c0*/  IMAD.MOV.U32 R101, RZ, RZ, R54 ;  /* 0x000000ffff657224 */ /* 0x000fe200078e0036 */
[----:B------:R-:W-:Y:S01]  /*d6d0*/  FSETP.NEU.FTZ.AND P0, PT, R3, -INF , PT ;  /* 0xff8000000300780b */ /* 0x000fe20003f1d000 */
[----:B------:R-:W1:Y:S01]  /*d6e0*/  MUFU.EX2 R68, R2 ;  /* 0x0000000200447308 */ /* 0x000e620000000800 */
[----:B----4-:R-:W-:Y:S01]  /*d6f0*/  FMUL.FTZ R5, R69, R105 ;  /* 0x0000006945057220 */ /* 0x010fe20000410000 */
[----:B------:R-:W-:Y:S01]  /*d700*/  MOV R105, R87 ;  /* 0x0000005700697202 */ /* 0x000fe20000000f00 */
[----:B------:R-:W-:Y:S01]  /*d710*/  FADD.FTZ R0, -R0, R102 ;  /* 0x0000006600007221 */ /* 0x000fe20000010100 */
[----:B------:R-:W-:Y:S01]  /*d720*/  FSEL R97, R97, RZ, P0 ;  /* 0x000000ff61617208 */ /* 0x000fe20000000000 */
[----:B------:R-:W-:Y:S01]  /*d730*/  FMUL.FTZ R16, R69, R116 ;  /* 0x0000007445107220 */ /* 0x000fe20000410000 */
[----:B------:R-:W-:Y:S01]  /*d740*/  F2FP.PACK_AB R77, R89, R101 ;  /* 0x00000065594d723e */ /* 0x000fe200000000ff */
[----:B------:R-:W-:Y:S01]  /*d750*/  FMUL.FTZ R0, R0, c[0x0][0x2d0] ;  /* 0x0000b40000007a20 */ /* 0x000fe20000410000 */
[----:B------:R-:W-:Y:S01]  /*d760*/  MOV R102, R53 ;  /* 0x0000003500667202 */ /* 0x000fe20000000f00 */
[----:B------:R-:W-:Y:S02]  /*d770*/  FMUL.FTZ R17, R69, R117 ;  /* 0x0000007545117220 */ /* 0x000fe40000410000 */
[----:B------:R2:W3:Y:S01]  /*d780*/  MUFU.EX2 R2, R0 ;  /* 0x0000000000027308 */ /* 0x0004e20000000800 */
[--C-:B------:R-:W-:Y:S01]  /*d790*/  FFMA.FTZ R4, R25, c[0x0][0x2d0], -R97.reuse ;  /* 0x0000b40019047a23 */ /* 0x100fe20000010861 */
[----:B------:R-:W-:Y:S01]  /*d7a0*/  F2FP.PACK_AB R64, R60, R102 ;  /* 0x000000663c40723e */ /* 0x000fe200000000ff */
[--C-:B------:R-:W-:Y:S02]  /*d7b0*/  FFMA.FTZ R58, R58, c[0x0][0x2d0], -R97.reuse ;  /* 0x0000b4003a3a7a23 */ /* 0x100fe40000010861 */
[--C-:B------:R-:W-:Y:S05]  /*d7c0*/  FFMA.FTZ R62, R62, c[0x0][0x2d0], -R97.reuse ;  /* 0x0000b4003e3e7a23 */ /* 0x100fea0000010861 */
[----:B------:R4:W5:Y:S01]  /*d7d0*/  MUFU.EX2 R91, R4 ;  /* 0x00000004005b7308 */ /* 0x0009620000000800 */
[C---:B-1----:R-:W-:Y:S02]  /*d7e0*/  FMUL.FTZ R6, R68.reuse, R106 ;  /* 0x0000006a44067220 */ /* 0x042fe40000410000 */
[C---:B------:R-:W-:Y:S02]  /*d7f0*/  FMUL.FTZ R18, R68.reuse, R118 ;  /* 0x0000007644127220 */ /* 0x040fe40000410000 */
[C---:B------:R-:W-:Y:S02]  /*d800*/  FMUL.FTZ R19, R68.reuse, R119 ;  /* 0x0000007744137220 */ /* 0x040fe40000410000 */
[C---:B------:R-:W-:Y:S01]  /*d810*/  FMUL.FTZ R34, R68.reuse, R134 ;  /* 0x0000008644227220 */ /* 0x040fe20000410000 */
[----:B------:R-:W-:Y:S01]  /*d820*/  LDSM.16.MT88.4 R116, [R209+0x2900] ;  /* 0x00290000d174783b */ /* 0x000fe20000004200 */
[C---:B------:R-:W-:Y:S02]  /*d830*/  FMUL.FTZ R35, R68.reuse, R135 ;  /* 0x0000008744237220 */ /* 0x040fe40000410000 */
[C---:B------:R-:W-:Y:S02]  /*d840*/  FMUL.FTZ R50, R68.reuse, R150 ;  /* 0x0000009644327220 */ /* 0x040fe40000410000 */
[--C-:B--2---:R-:W-:Y:S02]  /*d850*/  FFMA.FTZ R0, R7, c[0x0][0x2d0], -R97.reuse ;  /* 0x0000b40007007a23 */ /* 0x104fe40000010861 */
[C---:B------:R-:W-:Y:S02]  /*d860*/  FMUL.FTZ R51, R68.reuse, R151 ;  /* 0x0000009744337220 */ /* 0x040fe40000410000 */
[----:B------:R1:W2:Y:S01]  /*d870*/  MUFU.EX2 R9, R0 ;  /* 0x0000000000097308 */ /* 0x0002a20000000800 */
[----:B------:R-:W-:Y:S01]  /*d880*/  FMUL.FTZ R7, R68, R107 ;  /* 0x0000006b44077220 */ /* 0x000fe20000410000 */
[----:B------:R-:W-:Y:S01]  /*d890*/  MOV R107, R27 ;  /* 0x0000001b006b7202 */ /* 0x000fe20000000f00 */
[----:B---3--:R-:W-:Y:S02]  /*d8a0*/  FMUL.FTZ R8, R2, R108 ;  /* 0x0000006c02087220 */ /* 0x008fe40000410000 */
[----:B----4-:R-:W-:Y:S01]  /*d8b0*/  FFMA.FTZ R4, R24, c[0x0][0x2d0], -R97 ;  /* 0x0000b40018047a23 */ /* 0x010fe20000010861 */
[----:B------:R-:W-:Y:S01]  /*d8c0*/  F2FP.PACK_AB R66, R61, R107 ;  /* 0x0000006b3d42723e */ /* 0x000fe200000000ff */
[----:B-----5:R-:W-:Y:S02]  /*d8d0*/  IMAD.MOV.U32 R150, RZ, RZ, R91 ;  /* 0x000000ffff967224 */ /* 0x020fe400078e005b */
[----:B------:R-:W-:Y:S01]  /*d8e0*/  IMAD.MOV.U32 R151, RZ, RZ, R89 ;  /* 0x000000ffff977224 */ /* 0x000fe200078e0059 */
[----:B------:R-:W3:Y:S01]  /*d8f0*/  MUFU.EX2 R63, R4 ;  /* 0x00000004003f7308 */ /* 0x000ee20000000800 */
[C---:B------:R-:W-:Y:S02]  /*d900*/  FMUL.FTZ R12, R2.reuse, R112 ;  /* 0x00000070020c7220 */ /* 0x040fe40000410000 */
[C---:B------:R-:W-:Y:S02]  /*d910*/  FMUL.FTZ R13, R2.reuse, R113 ;  /* 0x00000071020d7220 */ /* 0x040fe40000410000 */
[----:B------:R-:W-:Y:S02]  /*d920*/  FFMA.FTZ R24, R45, c[0x0][0x2d0], -R75 ;  /* 0x0000b4002d187a23 */ /* 0x000fe4000001084b */
[C---:B------:R-:W-:Y:S02]  /*d930*/  FMUL.FTZ R45, R2.reuse, R145 ;  /* 0x00000091022d7220 */ /* 0x040fe40000410000 */
[C---:B------:R-:W-:Y:S01]  /*d940*/  FMUL.FTZ R25, R2.reuse, R125 ;  /* 0x0000007d02197220 */ /* 0x040fe20000410000 */
[----:B------:R4:W5:Y:S01]  /*d950*/  MUFU.EX2 R30, R24 ;  /* 0x00000018001e7308 */ /* 0x0009620000000800 */
[C---:B------:R-:W-:Y:S02]  /*d960*/  FMUL.FTZ R29, R2.reuse, R129 ;  /* 0x00000081021d7220 */ /* 0x040fe40000410000 */
[----:B------:R-:W-:Y:S02]  /*d970*/  FMUL.FTZ R41, R2, R141 ;  /* 0x0000008d02297220 */ /* 0x000fe40000410000 */
[----:B-1----:R-:W-:Y:S02]  /*d980*/  FFMA.FTZ R0, R26, c[0x0][0x2d0], -R97 ;  /* 0x0000b4001a007a23 */ /* 0x002fe40000010861 */
[----:B--2---:R-:W-:Y:S02]  /*d990*/  IMAD.MOV.U32 R108, RZ, RZ, R9 ;  /* 0x000000ffff6c7224 */ /* 0x004fe400078e0009 */
[C---:B------:R-:W-:Y:S01]  /*d9a0*/  FMUL.FTZ R9, R2.reuse, R109 ;  /* 0x0000006d02097220 */ /* 0x040fe20000410000 */
[----:B------:R1:W2:Y:S01]  /*d9b0*/  MUFU.EX2 R92, R0 ;  /* 0x00000000005c7308 */ /* 0x0002a20000000800 */
[----:B------:R-:W-:Y:S02]  /*d9c0*/  FMUL.FTZ R57, R2, R157 ;  /* 0x0000009d02397220 */ /* 0x000fe40000410000 */
[----:B------:R-:W-:Y:S01]  /*d9d0*/  IMAD.MOV.U32 R109, RZ, RZ, R86 ;  /* 0x000000ffff6d7224 */ /* 0x000fe200078e0056 */
[----:B---3--:R-:W-:Y:S01]  /*d9e0*/  F2FP.PACK_AB R67, R63, R91 ;  /* 0x0000005b3f43723e */ /* 0x008fe200000000ff */
[----:B------:R-:W-:Y:S05]  /*d9f0*/  FFMA.FTZ R4, R42, c[0x0][0x2d0], -R74 ;  /* 0x0000b4002a047a23 */ /* 0x000fea000001084a */
[----:B------:R3:W-:Y:S01]  /*da00*/  MUFU.EX2 R59, R4 ;  /* 0x00000004003b7308 */ /* 0x0007e20000000800 */
[----:B----4-:R-:W-:Y:S01]  /*da10*/  FMUL.FTZ R24, R2, R124 ;  /* 0x0000007c02187220 */ /* 0x010fe20000410000 */
[----:B-----5:R-:W-:Y:S08]  /*da20*/  MOV R129, R30 ;  /* 0x0000001e00817202 */ /* 0x020ff00000000f00 */
[----:B------:R4:W-:Y:S01]  /*da30*/  MUFU.EX2 R124, R32 ;  /* 0x00000020007c7308 */ /* 0x0009e20000000800 */
[----:B-1----:R-:W-:Y:S02]  /*da40*/  FSEL R0, R3, RZ, P0 ;  /* 0x000000ff03007208 */ /* 0x002fe40000000000 */
[----:B--2---:R-:W-:Y:S02]  /*da50*/  F2FP.PACK_AB R65, R92, R108 ;  /* 0x0000006c5c41723e */ /* 0x004fe400000000ff */
[C---:B------:R-:W-:Y:S01]  /*da60*/  ISETP.GT.AND P0, PT, R227.reuse, UR4, PT ;  /* 0x00000004e3007c0c */ /* 0x040fe2000bf04270 */
[----:B------:R-:W-:Y:S01]  /*da70*/  FADD.FTZ R0, -R0, R103 ;  /* 0x0000006700007221 */ /* 0x000fe20000010100 */
[----:B------:R-:W-:Y:S01]  /*da80*/  IADD3 R227, R227, -0x1, RZ ;  /* 0xffffffffe3e37810 */ /* 0x000fe20007ffe0ff */
[----:B------:R-:W-:Y:S02]  /*da90*/  IMAD.MOV.U32 R103, RZ, RZ, R52 ;  /* 0x000000ffff677224 */ /* 0x000fe400078e0034 */
[----:B------:R-:W-:Y:S01]  /*daa0*/  FMUL.FTZ R0, R0, c[0x0][0x2d0] ;  /* 0x0000b40000007a20 */ /* 0x000fe20000410000 */
[----:B------:R-:W1:Y:S01]  /*dab0*/  LDSM.16.MT88.4 R52, [R210+0x100] ;  /* 0x00010000d234783b */ /* 0x000e620000004200 */
[----:B---3--:R-:W-:Y:S01]  /*dac0*/  FMUL.FTZ R4, R69, R104 ;  /* 0x0000006845047220 */ /* 0x008fe20000410000 */
[----:B------:R-:W-:Y:S01]  /*dad0*/  F2FP.PACK_AB R76, R103, R100 ;  /* 0x00000064674c723e */ /* 0x000fe200000000ff */
[----:B------:R-:W-:Y:S06]  /*dae0*/  MUFU.EX2 R104, R62 ;  /* 0x0000003e00687308 */ /* 0x000fec0000000800 */
[-C--:B------:R-:W-:Y:S01]  /*daf0*/  HMMA.16816.F32 R4, R76, R20.reuse, R4 ;  /* 0x000000144c04723c */ /* 0x080fe20000001804 */
[----:B----4-:R-:W-:Y:S03]  /*db00*/  FMUL.FTZ R32, R69, R132 ;  /* 0x0000008445207220 */ /* 0x010fe60000410000 */
[----:B------:R-:W2:Y:S02]  /*db10*/  MUFU.EX2 R0, R0 ;  /* 0x0000000000007308 */ /* 0x000ea40000000800 */
[C---:B--2---:R-:W-:Y:S02]  /*db20*/  FMUL.FTZ R10, R0.reuse, R110 ;  /* 0x0000006e000a7220 */ /* 0x044fe40000410000 */
[C---:B------:R-:W-:Y:S06]  /*db30*/  FMUL.FTZ R11, R0.reuse, R111 ;  /* 0x0000006f000b7220 */ /* 0x040fec0000410000 */
[----:B------:R-:W-:Y:S01]  /*db40*/  MUFU.EX2 R110, R44 ;  /* 0x0000002c006e7308 */ /* 0x000fe20000000800 */
[C---:B------:R-:W-:Y:S01]  /*db50*/  FMUL.FTZ R15, R0.reuse, R115 ;  /* 0x00000073000f7220 */ /* 0x040fe20000410000 */
[----:B------:R-:W-:Y:S01]  /*db60*/  MOV R115, R85 ;  /* 0x0000005500737202 */ /* 0x000fe20000000f00 */
[C---:B------:R-:W-:Y:S02]  /*db70*/  FMUL.FTZ R27, R0.reuse, R127 ;  /* 0x0000007f001b7220 */ /* 0x040fe40000410000 */
[----:B------:R-:W-:Y:S01]  /*db80*/  IMAD.MOV.U32 R127, RZ, RZ, R80 ;  /* 0x000000ffff7f7224 */ /* 0x000fe200078e0050 */
[C---:B------:R-:W-:Y:S01]  /*db90*/  HMMA.16816.F32 R8, R64.reuse, R20, R8 ;  /* 0x000000144008723c */ /* 0x040fe20000001808 */
[C---:B------:R-:W-:Y:S01]  /*dba0*/  FMUL.FTZ R14, R0.reuse, R114 ;  /* 0x00000072000e7220 */ /* 0x040fe20000410000 */
[----:B------:R-:W2:Y:S01]  /*dbb0*/  LDSM.16.MT88.4 R80, [R211+0x100] ;  /* 0x00010000d350783b */ /* 0x000ea20000004200 */
[C---:B------:R-:W-:Y:S01]  /*dbc0*/  FMUL.FTZ R26, R0.reuse, R126 ;  /* 0x0000007e001a7220 */ /* 0x040fe20000410000 */
[----:B------:R-:W-:Y:S01]  /*dbd0*/  MOV R126, R31 ;  /* 0x0000001f007e7202 */ /* 0x000fe20000000f00 */
[----:B------:R3:W-:Y:S01]  /*dbe0*/  MUFU.EX2 R111, R28 ;  /* 0x0000001c006f7308 */ /* 0x0007e20000000800 */
[C---:B------:R-:W-:Y:S02]  /*dbf0*/  FMUL.FTZ R30, R0.reuse, R130 ;  /* 0x00000082001e7220 */ /* 0x040fe40000410000 */
[-C--:B------:R-:W-:Y:S01]  /*dc00*/  HMMA.16816.F32 R12, R64, R22.reuse, R12 ;  /* 0x00000016400c723c */ /* 0x080fe2000000180c */
[----:B------:R-:W-:Y:S03]  /*dc10*/  FFMA.FTZ R20, R47, c[0x0][0x2d0], -R74 ;  /* 0x0000b4002f147a23 */ /* 0x000fe6000001084a */
[----:B------:R-:W-:Y:S02]  /*dc20*/  IMAD.MOV.U32 R130, RZ, RZ, R33 ;  /* 0x000000ffff827224 */ /* 0x000fe400078e0021 */
[C---:B------:R-:W-:Y:S01]  /*dc30*/  FMUL.FTZ R33, R69.reuse, R133 ;  /* 0x0000008545217220 */ /* 0x040fe20000410000 */
[----:B------:R4:W-:Y:S01]  /*dc40*/  MUFU.EX2 R112, R20 ;  /* 0x0000001400707308 */ /* 0x0009e20000000800 */
[C---:B------:R-:W-:Y:S01]  /*dc50*/  HMMA.16816.F32 R16, R76.reuse, R22, R16 ;  /* 0x000000164c10723c */ /* 0x040fe20000001810 */
[C---:B------:R-:W-:Y:S01]  /*dc60*/  FMUL.FTZ R21, R69.reuse, R121 ;  /* 0x0000007945157220 */ /* 0x040fe20000410000 */
[----:B------:R-:W-:Y:S02]  /*dc70*/  LDSM.16.MT88.4 R132, [R212+0x2900] ;  /* 0x00290000d484783b */ /* 0x000fe40000004200 */
[C---:B------:R-:W-:Y:S01]  /*dc80*/  FMUL.FTZ R31, R0.reuse, R131 ;  /* 0x00000083001f7220 */ /* 0x040fe20000410000 */
[----:B------:R-:W-:Y:S01]  /*dc90*/  MOV R121, R60 ;  /* 0x0000003c00797202 */ /* 0x000fe20000000f00 */
[----:B------:R-:W-:Y:S01]  /*dca0*/  FMUL.FTZ R42, R0, R142 ;  /* 0x0000008e002a7220 */ /* 0x000fe20000410000 */
[----:B------:R-:W-:Y:S01]  /*dcb0*/  MOV R131, R63 ;  /* 0x0000003f00837202 */ /* 0x000fe20000000f00 */
[C---:B------:R-:W-:Y:S01]  /*dcc0*/  FMUL.FTZ R22, R68.reuse, R122 ;  /* 0x0000007a44167220 */ /* 0x040fe20000410000 */
[----:B------:R5:W-:Y:S03]  /*dcd0*/  MUFU.EX2 R114, R40 ;  /* 0x0000002800727308 */ /* 0x000be60000000800 */
[----:B------:R-:W-:Y:S02]  /*dce0*/  FMUL.FTZ R23, R68, R123 ;  /* 0x0000007b44177220 */ /* 0x000fe40000410000 */
[----:B---3--:R-:W-:Y:S02]  /*dcf0*/  FMUL.FTZ R28, R2, R128 ;  /* 0x00000080021c7220 */ /* 0x008fe40000410000 */
[----:B------:R-:W-:Y:S02]  /*dd00*/  FMUL.FTZ R43, R0, R143 ;  /* 0x0000008f002b7220 */ /* 0x000fe40000410000 */
[----:B------:R-:W-:Y:S01]  /*dd10*/  FMUL.FTZ R44, R2, R144 ;  /* 0x00000090022c7220 */ /* 0x000fe20000410000 */
[----:B------:R3:W-:Y:S01]  /*dd20*/  MUFU.EX2 R122, R48 ;  /* 0x00000030007a7308 */ /* 0x0007e20000000800 */
[C---:B------:R-:W-:Y:S02]  /*dd30*/  FMUL.FTZ R46, R0.reuse, R146 ;  /* 0x00000092002e7220 */ /* 0x040fe40000410000 */
[----:B------:R-:W-:Y:S02]  /*dd40*/  FMUL.FTZ R47, R0, R147 ;  /* 0x00000093002f7220 */ /* 0x000fe40000410000 */
[----:B----4-:R-:W-:Y:S02]  /*dd50*/  FMUL.FTZ R20, R69, R120 ;  /* 0x0000007845147220 */ /* 0x010fe40000410000 */
[----:B------:R-:W-:Y:S02]  /*dd60*/  IMAD.MOV.U32 R120, RZ, RZ, R84 ;  /* 0x000000ffff787224 */ /* 0x000fe400078e0054 */
[----:B------:R-:W4:Y:S01]  /*dd70*/  LDSM.16.MT88.4 R84, [R209+0x900] ;  /* 0x00090000d154783b */ /* 0x000f220000004200 */
[----:B------:R1:W-:Y:S01]  /*dd80*/  MUFU.EX2 R123, R58 ;  /* 0x0000003a007b7308 */ /* 0x0003e20000000800 */
[----:B------:R-:W-:Y:S01]  /*dd90*/  FMUL.FTZ R60, R2, R160 ;  /* 0x000000a0023c7220 */ /* 0x000fe20000410000 */
[-C--:B------:R-:W-:Y:S01]  /*dda0*/  HMMA.16816.F32 R20, R76, R36.reuse, R20 ;  /* 0x000000244c14723c */ /* 0x080fe20000001814 */
[----:B------:R-:W-:Y:S01]  /*ddb0*/  FMUL.FTZ R62, R0, R162 ;  /* 0x000000a2003e7220 */ /* 0x000fe20000410000 */
[----:B------:R-:W-:Y:S01]  /*ddc0*/  MOV R162, R92 ;  /* 0x0000005c00a27202 */ /* 0x000fe20000000f00 */
[----:B------:R-:W-:Y:S02]  /*ddd0*/  FFMA.FTZ R92, R95, c[0x0][0x2d0], -R75 ;  /* 0x0000b4005f5c7a23 */ /* 0x000fe4000001084b */
[----:B-----5:R-:W-:Y:S02]  /*dde0*/  FMUL.FTZ R40, R2, R140 ;  /* 0x0000008c02287220 */ /* 0x020fe40000410000 */
[----:B------:R-:W-:Y:S01]  /*ddf0*/  FMUL.FTZ R63, R0, R163 ;  /* 0x000000a3003f7220 */ /* 0x000fe20000410000 */
[C---:B------:R-:W-:Y:S01]  /*de00*/  HMMA.16816.F32 R24, R64.reuse, R36, R24 ;  /* 0x000000244018723c */ /* 0x040fe20000001818 */
[----:B------:R-:W-:Y:S03]  /*de10*/  IMAD.MOV.U32 R160, RZ, RZ, R61 ;  /* 0x000000ffffa07224 */ /* 0x000fe600078e003d */
[----:B---3--:R-:W-:Y:S01]  /*de20*/  FMUL.FTZ R48, R69, R148 ;  /* 0x0000009445307220 */ /* 0x008fe20000410000 */
[----:B------:R-:W-:Y:S01]  /*de30*/  MOV R148, R93 ;  /* 0x0000005d00947202 */ /* 0x000fe20000000f00 */
[----:B------:R-:W-:Y:S02]  /*de40*/  FMUL.FTZ R61, R2, R161 ;  /* 0x000000a1023d7220 */ /* 0x000fe40000410000 */
[-C--:B------:R-:W-:Y:S01]  /*de50*/  HMMA.16816.F32 R28, R64, R38.reuse, R28 ;  /* 0x00000026401c723c */ /* 0x080fe2000000181c */
[----:B------:R-:W-:Y:S03]  /*de60*/  FFMA.FTZ R36, R49, c[0x0][0x2d0], -R96 ;  /* 0x0000b40031247a23 */ /* 0x000fe60000010860 */
[C---:B------:R-:W-:Y:S01]  /*de70*/  FMUL.FTZ R37, R69.reuse, R137 ;  /* 0x0000008945257220 */ /* 0x040fe20000410000 */
[----:B------:R3:W-:Y:S01]  /*de80*/  MUFU.EX2 R128, R36 ;  /* 0x0000002400807308 */ /* 0x0007e20000000800 */
[C---:B------:R-:W-:Y:S02]  /*de90*/  FMUL.FTZ R49, R69.reuse, R149 ;  /* 0x0000009545317220 */ /* 0x040fe40000410000 */
[C---:B------:R-:W-:Y:S01]  /*dea0*/  HMMA.16816.F32 R32, R76.reuse, R38, R32 ;  /* 0x000000264c20723c */ /* 0x040fe20000001820 */
[----:B------:R-:W-:Y:S03]  /*deb0*/  IMAD.MOV.U32 R149, RZ, RZ, R59 ;  /* 0x000000ffff957224 */ /* 0x000fe600078e003b */
[C---:B-1----:R-:W-:Y:S02]  /*dec0*/  FMUL.FTZ R58, R0.reuse, R158 ;  /* 0x0000009e003a7220 */ /* 0x042fe40000410000 */
[----:B------:R-:W-:Y:S02]  /*ded0*/  FMUL.FTZ R59, R0, R159 ;  /* 0x0000009f003b7220 */ /* 0x000fe40000410000 */
[C---:B------:R-:W-:Y:S02]  /*dee0*/  FMUL.FTZ R38, R68.reuse, R138 ;  /* 0x0000008a44267220 */ /* 0x040fe40000410000 */
[----:B------:R-:W-:Y:S02]  /*def0*/  MUFU.EX2 R138, R92 ;  /* 0x0000005c008a7308 */ /* 0x000fe40000000800 */
[----:B------:R-:W-:Y:S02]  /*df00*/  FMUL.FTZ R39, R68, R139 ;  /* 0x0000008b44277220 */ /* 0x000fe40000410000 */
[C---:B---3--:R-:W-:Y:S07]  /*df10*/  FMUL.FTZ R36, R69.reuse, R136 ;  /* 0x0000008845247220 */ /* 0x048fee0000410000 */
[-C--:B------:R-:W-:Y:S08]  /*df20*/  HMMA.16816.F32 R36, R76, R52.reuse, R36 ;  /* 0x000000344c24723c */ /* 0x080ff00000001824 */
[C---:B------:R-:W-:Y:S07]  /*df30*/  HMMA.16816.F32 R40, R64.reuse, R52, R40 ;  /* 0x000000344028723c */ /* 0x040fee0000001828 */
[--C-:B------:R-:W-:Y:S01]  /*df40*/  FFMA.FTZ R52, R56, c[0x0][0x2d0], -R97.reuse ;  /* 0x0000b40038347a23 */ /* 0x100fe20000010861 */
[-C--:B------:R-:W-:Y:S01]  /*df50*/  HMMA.16816.F32 R44, R64, R54.reuse, R44 ;  /* 0x00000036402c723c */ /* 0x080fe2000000182c */
[----:B------:R-:W-:Y:S02]  /*df60*/  FMUL.FTZ R56, R2, R156 ;  /* 0x0000009c02387220 */ /* 0x000fe40000410000 */
[----:B------:R1:W3:Y:S01]  /*df70*/  MUFU.EX2 R113, R52 ;  /* 0x0000003400717308 */ /* 0x0002e20000000800 */
[C---:B------:R-:W-:Y:S04]  /*df80*/  FMUL.FTZ R53, R69.reuse, R153 ;  /* 0x0000009945357220 */ /* 0x040fe80000410000 */
[C---:B------:R-:W-:Y:S07]  /*df90*/  HMMA.16816.F32 R48, R76.reuse, R54, R48 ;  /* 0x000000364c30723c */ /* 0x040fee0000001830 */
[C---:B------:R-:W-:Y:S02]  /*dfa0*/  FMUL.FTZ R54, R68.reuse, R154 ;  /* 0x0000009a44367220 */ /* 0x040fe40000410000 */
[----:B------:R-:W-:Y:S03]  /*dfb0*/  FMUL.FTZ R55, R68, R155 ;  /* 0x0000009b44377220 */ /* 0x000fe60000410000 */
[----:B-1----:R-:W-:Y:S07]  /*dfc0*/  FMUL.FTZ R52, R69, R152 ;  /* 0x0000009845347220 */ /* 0x002fee0000410000 */
[-C--:B--2---:R-:W-:Y:S08]  /*dfd0*/  HMMA.16816.F32 R52, R76, R80.reuse, R52 ;  /* 0x000000504c34723c */ /* 0x084ff00000001834 */
[C---:B------:R-:W-:Y:S07]  /*dfe0*/  HMMA.16816.F32 R56, R64.reuse, R80, R56 ;  /* 0x000000504038723c */ /* 0x040fee0000001838 */
[----:B------:R-:W-:Y:S01]  /*dff0*/  FFMA.FTZ R80, R88, c[0x0][0x2d0], -R97 ;  /* 0x0000b40058507a23 */ /* 0x000fe20000010861 */
[-C--:B------:R-:W-:Y:S01]  /*e000*/  HMMA.16816.F32 R60, R64, R82.reuse, R60 ;  /* 0x00000052403c723c */ /* 0x080fe2000000183c */
[----:B---3--:R-:W-:Y:S02]  /*e010*/  F2FP.PACK_AB R81, R123, R113 ;  /* 0x000000717b51723e */ /* 0x008fe400000000ff */
[----:B------:R1:W2:Y:S04]  /*e020*/  MUFU.EX2 R161, R80 ;  /* 0x0000005000a17308 */ /* 0x0002a80000000800 */
[C---:B------:R-:W-:Y:S02]  /*e030*/  FMUL.FTZ R64, R69.reuse, R164 ;  /* 0x000000a445407220 */ /* 0x040fe40000410000 */
[----:B------:R-:W-:Y:S03]  /*e040*/  FMUL.FTZ R65, R69, R165 ;  /* 0x000000a545417220 */ /* 0x000fe60000410000 */
[C---:B------:R-:W-:Y:S02]  /*e050*/  FMUL.FTZ R66, R68.reuse, R166 ;  /* 0x000000a644427220 */ /* 0x040fe40000410000 */
[----:B------:R-:W-:Y:S07]  /*e060*/  FMUL.FTZ R67, R68, R167 ;  /* 0x000000a744437220 */ /* 0x000fee0000410000 */
[----:B------:R-:W-:Y:S01]  /*e070*/  HMMA.16816.F32 R64, R76, R82, R64 ;  /* 0x000000524c40723c */ /* 0x000fe20000001840 */
[--C-:B-1----:R-:W-:Y:S06]  /*e080*/  FFMA.FTZ R80, R90, c[0x0][0x2d0], -R74.reuse ;  /* 0x0000b4005a507a23 */ /* 0x102fec000001084a */
[----:B------:R-:W-:Y:S01]  /*e090*/  F2FP.PACK_AB R76, R149, R127 ;  /* 0x0000007f954c723e */ /* 0x000fe200000000ff */
[----:B------:R-:W1:Y:S01]  /*e0a0*/  LDSM.16.MT88.4 R88, [R212+0x900] ;  /* 0x00090000d458783b */ /* 0x000e620000004200 */
[----:B------:R-:W-:Y:S01]  /*e0b0*/  F2FP.PACK_AB R77, R148, R126 ;  /* 0x0000007e944d723e */ /* 0x000fe200000000ff */
[----:B------:R3:W-:Y:S02]  /*e0c0*/  MUFU.EX2 R106, R80 ;  /* 0x00000050006a7308 */ /* 0x0007e40000000800 */
[----:B------:R-:W-:Y:S02]  /*e0d0*/  F2FP.PACK_AB R78, R112, R130 ;  /* 0x00000082704e723e */ /* 0x000fe400000000ff */
[----:B------:R-:W-:Y:S02]  /*e0e0*/  F2FP.PACK_AB R79, R111, R129 ;  /* 0x000000816f4f723e */ /* 0x000fe400000000ff */
[----:B------:R-:W-:Y:S02]  /*e0f0*/  F2FP.PACK_AB R82, R110, R114 ;  /* 0x000000726e52723e */ /* 0x000fe400000000ff */
[----:B--2---:R-:W-:Y:S03]  /*e100*/  F2FP.PACK_AB R83, R161, R104 ;  /* 0x00000068a153723e */ /* 0x004fe600000000ff */
[-C--:B----4-:R-:W-:Y:S01]  /*e110*/  HMMA.16816.F32 R4, R76, R84.reuse, R4 ;  /* 0x000000544c04723c */ /* 0x090fe20000001804 */
[--C-:B---3--:R-:W-:Y:S02]  /*e120*/  FFMA.FTZ R80, R94, c[0x0][0x2d0], -R75.reuse ;  /* 0x0000b4005e507a23 */ /* 0x108fe4000001084b */
[----:B------:R-:W2:Y:S02]  /*e130*/  LDSM.16.MT88.4 R92, [R210+0x900] ;  /* 0x00090000d25c783b */ /* 0x000ea40000004200 */
[----:B------:R3:W-:Y:S02]  /*e140*/  MUFU.EX2 R139, R80 ;  /* 0x00000050008b7308 */ /* 0x0007e40000000800 */
[----:B---3--:R-:W-:Y:S07]  /*e150*/  F2FP.PACK_AB R80, R128, R124 ;  /* 0x0000007c8050723e */ /* 0x008fee00000000ff */
[C---:B------:R-:W-:Y:S07]  /*e160*/  HMMA.16816.F32 R8, R80.reuse, R84, R8 ;  /* 0x000000545008723c */ /* 0x040fee0000001808 */
[--C-:B------:R-:W-:Y:S01]  /*e170*/  FFMA.FTZ R84, R176, c[0x0][0x2d0], -R74.reuse ;  /* 0x0000b400b0547a23 */ /* 0x100fe2000001084a */
[-C--:B------:R-:W-:Y:S03]  /*e180*/  HMMA.16816.F32 R12, R80, R86.reuse, R12 ;  /* 0x00000056500c723c */ /* 0x080fe6000000180c */
[----:B------:R3:W-:Y:S05]  /*e190*/  MUFU.EX2 R163, R84 ;  /* 0x0000005400a37308 */ /* 0x0007ea0000000800 */
[C---:B------:R-:W-:Y:S08]  /*e1a0*/  HMMA.16816.F32 R16, R76.reuse, R86, R16 ;  /* 0x000000564c10723c */ /* 0x040ff00000001810 */
[-C--:B-1----:R-:W-:Y:S08]  /*e1b0*/  HMMA.16816.F32 R20, R76, R88.reuse, R20 ;  /* 0x000000584c14723c */ /* 0x082ff00000001814 */
[C---:B------:R-:W-:Y:S01]  /*e1c0*/  HMMA.16816.F32 R24, R80.reuse, R88, R24 ;  /* 0x000000585018723c */ /* 0x040fe20000001818 */
[----:B---3--:R-:W-:Y:S06]  /*e1d0*/  FFMA.FTZ R84, R177, c[0x0][0x2d0], -R74 ;  /* 0x0000b400b1547a23 */ /* 0x008fec000001084a */
[--C-:B------:R-:W-:Y:S01]  /*e1e0*/  FFMA.FTZ R88, R170, c[0x0][0x2d0], -R96.reuse ;  /* 0x0000b400aa587a23 */ /* 0x100fe20000010860 */
[-C--:B------:R-:W-:Y:S01]  /*e1f0*/  HMMA.16816.F32 R28, R80, R90.reuse, R28 ;  /* 0x0000005a501c723c */ /* 0x080fe2000000181c */
[----:B------:R1:W-:Y:S07]  /*e200*/  MUFU.EX2 R125, R84 ;  /* 0x00000054007d7308 */ /* 0x0003ee0000000800 */
[C---:B------:R-:W-:Y:S03]  /*e210*/  HMMA.16816.F32 R32, R76.reuse, R90, R32 ;  /* 0x0000005a4c20723c */ /* 0x040fe60000001820 */
[----:B------:R3:W-:Y:S05]  /*e220*/  MUFU.EX2 R136, R88 ;  /* 0x0000005800887308 */ /* 0x0007ea0000000800 */
[-C--:B--2---:R-:W-:Y:S08]  /*e230*/  HMMA.16816.F32 R36, R76, R92.reuse, R36 ;  /* 0x0000005c4c24723c */ /* 0x084ff00000001824 */
[C---:B------:R-:W-:Y:S01]  /*e240*/  HMMA.16816.F32 R40, R80.reuse, R92, R40 ;  /* 0x0000005c5028723c */ /* 0x040fe20000001828 */
[----:B-1----:R-:W-:Y:S04]  /*e250*/  FFMA.FTZ R84, R171, c[0x0][0x2d0], -R75 ;  /* 0x0000b400ab547a23 */ /* 0x002fe8000001084b */
[----:B------:R1:W-:Y:S02]  /*e260*/  MUFU.EX2 R251, R84 ;  /* 0x0000005400fb7308 */ /* 0x0003e40000000800 */
[----:B------:R-:W-:Y:S01]  /*e270*/  FFMA.FTZ R92, R168, c[0x0][0x2d0], -R97 ;  /* 0x0000b400a85c7a23 */ /* 0x000fe20000010861 */
[-C--:B------:R-:W-:Y:S01]  /*e280*/  HMMA.16816.F32 R44, R80, R94.reuse, R44 ;  /* 0x0000005e502c723c */ /* 0x080fe2000000182c */
[--C-:B---3--:R-:W-:Y:S06]  /*e290*/  FFMA.FTZ R88, R173, c[0x0][0x2d0], -R96.reuse ;  /* 0x0000b400ad587a23 */ /* 0x108fec0000010860 */
[----:B------:R2:W-:Y:S01]  /*e2a0*/  MUFU.EX2 R239, R92 ;  /* 0x0000005c00ef7308 */ /* 0x0005e20000000800 */
[C---:B------:R-:W-:Y:S09]  /*e2b0*/  HMMA.16816.F32 R48, R76.reuse, R94, R48 ;  /* 0x0000005e4c30723c */ /* 0x040ff20000001830 */
[----:B------:R3:W-:Y:S03]  /*e2c0*/  MUFU.EX2 R142, R88 ;  /* 0x00000058008e7308 */ /* 0x0007e60000000800 */
[----:B-1----:R-:W-:Y:S07]  /*e2d0*/  FFMA.FTZ R84, R174, c[0x0][0x2d0], -R75 ;  /* 0x0000b400ae547a23 */ /* 0x002fee000001084b */
[----:B------:R1:W-:Y:S01]  /*e2e0*/  MUFU.EX2 R143, R84 ;  /* 0x00000054008f7308 */ /* 0x0003e20000000800 */
[----:B--2---:R-:W-:Y:S09]  /*e2f0*/  FFMA.FTZ R92, R169, c[0x0][0x2d0], -R97 ;  /* 0x0000b400a95c7a23 */ /* 0x004ff20000010861 */
[----:B------:R2:W-:Y:S01]  /*e300*/  MUFU.EX2 R237, R92 ;  /* 0x0000005c00ed7308 */ /* 0x0005e20000000800 */
[--C-:B---3--:R-:W-:Y:S09]  /*e310*/  FFMA.FTZ R88, R175, c[0x0][0x2d0], -R96.reuse ;  /* 0x0000b400af587a23 */ /* 0x108ff20000010860 */
[----:B------:R3:W4:Y:S01]  /*e320*/  MUFU.EX2 R141, R88 ;  /* 0x00000058008d7308 */ /* 0x0007220000000800 */
[----:B-1----:R-:W-:Y:S09]  /*e330*/  FFMA.FTZ R84, R99, c[0x0][0x2d0], -R96 ;  /* 0x0000b40063547a23 */ /* 0x002ff20000010860 */
[----:B------:R1:W-:Y:S01]  /*e340*/  MUFU.EX2 R137, R84 ;  /* 0x0000005400897308 */ /* 0x0003e20000000800 */
[----:B--2---:R-:W-:Y:S09]  /*e350*/  FFMA.FTZ R92, R182, c[0x0][0x2d0], -R75 ;  /* 0x0000b400b65c7a23 */ /* 0x004ff2000001084b */
[----:B------:R2:W-:Y:S01]  /*e360*/  MUFU.EX2 R145, R92 ;  /* 0x0000005c00917308 */ /* 0x0005e20000000800 */
[--C-:B---3--:R-:W-:Y:S09]  /*e370*/  FFMA.FTZ R88, R178, c[0x0][0x2d0], -R74.reuse ;  /* 0x0000b400b2587a23 */ /* 0x108ff2000001084a */
[----:B------:R3:W-:Y:S01]  /*e380*/  MUFU.EX2 R249, R88 ;  /* 0x0000005800f97308 */ /* 0x0007e20000000800 */
[----:B-1----:R-:W1:Y:S08]  /*e390*/  LDSM.16.MT88.4 R84, [R211+0x900] ;  /* 0x00090000d354783b */ /* 0x002e700000004200 */
[----:B--2---:R-:W-:Y:S01]  /*e3a0*/  LDSM.16.MT88.4 R92, [R210+0x1100] ;  /* 0x00110000d25c783b */ /* 0x004fe20000004200 */
[--C-:B---3--:R-:W-:Y:S04]  /*e3b0*/  FFMA.FTZ R88, R98, c[0x0][0x2d0], -R97.reuse ;  /* 0x0000b40062587a23 */ /* 0x108fe80000010861 */
[----:B------:R2:W3:Y:S01]  /*e3c0*/  MUFU.EX2 R140, R88 ;  /* 0x00000058008c7308 */ /* 0x0004e20000000800 */
[-C--:B-1----:R-:W-:Y:S08]  /*e3d0*/  HMMA.16816.F32 R52, R76, R84.reuse, R52 ;  /* 0x000000544c34723c */ /* 0x082ff00000001834 */
[C---:B------:R-:W-:Y:S01]  /*e3e0*/  HMMA.16816.F32 R56, R80.reuse, R84, R56 ;  /* 0x000000545038723c */ /* 0x040fe20000001838 */
[----:B--2---:R-:W1:Y:S06]  /*e3f0*/  LDSM.16.MT88.4 R88, [R209+0x1100] ;  /* 0x00110000d158783b */ /* 0x004e6c0000004200 */
[----:B------:R-:W-:Y:S01]  /*e400*/  FFMA.FTZ R84, R172, c[0x0][0x2d0], -R97 ;  /* 0x0000b400ac547a23 */ /* 0x000fe20000010861 */
[-C--:B------:R-:W-:Y:S03]  /*e410*/  HMMA.16816.F32 R60, R80, R86.reuse, R60 ;  /* 0x00000056503c723c */ /* 0x080fe6000000183c */
[----:B------:R2:W5:Y:S04]  /*e420*/  MUFU.EX2 R236, R84 ;  /* 0x0000005400ec7308 */ /* 0x0005680000000800 */
[--C-:B------:R-:W-:Y:S01]  /*e430*/  FFMA.FTZ R80, R183, c[0x0][0x2d0], -R74.reuse ;  /* 0x0000b400b7507a23 */ /* 0x100fe2000001084a */
[----:B------:R-:W-:Y:S01]  /*e440*/  HMMA.16816.F32 R64, R76, R86, R64 ;  /* 0x000000564c40723c */ /* 0x000fe20000001840 */
[----:B----4-:R-:W-:Y:S03]  /*e450*/  F2FP.PACK_AB R82, R141, R142 ;  /* 0x0000008e8d52723e */ /* 0x010fe600000000ff */
[----:B---3--:R-:W-:Y:S01]  /*e460*/  F2FP.PACK_AB R81, R239, R140 ;  /* 0x0000008cef51723e */ /* 0x008fe200000000ff */
[----:B------:R3:W-:Y:S02]  /*e470*/  MUFU.EX2 R147, R80 ;  /* 0x0000005000937308 */ /* 0x0007e40000000800 */
[----:B------:R-:W-:Y:S02]  /*e480*/  F2FP.PACK_AB R76, R106, R122 ;  /* 0x0000007a6a4c723e */ /* 0x000fe400000000ff */
[----:B------:R-:W-:Y:S03]  /*e490*/  F2FP.PACK_AB R77, R138, R139 ;  /* 0x0000008b8a4d723e */ /* 0x000fe600000000ff */
[----:B------:R-:W-:Y:S02]  /*e4a0*/  F2FP.PACK_AB R78, R125, R163 ;  /* 0x000000a37d4e723e */ /* 0x000fe400000000ff */
[----:B------:R-:W-:Y:S01]  /*e4b0*/  F2FP.PACK_AB R79, R143, R251 ;  /* 0x000000fb8f4f723e */ /* 0x000fe200000000ff */
[----:B--2---:R-:W2:Y:S01]  /*e4c0*/  LDSM.16.MT88.4 R84, [R212+0x1100] ;  /* 0x00110000d454783b */ /* 0x004ea20000004200 */
[----:B-----5:R-:W-:Y:S05]  /*e4d0*/  F2FP.PACK_AB R83, R236, R237 ;  /* 0x000000edec53723e */ /* 0x020fea00000000ff */
[-C--:B-1----:R-:W-:Y:S01]  /*e4e0*/  HMMA.16816.F32 R4, R76, R88.reuse, R4 ;  /* 0x000000584c04723c */ /* 0x082fe20000001804 */
[--C-:B---3--:R-:W-:Y:S04]  /*e4f0*/  FFMA.FTZ R80, R179, c[0x0][0x2d0], -R75.reuse ;  /* 0x0000b400b3507a23 */ /* 0x108fe8000001084b */
[----:B------:R1:W-:Y:S02]  /*e500*/  MUFU.EX2 R146, R80 ;  /* 0x0000005000927308 */ /* 0x0003e40000000800 */
[----:B-1----:R-:W-:Y:S07]  /*e510*/  F2FP.PACK_AB R80, R136, R137 ;  /* 0x000000898850723e */ /* 0x002fee00000000ff */
[C---:B------:R-:W-:Y:S07]  /*e520*/  HMMA.16816.F32 R8, R80.reuse, R88, R8 ;  /* 0x000000585008723c */ /* 0x040fee0000001808 */
[--C-:B------:R-:W-:Y:S01]  /*e530*/  FFMA.FTZ R88, R195, c[0x0][0x2d0], -R74.reuse ;  /* 0x0000b400c3587a23 */ /* 0x100fe2000001084a */
[-C--:B------:R-:W-:Y:S03]  /*e540*/  HMMA.16816.F32 R12, R80, R90.reuse, R12 ;  /* 0x0000005a500c723c */ /* 0x080fe6000000180c */
[----:B------:R1:W-:Y:S05]  /*e550*/  MUFU.EX2 R235, R88 ;  /* 0x0000005800eb7308 */ /* 0x0003ea0000000800 */
[C---:B------:R-:W-:Y:S08]  /*e560*/  HMMA.16816.F32 R16, R76.reuse, R90, R16 ;  /* 0x0000005a4c10723c */ /* 0x040ff00000001810 */
[-C--:B--2---:R-:W-:Y:S08]  /*e570*/  HMMA.16816.F32 R20, R76, R84.reuse, R20 ;  /* 0x000000544c14723c */ /* 0x084ff00000001814 */
[C---:B------:R-:W-:Y:S01]  /*e580*/  HMMA.16816.F32 R24, R80.reuse, R84, R24 ;  /* 0x000000545018723c */ /* 0x040fe20000001818 */
[----:B-1----:R-:W-:Y:S06]  /*e590*/  FFMA.FTZ R88, R196, c[0x0][0x2d0], -R74 ;  /* 0x0000b400c4587a23 */ /* 0x002fec000001084a */
[--C-:B------:R-:W-:Y:S01]  /*e5a0*/  FFMA.FTZ R84, R186, c[0x0][0x2d0], -R96.reuse ;  /* 0x0000b400ba547a23 */ /* 0x100fe20000010860 */
[-C--:B------:R-:W-:Y:S01]  /*e5b0*/  HMMA.16816.F32 R28, R80, R86.reuse, R28 ;  /* 0x00000056501c723c */ /* 0x080fe2000000181c */
[----:B------:R1:W-:Y:S07]  /*e5c0*/  MUFU.EX2 R196, R88 ;  /* 0x0000005800c47308 */ /* 0x0003ee0000000800 */
[C---:B------:R-:W-:Y:S03]  /*e5d0*/  HMMA.16816.F32 R32, R76.reuse, R86, R32 ;  /* 0x000000564c20723c */ /* 0x040fe60000001820 */
[----:B------:R2:W-:Y:S05]  /*e5e0*/  MUFU.EX2 R144, R84 ;  /* 0x0000005400907308 */ /* 0x0005ea0000000800 */
[-C--:B------:R-:W-:Y:S08]  /*e5f0*/  HMMA.16816.F32 R36, R76, R92.reuse, R36 ;  /* 0x0000005c4c24723c */ /* 0x080ff00000001824 */
[C---:B------:R-:W-:Y:S01]  /*e600*/  HMMA.16816.F32 R40, R80.reuse, R92, R40 ;  /* 0x0000005c5028723c */ /* 0x040fe20000001828 */
[----:B-1----:R-:W-:Y:S04]  /*e610*/  FFMA.FTZ R88, R189, c[0x0][0x2d0], -R75 ;  /* 0x0000b400bd587a23 */ /* 0x002fe8000001084b */
[----:B------:R1:W-:Y:S02]  /*e620*/  MUFU.EX2 R195, R88 ;  /* 0x0000005800c37308 */ /* 0x0003e40000000800 */
[----:B------:R-:W-:Y:S01]  /*e630*/  FFMA.FTZ R92, R184, c[0x0][0x2d0], -R97 ;  /* 0x0000b400b85c7a23 */ /* 0x000fe20000010861 */
[-C--:B------:R-:W-:Y:S01]  /*e640*/  HMMA.16816.F32 R44, R80, R94.reuse, R44 ;  /* 0x0000005e502c723c */ /* 0x080fe2000000182c */
[----:B------:R-:W-:Y:S03]  /*e650*/  MOV R184, R101 ;  /* 0x0000006500b87202 */ /* 0x000fe60000000f00 */
[--C-:B--2---:R-:W-:Y:S03]  /*e660*/  FFMA.FTZ R84, R188, c[0x0][0x2d0], -R96.reuse ;  /* 0x0000b400bc547a23 */ /* 0x104fe60000010860 */
[----:B------:R2:W-:Y:S01]  /*e670*/  MUFU.EX2 R155, R92 ;  /* 0x0000005c009b7308 */ /* 0x0005e20000000800 */
[C---:B------:R-:W-:Y:S09]  /*e680*/  HMMA.16816.F32 R48, R76.reuse, R94, R48 ;  /* 0x0000005e4c30723c */ /* 0x040ff20000001830 */
[----:B------:R3:W-:Y:S03]  /*e690*/  MUFU.EX2 R189, R84 ;  /* 0x0000005400bd7308 */ /* 0x0007e60000000800 */
[----:B-1----:R-:W-:Y:S07]  /*e6a0*/  FFMA.FTZ R88, R192, c[0x0][0x2d0], -R75 ;  /* 0x0000b400c0587a23 */ /* 0x002fee000001084b */
[----:B------:R1:W-:Y:S01]  /*e6b0*/  MUFU.EX2 R192, R88 ;  /* 0x0000005800c07308 */ /* 0x0003e20000000800 */
[----:B--2---:R-:W-:Y:S09]  /*e6c0*/  FFMA.FTZ R92, R185, c[0x0][0x2d0], -R97 ;  /* 0x0000b400b95c7a23 */ /* 0x004ff20000010861 */
[----:B------:R2:W-:Y:S01]  /*e6d0*/  MUFU.EX2 R154, R92 ;  /* 0x0000005c009a7308 */ /* 0x0005e20000000800 */
[--C-:B---3--:R-:W-:Y:S01]  /*e6e0*/  FFMA.FTZ R84, R190, c[0x0][0x2d0], -R96.reuse ;  /* 0x0000b400be547a23 */ /* 0x108fe20000010860 */
[----:B------:R-:W-:Y:S08]  /*e6f0*/  MOV R190, R103 ;  /* 0x0000006700be7202 */ /* 0x000ff00000000f00 */
[----:B------:R3:W-:Y:S01]  /*e700*/  MUFU.EX2 R186, R84 ;  /* 0x0000005400ba7308 */ /* 0x0007e20000000800 */
[----:B-1----:R-:W1:Y:S01]  /*e710*/  LDSM.16.MT88.4 R88, [R211+0x1100] ;  /* 0x00110000d358783b */ /* 0x002e620000004200 */
[----:B--2---:R-:W-:Y:S01]  /*e720*/  FFMA.FTZ R92, R203, c[0x0][0x2d0], -R75 ;  /* 0x0000b400cb5c7a23 */ /* 0x004fe2000001084b */
[----:B------:R-:W-:Y:S07]  /*e730*/  MOV R203, R113 ;  /* 0x0000007100cb7202 */ /* 0x000fee0000000f00 */
[----:B------:R2:W-:Y:S01]  /*e740*/  MUFU.EX2 R178, R92 ;  /* 0x0000005c00b27308 */ /* 0x0005e20000000800 */
[----:B---3--:R-:W-:Y:S02]  /*e750*/  FFMA.FTZ R84, R193, c[0x0][0x2d0], -R96 ;  /* 0x0000b400c1547a23 */ /* 0x008fe40000010860 */
[----:B------:R-:W-:Y:S07]  /*e760*/  IMAD.MOV.U32 R193, RZ, RZ, R102 ;  /* 0x000000ffffc17224 */ /* 0x000fee00078e0066 */
[----:B------:R3:W4:Y:S01]  /*e770*/  MUFU.EX2 R188, R84 ;  /* 0x0000005400bc7308 */ /* 0x0007220000000800 */
[----:B--2---:R-:W-:Y:S01]  /*e780*/  LDSM.16.MT88.4 R92, [R210+0x1900] ;  /* 0x00190000d25c783b */ /* 0x004fe20000004200 */
[-C--:B-1----:R-:W-:Y:S08]  /*e790*/  HMMA.16816.F32 R52, R76, R88.reuse, R52 ;  /* 0x000000584c34723c */ /* 0x082ff00000001834 */
[C---:B------:R-:W-:Y:S01]  /*e7a0*/  HMMA.16816.F32 R56, R80.reuse, R88, R56 ;  /* 0x000000585038723c */ /* 0x040fe20000001838 */
[----:B---3--:R-:W-:Y:S02]  /*e7b0*/  FFMA.FTZ R84, R198, c[0x0][0x2d0], -R74 ;  /* 0x0000b400c6547a23 */ /* 0x008fe4000001084a */
[----:B------:R-:W2:Y:S02]  /*e7c0*/  LDL.LU R198, [R1+0x18] ;  /* 0x0000180001c67983 */ /* 0x000ea40000300800 */
[----:B------:R1:W-:Y:S02]  /*e7d0*/  MUFU.EX2 R183, R84 ;  /* 0x0000005400b77308 */ /* 0x0003e40000000800 */
[----:B------:R-:W3:Y:S01]  /*e7e0*/  LDL.LU R185, [R1+0x14] ;  /* 0x0000140001b97983 */ /* 0x000ee20000300800 */
[-C--:B------:R-:W-:Y:S01]  /*e7f0*/  HMMA.16816.F32 R60, R80, R90.reuse, R60 ;  /* 0x0000005a503c723c */ /* 0x080fe2000000183c */
[----:B------:R-:W-:Y:S03]  /*e800*/  FFMA.FTZ R88, R187, c[0x0][0x2d0], -R97 ;  /* 0x0000b400bb587a23 */ /* 0x000fe60000010861 */
[----:B------:R-:W-:Y:S03]  /*e810*/  IMAD.MOV.U32 R187, RZ, RZ, R100 ;  /* 0x000000ffffbb7224 */ /* 0x000fe600078e0064 */
[--C-:B------:R-:W-:Y:S01]  /*e820*/  FFMA.FTZ R80, R205, c[0x0][0x2d0], -R74.reuse ;  /* 0x0000b400cd507a23 */ /* 0x100fe2000001084a */
[----:B------:R-:W-:Y:S01]  /*e830*/  HMMA.16816.F32 R64, R76, R90, R64 ;  /* 0x0000005a4c40723c */ /* 0x000fe20000001840 */
[----:B----4-:R-:W-:Y:S02]  /*e840*/  F2FP.PACK_AB R82, R188, R186 ;  /* 0x000000babc52723e */ /* 0x010fe400000000ff */
[----:B------:R4:W-:Y:S01]  /*e850*/  MUFU.EX2 R179, R80 ;  /* 0x0000005000b37308 */ /* 0x0009e20000000800 */
[----:B------:R-:W-:Y:S03]  /*e860*/  IMAD.MOV.U32 R205, RZ, RZ, R111 ;  /* 0x000000ffffcd7224 */ /* 0x000fe600078e006f */
[----:B------:R-:W-:Y:S02]  /*e870*/  F2FP.PACK_AB R76, R147, R249 ;  /* 0x000000f9934c723e */ /* 0x000fe400000000ff */
[----:B------:R-:W-:Y:S03]  /*e880*/  F2FP.PACK_AB R77, R145, R146 ;  /* 0x00000092914d723e */ /* 0x000fe600000000ff */
[----:B------:R-:W-:Y:S01]  /*e890*/  F2FP.PACK_AB R78, R196, R235 ;  /* 0x000000ebc44e723e */ /* 0x000fe200000000ff */
[----:B-1----:R-:W-:Y:S01]  /*e8a0*/  FFMA.FTZ R84, R181, c[0x0][0x2d0], -R97 ;  /* 0x0000b400b5547a23 */ /* 0x002fe20000010861 */
[----:B------:R-:W-:Y:S01]  /*e8b0*/  F2FP.PACK_AB R79, R192, R195 ;  /* 0x000000c3c04f723e */ /* 0x000fe200000000ff */
[----:B------:R-:W1:Y:S10]  /*e8c0*/  MUFU.EX2 R181, R88 ;  /* 0x0000005800b57308 */ /* 0x000e740000000800 */
[----:B------:R5:W5:Y:S01]  /*e8d0*/  MUFU.EX2 R182, R84 ;  /* 0x0000005400b67308 */ /* 0x000b620000000800 */
[--C-:B----4-:R-:W-:Y:S01]  /*e8e0*/  FFMA.FTZ R80, R200, c[0x0][0x2d0], -R75.reuse ;  /* 0x0000b400c8507a23 */ /* 0x110fe2000001084b */
[----:B------:R-:W-:Y:S08]  /*e8f0*/  MOV R200, R112 ;  /* 0x0000007000c87202 */ /* 0x000ff00000000f00 */
[----:B------:R4:W-:Y:S01]  /*e900*/  MUFU.EX2 R153, R80 ;  /* 0x0000005000997308 */ /* 0x0009e20000000800 */
[----:B-1----:R-:W-:Y:S01]  /*e910*/  F2FP.PACK_AB R83, R181, R154 ;  /* 0x0000009ab553723e */ /* 0x002fe200000000ff */
[----:B------:R-:W-:Y:S08]  /*e920*/  LDSM.16.MT88.4 R88, [R212+0x1900] ;  /* 0x00190000d458783b */ /* 0x000ff00000004200 */
[----:B-----5:R-:W1:Y:S01]  /*e930*/  LDSM.16.MT88.4 R84, [R209+0x1900] ;  /* 0x00190000d154783b */ /* 0x020e620000004200 */
[----:B------:R-:W-:Y:S02]  /*e940*/  F2FP.PACK_AB R81, R155, R182 ;  /* 0x000000b69b51723e */ /* 0x000fe400000000ff */
[----:B----4-:R-:W-:Y:S01]  /*e950*/  F2FP.PACK_AB R80, R189, R144 ;  /* 0x00000090bd50723e */ /* 0x010fe200000000ff */
[-C--:B-1----:R-:W-:Y:S08]  /*e960*/  HMMA.16816.F32 R4, R76, R84.reuse, R4 ;  /* 0x000000544c04723c */ /* 0x082ff00000001804 */
[C---:B------:R-:W-:Y:S07]  /*e970*/  HMMA.16816.F32 R8, R80.reuse, R84, R8 ;  /* 0x000000545008723c */ /* 0x040fee0000001808 */
[----:B------:R-:W-:Y:S01]  /*e980*/  FFMA.FTZ R84, R232, c[0x0][0x2d0], -R74 ;  /* 0x0000b400e8547a23 */ /* 0x000fe2000001084a */
[-C--:B------:R-:W-:Y:S01]  /*e990*/  HMMA.16816.F32 R12, R80, R86.reuse, R12 ;  /* 0x00000056500c723c */ /* 0x080fe2000000180c */
[----:B------:R-:W-:Y:S02]  /*e9a0*/  IMAD.MOV.U32 R232, RZ, RZ, R114 ;  /* 0x000000ffffe87224 */ /* 0x000fe400078e0072 */
[----:B------:R1:W-:Y:S05]  /*e9b0*/  MUFU.EX2 R159, R84 ;  /* 0x00000054009f7308 */ /* 0x0003ea0000000800 */
[C---:B------:R-:W-:Y:S08]  /*e9c0*/  HMMA.16816.F32 R16, R76.reuse, R86, R16 ;  /* 0x000000564c10723c */ /* 0x040ff00000001810 */
[-C--:B------:R-:W-:Y:S08]  /*e9d0*/  HMMA.16816.F32 R20, R76, R88.reuse, R20 ;  /* 0x000000584c14723c */ /* 0x080ff00000001814 */
[C---:B------:R-:W-:Y:S01]  /*e9e0*/  HMMA.16816.F32 R24, R80.reuse, R88, R24 ;  /* 0x000000585018723c */ /* 0x040fe20000001818 */
[----:B-1----:R-:W-:Y:S03]  /*e9f0*/  FFMA.FTZ R84, R234, c[0x0][0x2d0], -R74 ;  /* 0x0000b400ea547a23 */ /* 0x002fe6000001084a */
[----:B------:R-:W-:Y:S03]  /*ea00*/  MOV R234, R115 ;  /* 0x0000007300ea7202 */ /* 0x000fe60000000f00 */
[----:B------:R-:W-:Y:S01]  /*ea10*/  FFMA.FTZ R88, R206, c[0x0][0x2d0], -R96 ;  /* 0x0000b400ce587a23 */ /* 0x000fe20000010860 */
[-C--:B------:R-:W-:Y:S01]  /*ea20*/  HMMA.16816.F32 R28, R80, R90.reuse, R28 ;  /* 0x0000005a501c723c */ /* 0x080fe2000000181c */
[----:B------:R1:W-:Y:S03]  /*ea30*/  MUFU.EX2 R177, R84 ;  /* 0x0000005400b17308 */ /* 0x0003e60000000800 */
[----:B------:R-:W-:Y:S04]  /*ea40*/  MOV R206, R150 ;  /* 0x0000009600ce7202 */ /* 0x000fe80000000f00 */
[C---:B------:R-:W-:Y:S03]  /*ea50*/  HMMA.16816.F32 R32, R76.reuse, R90, R32 ;  /* 0x0000005a4c20723c */ /* 0x040fe60000001820 */
[----:B------:R4:W-:Y:S05]  /*ea60*/  MUFU.EX2 R157, R88 ;  /* 0x00000058009d7308 */ /* 0x0009ea0000000800 */
[-C--:B------:R-:W-:Y:S08]  /*ea70*/  HMMA.16816.F32 R36, R76, R92.reuse, R36 ;  /* 0x0000005c4c24723c */ /* 0x080ff00000001824 */
[C---:B------:R-:W-:Y:S01]  /*ea80*/  HMMA.16816.F32 R40, R80.reuse, R92, R40 ;  /* 0x0000005c5028723c */ /* 0x040fe20000001828 */
[----:B-1----:R-:W-:Y:S03]  /*ea90*/  FFMA.FTZ R84, R230, c[0x0][0x2d0], -R75 ;  /* 0x0000b400e6547a23 */ /* 0x002fe6000001084b */
[----:B------:R-:W-:Y:S01]  /*eaa0*/  IMAD.MOV.U32 R230, RZ, RZ, R120 ;  /* 0x000000ffffe67224 */ /* 0x000fe200078e0078 */
[----:B------:R1:W-:Y:S01]  /*eab0*/  MUFU.EX2 R158, R84 ;  /* 0x00000054009e7308 */ /* 0x0003e20000000800 */
[----:B------:R-:W-:Y:S02]  /*eac0*/  IMAD.MOV.U32 R120, RZ, RZ, R108 ;  /* 0x000000ffff787224 */ /* 0x000fe400078e006c */
[-C--:B------:R-:W-:Y:S01]  /*ead0*/  HMMA.16816.F32 R44, R80, R94.reuse, R44 ;  /* 0x0000005e502c723c */ /* 0x080fe2000000182c */
[----:B------:R-:W-:Y:S03]  /*eae0*/  FFMA.FTZ R92, R201, c[0x0][0x2d0], -R97 ;  /* 0x0000b400c95c7a23 */ /* 0x000fe60000010861 */
[----:B----4-:R-:W-:Y:S02]  /*eaf0*/  FFMA.FTZ R88, R207, c[0x0][0x2d0], -R96 ;  /* 0x0000b400cf587a23 */ /* 0x010fe40000010860 */
[----:B------:R-:W-:Y:S01]  /*eb00*/  IMAD.MOV.U32 R207, RZ, RZ, R160 ;  /* 0x000000ffffcf7224 */ /* 0x000fe200078e00a0 */
[----:B------:R4:W-:Y:S01]  /*eb10*/  MUFU.EX2 R172, R92 ;  /* 0x0000005c00ac7308 */ /* 0x0009e20000000800 */
[C---:B------:R-:W-:Y:S09]  /*eb20*/  HMMA.16816.F32 R48, R76.reuse, R94, R48 ;  /* 0x0000005e4c30723c */ /* 0x040ff20000001830 */
[----:B------:R5:W-:Y:S03]  /*eb30*/  MUFU.EX2 R175, R88 ;  /* 0x0000005800af7308 */ /* 0x000be60000000800 */
[----:B-1----:R-:W-:Y:S02]  /*eb40*/  FFMA.FTZ R84, R231, c[0x0][0x2d0], -R75 ;  /* 0x0000b400e7547a23 */ /* 0x002fe4000001084b */
[----:B------:R-:W-:Y:S01]  /*eb50*/  IMAD.MOV.U32 R231, RZ, RZ, R190 ;  /* 0x000000ffffe77224 */ /* 0x000fe200078e00be */
[----:B------:R-:W-:Y:S04]  /*eb60*/  MOV R190, R163 ;  /* 0x000000a300be7202 */ /* 0x000fe80000000f00 */
[----:B------:R1:W-:Y:S01]  /*eb70*/  MUFU.EX2 R176, R84 ;  /* 0x0000005400b07308 */ /* 0x0003e20000000800 */
[----:B----4-:R-:W-:Y:S09]  /*eb80*/  FFMA.FTZ R92, R202, c[0x0][0x2d0], -R97 ;  /* 0x0000b400ca5c7a23 */ /* 0x010ff20000010861 */
[----:B------:R4:W-:Y:S01]  /*eb90*/  MUFU.EX2 R171, R92 ;  /* 0x0000005c00ab7308 */ /* 0x0009e20000000800 */
[--C-:B-----5:R-:W-:Y:S01]  /*eba0*/  FFMA.FTZ R88, R229, c[0x0][0x2d0], -R96.reuse ;  /* 0x0000b400e5587a23 */ /* 0x120fe20000010860 */
[----:B------:R-:W-:Y:S08]  /*ebb0*/  MOV R229, R109 ;  /* 0x0000006d00e57202 */ /* 0x000ff00000000f00 */
[----:B------:R5:W2:Y:S01]  /*ebc0*/  MUFU.EX2 R174, R88 ;  /* 0x0000005800ae7308 */ /* 0x000aa20000000800 */
[----:B-1----:R-:W-:Y:S01]  /*ebd0*/  FFMA.FTZ R84, R204, c[0x0][0x2d0], -R96 ;  /* 0x0000b400cc547a23 */ /* 0x002fe20000010860 */
[----:B------:R-:W-:Y:S01]  /*ebe0*/  MOV R204, R193 ;  /* 0x000000c100cc7202 */ /* 0x000fe20000000f00 */
[----:B------:R-:W-:Y:S07]  /*ebf0*/  IMAD.MOV.U32 R193, RZ, RZ, R162 ;  /* 0x000000ffffc17224 */ /* 0x000fee00078e00a2 */
[----:B------:R1:W-:Y:S01]  /*ec00*/  MUFU.EX2 R152, R84 ;  /* 0x0000005400987308 */ /* 0x0003e20000000800 */
[----:B----4-:R-:W-:Y:S09]  /*ec10*/  FFMA.FTZ R92, R241, c[0x0][0x2d0], -R75 ;  /* 0x0000b400f15c7a23 */ /* 0x010ff2000001084b */
[----:B------:R4:W-:Y:S01]  /*ec20*/  MUFU.EX2 R103, R92 ;  /* 0x0000005c00677308 */ /* 0x0009e20000000800 */
[----:B-----5:R-:W-:Y:S02]  /*ec30*/  FFMA.FTZ R88, R238, c[0x0][0x2d0], -R74 ;  /* 0x0000b400ee587a23 */ /* 0x020fe4000001084a */
[----:B------:R-:W-:Y:S07]  /*ec40*/  IMAD.MOV.U32 R238, RZ, RZ, R105 ;  /* 0x000000ffffee7224 */ /* 0x000fee00078e0069 */
[----:B------:R5:W-:Y:S01]  /*ec50*/  MUFU.EX2 R173, R88 ;  /* 0x0000005800ad7308 */ /* 0x000be20000000800 */
[----:B-1----:R-:W1:Y:S08]  /*ec60*/  LDSM.16.MT88.4 R84, [R211+0x1900] ;  /* 0x00190000d354783b */ /* 0x002e700000004200 */
[----:B----4-:R-:W-:Y:S01]  /*ec70*/  LDSM.16.MT88.4 R92, [R210+0x2100] ;  /* 0x00210000d25c783b */ /* 0x010fe20000004200 */
[----:B-----5:R-:W-:Y:S01]  /*ec80*/  FFMA.FTZ R88, R197, c[0x0][0x2d0], -R97 ;  /* 0x0000b400c5587a23 */ /* 0x020fe20000010861 */
[----:B------:R-:W-:Y:S02]  /*ec90*/  MOV R197, R121 ;  /* 0x0000007900c57202 */ /* 0x000fe40000000f00 */
[----:B------:R-:W-:Y:S01]  /*eca0*/  MOV R121, R107 ;  /* 0x0000006b00797202 */ /* 0x000fe20000000f00 */
[----:B------:R4:W5:Y:S01]  /*ecb0*/  MUFU.EX2 R156, R88 ;  /* 0x00000058009c7308 */ /* 0x0009620000000800 */
[----:B--2---:R-:W-:Y:S01]  /*ecc0*/  FFMA.FTZ R68, R68, R198, R184 ;  /* 0x000000c644447223 */ /* 0x004fe200000100b8 */
[----:B------:R-:W-:Y:S01]  /*ecd0*/  MOV R184, R106 ;  /* 0x0000006a00b87202 */ /* 0x000fe20000000f00 */
[-C--:B-1----:R-:W-:Y:S01]  /*ece0*/  HMMA.16816.F32 R52, R76, R84.reuse, R52 ;  /* 0x000000544c34723c */ /* 0x082fe20000001834 */
[----:B---3--:R-:W-:Y:S01]  /*ecf0*/  FFMA.FTZ R69, R69, R185, R187 ;  /* 0x000000b945457223 */ /* 0x008fe200000100bb */
[----:B------:R-:W-:Y:S02]  /*ed00*/  MOV R185, R104 ;  /* 0x0000006800b97202 */ /* 0x000fe40000000f00 */
[----:B------:R-:W-:Y:S02]  /*ed10*/  MOV R187, R110 ;  /* 0x0000006e00bb7202 */ /* 0x000fe40000000f00 */
[----:B------:R-:W-:Y:S02]  /*ed20*/  MOV R198, R161 ;  /* 0x000000a100c67202 */ /* 0x000fe40000000f00 */
[C---:B------:R-:W-:Y:S01]  /*ed30*/  HMMA.16816.F32 R56, R80.reuse, R84, R56 ;  /* 0x000000545038723c */ /* 0x040fe20000001838 */
[----:B----4-:R-:W1:Y:S06]  /*ed40*/  LDSM.16.MT88.4 R88, [R209+0x2100] ;  /* 0x00210000d158783b */ /* 0x010e6c0000004200 */
[----:B------:R-:W-:Y:S01]  /*ed50*/  FFMA.FTZ R84, R194, c[0x0][0x2d0], -R97 ;  /* 0x0000b400c2547a23 */ /* 0x000fe20000010861 */
[-C--:B------:R-:W-:Y:S03]  /*ed60*/  HMMA.16816.F32 R60, R80, R86.reuse, R60 ;  /* 0x00000056503c723c */ /* 0x080fe6000000183c */
[----:B------:R2:W3:Y:S04]  /*ed70*/  MUFU.EX2 R98, R84 ;  /* 0x0000005400627308 */ /* 0x0004e80000000800 */
[--C-:B------:R-:W-:Y:S01]  /*ed80*/  FFMA.FTZ R80, R243, c[0x0][0x2d0], -R74.reuse ;  /* 0x0000b400f3507a23 */ /* 0x100fe2000001084a */
[----:B------:R-:W-:Y:S01]  /*ed90*/  HMMA.16816.F32 R64, R76, R86, R64 ;  /* 0x000000564c40723c */ /* 0x000fe20000001840 */
[----:B------:R-:W-:Y:S03]  /*eda0*/  F2FP.PACK_AB R82, R174, R175 ;  /* 0x000000afae52723e */ /* 0x000fe600000000ff */
[----:B-----5:R-:W-:Y:S01]  /*edb0*/  F2FP.PACK_AB R81, R172, R156 ;  /* 0x0000009cac51723e */ /* 0x020fe200000000ff */
[----:B------:R4:W5:Y:S02]  /*edc0*/  MUFU.EX2 R170, R80 ;  /* 0x0000005000aa7308 */ /* 0x0009640000000800 */
[----:B------:R-:W-:Y:S02]  /*edd0*/  F2FP.PACK_AB R76, R179, R183 ;  /* 0x000000b7b34c723e */ /* 0x000fe400000000ff */
[----:B------:R-:W-:Y:S03]  /*ede0*/  F2FP.PACK_AB R77, R178, R153 ;  /* 0x00000099b24d723e */ /* 0x000fe600000000ff */
[----:B------:R-:W-:Y:S02]  /*edf0*/  F2FP.PACK_AB R78, R177, R159 ;  /* 0x0000009fb14e723e */ /* 0x000fe400000000ff */
[----:B------:R-:W-:Y:S01]  /*ee00*/  F2FP.PACK_AB R79, R176, R158 ;  /* 0x0000009eb04f723e */ /* 0x000fe200000000ff */
[----:B--2---:R-:W2:Y:S01]  /*ee10*/  LDSM.16.MT88.4 R84, [R212+0x2100] ;  /* 0x00210000d454783b */ /* 0x004ea20000004200 */
[----:B---3--:R-:W-:Y:S05]  /*ee20*/  F2FP.PACK_AB R83, R98, R171 ;  /* 0x000000ab6253723e */ /* 0x008fea00000000ff */
[-C--:B-1----:R-:W-:Y:S01]  /*ee30*/  HMMA.16816.F32 R4, R76, R88.reuse, R4 ;  /* 0x000000584c04723c */ /* 0x082fe20000001804 */
[--C-:B----4-:R-:W-:Y:S01]  /*ee40*/  FFMA.FTZ R80, R240, c[0x0][0x2d0], -R75.reuse ;  /* 0x0000b400f0507a23 */ /* 0x110fe2000001084b */
[----:B-----5:R-:W-:Y:S03]  /*ee50*/  F2FP.PACK_AB R164, R170, R173 ;  /* 0x000000adaaa4723e */ /* 0x020fe600000000ff */
[----:B------:R1:W3:Y:S02]  /*ee60*/  MUFU.EX2 R169, R80 ;  /* 0x0000005000a97308 */ /* 0x0002e40000000800 */
[----:B-1----:R-:W-:Y:S02]  /*ee70*/  F2FP.PACK_AB R80, R157, R152 ;  /* 0x000000989d50723e */ /* 0x002fe400000000ff */
[----:B---3--:R-:W-:Y:S05]  /*ee80*/  F2FP.PACK_AB R165, R103, R169 ;  /* 0x000000a967a5723e */ /* 0x008fea00000000ff */
[C---:B------:R-:W-:Y:S07]  /*ee90*/  HMMA.16816.F32 R8, R80.reuse, R88, R8 ;  /* 0x000000585008723c */ /* 0x040fee0000001808 */
[--C-:B------:R-:W-:Y:S01]  /*eea0*/  FFMA.FTZ R88, R250, c[0x0][0x2d0], -R74.reuse ;  /* 0x0000b400fa587a23 */ /* 0x100fe2000001084a */
[-C--:B------:R-:W-:Y:S01]  /*eeb0*/  HMMA.16816.F32 R12, R80, R90.reuse, R12 ;  /* 0x0000005a500c723c */ /* 0x080fe2000000180c */
[----:B------:R-:W-:Y:S02]  /*eec0*/  FFMA.FTZ R74, R252, c[0x0][0x2d0], -R74 ;  /* 0x0000b400fc4a7a23 */ /* 0x000fe4000001084a */
[----:B------:R1:W-:Y:S05]  /*eed0*/  MUFU.EX2 R168, R88 ;  /* 0x0000005800a87308 */ /* 0x0003ea0000000800 */
[C---:B------:R-:W-:Y:S05]  /*eee0*/  HMMA.16816.F32 R16, R76.reuse, R90, R16 ;  /* 0x0000005a4c10723c */ /* 0x040fea0000001810 */
[----:B------:R3:W4:Y:S03]  /*eef0*/  MUFU.EX2 R102, R74 ;  /* 0x0000004a00667308 */ /* 0x0007260000000800 */
[-C--:B--2---:R-:W-:Y:S08]  /*ef00*/  HMMA.16816.F32 R20, R76, R84.reuse, R20 ;  /* 0x000000544c14723c */ /* 0x084ff00000001814 */
[C---:B------:R-:W-:Y:S01]  /*ef10*/  HMMA.16816.F32 R24, R80.reuse, R84, R24 ;  /* 0x000000545018723c */ /* 0x040fe20000001818 */
[----:B-1----:R-:W1:Y:S07]  /*ef20*/  LDSM.16.MT88.4 R88, [R211+0x2100] ;  /* 0x00210000d358783b */ /* 0x002e6e0000004200 */
[-C--:B------:R-:W-:Y:S01]  /*ef30*/  HMMA.16816.F32 R28, R80, R86.reuse, R28 ;  /* 0x00000056501c723c */ /* 0x080fe2000000181c */
[--C-:B---3--:R-:W-:Y:S03]  /*ef40*/  FFMA.FTZ R74, R247, c[0x0][0x2d0], -R75.reuse ;  /* 0x0000b400f74a7a23 */ /* 0x108fe6000001084b */
[----:B----4-:R-:W-:Y:S01]  /*ef50*/  F2FP.PACK_AB R166, R102, R168 ;  /* 0x000000a866a6723e */ /* 0x010fe200000000ff */
[----:B------:R-:W-:Y:S03]  /*ef60*/  FFMA.FTZ R75, R248, c[0x0][0x2d0], -R75 ;  /* 0x0000b400f84b7a23 */ /* 0x000fe6000001084b */
[C---:B------:R-:W-:Y:S01]  /*ef70*/  HMMA.16816.F32 R32, R76.reuse, R86, R32 ;  /* 0x000000564c20723c */ /* 0x040fe20000001820 */
[----:B------:R2:W-:Y:S07]  /*ef80*/  MUFU.EX2 R101, R74 ;  /* 0x0000004a00657308 */ /* 0x0005ee0000000800 */
[-C--:B------:R-:W-:Y:S03]  /*ef90*/  HMMA.16816.F32 R36, R76, R92.reuse, R36 ;  /* 0x0000005c4c24723c */ /* 0x080fe60000001824 */
[----:B------:R-:W3:Y:S05]  /*efa0*/  MUFU.EX2 R100, R75 ;  /* 0x0000004b00647308 */ /* 0x000eea0000000800 */
[C---:B------:R-:W-:Y:S08]  /*efb0*/  HMMA.16816.F32 R40, R80.reuse, R92, R40 ;  /* 0x0000005c5028723c */ /* 0x040ff00000001828 */
[-C--:B------:R-:W-:Y:S01]  /*efc0*/  HMMA.16816.F32 R44, R80, R94.reuse, R44 ;  /* 0x0000005e502c723c */ /* 0x080fe2000000182c */
[--C-:B--2---:R-:W-:Y:S04]  /*efd0*/  FFMA.FTZ R74, R242, c[0x0][0x2d0], -R96.reuse ;  /* 0x0000b400f24a7a23 */ /* 0x104fe80000010860 */
[----:B------:R2:W-:Y:S03]  /*efe0*/  MUFU.EX2 R99, R74 ;  /* 0x0000004a00637308 */ /* 0x0005e60000000800 */
[C---:B------:R-:W-:Y:S01]  /*eff0*/  HMMA.16816.F32 R48, R76.reuse, R94, R48 ;  /* 0x0000005e4c30723c */ /* 0x040fe20000001830 */
[----:B---3--:R-:W-:Y:S07]  /*f000*/  F2FP.PACK_AB R167, R100, R101 ;  /* 0x0000006564a7723e */ /* 0x008fee00000000ff */
[-C--:B-1----:R-:W-:Y:S08]  /*f010*/  HMMA.16816.F32 R52, R76, R88.reuse, R52 ;  /* 0x000000584c34723c */ /* 0x082ff00000001834 */
[C---:B------:R-:W-:Y:S01]  /*f020*/  HMMA.16816.F32 R56, R80.reuse, R88, R56 ;  /* 0x000000585038723c */ /* 0x040fe20000001838 */
[--C-:B--2---:R-:W-:Y:S07]  /*f030*/  FFMA.FTZ R74, R244, c[0x0][0x2d0], -R96.reuse ;  /* 0x0000b400f44a7a23 */ /* 0x104fee0000010860 */
[-C--:B------:R-:W-:Y:S01]  /*f040*/  HMMA.16816.F32 R60, R80, R90.reuse, R60 ;  /* 0x0000005a503c723c */ /* 0x080fe2000000183c */
[----:B------:R1:W2:Y:S07]  /*f050*/  MUFU.EX2 R85, R74 ;  /* 0x0000004a00557308 */ /* 0x0002ae0000000800 */
[----:B------:R-:W-:Y:S01]  /*f060*/  HMMA.16816.F32 R64, R76, R90, R64 ;  /* 0x0000005a4c40723c */ /* 0x000fe20000001840 */
[----:B------:R-:W3:Y:S07]  /*f070*/  LDL.LU R76, [R1+0x1c] ;  /* 0x00001c00014c7983 */ /* 0x000eee0000300800 */
[-C--:B------:R-:W-:Y:S07]  /*f080*/  HMMA.16816.F32 R104, R164, R116.reuse, R4 ;  /* 0x00000074a468723c */ /* 0x080fee0000001804 */
[----:B------:R-:W-:Y:S01]  /*f090*/  FADD.FTZ R4, R231, R69 ;  /* 0x00000045e7047221 */ /* 0x000fe20000010000 */
[----:B------:R-:W-:Y:S01]  /*f0a0*/  MOV R231, R148 ;  /* 0x0000009400e77202 */ /* 0x000fe20000000f00 */
[--C-:B-1----:R-:W-:Y:S03]  /*f0b0*/  FFMA.FTZ R74, R245, c[0x0][0x2d0], -R96.reuse ;  /* 0x0000b400f54a7a23 */ /* 0x102fe60000010860 */
[----:B------:R-:W-:Y:S01]  /*f0c0*/  FFMA.FTZ R96, R246, c[0x0][0x2d0], -R96 ;  /* 0x0000b400f6607a23 */ /* 0x000fe20000010860 */
[----:B------:R1:W-:Y:S01]  /*f0d0*/  MUFU.EX2 R86, R74 ;  /* 0x0000004a00567308 */ /* 0x0003e20000000800 */
[----:B------:R-:W-:Y:S01]  /*f0e0*/  FADD.FTZ R6, R151, R68 ;  /* 0x0000004497067221 */ /* 0x000fe20000010000 */
[----:B--2---:R-:W-:Y:S01]  /*f0f0*/  F2FP.PACK_AB R160, R85, R99 ;  /* 0x0000006355a0723e */ /* 0x004fe200000000ff */
[----:B------:R-:W-:Y:S01]  /*f100*/  FADD.FTZ R4, R230, R4 ;  /* 0x00000004e6047221 */ /* 0x000fe20000010000 */
[----:B------:R-:W-:Y:S01]  /*f110*/  MOV R230, R232 ;  /* 0x000000e800e67202 */ /* 0x000fe20000000f00 */
[----:B------:R-:W-:Y:S01]  /*f120*/  FADD.FTZ R6, R234, R6 ;  /* 0x00000006ea067221 */ /* 0x000fe20000010000 */
[----:B------:R-:W-:Y:S01]  /*f130*/  MOV R232, R200 ;  /* 0x000000c800e87202 */ /* 0x000fe20000000f00 */
[----:B------:R-:W-:Y:S01]  /*f140*/  IMAD.MOV.U32 R234, RZ, RZ, R203 ;  /* 0x000000ffffea7224 */ /* 0x000fe200078e00cb */
[----:B------:R-:W-:Y:S01]  /*f150*/  MOV R203, R205 ;  /* 0x000000cd00cb7202 */ /* 0x000fe20000000f00 */
[----:B------:R-:W-:Y:S01]  /*f160*/  FADD.FTZ R4, R238, R4 ;  /* 0x00000004ee047221 */ /* 0x000fe20000010000 */
[----:B------:R-:W2:Y:S01]  /*f170*/  MUFU.EX2 R96, R96 ;  /* 0x0000006000607308 */ /* 0x000ea20000000800 */
[----:B------:R-:W-:Y:S01]  /*f180*/  IMAD.MOV.U32 R200, RZ, RZ, R187 ;  /* 0x000000ffffc87224 */ /* 0x000fe200078e00bb */
[----:B------:R-:W-:Y:S02]  /*f190*/  MOV R205, R123 ;  /* 0x0000007b00cd7202 */ /* 0x000fe40000000f00 */
[----:B------:R-:W-:Y:S01]  /*f1a0*/  MOV R187, R122 ;  /* 0x0000007a00bb7202 */ /* 0x000fe20000000f00 */
[--C-:B-1----:R-:W-:Y:S05]  /*f1b0*/  FFMA.FTZ R74, R199, c[0x0][0x2d0], -R97.reuse ;  /* 0x0000b400c74a7a23 */ /* 0x102fea0000010861 */
[----:B------:R1:W-:Y:S01]  /*f1c0*/  MUFU.EX2 R84, R74 ;  /* 0x0000004a00547308 */ /* 0x0003e20000000800 */
[----:B--2---:R-:W-:Y:S01]  /*f1d0*/  F2FP.PACK_AB R162, R96, R86 ;  /* 0x0000005660a2723e */ /* 0x004fe200000000ff */
[--C-:B-1----:R-:W-:Y:S08]  /*f1e0*/  FFMA.FTZ R74, R191, c[0x0][0x2d0], -R97.reuse ;  /* 0x0000b400bf4a7a23 */ /* 0x102ff00000010861 */
[----:B------:R1:W2:Y:S02]  /*f1f0*/  MUFU.EX2 R75, R74 ;  /* 0x0000004a004b7308 */ /* 0x0002a40000000800 */
[--C-:B-1----:R-:W-:Y:S01]  /*f200*/  FFMA.FTZ R74, R180, c[0x0][0x2d0], -R97.reuse ;  /* 0x0000b400b44a7a23 */ /* 0x102fe20000010861 */
[----:B--2---:R-:W-:Y:S01]  /*f210*/  F2FP.PACK_AB R161, R75, R84 ;  /* 0x000000544ba1723e */ /* 0x004fe200000000ff */
[----:B------:R-:W-:Y:S02]  /*f220*/  FFMA.FTZ R97, R73, c[0x0][0x2d0], -R97 ;  /* 0x0000b40049617a23 */ /* 0x000fe40000010861 */
[----:B------:R-:W2:Y:S04]  /*f230*/  LDL.LU R73, [R1+0x20] ;  /* 0x0000200001497983 */ /* 0x000ea80000300800 */
[----:B------:R-:W-:Y:S10]  /*f240*/  MUFU.EX2 R74, R74 ;  /* 0x0000004a004a7308 */ /* 0x000ff40000000800 */
[----:B------:R-:W1:Y:S02]  /*f250*/  MUFU.EX2 R97, R97 ;  /* 0x0000006100617308 */ /* 0x000e640000000800 */
[----:B-1----:R-:W-:Y:S07]  /*f260*/  F2FP.PACK_AB R163, R97, R74 ;  /* 0x0000004a61a3723e */ /* 0x002fee00000000ff */
[C---:B------:R-:W-:Y:S08]  /*f270*/  HMMA.16816.F32 R108, R160.reuse, R116, R8 ;  /* 0x00000074a06c723c */ /* 0x040ff00000001808 */
[-C--:B------:R-:W-:Y:S08]  /*f280*/  HMMA.16816.F32 R112, R160, R118.reuse, R12 ;  /* 0x00000076a070723c */ /* 0x080ff0000000180c */
[C---:B------:R-:W-:Y:S01]  /*f290*/  HMMA.16816.F32 R116, R164.reuse, R118, R16 ;  /* 0x00000076a474723c */ /* 0x040fe20000001810 */
[----:B---3--:R-:W-:Y:S03]  /*f2a0*/  FFMA.FTZ R2, R2, R76, R204 ;  /* 0x0000004c02027223 */ /* 0x008fe600000100cc */
[----:B------:R-:W-:Y:S02]  /*f2b0*/  IMAD.MOV.U32 R204, RZ, RZ, R149 ;  /* 0x000000ffffcc7224 */ /* 0x000fe400078e0095 */
[----:B------:R-:W-:Y:S01]  /*f2c0*/  FADD.FTZ R2, R197, R2 ;  /* 0x00000002c5027221 */ /* 0x000fe20000010000 */
[----:B------:R-:W1:Y:S05]  /*f2d0*/  LDSM.16.MT88.4 R148, [R210+0x2900] ;  /* 0x00290000d294783b */ /* 0x000e6a0000004200 */
[----:B------:R-:W-:Y:S02]  /*f2e0*/  FADD.FTZ R5, R121, R2 ;  /* 0x0000000279057221 */ /* 0x000fe40000010000 */
[----:B------:R-:W-:Y:S02]  /*f2f0*/  FADD.FTZ R2, R229, R6 ;  /* 0x00000006e5027221 */ /* 0x000fe40000010000 */
[----:B------:R-:W-:Y:S02]  /*f300*/  FADD.FTZ R6, R127, R4 ;  /* 0x000000047f067221 */ /* 0x000fe40000010000 */
[----:B--2---:R-:W-:Y:S02]  /*f310*/  FFMA.FTZ R8, R0, R73, R120 ;  /* 0x0000004900087223 */ /* 0x004fe40000010078 */
[----:B------:R-:W-:Y:S01]  /*f320*/  FADD.FTZ R0, R207, R5 ;  /* 0x00000005cf007221 */ /* 0x000fe20000010000 */
[-C--:B------:R-:W-:Y:S01]  /*f330*/  HMMA.16816.F32 R120, R164, R132.reuse, R20 ;  /* 0x00000084a478723c */ /* 0x080fe20000001814 */
[----:B------:R-:W-:Y:S02]  /*f340*/  FADD.FTZ R8, R193, R8 ;  /* 0x00000008c1087221 */ /* 0x000fe40000010000 */
[----:B------:R-:W-:Y:S02]  /*f350*/  FADD.FTZ R5, R126, R2 ;  /* 0x000000027e057221 */ /* 0x000fe40000010000 */
[----:B------:R-:W-:Y:S02]  /*f360*/  FADD.FTZ R7, R124, R0 ;  /* 0x000000007c077221 */ /* 0x000fe40000010000 */
[----:B------:R-:W-:Y:S02]  /*f370*/  FADD.FTZ R4, R206, R8 ;  /* 0x00000008ce047221 */ /* 0x000fe40000010000 */
[----:B------:R-:W-:Y:S03]  /*f380*/  FADD.FTZ R2, R204, R6 ;  /* 0x00000006cc027221 */ /* 0x000fe60000010000 */
        /* <DEDUP_REMOVED lines=10> */
[----:B------:R-:W-:Y:S01]  /*f430*/  IMAD.MOV.U32 R193, RZ, RZ, R190 ;  /* 0x000000ffffc17224 */ /* 0x000fe200078e00be */
[----:B------:R-:W2:Y:S01]  /*f440*/  LDSM.16.MT88.4 R4, [R211+0x2900] ;  /* 0x00290000d304783b */ /* 0x000ea20000004200 */
[----:B------:R-:W-:Y:S01]  /*f450*/  FADD.FTZ R8, R200, R2 ;  /* 0x00000002c8087221 */ /* 0x000fe20000010000 */
[----:B------:R-:W-:Y:S01]  /*f460*/  MOV R190, R125 ;  /* 0x0000007d00be7202 */ /* 0x000fe20000000f00 */
[----:B------:R-:W-:Y:S01]  /*f470*/  FADD.FTZ R9, R187, R0 ;  /* 0x00000000bb097221 */ /* 0x000fe20000010000 */
[C---:B------:R-:W-:Y:S01]  /*f480*/  HMMA.16816.F32 R124, R160.reuse, R132, R24 ;  /* 0x00000084a07c723c */ /* 0x040fe20000001818 */
[----:B------:R-:W-:Y:S02]  /*f490*/  FADD.FTZ R2, R139, R10 ;  /* 0x0000000a8b027221 */ /* 0x000fe40000010000 */
[----:B------:R-:W-:Y:S02]  /*f4a0*/  FADD.FTZ R0, R137, R8 ;  /* 0x0000000889007221 */ /* 0x000fe40000010000 */
[----:B------:R-:W-:Y:S02]  /*f4b0*/  FADD.FTZ R8, R185, R11 ;  /* 0x0000000bb9087221 */ /* 0x000fe40000010000 */
[----:B------:R-:W-:Y:S01]  /*f4c0*/  FADD.FTZ R9, R184, R9 ;  /* 0x00000009b8097221 */ /* 0x000fe20000010000 */
[-C--:B------:R-:W-:Y:S01]  /*f4d0*/  HMMA.16816.F32 R128, R160, R134.reuse, R28 ;  /* 0x00000086a080723c */ /* 0x080fe2000000181c */
[----:B------:R-:W-:Y:S03]  /*f4e0*/  FADD.FTZ R2, R138, R2 ;  /* 0x000000028a027221 */ /* 0x000fe60000010000 */
[----:B------:R-:W-:Y:S02]  /*f4f0*/  FADD.FTZ R0, R136, R0 ;  /* 0x0000000088007221 */ /* 0x000fe40000010000 */
[----:B------:R-:W-:Y:S02]  /*f500*/  FADD.FTZ R12, R198, R8 ;  /* 0x00000008c60c7221 */ /* 0x000fe40000010000 */
[----:B------:R-:W-:Y:S01]  /*f510*/  FADD.FTZ R8, R193, R9 ;  /* 0x00000009c1087221 */ /* 0x000fe20000010000 */
[C---:B------:R-:W-:Y:S03]  /*f520*/  HMMA.16816.F32 R132, R164.reuse, R134, R32 ;  /* 0x00000086a484723c */ /* 0x040fe60000001820 */
[----:B------:R-:W-:Y:S02]  /*f530*/  FADD.FTZ R2, R251, R2 ;  /* 0x00000002fb027221 */ /* 0x000fe40000010000 */
[----:B------:R-:W-:Y:S02]  /*f540*/  FADD.FTZ R0, R142, R0 ;  /* 0x000000008e007221 */ /* 0x000fe40000010000 */
[----:B------:R-:W-:Y:S01]  /*f550*/  FADD.FTZ R12, R140, R12 ;  /* 0x0000000c8c0c7221 */ /* 0x000fe20000010000 */
[-C--:B-1----:R-:W-:Y:S01]  /*f560*/  HMMA.16816.F32 R136, R164, R148.reuse, R36 ;  /* 0x00000094a488723c */ /* 0x082fe20000001824 */
[----:B------:R-:W-:Y:S03]  /*f570*/  FADD.FTZ R10, R190, R8 ;  /* 0x00000008be0a7221 */ /* 0x000fe60000010000 */
[----:B------:R-:W-:Y:S02]  /*f580*/  FADD.FTZ R9, R143, R2 ;  /* 0x000000028f097221 */ /* 0x000fe40000010000 */
[----:B------:R-:W-:Y:S02]  /*f590*/  FADD.FTZ R11, R141, R0 ;  /* 0x000000008d0b7221 */ /* 0x000fe40000010000 */
[----:B------:R-:W-:Y:S01]  /*f5a0*/  FADD.FTZ R8, R239, R12 ;  /* 0x0000000cef087221 */ /* 0x000fe20000010000 */
[C---:B------:R-:W-:Y:S03]  /*f5b0*/  HMMA.16816.F32 R140, R160.reuse, R148, R40 ;  /* 0x00000094a08c723c */ /* 0x040fe60000001828 */
[----:B------:R-:W-:Y:S02]  /*f5c0*/  FADD.FTZ R2, R249, R10 ;  /* 0x0000000af9027221 */ /* 0x000fe40000010000 */
[----:B------:R-:W-:Y:S02]  /*f5d0*/  FADD.FTZ R0, R146, R9 ;  /* 0x0000000992007221 */ /* 0x000fe40000010000 */
[----:B------:R-:W-:Y:S02]  /*f5e0*/  FADD.FTZ R11, R144, R11 ;  /* 0x0000000b900b7221 */ /* 0x000fe40000010000 */
[----:B------:R-:W-:Y:S03]  /*f5f0*/  FADD.FTZ R8, R237, R8 ;  /* 0x00000008ed087221 */ /* 0x000fe60000010000 */
[----:B------:R-:W-:Y:S02]  /*f600*/  FADD.FTZ R10, R147, R2 ;  /* 0x00000002930a7221 */ /* 0x000fe40000010000 */
[----:B------:R-:W-:Y:S02]  /*f610*/  FADD.FTZ R9, R145, R0 ;  /* 0x0000000091097221 */ /* 0x000fe40000010000 */
[----:B------:R-:W-:Y:S01]  /*f620*/  FADD.FTZ R2, R189, R11 ;  /* 0x0000000bbd027221 */ /* 0x000fe20000010000 */
[-C--:B------:R-:W-:Y:S01]  /*f630*/  HMMA.16816.F32 R144, R160, R150.reuse, R44 ;  /* 0x00000096a090723c */ /* 0x080fe2000000182c */
[----:B------:R-:W-:Y:S02]  /*f640*/  FADD.FTZ R8, R236, R8 ;  /* 0x00000008ec087221 */ /* 0x000fe40000010000 */
[----:B------:R-:W-:Y:S02]  /*f650*/  FADD.FTZ R0, R235, R10 ;  /* 0x0000000aeb007221 */ /* 0x000fe40000010000 */
[----:B------:R-:W-:Y:S02]  /*f660*/  FADD.FTZ R9, R195, R9 ;  /* 0x00000009c3097221 */ /* 0x000fe40000010000 */
[----:B------:R-:W-:Y:S01]  /*f670*/  FADD.FTZ R11, R186, R2 ;  /* 0x00000002ba0b7221 */ /* 0x000fe20000010000 */
[C---:B------:R-:W-:Y:S01]  /*f680*/  HMMA.16816.F32 R148, R164.reuse, R150, R48 ;  /* 0x00000096a494723c */ /* 0x040fe20000001830 */
[----:B------:R-:W-:Y:S03]  /*f690*/  FADD.FTZ R8, R182, R8 ;  /* 0x00000008b6087221 */ /* 0x000fe60000010000 */
        /* <DEDUP_REMOVED lines=8> */
[----:B------:R-:W-:Y:S01]  /*f720*/  FADD.FTZ R2, R179, R10 ;  /* 0x0000000ab3027221 */ /* 0x000fe20000010000 */
[-C--:B--2---:R-:W-:Y:S01]  /*f730*/  HMMA.16816.F32 R152, R164, R4.reuse, R52 ;  /* 0x00000004a498723c */ /* 0x084fe20000001834 */
[----:B------:R-:W-:Y:S02]  /*f740*/  FADD.FTZ R8, R181, R8 ;  /* 0x00000008b5087221 */ /* 0x000fe40000010000 */
[----:B------:R-:W-:Y:S02]  /*f750*/  FADD.FTZ R0, R178, R11 ;  /* 0x0000000bb2007221 */ /* 0x000fe40000010000 */
[----:B------:R-:W-:Y:S02]  /*f760*/  FADD.FTZ R10, R157, R9 ;  /* 0x000000099d0a7221 */ /* 0x000fe40000010000 */
[----:B------:R-:W-:Y:S02]  /*f770*/  FADD.FTZ R11, R159, R2 ;  /* 0x000000029f0b7221 */ /* 0x000fe40000010000 */
[----:B------:R-:W-:Y:S03]  /*f780*/  FADD.FTZ R8, R156, R8 ;  /* 0x000000089c087221 */ /* 0x000fe60000010000 */
[----:B------:R-:W-:Y:S02]  /*f790*/  FADD.FTZ R9, R158, R0 ;  /* 0x000000009e097221 */ /* 0x000fe40000010000 */
[----:B------:R-:W-:Y:S01]  /*f7a0*/  FADD.FTZ R2, R175, R10 ;  /* 0x0000000aaf027221 */ /* 0x000fe20000010000 */
[C---:B------:R-:W-:Y:S01]  /*f7b0*/  HMMA.16816.F32 R156, R160.reuse, R4, R56 ;  /* 0x00000004a09c723c */ /* 0x040fe20000001838 */
[----:B------:R-:W-:Y:S06]  /*f7c0*/  FADD.FTZ R0, R177, R11 ;  /* 0x0000000bb1007221 */ /* 0x000fec0000010000 */
[----:B------:R-:W-:Y:S01]  /*f7d0*/  FADD.FTZ R4, R172, R8 ;  /* 0x00000008ac047221 */ /* 0x000fe20000010000 */
[-C--:B------:R-:W-:Y:S01]  /*f7e0*/  HMMA.16816.F32 R160, R160, R6.reuse, R60 ;  /* 0x00000006a0a0723c */ /* 0x080fe2000000183c */
[----:B------:R-:W-:Y:S03]  /*f7f0*/  FADD.FTZ R8, R176, R9 ;  /* 0x00000009b0087221 */ /* 0x000fe60000010000 */
[----:B------:R-:W-:Y:S02]  /*f800*/  FADD.FTZ R9, R174, R2 ;  /* 0x00000002ae097221 */ /* 0x000fe40000010000 */
[----:B------:R-:W-:Y:S02]  /*f810*/  FADD.FTZ R4, R171, R4 ;  /* 0x00000004ab047221 */ /* 0x000fe40000010000 */
[----:B------:R-:W-:Y:S01]  /*f820*/  FADD.FTZ R5, R173, R0 ;  /* 0x00000000ad057221 */ /* 0x000fe20000010000 */
[----:B------:R-:W-:Y:S03]  /*f830*/  HMMA.16816.F32 R164, R164, R6, R64 ;  /* 0x00000006a4a4723c */ /* 0x000fe60000001840 */
[----:B------:R-:W-:Y:S02]  /*f840*/  FADD.FTZ R2, R169, R8 ;  /* 0x00000008a9027221 */ /* 0x000fe40000010000 */
[----:B------:R-:W-:Y:S02]  /*f850*/  FADD.FTZ R4, R98, R4 ;  /* 0x0000000462047221 */ /* 0x000fe40000010000 */
[----:B------:R-:W-:Y:S02]  /*f860*/  FADD.FTZ R0, R99, R9 ;  /* 0x0000000963007221 */ /* 0x000fe40000010000 */
[----:B------:R-:W-:Y:S03]  /*f870*/  FADD.FTZ R5, R170, R5 ;  /* 0x00000005aa057221 */ /* 0x000fe60000010000 */
[----:B------:R-:W-:Y:S01]  /*f880*/  FADD.FTZ R8, R103, R2 ;  /* 0x0000000267087221 */ /* 0x000fe20000010000 */
[----:B------:R-:W-:Y:S01]  /*f890*/  MOV R103, R3 ;  /* 0x0000000300677202 */ /* 0x000fe20000000f00 */
[----:B------:R-:W-:Y:S02]  /*f8a0*/  FADD.FTZ R2, R84, R4 ;  /* 0x0000000454027221 */ /* 0x000fe40000010000 */
[----:B------:R-:W-:Y:S02]  /*f8b0*/  FADD.FTZ R4, R85, R0 ;  /* 0x0000000055047221 */ /* 0x000fe40000010000 */
[----:B------:R-:W-:Y:S02]  /*f8c0*/  FADD.FTZ R0, R168, R5 ;  /* 0x00000005a8007221 */ /* 0x000fe40000010000 */
[----:B------:R-:W-:Y:S01]  /*f8d0*/  FADD.FTZ R5, R101, R8 ;  /* 0x0000000865057221 */ /* 0x000fe20000010000 */
[----:B------:R-:W-:Y:S01]  /*f8e0*/  MOV R101, R71 ;  /* 0x0000004700657202 */ /* 0x000fe20000000f00 */
[----:B------:R-:W-:Y:S01]  /*f8f0*/  FADD.FTZ R6, R102, R0 ;  /* 0x0000000066067221 */ /* 0x000fe20000010000 */
[----:B------:R-:W-:Y:S01]  /*f900*/  MOV R102, R70 ;  /* 0x0000004600667202 */ /* 0x000fe20000000f00 */
[----:B------:R-:W-:Y:S02]  /*f910*/  FADD.FTZ R5, R100, R5 ;  /* 0x0000000564057221 */ /* 0x000fe40000010000 */
[----:B------:R-:W-:Y:S01]  /*f920*/  FADD.FTZ R2, R75, R2 ;  /* 0x000000024b027221 */ /* 0x000fe20000010000 */
[----:B------:R1:W-:Y:S01]  /*f930*/  STL [R1+0x14], R6 ;  /* 0x0000140601007387 */ /* 0x0003e20000100800 */
[----:B------:R-:W-:Y:S02]  /*f940*/  FADD.FTZ R4, R86, R4 ;  /* 0x0000000456047221 */ /* 0x000fe40000010000 */
[----:B------:R-:W-:Y:S01]  /*f950*/  FADD.FTZ R0, R74, R2 ;  /* 0x000000024a007221 */ /* 0x000fe20000010000 */
[----:B------:R1:W-:Y:S01]  /*f960*/  STL [R1+0x18], R5 ;  /* 0x0000180501007387 */ /* 0x0003e20000100800 */
[----:B------:R-:W-:Y:S02]  /*f970*/  FADD.FTZ R2, R96, R4 ;  /* 0x0000000460027221 */ /* 0x000fe40000010000 */
[----:B------:R-:W-:Y:S02]  /*f980*/  FADD.FTZ R0, R97, R0 ;  /* 0x0000000061007221 */ /* 0x000fe40000010000 */
[----:B------:R-:W-:Y:S01]  /*f990*/  IMAD.MOV.U32 R100, RZ, RZ, R72 ;  /* 0x000000ffff647224 */ /* 0x000fe200078e0048 */
[----:B------:R1:W-:Y:S04]  /*f9a0*/  STL [R1+0x1c], R2 ;  /* 0x00001c0201007387 */ /* 0x0003e80000100800 */
[----:B------:R1:W-:Y:S01]  /*f9b0*/  STL [R1+0x20], R0 ;  /* 0x0000200001007387 */ /* 0x0003e20000100800 */
[----:B------:R-:W-:-:S05]  /*f9c0*/  @P0 BRA `(.L_x_538) ;  /* 0xffff955000000947 */ /* 0x000fca000383ffff */
.L_x_519:
[----:B------:R-:W2:Y:S01]  /*f9d0*/  S2UR UR18, SR_CTAID.X ;  /* 0x00000000001279c3 */ /* 0x000ea20000002500 */
[----:B------:R-:W-:Y:S01]  /*f9e0*/  ULDC.64 UR4, c[0x0][0x2c8] ;  /* 0x0000b20000047ab9 */ /* 0x000fe20000000a00 */
[----:B------:R-:W-:Y:S01]  /*f9f0*/  IMAD.MOV.U32 R4, RZ, RZ, 0x1 ;  /* 0x00000001ff047424 */ /* 0x000fe200078e00ff */
[----:B------:R-:W-:Y:S01]  /*fa00*/  PLOP3.LUT P0, PT, PT, PT, UP1, 0x40, 0x0 ;  /* 0x000000000000781c */ /* 0x000fe20003f0e818 */
[----:B-1----:R-:W-:-:S03]  /*fa10*/  IMAD.MOV.U32 R2, RZ, RZ, c[0x0][0x2ac] ;  /* 0x0000ab00ff027624 */ /* 0x002fc600078e00ff */
[----:B------:R-:W-:-:S05]  /*fa20*/  IADD3 R0, R4, -c[0x0][0x168], RZ ;  /* 0x80005a0004007a10 */ /* 0x000fca0007ffe0ff */
[----:B------:R-:W-:Y:S01]  /*fa30*/  IMAD R0, R2, c[0x0][0x1d0], R0 ;  /* 0x0000740002007a24 */ /* 0x000fe200078e0200 */
[----:B--2---:R-:W-:-:S04]  /*fa40*/  ULEA UR18, UR18, 0x7f, 0x7 ;  /* 0x0000007f12127891 */ /* 0x004fc8000f8e383f */
[----:B------:R-:W-:-:S07]  /*fa50*/  UIMAD.WIDE.U32 UR22, UR18, UR4, URZ ;  /* 0x00000004121672a5 */ /* 0x000fce000f8e003f */
[----:B------:R-:W-:Y:S02]  /*fa60*/  @UP2 UMOV UR19, UR23 ;  /* 0x0000001700132c82 */ /* 0x000fe40008000000 */
[----:B------:R-:W-:-:S06]  /*fa70*/  @UP2 USHF.R.U32.HI UR18, URZ, UR5, UR19 ;  /* 0x000000053f122299 */ /* 0x000fcc0008011613 */
[----:B------:R-:W-:-:S04]  /*fa80*/  IADD3 R0, R0, UR18, RZ ;  /* 0x0000001200007c10 */ /* 0x000fc8000fffe0ff */
[----:B------:R-:W-:Y:S01]  /*fa90*/  IADD3 R2, R0, -c[0x0][0x324], RZ ;  /* 0x8000c90000027a10 */ /* 0x000fe20007ffe0ff */
[----:B------:R-:W-:Y:S05]  /*faa0*/  @P0 BRA `(.L_x_539) ;  /* 0x000000d000000947 */ /* 0x000fea0003800000 */
[----:B------:R-:W-:-:S13]  /*fab0*/  ISETP.GT.AND P0, PT, R0, -0x1, PT ;  /* 0xffffffff0000780c */ /* 0x000fda0003f04270 */
[----:B------:R-:W-:Y:S05]  /*fac0*/  @P0 BRA `(.L_x_540) ;  /* 0x0000006000000947 */ /* 0x000fea0003800000 */
[----:B------:R-:W-:Y:S02]  /*fad0*/  ISETP.NE.AND P0, PT, R4, c[0x0][0x32c], PT ;  /* 0x0000cb0004007a0c */ /* 0x000fe40003f05270 */
[----:B------:R-:W-:-:S11]  /*fae0*/  LOP3.LUT R0, RZ, R0, RZ, 0x33, !PT ;  /* 0x00000000ff007212 */ /* 0x000fd600078e33ff */
[----:B------:R-:W-:-:S05]  /*faf0*/  @P0 IMAD.HI.U32 R4, R0, c[0x0][0x330], RZ ;  /* 0x0000cc0000040a27 */ /* 0x000fca00078e00ff */
[----:B------:R-:W-:-:S04]  /*fb00*/  @P0 SHF.R.U32.HI R0, RZ, c[0x0][0x334], R4 ;  /* 0x0000cd00ff000a19 */ /* 0x000fc80000011604 */
[----:B------:R-:W-:Y:S01]  /*fb10*/  LOP3.LUT R0, RZ, R0, RZ, 0x33, !PT ;  /* 0x00000000ff007212 */ /* 0x000fe200078e33ff */
[----:B------:R-:W-:Y:S05]  /*fb20*/  BRA `(.L_x_541) ;  /* 0x0000003000007947 */ /* 0x000fea0003800000 */
.L_x_540:
[----:B------:R-:W-:-:S13]  /*fb30*/  ISETP.NE.AND P0, PT, R4, c[0x0][0x32c], PT ;  /* 0x0000cb0004007a0c */ /* 0x000fda0003f05270 */
[----:B------:R-:W-:-:S05]  /*fb40*/  @P0 IMAD.HI.U32 R4, R0, c[0x0][0x330], RZ ;  /* 0x0000cc0000040a27 */ /* 0x000fca00078e00ff */
[----:B------:R-:W-:-:S05]  /*fb50*/  @P0 SHF.R.U32.HI R0, RZ, c[0x0][0x334], R4 ;  /* 0x0000cd00ff000a19 */ /* 0x000fca0000011604 */
.L_x_541:
[----:B------:R-:W-:-:S05]  /*fb60*/  IMAD R0, R0, c[0x0][0x32c], RZ ;  /* 0x0000cb0000007a24 */ /* 0x000fca00078e02ff */
[----:B------:R-:W-:-:S03]  /*fb70*/  IMNMX R2, R2, R0, !PT ;  /* 0x0000000002027217 */ /* 0x000fc60007800200 */
.L_x_539:
[----:B------:R-:W2:Y:S01]  /*fb80*/  LDL R4, [R1+0x28] ;  /* 0x0000280001047983 */ /* 0x000ea20000100800 */
[----:B------:R-:W-:-:S05]  /*fb90*/  IADD3 R2, R2, 0x5f, RZ ;  /* 0x0000005f02027810 */ /* 0x000fca0007ffe0ff */
[----:B------:R-:W-:-:S05]  /*fba0*/  IMAD.HI R2, R2, 0x2aaaaaab, RZ ;  /* 0x2aaaaaab02027827 */ /* 0x000fca00078e02ff */
[----:B------:R-:W-:-:S04]  /*fbb0*/  SHF.R.U32.HI R0, RZ, 0x1f, R2 ;  /* 0x0000001fff007819 */ /* 0x000fc80000011602 */
[----:B------:R-:W-:-:S04]  /*fbc0*/  LEA.HI.SX32 R0, R2, R0, 0x1c ;  /* 0x0000000002007211 */ /* 0x000fc800078fe2ff */
[----:B--2---:R-:W-:-:S04]  /*fbd0*/  IMNMX R4, R4, R0, !PT ;  /* 0x0000000004047217 */ /* 0x004fc80007800200 */
[----:B------:R-:W-:Y:S01]  /*fbe0*/  ISETP.GE.AND P0, PT, R227, R4, PT ;  /* 0x00000004e300720c */ /* 0x000fe20003f06270 */
[----:B------:R1:W-:-:S12]  /*fbf0*/  STL [R1+0x30], R4 ;  /* 0x0000300401007387 */ /* 0x0003d80000100800 */
[----:B------:R-:W-:Y:S05]  /*fc00*/  @!P0 BRA `(.L_x_542) ;  /* 0x00004a6000008947 */ /* 0x000fea0003800000 */
[----:B------:R-:W-:Y:S01]  /*fc10*/  IMAD.MOV.U32 R100, RZ, RZ, R71 ;  /* 0x000000ffff647224 */ /* 0x000fe200078e0047 */
[----:B------:R-:W-:Y:S01]  /*fc20*/  MOV R102, R3 ;  /* 0x0000000300667202 */ /* 0x000fe20000000f00 */
[----:B------:R-:W-:Y:S01]  /*fc30*/  IMAD.MOV.U32 R2, RZ, RZ, R72 ;  /* 0x000000ffff027224 */ /* 0x000fe200078e0048 */
[----:B------:R-:W-:Y:S02]  /*fc40*/  MOV R101, R70 ;  /* 0x0000004600657202 */ /* 0x000fe40000000f00 */
.L_x_545:
[----:B--2---:R-:W2:Y:S01]  /*fc50*/  LDL R15, [R1+0x28] ;  /* 0x00002800010f7983 */ /* 0x004ea20000100800 */
[----:B------:R-:W-:Y:S04]  /*fc60*/  DEPBAR.LE SB0, 0x0 ;  /* 0x000080000000791a */ /* 0x000fe80000000000 */
[----:B------:R-:W-:Y:S06]  /*fc70*/  BAR.SYNC.DEFER_BLOCKING 0x0 ;  /* 0x0000000000007b1d */ /* 0x000fec0000010000 */
[----:B-----5:R3:W4:Y:S04]  /*fc80*/  LDSM.16.M88.4 R96, [R215+0x6100] ;  /* 0x00610000d760783b */ /* 0x0207280000000200 */
        /* <DEDUP_REMOVED lines=20> */
[----:B------:R-:W-:Y:S01]  /*fdd0*/  IMAD.WIDE.U32 R4, R233, c[0x0][0x208], RZ ;  /* 0x00008200e9047a25 */ /* 0x000fe200078e00ff */
        /* <DEDUP_REMOVED lines=11> */
[----:B------:R-:W-:Y:S04]  /*fe90*/  SHFL.IDX PT, R12, R3, 0x1, 0x181f ;  /* 0x00381f00030c7f89 */ /* 0x000fe800000e0000 */
[----:B------:R-:W1:Y:S04]  /*fea0*/  SHFL.IDX PT, R4, R3, RZ, 0x181f ;  /* 0x00181fff03047589 */ /* 0x000e6800000e0000 */
[----:B------:R-:W-:Y:S04]  /*feb0*/  SHFL.IDX PT, R5, R0, RZ, 0x181f ;  /* 0x00181fff00057589 */ /* 0x000fe800000e0000 */
[----:B------:R-:W3:Y:S04]  /*fec0*/  SHFL.IDX PT, R10, R3, 0x2, 0x181f ;  /* 0x00581f00030a7f89 */ /* 0x000ee800000e0000 */
[----:B------:R-:W-:Y:S04]  /*fed0*/  SHFL.IDX PT, R6, R0, 0x1, 0x181f ;  /* 0x00381f0000067f89 */ /* 0x000fe800000e0000 */
[----:B------:R-:W4:Y:S04]  /*fee0*/  SHFL.IDX PT, R8, R3, 0x3, 0x181f ;  /* 0x00781f0003087f89 */ /* 0x000f2800000e0000 */
[----:B------:R-:W5:Y:S04]  /*fef0*/  SHFL.IDX PT, R11, R0, 0x2, 0x181f ;  /* 0x00581f00000b7f89 */ /* 0x000f6800000e0000 */
[----:B------:R-:W5:Y:S04]  /*ff00*/  SHFL.IDX PT, R7, R3, 0x4, 0x181f ;  /* 0x00981f0003077f89 */ /* 0x000f6800000e0000 */
[----:B------:R-:W5:Y:S04]  /*ff10*/  SHFL.IDX PT, R9, R0, 0x3, 0x181f ;  /* 0x00781f0000097f89 */ /* 0x000f6800000e0000 */
[----:B------:R-:W-:Y:S04]  /*ff20*/  SHFL.IDX PT, R3, R3, 0x5, 0x181f ;  /* 0x00b81f0003037f89 */ /* 0x000fe800000e0000 */
[----:B------:R-:W5:Y:S04]  /*ff30*/  SHFL.IDX PT, R14, R0, 0x4, 0x181f ;  /* 0x00981f00000e7f89 */ /* 0x000f6800000e0000 */
[----:B------:R-:W2:Y:S01]  /*ff40*/  SHFL.IDX PT, R0, R0, 0x5, 0x181f ;  /* 0x00b81f0000007f89 */ /* 0x000ea200000e0000 */
[-C--:B-1----:R-:W-:Y:S02]  /*ff50*/  IADD3 R4, P0, R4, R226.reuse, RZ ;  /* 0x000000e204047210 */ /* 0x082fe40007f1e0ff */
[-C--:B---3--:R-:W-:Y:S02]  /*ff60*/  IADD3 R10, P5, R10, R226.reuse, RZ ;  /* 0x000000e20a0a7210 */ /* 0x088fe40007fbe0ff */
[-C--:B----4-:R-:W-:Y:S01]  /*ff70*/  IADD3 R8, P2, R8, R226.reuse, RZ ;  /* 0x000000e208087210 */ /* 0x090fe20007f5e0ff */
[--C-:B------:R-:W-:Y:S01]  /*ff80*/  IMAD.X R5, R5, 0x1, R225.reuse, P0 ;  /* 0x0000000105057824 */ /* 0x100fe200000e06e1 */
[-C--:B------:R-:W-:Y:S02]  /*ff90*/  IADD3 R12, P0, R12, R226.reuse, RZ ;  /* 0x000000e20c0c7210 */ /* 0x080fe40007f1e0ff */
[-C--:B-----5:R-:W-:Y:S03]  /*ffa0*/  IADD3.X R11, R11, R225.reuse, RZ, P5, !PT ;  /* 0x000000e10b0b7210 */ /* 0x0a0fe60002ffe4ff */
[--C-:B------:R-:W-:Y:S01]  /*ffb0*/  IMAD.X R13, R6, 0x1, R225.reuse, P0 ;  /* 0x00000001060d7824 */ /* 0x100fe200000e06e1 */
[-C--:B------:R-:W-:Y:S01]  /*ffc0*/  IADD3 R6, P1, R7, R226.reuse, RZ ;  /* 0x000000e207067210 */ /* 0x080fe20007f3e0ff */
[--C-:B------:R-:W-:Y:S04]  /*ffd0*/  IMAD.X R9, R9, 0x1, R225.reuse, P2 ;  /* 0x0000000109097824 */ /* 0x100fe800010e06e1 */
[----:B------:R-:W-:Y:S01]  /*ffe0*/  IMAD.X R7, R14, 0x1, R225, P1 ;  /* 0x000000010e077824 */ /* 0x000fe200008e06e1 */
[----:B--2---:R1:W-:Y:S04]  /*fff0*/  LDGSTS.E.BYPASS.LTC128B.128 [R20], [R4.64], !P4 ;  /* 0x0000000004147fae */ /* 0x0043e8000e101d50 */
[----:B------:R2:W-:Y:S04]  /*10000*/  LDGSTS.E.BYPASS.LTC128B.128 [R20+0x800], [R12.64], !P4 ;  /* 0x008000000c147fae */ /* 0x0005e8000e101d50 */
[----:B------:R2:W-:Y:S04]  /*10010*/  LDGSTS.E.BYPASS.LTC128B.128 [R20+0x1000], [R10.64], !P4 ;  /* 0x010000000a147fae */ /* 0x0005e8000e101d50 */
[----:B------:R2:W-:Y:S04]  /*10020*/  LDGSTS.E.BYPASS.LTC128B.128 [R20+0x1800], [R8.64], !P4 ;  /* 0x0180000008147fae */ /* 0x0005e8000e101d50 */
[----:B------:R2:W-:Y:S01]  /*10030*/  LDGSTS.E.BYPASS.LTC128B.128 [R20+0x2000], [R6.64], !P4 ;  /* 0x0200000006147fae */ /* 0x0005e2000e101d50 */
[----:B-1----:R-:W-:Y:S04]  /*10040*/  IADD3 R4, P0, R3, R226, RZ ;  /* 0x000000e203047210 */ /* 0x002fe80007f1e0ff */
[----:B------:R-:W-:Y:S05]  /*10050*/  IADD3.X R5, R0, R225, RZ, P0, !PT ;  /* 0x000000e100057210 */ /* 0x000fea00007fe4ff */
[----:B------:R2:W-:Y:S04]  /*10060*/  LDGSTS.E.BYPASS.LTC128B.128 [R20+0x2800], [R4.64], !P4 ;  /* 0x0280000004147fae */ /* 0x0005e8000e101d50 */
.L_x_543:
[----:B-1-34-:R-:W-:Y:S01]  /*10070*/  LDSM.16.M88.4 R204, [R214+0x5900] ;  /* 0x00590000d6cc783b */ /* 0x01afe20000000200 */
[-C--:B--2---:R-:W-:Y:S04]  /*10080*/  HMMA.16816.F32 R4, R96, R16.reuse, RZ ;  /* 0x000000106004723c */ /* 0x084fe800000018ff */
[----:B------:R-:W-:Y:S03]  /*10090*/  MOV R3, R15 ;  /* 0x0000000f00037202 */ /* 0x000fe60000000f00 */
[----:B------:R-:W0:Y:S01]  /*100a0*/  LDGDEPBAR ;  /* 0x00000000000079af */ /* 0x000e220000000000 */
[C---:B------:R-:W-:Y:S02]  /*100b0*/  HMMA.16816.F32 R8, R92.reuse, R16, RZ ;  /* 0x000000105c08723c */ /* 0x040fe400000018ff */
[----:B------:R-:W-:Y:S06]  /*100c0*/  ISETP.GT.AND P0, PT, R227, R3, PT ;  /* 0x00000003e300720c */ /* 0x000fec0003f04270 */
        /* <DEDUP_REMOVED lines=85> */
[----:B------:R-:W1:Y:S01]  /*10620*/  MUFU.TANH R103, R4 ;  /* 0x0000000400677308 */ /* 0x000e620000002400 */
[----:B------:R-:W-:Y:S02]  /*10630*/  FMUL.FTZ R5, R5, c[0x0][0x320] ;  /* 0x0000c80005057a20 */ /* 0x000fe40000410000 */
[----:B------:R-:W-:Y:S02]  /*10640*/  FMUL.FTZ R6, R6, c[0x0][0x320] ;  /* 0x0000c80006067a20 */ /* 0x000fe40000410000 */
[----:B------:R-:W-:Y:S04]  /*10650*/  FMUL.FTZ R7, R7, c[0x0][0x320] ;  /* 0x0000c80007077a20 */ /* 0x000fe80000410000 */
        /* <DEDUP_REMOVED lines=9> */
[----:B------:R-:W-:Y:S02]  /*106f0*/  FMUL.FTZ R17, R17, c[0x0][0x320] ;  /* 0x0000c80011117a20 */ /* 0x000fe40000410000 */
[----:B------:R-:W-:Y:S02]  /*10700*/  FMUL.FTZ R18, R18, c[0x0][0x320] ;  /* 0x0000c80012127a20 */ /* 0x000fe40000410000 */
[----:B------:R-:W-:Y:S02]  /*10710*/  FMUL.FTZ R19, R19, c[0x0][0x320] ;  /* 0x0000c80013137a20 */ /* 0x000fe40000410000 */
[----:B------:R-:W-:Y:S01]  /*10720*/  FMUL.FTZ R13, R13, c[0x0][0x320] ;  /* 0x0000c8000d0d7a20 */ /* 0x000fe20000410000 */
[----:B------:R4:W1:Y:S01]  /*10730*/  MUFU.TANH R183, R7 ;  /* 0x0000000700b77308 */ /* 0x0008620000002400 */
[----:B------:R-:W-:Y:S09]  /*10740*/  FMUL.FTZ R14, R14, c[0x0][0x320] ;  /* 0x0000c8000e0e7a20 */ /* 0x000ff20000410000 */
[----:B------:R-:W1:Y:S10]  /*10750*/  MUFU.TANH R181, R8 ;  /* 0x0000000800b57308 */ /* 0x000e740000002400 */
[----:B------:R-:W1:Y:S01]  /*10760*/  MUFU.TANH R184, R9 ;  /* 0x0000000900b87308 */ /* 0x000e620000002400 */
[----:B----4-:R-:W4:Y:S09]  /*10770*/  LDSM.16.M88.4 R4, [R213+0x800] ;  /* 0x00080000d504783b */ /* 0x010f320000000200 */
[----:B------:R-:W1:Y:S10]  /*10780*/  MUFU.TANH R171, R10 ;  /* 0x0000000a00ab7308 */ /* 0x000e740000002400 */
[----:B------:R5:W1:Y:S10]  /*10790*/  MUFU.TANH R185, R11 ;  /* 0x0000000b00b97308 */ /* 0x000a740000002400 */
[----:B------:R-:W1:Y:S10]  /*107a0*/  MUFU.TANH R170, R12 ;  /* 0x0000000c00aa7308 */ /* 0x000e740000002400 */
[----:B------:R-:W1:Y:S01]  /*107b0*/  MUFU.TANH R169, R13 ;  /* 0x0000000d00a97308 */ /* 0x000e620000002400 */
[----:B-----5:R-:W5:Y:S01]  /*107c0*/  LDSM.16.M88.4 R8, [R213+0x1000] ;  /* 0x00100000d508783b */ /* 0x020f620000000200 */
[-C--:B----4-:R-:W-:Y:S08]  /*107d0*/  HMMA.16816.F32 R20, R172, R4.reuse, R20 ;  /* 0x00000004ac14723c */ /* 0x090ff00000001814 */
[----:B------:R-:W4:Y:S01]  /*107e0*/  MUFU.TANH R180, R14 ;  /* 0x0000000e00b47308 */ /* 0x000f220000002400 */
[C---:B------:R-:W-:Y:S09]  /*107f0*/  HMMA.16816.F32 R24, R176.reuse, R4, R24 ;  /* 0x00000004b018723c */ /* 0x040ff20000001818 */
[----:B------:R-:W1:Y:S01]  /*10800*/  MUFU.TANH R15, R15 ;  /* 0x0000000f000f7308 */ /* 0x000e620000002400 */
[-C--:B------:R-:W-:Y:S08]  /*10810*/  HMMA.16816.F32 R28, R176, R6.reuse, R28 ;  /* 0x00000006b01c723c */ /* 0x080ff0000000181c */
[C---:B------:R-:W-:Y:S01]  /*10820*/  HMMA.16816.F32 R32, R172.reuse, R6, R32 ;  /* 0x00000006ac20723c */ /* 0x040fe20000001820 */
[----:B------:R-:W1:Y:S01]  /*10830*/  MUFU.TANH R16, R16 ;  /* 0x0000001000107308 */ /* 0x000e620000002400 */
[----:B------:R-:W1:Y:S02]  /*10840*/  LDSM.16.M88.4 R4, [R213+0x1800] ;  /* 0x00180000d504783b */ /* 0x000e640000000200 */
[----:B------:R-:W-:Y:S02]  /*10850*/  FMUL.FTZ R20, R20, c[0x0][0x320] ;  /* 0x0000c80014147a20 */ /* 0x000fe40000410000 */
[----:B------:R-:W-:Y:S02]  /*10860*/  FMUL.FTZ R21, R21, c[0x0][0x320] ;  /* 0x0000c80015157a20 */ /* 0x000fe40000410000 */
[----:B------:R-:W-:Y:S03]  /*10870*/  FMUL.FTZ R22, R22, c[0x0][0x320] ;  /* 0x0000c80016167a20 */ /* 0x000fe60000410000 */
[----:B------:R-:W1:Y:S01]  /*10880*/  MUFU.TANH R17, R17 ;  /* 0x0000001100117308 */ /* 0x000e620000002400 */
[----:B------:R-:W-:Y:S02]  /*10890*/  FMUL.FTZ R23, R23, c[0x0][0x320] ;  /* 0x0000c80017177a20 */ /* 0x000fe40000410000 */
[----:B------:R-:W-:Y:S01]  /*108a0*/  FMUL.FTZ R24, R24, c[0x0][0x320] ;  /* 0x0000c80018187a20 */ /* 0x000fe20000410000 */
[-C--:B-----5:R-:W-:Y:S03]  /*108b0*/  HMMA.16816.F32 R36, R172, R8.reuse, R36 ;  /* 0x00000008ac24723c */ /* 0x0a0fe60000001824 */
[----:B------:R-:W-:Y:S02]  /*108c0*/  FMUL.FTZ R25, R25, c[0x0][0x320] ;  /* 0x0000c80019197a20 */ /* 0x000fe40000410000 */
[----:B------:R-:W-:Y:S01]  /*108d0*/  FMUL.FTZ R26, R26, c[0x0][0x320] ;  /* 0x0000c8001a1a7a20 */ /* 0x000fe20000410000 */
[----:B------:R-:W1:Y:S01]  /*108e0*/  MUFU.TANH R18, R18 ;  /* 0x0000001200127308 */ /* 0x000e620000002400 */
[----:B------:R-:W-:Y:S01]  /*108f0*/  FMUL.FTZ R27, R27, c[0x0][0x320] ;  /* 0x0000c8001b1b7a20 */ /* 0x000fe20000410000 */
[C---:B------:R-:W-:Y:S04]  /*10900*/  HMMA.16816.F32 R40, R176.reuse, R8, R40 ;  /* 0x00000008b028723c */ /* 0x040fe80000001828 */
[----:B------:R-:W-:Y:S02]  /*10910*/  FMUL.FTZ R28, R28, c[0x0][0x320] ;  /* 0x0000c8001c1c7a20 */ /* 0x000fe40000410000 */
[----:B------:R-:W-:Y:S02]  /*10920*/  FMUL.FTZ R29, R29, c[0x0][0x320] ;  /* 0x0000c8001d1d7a20 */ /* 0x000fe40000410000 */
[----:B------:R-:W2:Y:S01]  /*10930*/  MUFU.TANH R19, R19 ;  /* 0x0000001300137308 */ /* 0x000ea20000002400 */
[-C--:B------:R-:W-:Y:S03]  /*10940*/  HMMA.16816.F32 R44, R176, R10.reuse, R44 ;  /* 0x0000000ab02c723c */ /* 0x080fe6000000182c */
[----:B------:R-:W-:Y:S02]  /*10950*/  FMUL.FTZ R30, R30, c[0x0][0x320] ;  /* 0x0000c8001e1e7a20 */ /* 0x000fe40000410000 */
[----:B------:R-:W-:Y:S02]  /*10960*/  FMUL.FTZ R31, R31, c[0x0][0x320] ;  /* 0x0000c8001f1f7a20 */ /* 0x000fe40000410000 */
[----:B------:R-:W-:Y:S01]  /*10970*/  FMUL.FTZ R32, R32, c[0x0][0x320] ;  /* 0x0000c80020207a20 */ /* 0x000fe20000410000 */
[C---:B------:R-:W-:Y:S01]  /*10980*/  HMMA.16816.F32 R48, R172.reuse, R10, R48 ;  /* 0x0000000aac30723c */ /* 0x040fe20000001830 */
[----:B------:R-:W2:Y:S01]  /*10990*/  MUFU.TANH R20, R20 ;  /* 0x0000001400147308 */ /* 0x000ea20000002400 */
[----:B------:R-:W5:Y:S02]  /*109a0*/  LDSM.16.M88.4 R8, [R213+0x2000] ;  /* 0x00200000d508783b */ /* 0x000f640000000200 */
[----:B------:R-:W-:Y:S02]  /*109b0*/  FMUL.FTZ R33, R33, c[0x0][0x320] ;  /* 0x0000c80021217a20 */ /* 0x000fe40000410000 */
[----:B------:R-:W-:Y:S02]  /*109c0*/  FMUL.FTZ R34, R34, c[0x0][0x320] ;  /* 0x0000c80022227a20 */ /* 0x000fe40000410000 */
[-C--:B-1----:R-:W-:Y:S03]  /*109d0*/  HMMA.16816.F32 R52, R172, R4.reuse, R52 ;  /* 0x00000004ac34723c */ /* 0x082fe60000001834 */
[----:B------:R-:W1:Y:S01]  /*109e0*/  MUFU.TANH R21, R21 ;  /* 0x0000001500157308 */ /* 0x000e620000002400 */
[----:B------:R-:W-:Y:S02]  /*109f0*/  FMUL.FTZ R35, R35, c[0x0][0x320] ;  /* 0x0000c80023237a20 */ /* 0x000fe40000410000 */
[----:B------:R-:W-:Y:S02]  /*10a00*/  FMUL.FTZ R36, R36, c[0x0][0x320] ;  /* 0x0000c80024247a20 */ /* 0x000fe40000410000 */
[C---:B------:R-:W-:Y:S04]  /*10a10*/  HMMA.16816.F32 R56, R176.reuse, R4, R56 ;  /* 0x00000004b038723c */ /* 0x040fe80000001838 */
[----:B------:R-:W-:Y:S01]  /*10a20*/  FMUL.FTZ R37, R37, c[0x0][0x320] ;  /* 0x0000c80025257a20 */ /* 0x000fe20000410000 */
[----:B------:R-:W1:Y:S01]  /*10a30*/  MUFU.TANH R22, R22 ;  /* 0x0000001600167308 */ /* 0x000e620000002400 */
[----:B------:R-:W-:Y:S02]  /*10a40*/  FMUL.FTZ R38, R38, c[0x0][0x320] ;  /* 0x0000c80026267a20 */ /* 0x000fe40000410000 */
[-C--:B------:R-:W-:Y:S04]  /*10a50*/  HMMA.16816.F32 R60, R176, R6.reuse, R60 ;  /* 0x00000006b03c723c */ /* 0x080fe8000000183c */
[----:B------:R-:W-:Y:S02]  /*10a60*/  FMUL.FTZ R39, R39, c[0x0][0x320] ;  /* 0x0000c80027277a20 */ /* 0x000fe40000410000 */
[----:B------:R-:W-:Y:S01]  /*10a70*/  FMUL.FTZ R40, R40, c[0x0][0x320] ;  /* 0x0000c80028287a20 */ /* 0x000fe20000410000 */
[----:B------:R-:W1:Y:S01]  /*10a80*/  MUFU.TANH R23, R23 ;  /* 0x0000001700177308 */ /* 0x000e620000002400 */
[C---:B------:R-:W-:Y:S01]  /*10a90*/  HMMA.16816.F32 R64, R172.reuse, R6, R64 ;  /* 0x00000006ac40723c */ /* 0x040fe20000001840 */
[----:B------:R-:W1:Y:S01]  /*10aa0*/  LDSM.16.M88.4 R4, [R213+0x2800] ;  /* 0x00280000d504783b */ /* 0x000e620000000200 */
[----:B------:R-:W-:Y:S04]  /*10ab0*/  DEPBAR.LE SB0, 0x0 ;  /* 0x000080000000791a */ /* 0x000fe80000000000 */
[----:B------:R-:W-:Y:S02]  /*10ac0*/  FMUL.FTZ R41, R41, c[0x0][0x320] ;  /* 0x0000c80029297a20 */ /* 0x000fe40000410000 */
[----:B------:R-:W-:Y:S01]  /*10ad0*/  FMUL.FTZ R56, R56, c[0x0][0x320] ;  /* 0x0000c80038387a20 */ /* 0x000fe20000410000 */
[----:B------:R-:W1:Y:S01]  /*10ae0*/  MUFU.TANH R24, R24 ;  /* 0x0000001800187308 */ /* 0x000e620000002400 */
[----:B------:R-:W-:Y:S01]  /*10af0*/  BAR.SYNC.DEFER_BLOCKING 0x0 ;  /* 0x0000000000007b1d */ /* 0x000fe20000010000 */
[-C--:B-----5:R-:W-:Y:S05]  /*10b00*/  HMMA.16816.F32 R68, R172, R8.reuse, R68 ;  /* 0x00000008ac44723c */ /* 0x0a0fea0000001844 */
[----:B------:R-:W-:Y:S02]  /*10b10*/  FMUL.FTZ R57, R57, c[0x0][0x320] ;  /* 0x0000c80039397a20 */ /* 0x000fe40000410000 */
[----:B------:R-:W-:Y:S01]  /*10b20*/  FMUL.FTZ R58, R58, c[0x0][0x320] ;  /* 0x0000c8003a3a7a20 */ /* 0x000fe20000410000 */
[----:B------:R-:W1:Y:S01]  /*10b30*/  MUFU.TANH R25, R25 ;  /* 0x0000001900197308 */ /* 0x000e620000002400 */
[C---:B------:R-:W-:Y:S04]  /*10b40*/  HMMA.16816.F32 R72, R176.reuse, R8, R72 ;  /* 0x00000008b048723c */ /* 0x040fe80000001848 */
[----:B------:R-:W-:Y:S02]  /*10b50*/  FMUL.FTZ R59, R59, c[0x0][0x320] ;  /* 0x0000c8003b3b7a20 */ /* 0x000fe40000410000 */
[----:B------:R-:W-:Y:S02]  /*10b60*/  FMUL.FTZ R60, R60, c[0x0][0x320] ;  /* 0x0000c8003c3c7a20 */ /* 0x000fe40000410000 */
[-C--:B------:R-:W-:Y:S01]  /*10b70*/  HMMA.16816.F32 R76, R176, R10.reuse, R76 ;  /* 0x0000000ab04c723c */ /* 0x080fe2000000184c */
[----:B------:R-:W2:Y:S03]  /*10b80*/  MUFU.TANH R26, R26 ;  /* 0x0000001a001a7308 */ /* 0x000ea60000002400 */
[----:B------:R-:W-:Y:S02]  /*10b90*/  FMUL.FTZ R61, R61, c[0x0][0x320] ;  /* 0x0000c8003d3d7a20 */ /* 0x000fe40000410000 */
[----:B------:R-:W-:Y:S02]  /*10ba0*/  FMUL.FTZ R62, R62, c[0x0][0x320] ;  /* 0x0000c8003e3e7a20 */ /* 0x000fe40000410000 */
[C---:B------:R-:W-:Y:S03]  /*10bb0*/  HMMA.16816.F32 R80, R172.reuse, R10, R80 ;  /* 0x0000000aac50723c */ /* 0x040fe60000001850 */
[----:B------:R-:W2:Y:S01]  /*10bc0*/  MUFU.TANH R27, R27 ;  /* 0x0000001b001b7308 */ /* 0x000ea20000002400 */
[----:B------:R-:W-:Y:S02]  /*10bd0*/  FMUL.FTZ R63, R63, c[0x0][0x320] ;  /* 0x0000c8003f3f7a20 */ /* 0x000fe40000410000 */
[----:B------:R-:W-:Y:S02]  /*10be0*/  FMUL.FTZ R42, R42, c[0x0][0x320] ;  /* 0x0000c8002a2a7a20 */ /* 0x000fe40000410000 */
[-C--:B-1----:R-:W-:Y:S04]  /*10bf0*/  HMMA.16816.F32 R84, R172, R4.reuse, R84 ;  /* 0x00000004ac54723c */ /* 0x082fe80000001854 */
[----:B------:R-:W-:Y:S01]  /*10c00*/  FMUL.FTZ R74, R74, c[0x0][0x320] ;  /* 0x0000c8004a4a7a20 */ /* 0x000fe20000410000 */
[----:B------:R-:W1:Y:S01]  /*10c10*/  MUFU.TANH R28, R28 ;  /* 0x0000001c001c7308 */ /* 0x000e620000002400 */
        /* <DEDUP_REMOVED lines=9> */
[----:B------:R-:W1:Y:S03]  /*10cb0*/  MUFU.TANH R29, R29 ;  /* 0x0000001d001d7308 */ /* 0x000e660000002400 */
[----:B------:R-:W-:Y:S02]  /*10cc0*/  FMUL.FTZ R47, R47, c[0x0][0x320] ;  /* 0x0000c8002f2f7a20 */ /* 0x000fe40000410000 */
[----:B------:R-:W-:Y:S02]  /*10cd0*/  FMUL.FTZ R48, R48, c[0x0][0x320] ;  /* 0x0000c80030307a20 */ /* 0x000fe40000410000 */
[----:B------:R-:W-:Y:S03]  /*10ce0*/  FMUL.FTZ R49, R49, c[0x0][0x320] ;  /* 0x0000c80031317a20 */ /* 0x000fe60000410000 */
[----:B------:R1:W1:Y:S01]  /*10cf0*/  MUFU.TANH R187, R30 ;  /* 0x0000001e00bb7308 */ /* 0x0002620000002400 */
[----:B------:R-:W-:Y:S02]  /*10d00*/  FMUL.FTZ R50, R50, c[0x0][0x320] ;  /* 0x0000c80032327a20 */ /* 0x000fe40000410000 */
[----:B------:R-:W-:Y:S02]  /*10d10*/  FMUL.FTZ R51, R51, c[0x0][0x320] ;  /* 0x0000c80033337a20 */ /* 0x000fe40000410000 */
[----:B-----5:R-:W-:Y:S02]  /*10d20*/  FMUL.FTZ R74, R94, c[0x0][0x320] ;  /* 0x0000c8005e4a7a20 */ /* 0x020fe40000410000 */
        /* <DEDUP_REMOVED lines=100> */
[----:B------:R1:W1:Y:S10]  /*11370*/  MUFU.TANH R75, R0 ;  /* 0x00000000004b7308 */ /* 0x0002740000002400 */
[----:B------:R1:W1:Y:S10]  /*11380*/  MUFU.TANH R172, R96 ;  /* 0x0000006000ac7308 */ /* 0x0002740000002400 */
[----:B------:R1:W1:Y:S10]  /*11390*/  MUFU.TANH R173, R97 ;  /* 0x0000006100ad7308 */ /* 0x0002740000002400 */
[----:B------:R1:W1:Y:S10]  /*113a0*/  MUFU.TANH R174, R98 ;  /* 0x0000006200ae7308 */ /* 0x0002740000002400 */
[----:B------:R-:W1:Y:S01]  /*113b0*/  MUFU.TANH R99, R99 ;  /* 0x0000006300637308 */ /* 0x000e620000002400 */
[----:B------:R-:W-:-:S05]  /*113c0*/  @!P0 BRA `(.L_x_544) ;  /* 0x000003d000008947 */ /* 0x000fca0003800000 */
[----:B--234-:R-:W2:Y:S01]  /*113d0*/  LDL R3, [R1+0x34] ;  /* 0x0000340001037983 */ /* 0x01cea20000100800 */
[----:B------:R-:W-:Y:S01]  /*113e0*/  IMAD.MOV.U32 R228, RZ, RZ, RZ ;  /* 0x000000ffffe47224 */ /* 0x000fe200078e00ff */
[----:B------:R-:W-:Y:S02]  /*113f0*/  PLOP3.LUT P1, PT, PT, PT, UP3, 0x80, 0x0 ;  /* 0x000000000000781c */ /* 0x000fe40003f2f038 */
[----:B------:R-:W3:Y:S01]  /*11400*/  LDL R12, [R1+0x10] ;  /* 0x00001000010c7983 */ /* 0x000ee20000100800 */
[----:B------:R-:W-:Y:S03]  /*11410*/  PLOP3.LUT P0, PT, PT, PT, UP3, 0x80, 0x0 ;  /* 0x000000000000781c */ /* 0x000fe60003f0f038 */
[----:B-1----:R-:W4:Y:S01]  /*11420*/  LDL R36, [R1+0x8] ;  /* 0x0000080001247983 */ /* 0x002f220000100800 */
[----:B--2---:R-:W-:Y:S05]  /*11430*/  IMAD R3, R227, 0x60, R3 ;  /* 0x00000060e3037824 */ /* 0x004fea00078e0203 */
[----:B---3--:R-:W-:Y:S05]  /*11440*/  IADD3 R3, R3, -0x60, R12 ;  /* 0xffffffa003037810 */ /* 0x008fea0007ffe00c */
[----:B------:R-:W-:Y:S04]  /*11450*/  @P1 IMAD.HI.U32 R4, R3, c[0x0][0x2bc], RZ ;  /* 0x0000af0003041a27 */ /* 0x000fe800078e00ff */
[--C-:B------:R-:W-:Y:S01]  /*11460*/  IMAD.MOV.U32 R0, RZ, RZ, R3.reuse ;  /* 0x000000ffff007224 */ /* 0x100fe200078e0003 */
[----:B------:R-:W-:Y:S04]  /*11470*/  @P0 SHF.R.U32.HI R0, RZ, c[0x0][0x2c0], R4 ;  /* 0x0000b000ff000a19 */ /* 0x000fe80000011604 */
[C---:B------:R-:W-:Y:S04]  /*11480*/  @!P3 IADD3 R5, P0, R0.reuse, UR14, RZ ;  /* 0x0000000e0005bc10 */ /* 0x040fe8000ff1e0ff */
[----:B------:R-:W-:Y:S01]  /*11490*/  @!P3 LEA.HI.X.SX32 R6, R0, UR7, 0x1, P0 ;  /* 0x000000070006bc11 */ /* 0x000fe200080f0eff */
[----:B------:R-:W-:Y:S01]  /*114a0*/  IMAD.MOV R0, RZ, RZ, -R0 ;  /* 0x000000ffff007224 */ /* 0x000fe200078e0a00 */
[C---:B------:R-:W-:Y:S03]  /*114b0*/  @!P3 LEA R4, P0, R5.reuse, c[0x0][0x2a0], 0x2 ;  /* 0x0000a8000504ba11 */ /* 0x040fe600078010ff */
[----:B------:R-:W-:Y:S01]  /*114c0*/  IMAD R233, R0, c[0x0][0x2b8], R3 ;  /* 0x0000ae0000e97a24 */ /* 0x000fe200078e0203 */
[----:B------:R-:W-:Y:S04]  /*114d0*/  @!P3 LEA.HI.X R5, R5, c[0x0][0x2a4], R6, 0x2, P0 ;  /* 0x0000a9000505ba11 */ /* 0x000fe800000f1406 */
[----:B------:R-:W-:Y:S01]  /*114e0*/  SHF.R.S32.HI R0, RZ, 0x1f, R233 ;  /* 0x0000001fff007819 */ /* 0x000fe200000114e9 */
[----:B------:R1:W2:Y:S04]  /*114f0*/  @!P3 LDG.E R228, [R4.64] ;  /* 0x0000001004e4b981 */ /* 0x0002a8000c1e1900 */
[----:B------:R-:W-:Y:S04]  /*11500*/  IMAD R0, R0, c[0x0][0x1e0], RZ ;  /* 0x0000780000007a24 */ /* 0x000fe800078e02ff */
[C---:B------:R-:W-:Y:S02]  /*11510*/  IMAD R0, R233.reuse, c[0x0][0x1e4], R0 ;  /* 0x00007900e9007a24 */ /* 0x040fe400078e0200 */
[----:B-1----:R-:W-:Y:S04]  /*11520*/  IMAD.WIDE.U32 R4, R233, c[0x0][0x1e0], RZ ;  /* 0x00007800e9047a25 */ /* 0x002fe800078e00ff */
        /* <DEDUP_REMOVED lines=9> */
[----:B------:R-:W-:Y:S04]  /*115c0*/  SHFL.IDX PT, R12, R3, 0x1, 0x181f ;  /* 0x00381f00030c7f89 */ /* 0x000fe800000e0000 */
[----:B------:R-:W1:Y:S04]  /*115d0*/  SHFL.IDX PT, R4, R3, RZ, 0x181f ;  /* 0x00181fff03047589 */ /* 0x000e6800000e0000 */
[----:B------:R-:W2:Y:S04]  /*115e0*/  SHFL.IDX PT, R5, R0, RZ, 0x181f ;  /* 0x00181fff00057589 */ /* 0x000ea800000e0000 */
[----:B------:R-:W3:Y:S04]  /*115f0*/  SHFL.IDX PT, R10, R3, 0x2, 0x181f ;  /* 0x00581f00030a7f89 */ /* 0x000ee800000e0000 */
[----:B------:R-:W5:Y:S04]  /*11600*/  SHFL.IDX PT, R6, R0, 0x1, 0x181f ;  /* 0x00381f0000067f89 */ /* 0x000f6800000e0000 */
[----:B------:R-:W5:Y:S04]  /*11610*/  SHFL.IDX PT, R8, R3, 0x3, 0x181f ;  /* 0x00781f0003087f89 */ /* 0x000f6800000e0000 */
[----:B------:R-:W5:Y:S04]  /*11620*/  SHFL.IDX PT, R11, R0, 0x2, 0x181f ;  /* 0x00581f00000b7f89 */ /* 0x000f6800000e0000 */
[----:B------:R-:W5:Y:S01]  /*11630*/  SHFL.IDX PT, R7, R3, 0x4, 0x181f ;  /* 0x00981f0003077f89 */ /* 0x000f6200000e0000 */
[-C--:B-1----:R-:W-:Y:S03]  /*11640*/  IADD3 R4, P0, R4, R226.reuse, RZ ;  /* 0x000000e204047210 */ /* 0x082fe60007f1e0ff */
[----:B------:R-:W1:Y:S02]  /*11650*/  SHFL.IDX PT, R9, R0, 0x3, 0x181f ;  /* 0x00781f0000097f89 */ /* 0x000e6400000e0000 */
[--C-:B--2---:R-:W-:Y:S01]  /*11660*/  IMAD.X R5, R5, 0x1, R225.reuse, P0 ;  /* 0x0000000105057824 */ /* 0x104fe200000e06e1 */
[-C--:B------:R-:W-:Y:S01]  /*11670*/  IADD3 R12, P0, R12, R226.reuse, RZ ;  /* 0x000000e20c0c7210 */ /* 0x080fe20007f1e0ff */
[----:B------:R-:W2:Y:S01]  /*11680*/  SHFL.IDX PT, R3, R3, 0x5, 0x181f ;  /* 0x00b81f0003037f89 */ /* 0x000ea200000e0000 */
[-C--:B---3--:R-:W-:Y:S03]  /*11690*/  IADD3 R10, P5, R10, R226.reuse, RZ ;  /* 0x000000e20a0a7210 */ /* 0x088fe60007fbe0ff */
[----:B----4-:R2:W-:Y:S01]  /*116a0*/  LDGSTS.E.BYPASS.LTC128B.128 [R36+0x3100], [R4.64], !P4 ;  /* 0x0310000004247fae */ /* 0x0105e2000e101d50 */
[--C-:B-----5:R-:W-:Y:S03]  /*116b0*/  IMAD.X R13, R6, 0x1, R225.reuse, P0 ;  /* 0x00000001060d7824 */ /* 0x120fe600000e06e1 */
[----:B------:R-:W3:Y:S01]  /*116c0*/  SHFL.IDX PT, R14, R0, 0x4, 0x181f ;  /* 0x00981f00000e7f89 */ /* 0x000ee200000e0000 */
[-C--:B------:R-:W-:Y:S03]  /*116d0*/  IADD3 R8, P2, R8, R226.reuse, RZ ;  /* 0x000000e208087210 */ /* 0x080fe60007f5e0ff */
[----:B------:R-:W4:Y:S01]  /*116e0*/  SHFL.IDX PT, R0, R0, 0x5, 0x181f ;  /* 0x00b81f0000007f89 */ /* 0x000f2200000e0000 */
[--C-:B------:R-:W-:Y:S03]  /*116f0*/  IMAD.X R11, R11, 0x1, R225.reuse, P5 ;  /* 0x000000010b0b7824 */ /* 0x100fe600028e06e1 */
[----:B------:R4:W-:Y:S01]  /*11700*/  LDGSTS.E.BYPASS.LTC128B.128 [R36+0x3900], [R12.64], !P4 ;  /* 0x039000000c247fae */ /* 0x0009e2000e101d50 */
[-C--:B------:R-:W-:Y:S03]  /*11710*/  IADD3 R6, P1, R7, R226.reuse, RZ ;  /* 0x000000e207067210 */ /* 0x080fe60007f3e0ff */
[----:B------:R4:W-:Y:S01]  /*11720*/  LDGSTS.E.BYPASS.LTC128B.128 [R36+0x4100], [R10.64], !P4 ;  /* 0x041000000a247fae */ /* 0x0009e2000e101d50 */
[--C-:B-1----:R-:W-:Y:S05]  /*11730*/  IMAD.X R9, R9, 0x1, R225.reuse, P2 ;  /* 0x0000000109097824 */ /* 0x102fea00010e06e1 */
[----:B------:R1:W-:Y:S01]  /*11740*/  LDGSTS.E.BYPASS.LTC128B.128 [R36+0x4900], [R8.64], !P4 ;  /* 0x0490000008247fae */ /* 0x0003e2000e101d50 */
[----:B--2---:R-:W-:Y:S01]  /*11750*/  IADD3 R4, P0, R3, R226, RZ ;  /* 0x000000e203047210 */ /* 0x004fe20007f1e0ff */
[--C-:B---3--:R-:W-:Y:S04]  /*11760*/  IMAD.X R7, R14, 0x1, R225.reuse, P1 ;  /* 0x000000010e077824 */ /* 0x108fe800008e06e1 */
[----:B----4-:R-:W-:Y:S01]  /*11770*/  IMAD.X R5, R0, 0x1, R225, P0 ;  /* 0x0000000100057824 */ /* 0x010fe200000e06e1 */
[----:B------:R1:W-:Y:S04]  /*11780*/  LDGSTS.E.BYPASS.LTC128B.128 [R36+0x5100], [R6.64], !P4 ;  /* 0x0510000006247fae */ /* 0x0003e8000e101d50 */
[----:B------:R1:W-:Y:S03]  /*11790*/  LDGSTS.E.BYPASS.LTC128B.128 [R36+0x5900], [R4.64], !P4 ;  /* 0x0590000004247fae */ /* 0x0003e6000e101d50 */
.L_x_544:
[----:B-1234-:R-:W-:Y:S01]  /*117a0*/  FMNMX.FTZ R72, R103, R2, !PT ;  /* 0x0000000267487209 */ /* 0x01efe20007810000 */
[----:B------:R-:W-:Y:S01]  /*117b0*/  LDSM.16.MT88.4 R36, [R212+0x100] ;  /* 0x00010000d424783b */ /* 0x000fe20000004200 */
[----:B------:R-:W-:Y:S02]  /*117c0*/  FMNMX.FTZ R0, R181, R101, !PT ;  /* 0x00000065b5007209 */ /* 0x000fe40007810000 */
[----:B------:R-:W-:Y:S02]  /*117d0*/  FMNMX.FTZ R72, R182, R72, !PT ;  /* 0x00000048b6487209 */ /* 0x000fe40007810000 */
[----:B------:R-:W-:Y:S02]  /*117e0*/  FMNMX.FTZ R0, R184, R0, !PT ;  /* 0x00000000b8007209 */ /* 0x000fe40007810000 */
[----:B------:R-:W-:Y:S01]  /*117f0*/  FMNMX.FTZ R72, R16, R72, !PT ;  /* 0x0000004810487209 */ /* 0x000fe20007810000 */
        /* <DEDUP_REMOVED lines=60> */
[----:B------:R-:W-:Y:S01]  /*11bc0*/  FMNMX.FTZ R0, R250, R0, !PT ;  /* 0x00000000fa007209 */ /* 0x000fe20007810000 */
[----:B------:R-:W-:Y:S01]  /*11bd0*/  SHFL.BFLY PT, R6, R72, 0x2, 0x1f ;  /* 0x0c401f0048067f89 */ /* 0x000fe200000e0000 */
        /* <DEDUP_REMOVED lines=20> */
[----:B------:R-:W-:Y:S01]  /*11d20*/  FMNMX.FTZ R3, R174, R3, !PT ;  /* 0x00000003ae037209 */ /* 0x000fe20007810000 */
[----:B------:R-:W-:Y:S01]  /*11d30*/  SHFL.BFLY PT, R70, R0, 0x2, 0x1f ;  /* 0x0c401f0000467f89 */ /* 0x000fe200000e0000 */
[----:B------:R-:W-:Y:S02]  /*11d40*/  FMNMX.FTZ R4, R231, R4, !PT ;  /* 0x00000004e7047209 */ /* 0x000fe40007810000 */
[----:B------:R-:W-:Y:S02]  /*11d50*/  FMNMX.FTZ R3, R99, R3, !PT ;  /* 0x0000000363037209 */ /* 0x000fe40007810000 */
[----:B------:R-:W-:Y:S03]  /*11d60*/  FMNMX.FTZ R4, R239, R4, !PT ;  /* 0x00000004ef047209 */ /* 0x000fe60007810000 */
[----:B------:R-:W1:Y:S01]  /*11d70*/  SHFL.BFLY PT, R5, R3, 0x2, 0x1f ;  /* 0x0c401f0003057f89 */ /* 0x000e6200000e0000 */
[----:B------:R-:W-:Y:S04]  /*11d80*/  FMNMX.FTZ R4, R240, R4, !PT ;  /* 0x00000004f0047209 */ /* 0x000fe80007810000 */
[----:B------:R-:W-:Y:S04]  /*11d90*/  FMNMX.FTZ R4, R246, R4, !PT ;  /* 0x00000004f6047209 */ /* 0x000fe80007810000 */
[----:B------:R-:W-:Y:S04]  /*11da0*/  FMNMX.FTZ R4, R248, R4, !PT ;  /* 0x00000004f8047209 */ /* 0x000fe80007810000 */
[----:B------:R-:W-:Y:S02]  /*11db0*/  FMNMX.FTZ R4, R252, R4, !PT ;  /* 0x00000004fc047209 */ /* 0x000fe40007810000 */
[----:B-1----:R-:W-:Y:S02]  /*11dc0*/  FMNMX.FTZ R3, R3, R5, !PT ;  /* 0x0000000503037209 */ /* 0x002fe40007810000 */
[----:B------:R-:W-:Y:S02]  /*11dd0*/  FMNMX.FTZ R72, R72, R6, !PT ;  /* 0x0000000648487209 */ /* 0x000fe40007810000 */
[----:B------:R-:W-:Y:S01]  /*11de0*/  FMNMX.FTZ R70, R0, R70, !PT ;  /* 0x0000004600467209 */ /* 0x000fe20007810000 */
[----:B------:R-:W1:Y:S01]  /*11df0*/  SHFL.BFLY PT, R71, R3, 0x1, 0x1f ;  /* 0x0c201f0003477f89 */ /* 0x000e6200000e0000 */
[----:B------:R-:W-:Y:S04]  /*11e00*/  FMNMX.FTZ R0, R56, R4, !PT ;  /* 0x0000000438007209 */ /* 0x000fe80007810000 */
[----:B------:R-:W-:Y:S03]  /*11e10*/  FMNMX.FTZ R0, R61, R0, !PT ;  /* 0x000000003d007209 */ /* 0x000fe60007810000 */
[----:B------:R-:W2:Y:S01]  /*11e20*/  SHFL.BFLY PT, R6, R72, 0x1, 0x1f ;  /* 0x0c201f0048067f89 */ /* 0x000ea200000e0000 */
[----:B------:R-:W-:Y:S04]  /*11e30*/  FMNMX.FTZ R4, R60, R0, !PT ;  /* 0x000000003c047209 */ /* 0x000fe80007810000 */
[----:B------:R-:W-:Y:S03]  /*11e40*/  FMNMX.FTZ R4, R178, R4, !PT ;  /* 0x00000004b2047209 */ /* 0x000fe60007810000 */
[----:B------:R-:W3:Y:S01]  /*11e50*/  SHFL.BFLY PT, R5, R70, 0x1, 0x1f ;  /* 0x0c201f0046057f89 */ /* 0x000ee200000e0000 */
[----:B-1----:R-:W-:Y:S05]  /*11e60*/  FMNMX.FTZ R71, R3, R71, !PT ;  /* 0x0000004703477209 */ /* 0x002fea0007810000 */
[----:B------:R-:W-:Y:S01]  /*11e70*/  FMUL.FTZ R97, R71, c[0x0][0x2d0] ;  /* 0x0000b40047617a20 */ /* 0x000fe20000410000 */
[----:B--2---:R-:W-:Y:S05]  /*11e80*/  FMNMX.FTZ R72, R72, R6, !PT ;  /* 0x0000000648487209 */ /* 0x004fea0007810000 */
[C---:B------:R-:W-:Y:S02]  /*11e90*/  FADD.FTZ R0, -R72.reuse, R2 ;  /* 0x0000000248007221 */ /* 0x040fe40000010100 */
[----:B------:R-:W-:Y:S01]  /*11ea0*/  FMUL.FTZ R96, R72, c[0x0][0x2d0] ;  /* 0x0000b40048607a20 */ /* 0x000fe20000410000 */
[----:B---3--:R-:W-:Y:S01]  /*11eb0*/  FMNMX.FTZ R70, R70, R5, !PT ;  /* 0x0000000546467209 */ /* 0x008fe20007810000 */
[----:B------:R-:W-:Y:S01]  /*11ec0*/  FMUL.FTZ R2, R0, c[0x0][0x2d0] ;  /* 0x0000b40000027a20 */ /* 0x000fe20000410000 */
[----:B------:R-:W-:Y:S01]  /*11ed0*/  FMNMX.FTZ R0, R179, R4, !PT ;  /* 0x00000004b3007209 */ /* 0x000fe20007810000 */
[--C-:B------:R-:W-:Y:S02]  /*11ee0*/  FFMA.FTZ R6, R20, c[0x0][0x2d0], -R96.reuse ;  /* 0x0000b40014067a23 */ /* 0x100fe40000010860 */
[----:B------:R1:W2:Y:S01]  /*11ef0*/  MUFU.EX2 R73, R2 ;  /* 0x0000000200497308 */ /* 0x0002a20000000800 */
[----:B------:R-:W-:Y:S01]  /*11f00*/  FMNMX.FTZ R0, R74, R0, !PT ;  /* 0x000000004a007209 */ /* 0x000fe20007810000 */
[--C-:B------:R-:W-:Y:S02]  /*11f10*/  FFMA.FTZ R4, R103, c[0x0][0x2d0], -R96.reuse ;  /* 0x0000b40067047a23 */ /* 0x100fe40000010860 */
[--C-:B------:R-:W-:Y:S01]  /*11f20*/  FFMA.FTZ R5, R21, c[0x0][0x2d0], -R96.reuse ;  /* 0x0000b40015057a23 */ /* 0x100fe20000010860 */
[----:B------:R-:W-:Y:S01]  /*11f30*/  FMNMX.FTZ R0, R75, R0, !PT ;  /* 0x000000004b007209 */ /* 0x000fe20007810000 */
[----:B------:R-:W-:Y:S02]  /*11f40*/  FMUL.FTZ R98, R70, c[0x0][0x2d0] ;  /* 0x0000b40046627a20 */ /* 0x000fe40000410000 */
[----:B------:R-:W-:Y:S02]  /*11f50*/  FFMA.FTZ R44, R186, c[0x0][0x2d0], -R96 ;  /* 0x0000b400ba2c7a23 */ /* 0x000fe40000010860 */
[----:B------:R-:W-:Y:S01]  /*11f60*/  MUFU.EX2 R7, R4 ;  /* 0x0000000400077308 */ /* 0x000fe20000000800 */
[----:B------:R-:W3:Y:S01]  /*11f70*/  SHFL.BFLY PT, R3, R0, 0x2, 0x1f ;  /* 0x0c401f0000037f89 */ /* 0x000ee200000e0000 */
[----:B------:R-:W-:Y:S02]  /*11f80*/  FFMA.FTZ R28, R28, c[0x0][0x2d0], -R98 ;  /* 0x0000b4001c1c7a23 */ /* 0x000fe40000010862 */
[----:B------:R-:W-:Y:S06]  /*11f90*/  FFMA.FTZ R48, R188, c[0x0][0x2d0], -R96 ;  /* 0x0000b400bc307a23 */ /* 0x000fec0000010860 */
[----:B------:R-:W-:Y:S01]  /*11fa0*/  MUFU.EX2 R40, R6 ;  /* 0x0000000600287308 */ /* 0x000fe20000000800 */
[----:B-1----:R-:W-:Y:S04]  /*11fb0*/  FADD.FTZ R2, -R71, R100 ;  /* 0x0000006447027221 */ /* 0x002fe80000010100 */
[----:B------:R-:W-:Y:S05]  /*11fc0*/  FMUL.FTZ R2, R2, c[0x0][0x2d0] ;  /* 0x0000b40002027a20 */ /* 0x000fea0000410000 */
[----:B------:R1:W-:Y:S01]  /*11fd0*/  MUFU.EX2 R41, R5 ;  /* 0x0000000500297308 */ /* 0x0003e20000000800 */
[----:B---3--:R-:W-:Y:S01]  /*11fe0*/  FMNMX.FTZ R0, R0, R3, !PT ;  /* 0x0000000300007209 */ /* 0x008fe20007810000 */
[--C-:B------:R-:W-:Y:S02]  /*11ff0*/  FFMA.FTZ R3, R17, c[0x0][0x2d0], -R96.reuse ;  /* 0x0000b40011037a23 */ /* 0x100fe40000010860 */
[C---:B--2---:R-:W-:Y:S01]  /*12000*/  FMUL.FTZ R17, R73.reuse, R117 ;  /* 0x0000007549117220 */ /* 0x044fe20000410000 */
[----:B------:R-:W-:Y:S05]  /*12010*/  MOV R117, R89 ;  /* 0x0000005900757202 */ /* 0x000fea0000000f00 */
[----:B------:R2:W3:Y:S10]  /*12020*/  MUFU.EX2 R69, R2 ;  /* 0x0000000200457308 */ /* 0x0004f40000000800 */
[----:B------:R4:W-:Y:S01]  /*12030*/  MUFU.EX2 R8, R3 ;  /* 0x0000000300087308 */ /* 0x0009e20000000800 */
[----:B-1----:R-:W-:Y:S09]  /*12040*/  FMUL.FTZ R5, R73, R105 ;  /* 0x0000006949057220 */ /* 0x002ff20000410000 */
[----:B------:R-:W-:Y:S01]  /*12050*/  MUFU.EX2 R51, R28 ;  /* 0x0000001c00337308 */ /* 0x000fe20000000800 */
[----:B--2---:R-:W-:Y:S02]  /*12060*/  FADD.FTZ R2, -R70, R101 ;  /* 0x0000006546027221 */ /* 0x004fe40000010100 */
[----:B---3--:R-:W-:Y:S02]  /*12070*/  FMUL.FTZ R6, R69, R106 ;  /* 0x0000006a45067220 */ /* 0x008fe40000410000 */
[----:B------:R-:W-:Y:S05]  /*12080*/  FMUL.FTZ R2, R2, c[0x0][0x2d0] ;  /* 0x0000b40002027a20 */ /* 0x000fea0000410000 */
[----:B------:R1:W2:Y:S01]  /*12090*/  MUFU.EX2 R68, R2 ;  /* 0x0000000200447308 */ /* 0x0002a20000000800 */
[--C-:B----4-:R-:W-:Y:S01]  /*120a0*/  FFMA.FTZ R3, R168, c[0x0][0x2d0], -R97.reuse ;  /* 0x0000b400a8037a23 */ /* 0x110fe20000010861 */
[----:B------:R-:W-:Y:S01]  /*120b0*/  MOV R168, R7 ;  /* 0x0000000700a87202 */ /* 0x000fe20000000f00 */
[----:B------:R-:W-:Y:S02]  /*120c0*/  FFMA.FTZ R7, R32, c[0x0][0x2d0], -R96 ;  /* 0x0000b40020077a23 */ /* 0x000fe40000010860 */
[----:B------:R-:W-:Y:S05]  /*120d0*/  FFMA.FTZ R32, R29, c[0x0][0x2d0], -R98 ;  /* 0x0000b4001d207a23 */ /* 0x000fea0000010862 */
[----:B------:R3:W-:Y:S10]  /*120e0*/  MUFU.EX2 R103, R3 ;  /* 0x0000000300677308 */ /* 0x0007f40000000800 */
[----:B------:R4:W-:Y:S01]  /*120f0*/  MUFU.EX2 R91, R7 ;  /* 0x00000007005b7308 */ /* 0x0009e20000000800 */
[--C-:B-1----:R-:W-:Y:S01]  /*12100*/  FFMA.FTZ R2, R182, c[0x0][0x2d0], -R96.reuse ;  /* 0x0000b400b6027a23 */ /* 0x102fe20000010860 */
[----:B------:R-:W-:Y:S01]  /*12110*/  MOV R182, R61 ;  /* 0x0000003d00b67202 */ /* 0x000fe20000000f00 */
[C---:B--2---:R-:W-:Y:S02]  /*12120*/  FMUL.FTZ R61, R68.reuse, R161 ;  /* 0x000000a1443d7220 */ /* 0x044fe40000410000 */
[C---:B------:R-:W-:Y:S05]  /*12130*/  FMUL.FTZ R28, R68.reuse, R128 ;  /* 0x00000080441c7220 */ /* 0x040fea0000410000 */
[----:B------:R1:W2:Y:S01]  /*12140*/  MUFU.EX2 R85, R2 ;  /* 0x0000000200557308 */ /* 0x0002a20000000800 */
[C---:B------:R-:W-:Y:S02]  /*12150*/  FMUL.FTZ R29, R68.reuse, R129 ;  /* 0x00000081441d7220 */ /* 0x040fe40000410000 */
[C---:B------:R-:W-:Y:S02]  /*12160*/  FMUL.FTZ R45, R68.reuse, R145 ;  /* 0x00000091442d7220 */ /* 0x040fe40000410000 */
[--C-:B---3--:R-:W-:Y:S01]  /*12170*/  FFMA.FTZ R3, R183, c[0x0][0x2d0], -R97.reuse ;  /* 0x0000b400b7037a23 */ /* 0x108fe20000010861 */
[----:B------:R-:W-:Y:S04]  /*12180*/  MOV R183, R63 ;  /* 0x0000003f00b77202 */ /* 0x000fe80000000f00 */
[----:B------:R3:W5:Y:S01]  /*12190*/  MUFU.EX2 R86, R3 ;  /* 0x0000000300567308 */ /* 0x0007620000000800 */
[----:B----4-:R-:W-:Y:S01]  /*121a0*/  FMUL.FTZ R7, R69, R107 ;  /* 0x0000006b45077220 */ /* 0x010fe20000410000 */
[----:B------:R-:W-:Y:S01]  /*121b0*/  MOV R107, R8 ;  /* 0x00000008006b7202 */ /* 0x000fe20000000f00 */
[----:B------:R-:W-:Y:S02]  /*121c0*/  FMUL.FTZ R8, R68, R108 ;  /* 0x0000006c44087220 */ /* 0x000fe40000410000 */
[----:B-1----:R-:W-:Y:S01]  /*121d0*/  FFMA.FTZ R2, R16, c[0x0][0x2d0], -R96 ;  /* 0x0000b40010027a23 */ /* 0x002fe20000010860 */
[----:B--2---:R-:W-:Y:S01]  /*121e0*/  F2FP.PACK_AB R76, R85, R168 ;  /* 0x000000a8554c723e */ /* 0x004fe200000000ff */
[--C-:B------:R-:W-:Y:S03]  /*121f0*/  FFMA.FTZ R16, R25, c[0x0][0x2d0], -R98.reuse ;  /* 0x0000b40019107a23 */ /* 0x100fe60000010862 */
[----:B------:R1:W2:Y:S01]  /*12200*/  MUFU.EX2 R90, R2 ;  /* 0x00000002005a7308 */ /* 0x0002a20000000800 */
[----:B------:R-:W-:Y:S02]  /*12210*/  FMUL.FTZ R25, R68, R125 ;  /* 0x0000007d44197220 */ /* 0x000fe40000410000 */
[--C-:B---3--:R-:W-:Y:S01]  /*12220*/  FFMA.FTZ R3, R18, c[0x0][0x2d0], -R97.reuse ;  /* 0x0000b40012037a23 */ /* 0x108fe20000010861 */
[----:B-----5:R-:W-:Y:S01]  /*12230*/  F2FP.PACK_AB R77, R86, R103 ;  /* 0x00000067564d723e */ /* 0x020fe200000000ff */
[----:B------:R-:W-:Y:S05]  /*12240*/  FMUL.FTZ R18, R69, R118 ;  /* 0x0000007645127220 */ /* 0x000fea0000410000 */
[----:B------:R-:W-:Y:S10]  /*12250*/  MUFU.EX2 R4, R3 ;  /* 0x0000000300047308 */ /* 0x000ff40000000800 */
[----:B------:R3:W4:Y:S01]  /*12260*/  MUFU.EX2 R30, R16 ;  /* 0x00000010001e7308 */ /* 0x0007220000000800 */
[----:B-1----:R-:W1:Y:S01]  /*12270*/  SHFL.BFLY PT, R2, R0, 0x1, 0x1f ;  /* 0x0c201f0000027f89 */ /* 0x002e6200000e0000 */
[----:B--2---:R-:W-:Y:S08]  /*12280*/  F2FP.PACK_AB R78, R107, R90 ;  /* 0x0000005a6b4e723e */ /* 0x004ff000000000ff */
[----:B------:R2:W-:Y:S10]  /*12290*/  MUFU.EX2 R125, R32 ;  /* 0x00000020007d7308 */ /* 0x0005f40000000800 */
[----:B------:R5:W-:Y:S01]  /*122a0*/  MUFU.EX2 R118, R44 ;  /* 0x0000002c00767308 */ /* 0x000be20000000800 */
[----:B---3--:R-:W-:Y:S01]  /*122b0*/  FMUL.FTZ R16, R73, R116 ;  /* 0x0000007449107220 */ /* 0x008fe20000410000 */
[----:B----4-:R-:W-:Y:S02]  /*122c0*/  MOV R129, R30 ;  /* 0x0000001e00817202 */ /* 0x010fe40000000f00 */
[----:B------:R-:W-:Y:S02]  /*122d0*/  MOV R116, R86 ;  /* 0x0000005600747202 */ /* 0x000fe40000000f00 */
[----:B-1----:R-:W-:Y:S01]  /*122e0*/  FMNMX.FTZ R3, R2, R0, !PT ;  /* 0x0000000002037209 */ /* 0x002fe20007810000 */
[--C-:B------:R-:W-:Y:S02]  /*122f0*/  FFMA.FTZ R0, R19, c[0x0][0x2d0], -R97.reuse ;  /* 0x0000b40013007a23 */ /* 0x100fe40000010861 */
[----:B------:R-:W-:Y:S01]  /*12300*/  FFMA.FTZ R2, R181, c[0x0][0x2d0], -R98 ;  /* 0x0000b400b5027a23 */ /* 0x000fe20000010862 */
[----:B------:R-:W-:Y:S01]  /*12310*/  MOV R181, R60 ;  /* 0x0000003c00b57202 */ /* 0x000fe20000000f00 */
[----:B------:R1:W3:Y:S01]  /*12320*/  MUFU.EX2 R11, R0 ;  /* 0x00000000000b7308 */ /* 0x0002e20000000800 */
[----:B------:R-:W-:Y:S02]  /*12330*/  FMUL.FTZ R19, R69, R119 ;  /* 0x0000007745137220 */ /* 0x000fe40000410000 */
[----:B--2---:R-:W-:Y:S02]  /*12340*/  FMUL.FTZ R32, R73, R132 ;  /* 0x0000008449207220 */ /* 0x004fe40000410000 */
[----:B------:R-:W-:Y:S05]  /*12350*/  FFMA.FTZ R60, R190, c[0x0][0x2d0], -R96 ;  /* 0x0000b400be3c7a23 */ /* 0x000fea0000010860 */
[----:B------:R2:W-:Y:S01]  /*12360*/  MUFU.EX2 R119, R48 ;  /* 0x0000003000777308 */ /* 0x0005e20000000800 */
[----:B-----5:R-:W-:Y:S02]  /*12370*/  FMUL.FTZ R44, R68, R144 ;  /* 0x00000090442c7220 */ /* 0x020fe40000410000 */
[----:B-1----:R-:W-:Y:S01]  /*12380*/  FADD.FTZ R0, -R3, R102 ;  /* 0x0000006603007221 */ /* 0x002fe20000010100 */
[----:B---3--:R-:W-:Y:S06]  /*12390*/  MOV R106, R11 ;  /* 0x0000000b006a7202 */ /* 0x008fec0000000f00 */
[----:B------:R1:W-:Y:S01]  /*123a0*/  MUFU.EX2 R102, R2 ;  /* 0x0000000200667308 */ /* 0x0003e20000000800 */
[----:B------:R-:W-:Y:S02]  /*123b0*/  FMUL.FTZ R0, R0, c[0x0][0x2d0] ;  /* 0x0000b40000007a20 */ /* 0x000fe40000410000 */
[----:B--2---:R-:W-:Y:S07]  /*123c0*/  FMUL.FTZ R48, R73, R148 ;  /* 0x0000009449307220 */ /* 0x004fee0000410000 */
[----:B------:R-:W2:Y:S01]  /*123d0*/  MUFU.EX2 R0, R0 ;  /* 0x0000000000007308 */ /* 0x000ea20000000800 */
[--C-:B-1----:R-:W-:Y:S01]  /*123e0*/  FFMA.FTZ R2, R184, c[0x0][0x2d0], -R98.reuse ;  /* 0x0000b400b8027a23 */ /* 0x102fe20000010862 */
[----:B------:R-:W-:Y:S08]  /*123f0*/  MOV R184, R84 ;  /* 0x0000005400b87202 */ /* 0x000ff00000000f00 */
[----:B------:R1:W3:Y:S01]  /*12400*/  MUFU.EX2 R88, R2 ;  /* 0x0000000200587308 */ /* 0x0002e20000000800 */
[C---:B--2---:R-:W-:Y:S01]  /*12410*/  FMUL.FTZ R11, R0.reuse, R111 ;  /* 0x0000006f000b7220 */ /* 0x044fe20000410000 */
[----:B------:R-:W-:Y:S01]  /*12420*/  MOV R111, R90 ;  /* 0x0000005a006f7202 */ /* 0x000fe20000000f00 */
[C---:B------:R-:W-:Y:S02]  /*12430*/  FMUL.FTZ R14, R0.reuse, R114 ;  /* 0x00000072000e7220 */ /* 0x040fe40000410000 */
[C---:B------:R-:W-:Y:S02]  /*12440*/  FMUL.FTZ R30, R0.reuse, R130 ;  /* 0x00000082001e7220 */ /* 0x040fe40000410000 */
[C---:B------:R-:W-:Y:S02]  /*12450*/  FMUL.FTZ R42, R0.reuse, R142 ;  /* 0x0000008e002a7220 */ /* 0x040fe40000410000 */
[C---:B------:R-:W-:Y:S02]  /*12460*/  FMUL.FTZ R43, R0.reuse, R143 ;  /* 0x0000008f002b7220 */ /* 0x040fe40000410000 */
[C---:B------:R-:W-:Y:S02]  /*12470*/  FMUL.FTZ R46, R0.reuse, R146 ;  /* 0x00000092002e7220 */ /* 0x040fe40000410000 */
[C---:B------:R-:W-:Y:S02]  /*12480*/  FMUL.FTZ R47, R0.reuse, R147 ;  /* 0x00000093002f7220 */ /* 0x040fe40000410000 */
[----:B------:R-:W-:Y:S02]  /*12490*/  FMUL.FTZ R63, R0, R163 ;  /* 0x000000a3003f7220 */ /* 0x000fe40000410000 */
[--C-:B-1----:R-:W-:Y:S01]  /*124a0*/  FFMA.FTZ R2, R170, c[0x0][0x2d0], -R98.reuse ;  /* 0x0000b400aa027a23 */ /* 0x102fe20000010862 */
[----:B---3--:R-:W-:Y:S02]  /*124b0*/  F2FP.PACK_AB R64, R88, R102 ;  /* 0x000000665840723e */ /* 0x008fe400000000ff */
[----:B------:R-:W-:Y:S01]  /*124c0*/  MOV R114, R88 ;  /* 0x0000005800727202 */ /* 0x000fe20000000f00 */
[----:B------:R1:W-:Y:S01]  /*124d0*/  MUFU.EX2 R10, R2 ;  /* 0x00000002000a7308 */ /* 0x0003e20000000800 */
[----:B------:R-:W-:Y:S01]  /*124e0*/  MOV R170, R57 ;  /* 0x0000003900aa7202 */ /* 0x000fe20000000f00 */
[----:B------:R-:W-:Y:S02]  /*124f0*/  FMUL.FTZ R57, R68, R157 ;  /* 0x0000009d44397220 */ /* 0x000fe40000410000 */
[--C-:B-1----:R-:W-:Y:S01]  /*12500*/  FFMA.FTZ R2, R169, c[0x0][0x2d0], -R98.reuse ;  /* 0x0000b400a9027a23 */ /* 0x102fe20000010862 */
[----:B------:R-:W-:Y:S05]  /*12510*/  MOV R169, R4 ;  /* 0x0000000400a97202 */ /* 0x000fea0000000f00 */
[----:B------:R1:W2:Y:S01]  /*12520*/  MUFU.EX2 R12, R2 ;  /* 0x00000002000c7308 */ /* 0x0002a20000000800 */
[----:B------:R-:W-:Y:S01]  /*12530*/  F2FP.PACK_AB R79, R106, R169 ;  /* 0x000000a96a4f723e */ /* 0x000fe200000000ff */
[----:B-1----:R-:W-:Y:S01]  /*12540*/  FMUL.FTZ R2, R3, c[0x0][0x2d0] ;  /* 0x0000b40003027a20 */ /* 0x002fe20000410000 */
[----:B--2---:R-:W-:Y:S01]  /*12550*/  MOV R105, R12 ;  /* 0x0000000c00697202 */ /* 0x004fe20000000f00 */
[----:B------:R-:W-:Y:S02]  /*12560*/  FFMA.FTZ R12, R24, c[0x0][0x2d0], -R98 ;  /* 0x0000b400180c7a23 */ /* 0x000fe40000010862 */
[--C-:B------:R-:W-:Y:S01]  /*12570*/  FFMA.FTZ R4, R171, c[0x0][0x2d0], -R2.reuse ;  /* 0x0000b400ab047a23 */ /* 0x100fe20000010802 */
[----:B------:R-:W-:Y:S03]  /*12580*/  MOV R171, R58 ;  /* 0x0000003a00ab7202 */ /* 0x000fe60000000f00 */
[----:B------:R1:W-:Y:S01]  /*12590*/  MUFU.EX2 R94, R12 ;  /* 0x0000000c005e7308 */ /* 0x0003e20000000800 */
[--C-:B------:R-:W-:Y:S02]  /*125a0*/  FFMA.FTZ R24, R27, c[0x0][0x2d0], -R2.reuse ;  /* 0x0000b4001b187a23 */ /* 0x100fe40000010802 */
[C---:B------:R-:W-:Y:S01]  /*125b0*/  FMUL.FTZ R27, R0.reuse, R127 ;  /* 0x0000007f001b7220 */ /* 0x040fe20000410000 */
[----:B------:R-:W-:Y:S01]  /*125c0*/  MOV R127, R91 ;  /* 0x0000005b007f7202 */ /* 0x000fe20000000f00 */
[----:B------:R-:W-:Y:S01]  /*125d0*/  FMUL.FTZ R58, R0, R158 ;  /* 0x0000009e003a7220 */ /* 0x000fe20000410000 */
[----:B------:R-:W-:Y:S01]  /*125e0*/  LDSM.16.MT88.4 R88, [R212+0x900] ;  /* 0x00090000d458783b */ /* 0x000fe20000004200 */
[--C-:B------:R-:W-:Y:S03]  /*125f0*/  FFMA.FTZ R74, R74, c[0x0][0x2d0], -R2.reuse ;  /* 0x0000b4004a4a7a23 */ /* 0x100fe60000010802 */
[----:B------:R2:W-:Y:S01]  /*12600*/  MUFU.EX2 R101, R4 ;  /* 0x0000000400657308 */ /* 0x0005e20000000800 */
[----:B-1----:R-:W-:Y:S01]  /*12610*/  FMUL.FTZ R12, R68, R112 ;  /* 0x00000070440c7220 */ /* 0x002fe20000410000 */
[----:B------:R-:W-:Y:S01]  /*12620*/  MOV R112, R85 ;  /* 0x0000005500707202 */ /* 0x000fe20000000f00 */
[--C-:B--2---:R-:W-:Y:S01]  /*12630*/  FFMA.FTZ R4, R185, c[0x0][0x2d0], -R2.reuse ;  /* 0x0000b400b9047a23 */ /* 0x104fe20000010802 */
[----:B------:R-:W-:Y:S01]  /*12640*/  MOV R185, R56 ;  /* 0x0000003800b97202 */ /* 0x000fe20000000f00 */
[--C-:B------:R-:W-:Y:S05]  /*12650*/  FFMA.FTZ R56, R194, c[0x0][0x2d0], -R97.reuse ;  /* 0x0000b400c2387a23 */ /* 0x100fea0000010861 */
[----:B------:R1:W2:Y:S02]  /*12660*/  MUFU.EX2 R87, R4 ;  /* 0x0000000400577308 */ /* 0x0002a40000000800 */
[--C-:B-1----:R-:W-:Y:S01]  /*12670*/  FFMA.FTZ R4, R180, c[0x0][0x2d0], -R2.reuse ;  /* 0x0000b400b4047a23 */ /* 0x102fe20000010802 */
[----:B--2---:R-:W-:Y:S02]  /*12680*/  F2FP.PACK_AB R65, R87, R101 ;  /* 0x000000655741723e */ /* 0x004fe400000000ff */
[----:B------:R-:W-:Y:S05]  /*12690*/  MOV R180, R59 ;  /* 0x0000003b00b47202 */ /* 0x000fea0000000f00 */
[----:B------:R1:W2:Y:S01]  /*126a0*/  MUFU.EX2 R9, R4 ;  /* 0x0000000400097308 */ /* 0x0002a20000000800 */
[----:B------:R-:W-:Y:S02]  /*126b0*/  FMUL.FTZ R59, R0, R159 ;  /* 0x0000009f003b7220 */ /* 0x000fe40000410000 */
[----:B-1----:R-:W-:Y:S01]  /*126c0*/  FFMA.FTZ R4, R15, c[0x0][0x2d0], -R2 ;  /* 0x0000b4000f047a23 */ /* 0x002fe20000010802 */
[----:B--2---:R-:W-:Y:S01]  /*126d0*/  MOV R108, R9 ;  /* 0x00000009006c7202 */ /* 0x004fe20000000f00 */
[----:B------:R-:W-:Y:S01]  /*126e0*/  FMUL.FTZ R9, R68, R109 ;  /* 0x0000006d44097220 */ /* 0x000fe20000410000 */
[----:B------:R-:W-:Y:S04]  /*126f0*/  MOV R109, R10 ;  /* 0x0000000a006d7202 */ /* 0x000fe80000000f00 */
[----:B------:R1:W-:Y:S01]  /*12700*/  MUFU.EX2 R13, R4 ;  /* 0x00000004000d7308 */ /* 0x0003e20000000800 */
[C---:B------:R-:W-:Y:S01]  /*12710*/  FMUL.FTZ R10, R0.reuse, R110 ;  /* 0x0000006e000a7220 */ /* 0x040fe20000410000 */
[----:B------:R-:W-:Y:S01]  /*12720*/  F2FP.PACK_AB R66, R105, R109 ;  /* 0x0000006d6942723e */ /* 0x000fe200000000ff */
[----:B------:R-:W-:Y:S02]  /*12730*/  FMUL.FTZ R15, R0, R115 ;  /* 0x00000073000f7220 */ /* 0x000fe40000410000 */
[--C-:B-1----:R-:W-:Y:S05]  /*12740*/  FFMA.FTZ R4, R22, c[0x0][0x2d0], -R97.reuse ;  /* 0x0000b40016047a23 */ /* 0x102fea0000010861 */
[----:B------:R1:W2:Y:S02]  /*12750*/  MUFU.EX2 R95, R4 ;  /* 0x00000004005f7308 */ /* 0x0002a40000000800 */
[--C-:B-1----:R-:W-:Y:S01]  /*12760*/  FFMA.FTZ R4, R23, c[0x0][0x2d0], -R97.reuse ;  /* 0x0000b40017047a23 */ /* 0x102fe20000010861 */
[----:B--2---:R-:W-:Y:S01]  /*12770*/  MOV R110, R95 ;  /* 0x0000005f006e7202 */ /* 0x004fe20000000f00 */
[----:B------:R-:W1:Y:S06]  /*12780*/  LDSM.16.MT88.4 R20, [R209+0x100] ;  /* 0x00010000d114783b */ /* 0x000e6c0000004200 */
[----:B------:R2:W3:Y:S02]  /*12790*/  MUFU.EX2 R31, R4 ;  /* 0x00000004001f7308 */ /* 0x0004e40000000800 */
[----:B--2---:R-:W-:Y:S01]  /*127a0*/  FFMA.FTZ R4, R33, c[0x0][0x2d0], -R96 ;  /* 0x0000b40021047a23 */ /* 0x004fe20000010860 */
[----:B---3--:R-:W-:Y:S07]  /*127b0*/  MOV R130, R31 ;  /* 0x0000001f00827202 */ /* 0x008fee0000000f00 */
[----:B------:R2:W3:Y:S01]  /*127c0*/  MUFU.EX2 R33, R24 ;  /* 0x0000001800217308 */ /* 0x0004e20000000800 */
[----:B------:R-:W-:Y:S01]  /*127d0*/  FMUL.FTZ R31, R0, R131 ;  /* 0x00000083001f7220 */ /* 0x000fe20000410000 */
[----:B------:R-:W-:Y:S01]  /*127e0*/  MOV R131, R41 ;  /* 0x0000002900837202 */ /* 0x000fe20000000f00 */
[C---:B------:R-:W-:Y:S07]  /*127f0*/  FMUL.FTZ R41, R68.reuse, R141 ;  /* 0x0000008d44297220 */ /* 0x040fee0000410000 */
[----:B------:R4:W5:Y:S01]  /*12800*/  MUFU.EX2 R49, R4 ;  /* 0x0000000400317308 */ /* 0x0009620000000800 */
[----:B--2---:R-:W-:Y:S01]  /*12810*/  FMUL.FTZ R24, R68, R124 ;  /* 0x0000007c44187220 */ /* 0x004fe20000410000 */
[----:B------:R-:W-:Y:S01]  /*12820*/  MOV R124, R40 ;  /* 0x00000028007c7202 */ /* 0x000fe20000000f00 */
[--C-:B------:R-:W-:Y:S01]  /*12830*/  FFMA.FTZ R40, R189, c[0x0][0x2d0], -R2.reuse ;  /* 0x0000b400bd287a23 */ /* 0x100fe20000010802 */
[----:B---3--:R-:W-:Y:S01]  /*12840*/  MOV R128, R33 ;  /* 0x0000002100807202 */ /* 0x008fe20000000f00 */
[----:B------:R-:W-:Y:S05]  /*12850*/  FMUL.FTZ R33, R73, R133 ;  /* 0x0000008549217220 */ /* 0x000fea0000410000 */
[----:B------:R2:W-:Y:S01]  /*12860*/  MUFU.EX2 R115, R40 ;  /* 0x0000002800737308 */ /* 0x0005e20000000800 */
[--C-:B----4-:R-:W-:Y:S01]  /*12870*/  FFMA.FTZ R4, R34, c[0x0][0x2d0], -R97.reuse ;  /* 0x0000b40022047a23 */ /* 0x110fe20000010861 */
[----:B-----5:R-:W-:Y:S01]  /*12880*/  MOV R148, R49 ;  /* 0x0000003100947202 */ /* 0x020fe20000000f00 */
[----:B------:R-:W-:Y:S02]  /*12890*/  FMUL.FTZ R34, R69, R134 ;  /* 0x0000008645227220 */ /* 0x000fe40000410000 */
[----:B------:R-:W-:Y:S05]  /*128a0*/  FMUL.FTZ R49, R73, R149 ;  /* 0x0000009549317220 */ /* 0x000fea0000410000 */
[----:B------:R3:W-:Y:S01]  /*128b0*/  MUFU.EX2 R100, R4 ;  /* 0x0000000400647308 */ /* 0x0007e20000000800 */
[C---:B--2---:R-:W-:Y:S02]  /*128c0*/  FMUL.FTZ R40, R68.reuse, R140 ;  /* 0x0000008c44287220 */ /* 0x044fe40000410000 */
[--C-:B---3--:R-:W-:Y:S02]  /*128d0*/  FFMA.FTZ R4, R35, c[0x0][0x2d0], -R97.reuse ;  /* 0x0000b40023047a23 */ /* 0x108fe40000010861 */
[----:B------:R-:W-:Y:S05]  /*128e0*/  FMUL.FTZ R35, R69, R135 ;  /* 0x0000008745237220 */ /* 0x000fea0000410000 */
[----:B------:R2:W3:Y:S02]  /*128f0*/  MUFU.EX2 R92, R4 ;  /* 0x00000004005c7308 */ /* 0x0004e40000000800 */
[----:B--2---:R-:W-:Y:S01]  /*12900*/  FMUL.FTZ R4, R73, R104 ;  /* 0x0000006849047220 */ /* 0x004fe20000410000 */
[----:B------:R-:W-:Y:S01]  /*12910*/  MOV R104, R13 ;  /* 0x0000000d00687202 */ /* 0x000fe20000000f00 */
[----:B------:R-:W-:Y:S01]  /*12920*/  FMUL.FTZ R13, R68, R113 ;  /* 0x00000071440d7220 */ /* 0x000fe20000410000 */
[----:B------:R-:W-:Y:S02]  /*12930*/  MOV R113, R87 ;  /* 0x0000005700717202 */ /* 0x000fe40000000f00 */
[----:B------:R-:W2:Y:S01]  /*12940*/  LDSM.16.MT88.4 R84, [R209+0x900] ;  /* 0x00090000d154783b */ /* 0x000ea20000004200 */
[----:B------:R-:W-:Y:S01]  /*12950*/  F2FP.PACK_AB R67, R104, R108 ;  /* 0x0000006c6843723e */ /* 0x000fe200000000ff */
[-C--:B-1----:R-:W-:Y:S08]  /*12960*/  HMMA.16816.F32 R4, R76, R20.reuse, R4 ;  /* 0x000000144c04723c */ /* 0x082ff00000001804 */
[C---:B------:R-:W-:Y:S07]  /*12970*/  HMMA.16816.F32 R8, R64.reuse, R20, R8 ;  /* 0x000000144008723c */ /* 0x040fee0000001808 */
[----:B------:R-:W-:Y:S01]  /*12980*/  FFMA.FTZ R20, R26, c[0x0][0x2d0], -R2 ;  /* 0x0000b4001a147a23 */ /* 0x000fe20000010802 */
[-C--:B------:R-:W-:Y:S03]  /*12990*/  HMMA.16816.F32 R12, R64, R22.reuse, R12 ;  /* 0x00000016400c723c */ /* 0x080fe6000000180c */
[----:B------:R1:W4:Y:S01]  /*129a0*/  MUFU.EX2 R93, R20 ;  /* 0x00000014005d7308 */ /* 0x0003220000000800 */
[----:B------:R-:W-:Y:S01]  /*129b0*/  FMUL.FTZ R26, R0, R126 ;  /* 0x0000007e001a7220 */ /* 0x000fe20000410000 */
[----:B---3--:R-:W-:Y:S01]  /*129c0*/  MOV R126, R92 ;  /* 0x0000005c007e7202 */ /* 0x008fe20000000f00 */
[----:B------:R-:W-:Y:S02]  /*129d0*/  FFMA.FTZ R92, R199, c[0x0][0x2d0], -R98 ;  /* 0x0000b400c75c7a23 */ /* 0x000fe40000010862 */
[C---:B------:R-:W-:Y:S04]  /*129e0*/  HMMA.16816.F32 R16, R76.reuse, R22, R16 ;  /* 0x000000164c10723c */ /* 0x040fe80000001810 */
[----:B------:R-:W-:Y:S03]  /*129f0*/  FMUL.FTZ R21, R73, R121 ;  /* 0x0000007949157220 */ /* 0x000fe60000410000 */
[C---:B------:R-:W-:Y:S01]  /*12a00*/  FMUL.FTZ R22, R69.reuse, R122 ;  /* 0x0000007a45167220 */ /* 0x040fe20000410000 */
[----:B------:R-:W-:Y:S01]  /*12a10*/  MOV R122, R94 ;  /* 0x0000005e007a7202 */ /* 0x000fe20000000f00 */
[----:B------:R-:W-:Y:S03]  /*12a20*/  FMUL.FTZ R23, R69, R123 ;  /* 0x0000007b45177220 */ /* 0x000fe60000410000 */
[----:B-1----:R-:W-:Y:S01]  /*12a30*/  FMUL.FTZ R20, R73, R120 ;  /* 0x0000007849147220 */ /* 0x002fe20000410000 */
[----:B----4-:R-:W-:Y:S01]  /*12a40*/  MOV R123, R93 ;  /* 0x0000005d007b7202 */ /* 0x010fe20000000f00 */
[----:B------:R1:W-:Y:S05]  /*12a50*/  MUFU.EX2 R120, R60 ;  /* 0x0000003c00787308 */ /* 0x0003ea0000000800 */
[-C--:B------:R-:W-:Y:S08]  /*12a60*/  HMMA.16816.F32 R20, R76, R36.reuse, R20 ;  /* 0x000000244c14723c */ /* 0x080ff00000001814 */
[C---:B------:R-:W-:Y:S07]  /*12a70*/  HMMA.16816.F32 R24, R64.reuse, R36, R24 ;  /* 0x000000244018723c */ /* 0x040fee0000001818 */
[----:B------:R-:W-:Y:S01]  /*12a80*/  FFMA.FTZ R36, R187, c[0x0][0x2d0], -R2 ;  /* 0x0000b400bb247a23 */ /* 0x000fe20000010802 */
[-C--:B------:R-:W-:Y:S03]  /*12a90*/  HMMA.16816.F32 R28, R64, R38.reuse, R28 ;  /* 0x00000026401c723c */ /* 0x080fe6000000181c */
[----:B------:R3:W4:Y:S01]  /*12aa0*/  MUFU.EX2 R50, R36 ;  /* 0x0000002400327308 */ /* 0x0007220000000800 */
[----:B-1----:R-:W-:Y:S02]  /*12ab0*/  FMUL.FTZ R60, R68, R160 ;  /* 0x000000a0443c7220 */ /* 0x002fe40000410000 */
[----:B------:R-:W5:Y:S01]  /*12ac0*/  LDL.LU R160, [R1+0x14] ;  /* 0x0000140001a07983 */ /* 0x000f620000300800 */
[----:B------:R-:W-:Y:S01]  /*12ad0*/  FMUL.FTZ R37, R73, R137 ;  /* 0x0000008949257220 */ /* 0x000fe20000410000 */
[C---:B------:R-:W-:Y:S05]  /*12ae0*/  HMMA.16816.F32 R32, R76.reuse, R38, R32 ;  /* 0x000000264c20723c */ /* 0x040fea0000001820 */
[----:B------:R1:W-:Y:S02]  /*12af0*/  MUFU.EX2 R137, R92 ;  /* 0x0000005c00897308 */ /* 0x0003e40000000800 */
[C---:B------:R-:W-:Y:S02]  /*12b00*/  FMUL.FTZ R38, R69.reuse, R138 ;  /* 0x0000008a45267220 */ /* 0x040fe40000410000 */
[----:B------:R-:W-:Y:S06]  /*12b10*/  FMUL.FTZ R39, R69, R139 ;  /* 0x0000008b45277220 */ /* 0x000fec0000410000 */
[----:B------:R2:W-:Y:S01]  /*12b20*/  MUFU.EX2 R138, R56 ;  /* 0x00000038008a7308 */ /* 0x0005e20000000800 */
[----:B---3--:R-:W-:Y:S01]  /*12b30*/  FMUL.FTZ R36, R73, R136 ;  /* 0x0000008849247220 */ /* 0x008fe20000410000 */
[----:B----4-:R-:W-:Y:S01]  /*12b40*/  MOV R149, R50 ;  /* 0x0000003200957202 */ /* 0x010fe20000000f00 */
[C---:B------:R-:W-:Y:S01]  /*12b50*/  FMUL.FTZ R50, R69.reuse, R150 ;  /* 0x0000009645327220 */ /* 0x040fe20000410000 */
[----:B------:R-:W-:Y:S01]  /*12b60*/  MOV R150, R51 ;  /* 0x0000003300967202 */ /* 0x000fe20000000f00 */
[----:B------:R-:W-:Y:S01]  /*12b70*/  FMUL.FTZ R51, R69, R151 ;  /* 0x0000009745337220 */ /* 0x000fe20000410000 */
[----:B------:R-:W-:Y:S02]  /*12b80*/  MOV R151, R100 ;  /* 0x0000006400977202 */ /* 0x000fe40000000f00 */
[-C--:B------:R-:W-:Y:S01]  /*12b90*/  HMMA.16816.F32 R36, R76, R52.reuse, R36 ;  /* 0x000000344c24723c */ /* 0x080fe20000001824 */
[----:B-1----:R-:W1:Y:S02]  /*12ba0*/  LDSM.16.MT88.4 R92, [R210+0x900] ;  /* 0x00090000d25c783b */ /* 0x002e640000004200 */
[----:B------:R-:W-:Y:S01]  /*12bb0*/  MOV R100, R62 ;  /* 0x0000003e00647202 */ /* 0x000fe20000000f00 */
[----:B------:R-:W-:Y:S04]  /*12bc0*/  FMUL.FTZ R62, R0, R162 ;  /* 0x000000a2003e7220 */ /* 0x000fe80000410000 */
[C---:B------:R-:W-:Y:S04]  /*12bd0*/  HMMA.16816.F32 R40, R64.reuse, R52, R40 ;  /* 0x000000344028723c */ /* 0x040fe80000001828 */
[----:B--2---:R-:W-:Y:S03]  /*12be0*/  FMUL.FTZ R56, R68, R156 ;  /* 0x0000009c44387220 */ /* 0x004fe60000410000 */
[--C-:B------:R-:W-:Y:S01]  /*12bf0*/  FFMA.FTZ R52, R192, c[0x0][0x2d0], -R97.reuse ;  /* 0x0000b400c0347a23 */ /* 0x100fe20000010861 */
[-C--:B------:R-:W-:Y:S03]  /*12c00*/  HMMA.16816.F32 R44, R64, R54.reuse, R44 ;  /* 0x00000036402c723c */ /* 0x080fe6000000182c */
[----:B------:R2:W-:Y:S01]  /*12c10*/  MUFU.EX2 R139, R52 ;  /* 0x00000034008b7308 */ /* 0x0005e20000000800 */
[----:B------:R-:W-:Y:S04]  /*12c20*/  FMUL.FTZ R53, R73, R153 ;  /* 0x0000009949357220 */ /* 0x000fe80000410000 */
[C---:B------:R-:W-:Y:S07]  /*12c30*/  HMMA.16816.F32 R48, R76.reuse, R54, R48 ;  /* 0x000000364c30723c */ /* 0x040fee0000001830 */
[C---:B------:R-:W-:Y:S02]  /*12c40*/  FMUL.FTZ R54, R69.reuse, R154 ;  /* 0x0000009a45367220 */ /* 0x040fe40000410000 */
[----:B------:R-:W-:Y:S03]  /*12c50*/  FMUL.FTZ R55, R69, R155 ;  /* 0x0000009b45377220 */ /* 0x000fe60000410000 */
[----:B--2---:R-:W-:Y:S07]  /*12c60*/  FMUL.FTZ R52, R73, R152 ;  /* 0x0000009849347220 */ /* 0x004fee0000410000 */
[-C--:B------:R-:W-:Y:S08]  /*12c70*/  HMMA.16816.F32 R52, R76, R80.reuse, R52 ;  /* 0x000000504c34723c */ /* 0x080ff00000001834 */
[C---:B------:R-:W-:Y:S07]  /*12c80*/  HMMA.16816.F32 R56, R64.reuse, R80, R56 ;  /* 0x000000504038723c */ /* 0x040fee0000001838 */
[----:B------:R-:W-:Y:S01]  /*12c90*/  FFMA.FTZ R80, R191, c[0x0][0x2d0], -R96 ;  /* 0x0000b400bf507a23 */ /* 0x000fe20000010860 */
[-C--:B------:R-:W-:Y:S03]  /*12ca0*/  HMMA.16816.F32 R60, R64, R82.reuse, R60 ;  /* 0x00000052403c723c */ /* 0x080fe6000000183c */
[----:B------:R2:W3:Y:S01]  /*12cb0*/  MUFU.EX2 R132, R80 ;  /* 0x0000005000847308 */ /* 0x0004e20000000800 */
[----:B------:R-:W-:Y:S03]  /*12cc0*/  F2FP.PACK_AB R81, R128, R123 ;  /* 0x0000007b8051723e */ /* 0x000fe600000000ff */
[C---:B------:R-:W-:Y:S02]  /*12cd0*/  FMUL.FTZ R64, R73.reuse, R164 ;  /* 0x000000a449407220 */ /* 0x040fe40000410000 */
[----:B------:R-:W-:Y:S03]  /*12ce0*/  FMUL.FTZ R65, R73, R165 ;  /* 0x000000a549417220 */ /* 0x000fe60000410000 */
[C---:B------:R-:W-:Y:S02]  /*12cf0*/  FMUL.FTZ R66, R69.reuse, R166 ;  /* 0x000000a645427220 */ /* 0x040fe40000410000 */
[----:B------:R-:W-:Y:S07]  /*12d00*/  FMUL.FTZ R67, R69, R167 ;  /* 0x000000a745437220 */ /* 0x000fee0000410000 */
[----:B------:R-:W-:Y:S04]  /*12d10*/  HMMA.16816.F32 R64, R76, R82, R64 ;  /* 0x000000524c40723c */ /* 0x000fe80000001840 */
[--C-:B--2---:R-:W-:Y:S03]  /*12d20*/  FFMA.FTZ R80, R193, c[0x0][0x2d0], -R97.reuse ;  /* 0x0000b400c1507a23 */ /* 0x104fe60000010861 */
[----:B------:R-:W-:Y:S02]  /*12d30*/  F2FP.PACK_AB R78, R148, R127 ;  /* 0x0000007f944e723e */ /* 0x000fe400000000ff */
[----:B------:R-:W-:Y:S01]  /*12d40*/  F2FP.PACK_AB R79, R126, R151 ;  /* 0x000000977e4f723e */ /* 0x000fe200000000ff */
[----:B------:R2:W-:Y:S02]  /*12d50*/  MUFU.EX2 R121, R80 ;  /* 0x0000005000797308 */ /* 0x0005e40000000800 */
[----:B------:R-:W-:Y:S02]  /*12d60*/  F2FP.PACK_AB R76, R131, R124 ;  /* 0x0000007c834c723e */ /* 0x000fe400000000ff */
[----:B------:R-:W-:Y:S02]  /*12d70*/  F2FP.PACK_AB R77, R130, R110 ;  /* 0x0000006e824d723e */ /* 0x000fe400000000ff */
[----:B------:R-:W-:Y:S02]  /*12d80*/  F2FP.PACK_AB R82, R125, R150 ;  /* 0x000000967d52723e */ /* 0x000fe400000000ff */
[----:B------:R-:W-:Y:S03]  /*12d90*/  F2FP.PACK_AB R83, R115, R149 ;  /* 0x000000957353723e */ /* 0x000fe600000000ff */
[-C--:B------:R-:W-:Y:S03]  /*12da0*/  HMMA.16816.F32 R4, R76, R84.reuse, R4 ;  /* 0x000000544c04723c */ /* 0x080fe60000001804 */
[--C-:B--2---:R-:W-:Y:S04]  /*12db0*/  FFMA.FTZ R80, R195, c[0x0][0x2d0], -R97.reuse ;  /* 0x0000b400c3507a23 */ /* 0x104fe80000010861 */
[----:B------:R2:W4:Y:S02]  /*12dc0*/  MUFU.EX2 R133, R80 ;  /* 0x0000005000857308 */ /* 0x0005240000000800 */
[----:B--2---:R-:W-:Y:S07]  /*12dd0*/  F2FP.PACK_AB R80, R129, R122 ;  /* 0x0000007a8150723e */ /* 0x004fee00000000ff */
[C---:B------:R-:W-:Y:S07]  /*12de0*/  HMMA.16816.F32 R8, R80.reuse, R84, R8 ;  /* 0x000000545008723c */ /* 0x040fee0000001808 */
[----:B------:R-:W-:Y:S01]  /*12df0*/  FFMA.FTZ R84, R198, c[0x0][0x2d0], -R98 ;  /* 0x0000b400c6547a23 */ /* 0x000fe20000010862 */
[-C--:B------:R-:W-:Y:S03]  /*12e00*/  HMMA.16816.F32 R12, R80, R86.reuse, R12 ;  /* 0x00000056500c723c */ /* 0x080fe6000000180c */
[----:B------:R2:W-:Y:S05]  /*12e10*/  MUFU.EX2 R143, R84 ;  /* 0x00000054008f7308 */ /* 0x0005ea0000000800 */
[C---:B------:R-:W-:Y:S08]  /*12e20*/  HMMA.16816.F32 R16, R76.reuse, R86, R16 ;  /* 0x000000564c10723c */ /* 0x040ff00000001810 */
[-C--:B------:R-:W-:Y:S08]  /*12e30*/  HMMA.16816.F32 R20, R76, R88.reuse, R20 ;  /* 0x000000584c14723c */ /* 0x080ff00000001814 */
[C---:B------:R-:W-:Y:S04]  /*12e40*/  HMMA.16816.F32 R24, R80.reuse, R88, R24 ;  /* 0x000000585018723c */ /* 0x040fe80000001818 */
[----:B--2---:R-:W-:Y:S03]  /*12e50*/  FFMA.FTZ R84, R203, c[0x0][0x2d0], -R2 ;  /* 0x0000b400cb547a23 */ /* 0x004fe60000010802 */
[----:B------:R-:W-:Y:S01]  /*12e60*/  FFMA.FTZ R88, R206, c[0x0][0x2d0], -R98 ;  /* 0x0000b400ce587a23 */ /* 0x000fe20000010862 */
[-C--:B------:R-:W-:Y:S01]  /*12e70*/  HMMA.16816.F32 R28, R80, R90.reuse, R28 ;  /* 0x0000005a501c723c */ /* 0x080fe2000000181c */
[----:B------:R2:W-:Y:S03]  /*12e80*/  MUFU.EX2 R136, R84 ;  /* 0x0000005400887308 */ /* 0x0005e60000000800 */
[----:B---3--:R-:W-:Y:S02]  /*12e90*/  MOV R206, R132 ;  /* 0x0000008400ce7202 */ /* 0x008fe40000000f00 */
[----:B------:R-:W-:Y:S02]  /*12ea0*/  MOV R132, R100 ;  /* 0x0000006400847202 */ /* 0x000fe40000000f00 */
[C---:B------:R-:W-:Y:S03]  /*12eb0*/  HMMA.16816.F32 R32, R76.reuse, R90, R32 ;  /* 0x0000005a4c20723c */ /* 0x040fe60000001820 */
[----:B------:R3:W-:Y:S05]  /*12ec0*/  MUFU.EX2 R203, R88 ;  /* 0x0000005800cb7308 */ /* 0x0007ea0000000800 */
[-C--:B-1----:R-:W-:Y:S08]  /*12ed0*/  HMMA.16816.F32 R36, R76, R92.reuse, R36 ;  /* 0x0000005c4c24723c */ /* 0x082ff00000001824 */
[C---:B------:R-:W-:Y:S04]  /*12ee0*/  HMMA.16816.F32 R40, R80.reuse, R92, R40 ;  /* 0x0000005c5028723c */ /* 0x040fe80000001828 */
[--C-:B--2---:R-:W-:Y:S01]  /*12ef0*/  FFMA.FTZ R84, R205, c[0x0][0x2d0], -R2.reuse ;  /* 0x0000b400cd547a23 */ /* 0x104fe20000010802 */
[----:B----4-:R-:W-:Y:S02]  /*12f00*/  MOV R205, R133 ;  /* 0x0000008500cd7202 */ /* 0x010fe40000000f00 */
[--C-:B------:R-:W-:Y:S01]  /*12f10*/  FFMA.FTZ R92, R230, c[0x0][0x2d0], -R97.reuse ;  /* 0x0000b400e65c7a23 */ /* 0x100fe20000010861 */
[-C--:B------:R-:W-:Y:S01]  /*12f20*/  HMMA.16816.F32 R44, R80, R94.reuse, R44 ;  /* 0x0000005e502c723c */ /* 0x080fe2000000182c */
[----:B------:R1:W2:Y:S03]  /*12f30*/  MUFU.EX2 R142, R84 ;  /* 0x00000054008e7308 */ /* 0x0002a60000000800 */
[----:B---3--:R-:W-:Y:S01]  /*12f40*/  FFMA.FTZ R88, R229, c[0x0][0x2d0], -R2 ;  /* 0x0000b400e5587a23 */ /* 0x008fe20000010802 */
[----:B------:R-:W-:Y:S02]  /*12f50*/  MOV R229, R121 ;  /* 0x0000007900e57202 */ /* 0x000fe40000000f00 */
[----:B------:R-:W-:Y:S01]  /*12f60*/  MOV R121, R101 ;  /* 0x0000006500797202 */ /* 0x000fe20000000f00 */
[C---:B------:R-:W-:Y:S03]  /*12f70*/  HMMA.16816.F32 R48, R76.reuse, R94, R48 ;  /* 0x0000005e4c30723c */ /* 0x040fe60000001830 */
[----:B------:R3:W-:Y:S01]  /*12f80*/  MUFU.EX2 R140, R88 ;  /* 0x00000058008c7308 */ /* 0x0007e20000000800 */
[----:B------:R-:W-:Y:S02]  /*12f90*/  MOV R230, R118 ;  /* 0x0000007600e67202 */ /* 0x000fe40000000f00 */
[----:B------:R-:W-:Y:S07]  /*12fa0*/  MOV R118, R185 ;  /* 0x000000b900767202 */ /* 0x000fee0000000f00 */
[----:B------:R4:W-:Y:S01]  /*12fb0*/  MUFU.EX2 R146, R92 ;  /* 0x0000005c00927308 */ /* 0x0009e20000000800 */
[----:B-1----:R-:W-:Y:S09]  /*12fc0*/  FFMA.FTZ R84, R202, c[0x0][0x2d0], -R98 ;  /* 0x0000b400ca547a23 */ /* 0x002ff20000010862 */
[----:B------:R1:W1:Y:S01]  /*12fd0*/  MUFU.EX2 R141, R84 ;  /* 0x00000054008d7308 */ /* 0x0002620000000800 */
[----:B---3--:R-:W-:Y:S01]  /*12fe0*/  FFMA.FTZ R88, R231, c[0x0][0x2d0], -R2 ;  /* 0x0000b400e7587a23 */ /* 0x008fe20000010802 */
[----:B------:R-:W-:Y:S02]  /*12ff0*/  MOV R231, R120 ;  /* 0x0000007800e77202 */ /* 0x000fe40000000f00 */
[----:B------:R-:W-:Y:S06]  /*13000*/  MOV R120, R103 ;  /* 0x0000006700787202 */ /* 0x000fec0000000f00 */
[----:B------:R3:W2:Y:S01]  /*13010*/  MUFU.EX2 R202, R88 ;  /* 0x0000005800ca7308 */ /* 0x0006a20000000800 */
[--C-:B----4-:R-:W-:Y:S01]  /*13020*/  FFMA.FTZ R92, R232, c[0x0][0x2d0], -R97.reuse ;  /* 0x0000b400e85c7a23 */ /* 0x110fe20000010861 */
[----:B------:R-:W-:Y:S08]  /*13030*/  MOV R232, R115 ;  /* 0x0000007300e87202 */ /* 0x000ff00000000f00 */
[----:B------:R4:W-:Y:S01]  /*13040*/  MUFU.EX2 R199, R92 ;  /* 0x0000005c00c77308 */ /* 0x0009e20000000800 */
[----:B-1----:R-:W1:Y:S01]  /*13050*/  LDSM.16.MT88.4 R84, [R211+0x900] ;  /* 0x00090000d354783b */ /* 0x002e620000004200 */
[--C-:B---3--:R-:W-:Y:S08]  /*13060*/  FFMA.FTZ R88, R201, c[0x0][0x2d0], -R96.reuse ;  /* 0x0000b400c9587a23 */ /* 0x108ff00000010860 */
[----:B------:R3:W-:Y:S01]  /*13070*/  MUFU.EX2 R147, R88 ;  /* 0x0000005800937308 */ /* 0x0007e20000000800 */
[----:B----4-:R-:W-:Y:S01]  /*13080*/  FFMA.FTZ R92, R207, c[0x0][0x2d0], -R97 ;  /* 0x0000b400cf5c7a23 */ /* 0x010fe20000010861 */
[----:B------:R-:W-:Y:S02]  /*13090*/  MOV R207, R126 ;  /* 0x0000007e00cf7202 */ /* 0x000fe40000000f00 */
[----:B------:R-:W4:Y:S01]  /*130a0*/  LDL.LU R126, [R1+0x18] ;  /* 0x00001800017e7983 */ /* 0x000f220000300800 */
[--C-:B---3--:R-:W-:Y:S01]  /*130b0*/  FFMA.FTZ R88, R204, c[0x0][0x2d0], -R96.reuse ;  /* 0x0000b400cc587a23 */ /* 0x108fe20000010860 */
[----:B------:R-:W-:Y:S01]  /*130c0*/  MOV R204, R119 ;  /* 0x0000007700cc7202 */ /* 0x000fe20000000f00 */
[-C--:B-1----:R-:W-:Y:S03]  /*130d0*/  HMMA.16816.F32 R52, R76, R84.reuse, R52 ;  /* 0x000000544c34723c */ /* 0x082fe60000001834 */
[----:B------:R1:W-:Y:S01]  /*130e0*/  MUFU.EX2 R201, R88 ;  /* 0x0000005800c97308 */ /* 0x0003e20000000800 */
[----:B------:R-:W-:Y:S04]  /*130f0*/  MOV R119, R168 ;  /* 0x000000a800777202 */ /* 0x000fe80000000f00 */
[----:B------:R-:W-:Y:S01]  /*13100*/  MOV R161, R119 ;  /* 0x0000007700a17202 */ /* 0x000fe20000000f00 */
[C---:B------:R-:W-:Y:S04]  /*13110*/  HMMA.16816.F32 R56, R80.reuse, R84, R56 ;  /* 0x000000545038723c */ /* 0x040fe80000001838 */
[----:B-----5:R-:W-:Y:S03]  /*13120*/  FFMA.FTZ R73, R73, R160, R161 ;  /* 0x000000a049497223 */ /* 0x020fe600000100a1 */
[--C-:B------:R-:W-:Y:S01]  /*13130*/  FFMA.FTZ R84, R197, c[0x0][0x2d0], -R96.reuse ;  /* 0x0000b400c5547a23 */ /* 0x100fe20000010860 */
[-C--:B------:R-:W-:Y:S03]  /*13140*/  HMMA.16816.F32 R60, R80, R86.reuse, R60 ;  /* 0x00000056503c723c */ /* 0x080fe6000000183c */
[----:B------:R3:W-:Y:S04]  /*13150*/  MUFU.EX2 R198, R84 ;  /* 0x0000005400c67308 */ /* 0x0007e80000000800 */
[----:B------:R-:W-:Y:S01]  /*13160*/  FFMA.FTZ R80, R196, c[0x0][0x2d0], -R96 ;  /* 0x0000b400c4507a23 */ /* 0x000fe20000010860 */
[----:B------:R-:W-:Y:S01]  /*13170*/  HMMA.16816.F32 R64, R76, R86, R64 ;  /* 0x000000564c40723c */ /* 0x000fe20000001840 */
[----:B-1----:R-:W1:Y:S03]  /*13180*/  LDSM.16.MT88.4 R88, [R209+0x1100] ;  /* 0x00110000d158783b */ /* 0x002e660000004200 */
[----:B--2---:R-:W-:Y:S01]  /*13190*/  F2FP.PACK_AB R81, R142, R136 ;  /* 0x000000888e51723e */ /* 0x004fe200000000ff */
[----:B------:R2:W-:Y:S01]  /*131a0*/  MUFU.EX2 R197, R80 ;  /* 0x0000005000c57308 */ /* 0x0005e20000000800 */
[----:B------:R-:W-:Y:S02]  /*131b0*/  F2FP.PACK_AB R82, R203, R141 ;  /* 0x0000008dcb52723e */ /* 0x000fe400000000ff */
[----:B------:R-:W-:Y:S04]  /*131c0*/  F2FP.PACK_AB R76, R204, R230 ;  /* 0x000000e6cc4c723e */ /* 0x000fe800000000ff */
[----:B------:R-:W-:Y:S02]  /*131d0*/  F2FP.PACK_AB R77, R138, R139 ;  /* 0x0000008b8a4d723e */ /* 0x000fe400000000ff */
[----:B------:R-:W-:Y:S01]  /*131e0*/  F2FP.PACK_AB R78, R206, R231 ;  /* 0x000000e7ce4e723e */ /* 0x000fe200000000ff */
[----:B------:R5:W-:Y:S01]  /*131f0*/  MUFU.EX2 R196, R92 ;  /* 0x0000005c00c47308 */ /* 0x000be20000000800 */
[----:B------:R-:W-:Y:S02]  /*13200*/  F2FP.PACK_AB R79, R205, R229 ;  /* 0x000000e5cd4f723e */ /* 0x000fe400000000ff */
[----:B------:R-:W-:Y:S01]  /*13210*/  F2FP.PACK_AB R83, R202, R140 ;  /* 0x0000008cca53723e */ /* 0x000fe200000000ff */
[----:B---3--:R-:W3:Y:S01]  /*13220*/  LDSM.16.MT88.4 R84, [R212+0x1100] ;  /* 0x00110000d454783b */ /* 0x008ee20000004200 */
[--C-:B--2---:R-:W-:Y:S01]  /*13230*/  FFMA.FTZ R80, R200, c[0x0][0x2d0], -R97.reuse ;  /* 0x0000b400c8507a23 */ /* 0x104fe20000010861 */
[----:B------:R-:W-:Y:S04]  /*13240*/  MOV R200, R125 ;  /* 0x0000007d00c87202 */ /* 0x000fe80000000f00 */
[----:B------:R2:W-:Y:S02]  /*13250*/  MUFU.EX2 R195, R80 ;  /* 0x0000005000c37308 */ /* 0x0005e40000000800 */
[----:B-----5:R-:W5:Y:S01]  /*13260*/  LDSM.16.MT88.4 R92, [R210+0x1100] ;  /* 0x00110000d25c783b */ /* 0x020f620000004200 */
[-C--:B-1----:R-:W-:Y:S03]  /*13270*/  HMMA.16816.F32 R4, R76, R88.reuse, R4 ;  /* 0x000000584c04723c */ /* 0x082fe60000001804 */
[----:B--2---:R-:W-:Y:S07]  /*13280*/  F2FP.PACK_AB R80, R143, R137 ;  /* 0x000000898f50723e */ /* 0x004fee00000000ff */
[C---:B------:R-:W-:Y:S07]  /*13290*/  HMMA.16816.F32 R8, R80.reuse, R88, R8 ;  /* 0x000000585008723c */ /* 0x040fee0000001808 */
[--C-:B------:R-:W-:Y:S01]  /*132a0*/  FFMA.FTZ R88, R235, c[0x0][0x2d0], -R98.reuse ;  /* 0x0000b400eb587a23 */ /* 0x100fe20000010862 */
[-C--:B------:R-:W-:Y:S03]  /*132b0*/  HMMA.16816.F32 R12, R80, R90.reuse, R12 ;  /* 0x0000005a500c723c */ /* 0x080fe6000000180c */
[----:B------:R1:W-:Y:S01]  /*132c0*/  MUFU.EX2 R145, R88 ;  /* 0x0000005800917308 */ /* 0x0003e20000000800 */
[----:B------:R-:W-:Y:S02]  /*132d0*/  MOV R235, R127 ;  /* 0x0000007f00eb7202 */ /* 0x000fe40000000f00 */
[----:B------:R-:W-:Y:S02]  /*132e0*/  MOV R127, R120 ;  /* 0x00000078007f7202 */ /* 0x000fe40000000f00 */
[C---:B------:R-:W-:Y:S04]  /*132f0*/  HMMA.16816.F32 R16, R76.reuse, R90, R16 ;  /* 0x0000005a4c10723c */ /* 0x040fe80000001810 */
[----:B------:R-:W-:Y:S04]  /*13300*/  MOV R120, R116 ;  /* 0x0000007400787202 */ /* 0x000fe80000000f00 */
[-C--:B---3--:R-:W-:Y:S08]  /*13310*/  HMMA.16816.F32 R20, R76, R84.reuse, R20 ;  /* 0x000000544c14723c */ /* 0x088ff00000001814 */
[C---:B------:R-:W-:Y:S04]  /*13320*/  HMMA.16816.F32 R24, R80.reuse, R84, R24 ;  /* 0x000000545018723c */ /* 0x040fe80000001818 */
[--C-:B-1----:R-:W-:Y:S01]  /*13330*/  FFMA.FTZ R88, R237, c[0x0][0x2d0], -R98.reuse ;  /* 0x0000b400ed587a23 */ /* 0x102fe20000010862 */
[----:B------:R-:W-:Y:S02]  /*13340*/  MOV R237, R121 ;  /* 0x0000007900ed7202 */ /* 0x000fe40000000f00 */
[----:B------:R-:W-:Y:S01]  /*13350*/  FFMA.FTZ R84, R241, c[0x0][0x2d0], -R98 ;  /* 0x0000b400f1547a23 */ /* 0x000fe20000010862 */
[-C--:B------:R-:W-:Y:S01]  /*13360*/  HMMA.16816.F32 R28, R80, R86.reuse, R28 ;  /* 0x00000056501c723c */ /* 0x080fe2000000181c */
[----:B------:R1:W-:Y:S03]  /*13370*/  MUFU.EX2 R194, R88 ;  /* 0x0000005800c27308 */ /* 0x0003e60000000800 */
[----:B------:R-:W-:Y:S02]  /*13380*/  MOV R241, R235 ;  /* 0x000000eb00f17202 */ /* 0x000fe40000000f00 */
[----:B------:R-:W-:Y:S02]  /*13390*/  MOV R235, R148 ;  /* 0x0000009400eb7202 */ /* 0x000fe40000000f00 */
[C---:B------:R-:W-:Y:S03]  /*133a0*/  HMMA.16816.F32 R32, R76.reuse, R86, R32 ;  /* 0x000000564c20723c */ /* 0x040fe60000001820 */
[----:B------:R2:W-:Y:S05]  /*133b0*/  MUFU.EX2 R191, R84 ;  /* 0x0000005400bf7308 */ /* 0x0005ea0000000800 */
[-C--:B-----5:R-:W-:Y:S08]  /*133c0*/  HMMA.16816.F32 R36, R76, R92.reuse, R36 ;  /* 0x0000005c4c24723c */ /* 0x0a0ff00000001824 */
[C---:B------:R-:W-:Y:S04]  /*133d0*/  HMMA.16816.F32 R40, R80.reuse, R92, R40 ;  /* 0x0000005c5028723c */ /* 0x040fe80000001828 */
[----:B-1----:R-:W-:Y:S01]  /*133e0*/  FFMA.FTZ R88, R239, c[0x0][0x2d0], -R2 ;  /* 0x0000b400ef587a23 */ /* 0x002fe20000010802 */
[----:B------:R-:W-:Y:S02]  /*133f0*/  MOV R239, R150 ;  /* 0x0000009600ef7202 */ /* 0x000fe40000000f00 */
[----:B------:R-:W-:Y:S01]  /*13400*/  FFMA.FTZ R92, R245, c[0x0][0x2d0], -R96 ;  /* 0x0000b400f55c7a23 */ /* 0x000fe20000010860 */
[-C--:B------:R-:W-:Y:S01]  /*13410*/  HMMA.16816.F32 R44, R80, R94.reuse, R44 ;  /* 0x0000005e502c723c */ /* 0x080fe2000000182c */
[----:B------:R1:W-:Y:S03]  /*13420*/  MUFU.EX2 R144, R88 ;  /* 0x0000005800907308 */ /* 0x0003e60000000800 */
[----:B--2---:R-:W-:Y:S01]  /*13430*/  FFMA.FTZ R84, R243, c[0x0][0x2d0], -R98 ;  /* 0x0000b400f3547a23 */ /* 0x004fe20000010862 */
[----:B------:R-:W-:Y:S02]  /*13440*/  MOV R245, R108 ;  /* 0x0000006c00f57202 */ /* 0x000fe40000000f00 */
[----:B------:R-:W-:Y:S01]  /*13450*/  MOV R243, R123 ;  /* 0x0000007b00f37202 */ /* 0x000fe20000000f00 */
[C---:B------:R-:W-:Y:S03]  /*13460*/  HMMA.16816.F32 R48, R76.reuse, R94, R48 ;  /* 0x0000005e4c30723c */ /* 0x040fe60000001830 */
[----:B------:R2:W-:Y:S01]  /*13470*/  MUFU.EX2 R192, R84 ;  /* 0x0000005400c07308 */ /* 0x0005e20000000800 */
[----:B------:R-:W-:Y:S09]  /*13480*/  MOV R123, R114 ;  /* 0x00000072007b7202 */ /* 0x000ff20000000f00 */
[----:B------:R3:W-:Y:S01]  /*13490*/  MUFU.EX2 R190, R92 ;  /* 0x0000005c00be7308 */ /* 0x0007e20000000800 */
[--C-:B-1----:R-:W-:Y:S01]  /*134a0*/  FFMA.FTZ R88, R240, c[0x0][0x2d0], -R2.reuse ;  /* 0x0000b400f0587a23 */ /* 0x102fe20000010802 */
[----:B------:R-:W-:Y:S08]  /*134b0*/  MOV R240, R151 ;  /* 0x0000009700f07202 */ /* 0x000ff00000000f00 */
[----:B------:R1:W5:Y:S01]  /*134c0*/  MUFU.EX2 R193, R88 ;  /* 0x0000005800c17308 */ /* 0x0003620000000800 */
        /* <DEDUP_REMOVED lines=8> */
[----:B--2---:R-:W-:Y:S01]  /*13550*/  FFMA.FTZ R84, R248, c[0x0][0x2d0], -R2 ;  /* 0x0000b400f8547a23 */ /* 0x004fe20000010802 */
[----:B------:R-:W-:Y:S07]  /*13560*/  MOV R248, R110 ;  /* 0x0000006e00f87202 */ /* 0x000fee0000000f00 */
[----:B------:R2:W1:Y:S01]  /*13570*/  MUFU.EX2 R154, R84 ;  /* 0x00000054009a7308 */ /* 0x0004620000000800 */
[--C-:B---3--:R-:W-:Y:S09]  /*13580*/  FFMA.FTZ R92, R242, c[0x0][0x2d0], -R97.reuse ;  /* 0x0000b400f25c7a23 */ /* 0x108ff20000010861 */
[----:B------:R3:W-:Y:S01]  /*13590*/  MUFU.EX2 R186, R92 ;  /* 0x0000005c00ba7308 */ /* 0x0007e20000000800 */
[--C-:B--2---:R-:W-:Y:S01]  /*135a0*/  FFMA.FTZ R84, R238, c[0x0][0x2d0], -R96.reuse ;  /* 0x0000b400ee547a23 */ /* 0x104fe20000010860 */
[----:B------:R-:W-:Y:S01]  /*135b0*/  MOV R238, R107 ;  /* 0x0000006b00ee7202 */ /* 0x000fe20000000f00 */
[-C--:B-1----:R-:W-:Y:S07]  /*135c0*/  HMMA.16816.F32 R52, R76, R88.reuse, R52 ;  /* 0x000000584c34723c */ /* 0x082fee0000001834 */
[----:B------:R1:W-:Y:S01]  /*135d0*/  MUFU.EX2 R153, R84 ;  /* 0x0000005400997308 */ /* 0x0003e20000000800 */
[C---:B------:R-:W-:Y:S01]  /*135e0*/  HMMA.16816.F32 R56, R80.reuse, R88, R56 ;  /* 0x000000585038723c */ /* 0x040fe20000001838 */
[----:B---3--:R-:W-:Y:S06]  /*135f0*/  LDSM.16.MT88.4 R92, [R210+0x1900] ;  /* 0x00190000d25c783b */ /* 0x008fec0000004200 */
[----:B------:R-:W-:Y:S01]  /*13600*/  FFMA.FTZ R88, R249, c[0x0][0x2d0], -R97 ;  /* 0x0000b400f9587a23 */ /* 0x000fe20000010861 */
[-C--:B------:R-:W-:Y:S03]  /*13610*/  HMMA.16816.F32 R60, R80, R90.reuse, R60 ;  /* 0x0000005a503c723c */ /* 0x080fe6000000183c */
[----:B------:R2:W-:Y:S01]  /*13620*/  MUFU.EX2 R189, R88 ;  /* 0x0000005800bd7308 */ /* 0x0005e20000000800 */
[----:B------:R-:W-:Y:S03]  /*13630*/  MOV R249, R120 ;  /* 0x0000007800f97202 */ /* 0x000fe60000000f00 */
[--C-:B------:R-:W-:Y:S01]  /*13640*/  FFMA.FTZ R80, R234, c[0x0][0x2d0], -R96.reuse ;  /* 0x0000b400ea507a23 */ /* 0x100fe20000010860 */
[----:B------:R-:W-:Y:S01]  /*13650*/  HMMA.16816.F32 R64, R76, R90, R64 ;  /* 0x0000005a4c40723c */ /* 0x000fe20000001840 */
[----:B-1----:R-:W1:Y:S03]  /*13660*/  LDSM.16.MT88.4 R84, [R209+0x1900] ;  /* 0x00190000d154783b */ /* 0x002e660000004200 */
[----:B-----5:R-:W-:Y:S01]  /*13670*/  F2FP.PACK_AB R81, R193, R144 ;  /* 0x00000090c151723e */ /* 0x020fe200000000ff */
[----:B------:R3:W-:Y:S01]  /*13680*/  MUFU.EX2 R188, R80 ;  /* 0x0000005000bc7308 */ /* 0x0007e20000000800 */
[----:B------:R-:W-:Y:S01]  /*13690*/  F2FP.PACK_AB R82, R192, R191 ;  /* 0x000000bfc052723e */ /* 0x000fe200000000ff */
[----:B----4-:R-:W-:Y:S01]  /*136a0*/  FFMA.FTZ R69, R69, R126, R127 ;  /* 0x0000007e45457223 */ /* 0x010fe2000001007f */
[----:B------:R-:W-:Y:S04]  /*136b0*/  F2FP.PACK_AB R76, R201, R147 ;  /* 0x00000093c94c723e */ /* 0x000fe800000000ff */
[----:B------:R-:W-:Y:S02]  /*136c0*/  F2FP.PACK_AB R77, R199, R146 ;  /* 0x00000092c74d723e */ /* 0x000fe400000000ff */
[----:B------:R-:W-:Y:S02]  /*136d0*/  F2FP.PACK_AB R78, R197, R198 ;  /* 0x000000c6c54e723e */ /* 0x000fe400000000ff */
[----:B------:R-:W-:Y:S02]  /*136e0*/  F2FP.PACK_AB R79, R196, R195 ;  /* 0x000000c3c44f723e */ /* 0x000fe400000000ff */
[----:B------:R-:W-:Y:S01]  /*136f0*/  F2FP.PACK_AB R83, R154, R155 ;  /* 0x0000009b9a53723e */ /* 0x000fe200000000ff */
[----:B--2---:R-:W2:Y:S01]  /*13700*/  LDSM.16.MT88.4 R88, [R212+0x1900] ;  /* 0x00190000d458783b */ /* 0x004ea20000004200 */
[----:B------:R-:W-:Y:S02]  /*13710*/  MOV R127, R106 ;  /* 0x0000006a007f7202 */ /* 0x000fe40000000f00 */
[----:B------:R-:W-:Y:S01]  /*13720*/  MOV R126, R105 ;  /* 0x00000069007e7202 */ /* 0x000fe20000000f00 */
[----:B---3--:R-:W-:Y:S04]  /*13730*/  FFMA.FTZ R80, R236, c[0x0][0x2d0], -R96 ;  /* 0x0000b400ec507a23 */ /* 0x008fe80000010860 */
[----:B------:R3:W-:Y:S01]  /*13740*/  MUFU.EX2 R187, R80 ;  /* 0x0000005000bb7308 */ /* 0x0007e20000000800 */
[-C--:B-1----:R-:W-:Y:S03]  /*13750*/  HMMA.16816.F32 R4, R76, R84.reuse, R4 ;  /* 0x000000544c04723c */ /* 0x082fe60000001804 */
[----:B---3--:R-:W-:Y:S07]  /*13760*/  F2FP.PACK_AB R80, R194, R145 ;  /* 0x00000091c250723e */ /* 0x008fee00000000ff */
[C---:B------:R-:W-:Y:S07]  /*13770*/  HMMA.16816.F32 R8, R80.reuse, R84, R8 ;  /* 0x000000545008723c */ /* 0x040fee0000001808 */
[--C-:B------:R-:W-:Y:S01]  /*13780*/  FFMA.FTZ R84, R244, c[0x0][0x2d0], -R97.reuse ;  /* 0x0000b400f4547a23 */ /* 0x100fe20000010861 */
[-C--:B------:R-:W-:Y:S03]  /*13790*/  HMMA.16816.F32 R12, R80, R86.reuse, R12 ;  /* 0x00000056500c723c */ /* 0x080fe6000000180c */
[----:B------:R1:W-:Y:S05]  /*137a0*/  MUFU.EX2 R185, R84 ;  /* 0x0000005400b97308 */ /* 0x0003ea0000000800 */
[C---:B------:R-:W-:Y:S08]  /*137b0*/  HMMA.16816.F32 R16, R76.reuse, R86, R16 ;  /* 0x000000564c10723c */ /* 0x040ff00000001810 */
[-C--:B--2---:R-:W-:Y:S08]  /*137c0*/  HMMA.16816.F32 R20, R76, R88.reuse, R20 ;  /* 0x000000584c14723c */ /* 0x084ff00000001814 */
[C---:B------:R-:W-:Y:S04]  /*137d0*/  HMMA.16816.F32 R24, R80.reuse, R88, R24 ;  /* 0x000000585018723c */ /* 0x040fe80000001818 */
[----:B-1----:R-:W-:Y:S03]  /*137e0*/  FFMA.FTZ R84, R251, c[0x0][0x2d0], -R98 ;  /* 0x0000b400fb547a23 */ /* 0x002fe60000010862 */
[----:B------:R-:W-:Y:S01]  /*137f0*/  FFMA.FTZ R88, R118, c[0x0][0x2d0], -R2 ;  /* 0x0000b40076587a23 */ /* 0x000fe20000010802 */
[-C--:B------:R-:W-:Y:S01]  /*13800*/  HMMA.16816.F32 R28, R80, R90.reuse, R28 ;  /* 0x0000005a501c723c */ /* 0x080fe2000000181c */
[----:B------:R1:W-:Y:S03]  /*13810*/  MUFU.EX2 R159, R84 ;  /* 0x00000054009f7308 */ /* 0x0003e60000000800 */
[----:B------:R-:W-:Y:S04]  /*13820*/  MOV R118, R102 ;  /* 0x0000006600767202 */ /* 0x000fe80000000f00 */
[C---:B------:R-:W-:Y:S03]  /*13830*/  HMMA.16816.F32 R32, R76.reuse, R90, R32 ;  /* 0x0000005a4c20723c */ /* 0x040fe60000001820 */
[----:B------:R2:W-:Y:S01]  /*13840*/  MUFU.EX2 R156, R88 ;  /* 0x00000058009c7308 */ /* 0x0005e20000000800 */
[----:B------:R-:W-:Y:S04]  /*13850*/  MOV R125, R118 ;  /* 0x00000076007d7202 */ /* 0x000fe80000000f00 */
[-C--:B------:R-:W-:Y:S08]  /*13860*/  HMMA.16816.F32 R36, R76, R92.reuse, R36 ;  /* 0x0000005c4c24723c */ /* 0x080ff00000001824 */
[C---:B------:R-:W-:Y:S04]  /*13870*/  HMMA.16816.F32 R40, R80.reuse, R92, R40 ;  /* 0x0000005c5028723c */ /* 0x040fe80000001828 */
[----:B-1----:R-:W-:Y:S03]  /*13880*/  FFMA.FTZ R84, R250, c[0x0][0x2d0], -R98 ;  /* 0x0000b400fa547a23 */ /* 0x002fe60000010862 */
[----:B------:R-:W-:Y:S01]  /*13890*/  FFMA.FTZ R92, R180, c[0x0][0x2d0], -R96 ;  /* 0x0000b400b45c7a23 */ /* 0x000fe20000010860 */
[-C--:B------:R-:W-:Y:S01]  /*138a0*/  HMMA.16816.F32 R44, R80, R94.reuse, R44 ;  /* 0x0000005e502c723c */ /* 0x080fe2000000182c */
[----:B------:R1:W-:Y:S03]  /*138b0*/  MUFU.EX2 R158, R84 ;  /* 0x00000054009e7308 */ /* 0x0003e60000000800 */
[----:B--2---:R-:W-:Y:S04]  /*138c0*/  FFMA.FTZ R88, R184, c[0x0][0x2d0], -R98 ;  /* 0x0000b400b8587a23 */ /* 0x004fe80000010862 */
[C---:B------:R-:W-:Y:S03]  /*138d0*/  HMMA.16816.F32 R48, R76.reuse, R94, R48 ;  /* 0x0000005e4c30723c */ /* 0x040fe60000001830 */
[----:B------:R2:W-:Y:S10]  /*138e0*/  MUFU.EX2 R184, R88 ;  /* 0x0000005800b87308 */ /* 0x0005f40000000800 */
[----:B------:R3:W-:Y:S01]  /*138f0*/  MUFU.EX2 R180, R92 ;  /* 0x0000005c00b47308 */ /* 0x0007e20000000800 */
[----:B-1----:R-:W-:Y:S09]  /*13900*/  FFMA.FTZ R84, R252, c[0x0][0x2d0], -R2 ;  /* 0x0000b400fc547a23 */ /* 0x002ff20000010802 */
[----:B------:R1:W-:Y:S01]  /*13910*/  MUFU.EX2 R157, R84 ;  /* 0x00000054009d7308 */ /* 0x0003e20000000800 */
[----:B--2---:R-:W-:Y:S09]  /*13920*/  FFMA.FTZ R88, R183, c[0x0][0x2d0], -R98 ;  /* 0x0000b400b7587a23 */ /* 0x004ff20000010862 */
[----:B------:R2:W-:Y:S01]  /*13930*/  MUFU.EX2 R183, R88 ;  /* 0x0000005800b77308 */ /* 0x0005e20000000800 */
[----:B---3--:R-:W-:Y:S09]  /*13940*/  FFMA.FTZ R92, R171, c[0x0][0x2d0], -R96 ;  /* 0x0000b400ab5c7a23 */ /* 0x008ff20000010860 */
[----:B------:R3:W4:Y:S01]  /*13950*/  MUFU.EX2 R171, R92 ;  /* 0x0000005c00ab7308 */ /* 0x0007220000000800 */
[----:B-1----:R-:W1:Y:S01]  /*13960*/  LDSM.16.MT88.4 R84, [R211+0x1900] ;  /* 0x00190000d354783b */ /* 0x002e620000004200 */
[----:B--2---:R-:W-:Y:S08]  /*13970*/  FFMA.FTZ R88, R182, c[0x0][0x2d0], -R2 ;  /* 0x0000b400b6587a23 */ /* 0x004ff00000010802 */
[----:B------:R2:W-:Y:S01]  /*13980*/  MUFU.EX2 R182, R88 ;  /* 0x0000005800b67308 */ /* 0x0005e20000000800 */
[----:B---3--:R-:W-:Y:S01]  /*13990*/  FFMA.FTZ R92, R173, c[0x0][0x2d0], -R96 ;  /* 0x0000b400ad5c7a23 */ /* 0x008fe20000010860 */
[----:B----4-:R-:W-:Y:S08]  /*139a0*/  F2FP.PACK_AB R164, R171, R180 ;  /* 0x000000b4aba4723e */ /* 0x010ff000000000ff */
[----:B------:R3:W-:Y:S01]  /*139b0*/  MUFU.EX2 R103, R92 ;  /* 0x0000005c00677308 */ /* 0x0007e20000000800 */
[----:B--2---:R-:W-:Y:S01]  /*139c0*/  FFMA.FTZ R88, R181, c[0x0][0x2d0], -R2 ;  /* 0x0000b400b5587a23 */ /* 0x004fe20000010802 */
[-C--:B-1----:R-:W-:Y:S08]  /*139d0*/  HMMA.16816.F32 R52, R76, R84.reuse, R52 ;  /* 0x000000544c34723c */ /* 0x082ff00000001834 */
[----:B------:R1:W2:Y:S01]  /*139e0*/  MUFU.EX2 R181, R88 ;  /* 0x0000005800b57308 */ /* 0x0002a20000000800 */
[C---:B------:R-:W-:Y:S01]  /*139f0*/  HMMA.16816.F32 R56, R80.reuse, R84, R56 ;  /* 0x000000545038723c */ /* 0x040fe20000001838 */
[----:B---3--:R-:W-:Y:S06]  /*13a00*/  LDSM.16.MT88.4 R92, [R210+0x2100] ;  /* 0x00210000d25c783b */ /* 0x008fec0000004200 */
[--C-:B------:R-:W-:Y:S01]  /*13a10*/  FFMA.FTZ R84, R170, c[0x0][0x2d0], -R97.reuse ;  /* 0x0000b400aa547a23 */ /* 0x100fe20000010861 */
[-C--:B------:R-:W-:Y:S03]  /*13a20*/  HMMA.16816.F32 R60, R80, R86.reuse, R60 ;  /* 0x00000056503c723c */ /* 0x080fe6000000183c */
[----:B------:R3:W-:Y:S04]  /*13a30*/  MUFU.EX2 R170, R84 ;  /* 0x0000005400aa7308 */ /* 0x0007e80000000800 */
[--C-:B------:R-:W-:Y:S01]  /*13a40*/  FFMA.FTZ R80, R117, c[0x0][0x2d0], -R97.reuse ;  /* 0x0000b40075507a23 */ /* 0x100fe20000010861 */
[----:B------:R-:W-:Y:S01]  /*13a50*/  HMMA.16816.F32 R64, R76, R86, R64 ;  /* 0x000000564c40723c */ /* 0x000fe20000001840 */
[----:B-1----:R-:W1:Y:S03]  /*13a60*/  LDSM.16.MT88.4 R88, [R209+0x2100] ;  /* 0x00210000d158783b */ /* 0x002e660000004200 */
[----:B------:R-:W-:Y:S02]  /*13a70*/  MOV R117, R112 ;  /* 0x0000007000757202 */ /* 0x000fe40000000f00 */
[----:B------:R-:W-:Y:S02]  /*13a80*/  MOV R112, R111 ;  /* 0x0000006f00707202 */ /* 0x000fe40000000f00 */
[----:B------:R-:W-:Y:S02]  /*13a90*/  MOV R111, R169 ;  /* 0x000000a9006f7202 */ /* 0x000fe40000000f00 */
[----:B------:R4:W5:Y:S02]  /*13aa0*/  MUFU.EX2 R169, R80 ;  /* 0x0000005000a97308 */ /* 0x0009640000000800 */
[----:B------:R-:W-:Y:S02]  /*13ab0*/  F2FP.PACK_AB R76, R190, R153 ;  /* 0x00000099be4c723e */ /* 0x000fe400000000ff */
[----:B------:R-:W-:Y:S02]  /*13ac0*/  F2FP.PACK_AB R77, R189, R152 ;  /* 0x00000098bd4d723e */ /* 0x000fe400000000ff */
[----:B------:R-:W-:Y:S02]  /*13ad0*/  F2FP.PACK_AB R78, R187, R188 ;  /* 0x000000bcbb4e723e */ /* 0x000fe400000000ff */
[----:B------:R-:W-:Y:S01]  /*13ae0*/  F2FP.PACK_AB R79, R185, R186 ;  /* 0x000000bab94f723e */ /* 0x000fe200000000ff */
[----:B---3--:R-:W3:Y:S01]  /*13af0*/  LDSM.16.MT88.4 R84, [R212+0x2100] ;  /* 0x00210000d454783b */ /* 0x008ee20000004200 */
[----:B------:R-:W-:Y:S02]  /*13b00*/  MOV R121, R117 ;  /* 0x0000007500797202 */ /* 0x000fe40000000f00 */
[----:B------:R-:W-:Y:S02]  /*13b10*/  F2FP.PACK_AB R81, R156, R157 ;  /* 0x0000009d9c51723e */ /* 0x000fe400000000ff */
[----:B------:R-:W-:Y:S02]  /*13b20*/  F2FP.PACK_AB R82, R183, R184 ;  /* 0x000000b8b752723e */ /* 0x000fe400000000ff */
[----:B--2---:R-:W-:Y:S01]  /*13b30*/  F2FP.PACK_AB R83, R181, R182 ;  /* 0x000000b6b553723e */ /* 0x004fe200000000ff */
[----:B------:R-:W-:Y:S01]  /*13b40*/  LDSM.16.MT88.4 R116, [R209+0x2900] ;  /* 0x00290000d174783b */ /* 0x000fe20000004200 */
[----:B------:R-:W-:Y:S02]  /*13b50*/  MOV R120, R111 ;  /* 0x0000006f00787202 */ /* 0x000fe40000000f00 */
[----:B------:R-:W-:Y:S02]  /*13b60*/  MOV R234, R121 ;  /* 0x0000007900ea7202 */ /* 0x000fe40000000f00 */
[----:B------:R-:W-:Y:S01]  /*13b70*/  MOV R121, R112 ;  /* 0x0000007000797202 */ /* 0x000fe20000000f00 */
[----:B----4-:R-:W-:Y:S01]  /*13b80*/  FFMA.FTZ R80, R172, c[0x0][0x2d0], -R96 ;  /* 0x0000b400ac507a23 */ /* 0x010fe20000010860 */
[----:B-----5:R-:W-:Y:S03]  /*13b90*/  F2FP.PACK_AB R165, R169, R170 ;  /* 0x000000aaa9a5723e */ /* 0x020fe600000000ff */
[----:B------:R2:W4:Y:S01]  /*13ba0*/  MUFU.EX2 R168, R80 ;  /* 0x0000005000a87308 */ /* 0x0005220000000800 */
[-C--:B-1----:R-:W-:Y:S03]  /*13bb0*/  HMMA.16816.F32 R4, R76, R88.reuse, R4 ;  /* 0x000000584c04723c */ /* 0x082fe60000001804 */
[----:B--2---:R-:W-:Y:S02]  /*13bc0*/  F2FP.PACK_AB R80, R158, R159 ;  /* 0x0000009f9e50723e */ /* 0x004fe400000000ff */
[----:B----4-:R-:W-:Y:S05]  /*13bd0*/  F2FP.PACK_AB R166, R103, R168 ;  /* 0x000000a867a6723e */ /* 0x010fea00000000ff */
[C---:B------:R-:W-:Y:S07]  /*13be0*/  HMMA.16816.F32 R8, R80.reuse, R88, R8 ;  /* 0x000000585008723c */ /* 0x040fee0000001808 */
[--C-:B------:R-:W-:Y:S01]  /*13bf0*/  FFMA.FTZ R88, R174, c[0x0][0x2d0], -R97.reuse ;  /* 0x0000b400ae587a23 */ /* 0x100fe20000010861 */
[-C--:B------:R-:W-:Y:S03]  /*13c00*/  HMMA.16816.F32 R12, R80, R90.reuse, R12 ;  /* 0x0000005a500c723c */ /* 0x080fe6000000180c */
[----:B------:R1:W-:Y:S05]  /*13c10*/  MUFU.EX2 R102, R88 ;  /* 0x0000005800667308 */ /* 0x0003ea0000000800 */
[C---:B------:R-:W-:Y:S08]  /*13c20*/  HMMA.16816.F32 R16, R76.reuse, R90, R16 ;  /* 0x0000005a4c10723c */ /* 0x040ff00000001810 */
[-C--:B---3--:R-:W-:Y:S08]  /*13c30*/  HMMA.16816.F32 R20, R76, R84.reuse, R20 ;  /* 0x000000544c14723c */ /* 0x088ff00000001814 */
[C---:B------:R-:W-:Y:S04]  /*13c40*/  HMMA.16816.F32 R24, R80.reuse, R84, R24 ;  /* 0x000000545018723c */ /* 0x040fe80000001818 */
[----:B-1----:R-:W-:Y:S03]  /*13c50*/  FFMA.FTZ R88, R99, c[0x0][0x2d0], -R97 ;  /* 0x0000b40063587a23 */ /* 0x002fe60000010861 */
[----:B------:R-:W-:Y:S01]  /*13c60*/  FFMA.FTZ R84, R178, c[0x0][0x2d0], -R2 ;  /* 0x0000b400b2547a23 */ /* 0x000fe20000010802 */
[-C--:B------:R-:W-:Y:S01]  /*13c70*/  HMMA.16816.F32 R28, R80, R86.reuse, R28 ;  /* 0x00000056501c723c */ /* 0x080fe2000000181c */
[----:B------:R1:W2:Y:S07]  /*13c80*/  MUFU.EX2 R101, R88 ;  /* 0x0000005800657308 */ /* 0x0002ae0000000800 */
[C---:B------:R-:W-:Y:S01]  /*13c90*/  HMMA.16816.F32 R32, R76.reuse, R86, R32 ;  /* 0x000000564c20723c */ /* 0x040fe20000001820 */
[----:B------:R-:W3:Y:S02]  /*13ca0*/  LDL.LU R87, [R1+0x1c] ;  /* 0x00001c0001577983 */ /* 0x000ee40000300800 */
[----:B------:R4:W-:Y:S05]  /*13cb0*/  MUFU.EX2 R96, R84 ;  /* 0x0000005400607308 */ /* 0x0009ea0000000800 */
[-C--:B------:R-:W-:Y:S08]  /*13cc0*/  HMMA.16816.F32 R36, R76, R92.reuse, R36 ;  /* 0x0000005c4c24723c */ /* 0x080ff00000001824 */
[C---:B------:R-:W-:Y:S04]  /*13cd0*/  HMMA.16816.F32 R40, R80.reuse, R92, R40 ;  /* 0x0000005c5028723c */ /* 0x040fe80000001828 */
[----:B-1----:R-:W-:Y:S01]  /*13ce0*/  FFMA.FTZ R88, R176, c[0x0][0x2d0], -R98 ;  /* 0x0000b400b0587a23 */ /* 0x002fe20000010862 */
[----:B--2---:R-:W-:Y:S03]  /*13cf0*/  F2FP.PACK_AB R167, R101, R102 ;  /* 0x0000006665a7723e */ /* 0x004fe600000000ff */
[----:B------:R1:W-:Y:S01]  /*13d00*/  MUFU.EX2 R100, R88 ;  /* 0x0000005800647308 */ /* 0x0003e20000000800 */
[-C--:B------:R-:W-:Y:S03]  /*13d10*/  HMMA.16816.F32 R44, R80, R94.reuse, R44 ;  /* 0x0000005e502c723c */ /* 0x080fe6000000182c */
[--C-:B----4-:R-:W-:Y:S02]  /*13d20*/  FFMA.FTZ R84, R179, c[0x0][0x2d0], -R2.reuse ;  /* 0x0000b400b3547a23 */ /* 0x110fe40000010802 */
[----:B------:R-:W-:Y:S03]  /*13d30*/  FFMA.FTZ R2, R75, c[0x0][0x2d0], -R2 ;  /* 0x0000b4004b027a23 */ /* 0x000fe60000010802 */
[C---:B------:R-:W-:Y:S01]  /*13d40*/  HMMA.16816.F32 R48, R76.reuse, R94, R48 ;  /* 0x0000005e4c30723c */ /* 0x040fe20000001830 */
[----:B------:R2:W4:Y:S03]  /*13d50*/  MUFU.EX2 R97, R84 ;  /* 0x0000005400617308 */ /* 0x0005260000000800 */
[--C-:B-1----:R-:W-:Y:S07]  /*13d60*/  FFMA.FTZ R88, R177, c[0x0][0x2d0], -R98.reuse ;  /* 0x0000b400b1587a23 */ /* 0x102fee0000010862 */
[----:B------:R1:W5:Y:S01]  /*13d70*/  MUFU.EX2 R99, R88 ;  /* 0x0000005800637308 */ /* 0x0003620000000800 */
[--C-:B--2---:R-:W-:Y:S01]  /*13d80*/  FFMA.FTZ R84, R132, c[0x0][0x2d0], -R98.reuse ;  /* 0x0000b40084547a23 */ /* 0x104fe20000010862 */
[----:B----4-:R-:W-:Y:S01]  /*13d90*/  F2FP.PACK_AB R161, R97, R96 ;  /* 0x0000006061a1723e */ /* 0x010fe200000000ff */
[----:B------:R-:W-:Y:S07]  /*13da0*/  LDSM.16.MT88.4 R132, [R212+0x2900] ;  /* 0x00290000d484783b */ /* 0x000fee0000004200 */
[----:B------:R2:W-:Y:S01]  /*13db0*/  MUFU.EX2 R86, R84 ;  /* 0x0000005400567308 */ /* 0x0005e20000000800 */
[----:B-1----:R-:W1:Y:S01]  /*13dc0*/  LDSM.16.MT88.4 R88, [R211+0x2100] ;  /* 0x00210000d358783b */ /* 0x002e620000004200 */
[----:B-----5:R-:W-:Y:S01]  /*13dd0*/  F2FP.PACK_AB R160, R99, R100 ;  /* 0x0000006463a0723e */ /* 0x020fe200000000ff */
[----:B--2---:R-:W-:Y:S07]  /*13de0*/  FFMA.FTZ R84, R175, c[0x0][0x2d0], -R98 ;  /* 0x0000b400af547a23 */ /* 0x004fee0000010862 */
[----:B------:R-:W2:Y:S10]  /*13df0*/  MUFU.EX2 R85, R84 ;  /* 0x0000005400557308 */ /* 0x000eb40000000800 */
[----:B------:R-:W-:Y:S10]  /*13e00*/  MUFU.EX2 R84, R74 ;  /* 0x0000004a00547308 */ /* 0x000ff40000000800 */
[----:B------:R4:W5:Y:S01]  /*13e10*/  MUFU.EX2 R74, R2 ;  /* 0x00000002004a7308 */ /* 0x0009620000000800 */
[----:B--2---:R-:W-:Y:S01]  /*13e20*/  F2FP.PACK_AB R162, R85, R86 ;  /* 0x0000005655a2723e */ /* 0x004fe200000000ff */
[-C--:B-1----:R-:W-:Y:S08]  /*13e30*/  HMMA.16816.F32 R52, R76, R88.reuse, R52 ;  /* 0x000000584c34723c */ /* 0x082ff00000001834 */
[C---:B------:R-:W-:Y:S08]  /*13e40*/  HMMA.16816.F32 R56, R80.reuse, R88, R56 ;  /* 0x000000585038723c */ /* 0x040ff00000001838 */
[-C--:B------:R-:W-:Y:S01]  /*13e50*/  HMMA.16816.F32 R60, R80, R90.reuse, R60 ;  /* 0x0000005a503c723c */ /* 0x080fe2000000183c */
[----:B----4-:R-:W2:Y:S03]  /*13e60*/  LDL.LU R2, [R1+0x20] ;  /* 0x0000200001027983 */ /* 0x010ea60000300800 */
[----:B-----5:R-:W-:Y:S04]  /*13e70*/  F2FP.PACK_AB R163, R74, R84 ;  /* 0x000000544aa3723e */ /* 0x020fe800000000ff */
[----:B------:R-:W-:Y:S04]  /*13e80*/  HMMA.16816.F32 R64, R76, R90, R64 ;  /* 0x0000005a4c40723c */ /* 0x000fe80000001840 */
[----:B---3--:R-:W-:Y:S01]  /*13e90*/  FFMA.FTZ R68, R68, R87, R125 ;  /* 0x0000005744447223 */ /* 0x008fe2000001007d */
[----:B------:R-:W-:Y:S03]  /*13ea0*/  MOV R125, R104 ;  /* 0x00000068007d7202 */ /* 0x000fe60000000f00 */
[-C--:B------:R-:W-:Y:S07]  /*13eb0*/  HMMA.16816.F32 R104, R164, R116.reuse, R4 ;  /* 0x00000074a468723c */ /* 0x080fee0000001804 */
[----:B------:R-:W-:Y:S01]  /*13ec0*/  FADD.FTZ R4, R249, R69 ;  /* 0x00000045f9047221 */ /* 0x000fe20000010000 */
[C---:B------:R-:W-:Y:S04]  /*13ed0*/  HMMA.16816.F32 R108, R160.reuse, R116, R8 ;  /* 0x00000074a06c723c */ /* 0x040fe80000001808 */
[----:B------:R-:W-:Y:S03]  /*13ee0*/  FADD.FTZ R4, R120, R4 ;  /* 0x0000000478047221 */ /* 0x000fe60000010000 */
[----:B------:R-:W-:Y:S01]  /*13ef0*/  FADD.FTZ R8, R234, R73 ;  /* 0x00000049ea087221 */ /* 0x000fe20000010000 */
[-C--:B------:R-:W-:Y:S01]  /*13f00*/  HMMA.16816.F32 R112, R160, R118.reuse, R12 ;  /* 0x00000076a070723c */ /* 0x080fe2000000180c */
[----:B------:R-:W3:Y:S03]  /*13f10*/  LDL R13, [R1+0x30] ;  /* 0x00003000010d7983 */ /* 0x000ee60000100800 */
        /* <DEDUP_REMOVED lines=8> */
[----:B------:R-:W-:Y:S04]  /*13fa0*/  FADD.FTZ R4, R241, R8 ;  /* 0x00000008f1047221 */ /* 0x000fe80000010000 */
[----:B------:R-:W-:Y:S02]  /*13fb0*/  FADD.FTZ R11, R235, R4 ;  /* 0x00000004eb0b7221 */ /* 0x000fe40000010000 */
[----:B--2---:R-:W-:Y:S01]  /*13fc0*/  FFMA.FTZ R0, R0, R2, R237 ;  /* 0x0000000200007223 */ /* 0x004fe200000100ed */
[----:B------:R-:W-:Y:S01]  /*13fd0*/  MOV R237, R149 ;  /* 0x0000009500ed7202 */ /* 0x000fe20000000f00 */
[----:B------:R-:W-:Y:S01]  /*13fe0*/  FADD.FTZ R2, R123, R68 ;  /* 0x000000447b027221 */ /* 0x000fe20000010000 */
[----:B------:R-:W1:Y:S01]  /*13ff0*/  LDSM.16.MT88.4 R148, [R210+0x2900] ;  /* 0x00290000d294783b */ /* 0x000e620000004200 */
[----:B------:R-:W-:Y:S02]  /*14000*/  FADD.FTZ R0, R122, R0 ;  /* 0x000000007a007221 */ /* 0x000fe40000010000 */
[----:B------:R-:W-:Y:S01]  /*14010*/  FADD.FTZ R2, R247, R2 ;  /* 0x00000002f7027221 */ /* 0x000fe20000010000 */
[-C--:B------:R-:W-:Y:S03]  /*14020*/  HMMA.16816.F32 R120, R164, R132.reuse, R20 ;  /* 0x00000084a478723c */ /* 0x080fe60000001814 */
[----:B------:R-:W-:Y:S02]  /*14030*/  FADD.FTZ R0, R245, R0 ;  /* 0x00000000f5007221 */ /* 0x000fe40000010000 */
[----:B------:R-:W-:Y:S02]  /*14040*/  FADD.FTZ R2, R126, R2 ;  /* 0x000000027e027221 */ /* 0x000fe40000010000 */
[----:B------:R-:W-:Y:S02]  /*14050*/  FADD.FTZ R0, R125, R0 ;  /* 0x000000007d007221 */ /* 0x000fe40000010000 */
[----:B------:R-:W-:Y:S01]  /*14060*/  FADD.FTZ R2, R246, R2 ;  /* 0x00000002f6027221 */ /* 0x000fe20000010000 */
[C---:B------:R-:W-:Y:S04]  /*14070*/  HMMA.16816.F32 R124, R160.reuse, R132, R24 ;  /* 0x00000084a07c723c */ /* 0x040fe80000001818 */
[----:B------:R-:W-:Y:S02]  /*14080*/  FADD.FTZ R0, R243, R0 ;  /* 0x00000000f3007221 */ /* 0x000fe40000010000 */
[----:B------:R-:W-:Y:S02]  /*14090*/  FADD.FTZ R6, R129, R2 ;  /* 0x0000000281067221 */ /* 0x000fe40000010000 */
[----:B------:R-:W-:Y:S02]  /*140a0*/  FADD.FTZ R5, R128, R0 ;  /* 0x0000000080057221 */ /* 0x000fe40000010000 */
[-C--:B------:R-:W-:Y:S03]  /*140b0*/  HMMA.16816.F32 R128, R160, R134.reuse, R28 ;  /* 0x00000086a080723c */ /* 0x080fe6000000181c */
[----:B------:R-:W-:Y:S02]  /*140c0*/  FADD.FTZ R2, R240, R7 ;  /* 0x00000007f0027221 */ /* 0x000fe40000010000 */
[----:B------:R-:W-:Y:S02]  /*140d0*/  FADD.FTZ R0, R239, R6 ;  /* 0x00000006ef007221 */ /* 0x000fe40000010000 */
[----:B------:R-:W-:Y:S01]  /*140e0*/  FADD.FTZ R8, R237, R5 ;  /* 0x00000005ed087221 */ /* 0x000fe20000010000 */
[C---:B------:R-:W-:Y:S01]  /*140f0*/  HMMA.16816.F32 R132, R164.reuse, R134, R32 ;  /* 0x00000086a484723c */ /* 0x040fe20000001820 */
[----:B------:R-:W2:Y:S03]  /*14100*/  LDSM.16.MT88.4 R4, [R211+0x2900] ;  /* 0x00290000d304783b */ /* 0x000ea60000004200 */
        /* <DEDUP_REMOVED lines=9> */
[-C--:B-1----:R-:W-:Y:S03]  /*141a0*/  HMMA.16816.F32 R136, R164, R148.reuse, R36 ;  /* 0x00000094a488723c */ /* 0x082fe60000001824 */
        /* <DEDUP_REMOVED lines=36> */
[----:B------:R-:W-:Y:S03]  /*143f0*/  FADD.FTZ R10, R158, R8 ;  /* 0x000000089e0a7221 */ /* 0x000fe60000010000 */
        /* <DEDUP_REMOVED lines=14> */
[----:B------:R-:W-:Y:S01]  /*144e0*/  FADD.FTZ R0, R100, R5 ;  /* 0x0000000564007221 */ /* 0x000fe20000010000 */
[----:B------:R-:W-:Y:S01]  /*144f0*/  MOV R100, R71 ;  /* 0x0000004700647202 */ /* 0x000fe20000000f00 */
[----:B------:R-:W-:Y:S02]  /*14500*/  FADD.FTZ R5, R171, R4 ;  /* 0x00000004ab057221 */ /* 0x000fe40000010000 */
[----:B------:R-:W-:Y:S02]  /*14510*/  FADD.FTZ R4, R169, R2 ;  /* 0x00000002a9047221 */ /* 0x000fe40000010000 */
[----:B------:R-:W-:Y:S02]  /*14520*/  FADD.FTZ R5, R168, R5 ;  /* 0x00000005a8057221 */ /* 0x000fe40000010000 */
[----:B------:R-:W-:Y:S02]  /*14530*/  FADD.FTZ R2, R99, R0 ;  /* 0x0000000063027221 */ /* 0x000fe40000010000 */
[----:B------:R-:W-:Y:S01]  /*14540*/  FADD.FTZ R4, R102, R4 ;  /* 0x0000000466047221 */ /* 0x000fe20000010000 */
[----:B------:R-:W-:Y:S01]  /*14550*/  MOV R102, R3 ;  /* 0x0000000300667202 */ /* 0x000fe20000000f00 */
[----:B------:R-:W-:Y:S01]  /*14560*/  FADD.FTZ R5, R103, R5 ;  /* 0x0000000567057221 */ /* 0x000fe20000010000 */
[C---:B---3--:R-:W-:Y:S01]  /*14570*/  ISETP.GT.AND P0, PT, R227.reuse, R13, PT ;  /* 0x0000000de300720c */ /* 0x048fe20003f04270 */
[----:B------:R-:W-:Y:S01]  /*14580*/  FADD.FTZ R8, R96, R8 ;  /* 0x0000000860087221 */ /* 0x000fe20000010000 */
[----:B------:R-:W-:Y:S01]  /*14590*/  IADD3 R227, R227, -0x1, RZ ;  /* 0xffffffffe3e37810 */ /* 0x000fe20007ffe0ff */
[----:B------:R-:W-:Y:S01]  /*145a0*/  FADD.FTZ R4, R101, R4 ;  /* 0x0000000465047221 */ /* 0x000fe20000010000 */
[----:B------:R-:W-:Y:S01]  /*145b0*/  STL [R1+0x14], R5 ;  /* 0x0000140501007387 */ /* 0x000fe20000100800 */
[----:B------:R-:W-:Y:S01]  /*145c0*/  FADD.FTZ R2, R86, R2 ;  /* 0x0000000256027221 */ /* 0x000fe20000010000 */
[----:B------:R-:W-:Y:S01]  /*145d0*/  MOV R101, R70 ;  /* 0x0000004600657202 */ /* 0x000fe20000000f00 */
[----:B------:R-:W-:Y:S01]  /*145e0*/  FADD.FTZ R0, R97, R8 ;  /* 0x0000000861007221 */ /* 0x000fe20000010000 */
[----:B------:R-:W-:Y:S01]  /*145f0*/  STL [R1+0x18], R4 ;  /* 0x0000180401007387 */ /* 0x000fe20000100800 */
[----:B------:R-:W-:Y:S02]  /*14600*/  FADD.FTZ R2, R85, R2 ;  /* 0x0000000255027221 */ /* 0x000fe40000010000 */
[----:B------:R-:W-:Y:S03]  /*14610*/  FADD.FTZ R0, R84, R0 ;  /* 0x0000000054007221 */ /* 0x000fe60000010000 */
[----:B------:R1:W-:Y:S01]  /*14620*/  STL [R1+0x1c], R2 ;  /* 0x00001c0201007387 */ /* 0x0003e20000100800 */
[----:B------:R-:W-:Y:S05]  /*14630*/  FADD.FTZ R0, R74, R0 ;  /* 0x000000004a007221 */ /* 0x000fea0000010000 */
[----:B------:R2:W-:Y:S01]  /*14640*/  STL [R1+0x20], R0 ;  /* 0x0000200001007387 */ /* 0x0005e20000100800 */
[----:B-1----:R-:W-:Y:S01]  /*14650*/  MOV R2, R72 ;  /* 0x0000004800027202 */ /* 0x002fe20000000f00 */
[----:B------:R-:W-:-:S05]  /*14660*/  @P0 BRA `(.L_x_545) ;  /* 0xffffb5e000000947 */ /* 0x000fca000383ffff */
.L_x_542:
[----:B--2---:R-:W2:Y:S02]  /*14670*/  LDL R0, [R1+0x28] ;  /* 0x0000280001007983 */ /* 0x004ea40000100800 */
[----:B--2---:R-:W-:-:S13]  /*14680*/  ISETP.GE.AND P0, PT, R227, R0, PT ;  /* 0x00000000e300720c */ /* 0x004fda0003f06270 */
[----:B------:R-:W-:Y:S05]  /*14690*/  @!P0 BRA `(.L_x_546) ;  /* 0x00006ba000008947 */ /* 0x000fea0003800000 */
[----:B------:R-:W-:Y:S01]  /*146a0*/  IMAD.MOV.U32 R101, RZ, RZ, R71 ;  /* 0x000000ffff657224 */ /* 0x000fe200078e0047 */
[----:B------:R-:W-:Y:S01]  /*146b0*/  MOV R103, R3 ;  /* 0x0000000300677202 */ /* 0x000fe20000000f00 */
[----:B------:R-:W-:Y:S01]  /*146c0*/  IMAD.MOV.U32 R100, RZ, RZ, R72 ;  /* 0x000000ffff647224 */ /* 0x000fe200078e0048 */
[----:B------:R-:W-:Y:S02]  /*146d0*/  MOV R102, R70 ;  /* 0x0000004600667202 */ /* 0x000fe40000000f00 */
.L_x_564:
[----:B------:R-:W-:Y:S04]  /*146e0*/  DEPBAR.LE SB0, 0x0 ;  /* 0x000080000000791a */ /* 0x000fe80000000000 */
[----:B------:R-:W-:Y:S01]  /*146f0*/  BAR.SYNC.DEFER_BLOCKING 0x0 ;  /* 0x0000000000007b1d */ /* 0x000fe20000010000 */
[C---:B--2---:R-:W-:Y:S01]  /*14700*/  IMAD.WIDE.U32 R2, R233.reuse, c[0x0][0x208], RZ ;  /* 0x00008200e9027a25 */ /* 0x044fe200078e00ff */
[----:B------:R-:W-:Y:S05]  /*14710*/  SHF.R.S32.HI R0, RZ, 0x1f, R233 ;  /* 0x0000001fff007819 */ /* 0x000fea00000114e9 */
[----:B------:R-:W-:Y:S04]  /*14720*/  IMAD R0, R0, c[0x0][0x208], RZ ;  /* 0x0000820000007a24 */ /* 0x000fe800078e02ff */
[----:B------:R-:W-:Y:S05]  /*14730*/  IMAD R0, R233, c[0x0][0x20c], R0 ;  /* 0x00008300e9007a24 */ /* 0x000fea00078e0200 */
[----:B------:R-:W-:Y:S02]  /*14740*/  IADD3 R3, R3, R0, RZ ;  /* 0x0000000003037210 */ /* 0x000fe40007ffe0ff */
[----:B------:R-:W-:Y:S03]  /*14750*/  SHF.R.S32.HI R0, RZ, 0x1f, R228 ;  /* 0x0000001fff007819 */ /* 0x000fe600000114e4 */
[----:B------:R-:W-:Y:S01]  /*14760*/  IMAD.WIDE.U32 R2, R228, c[0x0][0x218], R2 ;  /* 0x00008600e4027a25 */ /* 0x000fe200078e0002 */
[----:B-----5:R-:W-:Y:S03]  /*14770*/  LDSM.16.M88.4 R96, [R215+0x6100] ;  /* 0x00610000d760783b */ /* 0x020fe60000000200 */
[----:B------:R-:W-:Y:S05]  /*14780*/  IMAD R0, R0, c[0x0][0x218], RZ ;  /* 0x0000860000007a24 */ /* 0x000fea00078e02ff */
[----:B------:R-:W2:Y:S08]  /*14790*/  LDSM.16.M88.4 R16, [R208+0x3100] ;  /* 0x00310000d010783b */ /* 0x000eb00000000200 */
[----:B------:R-:W3:Y:S08]  /*147a0*/  LDSM.16.M88.4 R92, [R215+0x8100] ;  /* 0x00810000d75c783b */ /* 0x000ef00000000200 */
[----:B------:R-:W4:Y:S04]  /*147b0*/  LDL R197, [R1+0xc] ;  /* 0x00000c0001c57983 */ /* 0x000f280000100800 */
[----:B------:R-:W1:Y:S08]  /*147c0*/  LDSM.16.M88.4 R32, [R208+0x3900] ;  /* 0x00390000d020783b */ /* 0x000e700000000200 */
[----:B------:R-:W1:Y:S08]  /*147d0*/  LDSM.16.M88.4 R48, [R208+0x4100] ;  /* 0x00410000d030783b */ /* 0x000e700000000200 */
[----:B------:R-:W1:Y:S08]  /*147e0*/  LDSM.16.M88.4 R64, [R208+0x4900] ;  /* 0x00490000d040783b */ /* 0x000e700000000200 */
[----:B------:R-:W1:Y:S08]  /*147f0*/  LDSM.16.M88.4 R80, [R208+0x5100] ;  /* 0x00510000d050783b */ /* 0x000e700000000200 */
[----:B------:R-:W1:Y:S08]  /*14800*/  LDSM.16.M88.4 R168, [R208+0x5900] ;  /* 0x00590000d0a8783b */ /* 0x000e700000000200 */
[----:B------:R-:W-:Y:S08]  /*14810*/  LDSM.16.M88.4 R172, [R218+0x6100] ;  /* 0x00610000daac783b */ /* 0x000ff00000000200 */
[----:B------:R-:W1:Y:S08]  /*14820*/  LDSM.16.M88.4 R176, [R219] ;  /* 0x00000000dbb0783b */ /* 0x000e700000000200 */
[----:B------:R-:W1:Y:S08]  /*14830*/  LDSM.16.M88.4 R180, [R218+0x8100] ;  /* 0x00810000dab4783b */ /* 0x000e700000000200 */
[----:B------:R-:W1:Y:S02]  /*14840*/  LDSM.16.M88.4 R184, [R224] ;  /* 0x00000000e0b8783b */ /* 0x000e640000000200 */
[-C--:B-12---:R-:W-:Y:S08]  /*14850*/  HMMA.16816.F32 R4, R96, R16.reuse, RZ ;  /* 0x000000106004723c */ /* 0x086ff000000018ff */
[C---:B---3--:R-:W-:Y:S08]  /*14860*/  HMMA.16816.F32 R8, R92.reuse, R16, RZ ;  /* 0x000000105c08723c */ /* 0x048ff000000018ff */
        /* <DEDUP_REMOVED lines=22> */
[----:B------:R-:W1:Y:S07]  /*149d0*/  LDSM.16.M88.4 R168, [R223] ;  /* 0x00000000dfa8783b */ /* 0x000e6e0000000200 */
[-C--:B------:R-:W-:Y:S08]  /*149e0*/  HMMA.16816.F32 R4, R172, R176.reuse, R4 ;  /* 0x000000b0ac04723c */ /* 0x080ff00000001804 */
[C---:B------:R-:W-:Y:S08]  /*149f0*/  HMMA.16816.F32 R8, R180.reuse, R176, R8 ;  /* 0x000000b0b408723c */ /* 0x040ff00000001808 */
[-C--:B------:R-:W-:Y:S08]  /*14a00*/  HMMA.16816.F32 R12, R180, R178.reuse, R12 ;  /* 0x000000b2b40c723c */ /* 0x080ff0000000180c */
[C---:B------:R-:W-:Y:S01]  /*14a10*/  HMMA.16816.F32 R16, R172.reuse, R178, R16 ;  /* 0x000000b2ac10723c */ /* 0x040fe20000001810 */
[----:B------:R-:W2:Y:S07]  /*14a20*/  LDSM.16.M88.4 R176, [R222] ;  /* 0x00000000deb0783b */ /* 0x000eae0000000200 */
[-C--:B------:R-:W-:Y:S08]  /*14a30*/  HMMA.16816.F32 R20, R172, R184.reuse, R20 ;  /* 0x000000b8ac14723c */ /* 0x080ff00000001814 */
[C---:B------:R-:W-:Y:S07]  /*14a40*/  HMMA.16816.F32 R24, R180.reuse, R184, R24 ;  /* 0x000000b8b418723c */ /* 0x040fee0000001818 */
[----:B------:R-:W-:Y:S01]  /*14a50*/  IMAD R184, R228, c[0x0][0x21c], R0 ;  /* 0x00008700e4b87a24 */ /* 0x000fe200078e0200 */
[-C--:B------:R-:W-:Y:S04]  /*14a60*/  HMMA.16816.F32 R28, R180, R186.reuse, R28 ;  /* 0x000000bab41c723c */ /* 0x080fe8000000181c */
[----:B------:R-:W-:Y:S04]  /*14a70*/  IADD3 R0, P0, R2, UR20, RZ ;  /* 0x0000001402007c10 */ /* 0x000fe8000ff1e0ff */
[C---:B------:R-:W-:Y:S04]  /*14a80*/  HMMA.16816.F32 R32, R172.reuse, R186, R32 ;  /* 0x000000baac20723c */ /* 0x040fe80000001820 */
[----:B------:R-:W-:Y:S02]  /*14a90*/  IADD3.X R3, R3, UR12, R184, P0, !PT ;  /* 0x0000000c03037c10 */ /* 0x000fe400087fe4b8 */
[C---:B------:R-:W-:Y:S02]  /*14aa0*/  LEA R2, P0, R0.reuse, c[0x0][0x1f8], 0x1 ;  /* 0x00007e0000027a11 */ /* 0x040fe400078008ff */
[-C--:B-1----:R-:W-:Y:S03]  /*14ab0*/  HMMA.16816.F32 R36, R172, R168.reuse, R36 ;  /* 0x000000a8ac24723c */ /* 0x082fe60000001824 */
[----:B------:R-:W-:Y:S01]  /*14ac0*/  SHFL.IDX PT, R193, R2, 0x4, 0x181f ;  /* 0x00981f0002c17f89 */ /* 0x000fe200000e0000 */
[----:B------:R-:W-:Y:S04]  /*14ad0*/  LEA.HI.X R0, R0, c[0x0][0x1fc], R3, 0x1, P0 ;  /* 0x00007f0000007a11 */ /* 0x000fe800000f0c03 */
[C---:B------:R-:W-:Y:S03]  /*14ae0*/  HMMA.16816.F32 R40, R180.reuse, R168, R40 ;  /* 0x000000a8b428723c */ /* 0x040fe60000001828 */
[----:B------:R-:W-:Y:S05]  /*14af0*/  SHFL.IDX PT, R194, R2, 0x5, 0x181f ;  /* 0x00b81f0002c27f89 */ /* 0x000fea00000e0000 */
[-C--:B------:R-:W-:Y:S03]  /*14b00*/  HMMA.16816.F32 R44, R180, R170.reuse, R44 ;  /* 0x000000aab42c723c */ /* 0x080fe6000000182c */
[----:B------:R-:W-:Y:S05]  /*14b10*/  SHFL.IDX PT, R185, R0, RZ, 0x181f ;  /* 0x00181fff00b97589 */ /* 0x000fea00000e0000 */
[C---:B------:R-:W-:Y:S03]  /*14b20*/  HMMA.16816.F32 R48, R172.reuse, R170, R48 ;  /* 0x000000aaac30723c */ /* 0x040fe60000001830 */
[----:B------:R-:W1:Y:S05]  /*14b30*/  LDSM.16.M88.4 R168, [R221] ;  /* 0x00000000dda8783b */ /* 0x000e6a0000000200 */
[-C--:B--2---:R-:W-:Y:S03]  /*14b40*/  HMMA.16816.F32 R52, R172, R176.reuse, R52 ;  /* 0x000000b0ac34723c */ /* 0x084fe60000001834 */
[----:B------:R-:W-:Y:S05]  /*14b50*/  SHFL.IDX PT, R184, R0, 0x1, 0x181f ;  /* 0x00381f0000b87f89 */ /* 0x000fea00000e0000 */
[C---:B------:R-:W-:Y:S03]  /*14b60*/  HMMA.16816.F32 R56, R180.reuse, R176, R56 ;  /* 0x000000b0b438723c */ /* 0x040fe60000001838 */
[----:B------:R-:W-:Y:S05]  /*14b70*/  SHFL.IDX PT, R192, R0, 0x2, 0x181f ;  /* 0x00581f0000c07f89 */ /* 0x000fea00000e0000 */
[-C--:B------:R-:W-:Y:S03]  /*14b80*/  HMMA.16816.F32 R60, R180, R178.reuse, R60 ;  /* 0x000000b2b43c723c */ /* 0x080fe6000000183c */
[----:B------:R-:W-:Y:S05]  /*14b90*/  SHFL.IDX PT, R196, R0, 0x3, 0x181f ;  /* 0x00781f0000c47f89 */ /* 0x000fea00000e0000 */
[C---:B------:R-:W-:Y:S03]  /*14ba0*/  HMMA.16816.F32 R64, R172.reuse, R178, R64 ;  /* 0x000000b2ac40723c */ /* 0x040fe60000001840 */
[----:B------:R-:W-:Y:S05]  /*14bb0*/  SHFL.IDX PT, R195, R0, 0x4, 0x181f ;  /* 0x00981f0000c37f89 */ /* 0x000fea00000e0000 */
[-C--:B-1----:R-:W-:Y:S03]  /*14bc0*/  HMMA.16816.F32 R68, R172, R168.reuse, R68 ;  /* 0x000000a8ac44723c */ /* 0x082fe60000001844 */
[----:B------:R-:W-:Y:S05]  /*14bd0*/  SHFL.IDX PT, R3, R2, RZ, 0x181f ;  /* 0x00181fff02037589 */ /* 0x000fea00000e0000 */
[C---:B------:R-:W-:Y:S03]  /*14be0*/  HMMA.16816.F32 R72, R180.reuse, R168, R72 ;  /* 0x000000a8b448723c */ /* 0x040fe60000001848 */
[----:B------:R-:W1:Y:S05]  /*14bf0*/  SHFL.IDX PT, R190, R2, 0x1, 0x181f ;  /* 0x00381f0002be7f89 */ /* 0x000e6a00000e0000 */
[-C--:B------:R-:W-:Y:S03]  /*14c00*/  HMMA.16816.F32 R76, R180, R170.reuse, R76 ;  /* 0x000000aab44c723c */ /* 0x080fe6000000184c */
[----:B------:R-:W2:Y:S05]  /*14c10*/  SHFL.IDX PT, R188, R2, 0x2, 0x181f ;  /* 0x00581f0002bc7f89 */ /* 0x000eaa00000e0000 */
[C---:B------:R-:W-:Y:S03]  /*14c20*/  HMMA.16816.F32 R80, R172.reuse, R170, R80 ;  /* 0x000000aaac50723c */ /* 0x040fe60000001850 */
[----:B------:R3:W-:Y:S01]  /*14c30*/  SHFL.IDX PT, R189, R2, 0x3, 0x181f ;  /* 0x00781f0002bd7f89 */ /* 0x0007e200000e0000 */
[-C--:B-1----:R-:W-:Y:S07]  /*14c40*/  IADD3 R190, P0, R190, R226.reuse, RZ ;  /* 0x000000e2bebe7210 */ /* 0x082fee0007f1e0ff */
[----:B------:R-:W-:Y:S01]  /*14c50*/  SHFL.IDX PT, R0, R0, 0x5, 0x181f ;  /* 0x00b81f0000007f89 */ /* 0x000fe200000e0000 */
[-C--:B------:R-:W-:Y:S02]  /*14c60*/  IADD3.X R191, R184, R225.reuse, RZ, P0, !PT ;  /* 0x000000e1b8bf7210 */ /* 0x080fe400007fe4ff */
[-C--:B--2---:R-:W-:Y:S02]  /*14c70*/  IADD3 R188, P0, R188, R226.reuse, RZ ;  /* 0x000000e2bcbc7210 */ /* 0x084fe40007f1e0ff */
[-C--:B---3--:R-:W-:Y:S04]  /*14c80*/  IADD3 R2, P1, R3, R226.reuse, RZ ;  /* 0x000000e203027210 */ /* 0x088fe80007f3e0ff */
[-C--:B------:R-:W-:Y:S02]  /*14c90*/  IADD3.X R3, R185, R225.reuse, RZ, P1, !PT ;  /* 0x000000e1b9037210 */ /* 0x080fe40000ffe4ff */
[----:B------:R-:W1:Y:S01]  /*14ca0*/  LDSM.16.M88.4 R184, [R220] ;  /* 0x00000000dcb8783b */ /* 0x000e620000000200 */
[-C--:B------:R-:W-:Y:S04]  /*14cb0*/  IADD3 R176, P1, R193, R226.reuse, RZ ;  /* 0x000000e2c1b07210 */ /* 0x080fe80007f3e0ff */
[-C--:B------:R-:W-:Y:S03]  /*14cc0*/  IADD3.X R177, R195, R225.reuse, RZ, P1, !PT ;  /* 0x000000e1c3b17210 */ /* 0x080fe60000ffe4ff */
[----:B------:R-:W-:Y:S01]  /*14cd0*/  @!PT LDS RZ, [RZ] ;  /* 0x00000000fffff984 */ /* 0x000fe20000000800 */
[----:B------:R-:W-:Y:S01]  /*14ce0*/  @!PT LDS RZ, [RZ] ;  /* 0x00000000fffff984 */ /* 0x000fe20000000800 */
[----:B------:R-:W-:Y:S01]  /*14cf0*/  @!PT LDS RZ, [RZ] ;  /* 0x00000000fffff984 */ /* 0x000fe20000000800 */
[----:B----4-:R2:W-:Y:S08]  /*14d00*/  LDGSTS.E.BYPASS.LTC128B.128 [R197], [R2.64], !P4 ;  /* 0x0000000002c57fae */ /* 0x0105f0000e101d50 */
[----:B------:R3:W-:Y:S01]  /*14d10*/  LDGSTS.E.BYPASS.LTC128B.128 [R197+0x800], [R190.64], !P4 ;  /* 0x00800000bec57fae */ /* 0x0007e2000e101d50 */
[-C--:B-1----:R-:W-:Y:S03]  /*14d20*/  HMMA.16816.F32 R84, R172, R184.reuse, R84 ;  /* 0x000000b8ac54723c */ /* 0x082fe60000001854 */
[-C--:B---3--:R-:W-:Y:S02]  /*14d30*/  IADD3 R190, P2, R189, R226.reuse, RZ ;  /* 0x000000e2bdbe7210 */ /* 0x088fe40007f5e0ff */
[-C--:B------:R-:W-:Y:S02]  /*14d40*/  IADD3.X R189, R192, R225.reuse, RZ, P0, !PT ;  /* 0x000000e1c0bd7210 */ /* 0x080fe400007fe4ff */
[-C--:B------:R-:W-:Y:S01]  /*14d50*/  IADD3.X R191, R196, R225.reuse, RZ, P2, !PT ;  /* 0x000000e1c4bf7210 */ /* 0x080fe200017fe4ff */
[C---:B------:R-:W-:Y:S02]  /*14d60*/  HMMA.16816.F32 R88, R180.reuse, R184, R88 ;  /* 0x000000b8b458723c */ /* 0x040fe40000001858 */
[----:B------:R1:W-:Y:S02]  /*14d70*/  LDGSTS.E.BYPASS.LTC128B.128 [R197+0x1000], [R188.64], !P4 ;  /* 0x01000000bcc57fae */ /* 0x0003e4000e101d50 */
[----:B--2---:R-:W-:Y:S04]  /*14d80*/  IADD3 R2, P0, R194, R226, RZ ;  /* 0x000000e2c2027210 */ /* 0x004fe80007f1e0ff */
[----:B------:R-:W-:Y:S01]  /*14d90*/  IADD3.X R3, R0, R225, RZ, P0, !PT ;  /* 0x000000e100037210 */ /* 0x000fe200007fe4ff */
[-C--:B------:R-:W-:Y:S01]  /*14da0*/  HMMA.16816.F32 R92, R180, R186.reuse, R92 ;  /* 0x000000bab45c723c */ /* 0x080fe2000000185c */
[----:B------:R1:W-:Y:S07]  /*14db0*/  LDGSTS.E.BYPASS.LTC128B.128 [R197+0x1800], [R190.64], !P4 ;  /* 0x01800000bec57fae */ /* 0x0003ee000e101d50 */
[----:B------:R-:W-:Y:S01]  /*14dc0*/  HMMA.16816.F32 R96, R172, R186, R96 ;  /* 0x000000baac60723c */ /* 0x000fe20000001860 */
[----:B------:R2:W-:Y:S08]  /*14dd0*/  LDGSTS.E.BYPASS.LTC128B.128 [R197+0x2000], [R176.64], !P4 ;  /* 0x02000000b0c57fae */ /* 0x0005f0000e101d50 */
[----:B------:R3:W-:Y:S08]  /*14de0*/  LDGSTS.E.BYPASS.LTC128B.128 [R197+0x2800], [R2.64], !P4 ;  /* 0x0280000002c57fae */ /* 0x0007f0000e101d50 */
[----:B------:R-:W-:Y:S08]  /*14df0*/  LDSM.16.M88.4 R192, [R216+0x8100] ;  /* 0x00810000d8c0783b */ /* 0x000ff00000000200 */
[----:B------:R-:W0:Y:S08]  /*14e00*/  LDGDEPBAR ;  /* 0x00000000000079af */ /* 0x000e300000000000 */
[----:B--2---:R-:W-:Y:S08]  /*14e10*/  LDSM.16.M88.4 R176, [R216+0x6100] ;  /* 0x00610000d8b0783b */ /* 0x004ff00000000200 */
[----:B-1----:R-:W1:Y:S08]  /*14e20*/  LDSM.16.M88.4 R188, [R214+0x3100] ;  /* 0x00310000d6bc783b */ /* 0x002e700000000200 */
[----:B---3--:R-:W2:Y:S08]  /*14e30*/  LDSM.16.M88.4 R196, [R214+0x3900] ;  /* 0x00390000d6c4783b */ /* 0x008eb00000000200 */
[----:B------:R-:W3:Y:S08]  /*14e40*/  LDSM.16.M88.4 R200, [R214+0x4100] ;  /* 0x00410000d6c8783b */ /* 0x000ef00000000200 */
[----:B------:R-:W4:Y:S08]  /*14e50*/  LDSM.16.M88.4 R168, [R214+0x4900] ;  /* 0x00490000d6a8783b */ /* 0x000f300000000200 */
[----:B------:R-:W2:Y:S08]  /*14e60*/  LDSM.16.M88.4 R180, [R214+0x5100] ;  /* 0x00510000d6b4783b */ /* 0x000eb00000000200 */
[----:B------:R-:W3:Y:S01]  /*14e70*/  LDSM.16.M88.4 R204, [R214+0x5900] ;  /* 0x00590000d6cc783b */ /* 0x000ee20000000200 */
[-C--:B-1----:R-:W-:Y:S07]  /*14e80*/  HMMA.16816.F32 R4, R176, R188.reuse, R4 ;  /* 0x000000bcb004723c */ /* 0x082fee0000001804 */
[----:B------:R-:W-:Y:S01]  /*14e90*/  LDSM.16.M88.4 R172, [R217+0x6100] ;  /* 0x00610000d9ac783b */ /* 0x000fe20000000200 */
[C---:B------:R-:W-:Y:S07]  /*14ea0*/  HMMA.16816.F32 R8, R192.reuse, R188, R8 ;  /* 0x000000bcc008723c */ /* 0x040fee0000001808 */
[----:B------:R-:W1:Y:S01]  /*14eb0*/  LDSM.16.M88.4 R184, [R213] ;  /* 0x00000000d5b8783b */ /* 0x000e620000000200 */
[-C--:B------:R-:W-:Y:S08]  /*14ec0*/  HMMA.16816.F32 R12, R192, R190.reuse, R12 ;  /* 0x000000bec00c723c */ /* 0x080ff0000000180c */
[C---:B------:R-:W-:Y:S01]  /*14ed0*/  HMMA.16816.F32 R16, R176.reuse, R190, R16 ;  /* 0x000000beb010723c */ /* 0x040fe20000001810 */
[----:B------:R-:W1:Y:S07]  /*14ee0*/  LDSM.16.M88.4 R188, [R217+0x8100] ;  /* 0x00810000d9bc783b */ /* 0x000e6e0000000200 */
[-C--:B--2---:R-:W-:Y:S08]  /*14ef0*/  HMMA.16816.F32 R20, R176, R196.reuse, R20 ;  /* 0x000000c4b014723c */ /* 0x084ff00000001814 */
[C---:B------:R-:W-:Y:S08]  /*14f00*/  HMMA.16816.F32 R24, R192.reuse, R196, R24 ;  /* 0x000000c4c018723c */ /* 0x040ff00000001818 */
[-C--:B------:R-:W-:Y:S08]  /*14f10*/  HMMA.16816.F32 R28, R192, R198.reuse, R28 ;  /* 0x000000c6c01c723c */ /* 0x080ff0000000181c */
[C---:B------:R-:W-:Y:S08]  /*14f20*/  HMMA.16816.F32 R32, R176.reuse, R198, R32 ;  /* 0x000000c6b020723c */ /* 0x040ff00000001820 */
        /* <DEDUP_REMOVED lines=17> */
[C---:B------:R-:W-:Y:S08]  /*15040*/  HMMA.16816.F32 R8, R188.reuse, R184, R8 ;  /* 0x000000b8bc08723c */ /* 0x040ff00000001808 */
        /* <DEDUP_REMOVED lines=27> */
[----:B------:R-:W4:Y:S01]  /*15200*/  MUFU.TANH R241, R12 ;  /* 0x0000000c00f17308 */ /* 0x000f220000002400 */
[----:B--2---:R-:W-:Y:S09]  /*15210*/  STL [R1+0x4], R2 ;  /* 0x0000040201007387 */ /* 0x004ff20000100800 */
[----:B------:R-:W2:Y:S01]  /*15220*/  MUFU.TANH R229, R13 ;  /* 0x0000000d00e57308 */ /* 0x000ea20000002400 */
[----:B---3--:R-:W3:Y:S01]  /*15230*/  LDSM.16.M88.4 R8, [R213+0x1000] ;  /* 0x00100000d508783b */ /* 0x008ee20000000200 */
[-C--:B-1----:R-:W-:Y:S08]  /*15240*/  HMMA.16816.F32 R20, R172, R4.reuse, R20 ;  /* 0x00000004ac14723c */ /* 0x082ff00000001814 */
[----:B------:R-:W1:Y:S01]  /*15250*/  MUFU.TANH R250, R14 ;  /* 0x0000000e00fa7308 */ /* 0x000e620000002400 */
[----:B----4-:R-:W-:Y:S01]  /*15260*/  STL [R1], R0 ;  /* 0x0000000001007387 */ /* 0x010fe20000100800 */
[C---:B------:R-:W-:Y:S08]  /*15270*/  HMMA.16816.F32 R24, R188.reuse, R4, R24 ;  /* 0x00000004bc18723c */ /* 0x040ff00000001818 */
[----:B------:R-:W4:Y:S01]  /*15280*/  MUFU.TANH R249, R15 ;  /* 0x0000000f00f97308 */ /* 0x000f220000002400 */
        /* <DEDUP_REMOVED lines=13> */
[----:B------:R-:W3:Y:S01]  /*15360*/  MUFU.TANH R192, R18 ;  /* 0x0000001200c07308 */ /* 0x000ee20000002400 */
        /* <DEDUP_REMOVED lines=11> */
[----:B------:R-:W2:Y:S02]  /*15420*/  LDSM.16.M88.4 R8, [R213+0x2000] ;  /* 0x00200000d508783b */ /* 0x000ea40000000200 */
        /* <DEDUP_REMOVED lines=21> */
[-C--:B--2---:R-:W-:Y:S05]  /*15580*/  HMMA.16816.F32 R68, R172, R8.reuse, R68 ;  /* 0x00000008ac44723c */ /* 0x084fea0000001844 */
[----:B------:R-:W-:Y:S02]  /*15590*/  FMUL.FTZ R51, R51, c[0x0][0x320] ;  /* 0x0000c80033337a20 */ /* 0x000fe40000410000 */
[----:B------:R-:W-:Y:S01]  /*155a0*/  FMUL.FTZ R52, R52, c[0x0][0x320] ;  /* 0x0000c80034347a20 */ /* 0x000fe20000410000 */
[----:B------:R2:W1:Y:S01]  /*155b0*/  MUFU.TANH R181, R58 ;  /* 0x0000003a00b57308 */ /* 0x0004620000002400 */
[C---:B------:R-:W-:Y:S04]  /*155c0*/  HMMA.16816.F32 R72, R188.reuse, R8, R72 ;  /* 0x00000008bc48723c */ /* 0x040fe80000001848 */
[----:B------:R-:W-:Y:S02]  /*155d0*/  FMUL.FTZ R53, R53, c[0x0][0x320] ;  /* 0x0000c80035357a20 */ /* 0x000fe40000410000 */
[----:B------:R-:W-:Y:S02]  /*155e0*/  FMUL.FTZ R54, R54, c[0x0][0x320] ;  /* 0x0000c80036367a20 */ /* 0x000fe40000410000 */
[-C--:B------:R-:W-:Y:S01]  /*155f0*/  HMMA.16816.F32 R76, R188, R10.reuse, R76 ;  /* 0x0000000abc4c723c */ /* 0x080fe2000000184c */
[----:B------:R3:W3:Y:S03]  /*15600*/  MUFU.TANH R206, R25 ;  /* 0x0000001900ce7308 */ /* 0x0006e60000002400 */
[----:B------:R-:W-:Y:S02]  /*15610*/  FMUL.FTZ R55, R55, c[0x0][0x320] ;  /* 0x0000c80037377a20 */ /* 0x000fe40000410000 */
[----:B------:R-:W-:Y:S02]  /*15620*/  FMUL.FTZ R56, R56, c[0x0][0x320] ;  /* 0x0000c80038387a20 */ /* 0x000fe40000410000 */
[C---:B------:R-:W-:Y:S03]  /*15630*/  HMMA.16816.F32 R80, R172.reuse, R10, R80 ;  /* 0x0000000aac50723c */ /* 0x040fe60000001850 */
[----:B------:R3:W3:Y:S01]  /*15640*/  MUFU.TANH R238, R26 ;  /* 0x0000001a00ee7308 */ /* 0x0006e20000002400 */
[----:B------:R-:W-:Y:S02]  /*15650*/  FMUL.FTZ R59, R59, c[0x0][0x320] ;  /* 0x0000c8003b3b7a20 */ /* 0x000fe40000410000 */
[----:B------:R-:W-:Y:S01]  /*15660*/  FMUL.FTZ R60, R60, c[0x0][0x320] ;  /* 0x0000c8003c3c7a20 */ /* 0x000fe20000410000 */
[----:B--2---:R-:W2:Y:S01]  /*15670*/  LDL R58, [R1+0x28] ;  /* 0x00002800013a7983 */ /* 0x004ea20000100800 */
[-C--:B-1----:R-:W-:Y:S04]  /*15680*/  HMMA.16816.F32 R84, R172, R4.reuse, R84 ;  /* 0x00000004ac54723c */ /* 0x082fe80000001854 */
        /* <DEDUP_REMOVED lines=81> */
[----:B------:R1:W1:Y:S01]  /*15ba0*/  MUFU.TANH R168, R56 ;  /* 0x0000003800a87308 */ /* 0x0002620000002400 */
[----:B--2---:R-:W-:Y:S09]  /*15bb0*/  ISETP.GT.AND P0, PT, R227, R58, PT ;  /* 0x0000003ae300720c */ /* 0x004ff20003f04270 */
        /* <DEDUP_REMOVED lines=104> */
.L_x_547:
        /* <DEDUP_REMOVED lines=10> */
[----:B------:R-:W-:Y:S02]  /*162e0*/  IMAD.U32 R0, RZ, RZ, UR8 ;  /* 0x00000008ff007e24 */ /* 0x000fe4000f8e00ff */
[----:B------:R-:W1:Y:S01]  /*162f0*/  SHFL.IDX PT, R4, R5, RZ, 0x1c1f ;  /* 0x001c1fff05047589 */ /* 0x000e6200000e0000 */
[----:B---3--:R-:W-:Y:S01]  /*16300*/  IADD3 R7, -R3, 0x1, R2 ;  /* 0x0000000103077810 */ /* 0x008fe20007ffe102 */
[----:B------:R-:W-:Y:S03]  /*16310*/  IMAD.IADD R8, R2, 0x1, -R3 ;  /* 0x0000000102087824 */ /* 0x000fe600078e0a03 */
[----:B------:R-:W-:Y:S04]  /*16320*/  IADD3 R7, R7, -c[0x0][0x168], R0 ;  /* 0x80005a0007077a10 */ /* 0x000fe80007ffe000 */
        /* <DEDUP_REMOVED lines=20> */
.L_x_550:
[----:B------:R-:W-:Y:S04]  /*16470*/  MOV R9, c[0x0][0x32c] ;  /* 0x0000cb0000097a02 */ /* 0x000fe80000000f00 */
[----:B------:R-:W-:Y:S11]  /*16480*/  ISETP.NE.AND P0, PT, R9, 0x1, PT ;  /* 0x000000010900780c */ /* 0x000ff60003f05270 */
[----:B------:R-:W-:Y:S02]  /*16490*/  @!UPT UIADD3 URZ, URZ, URZ, URZ ;  /* 0x0000003f3f3ff290 */ /* 0x000fe4000fffe03f */
[----:B------:R-:W-:Y:S05]  /*164a0*/  @P0 IMAD.HI.U32 R9, R4, c[0x0][0x330], RZ ;  /* 0x0000cc0004090a27 */ /* 0x000fea00078e00ff */
[----:B------:R-:W-:Y:S02]  /*164b0*/  @P0 SHF.R.U32.HI R4, RZ, c[0x0][0x334], R9 ;  /* 0x0000cd00ff040a19 */ /* 0x000fe40000011609 */
.L_x_551:
[----:B------:R-:W-:Y:S05]  /*164c0*/  BSYNC B0 ;  /* 0x0000000000007941 */ /* 0x000fea0003800000 */
.L_x_549:
[----:B------:R-:W-:Y:S05]  /*164d0*/  IMAD R4, R4, c[0x0][0x32c], R8 ;  /* 0x0000cb0004047a24 */ /* 0x000fea00078e0208 */
[----:B------:R-:W-:Y:S02]  /*164e0*/  IADD3 R9, R4, c[0x0][0x32c], RZ ;  /* 0x0000cb0004097a10 */ /* 0x000fe40007ffe0ff */
[----:B------:R-:W-:Y:S02]  /*164f0*/  IMNMX R0, R0, R4, !PT ;  /* 0x0000000400007217 */ /* 0x000fe40007800200 */
[----:B------:R-:W-:Y:S02]  /*16500*/  IMNMX R3, R3, R9, PT ;  /* 0x0000000903037217 */ /* 0x000fe40003800200 */
.L_x_548:
[C---:B------:R-:W-:Y:S02]  /*16510*/  ISETP.GE.AND P0, PT, R2.reuse, 0x2, PT ;  /* 0x000000020200780c */ /* 0x040fe40003f06270 */
[----:B------:R-:W-:Y:S02]  /*16520*/  ISETP.GE.AND P2, PT, R2, 0xa, PT ;  /* 0x0000000a0200780c */ /* 0x000fe40003f46270 */
[----:B------:R-:W-:Y:S02]  /*16530*/  P2R R26, PR, RZ, 0x1 ;  /* 0x00000001ff1a7803 */ /* 0x000fe40000000000 */
[----:B------:R-:W-:Y:S02]  /*16540*/  ISETP.GT.AND P0, PT, R0, 0x1, !P0 ;  /* 0x000000010000780c */ /* 0x000fe40004704270 */
        /* <DEDUP_REMOVED lines=103> */
[C---:B------:R-:W-:Y:S04]  /*16bc0*/  ISETP.LT.OR P0, PT, R3.reuse, 0x59, P0 ;  /* 0x000000590300780c */ /* 0x040fe80000701670 */
[----:B------:R-:W-:Y:S02]  /*16bd0*/  FSEL R251, R96, -INF , !P0 ;  /* 0xff80000060fb7808 */ /* 0x000fe40004000000 */
[----:B------:R-:W-:Y:S04]  /*16be0*/  ISETP.GT.AND P0, PT, R0, RZ, !P2 ;  /* 0x000000ff0000720c */ /* 0x000fe80005704270 */
[C---:B------:R-:W-:Y:S04]  /*16bf0*/  ISETP.LT.OR P0, PT, R3.reuse, 0x1, P0 ;  /* 0x000000010300780c */ /* 0x040fe80000701670 */
[----:B------:R-:W-:Y:S02]  /*16c00*/  FSEL R29, R200, -INF , !P0 ;  /* 0xff800000c81d7808 */ /* 0x000fe40004000000 */
[----:B------:R-:W-:Y:S04]  /*16c10*/  ISETP.GE.AND P0, PT, R2, 0x5a, PT ;  /* 0x0000005a0200780c */ /* 0x000fe80003f06270 */
[----:B------:R-:W-:Y:S04]  /*16c20*/  ISETP.GT.AND P2, PT, R0, 0x59, !P0 ;  /* 0x000000590000780c */ /* 0x000fe80004744270 */
[----:B------:R-:W-:Y:S02]  /*16c30*/  ISETP.LT.OR P2, PT, R3, 0x5a, P2 ;  /* 0x0000005a0300780c */ /* 0x000fe40001741670 */
[----:B------:R-:W1:Y:S02]  /*16c40*/  SHFL.IDX PT, R3, R5, 0x1, 0x1c1f ;  /* 0x003c1f0005037f89 */ /* 0x000e6400000e0000 */
[----:B------:R-:W-:Y:S02]  /*16c50*/  FSEL R252, R97, -INF , !P2 ;  /* 0xff80000061fc7808 */ /* 0x000fe40005000000 */
[----:B------:R-:W-:Y:S01]  /*16c60*/  PLOP3.LUT P2, PT, PT, PT, UP1, 0x40, 0x0 ;  /* 0x000000000000781c */ /* 0x000fe20003f4e818 */
[--C-:B-1----:R-:W-:Y:S02]  /*16c70*/  IMAD.IADD R2, R6, 0x1, R3.reuse ;  /* 0x0000000106027824 */ /* 0x102fe400078e0203 */
[----:B------:R-:W-:Y:S10]  /*16c80*/  IMAD.IADD R0, R7, 0x1, R3 ;  /* 0x0000000107007824 */ /* 0x000ff400078e0203 */
        /* <DEDUP_REMOVED lines=16> */
.L_x_554:
[----:B------:R-:W-:Y:S04]  /*16d90*/  MOV R28, 0x1 ;  /* 0x00000001001c7802 */ /* 0x000fe80000000f00 */
[----:B------:R-:W-:Y:S11]  /*16da0*/  ISETP.NE.AND P2, PT, R28, c[0x0][0x32c], PT ;  /* 0x0000cb001c007a0c */ /* 0x000ff60003f45270 */
[----:B------:R-:W-:Y:S02]  /*16db0*/  @!UPT UIADD3 URZ, URZ, URZ, URZ ;  /* 0x0000003f3f3ff290 */ /* 0x000fe4000fffe03f */
[----:B------:R-:W-:Y:S05]  /*16dc0*/  @P2 IMAD.HI.U32 R28, R3, c[0x0][0x330], RZ ;  /* 0x0000cc00031c2a27 */ /* 0x000fea00078e00ff */
[----:B------:R-:W-:Y:S02]  /*16dd0*/  @P2 SHF.R.U32.HI R3, RZ, c[0x0][0x334], R28 ;  /* 0x0000cd00ff032a19 */ /* 0x000fe4000001161c */
.L_x_555:
[----:B------:R-:W-:Y:S05]  /*16de0*/  BSYNC B0 ;  /* 0x0000000000007941 */ /* 0x000fea0003800000 */
.L_x_553:
[----:B------:R-:W-:Y:S05]  /*16df0*/  IMAD R3, R3, c[0x0][0x32c], R8 ;  /* 0x0000cb0003037a24 */ /* 0x000fea00078e0208 */
[----:B------:R-:W-:Y:S02]  /*16e00*/  IADD3 R28, R3, c[0x0][0x32c], RZ ;  /* 0x0000cb00031c7a10 */ /* 0x000fe40007ffe0ff */
[----:B------:R-:W-:Y:S02]  /*16e10*/  IMNMX R0, R0, R3, !PT ;  /* 0x0000000300007217 */ /* 0x000fe40007800200 */
[----:B------:R-:W-:Y:S02]  /*16e20*/  IMNMX R2, R2, R28, PT ;  /* 0x0000001c02027217 */ /* 0x000fe40003800200 */
.L_x_552:
        /* <DEDUP_REMOVED lines=113> */
.L_x_558:
[----:B------:R-:W-:Y:S04]  /*17540*/  MOV R28, c[0x0][0x32c] ;  /* 0x0000cb00001c7a02 */ /* 0x000fe80000000f00 */
[----:B------:R-:W-:Y:S11]  /*17550*/  ISETP.NE.AND P2, PT, R28, 0x1, PT ;  /* 0x000000011c00780c */ /* 0x000ff60003f45270 */
[----:B------:R-:W-:Y:S02]  /*17560*/  @!UPT UIADD3 URZ, URZ, URZ, URZ ;  /* 0x0000003f3f3ff290 */ /* 0x000fe4000fffe03f */
[----:B------:R-:W-:Y:S05]  /*17570*/  @P2 IMAD.HI.U32 R28, R3, c[0x0][0x330], RZ ;  /* 0x0000cc00031c2a27 */ /* 0x000fea00078e00ff */
[----:B------:R-:W-:Y:S02]  /*17580*/  @P2 SHF.R.U32.HI R3, RZ, c[0x0][0x334], R28 ;  /* 0x0000cd00ff032a19 */ /* 0x000fe4000001161c */
.L_x_559:
[----:B------:R-:W-:Y:S05]  /*17590*/  BSYNC B0 ;  /* 0x0000000000007941 */ /* 0x000fea0003800000 */
.L_x_557:
[----:B------:R-:W-:Y:S05]  /*175a0*/  IMAD R3, R3, c[0x0][0x32c], R8 ;  /* 0x0000cb0003037a24 */ /* 0x000fea00078e0208 */
[----:B------:R-:W-:Y:S02]  /*175b0*/  IADD3 R28, R3, c[0x0][0x32c], RZ ;  /* 0x0000cb00031c7a10 */ /* 0x000fe40007ffe0ff */
[----:B------:R-:W-:Y:S02]  /*175c0*/  IMNMX R0, R0, R3, !PT ;  /* 0x0000000300007217 */ /* 0x000fe40007800200 */
[----:B------:R-:W-:Y:S02]  /*175d0*/  IMNMX R2, R2, R28, PT ;  /* 0x0000001c02027217 */ /* 0x000fe40003800200 */
.L_x_556:
        /* <DEDUP_REMOVED lines=113> */
.L_x_562:
[----:B------:R-:W-:Y:S04]  /*17cf0*/  MOV R5, c[0x0][0x32c] ;  /* 0x0000cb0000057a02 */ /* 0x000fe80000000f00 */
[----:B------:R-:W-:Y:S11]  /*17d00*/  ISETP.NE.AND P2, PT, R5, 0x1, PT ;  /* 0x000000010500780c */ /* 0x000ff60003f45270 */
[----:B------:R-:W-:Y:S02]  /*17d10*/  @!UPT UIADD3 URZ, URZ, URZ, URZ ;  /* 0x0000003f3f3ff290 */ /* 0x000fe4000fffe03f */
[----:B------:R-:W-:Y:S05]  /*17d20*/  @P2 IMAD.HI.U32 R5, R3, c[0x0][0x330], RZ ;  /* 0x0000cc0003052a27 */ /* 0x000fea00078e00ff */
[----:B------:R-:W-:Y:S02]  /*17d30*/  @P2 SHF.R.U32.HI R3, RZ, c[0x0][0x334], R5 ;  /* 0x0000cd00ff032a19 */ /* 0x000fe40000011605 */
.L_x_563:
[----:B------:R-:W-:Y:S05]  /*17d40*/  BSYNC B0 ;  /* 0x0000000000007941 */ /* 0x000fea0003800000 */
.L_x_561:
[----:B------:R-:W-:Y:S05]  /*17d50*/  IMAD R8, R3, c[0x0][0x32c], R8 ;  /* 0x0000cb0003087a24 */ /* 0x000fea00078e0208 */
[----:B------:R-:W-:Y:S02]  /*17d60*/  IADD3 R3, R8, c[0x0][0x32c], RZ ;  /* 0x0000cb0008037a10 */ /* 0x000fe40007ffe0ff */
[----:B------:R-:W-:Y:S02]  /*17d70*/  IMNMX R0, R0, R8, !PT ;  /* 0x0000000800007217 */ /* 0x000fe40007800200 */
[----:B------:R-:W-:Y:S02]  /*17d80*/  IMNMX R2, R2, R3, PT ;  /* 0x0000000302027217 */ /* 0x000fe40003800200 */
.L_x_560:
[----:B------:R-:W2:Y:S01]  /*17d90*/  LDL.LU R5, [R1+0x4] ;  /* 0x0000040001057983 */ /* 0x000ea20000300800 */
[----:B------:R-:W-:Y:S02]  /*17da0*/  ISETP.NE.AND P2, PT, R27, RZ, PT ;  /* 0x000000ff1b00720c */ /* 0x000fe40003f45270 */
[----:B------:R-:W-:Y:S01]  /*17db0*/  MOV R52, R58 ;  /* 0x0000003a00347202 */ /* 0x000fe20000000f00 */
[----:B------:R-:W3:Y:S01]  /*17dc0*/  LDL.LU R3, [R1] ;  /* 0x0000000001037983 */ /* 0x000ee20000300800 */
[----:B------:R-:W-:Y:S02]  /*17dd0*/  ISETP.GT.AND P2, PT, R0, RZ, !P2 ;  /* 0x000000ff0000720c */ /* 0x000fe40005744270 */
[----:B------:R-:W-:Y:S01]  /*17de0*/  FMNMX.FTZ R72, R29, R100, !PT ;  /* 0x000000641d487209 */ /* 0x000fe20007810000 */
[----:B------:R-:W-:Y:S01]  /*17df0*/  IMAD.MOV.U32 R80, RZ, RZ, R52 ;  /* 0x000000ffff507224 */ /* 0x000fe200078e0034 */
[----:B------:R-:W-:Y:S02]  /*17e00*/  ISETP.LT.OR P2, PT, R2, 0x1, P2 ;  /* 0x000000010200780c */ /* 0x000fe40001741670 */
[----:B------:R-:W-:Y:S01]  /*17e10*/  FMNMX.FTZ R72, R31, R72, !PT ;  /* 0x000000481f487209 */ /* 0x000fe20007810000 */
[----:B------:R-:W-:Y:S01]  /*17e20*/  IMAD.MOV.U32 R85, RZ, RZ, R80 ;  /* 0x000000ffff557224 */ /* 0x000fe200078e0050 */
[----:B------:R-:W-:Y:S01]  /*17e30*/  ISETP.GT.AND P1, PT, R0, 0x50, !P1 ;  /* 0x000000500000780c */ /* 0x000fe20004f24270 */
[----:B------:R-:W-:Y:S01]  /*17e40*/  LDSM.16.MT88.4 R80, [R211+0x100] ;  /* 0x00010000d350783b */ /* 0x000fe20000004200 */
[----:B------:R-:W-:Y:S02]  /*17e50*/  FMNMX.FTZ R72, R32, R72, !PT ;  /* 0x0000004820487209 */ /* 0x000fe40007810000 */
[----:B------:R-:W-:Y:S02]  /*17e60*/  ISETP.LT.OR P1, PT, R2, 0x51, P1 ;  /* 0x000000510200780c */ /* 0x000fe40000f21670 */
[----:B------:R-:W-:Y:S02]  /*17e70*/  FMNMX.FTZ R72, R34, R72, !PT ;  /* 0x0000004822487209 */ /* 0x000fe40007810000 */
[----:B------:R-:W-:Y:S02]  /*17e80*/  ISETP.GT.AND P0, PT, R0, 0x59, !P0 ;  /* 0x000000590000780c */ /* 0x000fe40004704270 */
[----:B------:R-:W-:Y:S02]  /*17e90*/  FMNMX.FTZ R72, R40, R72, !PT ;  /* 0x0000004828487209 */ /* 0x000fe40007810000 */
[----:B------:R-:W-:Y:S02]  /*17ea0*/  ISETP.LT.OR P0, PT, R2, 0x5a, P0 ;  /* 0x0000005a0200780c */ /* 0x000fe40000701670 */
[----:B------:R-:W-:Y:S02]  /*17eb0*/  FMNMX.FTZ R72, R42, R72, !PT ;  /* 0x000000482a487209 */ /* 0x000fe40007810000 */
[----:B------:R-:W-:Y:S02]  /*17ec0*/  FSEL R73, R79, -INF , !P0 ;  /* 0xff8000004f497808 */ /* 0x000fe40004000000 */
[----:B------:R-:W-:Y:S02]  /*17ed0*/  FMNMX.FTZ R72, R44, R72, !PT ;  /* 0x000000482c487209 */ /* 0x000fe40007810000 */
[C---:B------:R-:W-:Y:S02]  /*17ee0*/  ISETP.GT.AND P6, PT, R0.reuse, 0x51, !P6 ;  /* 0x000000510000780c */ /* 0x040fe400077c4270 */
[----:B------:R-:W-:Y:S02]  /*17ef0*/  FMNMX.FTZ R72, R47, R72, !PT ;  /* 0x000000482f487209 */ /* 0x000fe40007810000 */
[----:B------:R-:W-:Y:S02]  /*17f00*/  ISETP.GT.AND P5, PT, R0, 0x58, !P5 ;  /* 0x000000580000780c */ /* 0x000fe40006fa4270 */
[----:B------:R-:W-:Y:S02]  /*17f10*/  FMNMX.FTZ R72, R57, R72, !PT ;  /* 0x0000004839487209 */ /* 0x000fe40007810000 */
[----:B------:R-:W-:Y:S02]  /*17f20*/  ISETP.LT.OR P6, PT, R2, 0x52, P6 ;  /* 0x000000520200780c */ /* 0x000fe400037c1670 */
[----:B------:R-:W-:Y:S02]  /*17f30*/  FMNMX.FTZ R72, R90, R72, !PT ;  /* 0x000000485a487209 */ /* 0x000fe40007810000 */
[----:B------:R-:W-:Y:S02]  /*17f40*/  ISETP.LT.OR P5, PT, R2, 0x59, P5 ;  /* 0x000000590200780c */ /* 0x000fe40002fa1670 */
        /* <DEDUP_REMOVED lines=14> */
[----:B------:R-:W-:Y:S02]  /*18030*/  FMNMX.FTZ R72, R252, R72, !PT ;  /* 0x00000048fc487209 */ /* 0x000fe40007810000 */
[----:B--2---:R-:W-:Y:S02]  /*18040*/  FSEL R8, R5, -INF , !P2 ;  /* 0xff80000005087808 */ /* 0x004fe40005000000 */
[----:B------:R-:W-:Y:S01]  /*18050*/  ISETP.NE.AND P2, PT, R26, RZ, PT ;  /* 0x000000ff1a00720c */ /* 0x000fe20003f45270 */
[----:B------:R-:W1:Y:S03]  /*18060*/  SHFL.BFLY PT, R5, R72, 0x2, 0x1f ;  /* 0x0c401f0048057f89 */ /* 0x000e6600000e0000 */
[----:B------:R-:W-:Y:S04]  /*18070*/  ISETP.GT.AND P2, PT, R0, 0x1, !P2 ;  /* 0x000000010000780c */ /* 0x000fe80005744270 */
[----:B------:R-:W-:Y:S04]  /*18080*/  ISETP.LT.OR P2, PT, R2, 0x2, P2 ;  /* 0x000000020200780c */ /* 0x000fe80001741670 */
        /* <DEDUP_REMOVED lines=58> */
[----:B------:R-:W-:Y:S01]  /*18430*/  ISETP.NE.AND P2, PT, R17, RZ, PT ;  /* 0x000000ff1100720c */ /* 0x000fe20003f45270 */
[----:B------:R-:W2:Y:S01]  /*18440*/  SHFL.BFLY PT, R71, R3, 0x2, 0x1f ;  /* 0x0c401f0003477f89 */ /* 0x000ea200000e0000 */
[----:B-1----:R-:W-:Y:S02]  /*18450*/  FMNMX.FTZ R72, R72, R5, !PT ;  /* 0x0000000548487209 */ /* 0x002fe40007810000 */
[----:B------:R-:W-:Y:S02]  /*18460*/  ISETP.GT.AND P2, PT, R0, 0x28, !P2 ;  /* 0x000000280000780c */ /* 0x000fe40005744270 */
[----:B------:R-:W-:Y:S02]  /*18470*/  FMNMX.FTZ R5, R8, R103, !PT ;  /* 0x0000006708057209 */ /* 0x000fe40007810000 */
[----:B------:R-:W-:Y:S01]  /*18480*/  ISETP.LT.OR P2, PT, R2, 0x29, P2 ;  /* 0x000000290200780c */ /* 0x000fe20001741670 */
[----:B------:R-:W1:Y:S01]  /*18490*/  SHFL.BFLY PT, R6, R72, 0x1, 0x1f ;  /* 0x0c201f0048067f89 */ /* 0x000e6200000e0000 */
        /* <DEDUP_REMOVED lines=10> */
[----:B--2---:R-:W-:Y:S02]  /*18540*/  FMNMX.FTZ R71, R3, R71, !PT ;  /* 0x0000004703477209 */ /* 0x004fe40007810000 */
[----:B------:R-:W-:Y:S02]  /*18550*/  ISETP.GT.AND P2, PT, R0, 0x30, !P2 ;  /* 0x000000300000780c */ /* 0x000fe40005744270 */
[----:B-1----:R-:W-:Y:S02]  /*18560*/  FMNMX.FTZ R72, R72, R6, !PT ;  /* 0x0000000648487209 */ /* 0x002fe40007810000 */
        /* <DEDUP_REMOVED lines=14> */
[----:B-1----:R-:W-:Y:S02]  /*18650*/  FMNMX.FTZ R71, R71, R6, !PT ;  /* 0x0000000647477209 */ /* 0x002fe40007810000 */
[----:B------:R-:W-:Y:S02]  /*18660*/  ISETP.LT.OR P2, PT, R2, 0x39, P2 ;  /* 0x000000390200780c */ /* 0x000fe40001741670 */
[----:B------:R-:W-:Y:S02]  /*18670*/  FSEL R198, R180, -INF , !P1 ;  /* 0xff800000b4c67808 */ /* 0x000fe40004800000 */
[----:B------:R-:W-:Y:S02]  /*18680*/  FSEL R185, R59, -INF , !P2 ;  /* 0xff8000003bb97808 */ /* 0x000fe40005000000 */
[----:B------:R-:W-:Y:S02]  /*18690*/  ISETP.NE.AND P2, PT, R12, RZ, PT ;  /* 0x000000ff0c00720c */ /* 0x000fe40003f45270 */
[----:B------:R-:W-:Y:S02]  /*186a0*/  FSETP.NEU.FTZ.AND P1, PT, R71, -INF , PT ;  /* 0xff8000004700780b */ /* 0x000fe40003f3d000 */
[----:B------:R-:W-:Y:S02]  /*186b0*/  ISETP.GT.AND P2, PT, R0, 0x39, !P2 ;  /* 0x000000390000780c */ /* 0x000fe40005744270 */
[----:B------:R-:W-:Y:S02]  /*186c0*/  FSEL R180, R91, -INF , !P5 ;  /* 0xff8000005bb47808 */ /* 0x000fe40006800000 */
[----:B------:R-:W-:Y:S04]  /*186d0*/  ISETP.LT.OR P2, PT, R2, 0x3a, P2 ;  /* 0x0000003a0200780c */ /* 0x000fe80001741670 */
[----:B------:R-:W-:Y:S02]  /*186e0*/  FSEL R187, R63, -INF , !P2 ;  /* 0xff8000003fbb7808 */ /* 0x000fe40005000000 */
[----:B------:R-:W-:Y:S04]  /*186f0*/  ISETP.NE.AND P2, PT, R11, RZ, PT ;  /* 0x000000ff0b00720c */ /* 0x000fe80003f45270 */
[----:B------:R-:W-:Y:S04]  /*18700*/  ISETP.GT.AND P2, PT, R0, 0x40, !P2 ;  /* 0x000000400000780c */ /* 0x000fe80005744270 */
[----:B------:R-:W-:Y:S04]  /*18710*/  ISETP.LT.OR P2, PT, R2, 0x41, P2 ;  /* 0x000000410200780c */ /* 0x000fe80001741670 */
[----:B------:R-:W-:Y:S01]  /*18720*/  FSEL R197, R74, -INF , !P2 ;  /* 0xff8000004ac57808 */ /* 0x000fe20005000000 */
[----:B------:R-:W-:Y:S01]  /*18730*/  FMUL.FTZ R74, R72, c[0x0][0x2d0] ;  /* 0x0000b400484a7a20 */ /* 0x000fe20000410000 */
[----:B------:R-:W-:Y:S04]  /*18740*/  ISETP.NE.AND P2, PT, R10, RZ, PT ;  /* 0x000000ff0a00720c */ /* 0x000fe80003f45270 */
[----:B------:R-:W-:Y:S04]  /*18750*/  ISETP.GT.AND P2, PT, R0, 0x41, !P2 ;  /* 0x000000410000780c */ /* 0x000fe80005744270 */
[----:B------:R-:W-:Y:S04]  /*18760*/  ISETP.LT.OR P2, PT, R2, 0x42, P2 ;  /* 0x000000420200780c */ /* 0x000fe80001741670 */
[----:B------:R-:W-:Y:S01]  /*18770*/  FSEL R201, R75, -INF , !P2 ;  /* 0xff8000004bc97808 */ /* 0x000fe20005000000 */
[----:B------:R-:W-:Y:S01]  /*18780*/  FMUL.FTZ R75, R71, c[0x0][0x2d0] ;  /* 0x0000b400474b7a20 */ /* 0x000fe20000410000 */
[----:B------:R-:W-:Y:S04]  /*18790*/  ISETP.NE.AND P2, PT, R9, RZ, PT ;  /* 0x000000ff0900720c */ /* 0x000fe80003f45270 */
[----:B------:R-:W-:Y:S02]  /*187a0*/  ISETP.GT.AND P2, PT, R0, 0x48, !P2 ;  /* 0x000000480000780c */ /* 0x000fe40005744270 */
[----:B------:R-:W-:Y:S02]  /*187b0*/  FSEL R75, R75, RZ, P1 ;  /* 0x000000ff4b4b7208 */ /* 0x000fe40000800000 */
[----:B------:R-:W-:Y:S03]  /*187c0*/  ISETP.LT.OR P2, PT, R2, 0x49, P2 ;  /* 0x000000490200780c */ /* 0x000fe60001741670 */
[--C-:B------:R-:W-:Y:S01]  /*187d0*/  FFMA.FTZ R12, R43, c[0x0][0x2d0], -R75.reuse ;  /* 0x0000b4002b0c7a23 */ /* 0x100fe2000001084b */
[----:B------:R-:W-:Y:S02]  /*187e0*/  FSEL R202, R78, -INF , !P2 ;  /* 0xff8000004eca7808 */ /* 0x000fe40005000000 */
[----:B------:R-:W-:Y:S01]  /*187f0*/  ISETP.NE.AND P2, PT, R4, RZ, PT ;  /* 0x000000ff0400720c */ /* 0x000fe20003f45270 */
[----:B------:R-:W-:Y:S01]  /*18800*/  MUFU.EX2 R91, R12 ;  /* 0x0000000c005b7308 */ /* 0x000fe20000000800 */
[----:B------:R-:W-:Y:S02]  /*18810*/  FMNMX.FTZ R4, R28, R102, !PT ;  /* 0x000000661c047209 */ /* 0x000fe40007810000 */
[----:B------:R-:W-:Y:S01]  /*18820*/  ISETP.GT.AND P2, PT, R0, 0x49, !P2 ;  /* 0x000000490000780c */ /* 0x000fe20005744270 */
[--C-:B------:R-:W-:Y:S01]  /*18830*/  FFMA.FTZ R0, R33, c[0x0][0x2d0], -R75.reuse ;  /* 0x0000b40021007a23 */ /* 0x100fe2000001084b */
[----:B------:R-:W-:Y:S02]  /*18840*/  FMNMX.FTZ R4, R35, R4, !PT ;  /* 0x0000000423047209 */ /* 0x000fe40007810000 */
[----:B------:R-:W-:Y:S01]  /*18850*/  ISETP.LT.OR P2, PT, R2, 0x4a, P2 ;  /* 0x0000004a0200780c */ /* 0x000fe20001741670 */
[--C-:B------:R-:W-:Y:S01]  /*18860*/  FFMA.FTZ R2, R36, c[0x0][0x2d0], -R75.reuse ;  /* 0x0000b40024027a23 */ /* 0x100fe2000001084b */
[----:B------:R-:W-:Y:S01]  /*18870*/  FMNMX.FTZ R4, R37, R4, !PT ;  /* 0x0000000425047209 */ /* 0x000fe20007810000 */
[----:B------:R-:W-:Y:S01]  /*18880*/  MUFU.EX2 R86, R0 ;  /* 0x0000000000567308 */ /* 0x000fe20000000800 */
[----:B------:R-:W-:Y:S02]  /*18890*/  FSEL R194, R194, -INF , !P2 ;  /* 0xff800000c2c27808 */ /* 0x000fe40005000000 */
[----:B------:R-:W-:Y:S02]  /*188a0*/  FMNMX.FTZ R4, R38, R4, !PT ;  /* 0x0000000426047209 */ /* 0x000fe40007810000 */
[----:B------:R-:W-:Y:S02]  /*188b0*/  FSETP.NEU.FTZ.AND P2, PT, R72, -INF , PT ;  /* 0xff8000004800780b */ /* 0x000fe40003f5d000 */
[----:B------:R-:W-:Y:S02]  /*188c0*/  FMNMX.FTZ R4, R46, R4, !PT ;  /* 0x000000042e047209 */ /* 0x000fe40007810000 */
[----:B------:R-:W-:Y:S01]  /*188d0*/  FSEL R74, R74, RZ, P2 ;  /* 0x000000ff4a4a7208 */ /* 0x000fe20001000000 */
[----:B------:R-:W-:Y:S01]  /*188e0*/  MUFU.EX2 R250, R2 ;  /* 0x0000000200fa7308 */ /* 0x000fe20000000800 */
[----:B------:R-:W-:Y:S03]  /*188f0*/  FMNMX.FTZ R4, R49, R4, !PT ;  /* 0x0000000431047209 */ /* 0x000fe60007810000 */
[--C-:B------:R-:W-:Y:S01]  /*18900*/  FFMA.FTZ R16, R44, c[0x0][0x2d0], -R74.reuse ;  /* 0x0000b4002c107a23 */ /* 0x100fe2000001084a */
[----:B------:R-:W-:Y:S04]  /*18910*/  FMNMX.FTZ R4, R50, R4, !PT ;  /* 0x0000000432047209 */ /* 0x000fe80007810000 */
[----:B------:R-:W-:Y:S01]  /*18920*/  FMNMX.FTZ R4, R51, R4, !PT ;  /* 0x0000000433047209 */ /* 0x000fe20007810000 */
[----:B------:R-:W-:Y:S03]  /*18930*/  MUFU.EX2 R33, R16 ;  /* 0x0000001000217308 */ /* 0x000fe60000000800 */
        /* <DEDUP_REMOVED lines=12> */
[----:B------:R-:W-:Y:S01]  /*18a00*/  FMNMX.FTZ R3, R241, R4, !PT ;  /* 0x00000004f1037209 */ /* 0x000fe20007810000 */
[--C-:B------:R-:W-:Y:S03]  /*18a10*/  FFMA.FTZ R4, R29, c[0x0][0x2d0], -R74.reuse ;  /* 0x0000b4001d047a23 */ /* 0x100fe6000001084a */
[----:B------:R-:W-:Y:S01]  /*18a20*/  FMNMX.FTZ R3, R243, R3, !PT ;  /* 0x00000003f3037209 */ /* 0x000fe20007810000 */
[----:B------:R1:W-:Y:S03]  /*18a30*/  MUFU.EX2 R55, R4 ;  /* 0x0000000400377308 */ /* 0x0003e60000000800 */
[----:B------:R-:W-:Y:S04]  /*18a40*/  FMNMX.FTZ R3, R245, R3, !PT ;  /* 0x00000003f5037209 */ /* 0x000fe80007810000 */
[----:B------:R-:W-:Y:S05]  /*18a50*/  FMNMX.FTZ R3, R247, R3, !PT ;  /* 0x00000003f7037209 */ /* 0x000fea0007810000 */
[----:B------:R-:W2:Y:S01]  /*18a60*/  SHFL.BFLY PT, R7, R3, 0x2, 0x1f ;  /* 0x0c401f0003077f89 */ /* 0x000ea200000e0000 */
[----:B-1----:R-:W-:Y:S01]  /*18a70*/  FMNMX.FTZ R4, R170, R5, !PT ;  /* 0x00000005aa047209 */ /* 0x002fe20007810000 */
[--C-:B------:R-:W-:Y:S03]  /*18a80*/  FFMA.FTZ R5, R31, c[0x0][0x2d0], -R74.reuse ;  /* 0x0000b4001f057a23 */ /* 0x100fe6000001084a */
[----:B------:R-:W-:Y:S01]  /*18a90*/  FMNMX.FTZ R4, R172, R4, !PT ;  /* 0x00000004ac047209 */ /* 0x000fe20007810000 */
[----:B------:R1:W-:Y:S01]  /*18aa0*/  MUFU.EX2 R84, R5 ;  /* 0x0000000500547308 */ /* 0x0003e20000000800 */
[----:B--2---:R-:W-:Y:S05]  /*18ab0*/  FMNMX.FTZ R3, R3, R7, !PT ;  /* 0x0000000703037209 */ /* 0x004fea0007810000 */
[----:B------:R-:W2:Y:S01]  /*18ac0*/  SHFL.BFLY PT, R70, R3, 0x1, 0x1f ;  /* 0x0c201f0003467f89 */ /* 0x000ea200000e0000 */
[----:B-1----:R-:W-:Y:S01]  /*18ad0*/  FMNMX.FTZ R5, R181, R4, !PT ;  /* 0x00000004b5057209 */ /* 0x002fe20007810000 */
[----:B------:R-:W-:Y:S03]  /*18ae0*/  FFMA.FTZ R4, R32, c[0x0][0x2d0], -R74 ;  /* 0x0000b40020047a23 */ /* 0x000fe6000001084a */
[----:B------:R-:W-:Y:S01]  /*18af0*/  FMNMX.FTZ R5, R184, R5, !PT ;  /* 0x00000005b8057209 */ /* 0x000fe20007810000 */
[----:B------:R1:W-:Y:S01]  /*18b00*/  MUFU.EX2 R93, R4 ;  /* 0x00000004005d7308 */ /* 0x0003e20000000800 */
[----:B--2---:R-:W-:Y:S01]  /*18b10*/  FMNMX.FTZ R70, R3, R70, !PT ;  /* 0x0000004603467209 */ /* 0x004fe20007810000 */
[--C-:B------:R-:W-:Y:S03]  /*18b20*/  FFMA.FTZ R3, R39, c[0x0][0x2d0], -R75.reuse ;  /* 0x0000b40027037a23 */ /* 0x100fe6000001084b */
[C---:B------:R-:W-:Y:S05]  /*18b30*/  FSETP.NEU.FTZ.AND P0, PT, R70.reuse, -INF , PT ;  /* 0xff8000004600780b */ /* 0x040fea0003f1d000 */
[----:B------:R2:W3:Y:S01]  /*18b40*/  MUFU.EX2 R92, R3 ;  /* 0x00000003005c7308 */ /* 0x0004e20000000800 */
[----:B------:R-:W-:Y:S05]  /*18b50*/  FMUL.FTZ R96, R70, c[0x0][0x2d0] ;  /* 0x0000b40046607a20 */ /* 0x000fea0000410000 */
[----:B------:R-:W-:Y:S05]  /*18b60*/  FSEL R96, R96, RZ, P0 ;  /* 0x000000ff60607208 */ /* 0x000fea0000000000 */
[----:B------:R-:W-:Y:S01]  /*18b70*/  FFMA.FTZ R32, R46, c[0x0][0x2d0], -R96 ;  /* 0x0000b4002e207a23 */ /* 0x000fe20000010860 */
[----:B-1----:R-:W-:Y:S01]  /*18b80*/  FMNMX.FTZ R4, R185, R5, !PT ;  /* 0x00000005b9047209 */ /* 0x002fe20007810000 */
[----:B------:R-:W-:Y:S02]  /*18b90*/  FFMA.FTZ R5, R34, c[0x0][0x2d0], -R74 ;  /* 0x0000b40022057a23 */ /* 0x000fe4000001084a */
[--C-:B------:R-:W-:Y:S01]  /*18ba0*/  FFMA.FTZ R44, R51, c[0x0][0x2d0], -R96.reuse ;  /* 0x0000b400332c7a23 */ /* 0x100fe20000010860 */
[----:B------:R-:W-:Y:S01]  /*18bb0*/  FMNMX.FTZ R4, R187, R4, !PT ;  /* 0x00000004bb047209 */ /* 0x000fe20007810000 */
[----:B------:R1:W4:Y:S03]  /*18bc0*/  MUFU.EX2 R89, R5 ;  /* 0x0000000500597308 */ /* 0x0003260000000800 */
[----:B------:R-:W-:Y:S01]  /*18bd0*/  FMNMX.FTZ R4, R197, R4, !PT ;  /* 0x00000004c5047209 */ /* 0x000fe20007810000 */
[----:B--2---:R-:W-:Y:S01]  /*18be0*/  FFMA.FTZ R3, R28, c[0x0][0x2d0], -R96 ;  /* 0x0000b4001c037a23 */ /* 0x004fe20000010860 */
[----:B---3--:R-:W-:Y:S01]  /*18bf0*/  F2FP.PACK_AB R79, R92, R250 ;  /* 0x000000fa5c4f723e */ /* 0x008fe200000000ff */
[--C-:B------:R-:W-:Y:S01]  /*18c00*/  FFMA.FTZ R28, R48, c[0x0][0x2d0], -R75.reuse ;  /* 0x0000b400301c7a23 */ /* 0x100fe2000001084b */
[----:B------:R-:W-:Y:S03]  /*18c10*/  FMNMX.FTZ R4, R201, R4, !PT ;  /* 0x00000004c9047209 */ /* 0x000fe60007810000 */
[----:B------:R2:W-:Y:S01]  /*18c20*/  MUFU.EX2 R53, R3 ;  /* 0x0000000300357308 */ /* 0x0005e20000000800 */
[----:B------:R-:W-:Y:S01]  /*18c30*/  FFMA.FTZ R48, R57, c[0x0][0x2d0], -R74 ;  /* 0x0000b40039307a23 */ /* 0x000fe2000001084a */
[----:B------:R-:W-:Y:S04]  /*18c40*/  FMNMX.FTZ R4, R202, R4, !PT ;  /* 0x00000004ca047209 */ /* 0x000fe80007810000 */
[----:B------:R-:W-:Y:S04]  /*18c50*/  FMNMX.FTZ R4, R194, R4, !PT ;  /* 0x00000004c2047209 */ /* 0x000fe80007810000 */
[----:B------:R-:W-:Y:S01]  /*18c60*/  FMNMX.FTZ R4, R198, R4, !PT ;  /* 0x00000004c6047209 */ /* 0x000fe20007810000 */
[----:B-1----:R-:W-:Y:S01]  /*18c70*/  FFMA.FTZ R5, R30, c[0x0][0x2d0], -R75 ;  /* 0x0000b4001e057a23 */ /* 0x002fe2000001084b */
[----:B----4-:R-:W-:Y:S02]  /*18c80*/  F2FP.PACK_AB R78, R89, R93 ;  /* 0x0000005d594e723e */ /* 0x010fe400000000ff */
[----:B------:R-:W-:Y:S01]  /*18c90*/  FMNMX.FTZ R0, R188, R4, !PT ;  /* 0x00000004bc007209 */ /* 0x000fe20007810000 */
[----:B------:R-:W-:Y:S01]  /*18ca0*/  MUFU.EX2 R54, R5 ;  /* 0x0000000500367308 */ /* 0x000fe20000000800 */
[--C-:B------:R-:W-:Y:S02]  /*18cb0*/  FFMA.FTZ R4, R38, c[0x0][0x2d0], -R96.reuse ;  /* 0x0000b40026047a23 */ /* 0x100fe40000010860 */
[----:B------:R-:W-:Y:S01]  /*18cc0*/  FMNMX.FTZ R0, R180, R0, !PT ;  /* 0x00000000b4007209 */ /* 0x000fe20007810000 */
[--C-:B--2---:R-:W-:Y:S03]  /*18cd0*/  FFMA.FTZ R3, R35, c[0x0][0x2d0], -R96.reuse ;  /* 0x0000b40023037a23 */ /* 0x104fe60000010860 */
[----:B------:R-:W-:Y:S03]  /*18ce0*/  FMNMX.FTZ R0, R73, R0, !PT ;  /* 0x0000000049007209 */ /* 0x000fe60007810000 */
[----:B------:R-:W-:Y:S02]  /*18cf0*/  MUFU.EX2 R61, R4 ;  /* 0x00000004003d7308 */ /* 0x000fe40000000800 */
[----:B------:R-:W1:Y:S08]  /*18d00*/  SHFL.BFLY PT, R2, R0, 0x2, 0x1f ;  /* 0x0c401f0000027f89 */ /* 0x000e7000000e0000 */
[----:B------:R2:W-:Y:S02]  /*18d10*/  MUFU.EX2 R27, R3 ;  /* 0x00000003001b7308 */ /* 0x0005e40000000800 */
[----:B--2---:R-:W-:Y:S02]  /*18d20*/  FFMA.FTZ R3, R37, c[0x0][0x2d0], -R96 ;  /* 0x0000b40025037a23 */ /* 0x004fe40000010860 */
[----:B------:R-:W-:Y:S06]  /*18d30*/  LDSM.16.MT88.4 R36, [R212+0x100] ;  /* 0x00010000d424783b */ /* 0x000fec0000004200 */
[----:B------:R1:W2:Y:S02]  /*18d40*/  MUFU.EX2 R87, R3 ;  /* 0x0000000300577308 */ /* 0x0002a40000000800 */
[----:B-1----:R-:W-:Y:S01]  /*18d50*/  FMNMX.FTZ R3, R0, R2, !PT ;  /* 0x0000000200037209 */ /* 0x002fe20007810000 */
[----:B------:R-:W-:Y:S01]  /*18d60*/  FFMA.FTZ R2, R40, c[0x0][0x2d0], -R74 ;  /* 0x0000b40028027a23 */ /* 0x000fe2000001084a */
[----:B------:R-:W-:Y:S01]  /*18d70*/  FSEL R0, R72, RZ, P2 ;  /* 0x000000ff48007208 */ /* 0x000fe20001000000 */
[----:B------:R-:W-:Y:S01]  /*18d80*/  FFMA.FTZ R40, R50, c[0x0][0x2d0], -R96 ;  /* 0x0000b40032287a23 */ /* 0x000fe20000010860 */
[----:B--2---:R-:W-:Y:S04]  /*18d90*/  F2FP.PACK_AB R66, R61, R87 ;  /* 0x000000573d42723e */ /* 0x004fe800000000ff */
[----:B------:R1:W-:Y:S01]  /*18da0*/  MUFU.EX2 R60, R2 ;  /* 0x00000002003c7308 */ /* 0x0003e20000000800 */
[----:B------:R-:W2:Y:S01]  /*18db0*/  SHFL.BFLY PT, R4, R3, 0x1, 0x1f ;  /* 0x0c201f0003047f89 */ /* 0x000ea200000e0000 */
[----:B------:R-:W-:Y:S02]  /*18dc0*/  FADD.FTZ R0, -R0, R100 ;  /* 0x0000006400007221 */ /* 0x000fe40000010100 */
[----:B------:R-:W-:Y:S02]  /*18dd0*/  IMAD.MOV.U32 R100, RZ, RZ, R55 ;  /* 0x000000ffff647224 */ /* 0x000fe400078e0037 */
[----:B------:R-:W-:Y:S03]  /*18de0*/  FMUL.FTZ R0, R0, c[0x0][0x2d0] ;  /* 0x0000b40000007a20 */ /* 0x000fe60000410000 */
[----:B------:R-:W-:Y:S01]  /*18df0*/  F2FP.PACK_AB R76, R84, R100 ;  /* 0x00000064544c723e */ /* 0x000fe200000000ff */
[----:B------:R3:W4:Y:S01]  /*18e00*/  MUFU.EX2 R69, R0 ;  /* 0x0000000000457308 */ /* 0x0007220000000800 */
[----:B-1----:R-:W-:Y:S02]  /*18e10*/  FSEL R2, R71, RZ, P1 ;  /* 0x000000ff47027208 */ /* 0x002fe40000800000 */
[----:B--2---:R-:W-:Y:S03]  /*18e20*/  FMNMX.FTZ R3, R4, R3, !PT ;  /* 0x0000000304037209 */ /* 0x004fe60007810000 */
[----:B------:R-:W-:Y:S01]  /*18e30*/  FADD.FTZ R2, -R2, R101 ;  /* 0x0000006502027221 */ /* 0x000fe20000010100 */
[----:B------:R-:W-:Y:S01]  /*18e40*/  MOV R101, R54 ;  /* 0x0000003600657202 */ /* 0x000fe20000000f00 */
[----:B------:R-:W-:Y:S02]  /*18e50*/  FMUL.FTZ R97, R3, c[0x0][0x2d0] ;  /* 0x0000b40003617a20 */ /* 0x000fe40000410000 */
[----:B------:R-:W-:Y:S01]  /*18e60*/  FMUL.FTZ R2, R2, c[0x0][0x2d0] ;  /* 0x0000b40002027a20 */ /* 0x000fe20000410000 */
[----:B---3--:R-:W-:Y:S01]  /*18e70*/  FSEL R0, R70, RZ, P0 ;  /* 0x000000ff46007208 */ /* 0x008fe20000000000 */
[----:B----4-:R-:W-:Y:S01]  /*18e80*/  FMUL.FTZ R16, R69, R116 ;  /* 0x0000007445107220 */ /* 0x010fe20000410000 */
[----:B------:R-:W-:Y:S01]  /*18e90*/  F2FP.PACK_AB R77, R86, R101 ;  /* 0x00000065564d723e */ /* 0x000fe200000000ff */
[----:B------:R-:W1:Y:S01]  /*18ea0*/  MUFU.EX2 R68, R2 ;  /* 0x0000000200447308 */ /* 0x000e620000000800 */
[----:B------:R-:W-:Y:S01]  /*18eb0*/  FSETP.NEU.FTZ.AND P0, PT, R3, -INF , PT ;  /* 0xff8000000300780b */ /* 0x000fe20003f1d000 */
[----:B------:R-:W-:Y:S02]  /*18ec0*/  FADD.FTZ R0, -R0, R102 ;  /* 0x0000006600007221 */ /* 0x000fe40000010100 */
[----:B------:R-:W-:Y:S01]  /*18ed0*/  IMAD.MOV.U32 R102, RZ, RZ, R53 ;  /* 0x000000ffff667224 */ /* 0x000fe200078e0035 */
[----:B------:R-:W-:Y:S01]  /*18ee0*/  FSEL R97, R97, RZ, P0 ;  /* 0x000000ff61617208 */ /* 0x000fe20000000000 */
[----:B------:R-:W-:Y:S01]  /*18ef0*/  FMUL.FTZ R0, R0, c[0x0][0x2d0] ;  /* 0x0000b40000007a20 */ /* 0x000fe20000410000 */
[----:B------:R-:W2:Y:S01]  /*18f00*/  LDSM.16.MT88.4 R52, [R210+0x100] ;  /* 0x00010000d234783b */ /* 0x000ea20000004200 */
[----:B------:R-:W-:Y:S01]  /*18f10*/  FMUL.FTZ R17, R69, R117 ;  /* 0x0000007545117220 */ /* 0x000fe20000410000 */
[----:B------:R-:W-:Y:S01]  /*18f20*/  MOV R117, R89 ;  /* 0x0000005900757202 */ /* 0x000fe20000000f00 */
[----:B------:R3:W4:Y:S01]  /*18f30*/  MUFU.EX2 R2, R0 ;  /* 0x0000000000027308 */ /* 0x0007220000000800 */
[--C-:B------:R-:W-:Y:S02]  /*18f40*/  FFMA.FTZ R4, R25, c[0x0][0x2d0], -R97.reuse ;  /* 0x0000b40019047a23 */ /* 0x100fe40000010861 */
[--C-:B------:R-:W-:Y:S02]  /*18f50*/  FFMA.FTZ R58, R58, c[0x0][0x2d0], -R97.reuse ;  /* 0x0000b4003a3a7a23 */ /* 0x100fe40000010861 */
[--C-:B------:R-:W-:Y:S05]  /*18f60*/  FFMA.FTZ R62, R62, c[0x0][0x2d0], -R97.reuse ;  /* 0x0000b4003e3e7a23 */ /* 0x100fea0000010861 */
[----:B------:R5:W-:Y:S01]  /*18f70*/  MUFU.EX2 R63, R4 ;  /* 0x00000004003f7308 */ /* 0x000be20000000800 */
[C---:B-1----:R-:W-:Y:S02]  /*18f80*/  FMUL.FTZ R6, R68.reuse, R106 ;  /* 0x0000006a44067220 */ /* 0x042fe40000410000 */
[C---:B------:R-:W-:Y:S02]  /*18f90*/  FMUL.FTZ R18, R68.reuse, R118 ;  /* 0x0000007644127220 */ /* 0x040fe40000410000 */
[C---:B------:R-:W-:Y:S05]  /*18fa0*/  FMUL.FTZ R19, R68.reuse, R119 ;  /* 0x0000007744137220 */ /* 0x040fea0000410000 */
[----:B------:R1:W-:Y:S01]  /*18fb0*/  MUFU.EX2 R116, R28 ;  /* 0x0000001c00747308 */ /* 0x0003e20000000800 */
[C---:B------:R-:W-:Y:S02]  /*18fc0*/  FMUL.FTZ R34, R68.reuse, R134 ;  /* 0x0000008644227220 */ /* 0x040fe40000410000 */
[----:B------:R-:W-:Y:S02]  /*18fd0*/  FMUL.FTZ R35, R68, R135 ;  /* 0x0000008744237220 */ /* 0x000fe40000410000 */
[----:B---3--:R-:W-:Y:S02]  /*18fe0*/  FFMA.FTZ R0, R8, c[0x0][0x2d0], -R97 ;  /* 0x0000b40008007a23 */ /* 0x008fe40000010861 */
[----:B----4-:R-:W-:Y:S01]  /*18ff0*/  FMUL.FTZ R13, R2, R113 ;  /* 0x00000071020d7220 */ /* 0x010fe20000410000 */
[----:B------:R-:W-:Y:S01]  /*19000*/  MOV R113, R86 ;  /* 0x0000005600717202 */ /* 0x000fe20000000f00 */
[----:B------:R-:W-:Y:S01]  /*19010*/  FMUL.FTZ R50, R68, R150 ;  /* 0x0000009644327220 */ /* 0x000fe20000410000 */
[----:B------:R3:W-:Y:S01]  /*19020*/  MUFU.EX2 R5, R0 ;  /* 0x0000000000057308 */ /* 0x0007e20000000800 */
[----:B------:R-:W-:Y:S02]  /*19030*/  FFMA.FTZ R8, R41, c[0x0][0x2d0], -R75 ;  /* 0x0000b40029087a23 */ /* 0x000fe4000001084b */
[----:B------:R-:W-:Y:S02]  /*19040*/  IMAD.MOV.U32 R150, RZ, RZ, R91 ;  /* 0x000000ffff967224 */ /* 0x000fe400078e005b */
[----:B-----5:R-:W-:Y:S02]  /*19050*/  FFMA.FTZ R4, R24, c[0x0][0x2d0], -R97 ;  /* 0x0000b40018047a23 */ /* 0x020fe40000010861 */
[C---:B------:R-:W-:Y:S02]  /*19060*/  FMUL.FTZ R9, R2.reuse, R109 ;  /* 0x0000006d02097220 */ /* 0x040fe40000410000 */
[C---:B------:R-:W-:Y:S01]  /*19070*/  FMUL.FTZ R12, R2.reuse, R112 ;  /* 0x00000070020c7220 */ /* 0x040fe20000410000 */
[----:B------:R4:W5:Y:S01]  /*19080*/  MUFU.EX2 R7, R4 ;  /* 0x0000000400077308 */ /* 0x0009620000000800 */
[----:B------:R-:W-:Y:S02]  /*19090*/  FFMA.FTZ R24, R45, c[0x0][0x2d0], -R75 ;  /* 0x0000b4002d187a23 */ /* 0x000fe4000001084b */
[C---:B------:R-:W-:Y:S02]  /*190a0*/  FMUL.FTZ R45, R2.reuse, R145 ;  /* 0x00000091022d7220 */ /* 0x040fe40000410000 */
[C---:B------:R-:W-:Y:S02]  /*190b0*/  FMUL.FTZ R25, R2.reuse, R125 ;  /* 0x0000007d02197220 */ /* 0x040fe40000410000 */
[C---:B-1----:R-:W-:Y:S02]  /*190c0*/  FMUL.FTZ R28, R2.reuse, R128 ;  /* 0x00000080021c7220 */ /* 0x042fe40000410000 */
[C---:B------:R-:W-:Y:S01]  /*190d0*/  FMUL.FTZ R29, R2.reuse, R129 ;  /* 0x00000081021d7220 */ /* 0x040fe20000410000 */
[----:B------:R1:W-:Y:S01]  /*190e0*/  MUFU.EX2 R31, R8 ;  /* 0x00000008001f7308 */ /* 0x0003e20000000800 */
[----:B------:R-:W-:Y:S02]  /*190f0*/  FMUL.FTZ R41, R2, R141 ;  /* 0x0000008d02297220 */ /* 0x000fe40000410000 */
[----:B------:R-:W-:Y:S02]  /*19100*/  FMUL.FTZ R51, R68, R151 ;  /* 0x0000009744337220 */ /* 0x000fe40000410000 */
[----:B---3--:R-:W-:Y:S02]  /*19110*/  FFMA.FTZ R0, R26, c[0x0][0x2d0], -R97 ;  /* 0x0000b4001a007a23 */ /* 0x008fe40000010861 */
[----:B------:R-:W-:Y:S03]  /*19120*/  FMUL.FTZ R57, R2, R157 ;  /* 0x0000009d02397220 */ /* 0x000fe60000410000 */
[----:B------:R3:W2:Y:S01]  /*19130*/  MUFU.EX2 R59, R0 ;  /* 0x00000000003b7308 */ /* 0x0006a20000000800 */
[--C-:B----4-:R-:W-:Y:S02]  /*19140*/  FFMA.FTZ R4, R42, c[0x0][0x2d0], -R74.reuse ;  /* 0x0000b4002a047a23 */ /* 0x110fe4000001084a */
[----:B-----5:R-:W-:Y:S02]  /*19150*/  IMAD.MOV.U32 R106, RZ, RZ, R7 ;  /* 0x000000ffff6a7224 */ /* 0x020fe400078e0007 */
[----:B------:R-:W-:Y:S01]  /*19160*/  FMUL.FTZ R7, R68, R107 ;  /* 0x0000006b44077220 */ /* 0x000fe20000410000 */
[----:B------:R-:W-:Y:S04]  /*19170*/  MOV R107, R27 ;  /* 0x0000001b006b7202 */ /* 0x000fe80000000f00 */
[----:B------:R4:W-:Y:S01]  /*19180*/  MUFU.EX2 R235, R4 ;  /* 0x0000000400eb7308 */ /* 0x0009e20000000800 */
[----:B------:R-:W-:Y:S02]  /*19190*/  F2FP.PACK_AB R67, R106, R63 ;  /* 0x0000003f6a43723e */ /* 0x000fe400000000ff */
[----:B------:R-:W-:Y:S01]  /*191a0*/  F2FP.PACK_AB R64, R107, R102 ;  /* 0x000000666b40723e */ /* 0x000fe200000000ff */
[----:B-1----:R-:W-:Y:S01]  /*191b0*/  FMUL.FTZ R8, R2, R108 ;  /* 0x0000006c02087220 */ /* 0x002fe20000410000 */
[----:B------:R-:W-:Y:S05]  /*191c0*/  MOV R108, R87 ;  /* 0x00000057006c7202 */ /* 0x000fea0000000f00 */
[----:B------:R1:W5:Y:S01]  /*191d0*/  MUFU.EX2 R30, R24 ;  /* 0x00000018001e7308 */ /* 0x0003620000000800 */
[----:B---3--:R-:W-:Y:S02]  /*191e0*/  FSEL R0, R3, RZ, P0 ;  /* 0x000000ff03007208 */ /* 0x008fe40000000000 */
[----:B--2---:R-:W-:Y:S03]  /*191f0*/  MOV R151, R59 ;  /* 0x0000003b00977202 */ /* 0x004fe60000000f00 */
[----:B------:R-:W-:Y:S01]  /*19200*/  FADD.FTZ R0, -R0, R103 ;  /* 0x0000006700007221 */ /* 0x000fe20000010100 */
[----:B------:R-:W-:Y:S01]  /*19210*/  MOV R103, R5 ;  /* 0x0000000500677202 */ /* 0x000fe20000000f00 */
[----:B------:R-:W-:Y:S02]  /*19220*/  FMUL.FTZ R5, R69, R105 ;  /* 0x0000006945057220 */ /* 0x000fe40000410000 */
[----:B------:R2:W-:Y:S01]  /*19230*/  MUFU.EX2 R109, R40 ;  /* 0x00000028006d7308 */ /* 0x0005e20000000800 */
[----:B------:R-:W-:Y:S01]  /*19240*/  FMUL.FTZ R0, R0, c[0x0][0x2d0] ;  /* 0x0000b40000007a20 */ /* 0x000fe20000410000 */
[----:B------:R-:W-:Y:S01]  /*19250*/  F2FP.PACK_AB R65, R59, R103 ;  /* 0x000000673b41723e */ /* 0x000fe200000000ff */
[C---:B----4-:R-:W-:Y:S01]  /*19260*/  FMUL.FTZ R4, R69.reuse, R104 ;  /* 0x0000006845047220 */ /* 0x050fe20000410000 */
[----:B------:R-:W-:Y:S01]  /*19270*/  MOV R104, R250 ;  /* 0x000000fa00687202 */ /* 0x000fe20000000f00 */
[----:B------:R-:W-:Y:S05]  /*19280*/  IMAD.MOV.U32 R105, RZ, RZ, R93 ;  /* 0x000000ffff697224 */ /* 0x000fea00078e005d */
[-C--:B------:R-:W-:Y:S01]  /*19290*/  HMMA.16816.F32 R4, R76, R20.reuse, R4 ;  /* 0x000000144c04723c */ /* 0x080fe20000001804 */
[----:B------:R-:W3:Y:S01]  /*192a0*/  MUFU.EX2 R0, R0 ;  /* 0x0000000000007308 */ /* 0x000ee20000000800 */
[C---:B-1----:R-:W-:Y:S01]  /*192b0*/  FMUL.FTZ R24, R2.reuse, R124 ;  /* 0x0000007c02187220 */ /* 0x042fe20000410000 */
[----:B-----5:R-:W-:Y:S08]  /*192c0*/  MOV R129, R30 ;  /* 0x0000001e00817202 */ /* 0x020ff00000000f00 */
[----:B------:R1:W-:Y:S01]  /*192d0*/  MUFU.EX2 R124, R32 ;  /* 0x00000020007c7308 */ /* 0x0003e20000000800 */
[----:B--2---:R-:W-:Y:S02]  /*192e0*/  FMUL.FTZ R40, R2, R140 ;  /* 0x0000008c02287220 */ /* 0x004fe40000410000 */
[C---:B---3--:R-:W-:Y:S02]  /*192f0*/  FMUL.FTZ R10, R0.reuse, R110 ;  /* 0x0000006e000a7220 */ /* 0x048fe40000410000 */
[C---:B------:R-:W-:Y:S02]  /*19300*/  FMUL.FTZ R11, R0.reuse, R111 ;  /* 0x0000006f000b7220 */ /* 0x040fe40000410000 */
[C---:B------:R-:W-:Y:S02]  /*19310*/  FMUL.FTZ R14, R0.reuse, R114 ;  /* 0x00000072000e7220 */ /* 0x040fe40000410000 */
[----:B------:R-:W-:Y:S02]  /*19320*/  IMAD.MOV.U32 R114, RZ, RZ, R85 ;  /* 0x000000ffff727224 */ /* 0x000fe400078e0055 */
[C---:B------:R-:W-:Y:S01]  /*19330*/  FMUL.FTZ R15, R0.reuse, R115 ;  /* 0x00000073000f7220 */ /* 0x040fe20000410000 */
[C---:B------:R-:W-:Y:S01]  /*19340*/  HMMA.16816.F32 R8, R64.reuse, R20, R8 ;  /* 0x000000144008723c */ /* 0x040fe20000001808 */
[----:B-1----:R-:W-:Y:S01]  /*19350*/  FMUL.FTZ R32, R69, R132 ;  /* 0x0000008445207220 */ /* 0x002fe20000410000 */
[----:B------:R-:W-:Y:S01]  /*19360*/  MOV R115, R84 ;  /* 0x0000005400737202 */ /* 0x000fe20000000f00 */
[----:B------:R-:W-:Y:S01]  /*19370*/  IMAD.MOV.U32 R110, RZ, RZ, R63 ;  /* 0x000000ffff6e7224 */ /* 0x000fe200078e003f */
[----:B------:R-:W1:Y:S01]  /*19380*/  LDSM.16.MT88.4 R84, [R209+0x900] ;  /* 0x00090000d154783b */ /* 0x000e620000004200 */
[C---:B------:R-:W-:Y:S01]  /*19390*/  FMUL.FTZ R26, R0.reuse, R126 ;  /* 0x0000007e001a7220 */ /* 0x040fe20000410000 */
[----:B------:R-:W2:Y:S01]  /*193a0*/  MUFU.EX2 R63, R62 ;  /* 0x0000003e003f7308 */ /* 0x000ea20000000800 */
[----:B------:R-:W-:Y:S01]  /*193b0*/  FFMA.FTZ R20, R47, c[0x0][0x2d0], -R74 ;  /* 0x0000b4002f147a23 */ /* 0x000fe2000001084a */
[-C--:B------:R-:W-:Y:S01]  /*193c0*/  HMMA.16816.F32 R12, R64, R22.reuse, R12 ;  /* 0x00000016400c723c */ /* 0x080fe2000000180c */
[C---:B------:R-:W-:Y:S03]  /*193d0*/  FMUL.FTZ R21, R69.reuse, R121 ;  /* 0x0000007945157220 */ /* 0x040fe60000410000 */
[C---:B------:R-:W-:Y:S01]  /*193e0*/  FMUL.FTZ R27, R0.reuse, R127 ;  /* 0x0000007f001b7220 */ /* 0x040fe20000410000 */
[----:B------:R-:W-:Y:S01]  /*193f0*/  MOV R127, R31 ;  /* 0x0000001f007f7202 */ /* 0x000fe20000000f00 */
[C---:B------:R-:W-:Y:S02]  /*19400*/  FMUL.FTZ R30, R0.reuse, R130 ;  /* 0x00000082001e7220 */ /* 0x040fe40000410000 */
[C---:B------:R-:W-:Y:S01]  /*19410*/  HMMA.16816.F32 R16, R76.reuse, R22, R16 ;  /* 0x000000164c10723c */ /* 0x040fe20000001810 */
[----:B------:R3:W-:Y:S03]  /*19420*/  MUFU.EX2 R112, R20 ;  /* 0x0000001400707308 */ /* 0x0007e60000000800 */
[----:B------:R-:W-:Y:S02]  /*19430*/  FMUL.FTZ R31, R0, R131 ;  /* 0x00000083001f7220 */ /* 0x000fe40000410000 */
[----:B------:R-:W-:Y:S02]  /*19440*/  IMAD.MOV.U32 R130, RZ, RZ, R33 ;  /* 0x000000ffff827224 */ /* 0x000fe400078e0021 */
[C---:B------:R-:W-:Y:S03]  /*19450*/  FMUL.FTZ R22, R68.reuse, R122 ;  /* 0x0000007a44167220 */ /* 0x040fe60000410000 */
[----:B------:R4:W-:Y:S01]  /*19460*/  MUFU.EX2 R121, R48 ;  /* 0x0000003000797308 */ /* 0x0009e20000000800 */
[----:B------:R-:W-:Y:S02]  /*19470*/  FMUL.FTZ R23, R68, R123 ;  /* 0x0000007b44177220 */ /* 0x000fe40000410000 */
[C---:B------:R-:W-:Y:S02]  /*19480*/  FMUL.FTZ R33, R69.reuse, R133 ;  /* 0x0000008545217220 */ /* 0x040fe40000410000 */
[C---:B------:R-:W-:Y:S01]  /*19490*/  FMUL.FTZ R42, R0.reuse, R142 ;  /* 0x0000008e002a7220 */ /* 0x040fe20000410000 */
[----:B------:R-:W-:Y:S01]  /*194a0*/  LDSM.16.MT88.4 R132, [R212+0x2900] ;  /* 0x00290000d484783b */ /* 0x000fe20000004200 */
[C---:B------:R-:W-:Y:S02]  /*194b0*/  FMUL.FTZ R43, R0.reuse, R143 ;  /* 0x0000008f002b7220 */ /* 0x040fe40000410000 */
[C---:B------:R-:W-:Y:S01]  /*194c0*/  FMUL.FTZ R46, R0.reuse, R146 ;  /* 0x00000092002e7220 */ /* 0x040fe20000410000 */
[----:B------:R5:W-:Y:S01]  /*194d0*/  MUFU.EX2 R123, R44 ;  /* 0x0000002c007b7308 */ /* 0x000be20000000800 */
[C---:B------:R-:W-:Y:S02]  /*194e0*/  FMUL.FTZ R47, R0.reuse, R147 ;  /* 0x00000093002f7220 */ /* 0x040fe40000410000 */
[----:B------:R-:W-:Y:S02]  /*194f0*/  FMUL.FTZ R59, R0, R159 ;  /* 0x0000009f003b7220 */ /* 0x000fe40000410000 */
[C---:B---3--:R-:W-:Y:S02]  /*19500*/  FMUL.FTZ R20, R69.reuse, R120 ;  /* 0x0000007845147220 */ /* 0x048fe40000410000 */
[----:B------:R-:W-:Y:S02]  /*19510*/  IMAD.MOV.U32 R131, RZ, RZ, R60 ;  /* 0x000000ffff837224 */ /* 0x000fe400078e003c */
[----:B------:R-:W-:Y:S01]  /*19520*/  IMAD.MOV.U32 R120, RZ, RZ, R103 ;  /* 0x000000ffff787224 */ /* 0x000fe200078e0067 */
[----:B------:R3:W-:Y:S01]  /*19530*/  MUFU.EX2 R122, R58 ;  /* 0x0000003a007a7308 */ /* 0x0007e20000000800 */
[C---:B------:R-:W-:Y:S01]  /*19540*/  FMUL.FTZ R60, R2.reuse, R160 ;  /* 0x000000a0023c7220 */ /* 0x040fe20000410000 */
[-C--:B------:R-:W-:Y:S01]  /*19550*/  HMMA.16816.F32 R20, R76, R36.reuse, R20 ;  /* 0x000000244c14723c */ /* 0x080fe20000001814 */
[----:B------:R-:W-:Y:S02]  /*19560*/  IMAD.MOV.U32 R160, RZ, RZ, R61 ;  /* 0x000000ffffa07224 */ /* 0x000fe400078e003d */
[----:B----4-:R-:W-:Y:S02]  /*19570*/  FMUL.FTZ R48, R69, R148 ;  /* 0x0000009445307220 */ /* 0x010fe40000410000 */
[----:B------:R-:W-:Y:S02]  /*19580*/  FMUL.FTZ R61, R2, R161 ;  /* 0x000000a1023d7220 */ /* 0x000fe40000410000 */
[----:B------:R-:W-:Y:S01]  /*19590*/  FMUL.FTZ R62, R0, R162 ;  /* 0x000000a2003e7220 */ /* 0x000fe20000410000 */
[C---:B------:R-:W-:Y:S01]  /*195a0*/  HMMA.16816.F32 R24, R64.reuse, R36, R24 ;  /* 0x000000244018723c */ /* 0x040fe20000001818 */
[----:B--2---:R-:W-:Y:S03]  /*195b0*/  MOV R162, R63 ;  /* 0x0000003f00a27202 */ /* 0x004fe60000000f00 */
[----:B-----5:R-:W-:Y:S02]  /*195c0*/  FMUL.FTZ R44, R2, R144 ;  /* 0x00000090022c7220 */ /* 0x020fe40000410000 */
[C---:B------:R-:W-:Y:S02]  /*195d0*/  FMUL.FTZ R63, R0.reuse, R163 ;  /* 0x000000a3003f7220 */ /* 0x040fe40000410000 */
[-C--:B------:R-:W-:Y:S01]  /*195e0*/  HMMA.16816.F32 R28, R64, R38.reuse, R28 ;  /* 0x00000026401c723c */ /* 0x080fe2000000181c */
[----:B------:R-:W-:Y:S03]  /*195f0*/  FFMA.FTZ R36, R49, c[0x0][0x2d0], -R96 ;  /* 0x0000b40031247a23 */ /* 0x000fe60000010860 */
[C---:B------:R-:W-:Y:S01]  /*19600*/  FMUL.FTZ R37, R69.reuse, R137 ;  /* 0x0000008945257220 */ /* 0x040fe20000410000 */
[----:B------:R2:W-:Y:S01]  /*19610*/  MUFU.EX2 R128, R36 ;  /* 0x0000002400807308 */ /* 0x0005e20000000800 */
[----:B------:R-:W-:Y:S01]  /*19620*/  FMUL.FTZ R49, R69, R149 ;  /* 0x0000009545317220 */ /* 0x000fe20000410000 */
[----:B------:R-:W-:Y:S01]  /*19630*/  MOV R149, R235 ;  /* 0x000000eb00957202 */ /* 0x000fe20000000f00 */
[C---:B------:R-:W-:Y:S01]  /*19640*/  HMMA.16816.F32 R32, R76.reuse, R38, R32 ;  /* 0x000000264c20723c */ /* 0x040fe20000001820 */
[----:B---3--:R-:W-:Y:S03]  /*19650*/  FMUL.FTZ R58, R0, R158 ;  /* 0x0000009e003a7220 */ /* 0x008fe60000410000 */
[----:B------:R-:W-:Y:S02]  /*19660*/  IMAD.MOV.U32 R163, RZ, RZ, R92 ;  /* 0x000000ffffa37224 */ /* 0x000fe400078e005c */
[----:B------:R-:W-:Y:S02]  /*19670*/  FFMA.FTZ R92, R95, c[0x0][0x2d0], -R75 ;  /* 0x0000b4005f5c7a23 */ /* 0x000fe4000001084b */
[C---:B------:R-:W-:Y:S02]  /*19680*/  FMUL.FTZ R38, R68.reuse, R138 ;  /* 0x0000008a44267220 */ /* 0x040fe40000410000 */
[----:B------:R-:W-:Y:S02]  /*19690*/  MUFU.EX2 R138, R92 ;  /* 0x0000005c008a7308 */ /* 0x000fe40000000800 */
[----:B------:R-:W-:Y:S02]  /*196a0*/  FMUL.FTZ R39, R68, R139 ;  /* 0x0000008b44277220 */ /* 0x000fe40000410000 */
[C---:B--2---:R-:W-:Y:S07]  /*196b0*/  FMUL.FTZ R36, R69.reuse, R136 ;  /* 0x0000008845247220 */ /* 0x044fee0000410000 */
        /* <DEDUP_REMOVED lines=10> */
[C---:B--2---:R-:W-:Y:S07]  /*19760*/  FMUL.FTZ R52, R69.reuse, R152 ;  /* 0x0000009845347220 */ /* 0x044fee0000410000 */
[-C--:B------:R-:W-:Y:S08]  /*19770*/  HMMA.16816.F32 R52, R76, R80.reuse, R52 ;  /* 0x000000504c34723c */ /* 0x080ff00000001834 */
[C---:B------:R-:W-:Y:S07]  /*19780*/  HMMA.16816.F32 R56, R64.reuse, R80, R56 ;  /* 0x000000504038723c */ /* 0x040fee0000001838 */
[----:B------:R-:W-:Y:S01]  /*19790*/  FFMA.FTZ R80, R88, c[0x0][0x2d0], -R97 ;  /* 0x0000b40058507a23 */ /* 0x000fe20000010861 */
[-C--:B------:R-:W-:Y:S01]  /*197a0*/  HMMA.16816.F32 R60, R64, R82.reuse, R60 ;  /* 0x00000052403c723c */ /* 0x080fe2000000183c */
[----:B---3--:R-:W-:Y:S02]  /*197b0*/  F2FP.PACK_AB R81, R122, R111 ;  /* 0x0000006f7a51723e */ /* 0x008fe400000000ff */
[----:B------:R2:W3:Y:S04]  /*197c0*/  MUFU.EX2 R148, R80 ;  /* 0x0000005000947308 */ /* 0x0004e80000000800 */
[C---:B------:R-:W-:Y:S02]  /*197d0*/  FMUL.FTZ R64, R69.reuse, R164 ;  /* 0x000000a445407220 */ /* 0x040fe40000410000 */
[----:B------:R-:W-:Y:S03]  /*197e0*/  FMUL.FTZ R65, R69, R165 ;  /* 0x000000a545417220 */ /* 0x000fe60000410000 */
[C---:B------:R-:W-:Y:S02]  /*197f0*/  FMUL.FTZ R66, R68.reuse, R166 ;  /* 0x000000a644427220 */ /* 0x040fe40000410000 */
[----:B------:R-:W-:Y:S07]  /*19800*/  FMUL.FTZ R67, R68, R167 ;  /* 0x000000a744437220 */ /* 0x000fee0000410000 */
[----:B------:R-:W-:Y:S01]  /*19810*/  HMMA.16816.F32 R64, R76, R82, R64 ;  /* 0x000000524c40723c */ /* 0x000fe20000001840 */
[--C-:B--2---:R-:W-:Y:S06]  /*19820*/  FFMA.FTZ R80, R90, c[0x0][0x2d0], -R74.reuse ;  /* 0x0000b4005a507a23 */ /* 0x104fec000001084a */
[----:B------:R-:W-:Y:S01]  /*19830*/  F2FP.PACK_AB R76, R149, R131 ;  /* 0x00000083954c723e */ /* 0x000fe200000000ff */
[----:B------:R-:W2:Y:S01]  /*19840*/  LDSM.16.MT88.4 R88, [R212+0x900] ;  /* 0x00090000d458783b */ /* 0x000ea20000004200 */
[----:B------:R-:W-:Y:S01]  /*19850*/  F2FP.PACK_AB R77, R150, R127 ;  /* 0x0000007f964d723e */ /* 0x000fe200000000ff */
[----:B------:R4:W-:Y:S02]  /*19860*/  MUFU.EX2 R161, R80 ;  /* 0x0000005000a17308 */ /* 0x0009e40000000800 */
[----:B------:R-:W-:Y:S02]  /*19870*/  F2FP.PACK_AB R79, R116, R129 ;  /* 0x00000081744f723e */ /* 0x000fe400000000ff */
[----:B------:R-:W-:Y:S02]  /*19880*/  F2FP.PACK_AB R78, R112, R130 ;  /* 0x00000082704e723e */ /* 0x000fe400000000ff */
[----:B------:R-:W-:Y:S02]  /*19890*/  F2FP.PACK_AB R82, R123, R109 ;  /* 0x0000006d7b52723e */ /* 0x000fe400000000ff */
[----:B---3--:R-:W-:Y:S03]  /*198a0*/  F2FP.PACK_AB R83, R148, R162 ;  /* 0x000000a29453723e */ /* 0x008fe600000000ff */
[-C--:B-1----:R-:W-:Y:S01]  /*198b0*/  HMMA.16816.F32 R4, R76, R84.reuse, R4 ;  /* 0x000000544c04723c */ /* 0x082fe20000001804 */
[--C-:B----4-:R-:W-:Y:S02]  /*198c0*/  FFMA.FTZ R80, R94, c[0x0][0x2d0], -R75.reuse ;  /* 0x0000b4005e507a23 */ /* 0x110fe4000001084b */
[----:B------:R-:W1:Y:S02]  /*198d0*/  LDSM.16.MT88.4 R92, [R210+0x900] ;  /* 0x00090000d25c783b */ /* 0x000e640000004200 */
[----:B------:R3:W-:Y:S02]  /*198e0*/  MUFU.EX2 R139, R80 ;  /* 0x00000050008b7308 */ /* 0x0007e40000000800 */
[----:B---3--:R-:W-:Y:S07]  /*198f0*/  F2FP.PACK_AB R80, R128, R124 ;  /* 0x0000007c8050723e */ /* 0x008fee00000000ff */
[C---:B------:R-:W-:Y:S07]  /*19900*/  HMMA.16816.F32 R8, R80.reuse, R84, R8 ;  /* 0x000000545008723c */ /* 0x040fee0000001808 */
[--C-:B------:R-:W-:Y:S01]  /*19910*/  FFMA.FTZ R84, R176, c[0x0][0x2d0], -R74.reuse ;  /* 0x0000b400b0547a23 */ /* 0x100fe2000001084a */
[-C--:B------:R-:W-:Y:S03]  /*19920*/  HMMA.16816.F32 R12, R80, R86.reuse, R12 ;  /* 0x00000056500c723c */ /* 0x080fe6000000180c */
[----:B------:R3:W-:Y:S05]  /*19930*/  MUFU.EX2 R126, R84 ;  /* 0x00000054007e7308 */ /* 0x0007ea0000000800 */
[C---:B------:R-:W-:Y:S08]  /*19940*/  HMMA.16816.F32 R16, R76.reuse, R86, R16 ;  /* 0x000000564c10723c */ /* 0x040ff00000001810 */
[-C--:B--2---:R-:W-:Y:S08]  /*19950*/  HMMA.16816.F32 R20, R76, R88.reuse, R20 ;  /* 0x000000584c14723c */ /* 0x084ff00000001814 */
[C---:B------:R-:W-:Y:S01]  /*19960*/  HMMA.16816.F32 R24, R80.reuse, R88, R24 ;  /* 0x000000585018723c */ /* 0x040fe20000001818 */
[----:B---3--:R-:W-:Y:S06]  /*19970*/  FFMA.FTZ R84, R177, c[0x0][0x2d0], -R74 ;  /* 0x0000b400b1547a23 */ /* 0x008fec000001084a */
[--C-:B------:R-:W-:Y:S01]  /*19980*/  FFMA.FTZ R88, R169, c[0x0][0x2d0], -R96.reuse ;  /* 0x0000b400a9587a23 */ /* 0x100fe20000010860 */
[-C--:B------:R-:W-:Y:S01]  /*19990*/  HMMA.16816.F32 R28, R80, R90.reuse, R28 ;  /* 0x0000005a501c723c */ /* 0x080fe2000000181c */
[----:B------:R2:W-:Y:S07]  /*199a0*/  MUFU.EX2 R125, R84 ;  /* 0x00000054007d7308 */ /* 0x0005ee0000000800 */
[C---:B------:R-:W-:Y:S03]  /*199b0*/  HMMA.16816.F32 R32, R76.reuse, R90, R32 ;  /* 0x0000005a4c20723c */ /* 0x040fe60000001820 */
[----:B------:R3:W-:Y:S05]  /*199c0*/  MUFU.EX2 R136, R88 ;  /* 0x0000005800887308 */ /* 0x0007ea0000000800 */
[-C--:B-1----:R-:W-:Y:S08]  /*199d0*/  HMMA.16816.F32 R36, R76, R92.reuse, R36 ;  /* 0x0000005c4c24723c */ /* 0x082ff00000001824 */
[C---:B------:R-:W-:Y:S01]  /*199e0*/  HMMA.16816.F32 R40, R80.reuse, R92, R40 ;  /* 0x0000005c5028723c */ /* 0x040fe20000001828 */
[----:B--2---:R-:W-:Y:S04]  /*199f0*/  FFMA.FTZ R84, R171, c[0x0][0x2d0], -R75 ;  /* 0x0000b400ab547a23 */ /* 0x004fe8000001084b */
        /* <DEDUP_REMOVED lines=63> */
[----:B------:R-:W3:Y:S03]  /*19df0*/  LDL.LU R184, [R1+0x18] ;  /* 0x0000180001b87983 */ /* 0x000ee60000300800 */
[--C-:B--2---:R-:W-:Y:S03]  /*19e00*/  FFMA.FTZ R84, R189, c[0x0][0x2d0], -R96.reuse ;  /* 0x0000b400bd547a23 */ /* 0x104fe60000010860 */
[----:B------:R2:W-:Y:S01]  /*19e10*/  MUFU.EX2 R155, R92 ;  /* 0x0000005c009b7308 */ /* 0x0005e20000000800 */
[C---:B------:R-:W-:Y:S09]  /*19e20*/  HMMA.16816.F32 R48, R76.reuse, R94, R48 ;  /* 0x0000005e4c30723c */ /* 0x040ff20000001830 */
[----:B------:R4:W-:Y:S03]  /*19e30*/  MUFU.EX2 R190, R84 ;  /* 0x0000005400be7308 */ /* 0x0009e60000000800 */
[----:B-1----:R-:W-:Y:S07]  /*19e40*/  FFMA.FTZ R88, R192, c[0x0][0x2d0], -R75 ;  /* 0x0000b400c0587a23 */ /* 0x002fee000001084b */
[----:B------:R1:W-:Y:S01]  /*19e50*/  MUFU.EX2 R192, R88 ;  /* 0x0000005800c07308 */ /* 0x0003e20000000800 */
[----:B--2---:R-:W-:Y:S02]  /*19e60*/  FFMA.FTZ R92, R185, c[0x0][0x2d0], -R97 ;  /* 0x0000b400b95c7a23 */ /* 0x004fe40000010861 */
[----:B------:R-:W-:Y:S07]  /*19e70*/  IMAD.MOV.U32 R185, RZ, RZ, R101 ;  /* 0x000000ffffb97224 */ /* 0x000fee00078e0065 */
[----:B------:R2:W-:Y:S01]  /*19e80*/  MUFU.EX2 R154, R92 ;  /* 0x0000005c009a7308 */ /* 0x0005e20000000800 */
[--C-:B----4-:R-:W-:Y:S02]  /*19e90*/  FFMA.FTZ R84, R191, c[0x0][0x2d0], -R96.reuse ;  /* 0x0000b400bf547a23 */ /* 0x110fe40000010860 */
[----:B------:R-:W-:Y:S07]  /*19ea0*/  IMAD.MOV.U32 R191, RZ, RZ, R117 ;  /* 0x000000ffffbf7224 */ /* 0x000fee00078e0075 */
[----:B------:R4:W-:Y:S01]  /*19eb0*/  MUFU.EX2 R186, R84 ;  /* 0x0000005400ba7308 */ /* 0x0009e20000000800 */
[----:B-1----:R-:W1:Y:S01]  /*19ec0*/  LDSM.16.MT88.4 R88, [R211+0x1100] ;  /* 0x00110000d358783b */ /* 0x002e620000004200 */
[----:B--2---:R-:W-:Y:S01]  /*19ed0*/  FFMA.FTZ R92, R203, c[0x0][0x2d0], -R75 ;  /* 0x0000b400cb5c7a23 */ /* 0x004fe2000001084b */
[----:B------:R-:W-:Y:S07]  /*19ee0*/  MOV R203, R111 ;  /* 0x0000006f00cb7202 */ /* 0x000fee0000000f00 */
[----:B------:R2:W-:Y:S01]  /*19ef0*/  MUFU.EX2 R178, R92 ;  /* 0x0000005c00b27308 */ /* 0x0005e20000000800 */
[----:B----4-:R-:W-:Y:S01]  /*19f00*/  FFMA.FTZ R84, R193, c[0x0][0x2d0], -R96 ;  /* 0x0000b400c1547a23 */ /* 0x010fe20000010860 */
[----:B------:R-:W-:Y:S02]  /*19f10*/  MOV R193, R116 ;  /* 0x0000007400c17202 */ /* 0x000fe40000000f00 */
[----:B------:R-:W-:Y:S06]  /*19f20*/  LDSM.16.MT88.4 R116, [R209+0x2900] ;  /* 0x00290000d174783b */ /* 0x000fec0000004200 */
[----:B------:R4:W5:Y:S02]  /*19f30*/  MUFU.EX2 R189, R84 ;  /* 0x0000005400bd7308 */ /* 0x0009640000000800 */
[----:B--2---:R-:W-:Y:S01]  /*19f40*/  LDSM.16.MT88.4 R92, [R210+0x1900] ;  /* 0x00190000d25c783b */ /* 0x004fe20000004200 */
[-C--:B-1----:R-:W-:Y:S08]  /*19f50*/  HMMA.16816.F32 R52, R76, R88.reuse, R52 ;  /* 0x000000584c34723c */ /* 0x082ff00000001834 */
[C---:B------:R-:W-:Y:S01]  /*19f60*/  HMMA.16816.F32 R56, R80.reuse, R88, R56 ;  /* 0x000000585038723c */ /* 0x040fe20000001838 */
[--C-:B----4-:R-:W-:Y:S03]  /*19f70*/  FFMA.FTZ R84, R199, c[0x0][0x2d0], -R74.reuse ;  /* 0x0000b400c7547a23 */ /* 0x110fe6000001084a */
[----:B------:R-:W-:Y:S01]  /*19f80*/  MOV R199, R102 ;  /* 0x0000006600c77202 */ /* 0x000fe20000000f00 */
[----:B------:R1:W-:Y:S02]  /*19f90*/  MUFU.EX2 R183, R84 ;  /* 0x0000005400b77308 */ /* 0x0003e40000000800 */
[--C-:B------:R-:W-:Y:S01]  /*19fa0*/  FFMA.FTZ R88, R187, c[0x0][0x2d0], -R97.reuse ;  /* 0x0000b400bb587a23 */ /* 0x100fe20000010861 */
[-C--:B------:R-:W-:Y:S01]  /*19fb0*/  HMMA.16816.F32 R60, R80, R90.reuse, R60 ;  /* 0x0000005a503c723c */ /* 0x080fe2000000183c */
[----:B------:R-:W2:Y:S06]  /*19fc0*/  LDL.LU R187, [R1+0x14] ;  /* 0x0000140001bb7983 */ /* 0x000eac0000300800 */
[----:B------:R-:W-:Y:S01]  /*19fd0*/  FFMA.FTZ R80, R205, c[0x0][0x2d0], -R74 ;  /* 0x0000b400cd507a23 */ /* 0x000fe2000001084a */
[----:B------:R-:W-:Y:S01]  /*19fe0*/  HMMA.16816.F32 R64, R76, R90, R64 ;  /* 0x0000005a4c40723c */ /* 0x000fe20000001840 */
[----:B-----5:R-:W-:Y:S02]  /*19ff0*/  F2FP.PACK_AB R82, R189, R186 ;  /* 0x000000babd52723e */ /* 0x020fe400000000ff */
[----:B------:R4:W-:Y:S01]  /*1a000*/  MUFU.EX2 R179, R80 ;  /* 0x0000005000b37308 */ /* 0x0009e20000000800 */
[----:B------:R-:W-:Y:S03]  /*1a010*/  MOV R205, R100 ;  /* 0x0000006400cd7202 */ /* 0x000fe60000000f00 */
[----:B------:R-:W-:Y:S02]  /*1a020*/  F2FP.PACK_AB R76, R147, R249 ;  /* 0x000000f9934c723e */ /* 0x000fe400000000ff */
[----:B------:R-:W-:Y:S03]  /*1a030*/  F2FP.PACK_AB R77, R145, R146 ;  /* 0x00000092914d723e */ /* 0x000fe600000000ff */
[----:B------:R-:W-:Y:S01]  /*1a040*/  F2FP.PACK_AB R78, R196, R235 ;  /* 0x000000ebc44e723e */ /* 0x000fe200000000ff */
[----:B-1----:R-:W-:Y:S01]  /*1a050*/  FFMA.FTZ R84, R181, c[0x0][0x2d0], -R97 ;  /* 0x0000b400b5547a23 */ /* 0x002fe20000010861 */
[----:B------:R-:W-:Y:S01]  /*1a060*/  F2FP.PACK_AB R79, R192, R195 ;  /* 0x000000c3c04f723e */ /* 0x000fe200000000ff */
[----:B------:R-:W1:Y:S10]  /*1a070*/  MUFU.EX2 R181, R88 ;  /* 0x0000005800b57308 */ /* 0x000e740000000800 */
[----:B------:R5:W5:Y:S01]  /*1a080*/  MUFU.EX2 R182, R84 ;  /* 0x0000005400b67308 */ /* 0x000b620000000800 */
[--C-:B----4-:R-:W-:Y:S02]  /*1a090*/  FFMA.FTZ R80, R200, c[0x0][0x2d0], -R75.reuse ;  /* 0x0000b400c8507a23 */ /* 0x110fe4000001084b */
[----:B------:R-:W-:Y:S07]  /*1a0a0*/  IMAD.MOV.U32 R200, RZ, RZ, R112 ;  /* 0x000000ffffc87224 */ /* 0x000fee00078e0070 */
        /* <DEDUP_REMOVED lines=8> */
[--C-:B------:R-:W-:Y:S01]  /*1a130*/  FFMA.FTZ R84, R232, c[0x0][0x2d0], -R74.reuse ;  /* 0x0000b400e8547a23 */ /* 0x100fe2000001084a */
[-C--:B------:R-:W-:Y:S01]  /*1a140*/  HMMA.16816.F32 R12, R80, R86.reuse, R12 ;  /* 0x00000056500c723c */ /* 0x080fe2000000180c */
[----:B------:R-:W-:Y:S02]  /*1a150*/  MOV R232, R109 ;  /* 0x0000006d00e87202 */ /* 0x000fe40000000f00 */
[----:B------:R1:W-:Y:S05]  /*1a160*/  MUFU.EX2 R159, R84 ;  /* 0x00000054009f7308 */ /* 0x0003ea0000000800 */
[C---:B------:R-:W-:Y:S08]  /*1a170*/  HMMA.16816.F32 R16, R76.reuse, R86, R16 ;  /* 0x000000564c10723c */ /* 0x040ff00000001810 */
[-C--:B------:R-:W-:Y:S08]  /*1a180*/  HMMA.16816.F32 R20, R76, R88.reuse, R20 ;  /* 0x000000584c14723c */ /* 0x080ff00000001814 */
[C---:B------:R-:W-:Y:S01]  /*1a190*/  HMMA.16816.F32 R24, R80.reuse, R88, R24 ;  /* 0x000000585018723c */ /* 0x040fe20000001818 */
[----:B-1----:R-:W-:Y:S03]  /*1a1a0*/  FFMA.FTZ R84, R234, c[0x0][0x2d0], -R74 ;  /* 0x0000b400ea547a23 */ /* 0x002fe6000001084a */
[----:B------:R-:W-:Y:S04]  /*1a1b0*/  IMAD.MOV.U32 R234, RZ, RZ, R108 ;  /* 0x000000ffffea7224 */ /* 0x000fe800078e006c */
[-C--:B------:R-:W-:Y:S01]  /*1a1c0*/  HMMA.16816.F32 R28, R80, R90.reuse, R28 ;  /* 0x0000005a501c723c */ /* 0x080fe2000000181c */
[----:B------:R1:W-:Y:S03]  /*1a1d0*/  MUFU.EX2 R177, R84 ;  /* 0x0000005400b17308 */ /* 0x0003e60000000800 */
[----:B------:R-:W-:Y:S02]  /*1a1e0*/  FFMA.FTZ R88, R206, c[0x0][0x2d0], -R96 ;  /* 0x0000b400ce587a23 */ /* 0x000fe40000010860 */
[----:B------:R-:W-:Y:S02]  /*1a1f0*/  IMAD.MOV.U32 R206, RZ, RZ, R160 ;  /* 0x000000ffffce7224 */ /* 0x000fe400078e00a0 */
[C---:B------:R-:W-:Y:S03]  /*1a200*/  HMMA.16816.F32 R32, R76.reuse, R90, R32 ;  /* 0x0000005a4c20723c */ /* 0x040fe60000001820 */
[----:B------:R4:W-:Y:S05]  /*1a210*/  MUFU.EX2 R157, R88 ;  /* 0x00000058009d7308 */ /* 0x0009ea0000000800 */
[-C--:B------:R-:W-:Y:S08]  /*1a220*/  HMMA.16816.F32 R36, R76, R92.reuse, R36 ;  /* 0x0000005c4c24723c */ /* 0x080ff00000001824 */
[C---:B------:R-:W-:Y:S01]  /*1a230*/  HMMA.16816.F32 R40, R80.reuse, R92, R40 ;  /* 0x0000005c5028723c */ /* 0x040fe20000001828 */
[----:B-1----:R-:W-:Y:S03]  /*1a240*/  FFMA.FTZ R84, R230, c[0x0][0x2d0], -R75 ;  /* 0x0000b400e6547a23 */ /* 0x002fe6000001084b */
[----:B------:R-:W-:Y:S01]  /*1a250*/  MOV R230, R104 ;  /* 0x0000006800e67202 */ /* 0x000fe20000000f00 */
[----:B------:R1:W-:Y:S02]  /*1a260*/  MUFU.EX2 R158, R84 ;  /* 0x00000054009e7308 */ /* 0x0003e40000000800 */
[----:B------:R-:W-:Y:S01]  /*1a270*/  FFMA.FTZ R92, R201, c[0x0][0x2d0], -R97 ;  /* 0x0000b400c95c7a23 */ /* 0x000fe20000010861 */
[-C--:B------:R-:W-:Y:S01]  /*1a280*/  HMMA.16816.F32 R44, R80, R94.reuse, R44 ;  /* 0x0000005e502c723c */ /* 0x080fe2000000182c */
[----:B------:R-:W-:Y:S03]  /*1a290*/  MOV R201, R107 ;  /* 0x0000006b00c97202 */ /* 0x000fe60000000f00 */
[--C-:B----4-:R-:W-:Y:S01]  /*1a2a0*/  FFMA.FTZ R88, R207, c[0x0][0x2d0], -R96.reuse ;  /* 0x0000b400cf587a23 */ /* 0x110fe20000010860 */
[----:B------:R-:W-:Y:S02]  /*1a2b0*/  MOV R207, R163 ;  /* 0x000000a300cf7202 */ /* 0x000fe40000000f00 */
[----:B------:R4:W-:Y:S01]  /*1a2c0*/  MUFU.EX2 R172, R92 ;  /* 0x0000005c00ac7308 */ /* 0x0009e20000000800 */
[C---:B------:R-:W-:Y:S09]  /*1a2d0*/  HMMA.16816.F32 R48, R76.reuse, R94, R48 ;  /* 0x0000005e4c30723c */ /* 0x040ff20000001830 */
[----:B------:R5:W-:Y:S03]  /*1a2e0*/  MUFU.EX2 R175, R88 ;  /* 0x0000005800af7308 */ /* 0x000be60000000800 */
[----:B---3--:R-:W-:Y:S01]  /*1a2f0*/  FFMA.FTZ R68, R68, R184, R185 ;  /* 0x000000b844447223 */ /* 0x008fe200000100b9 */
[----:B------:R-:W-:Y:S01]  /*1a300*/  MOV R184, R151 ;  /* 0x0000009700b87202 */ /* 0x000fe20000000f00 */
[----:B-1----:R-:W-:Y:S01]  /*1a310*/  FFMA.FTZ R84, R231, c[0x0][0x2d0], -R75 ;  /* 0x0000b400e7547a23 */ /* 0x002fe2000001084b */
[----:B------:R-:W-:Y:S01]  /*1a320*/  MOV R151, R113 ;  /* 0x0000007100977202 */ /* 0x000fe20000000f00 */
[----:B------:R-:W-:Y:S01]  /*1a330*/  IMAD.MOV.U32 R231, RZ, RZ, R105 ;  /* 0x000000ffffe77224 */ /* 0x000fe200078e0069 */
[----:B------:R-:W-:Y:S02]  /*1a340*/  MOV R185, R161 ;  /* 0x000000a100b97202 */ /* 0x000fe40000000f00 */
[----:B------:R1:W-:Y:S01]  /*1a350*/  MUFU.EX2 R176, R84 ;  /* 0x0000005400b07308 */ /* 0x0003e20000000800 */
[----:B----4-:R-:W-:Y:S09]  /*1a360*/  FFMA.FTZ R92, R202, c[0x0][0x2d0], -R97 ;  /* 0x0000b400ca5c7a23 */ /* 0x010ff20000010861 */
[----:B------:R3:W-:Y:S01]  /*1a370*/  MUFU.EX2 R171, R92 ;  /* 0x0000005c00ab7308 */ /* 0x0007e20000000800 */
[----:B-----5:R-:W-:Y:S02]  /*1a380*/  FFMA.FTZ R88, R229, c[0x0][0x2d0], -R96 ;  /* 0x0000b400e5587a23 */ /* 0x020fe40000010860 */
[----:B------:R-:W-:Y:S02]  /*1a390*/  IMAD.MOV.U32 R229, RZ, RZ, R191 ;  /* 0x000000ffffe57224 */ /* 0x000fe400078e00bf */
[----:B------:R-:W-:Y:S05]  /*1a3a0*/  IMAD.MOV.U32 R191, RZ, RZ, R126 ;  /* 0x000000ffffbf7224 */ /* 0x000fea00078e007e */
[----:B------:R4:W5:Y:S01]  /*1a3b0*/  MUFU.EX2 R174, R88 ;  /* 0x0000005800ae7308 */ /* 0x0009620000000800 */
[----:B------:R-:W-:Y:S02]  /*1a3c0*/  IMAD.MOV.U32 R126, RZ, RZ, R114 ;  /* 0x000000ffff7e7224 */ /* 0x000fe400078e0072 */
[----:B-1----:R-:W-:Y:S01]  /*1a3d0*/  FFMA.FTZ R84, R204, c[0x0][0x2d0], -R96 ;  /* 0x0000b400cc547a23 */ /* 0x002fe20000010860 */
[----:B------:R-:W-:Y:S06]  /*1a3e0*/  MOV R204, R115 ;  /* 0x0000007300cc7202 */ /* 0x000fec0000000f00 */
[----:B------:R1:W-:Y:S01]  /*1a3f0*/  MUFU.EX2 R152, R84 ;  /* 0x0000005400987308 */ /* 0x0003e20000000800 */
[----:B---3--:R-:W-:Y:S09]  /*1a400*/  FFMA.FTZ R92, R242, c[0x0][0x2d0], -R75 ;  /* 0x0000b400f25c7a23 */ /* 0x008ff2000001084b */
[----:B------:R3:W-:Y:S01]  /*1a410*/  MUFU.EX2 R103, R92 ;  /* 0x0000005c00677308 */ /* 0x0007e20000000800 */
[----:B----4-:R-:W-:Y:S02]  /*1a420*/  FFMA.FTZ R88, R239, c[0x0][0x2d0], -R74 ;  /* 0x0000b400ef587a23 */ /* 0x010fe4000001084a */
[----:B------:R-:W-:Y:S02]  /*1a430*/  IMAD.MOV.U32 R239, RZ, RZ, R199 ;  /* 0x000000ffffef7224 */ /* 0x000fe400078e00c7 */
[----:B------:R-:W-:Y:S05]  /*1a440*/  IMAD.MOV.U32 R199, RZ, RZ, R148 ;  /* 0x000000ffffc77224 */ /* 0x000fea00078e0094 */
[----:B------:R4:W-:Y:S01]  /*1a450*/  MUFU.EX2 R173, R88 ;  /* 0x0000005800ad7308 */ /* 0x0009e20000000800 */
[----:B------:R-:W-:Y:S01]  /*1a460*/  IMAD.MOV.U32 R148, RZ, RZ, R110 ;  /* 0x000000ffff947224 */ /* 0x000fe200078e006e */
[----:B-1----:R-:W1:Y:S08]  /*1a470*/  LDSM.16.MT88.4 R84, [R211+0x1900] ;  /* 0x00190000d354783b */ /* 0x002e700000004200 */
[----:B---3--:R-:W-:Y:S01]  /*1a480*/  LDSM.16.MT88.4 R92, [R210+0x2100] ;  /* 0x00210000d25c783b */ /* 0x008fe20000004200 */
[----:B----4-:R-:W-:Y:S01]  /*1a490*/  FFMA.FTZ R88, R197, c[0x0][0x2d0], -R97 ;  /* 0x0000b400c5587a23 */ /* 0x010fe20000010861 */
[----:B------:R-:W-:Y:S02]  /*1a4a0*/  MOV R197, R229 ;  /* 0x000000e500c57202 */ /* 0x000fe40000000f00 */
[----:B------:R-:W-:Y:S01]  /*1a4b0*/  MOV R229, R206 ;  /* 0x000000ce00e57202 */ /* 0x000fe20000000f00 */
[----:B------:R3:W4:Y:S01]  /*1a4c0*/  MUFU.EX2 R156, R88 ;  /* 0x00000058009c7308 */ /* 0x0007220000000800 */
[----:B------:R-:W-:Y:S01]  /*1a4d0*/  IMAD.MOV.U32 R206, RZ, RZ, R149 ;  /* 0x000000ffffce7224 */ /* 0x000fe200078e0095 */
[-C--:B-1----:R-:W-:Y:S01]  /*1a4e0*/  HMMA.16816.F32 R52, R76, R84.reuse, R52 ;  /* 0x000000544c34723c */ /* 0x082fe20000001834 */
[----:B--2---:R-:W-:Y:S01]  /*1a4f0*/  FFMA.FTZ R69, R69, R187, R205 ;  /* 0x000000bb45457223 */ /* 0x004fe200000100cd */
[----:B------:R-:W-:Y:S01]  /*1a500*/  MOV R205, R193 ;  /* 0x000000c100cd7202 */ /* 0x000fe20000000f00 */
[----:B------:R-:W-:Y:S01]  /*1a510*/  IMAD.MOV.U32 R187, RZ, RZ, R162 ;  /* 0x000000ffffbb7224 */ /* 0x000fe200078e00a2 */
[----:B------:R-:W-:Y:S04]  /*1a520*/  MOV R193, R131 ;  /* 0x0000008300c17202 */ /* 0x000fe80000000f00 */
[C---:B------:R-:W-:Y:S01]  /*1a530*/  HMMA.16816.F32 R56, R80.reuse, R84, R56 ;  /* 0x000000545038723c */ /* 0x040fe20000001838 */
[----:B---3--:R-:W1:Y:S03]  /*1a540*/  LDSM.16.MT88.4 R88, [R209+0x2100] ;  /* 0x00210000d158783b */ /* 0x008e660000004200 */
[----:B------:R-:W-:Y:S03]  /*1a550*/  MOV R131, R106 ;  /* 0x0000006a00837202 */ /* 0x000fe60000000f00 */
[----:B------:R-:W-:Y:S01]  /*1a560*/  FFMA.FTZ R84, R194, c[0x0][0x2d0], -R97 ;  /* 0x0000b400c2547a23 */ /* 0x000fe20000010861 */
[-C--:B------:R-:W-:Y:S03]  /*1a570*/  HMMA.16816.F32 R60, R80, R86.reuse, R60 ;  /* 0x00000056503c723c */ /* 0x080fe6000000183c */
[----:B------:R2:W3:Y:S04]  /*1a580*/  MUFU.EX2 R98, R84 ;  /* 0x0000005400627308 */ /* 0x0004e80000000800 */
[--C-:B------:R-:W-:Y:S01]  /*1a590*/  FFMA.FTZ R80, R244, c[0x0][0x2d0], -R74.reuse ;  /* 0x0000b400f4507a23 */ /* 0x100fe2000001084a */
[----:B------:R-:W-:Y:S01]  /*1a5a0*/  HMMA.16816.F32 R64, R76, R86, R64 ;  /* 0x000000564c40723c */ /* 0x000fe20000001840 */
[----:B-----5:R-:W-:Y:S03]  /*1a5b0*/  F2FP.PACK_AB R82, R174, R175 ;  /* 0x000000afae52723e */ /* 0x020fe600000000ff */
[----:B----4-:R-:W-:Y:S01]  /*1a5c0*/  F2FP.PACK_AB R81, R172, R156 ;  /* 0x0000009cac51723e */ /* 0x010fe200000000ff */
        /* <DEDUP_REMOVED lines=42> */
[----:B------:R-:W-:Y:S08]  /*1a870*/  HMMA.16816.F32 R64, R76, R90, R64 ;  /* 0x0000005a4c40723c */ /* 0x000ff00000001840 */
        /* <DEDUP_REMOVED lines=16> */
[----:B------:R-:W-:Y:S02]  /*1a980*/  IMAD.MOV.U32 R203, RZ, RZ, R123 ;  /* 0x000000ffffcb7224 */ /* 0x000fe400078e007b */
[--C-:B-1----:R-:W-:Y:S07]  /*1a990*/  FFMA.FTZ R74, R198, c[0x0][0x2d0], -R97.reuse ;  /* 0x0000b400c64a7a23 */ /* 0x102fee0000010861 */
        /* <DEDUP_REMOVED lines=8> */
[----:B------:R-:W-:Y:S01]  /*1aa20*/  MUFU.EX2 R74, R74 ;  /* 0x0000004a004a7308 */ /* 0x000fe20000000800 */
[----:B------:R-:W3:Y:S09]  /*1aa30*/  LDL.LU R7, [R1+0x20] ;  /* 0x0000200001077983 */ /* 0x000ef20000300800 */
[----:B------:R-:W1:Y:S02]  /*1aa40*/  MUFU.EX2 R97, R97 ;  /* 0x0000006100617308 */ /* 0x000e640000000800 */
[----:B-1----:R-:W-:Y:S07]  /*1aa50*/  F2FP.PACK_AB R163, R97, R74 ;  /* 0x0000004a61a3723e */ /* 0x002fee00000000ff */
[C---:B------:R-:W-:Y:S08]  /*1aa60*/  HMMA.16816.F32 R108, R160.reuse, R116, R8 ;  /* 0x00000074a06c723c */ /* 0x040ff00000001808 */
[-C--:B------:R-:W-:Y:S08]  /*1aa70*/  HMMA.16816.F32 R112, R160, R118.reuse, R12 ;  /* 0x00000076a070723c */ /* 0x080ff0000000180c */
[C---:B------:R-:W-:Y:S01]  /*1aa80*/  HMMA.16816.F32 R116, R164.reuse, R118, R16 ;  /* 0x00000076a474723c */ /* 0x040fe20000001810 */
[----:B--2---:R-:W-:Y:S03]  /*1aa90*/  FFMA.FTZ R2, R2, R73, R239 ;  /* 0x0000004902027223 */ /* 0x004fe600000100ef */
[----:B------:R-:W-:Y:S01]  /*1aaa0*/  IMAD.MOV.U32 R239, RZ, RZ, R207 ;  /* 0x000000ffffef7224 */ /* 0x000fe200078e00cf */
[----:B------:R-:W-:Y:S01]  /*1aab0*/  MOV R207, R148 ;  /* 0x0000009400cf7202 */ /* 0x000fe20000000f00 */
[----:B------:R-:W-:Y:S01]  /*1aac0*/  FADD.FTZ R2, R201, R2 ;  /* 0x00000002c9027221 */ /* 0x000fe20000010000 */
[----:B------:R-:W1:Y:S01]  /*1aad0*/  LDSM.16.MT88.4 R148, [R210+0x2900] ;  /* 0x00290000d294783b */ /* 0x000e620000004200 */
[----:B---3--:R-:W-:Y:S04]  /*1aae0*/  FFMA.FTZ R8, R0, R7, R120 ;  /* 0x0000000700087223 */ /* 0x008fe80000010078 */
[----:B------:R-:W-:Y:S01]  /*1aaf0*/  FADD.FTZ R5, R234, R2 ;  /* 0x00000002ea057221 */ /* 0x000fe20000010000 */
[----:B------:R-:W-:Y:S01]  /*1ab00*/  MOV R234, R200 ;  /* 0x000000c800ea7202 */ /* 0x000fe20000000f00 */
[----:B------:R-:W-:Y:S01]  /*1ab10*/  FADD.FTZ R2, R239, R6 ;  /* 0x00000006ef027221 */ /* 0x000fe20000010000 */
[----:B------:R-:W-:Y:S01]  /*1ab20*/  MOV R200, R122 ;  /* 0x0000007a00c87202 */ /* 0x000fe20000000f00 */
        /* <DEDUP_REMOVED lines=20> */
[----:B------:R-:W-:Y:S01]  /*1ac70*/  IMAD.MOV.U32 R193, RZ, RZ, R125 ;  /* 0x000000ffffc17224 */ /* 0x000fe200078e007d */
[----:B------:R-:W-:Y:S01]  /*1ac80*/  MOV R199, R191 ;  /* 0x000000bf00c77202 */ /* 0x000fe20000000f00 */
[----:B------:R-:W-:Y:S01]  /*1ac90*/  FADD.FTZ R8, R203, R2 ;  /* 0x00000002cb087221 */ /* 0x000fe20000010000 */
[----:B------:R-:W-:Y:S01]  /*1aca0*/  MOV R191, R126 ;  /* 0x0000007e00bf7202 */ /* 0x000fe20000000f00 */
[----:B------:R-:W-:Y:S01]  /*1acb0*/  FADD.FTZ R9, R205, R0 ;  /* 0x00000000cd097221 */ /* 0x000fe20000010000 */
[C---:B------:R-:W-:Y:S01]  /*1acc0*/  HMMA.16816.F32 R124, R160.reuse, R132, R24 ;  /* 0x00000084a07c723c */ /* 0x040fe20000001818 */
[----:B------:R-:W-:Y:S01]  /*1acd0*/  FADD.FTZ R2, R139, R10 ;  /* 0x0000000a8b027221 */ /* 0x000fe20000010000 */
[----:B------:R-:W-:Y:S01]  /*1ace0*/  ISETP.GT.AND P0, PT, R227, R191, PT ;  /* 0x000000bfe300720c */ /* 0x000fe20003f04270 */
        /* <DEDUP_REMOVED lines=78> */
[----:B------:R-:W-:Y:S01]  /*1b1d0*/  IMAD.MOV.U32 R100, RZ, RZ, R72 ;  /* 0x000000ffff647224 */ /* 0x000fe200078e0048 */
[----:B------:R2:W-:Y:S01]  /*1b1e0*/  STL [R1+0x1c], R4 ;  /* 0x00001c0401007387 */ /* 0x0005e20000100800 */
[----:B------:R-:W-:Y:S05]  /*1b1f0*/  FADD.FTZ R2, R97, R2 ;  /* 0x0000000261027221 */ /* 0x000fea0000010000 */
[----:B------:R2:W-:Y:S01]  /*1b200*/  STL [R1+0x20], R2 ;  /* 0x0000200201007387 */ /* 0x0005e20000100800 */
[----:B-1----:R-:W-:Y:S04]  /*1b210*/  IADD3 R0, R227, -0x1, RZ ;  /* 0xffffffffe3007810 */ /* 0x002fe80007ffe0ff */
[----:B------:R-:W-:Y:S01]  /*1b220*/  MOV R227, R0 ;  /* 0x0000000000e37202 */ /* 0x000fe20000000f00 */
[----:B------:R-:W-:-:S05]  /*1b230*/  @P0 BRA `(.L_x_564) ;  /* 0xffff94a000000947 */ /* 0x000fca000383ffff */
.L_x_546:
[----:B------:R-:W3:Y:S04]  /*1b240*/  LDL.LU R0, [R1+0x14] ;  /* 0x0000140001007983 */ /* 0x000ee80000300800 */
[----:B-12---:R-:W2:Y:S04]  /*1b250*/  LDL.LU R4, [R1+0x18] ;  /* 0x0000180001047983 */ /* 0x006ea80000300800 */
[----:B------:R-:W4:Y:S04]  /*1b260*/  LDL.LU R8, [R1+0x1c] ;  /* 0x00001c0001087983 */ /* 0x000f280000300800 */
[----:B------:R-:W4:Y:S01]  /*1b270*/  LDL.LU R2, [R1+0x20] ;  /* 0x0000200001027983 */ /* 0x000f220000300800 */
[----:B------:R-:W-:-:S02]  /*1b280*/  MOV R20, 0xff800000 ;  /* 0xff80000000147802 */ /* 0x000fc40000000f00 */
[----:B------:R-:W-:Y:S02]  /*1b290*/  MOV R21, 0xff800000 ;  /* 0xff80000000157802 */ /* 0x000fe40000000f00 */
[----:B------:R-:W-:Y:S02]  /*1b2a0*/  MOV R22, 0xff800000 ;  /* 0xff80000000167802 */ /* 0x000fe40000000f00 */
[----:B------:R-:W-:Y:S02]  /*1b2b0*/  MOV R23, 0xff800000 ;  /* 0xff80000000177802 */ /* 0x000fe40000000f00 */
[----:B------:R-:W-:Y:S01]  /*1b2c0*/  PLOP3.LUT P4, PT, PT, PT, PT, 0x8, 0x0 ;  /* 0x000000000000781c */ /* 0x000fe20003f8e170 */
[----:B---3--:R-:W1:Y:S04]  /*1b2d0*/  SHFL.BFLY PT, R5, R0, 0x2, 0x1f ;  /* 0x0c401f0000057f89 */ /* 0x008e6800000e0000 */
[----:B--2---:R-:W2:Y:S04]  /*1b2e0*/  SHFL.BFLY PT, R9, R4, 0x2, 0x1f ;  /* 0x0c401f0004097f89 */ /* 0x004ea800000e0000 */
[----:B----4-:R-:W3:Y:S04]  /*1b2f0*/  SHFL.BFLY PT, R7, R8, 0x2, 0x1f ;  /* 0x0c401f0008077f89 */ /* 0x010ee800000e0000 */
[----:B------:R-:W4:Y:S01]  /*1b300*/  SHFL.BFLY PT, R6, R2, 0x2, 0x1f ;  /* 0x0c401f0002067f89 */ /* 0x000f2200000e0000 */
        /* <DEDUP_REMOVED lines=17> */
[----:B------:R-:W-:-:S05]  /*1b420*/  FSETP.NE.FTZ.AND P1, PT, R7, RZ, PT ;  /* 0x000000ff0700720b */ /* 0x000fca0003f35000 */
[----:B------:R-:W1:Y:S01]  /*1b430*/  @P3 MUFU.RCP R0, R5 ;  /* 0x0000000500003308 */ /* 0x000e620000001000 */
[----:B------:R-:W-:-:S07]  /*1b440*/  FSETP.NE.FTZ.AND P0, PT, R6, RZ, PT ;  /* 0x000000ff0600720b */ /* 0x000fce0003f15000 */
[----:B------:R-:W-:Y:S06]  /*1b450*/  @P2 MUFU.RCP R4, R9 ;  /* 0x0000000900042308 */ /* 0x000fec0000001000 */
[----:B------:R-:W-:Y:S01]  /*1b460*/  @P0 MOV R8, 0x3f317218 ;  /* 0x3f31721800080802 */ /* 0x000fe20000000f00 */
[C---:B-1----:R-:W-:Y:S01]  /*1b470*/  FMUL.FTZ R104, R0.reuse, R104 ;  /* 0x0000006800687220 */ /* 0x042fe20000410000 */
[----:B------:R-:W1:Y:S01]  /*1b480*/  @P1 MUFU.RCP R2, R7 ;  /* 0x0000000700021308 */ /* 0x000e620000001000 */
        /* <DEDUP_REMOVED lines=12> */
[C---:B------:R-:W-:Y:S02]  /*1b550*/  FMUL.FTZ R149, R0.reuse, R149 ;  /* 0x0000009500957220 */ /* 0x040fe40000410000 */
[C---:B------:R-:W-:Y:S01]  /*1b560*/  FMUL.FTZ R152, R0.reuse, R152 ;  /* 0x0000009800987220 */ /* 0x040fe20000410000 */
[----:B------:R-:W-:Y:S01]  /*1b570*/  @P1 MUFU.LG2 R7, R7 ;  /* 0x0000000700071308 */ /* 0x000fe20000000c00 */
[C---:B------:R-:W-:Y:S02]  /*1b580*/  FMUL.FTZ R153, R0.reuse, R153 ;  /* 0x0000009900997220 */ /* 0x040fe40000410000 */
[C---:B------:R-:W-:Y:S02]  /*1b590*/  FMUL.FTZ R164, R0.reuse, R164 ;  /* 0x000000a400a47220 */ /* 0x040fe40000410000 */
[----:B------:R-:W-:Y:S01]  /*1b5a0*/  FMUL.FTZ R165, R0, R165 ;  /* 0x000000a500a57220 */ /* 0x000fe20000410000 */
[----:B------:R-:W-:Y:S01]  /*1b5b0*/  MOV R0, RZ ;  /* 0x000000ff00007202 */ /* 0x000fe20000000f00 */
[----:B-1----:R-:W-:-:S02]  /*1b5c0*/  FMUL.FTZ R108, R2, R108 ;  /* 0x0000006c026c7220 */ /* 0x002fc40000410000 */
[C---:B------:R-:W-:Y:S02]  /*1b5d0*/  FMUL.FTZ R109, R2.reuse, R109 ;  /* 0x0000006d026d7220 */ /* 0x040fe40000410000 */
[C---:B------:R-:W-:Y:S01]  /*1b5e0*/  FMUL.FTZ R112, R2.reuse, R112 ;  /* 0x0000007002707220 */ /* 0x040fe20000410000 */
[----:B------:R-:W1:Y:S01]  /*1b5f0*/  @P0 MUFU.RCP R0, R6 ;  /* 0x0000000600000308 */ /* 0x000e620000001000 */
[C---:B------:R-:W-:Y:S02]  /*1b600*/  FMUL.FTZ R113, R2.reuse, R113 ;  /* 0x0000007102717220 */ /* 0x040fe40000410000 */
[C---:B------:R-:W-:Y:S02]  /*1b610*/  FMUL.FTZ R124, R2.reuse, R124 ;  /* 0x0000007c027c7220 */ /* 0x040fe40000410000 */
[C---:B------:R-:W-:Y:S02]  /*1b620*/  FMUL.FTZ R125, R2.reuse, R125 ;  /* 0x0000007d027d7220 */ /* 0x040fe40000410000 */
[C---:B------:R-:W-:Y:S01]  /*1b630*/  FMUL.FTZ R128, R2.reuse, R128 ;  /* 0x0000008002807220 */ /* 0x040fe20000410000 */
[----:B------:R-:W2:Y:S01]  /*1b640*/  @P0 MUFU.LG2 R6, R6 ;  /* 0x0000000600060308 */ /* 0x000ea20000000c00 */
        /* <DEDUP_REMOVED lines=8> */
[----:B------:R-:W-:Y:S01]  /*1b6d0*/  FMUL.FTZ R161, R2, R161 ;  /* 0x000000a102a17220 */ /* 0x000fe20000410000 */
[----:B------:R-:W-:Y:S01]  /*1b6e0*/  @P2 MOV R2, 0x3f317218 ;  /* 0x3f31721800022802 */ /* 0x000fe20000000f00 */
        /* <DEDUP_REMOVED lines=34> */
[----:B------:R-:W-:Y:S02]  /*1b910*/  @P2 FMUL.FTZ R5, R2, c[0x0][0x2d0] ;  /* 0x0000b40002052a20 */ /* 0x000fe40000410000 */
[----:B------:R-:W-:Y:S02]  /*1b920*/  @P3 FMUL.FTZ R10, R4, c[0x0][0x2d0] ;  /* 0x0000b400040a3a20 */ /* 0x000fe40000410000 */
[----:B------:R-:W-:-:S02]  /*1b930*/  @P1 FMUL.FTZ R2, R0, c[0x0][0x2d0] ;  /* 0x0000b40000021a20 */ /* 0x000fc40000410000 */
[----:B------:R-:W-:Y:S02]  /*1b940*/  @P3 FMUL.FTZ R11, R11, 0.69314718246459960938 ;  /* 0x3f3172180b0b3820 */ /* 0x000fe40000410000 */
[----:B------:R-:W-:Y:S02]  /*1b950*/  @P2 FMUL.FTZ R9, R9, 0.69314718246459960938 ;  /* 0x3f31721809092820 */ /* 0x000fe40000410000 */
[----:B------:R-:W-:Y:S02]  /*1b960*/  @P1 FMUL.FTZ R7, R7, 0.69314718246459960938 ;  /* 0x3f31721807071820 */ /* 0x000fe40000410000 */
[----:B--2---:R-:W-:Y:S02]  /*1b970*/  @P0 FMUL.FTZ R4, R6, 0.69314718246459960938 ;  /* 0x3f31721806040820 */ /* 0x004fe40000410000 */
[----:B------:R-:W-:Y:S02]  /*1b980*/  @P0 FMUL.FTZ R0, R8, c[0x0][0x2d0] ;  /* 0x0000b40008000a20 */ /* 0x000fe40000410000 */
[----:B------:R-:W-:-:S02]  /*1b990*/  @P3 FFMA.FTZ R20, R10, R72, R11 ;  /* 0x000000480a143223 */ /* 0x000fc4000001000b */
[----:B------:R-:W-:Y:S02]  /*1b9a0*/  @P2 FFMA.FTZ R21, R5, R71, R9 ;  /* 0x0000004705152223 */ /* 0x000fe40000010009 */
[----:B------:R-:W-:Y:S02]  /*1b9b0*/  @P1 FFMA.FTZ R22, R2, R70, R7 ;  /* 0x0000004602161223 */ /* 0x000fe40000010007 */
[----:B------:R-:W-:Y:S02]  /*1b9c0*/  @P0 FFMA.FTZ R23, R0, R3, R4 ;  /* 0x0000000300170223 */ /* 0x000fe40000010004 */
.L_x_484:
[----:B--2---:R-:W-:Y:S05]  /*1b9d0*/  @P4 BRA `(.L_x_565) ;  /* 0x0000149000004947 */ /* 0x004fea0003800000 */
[----:B------:R-:W2:Y:S01]  /*1b9e0*/  S2R R16, SR_TID.X ;  /* 0x0000000000107919 */ /* 0x000ea20000002100 */
[----:B------:R-:W-:Y:S01]  /*1b9f0*/  ULDC.64 UR4, c[0x0][0x4d0] ;  /* 0x0001340000047ab9 */ /* 0x000fe20000000a00 */
[----:B------:R-:W-:Y:S01]  /*1ba00*/  IMAD R4, RZ, RZ, -UR9 ;  /* 0x80000009ff047e24 */ /* 0x000fe2000f8e02ff */
[----:B------:R-:W-:Y:S01]  /*1ba10*/  UIMAD.WIDE.U32 UR10, UR9, UR4, URZ ;  /* 0x00000004090a72a5 */ /* 0x000fe2000f8e003f */
[----:B------:R-:W3:Y:S01]  /*1ba20*/  S2R R12, SR_CTAID.Y ;  /* 0x00000000000c7919 */ /* 0x000ee20000002600 */
[----:B------:R-:W-:Y:S01]  /*1ba30*/  USHF.R.S32.HI UR6, URZ, 0x1f, UR9 ;  /* 0x0000001f3f067899 */ /* 0x000fe20008011409 */
[----:B------:R-:W-:Y:S01]  /*1ba40*/  MOV R24, c[0x0][0x4e8] ;  /* 0x00013a0000187a02 */ /* 0x000fe20000000f00 */
[----:B------:R-:W-:Y:S01]  /*1ba50*/  BSSY B0, `(.L_x_566) ;  /* 0x00000ab000007945 */ /* 0x000fe20003800000 */
[----:B------:R-:W4:Y:S01]  /*1ba60*/  S2R R9, SR_CTAID.Z ;  /* 0x0000000000097919 */ /* 0x000f220000002700 */
[----:B------:R-:W-:Y:S01]  /*1ba70*/  IMAD.U32 R3, RZ, RZ, UR11 ;  /* 0x0000000bff037e24 */ /* 0x000fe2000f8e00ff */
[----:B------:R-:W-:Y:S01]  /*1ba80*/  UIMAD UR7, UR6, UR4, URZ ;  /* 0x00000004060772a4 */ /* 0x000fe2000f8e023f */
[----:B------:R-:W-:Y:S01]  /*1ba90*/  IMAD.U32 R2, RZ, RZ, UR10 ;  /* 0x0000000aff027e24 */ /* 0x000fe2000f8e00ff */
[----:B------:R-:W1:Y:S04]  /*1baa0*/  S2R R15, SR_CTAID.X ;  /* 0x00000000000f7919 */ /* 0x000e680000002500 */
[----:B------:R-:W-:Y:S01]  /*1bab0*/  BAR.SYNC.DEFER_BLOCKING 0x1, 0x80 ;  /* 0x0042000000007b1d */ /* 0x000fe20000010000 */
[----:B------:R-:W-:Y:S01]  /*1bac0*/  UIMAD UR5, UR9, UR5, UR7 ;  /* 0x00000005090572a4 */ /* 0x000fe2000f8e0207 */
[C---:B------:R-:W-:Y:S01]  /*1bad0*/  ISETP.NE.AND P0, PT, R24.reuse, 0x1, PT ;  /* 0x000000011800780c */ /* 0x040fe20003f05270 */
[----:B------:R-:W-:-:S02]  /*1bae0*/  IMAD R24, R24, c[0x0][0x388], RZ ;  /* 0x0000e20018187a24 */ /* 0x000fc400078e02ff */
[----:B------:R-:W-:Y:S01]  /*1baf0*/  UIADD3 UR5, UR11, UR5, URZ ;  /* 0x000000050b057290 */ /* 0x000fe2000fffe03f */
[----:B--2---:R-:W-:-:S05]  /*1bb00*/  SHF.R.S32.HI R6, RZ, 0x1f, R16 ;  /* 0x0000001fff067819 */ /* 0x004fca0000011410 */
[----:B------:R-:W-:Y:S01]  /*1bb10*/  IMAD.U32 R5, RZ, RZ, UR5 ;  /* 0x00000005ff057e24 */ /* 0x000fe2000f8e00ff */
[-C--:B------:R-:W-:Y:S01]  /*1bb20*/  LEA.HI R0, R6, R16.reuse, RZ, 0x2 ;  /* 0x0000001006007211 */ /* 0x080fe200078f10ff */
[----:B---3--:R-:W-:Y:S01]  /*1bb30*/  IMAD R12, R4, c[0x0][0x550], R12 ;  /* 0x00015400040c7a24 */ /* 0x008fe200078e020c */
        /* <DEDUP_REMOVED lines=95> */
[----:B------:R4:W2:Y:S04]  /*1c130*/  SHFL.IDX PT, R7, R0, 0x3, 0x1c1f ;  /* 0x007c1f0000077f89 */ /* 0x0008a800000e0000 */
        /* <DEDUP_REMOVED lines=12> */
[----:B------:R2:W-:Y:S01]  /*1c200*/  @!P1 ST.E [R6.64], R23 ;  /* 0x0000001706009985 */ /* 0x0005e2000c101910 */
        /* <DEDUP_REMOVED lines=47> */
.L_x_567:
[----:B-1----:R-:W-:Y:S05]  /*1c500*/  BSYNC B0 ;  /* 0x0000000000007941 */ /* 0x002fea0003800000 */
.L_x_566:
        /* <DEDUP_REMOVED lines=49> */
.L_x_569:
[----:B------:R-:W-:Y:S05]  /*1c820*/  BSYNC B0 ;  /* 0x0000000000007941 */ /* 0x000fea0003800000 */
.L_x_568:
        /* <DEDUP_REMOVED lines=49> */
.L_x_571:
[----:B------:R-:W-:Y:S05]  /*1cb40*/  BSYNC B0 ;  /* 0x0000000000007941 */ /* 0x000fea0003800000 */
.L_x_570:
        /* <DEDUP_REMOVED lines=50> */
.L_x_565:
[----:B------:R-:W2:Y:S02]  /*1ce70*/  S2R R0, SR_TID.X ;  /* 0x0000000000007919 */ /* 0x000ea40000002100 */
[----:B--2---:R-:W-:-:S13]  /*1ce80*/  ISETP.GT.AND P0, PT, R0, 0x7f, PT ;  /* 0x0000007f0000780c */ /* 0x004fda0003f04270 */
[----:B------:R-:W-:Y:S05]  /*1ce90*/  @P0 EXIT ;  /* 0x000000000000094d */ /* 0x000fea0003800000 */
[----:B------:R-:W2:Y:S01]  /*1cea0*/  S2R R8, SR_CTAID.X ;  /* 0x0000000000087919 */ /* 0x000ea20000002500 */
[----:B------:R-:W-:-:S05]  /*1ceb0*/  MOV R3, c[0x0][0x4e8] ;  /* 0x00013a0000037a02 */ /* 0x000fca0000000f00 */
[----:B------:R-:W-:Y:S01]  /*1cec0*/  IMAD R2, R3, c[0x0][0x388], RZ ;  /* 0x0000e20003027a24 */ /* 0x000fe200078e02ff */
[----:B--2---:R-:W-:-:S04]  /*1ced0*/  LEA R8, R8, R0, 0x7 ;  /* 0x0000000008087211 */ /* 0x004fc800078e38ff */
[----:B------:R-:W-:-:S13]  /*1cee0*/  ISETP.GE.AND P0, PT, R8, R2, PT ;  /* 0x000000020800720c */ /* 0x000fda0003f06270 */
[----:B------:R-:W-:Y:S05]  /*1cef0*/  @P0 EXIT ;  /* 0x000000000000094d */ /* 0x000fea0003800000 */
[----:B------:R-:W2:Y:S01]  /*1cf00*/  S2R R7, SR_CTAID.Z ;  /* 0x0000000000077919 */ /* 0x000ea20000002700 */
[----:B------:R-:W-:Y:S01]  /*1cf10*/  USHF.R.S32.HI UR6, URZ, 0x1f, UR9 ;  /* 0x0000001f3f067899 */ /* 0x000fe20008011409 */
[----:B------:R-:W-:Y:S01]  /*1cf20*/  ISETP.NE.AND P0, PT, R3, 0x1, PT ;  /* 0x000000010300780c */ /* 0x000fe20003f05270 */
[----:B------:R-:W-:Y:S01]  /*1cf30*/  ULDC.64 UR4, c[0x0][0x4d0] ;  /* 0x0001340000047ab9 */ /* 0x000fe20000000a00 */
[----:B------:R-:W3:Y:S01]  /*1cf40*/  S2R R9, SR_CTAID.Y ;  /* 0x0000000000097919 */ /* 0x000ee20000002600 */
[----:B------:R-:W-:Y:S01]  /*1cf50*/  UIMAD UR6, UR6, UR4, URZ ;  /* 0x00000004060672a4 */ /* 0x000fe2000f8e023f */
[----:B------:R-:W-:Y:S01]  /*1cf60*/  IADD3 R4, RZ, -UR9, RZ ;  /* 0x80000009ff047c10 */ /* 0x000fe2000fffe0ff */
[----:B------:R-:W-:Y:S01]  /*1cf70*/  UIMAD.WIDE.U32 UR10, UR9, UR4, URZ ;  /* 0x00000004090a72a5 */ /* 0x000fe2000f8e003f */
        /* <DEDUP_REMOVED lines=8> */
[----:B--2---:R-:W-:-:S03]  /*1d000*/  SHF.R.S32.HI R6, RZ, 0x1f, R7 ;  /* 0x0000001fff067819 */ /* 0x004fc60000011407 */
        /* <DEDUP_REMOVED lines=24> */
.L_x_572:
        /* <DEDUP_REMOVED lines=15> */
.L_x_3829:


//--------------------- .text._ZN7cutlass13device_kernelIN5flash19enable_sm80_to_sm89INS1_16FlashAttnFwdSm80INS1_25CollectiveMainloopFwdSm80ILi4ELi1ELb0EN4cute5tupleIJNS5_1CILi128EEENS7_ILi80EEENS7_ILi64EEEEEELi64ENS_6half_tEfNS_4arch4Sm80ELb0ELb1ELb1ELb1ELb1ELb0ELb1ELb1EEENS1_21CollectiveEpilogueFwdINS6_IJS8_SA_S9_EEENS6_IJNS7_ILi1EEESI_SI_EEESC_SE_Li128ELb1ELb1ELb1ELb0EEENS1_36VarlenDynamicPersistentTileSchedulerILi128ELi80ELi128ELi128ELb1ELb1ELb0ELb1ELb0ELb1EEEEEEEEEvNT_6ParamsE --------------------------
	.section	.text._ZN7cutlass13device_kernelIN5flash19enable_sm80_to_sm89INS1_16FlashAttnFwdSm80INS1_25CollectiveMainloopFwdSm80ILi4ELi1ELb0EN4cute5tupleIJNS5_1CILi128EEENS7_ILi80EEENS7_ILi64EEEEEELi64ENS_6half_tEfNS_4arch4Sm80ELb0ELb1ELb1ELb1ELb1ELb0ELb1ELb1EEENS1_21CollectiveEpilogueFwdINS6_IJS8_SA_S9_EEENS6_IJNS7_ILi1EEESI_SI_EEESC_SE_Li128ELb1ELb1ELb1ELb0EEENS1_36VarlenDynamicPersistentTileSchedulerILi128ELi80ELi128ELi128ELb1ELb1ELb0ELb1ELb0ELb1EEEEEEEEEvNT_6ParamsE,"ax",@progbits
	.sectioninfo	@"SHI_REGISTERS=255"
	.align	128
.text._ZN7cutlass13device_kernelIN5flash19enable_sm80_to_sm89INS1_16FlashAttnFwdSm80INS1_25CollectiveMainloopFwdSm80ILi4ELi1ELb0EN4cute5tupleIJNS5_1CILi128EEENS7_ILi80EEENS7_ILi64EEEEEELi64ENS_6half_tEfNS_4arch4Sm80ELb0ELb1ELb1ELb1ELb1ELb0ELb1ELb1EEENS1_21CollectiveEpilogueFwdINS6_IJS8_SA_S9_EEENS6_IJNS7_ILi1EEESI_SI_EEESC_SE_Li128ELb1ELb1ELb1ELb0EEENS1_36VarlenDynamicPersistentTileSchedulerILi128ELi80ELi128ELi128ELb1ELb1ELb0ELb1ELb0ELb1EEEEEEEEEvNT_6ParamsE:
        .type           _ZN7cutlass13device_kernelIN5flash19enable_sm80_to_sm89INS1_16FlashAttnFwdSm80INS1_25CollectiveMainloopFwdSm80ILi4ELi1ELb0EN4cute5tupleIJNS5_1CILi128EEENS7_ILi80EEENS7_ILi64EEEEEELi64ENS_6half_tEfNS_4arch4Sm80ELb0ELb1ELb1ELb1ELb1ELb0ELb1ELb1EEENS1_21CollectiveEpilogueFwdINS6_IJS8_SA_S9_EEENS6_IJNS7_ILi1EEESI_SI_EEESC_SE_Li128ELb1ELb1ELb1ELb0EEENS1_36VarlenDynamicPersistentTileSchedulerILi128ELi80ELi128ELi128ELb1ELb1ELb0ELb1ELb0ELb1EEEEEEEEEvNT_6ParamsE,@function
        .size           _ZN7cutlass13device_kernelIN5flash19enable_sm80_to_sm89INS1_16FlashAttnFwdSm80INS1_25CollectiveMainloopFwdSm80ILi4ELi1ELb0EN4cute5tupleIJNS5_1CILi128EEENS7_ILi80EEENS7_ILi64EEEEEELi64ENS_6half_tEfNS_4arch4Sm80ELb0ELb1ELb1ELb1ELb1ELb0ELb1ELb1EEENS1_21CollectiveEpilogueFwdINS6_IJS8_SA_S9_EEENS6_IJNS7_ILi1EEESI_SI_EEESC_SE_Li128ELb1ELb1ELb1ELb0EEENS1_36VarlenDynamicPersistentTileSchedulerILi128ELi80ELi128ELi128ELb1ELb1ELb0ELb1ELb0ELb1EEEEEEEEEvNT_6ParamsE,(.L_x_3830 - _ZN7cutlass13device_kernelIN5flash19enable_sm80_to_sm89INS1_16FlashAttnFwdSm80INS1_25CollectiveMainloopFwdSm80ILi4ELi1ELb0EN4cute5tupleIJNS5_1CILi128EEENS7_ILi80EEENS7_ILi64EEEEEELi64ENS_6half_tEfNS_4arch4Sm80ELb0ELb1ELb1ELb1ELb1ELb0ELb1ELb1EEENS1_21CollectiveEpilogueFwdINS6_IJS8_SA_S9_EEENS6_IJNS7_ILi1EEESI_SI_EEESC_SE_Li128ELb1ELb1ELb1ELb0EEENS1_36VarlenDynamicPersistentTileSchedulerILi128ELi80ELi128ELi128ELb1ELb1ELb0ELb1ELb0ELb1EEEEEEEEEvNT_6ParamsE)
        .other          _ZN7cutlass13device_kernelIN5flash19enable_sm80_to_sm89INS1_16FlashAttnFwdSm80INS1_25CollectiveMainloopFwdSm80ILi4ELi1ELb0EN4cute5tupleIJNS5_1CILi128EEENS7_ILi80EEENS7_ILi64EEEEEELi64ENS_6half_tEfNS_4arch4Sm80ELb0ELb1ELb1ELb1ELb1ELb0ELb1ELb1EEENS1_21CollectiveEpilogueFwdINS6_IJS8_SA_S9_EEENS6_IJNS7_ILi1EEESI_SI_EEESC_SE_Li128ELb1ELb1ELb1ELb0EEENS1_36VarlenDynamicPersistentTileSchedulerILi128ELi80ELi128ELi128ELb1ELb1ELb0ELb1ELb0ELb1EEEEEEEEEvNT_6ParamsE,@"STO_CUDA_ENTRY STV_DEFAULT"
_ZN7cutlass13device_kernelIN5flash19enable_sm80_to_sm89INS1_16FlashAttnFwdSm80INS1_25CollectiveMainloopFwdSm80ILi4ELi1ELb0EN4cute5tupleIJNS5_1CILi128EEENS7_ILi80EEENS7_ILi64EEEEEELi64ENS_6half_tEfNS_4arch4Sm80ELb0ELb1ELb1ELb1ELb1ELb0ELb1ELb1EEENS1_21CollectiveEpilogueFwdINS6_IJS8_SA_S9_EEENS6_IJNS7_ILi1EEESI_SI_EEESC_SE_Li128ELb1ELb1ELb1ELb0EEENS1_36VarlenDynamicPersistentTileSchedulerILi128ELi80ELi128ELi128ELb1ELb1ELb0ELb1ELb0ELb1EEEEEEEEEvNT_6ParamsE:
        /* <DEDUP_REMOVED lines=15> */
[----:B------:R-:W-:-:S03]  /*00f0*/  CS2R R8, SRZ ;  /* 0x0000000000087805 */ /* 0x000fc6000001ff00 */
[----:B------:R-:W-:-:S04]  /*0100*/  ISETP.NE.AND P6, PT, R13, 0x1f, PT ;  /* 0x0000001f0d00780c */ /* 0x000fc80003fc5270 */
[----:B------:R-:W-:-:S13]  /*0110*/  ISETP.GE.OR P0, PT, R13, c[0x0][0x53c], !P6 ;  /* 0x00014f000d007a0c */ /* 0x000fda0007706670 */
[----:B-1----:R-:W-:Y:S02]  /*0120*/  @!P0 IMAD.MOV.U32 R4, RZ, RZ, 0x4 ;  /* 0x00000004ff048424 */ /* 0x002fe400078e00ff */
[----:B------:R-:W-:Y:S02]  /*0130*/  @!P0 IMAD.MOV.U32 R2, RZ, RZ, 0x4 ;  /* 0x00000004ff028424 */ /* 0x000fe400078e00ff */
[----:B------:R-:W-:-:S04]  /*0140*/  @!P0 IMAD.WIDE.U32 R4, R13, R4, c[0x0][0x580] ;  /* 0x000160000d048625 */ /* 0x000fc800078e0004 */
[C---:B------:R-:W-:Y:S01]  /*0150*/  @!P0 IMAD.WIDE.U32 R2, R13.reuse, R2, c[0x0][0x578] ;  /* 0x00015e000d028625 */ /* 0x040fe200078e0002 */
[----:B------:R-:W2:Y:S04]  /*0160*/  @!P0 LDG.E R9, [R4.64] ;  /* 0x0000000604098981 */ /* 0x000ea8000c1e1900 */
[----:B------:R-:W2:Y:S01]  /*0170*/  @!P0 LDG.E R8, [R2.64] ;  /* 0x0000000602088981 */ /* 0x000ea2000c1e1900 */
[C---:B------:R-:W-:Y:S01]  /*0180*/  ISETP.NE.AND P5, PT, R13.reuse, RZ, PT ;  /* 0x000000ff0d00720c */ /* 0x040fe20003fa5270 */
[----:B------:R-:W1:Y:S01]  /*0190*/  S2UR UR4, SR_CTAID.X ;  /* 0x00000000000479c3 */ /* 0x000e620000002500 */
[C---:B------:R-:W-:Y:S01]  /*01a0*/  ISETP.GE.U32.AND P4, PT, R13.reuse, 0x2, PT ;  /* 0x000000020d00780c */ /* 0x040fe20003f86070 */
[----:B------:R-:W-:Y:S01]  /*01b0*/  IMAD.MOV.U32 R6, RZ, RZ, RZ ;  /* 0x000000ffff067224 */ /* 0x000fe200078e00ff */
        /* <DEDUP_REMOVED lines=26> */
.L_x_578:
[----:B------:R-:W-:-:S04]  /*0360*/  IADD3 R0, R6, 0x1f, RZ ;  /* 0x0000001f06007810 */ /* 0x000fc80007ffe0ff */
[----:B------:R-:W-:-:S13]  /*0370*/  ISETP.GE.AND P0, PT, R0, c[0x0][0x53c], PT ;  /* 0x00014f0000007a0c */ /* 0x000fda0003f06270 */
[----:B------:R-:W-:Y:S05]  /*0380*/  @P0 BRA `(.L_x_575) ;  /* 0x00000c4000000947 */ /* 0x000fea0003800000 */
[----:B------:R-:W-:Y:S01]  /*0390*/  MOV R6, R0 ;  /* 0x0000000000067202 */ /* 0x000fe20000000f00 */
[----:B------:R-:W-:-:S03]  /*03a0*/  CS2R R8, SRZ ;  /* 0x0000000000087805 */ /* 0x000fc6000001ff00 */
[----:B------:R-:W-:-:S04]  /*03b0*/  IADD3 R0, R13, R6, RZ ;  /* 0x000000060d007210 */ /* 0x000fc80007ffe0ff */
[----:B------:R-:W-:-:S13]  /*03c0*/  ISETP.GE.OR P0, PT, R0, c[0x0][0x53c], !P6 ;  /* 0x00014f0000007a0c */ /* 0x000fda0007706670 */
[----:B------:R-:W-:Y:S02]  /*03d0*/  @!P0 MOV R2, 0x4 ;  /* 0x0000000400028802 */ /* 0x000fe40000000f00 */
        /* <DEDUP_REMOVED lines=8> */
.L_x_805:
        /* <DEDUP_REMOVED lines=16> */
.L_x_806:
[----:B--2---:R-:W-:-:S05]  /*0560*/  IMAD R0, R0, c[0x0][0x538], RZ ;  /* 0x00014e0000007a24 */ /* 0x004fca00078e02ff */
[----:B------:R-:W-:-:S04]  /*0570*/  IADD3 R7, R0, R7, RZ ;  /* 0x0000000700077210 */ /* 0x000fc80007ffe0ff */
[----:B------:R-:W-:-:S13]  /*0580*/  ISETP.GT.AND P0, PT, R7, UR4, PT ;  /* 0x0000000407007c0c */ /* 0x000fda000bf04270 */
[----:B-1----:R-:W-:Y:S05]  /*0590*/  @!P0 BRA `(.L_x_578) ;  /* 0xfffffdc000008947 */ /* 0x002fea000383ffff */
.L_x_574:
[----:B------:R-:W-:-:S05]  /*05a0*/  IADD3 R10, -R0, R7, RZ ;  /* 0x00000007000a7210 */ /* 0x000fca0007ffe1ff */
[----:B------:R-:W-:-:S05]  /*05b0*/  IMAD R0, R4, c[0x0][0x538], R10 ;  /* 0x00014e0004007a24 */ /* 0x000fca00078e020a */
[----:B------:R-:W-:Y:S01]  /*05c0*/  ISETP.GT.AND P0, PT, R0, UR4, PT ;  /* 0x0000000400007c0c */ /* 0x000fe2000bf04270 */
[----:B------:R-:W-:-:S12]  /*05d0*/  BRA.DIV ~URZ, `(.L_x_579) ;  /* 0x0001c9b27f007947 */ /* 0x000fd8000b800000 */
[----:B------:R-:W-:-:S04]  /*05e0*/  VOTE.ANY R7, PT, !P0 ;  /* 0x0000000000077806 */ /* 0x000fc800040e0100 */
.L_x_807:
[----:B------:R-:W1:Y:S02]  /*05f0*/  POPC R0, R7 ;  /* 0x0000000700007309 */ /* 0x000e640000000000 */
[----:B-1----:R-:W-:-:S05]  /*0600*/  IADD3 R2, R0, R6, RZ ;  /* 0x0000000600027210 */ /* 0x002fca0007ffe0ff */
[----:B------:R1:W-:Y:S01]  /*0610*/  STL [R1+0x5c], R2 ;  /* 0x00005c0201007387 */ /* 0x0003e20000100800 */
[----:B------:R-:W-:Y:S05]  /*0620*/  BRA.DIV ~URZ, `(.L_x_580) ;  /* 0x0001c9b27f007947 */ /* 0x000fea000b800000 */
[----:B------:R2:W3:Y:S01]  /*0630*/  SHFL.IDX PT, R12, R9, R0, 0x1f ;  /* 0x00001f00090c7589 */ /* 0x0004e200000e0000 */
[----:B------:R-:W-:-:S03]  /*0640*/  MOV R5, RZ ;  /* 0x000000ff00057202 */ /* 0x000fc60000000f00 */
[----:B------:R2:W4:Y:S04]  /*0650*/  SHFL.IDX PT, R9, R8, R0, 0x1f ;  /* 0x00001f0008097589 */ /* 0x00052800000e0000 */
.L_x_808:
[----:B------:R-:W-:Y:S01]  /*0660*/  ISETP.NE.AND P0, PT, R7, RZ, PT ;  /* 0x000000ff0700720c */ /* 0x000fe20003f05270 */
[----:B------:R-:W-:-:S12]  /*0670*/  BSSY B0, `(.L_x_581) ;  /* 0x0000005000007945 */ /* 0x000fd80003800000 */
[----:B------:R-:W-:Y:S05]  /*0680*/  @!P0 BRA `(.L_x_582) ;  /* 0x0000003000008947 */ /* 0x000fea0003800000 */
[----:B--2---:R-:W-:Y:S01]  /*0690*/  IADD3 R0, R0, -0x1, RZ ;  /* 0xffffffff00007810 */ /* 0x004fe20007ffe0ff */
[----:B------:R-:W-:Y:S05]  /*06a0*/  BRA.DIV ~URZ, `(.L_x_583) ;  /* 0x0001ca127f007947 */ /* 0x000fea000b800000 */
[----:B------:R2:W1:Y:S02]  /*06b0*/  SHFL.IDX PT, R5, R4, R0, 0x1f ;  /* 0x00001f0004057589 */ /* 0x00046400000e0000 */
.L_x_582:
[----:B------:R-:W-:Y:S05]  /*06c0*/  BSYNC B0 ;  /* 0x0000000000007941 */ /* 0x000fea0003800000 */
.L_x_581:
[----:B-12---:R-:W-:Y:S01]  /*06d0*/  IMAD R0, R5, c[0x0][0x538], R10 ;  /* 0x00014e0005007a24 */ /* 0x006fe200078e020a */
[----:B----4-:R-:W-:Y:S01]  /*06e0*/  ISETP.NE.AND P0, PT, R9, 0x1, PT ;  /* 0x000000010900780c */ /* 0x010fe20003f05270 */
[----:B------:R-:W-:Y:S03]  /*06f0*/  BSSY B0, `(.L_x_584) ;  /* 0x0000089000007945 */ /* 0x000fe60003800000 */
[----:B------:R1:W-:Y:S01]  /*0700*/  STL [R1+0x50], R0 ;  /* 0x0000500001007387 */ /* 0x0003e20000100800 */
[----:B------:R-:W-:-:S08]  /*0710*/  IADD3 R11, -R0, UR4, RZ ;  /* 0x00000004000b7c10 */ /* 0x000fd0000fffe1ff */
[----:B------:R-:W-:Y:S05]  /*0720*/  @!P0 BRA `(.L_x_585) ;  /* 0x000003f000008947 */ /* 0x000fea0003800000 */
[-C--:B-1-3--:R-:W-:Y:S02]  /*0730*/  IABS R0, R12.reuse ;  /* 0x0000000c00007213 */ /* 0x08afe40000000000 */
[----:B------:R-:W-:-:S03]  /*0740*/  IABS R6, R12 ;  /* 0x0000000c00067213 */ /* 0x000fc60000000000 */
[----:B------:R-:W-:Y:S01]  /*0750*/  IMAD.MOV.U32 R5, RZ, RZ, R0 ;  /* 0x000000ffff057224 */ /* 0x000fe200078e0000 */
[----:B------:R-:W-:-:S03]  /*0760*/  IABS R0, R9 ;  /* 0x0000000900007213 */ /* 0x000fc60000000000 */
[----:B------:R-:W1:Y:S02]  /*0770*/  I2F.RP R2, R5 ;  /* 0x0000000500027306 */ /* 0x000e640000209400 */
[----:B------:R-:W-:Y:S01]  /*0780*/  IMAD.MOV.U32 R8, RZ, RZ, R0 ;  /* 0x000000ffff087224 */ /* 0x000fe200078e0000 */
[----:B------:R-:W-:-:S05]  /*0790*/  IABS R0, R11 ;  /* 0x0000000b00007213 */ /* 0x000fca0000000000 */
[----:B------:R-:W-:Y:S08]  /*07a0*/  I2F.RP R7, R8 ;  /* 0x0000000800077306 */ /* 0x000ff00000209400 */
[----:B-1----:R-:W1:Y:S02]  /*07b0*/  MUFU.RCP R2, R2 ;  /* 0x0000000200027308 */ /* 0x002e640000001000 */
[----:B-1----:R-:W-:-:S06]  /*07c0*/  IADD3 R2, R2, 0xffffffe, RZ ;  /* 0x0ffffffe02027810 */ /* 0x002fcc0007ffe0ff */
[----:B------:R-:W1:Y:S02]  /*07d0*/  F2I.FTZ.U32.TRUNC.NTZ R3, R2 ;  /* 0x0000000200037305 */ /* 0x000e64000021f000 */
[----:B-1----:R-:W-:-:S04]  /*07e0*/  IMAD.MOV R2, RZ, RZ, -R3 ;  /* 0x000000ffff027224 */ /* 0x002fc800078e0a03 */
[----:B------:R-:W-:Y:S02]  /*07f0*/  IMAD R4, R2, R5, RZ ;  /* 0x0000000502047224 */ /* 0x000fe400078e02ff */
[----:B------:R-:W-:-:S04]  /*0800*/  IMAD.MOV.U32 R2, RZ, RZ, RZ ;  /* 0x000000ffff027224 */ /* 0x000fc800078e00ff */
[----:B------:R-:W-:Y:S01]  /*0810*/  IMAD.HI.U32 R2, R3, R4, R2 ;  /* 0x0000000403027227 */ /* 0x000fe200078e0002 */
[----:B------:R-:W-:-:S03]  /*0820*/  MOV R3, R0 ;  /* 0x0000000000037202 */ /* 0x000fc60000000f00 */
[----:B------:R-:W-:Y:S02]  /*0830*/  IMAD.MOV R0, RZ, RZ, -R6 ;  /* 0x000000ffff007224 */ /* 0x000fe400078e0a06 */
        /* <DEDUP_REMOVED lines=28> */
[----:B------:R-:W-:-:S03]  /*0a00*/  IMAD.MOV R5, RZ, RZ, -R4 ;  /* 0x000000ffff057224 */ /* 0x000fc600078e0a04 */
        /* <DEDUP_REMOVED lines=10> */
[----:B------:R-:W-:-:S04]  /*0ab0*/  IMAD.MOV R2, RZ, RZ, -R0 ;  /* 0x000000ffff027224 */ /* 0x000fc800078e0a00 */
[C---:B------:R-:W-:Y:S01]  /*0ac0*/  IMAD R3, R9.reuse, R2, R4 ;  /* 0x0000000209037224 */ /* 0x040fe200078e0204 */
[----:B------:R-:W-:Y:S01]  /*0ad0*/  LEA R2, R9, R0, 0x18 ;  /* 0x0000000009027211 */ /* 0x000fe200078ec0ff */
[----:B------:R-:W-:-:S04]  /*0ae0*/  IMAD R0, R12, R5, R11 ;  /* 0x000000050c007224 */ /* 0x000fc800078e020b */
[----:B------:R-:W-:-:S05]  /*0af0*/  IMAD R2, R3, 0x10000, R2 ;  /* 0x0001000003027824 */ /* 0x000fca00078e0202 */
[----:B------:R1:W-:Y:S01]  /*0b00*/  STL [R1+0x58], R2 ;  /* 0x0000580201007387 */ /* 0x0003e20000100800 */
[----:B------:R-:W-:Y:S05]  /*0b10*/  BRA `(.L_x_586) ;  /* 0x0000046000007947 */ /* 0x000fea0003800000 */
.L_x_585:
[----:B------:R-:W2:Y:S01]  /*0b20*/  LDL R3, [R1+0x5c] ;  /* 0x00005c0001037983 */ /* 0x000ea20000100800 */
[----:B------:R-:W-:-:S04]  /*0b30*/  IMAD.MOV.U32 R2, RZ, RZ, 0x4 ;  /* 0x00000004ff027424 */ /* 0x000fc800078e00ff */
[----:B--2---:R-:W-:-:S05]  /*0b40*/  IMAD.WIDE R2, R3, R2, c[0x0][0x590] ;  /* 0x0001640003027625 */ /* 0x004fca00078e0202 */
[----:B------:R-:W2:Y:S02]  /*0b50*/  LDG.E R7, [R2.64] ;  /* 0x0000000602077981 */ /* 0x000ea4000c1e1900 */
[----:B--23--:R-:W-:-:S05]  /*0b60*/  IMAD R9, R7, R12, RZ ;  /* 0x0000000c07097224 */ /* 0x00cfca00078e02ff */
[-C--:B-1----:R-:W-:Y:S02]  /*0b70*/  IABS R0, R9.reuse ;  /* 0x0000000900007213 */ /* 0x082fe40000000000 */
[----:B------:R-:W-:-:S03]  /*0b80*/  IABS R8, R9 ;  /* 0x0000000900087213 */ /* 0x000fc60000000000 */
[----:B------:R-:W-:-:S04]  /*0b90*/  IMAD.MOV.U32 R6, RZ, RZ, R0 ;  /* 0x000000ffff067224 */ /* 0x000fc800078e0000 */
[----:B------:R-:W1:Y:S08]  /*0ba0*/  I2F.RP R2, R6 ;  /* 0x0000000600027306 */ /* 0x000e700000209400 */
[----:B-1----:R-:W1:Y:S02]  /*0bb0*/  MUFU.RCP R2, R2 ;  /* 0x0000000200027308 */ /* 0x002e640000001000 */
[----:B-1----:R-:W-:-:S06]  /*0bc0*/  IADD3 R2, R2, 0xffffffe, RZ ;  /* 0x0ffffffe02027810 */ /* 0x002fcc0007ffe0ff */
[----:B------:R-:W1:Y:S02]  /*0bd0*/  F2I.FTZ.U32.TRUNC.NTZ R3, R2 ;  /* 0x0000000200037305 */ /* 0x000e64000021f000 */
[----:B-1----:R-:W-:-:S04]  /*0be0*/  IMAD.MOV R0, RZ, RZ, -R3 ;  /* 0x000000ffff007224 */ /* 0x002fc800078e0a03 */
[----:B------:R-:W-:Y:S01]  /*0bf0*/  IMAD.MOV.U32 R2, RZ, RZ, R0 ;  /* 0x000000ffff027224 */ /* 0x000fe200078e0000 */
[----:B------:R-:W-:-:S03]  /*0c00*/  IABS R0, R11 ;  /* 0x0000000b00007213 */ /* 0x000fc60000000000 */
[----:B------:R-:W-:Y:S01]  /*0c10*/  IMAD R4, R2, R6, RZ ;  /* 0x0000000602047224 */ /* 0x000fe200078e02ff */
[----:B------:R-:W-:Y:S01]  /*0c20*/  MOV R5, R0 ;  /* 0x0000000000057202 */ /* 0x000fe20000000f00 */
[----:B------:R-:W-:-:S04]  /*0c30*/  IMAD.MOV.U32 R2, RZ, RZ, RZ ;  /* 0x000000ffff027224 */ /* 0x000fc800078e00ff */
[----:B------:R-:W-:-:S04]  /*0c40*/  IMAD.HI.U32 R0, R3, R4, R2 ;  /* 0x0000000403007227 */ /* 0x000fc800078e0002 */
[----:B------:R-:W-:Y:S02]  /*0c50*/  IMAD.MOV R2, RZ, RZ, -R8 ;  /* 0x000000ffff027224 */ /* 0x000fe400078e0a08 */
        /* <DEDUP_REMOVED lines=9> */
[----:B------:R-:W-:-:S04]  /*0cf0*/  @P2 IADD3 R0, R0, 0x1, RZ ;  /* 0x0000000100002810 */ /* 0x000fc80007ffe0ff */
[----:B------:R-:W-:-:S05]  /*0d00*/  MOV R4, R0 ;  /* 0x0000000000047202 */ /* 0x000fca0000000f00 */
[----:B------:R-:W-:Y:S01]  /*0d10*/  @!P1 IMAD.MOV R4, RZ, RZ, -R4 ;  /* 0x000000ffff049224 */ /* 0x000fe200078e0a04 */
[----:B------:R-:W-:-:S05]  /*0d20*/  @!P0 LOP3.LUT R4, RZ, R9, RZ, 0x33, !PT ;  /* 0x00000009ff048212 */ /* 0x000fca00078e33ff */
[----:B------:R-:W-:-:S05]  /*0d30*/  IMAD R10, R7, R4, RZ ;  /* 0x00000004070a7224 */ /* 0x000fca00078e02ff */
[----:B------:R-:W-:-:S04]  /*0d40*/  IADD3 R0, -R10, c[0x0][0x538], RZ ;  /* 0x00014e000a007a10 */ /* 0x000fc80007ffe1ff */
[----:B------:R-:W-:-:S04]  /*0d50*/  IMNMX R6, R7, R0, PT ;  /* 0x0000000007067217 */ /* 0x000fc80003800200 */
[----:B------:R-:W-:-:S05]  /*0d60*/  IABS R0, R6 ;  /* 0x0000000600007213 */ /* 0x000fca0000000000 */
[----:B------:R-:W-:-:S04]  /*0d70*/  IMAD.MOV.U32 R5, RZ, RZ, R0 ;  /* 0x000000ffff057224 */ /* 0x000fc800078e0000 */
[----:B------:R-:W1:Y:S08]  /*0d80*/  I2F.RP R2, R5 ;  /* 0x0000000500027306 */ /* 0x000e700000209400 */
[----:B-1----:R-:W1:Y:S02]  /*0d90*/  MUFU.RCP R2, R2 ;  /* 0x0000000200027308 */ /* 0x002e640000001000 */
[----:B-1----:R-:W-:-:S06]  /*0da0*/  IADD3 R2, R2, 0xffffffe, RZ ;  /* 0x0ffffffe02027810 */ /* 0x002fcc0007ffe0ff */
[----:B------:R1:W2:Y:S02]  /*0db0*/  F2I.FTZ.U32.TRUNC.NTZ R3, R2 ;  /* 0x0000000200037305 */ /* 0x0002a4000021f000 */
[----:B-1----:R-:W-:Y:S01]  /*0dc0*/  IMAD.MOV R2, RZ, RZ, -R4 ;  /* 0x000000ffff027224 */ /* 0x002fe200078e0a04 */
[----:B--2---:R-:W-:-:S03]  /*0dd0*/  IADD3 R0, RZ, -R3, RZ ;  /* 0x80000003ff007210 */ /* 0x004fc60007ffe0ff */
[----:B------:R-:W-:Y:S01]  /*0de0*/  IMAD R8, R9, R2, R11 ;  /* 0x0000000209087224 */ /* 0x000fe200078e020b */
[----:B------:R-:W-:Y:S01]  /*0df0*/  IABS R9, R6 ;  /* 0x0000000600097213 */ /* 0x000fe20000000000 */
[----:B------:R-:W-:-:S03]  /*0e00*/  IMAD.MOV.U32 R2, RZ, RZ, R0 ;  /* 0x000000ffff027224 */ /* 0x000fc600078e0000 */
[----:B------:R-:W-:Y:S01]  /*0e10*/  IABS R0, R8 ;  /* 0x0000000800007213 */ /* 0x000fe20000000000 */
[----:B------:R-:W-:Y:S02]  /*0e20*/  IMAD R7, R2, R5, RZ ;  /* 0x0000000502077224 */ /* 0x000fe400078e02ff */
[----:B------:R-:W-:Y:S02]  /*0e30*/  IMAD.MOV.U32 R2, RZ, RZ, RZ ;  /* 0x000000ffff027224 */ /* 0x000fe400078e00ff */
[----:B------:R-:W-:Y:S01]  /*0e40*/  IMAD.MOV.U32 R4, RZ, RZ, R0 ;  /* 0x000000ffff047224 */ /* 0x000fe200078e0000 */
[----:B------:R-:W-:Y:S01]  /*0e50*/  IADD3 R0, RZ, -R9, RZ ;  /* 0x80000009ff007210 */ /* 0x000fe20007ffe0ff */
[----:B------:R-:W-:-:S04]  /*0e60*/  IMAD.HI.U32 R3, R3, R7, R2 ;  /* 0x0000000703037227 */ /* 0x000fc800078e0002 */
[----:B------:R-:W-:Y:S02]  /*0e70*/  IMAD.MOV.U32 R2, RZ, RZ, R0 ;  /* 0x000000ffff027224 */ /* 0x000fe400078e0000 */
[----:B------:R-:W-:Y:S01]  /*0e80*/  IMAD.HI.U32 R0, R3, R4, RZ ;  /* 0x0000000403007227 */ /* 0x000fe200078e00ff */
[----:B------:R-:W-:-:S03]  /*0e90*/  IADD3 R3, R10, 0x1000000, R8 ;  /* 0x010000000a037810 */ /* 0x000fc60007ffe008 */
[----:B------:R-:W-:-:S05]  /*0ea0*/  IMAD R2, R0, R2, R4 ;  /* 0x0000000200027224 */ /* 0x000fca00078e0204 */
[----:B------:R-:W-:-:S13]  /*0eb0*/  ISETP.GT.U32.AND P0, PT, R5, R2, PT ;  /* 0x000000020500720c */ /* 0x000fda0003f04070 */
[----:B------:R-:W-:Y:S01]  /*0ec0*/  @!P0 IMAD.IADD R2, R2, 0x1, -R5 ;  /* 0x0000000102028824 */ /* 0x000fe200078e0a05 */
[----:B------:R-:W-:Y:S02]  /*0ed0*/  @!P0 IADD3 R0, R0, 0x1, RZ ;  /* 0x0000000100008810 */ /* 0x000fe40007ffe0ff */
[----:B------:R-:W-:Y:S02]  /*0ee0*/  ISETP.NE.AND P0, PT, R6, RZ, PT ;  /* 0x000000ff0600720c */ /* 0x000fe40003f05270 */
[----:B------:R-:W-:Y:S02]  /*0ef0*/  ISETP.GE.U32.AND P2, PT, R2, R5, PT ;  /* 0x000000050200720c */ /* 0x000fe40003f46070 */
[----:B------:R-:W-:-:S04]  /*0f00*/  LOP3.LUT R2, R8, R6, RZ, 0x3c, !PT ;  /* 0x0000000608027212 */ /* 0x000fc800078e3cff */
[----:B------:R-:W-:Y:S01]  /*0f10*/  ISETP.GE.AND P1, PT, R2, RZ, PT ;  /* 0x000000ff0200720c */ /* 0x000fe20003f26270 */
[----:B------:R-:W-:-:S06]  /*0f20*/  IMAD.MOV R2, RZ, RZ, -R6 ;  /* 0x000000ffff027224 */ /* 0x000fcc00078e0a06 */
[----:B------:R-:W-:-:S06]  /*0f30*/  @P2 IADD3 R0, R0, 0x1, RZ ;  /* 0x0000000100002810 */ /* 0x000fcc0007ffe0ff */
[----:B------:R-:W-:Y:S02]  /*0f40*/  @!P1 IADD3 R0, -R0, RZ, RZ ;  /* 0x000000ff00009210 */ /* 0x000fe40007ffe1ff */
[----:B------:R-:W-:-:S05]  /*0f50*/  @!P0 LOP3.LUT R0, RZ, R6, RZ, 0x33, !PT ;  /* 0x00000006ff008212 */ /* 0x000fca00078e33ff */
[----:B------:R-:W-:-:S05]  /*0f60*/  IMAD R2, R0, R2, R3 ;  /* 0x0000000200027224 */ /* 0x000fca00078e0203 */
[----:B------:R1:W-:Y:S02]  /*0f70*/  STL [R1+0x58], R2 ;  /* 0x0000580201007387 */ /* 0x0003e40000100800 */
.L_x_586:
[----:B------:R-:W-:Y:S05]  /*0f80*/  BSYNC B0 ;  /* 0x0000000000007941 */ /* 0x000fea0003800000 */
.L_x_584:
[----:B------:R-:W-:-:S04]  /*0f90*/  LOP3.LUT R0, RZ, R0, RZ, 0x33, !PT ;  /* 0x00000000ff007212 */ /* 0x000fc800078e33ff */
[----:B------:R-:W-:-:S05]  /*0fa0*/  IADD3 R0, R0, R12, RZ ;  /* 0x0000000c00007210 */ /* 0x000fca0007ffe0ff */
[----:B------:R2:W-:Y:S01]  /*0fb0*/  STL [R1+0x54], R0 ;  /* 0x0000540001007387 */ /* 0x0005e20000100800 */
[----:B------:R-:W-:Y:S05]  /*0fc0*/  BRA `(.L_x_587) ;  /* 0x0000006000007947 */ /* 0x000fea0003800000 */
.L_x_575:
[----:B------:R-:W-:Y:S01]  /*0fd0*/  MOV R0, UR4 ;  /* 0x0000000400007c02 */ /* 0x000fe20008000f00 */
[----:B------:R-:W-:Y:S04]  /*0fe0*/  STL [R1+0x54], RZ ;  /* 0x000054ff01007387 */ /* 0x000fe80000100800 */
[----:B------:R-:W-:Y:S04]  /*0ff0*/  STL [R1+0x58], RZ ;  /* 0x000058ff01007387 */ /* 0x000fe80000100800 */
[----:B------:R1:W-:Y:S02]  /*1000*/  STL [R1+0x50], R0 ;  /* 0x0000500001007387 */ /* 0x0003e40000100800 */
[----:B-1----:R-:W-:-:S05]  /*1010*/  MOV R0, c[0x0][0x53c] ;  /* 0x00014f0000007a02 */ /* 0x002fca0000000f00 */
[----:B------:R1:W-:Y:S02]  /*1020*/  STL [R1+0x5c], R0 ;  /* 0x00005c0001007387 */ /* 0x0003e40000100800 */
.L_x_587:
[----:B------:R-:W3:Y:S04]  /*1030*/  LDL R4, [R1+0x50] ;  /* 0x0000500001047983 */ /* 0x000ee80000100800 */
[----:B------:R-:W3:Y:S04]  /*1040*/  LDL R5, [R1+0x54] ;  /* 0x0000540001057983 */ /* 0x000ee80000100800 */
[----:B------:R-:W3:Y:S04]  /*1050*/  LDL R6, [R1+0x58] ;  /* 0x0000580001067983 */ /* 0x000ee80000100800 */
[----:B------:R-:W3:Y:S01]  /*1060*/  LDL R7, [R1+0x5c] ;  /* 0x00005c0001077983 */ /* 0x000ee20000100800 */
[----:B------:R-:W-:Y:S01]  /*1070*/  ISETP.NE.AND P0, PT, R13, RZ, PT ;  /* 0x000000ff0d00720c */ /* 0x000fe20003f05270 */
[----:B------:R-:W-:-:S12]  /*1080*/  WARPSYNC 0xffffffff ;  /* 0xffffffff00007948 */ /* 0x000fd80003800000 */
[----:B---3--:R3:W-:Y:S04]  /*1090*/  @!P0 STS.128 [0x9100], R4 ;  /* 0x00910004ff008388 */ /* 0x0087e80000000c00 */
[----:B------:R-:W-:Y:S06]  /*10a0*/  BAR.ARV 0x5, 0x80 ;  /* 0x0142000000007b1d */ /* 0x000fec0000002000 */
.L_x_573:
[----:B-12---:R-:W2:Y:S02]  /*10b0*/  LDL R0, [R1+0x5c] ;  /* 0x00005c0001007983 */ /* 0x006ea40000100800 */
[----:B--2---:R-:W-:-:S13]  /*10c0*/  ISETP.GE.AND P0, PT, R0, c[0x0][0x53c], PT ;  /* 0x00014f0000007a0c */ /* 0x004fda0003f06270 */
[----:B------:R-:W-:Y:S05]  /*10d0*/  @P0 EXIT ;  /* 0x000000000000094d */ /* 0x000fea0003800000 */
[----:B------:R-:W1:Y:S01]  /*10e0*/  S2R R18, SR_TID.X ;  /* 0x0000000000127919 */ /* 0x000e620000002100 */
[----:B------:R-:W-:Y:S02]  /*10f0*/  ULDC UR4, c[0x0][0x2ac] ;  /* 0x0000ab0000047ab9 */ /* 0x000fe40000000800 */
[----:B------:R-:W-:Y:S02]  /*1100*/  ULDC UR5, c[0x0][0x1d0] ;  /* 0x0000740000057ab9 */ /* 0x000fe40000000800 */
[----:B------:R-:W-:Y:S01]  /*1110*/  UIMAD UR5, UR4, UR5, URZ ;  /* 0x00000005040572a4 */ /* 0x000fe2000f8e023f */
[----:B-1----:R-:W-:-:S04]  /*1120*/  SHF.R.S32.HI R12, RZ, 0x1f, R18 ;  /* 0x0000001fff0c7819 */ /* 0x002fc80000011412 */
[CC--:B------:R-:W-:Y:S02]  /*1130*/  LEA.HI R3, R12.reuse, R18.reuse, RZ, 0x4 ;  /* 0x000000120c037211 */ /* 0x0c0fe400078f20ff */
[CC--:B------:R-:W-:Y:S02]  /*1140*/  LEA.HI R9, R12.reuse, R18.reuse, RZ, 0x2 ;  /* 0x000000120c097211 */ /* 0x0c0fe400078f10ff */
[----:B------:R-:W-:Y:S02]  /*1150*/  LEA.HI R14, R12, R18, RZ, 0x3 ;  /* 0x000000120c0e7211 */ /* 0x000fe400078f18ff */
[----:B------:R-:W-:Y:S02]  /*1160*/  LOP3.LUT R0, R3, 0xfffffff0, RZ, 0xc0, !PT ;  /* 0xfffffff003007812 */ /* 0x000fe400078ec0ff */
[--C-:B------:R-:W-:Y:S02]  /*1170*/  SHF.R.S32.HI R11, RZ, 0x2, R9.reuse ;  /* 0x00000002ff0b7819 */ /* 0x100fe40000011409 */
[----:B------:R-:W-:Y:S01]  /*1180*/  SHF.R.S32.HI R2, RZ, 0x1f, R9 ;  /* 0x0000001fff027819 */ /* 0x000fe20000011409 */
[----:B------:R-:W-:Y:S01]  /*1190*/  IMAD.IADD R0, R18, 0x1, -R0 ;  /* 0x0000000112007824 */ /* 0x000fe200078e0a00 */
[----:B---3--:R-:W-:-:S02]  /*11a0*/  LOP3.LUT R7, R14, 0xfffffff8, RZ, 0xc0, !PT ;  /* 0xfffffff80e077812 */ /* 0x008fc400078ec0ff */
[----:B------:R-:W-:Y:S02]  /*11b0*/  SHF.R.S32.HI R20, RZ, 0x3, R14 ;  /* 0x00000003ff147819 */ /* 0x000fe4000001140e */
[----:B------:R-:W-:Y:S01]  /*11c0*/  SHF.R.S32.HI R6, RZ, 0x4, R3 ;  /* 0x00000004ff067819 */ /* 0x000fe20000011403 */
[----:B------:R-:W-:Y:S01]  /*11d0*/  IMAD.IADD R10, R18, 0x1, -R7 ;  /* 0x00000001120a7824 */ /* 0x000fe200078e0a07 */
[----:B------:R-:W-:Y:S01]  /*11e0*/  LEA.HI R2, R2, R11, RZ, 0x3 ;  /* 0x0000000b02027211 */ /* 0x000fe200078f18ff */
[----:B------:R-:W-:Y:S01]  /*11f0*/  IMAD.SHL.U32 R5, R20, 0x40, RZ ;  /* 0x0000004014057824 */ /* 0x000fe200078e00ff */
[----:B------:R-:W-:Y:S01]  /*1200*/  LEA.HI R4, R3, R6, RZ, 0x1 ;  /* 0x0000000603047211 */ /* 0x000fe200078f08ff */
[----:B------:R-:W-:Y:S01]  /*1210*/  IMAD.SHL.U32 R201, R10, 0x8, RZ ;  /* 0x000000080ac97824 */ /* 0x000fe200078e00ff */
[----:B------:R-:W-:Y:S02]  /*1220*/  LOP3.LUT R3, R2, 0xfffffff8, RZ, 0xc0, !PT ;  /* 0xfffffff802037812 */ /* 0x000fe400078ec0ff */
[----:B------:R-:W-:-:S02]  /*1230*/  SHF.R.S32.HI R7, RZ, 0x1f, R0 ;  /* 0x0000001fff077819 */ /* 0x000fc40000011400 */
[----:B------:R-:W-:Y:S01]  /*1240*/  LOP3.LUT R2, R5, 0x1c0, RZ, 0xc0, !PT ;  /* 0x000001c005027812 */ /* 0x000fe200078ec0ff */
[----:B------:R-:W-:Y:S01]  /*1250*/  IMAD.IADD R11, R11, 0x1, -R3 ;  /* 0x000000010b0b7824 */ /* 0x000fe200078e0a03 */
[----:B------:R-:W-:Y:S02]  /*1260*/  LEA.HI R15, R7, R0, RZ, 0x3 ;  /* 0x00000000070f7211 */ /* 0x000fe400078f18ff */
[----:B------:R-:W-:Y:S02]  /*1270*/  LOP3.LUT R7, R2, 0x38, R201, 0xf8, !PT ;  /* 0x0000003802077812 */ /* 0x000fe400078ef8c9 */
[----:B------:R-:W-:Y:S02]  /*1280*/  SHF.R.U32.HI R3, RZ, 0x3, R2 ;  /* 0x00000003ff037819 */ /* 0x000fe40000011602 */
[----:B------:R-:W-:Y:S02]  /*1290*/  LOP3.LUT R5, R15, 0xfffffff8, RZ, 0xc0, !PT ;  /* 0xfffffff80f057812 */ /* 0x000fe400078ec0ff */
[----:B------:R-:W-:-:S02]  /*12a0*/  LOP3.LUT R2, R11, 0x1, RZ, 0xc0, !PT ;  /* 0x000000010b027812 */ /* 0x000fc400078ec0ff */
[----:B------:R-:W-:Y:S01]  /*12b0*/  LOP3.LUT R17, R7, R3, RZ, 0x3c, !PT ;  /* 0x0000000307117212 */ /* 0x000fe200078e3cff */
[----:B------:R-:W-:Y:S01]  /*12c0*/  IMAD.IADD R8, R0, 0x1, -R5 ;  /* 0x0000000100087824 */ /* 0x000fe200078e0a05 */
[----:B------:R-:W-:Y:S02]  /*12d0*/  LEA.HI R3, R12, R18, RZ, 0x5 ;  /* 0x000000120c037211 */ /* 0x000fe400078f28ff */
[----:B------:R-:W-:Y:S02]  /*12e0*/  ISETP.NE.U32.AND P0, PT, R2, 0x1, PT ;  /* 0x000000010200780c */ /* 0x000fe40003f05070 */
[----:B------:R-:W-:Y:S02]  /*12f0*/  LOP3.LUT R4, R4, 0xfffffffe, RZ, 0xc0, !PT ;  /* 0xfffffffe04047812 */ /* 0x000fe400078ec0ff */
[----:B------:R-:W-:Y:S02]  /*1300*/  LOP3.LUT R2, R9, 0xfffffffc, RZ, 0xc0, !PT ;  /* 0xfffffffc09027812 */ /* 0x000fe400078ec0ff */
[--C-:B------:R-:W-:Y:S01]  /*1310*/  SHF.R.S32.HI R7, RZ, 0x5, R3.reuse ;  /* 0x00000005ff077819 */ /* 0x100fe20000011403 */
[----:B------:R-:W-:Y:S01]  /*1320*/  IMAD.IADD R16, R6, 0x1, -R4 ;  /* 0x0000000106107824 */ /* 0x000fe200078e0a04 */
[----:B------:R-:W-:Y:S01]  /*1330*/  SHF.R.S32.HI R0, RZ, 0x1f, R3 ;  /* 0x0000001fff007819 */ /* 0x000fe20000011403 */
[----:B------:R-:W-:Y:S01]  /*1340*/  IMAD.IADD R9, R18, 0x1, -R2 ;  /* 0x0000000112097824 */ /* 0x000fe200078e0a02 */
[----:B------:R-:W-:-:S02]  /*1350*/  LOP3.LUT R3, R3, 0xffffffe0, RZ, 0xc0, !PT ;  /* 0xffffffe003037812 */ /* 0x000fc400078ec0ff */
[----:B------:R-:W-:Y:S02]  /*1360*/  LEA.HI R4, R12, R18, RZ, 0x6 ;  /* 0x000000120c047211 */ /* 0x000fe400078f30ff */
[----:B------:R-:W-:Y:S01]  /*1370*/  LEA.HI R2, R0, R7, RZ, 0x2 ;  /* 0x0000000700027211 */ /* 0x000fe200078f10ff */
[----:B------:R-:W-:Y:S01]  /*1380*/  IMAD.IADD R19, R18, 0x1, -R3 ;  /* 0x0000000112137824 */ /* 0x000fe200078e0a03 */
[----:B------:R-:W-:Y:S01]  /*1390*/  LEA.HI R0, R9, R9, RZ, 0x1 ;  /* 0x0000000909007211 */ /* 0x000fe200078f08ff */
[----:B------:R-:W-:Y:S01]  /*13a0*/  IMAD.SHL.U32 R3, R10, 0x40, RZ ;  /* 0x000000400a037824 */ /* 0x000fe200078e00ff */
[----:B------:R-:W-:Y:S01]  /*13b0*/  R2P PR, R11, 0x6 ;  /* 0x000000060b007804 */ /* 0x000fe20000000000 */
[----:B------:R-:W-:Y:S01]  /*13c0*/  IMAD.SHL.U32 R13, R4, 0x8, RZ ;  /* 0x00000008040d7824 */ /* 0x000fe200078e00ff */
[----:B------:R-:W-:Y:S02]  /*13d0*/  LOP3.LUT R4, R2, 0xffffffc, RZ, 0xc0, !PT ;  /* 0x0ffffffc02047812 */ /* 0x000fe400078ec0ff */
[----:B------:R-:W-:-:S02]  /*13e0*/  LOP3.LUT R2, R3, 0x1c0, RZ, 0xc0, !PT ;  /* 0x000001c003027812 */ /* 0x000fc400078ec0ff */
[C---:B------:R-:W-:Y:S01]  /*13f0*/  LOP3.LUT R3, R0.reuse, 0x1ffffffe, RZ, 0xc0, !PT ;  /* 0x1ffffffe00037812 */ /* 0x040fe200078ec0ff */
[----:B------:R-:W-:Y:S01]  /*1400*/  IMAD.SHL.U32 R0, R0, 0x20, RZ ;  /* 0x0000002000007824 */ /* 0x000fe200078e00ff */
[----:B------:R-:W-:Y:S01]  /*1410*/  SHF.R.S32.HI R12, RZ, 0x1f, R19 ;  /* 0x0000001fff0c7819 */ /* 0x000fe20000011413 */
[----:B------:R-:W-:Y:S01]  /*1420*/  IMAD.IADD R5, R7, 0x1, -R4 ;  /* 0x0000000107057824 */ /* 0x000fe200078e0a04 */
[----:B------:R-:W-:Y:S01]  /*1430*/  LOP3.LUT R6, R2, 0x8, R14, 0xf8, !PT ;  /* 0x0000000802067812 */ /* 0x000fe200078ef80e */
[----:B------:R-:W-:Y:S01]  /*1440*/  IMAD.IADD R3, R9, 0x1, -R3 ;  /* 0x0000000109037824 */ /* 0x000fe200078e0a03 */
[----:B------:R-:W-:Y:S02]  /*1450*/  LEA.HI R12, R12, R19, RZ, 0x2 ;  /* 0x000000130c0c7211 */ /* 0x000fe400078f10ff */
[----:B------:R-:W-:Y:S02]  /*1460*/  LOP3.LUT R0, R0, 0xffffffc0, RZ, 0xc0, !PT ;  /* 0xffffffc000007812 */ /* 0x000fe400078ec0ff */
[----:B------:R-:W-:-:S02]  /*1470*/  SHF.R.U32.HI R4, RZ, 0x3, R2 ;  /* 0x00000003ff047819 */ /* 0x000fc40000011602 */
[----:B------:R-:W-:Y:S02]  /*1480*/  SHF.R.S32.HI R2, RZ, 0x2, R12 ;  /* 0x00000002ff027819 */ /* 0x000fe4000001140c */
[----:B------:R-:W-:Y:S01]  /*1490*/  LOP3.LUT R17, R17, 0x7ffffe00, R13, 0xf8, !PT ;  /* 0x7ffffe0011117812 */ /* 0x000fe200078ef80d */
[----:B------:R-:W-:Y:S01]  /*14a0*/  IMAD R13, R3, 0x8, R0 ;  /* 0x00000008030d7824 */ /* 0x000fe200078e0200 */
[----:B------:R-:W-:Y:S01]  /*14b0*/  LOP3.LUT R14, R6, R4, RZ, 0x3c, !PT ;  /* 0x00000004060e7212 */ /* 0x000fe200078e3cff */
[C---:B------:R-:W-:Y:S01]  /*14c0*/  IMAD.SHL.U32 R0, R8.reuse, 0x40, RZ ;  /* 0x0000004008007824 */ /* 0x040fe200078e00ff */
[C---:B------:R-:W-:Y:S01]  /*14d0*/  LOP3.LUT P6, RZ, R8.reuse, 0x2, RZ, 0xc0, !PT ;  /* 0x0000000208ff7812 */ /* 0x040fe200078cc0ff */
        /* <DEDUP_REMOVED lines=8> */
[----:B------:R-:W-:Y:S01]  /*1560*/  STL [R1+0xc8], R18 ;  /* 0x0000c81201007387 */ /* 0x000fe20000100800 */
[----:B------:R-:W-:Y:S01]  /*1570*/  LOP3.LUT R2, R0, 0x8, R3, 0xf8, !PT ;  /* 0x0000000800027812 */ /* 0x000fe200078ef803 */
[----:B------:R-:W-:Y:S01]  /*1580*/  IMAD.SHL.U32 R3, R15, 0x40, RZ ;  /* 0x000000400f037824 */ /* 0x000fe200078e00ff */
[----:B------:R-:W-:Y:S01]  /*1590*/  SHF.R.U32.HI R0, RZ, 0x3, R0 ;  /* 0x00000003ff007819 */ /* 0x000fe20000011600 */
[--C-:B------:R-:W-:Y:S01]  /*15a0*/  IMAD R6, R9, 0x2, R5.reuse ;  /* 0x0000000209067824 */ /* 0x100fe200078e0205 */
[----:B------:R-:W-:Y:S01]  /*15b0*/  LEA.HI R4, R4, R4, RZ, 0x1d ;  /* 0x0000000404047211 */ /* 0x000fe200078fe8ff */
[----:B------:R-:W-:Y:S01]  /*15c0*/  IMAD.MOV.U32 R9, RZ, RZ, 0x20 ;  /* 0x00000020ff097424 */ /* 0x000fe200078e00ff */
[----:B------:R-:W-:Y:S01]  /*15d0*/  LOP3.LUT R2, R2, R0, RZ, 0x3c, !PT ;  /* 0x0000000002027212 */ /* 0x000fe200078e3cff */
[----:B------:R-:W-:Y:S01]  /*15e0*/  IMAD R0, R16, 0x200, R14 ;  /* 0x0000020010007824 */ /* 0x000fe200078e020e */
[----:B------:R-:W-:Y:S01]  /*15f0*/  LOP3.LUT R3, R3, 0xfffffe00, RZ, 0xc0, !PT ;  /* 0xfffffe0003037812 */ /* 0x000fe200078ec0ff */
[----:B------:R-:W-:Y:S01]  /*1600*/  IMAD.IADD R8, R6, 0x1, R4 ;  /* 0x0000000106087824 */ /* 0x000fe200078e0204 */
[C---:B------:R-:W-:Y:S01]  /*1610*/  LOP3.LUT P4, RZ, R10.reuse, 0x2, RZ, 0xc0, !PT ;  /* 0x000000020aff7812 */ /* 0x040fe2000788c0ff */
[----:B------:R-:W-:Y:S01]  /*1620*/  IMAD R6, R10, 0x10, R20 ;  /* 0x000000100a067824 */ /* 0x000fe200078e0214 */
[CC--:B------:R-:W-:Y:S01]  /*1630*/  IADD3 R4, R2.reuse, R3.reuse, R5 ;  /* 0x0000000302047210 */ /* 0x0c0fe20007ffe005 */
[----:B------:R-:W-:Y:S01]  /*1640*/  IMAD.MOV.U32 R11, RZ, RZ, 0x40 ;  /* 0x00000040ff0b7424 */ /* 0x000fe200078e00ff */
[----:B------:R-:W-:Y:S01]  /*1650*/  LOP3.LUT R5, R2, R3, RZ, 0xfc, !PT ;  /* 0x0000000302057212 */ /* 0x000fe200078efcff */
[----:B------:R-:W-:Y:S01]  /*1660*/  IMAD.MOV.U32 R7, RZ, RZ, -0x10 ;  /* 0xfffffff0ff077424 */ /* 0x000fe200078e00ff */
[----:B------:R-:W-:Y:S01]  /*1670*/  LOP3.LUT R3, R12, 0x7ffffffc, RZ, 0xc0, !PT ;  /* 0x7ffffffc0c037812 */ /* 0x000fe200078ec0ff */
[----:B------:R1:W-:Y:S01]  /*1680*/  STL [R1+0x18], R6 ;  /* 0x0000180601007387 */ /* 0x0003e20000100800 */
[----:B------:R-:W-:Y:S01]  /*1690*/  SHF.R.S32.HI R10, RZ, 0x1f, R201 ;  /* 0x0000001fff0a7819 */ /* 0x000fe200000114c9 */
[----:B------:R-:W-:Y:S01]  /*16a0*/  IMAD.IADD R12, R18, 0x1, R13 ;  /* 0x00000001120c7824 */ /* 0x000fe200078e020d */
[----:B------:R-:W-:Y:S01]  /*16b0*/  LEA R184, R0, 0x2900, 0x1 ;  /* 0x0000290000b87811 */ /* 0x000fe200078e08ff */
[----:B------:R-:W-:Y:S01]  /*16c0*/  IMAD.IADD R3, R19, 0x1, -R3 ;  /* 0x0000000113037824 */ /* 0x000fe200078e0a03 */
[----:B------:R-:W-:Y:S01]  /*16d0*/  SEL R0, R9, 0xffffffe0, !P6 ;  /* 0xffffffe009007807 */ /* 0x000fe20007000000 */
[----:B------:R-:W-:Y:S01]  /*16e0*/  IMAD.SHL.U32 R203, R17, 0x2, RZ ;  /* 0x0000000211cb7824 */ /* 0x000fe200078e00ff */
[----:B------:R2:W-:Y:S01]  /*16f0*/  STL [R1+0x4c], R12 ;  /* 0x00004c0c01007387 */ /* 0x0005e20000100800 */
[----:B------:R-:W-:Y:S01]  /*1700*/  IMAD.SHL.U32 R10, R3, 0x2, RZ ;  /* 0x00000002030a7824 */ /* 0x000fe200078e00ff */
[----:B------:R-:W-:-:S02]  /*1710*/  SEL R2, R11, 0xffffffc0, !P3 ;  /* 0xffffffc00b027807 */ /* 0x000fc40005800000 */
[----:B------:R-:W-:Y:S02]  /*1720*/  SEL R3, R11, 0xffffffc0, !P5 ;  /* 0xffffffc00b037807 */ /* 0x000fe40006800000 */
[C---:B------:R-:W-:Y:S01]  /*1730*/  IADD3 R16, R10.reuse, 0x8, RZ ;  /* 0x000000080a107810 */ /* 0x040fe20007ffe0ff */
[----:B------:R-:W-:Y:S01]  /*1740*/  STL [R1], R10 ;  /* 0x0000000a01007387 */ /* 0x000fe20000100800 */
[----:B------:R-:W-:Y:S01]  /*1750*/  IADD3 R15, R10, 0x10, RZ ;  /* 0x000000100a0f7810 */ /* 0x000fe20007ffe0ff */
[----:B------:R-:W-:Y:S01]  /*1760*/  IMAD.IADD R190, R184, 0x1, R2 ;  /* 0x00000001b8be7824 */ /* 0x000fe200078e0202 */
[C---:B------:R-:W-:Y:S02]  /*1770*/  IADD3 R14, R10.reuse, 0x18, RZ ;  /* 0x000000180a0e7810 */ /* 0x040fe40007ffe0ff */
[C---:B------:R-:W-:Y:S02]  /*1780*/  IADD3 R13, R10.reuse, 0x20, RZ ;  /* 0x000000200a0d7810 */ /* 0x040fe40007ffe0ff */
[----:B------:R-:W-:-:S02]  /*1790*/  IADD3 R11, R10, 0x30, RZ ;  /* 0x000000300a0b7810 */ /* 0x000fc40007ffe0ff */
[----:B------:R-:W-:Y:S02]  /*17a0*/  SEL R7, R7, 0x10, !P0 ;  /* 0x0000001007077807 */ /* 0x000fe40004000000 */
[----:B-1----:R-:W-:Y:S02]  /*17b0*/  SEL R6, R9, 0xffffffe0, !P1 ;  /* 0xffffffe009067807 */ /* 0x002fe40004800000 */
[----:B------:R-:W-:Y:S02]  /*17c0*/  SHF.R.S32.HI R9, RZ, 0x1f, R10 ;  /* 0x0000001fff097819 */ /* 0x000fe4000001140a */
[C---:B------:R-:W-:Y:S02]  /*17d0*/  IADD3 R195, R184.reuse, 0x20, RZ ;  /* 0x00000020b8c37810 */ /* 0x040fe40007ffe0ff */
[----:B------:R-:W-:Y:S01]  /*17e0*/  @P4 IADD3 R195, R184, -0x20, RZ ;  /* 0xffffffe0b8c34810 */ /* 0x000fe20007ffe0ff */
[----:B------:R1:W-:Y:S01]  /*17f0*/  STL [R1+0xb8], R9 ;  /* 0x0000b80901007387 */ /* 0x0003e20000100800 */
[----:B--2---:R-:W-:-:S02]  /*1800*/  IADD3 R12, R10, 0x28, RZ ;  /* 0x000000280a0c7810 */ /* 0x004fc40007ffe0ff */
[----:B------:R-:W-:Y:S01]  /*1810*/  LEA R191, R4, 0x5100, 0x1 ;  /* 0x0000510004bf7811 */ /* 0x000fe200078e08ff */
[----:B------:R-:W-:Y:S01]  /*1820*/  STL [R1+0x78], R16 ;  /* 0x0000781001007387 */ /* 0x000fe20000100800 */
[----:B------:R-:W-:Y:S01]  /*1830*/  IMAD.IADD R187, R2, 0x1, R195 ;  /* 0x0000000102bb7824 */ /* 0x000fe200078e02c3 */
[----:B------:R-:W-:Y:S02]  /*1840*/  LEA R185, R5, 0x100, 0x1 ;  /* 0x0000010005b97811 */ /* 0x000fe400078e08ff */
[----:B------:R2:W-:Y:S01]  /*1850*/  STL [R1+0x74], R15 ;  /* 0x0000740f01007387 */ /* 0x0005e20000100800 */
[----:B------:R-:W-:Y:S01]  /*1860*/  IMAD.IADD R192, R191, 0x1, R3 ;  /* 0x00000001bfc07824 */ /* 0x000fe200078e0203 */
[----:B------:R-:W-:Y:S01]  /*1870*/  IADD3 R199, R195, 0x800, RZ ;  /* 0x00000800c3c77810 */ /* 0x000fe20007ffe0ff */
[--C-:B------:R-:W-:Y:S01]  /*1880*/  IMAD.IADD R186, R3, 0x1, R185.reuse ;  /* 0x0000000103ba7824 */ /* 0x100fe200078e02b9 */
[----:B------:R3:W-:Y:S01]  /*1890*/  STL [R1+0x70], R14 ;  /* 0x0000700e01007387 */ /* 0x0007e20000100800 */
[----:B------:R-:W-:Y:S01]  /*18a0*/  IADD3 R198, R195, 0x1000, RZ ;  /* 0x00001000c3c67810 */ /* 0x000fe20007ffe0ff */
[----:B------:R-:W-:Y:S01]  /*18b0*/  IMAD.IADD R194, R191, 0x1, R0 ;  /* 0x00000001bfc27824 */ /* 0x000fe200078e0200 */
[C---:B------:R-:W-:Y:S01]  /*18c0*/  IADD3 R197, R195.reuse, 0x1800, RZ ;  /* 0x00001800c3c57810 */ /* 0x040fe20007ffe0ff */
[----:B------:R-:W-:Y:S01]  /*18d0*/  STL [R1+0x6c], R13 ;  /* 0x00006c0d01007387 */ /* 0x000fe20000100800 */
[----:B------:R-:W-:Y:S01]  /*18e0*/  IADD3 R196, R195, 0x2000, RZ ;  /* 0x00002000c3c47810 */ /* 0x000fe20007ffe0ff */
[----:B------:R-:W-:-:S02]  /*18f0*/  IMAD.IADD R189, R0, 0x1, R185 ;  /* 0x0000000100bd7824 */ /* 0x000fc400078e02b9 */
[----:B------:R4:W-:Y:S01]  /*1900*/  STL [R1+0x68], R12 ;  /* 0x0000680c01007387 */ /* 0x0009e20000100800 */
[C---:B------:R-:W-:Y:S02]  /*1910*/  IMAD.IADD R193, R0.reuse, 0x1, R192 ;  /* 0x0000000100c17824 */ /* 0x040fe400078e02c0 */
[----:B------:R-:W-:Y:S01]  /*1920*/  IMAD.IADD R188, R0, 0x1, R186 ;  /* 0x0000000100bc7824 */ /* 0x000fe200078e02ba */
[----:B------:R5:W-:Y:S01]  /*1930*/  STL [R1+0x64], R11 ;  /* 0x0000640b01007387 */ /* 0x000be20000100800 */
[----:B-1----:R-:W-:Y:S02]  /*1940*/  IADD3 R9, R10, 0x38, RZ ;  /* 0x000000380a097810 */ /* 0x002fe40007ffe0ff */
[----:B------:R-:W-:Y:S02]  /*1950*/  LEA R10, R8, 0x80, 0x1 ;  /* 0x00000080080a7811 */ /* 0x000fe400078e08ff */
[----:B------:R-:W-:Y:S01]  /*1960*/  SHF.R.S32.HI R8, RZ, 0x1f, R16 ;  /* 0x0000001fff087819 */ /* 0x000fe20000011410 */
[----:B------:R-:W-:Y:S01]  /*1970*/  STL [R1+0x60], R9 ;  /* 0x0000600901007387 */ /* 0x000fe20000100800 */
[----:B--2---:R-:W-:-:S03]  /*1980*/  SHF.R.S32.HI R15, RZ, 0x1f, R15 ;  /* 0x0000001fff0f7819 */ /* 0x004fc6000001140f */
[----:B------:R-:W-:Y:S01]  /*1990*/  STL [R1+0x80], R10 ;  /* 0x0000800a01007387 */ /* 0x000fe20000100800 */
[----:B---3--:R-:W-:-:S03]  /*19a0*/  SHF.R.S32.HI R14, RZ, 0x1f, R14 ;  /* 0x0000001fff0e7819 */ /* 0x008fc6000001140e */
[----:B------:R1:W-:Y:S04]  /*19b0*/  STL [R1+0xb0], R8 ;  /* 0x0000b00801007387 */ /* 0x0003e80000100800 */
[----:B------:R-:W-:Y:S01]  /*19c0*/  STL [R1+0xac], R15 ;  /* 0x0000ac0f01007387 */ /* 0x000fe20000100800 */
[----:B----4-:R-:W-:-:S03]  /*19d0*/  SHF.R.S32.HI R12, RZ, 0x1f, R12 ;  /* 0x0000001fff0c7819 */ /* 0x010fc6000001140c */
[----:B------:R-:W-:Y:S01]  /*19e0*/  STL [R1+0xa8], R14 ;  /* 0x0000a80e01007387 */ /* 0x000fe20000100800 */
[----:B-----5:R-:W-:Y:S02]  /*19f0*/  SHF.R.S32.HI R11, RZ, 0x1f, R11 ;  /* 0x0000001fff0b7819 */ /* 0x020fe4000001140b */
[----:B-1----:R-:W-:-:S05]  /*1a00*/  SHF.R.S32.HI R8, RZ, 0x1f, R13 ;  /* 0x0000001fff087819 */ /* 0x002fca000001140d */
[----:B------:R1:W-:Y:S04]  /*1a10*/  STL [R1+0xa4], R8 ;  /* 0x0000a40801007387 */ /* 0x0003e80000100800 */
[----:B------:R-:W-:Y:S04]  /*1a20*/  STL [R1+0xa0], R12 ;  /* 0x0000a00c01007387 */ /* 0x000fe80000100800 */
[----:B------:R2:W-:Y:S01]  /*1a30*/  STL [R1+0x9c], R11 ;  /* 0x00009c0b01007387 */ /* 0x0005e20000100800 */
[----:B-1----:R-:W-:Y:S02]  /*1a40*/  SHF.R.S32.HI R8, RZ, 0x1f, R9 ;  /* 0x0000001fff087819 */ /* 0x002fe40000011409 */
[----:B------:R-:W-:-:S02]  /*1a50*/  IADD3 R9, R10, 0x40, RZ ;  /* 0x000000400a097810 */ /* 0x000fc40007ffe0ff */
[C---:B------:R-:W-:Y:S01]  /*1a60*/  @P2 IADD3 R9, R10.reuse, -0x40, RZ ;  /* 0xffffffc00a092810 */ /* 0x040fe20007ffe0ff */
[----:B------:R1:W-:Y:S01]  /*1a70*/  STL [R1+0x98], R8 ;  /* 0x0000980801007387 */ /* 0x0003e20000100800 */
[----:B--2---:R-:W-:-:S05]  /*1a80*/  IMAD.IADD R11, R10, 0x1, R6 ;  /* 0x000000010a0b7824 */ /* 0x004fca00078e0206 */
[----:B------:R-:W-:Y:S01]  /*1a90*/  STL [R1+0xb4], R11 ;  /* 0x0000b40b01007387 */ /* 0x000fe20000100800 */
[----:B-1----:R-:W-:-:S04]  /*1aa0*/  IMAD.IADD R8, R10, 0x1, R7 ;  /* 0x000000010a087824 */ /* 0x002fc800078e0207 */
[----:B------:R-:W-:Y:S01]  /*1ab0*/  IMAD.IADD R2, R8, 0x1, R6 ;  /* 0x0000000108027824 */ /* 0x000fe200078e0206 */
[----:B------:R1:W-:Y:S04]  /*1ac0*/  STL [R1+0x90], R8 ;  /* 0x0000900801007387 */ /* 0x0003e80000100800 */
[----:B------:R2:W-:Y:S04]  /*1ad0*/  STL [R1+0x94], R2 ;  /* 0x0000940201007387 */ /* 0x0005e80000100800 */
[----:B------:R-:W-:Y:S01]  /*1ae0*/  STL [R1+0x84], R9 ;  /* 0x0000840901007387 */ /* 0x000fe20000100800 */
[----:B-1----:R-:W-:-:S02]  /*1af0*/  IMAD.IADD R8, R6, 0x1, R9 ;  /* 0x0000000106087824 */ /* 0x002fc400078e0209 */
[----:B--2---:R-:W-:-:S03]  /*1b00*/  IMAD.IADD R2, R7, 0x1, R9 ;  /* 0x0000000107027824 */ /* 0x004fc600078e0209 */
[----:B------:R-:W-:Y:S01]  /*1b10*/  STL [R1+0x88], R8 ;  /* 0x0000880801007387 */ /* 0x000fe20000100800 */
[----:B------:R-:W-:-:S03]  /*1b20*/  IMAD.IADD R3, R7, 0x1, R8 ;  /* 0x0000000107037824 */ /* 0x000fc600078e0208 */
[----:B------:R1:W-:Y:S04]  /*1b30*/  STL [R1+0x8c], R2 ;  /* 0x00008c0201007387 */ /* 0x0003e80000100800 */
[----:B------:R2:W-:Y:S01]  /*1b40*/  STL [R1+0xc0], R3 ;  /* 0x0000c00301007387 */ /* 0x0005e20000100800 */
[----:B-1----:R-:W-:-:S05]  /*1b50*/  IMAD.IADD R2, R6, 0x1, R2 ;  /* 0x0000000106027824 */ /* 0x002fca00078e0202 */
[----:B------:R2:W-:Y:S02]  /*1b60*/  STL [R1+0xbc], R2 ;  /* 0x0000bc0201007387 */ /* 0x0005e40000100800 */
.L_x_804:
[----:B------:R-:W3:Y:S01]  /*1b70*/  LDL R14, [R1+0x5c] ;  /* 0x00005c00010e7983 */ /* 0x000ee20000100800 */
[----:B------:R-:W-:Y:S01]  /*1b80*/  ISETP.NE.U32.AND P0, PT, RZ, c[0x0][0x370], PT ;  /* 0x0000dc00ff007a0c */ /* 0x000fe20003f05070 */
[----:B------:R-:W-:Y:S01]  /*1b90*/  IMAD.MOV.U32 R13, RZ, RZ, 0x4 ;  /* 0x00000004ff0d7424 */ /* 0x000fe200078e00ff */
[----:B------:R-:W-:Y:S01]  /*1ba0*/  ISETP.NE.U32.AND P2, PT, RZ, c[0x0][0x360], PT ;  /* 0x0000d800ff007a0c */ /* 0x000fe20003f45070 */
[----:B------:R-:W-:Y:S01]  /*1bb0*/  IMAD.MOV.U32 R8, RZ, RZ, RZ ;  /* 0x000000ffff087224 */ /* 0x000fe200078e00ff */
[----:B------:R-:W-:Y:S01]  /*1bc0*/  ISETP.NE.AND.EX P1, PT, RZ, c[0x0][0x374], PT, P0 ;  /* 0x0000dd00ff007a0c */ /* 0x000fe20003f25300 */
[----:B------:R-:W-:Y:S01]  /*1bd0*/  IMAD.MOV.U32 R12, RZ, RZ, RZ ;  /* 0x000000ffff0c7224 */ /* 0x000fe200078e00ff */
[----:B------:R-:W-:Y:S02]  /*1be0*/  ISETP.NE.AND.EX P0, PT, RZ, c[0x0][0x364], PT, P2 ;  /* 0x0000d900ff007a0c */ /* 0x000fe40003f05320 */
[----:B------:R-:W-:-:S04]  /*1bf0*/  ISETP.NE.U32.AND P3, PT, RZ, c[0x0][0x348], PT ;  /* 0x0000d200ff007a0c */ /* 0x000fc80003f65070 */
[----:B------:R-:W-:-:S05]  /*1c00*/  ISETP.NE.AND.EX P3, PT, RZ, c[0x0][0x34c], PT, P3 ;  /* 0x0000d300ff007a0c */ /* 0x000fca0003f65330 */
[----:B---3--:R-:W-:-:S04]  /*1c10*/  @P1 IMAD.WIDE R6, R14, R13, c[0x0][0x370] ;  /* 0x0000dc000e061625 */ /* 0x008fc800078e020d */
[CC--:B--2---:R-:W-:Y:S01]  /*1c20*/  IMAD.WIDE R2, R14.reuse, R13.reuse, c[0x0][0x348] ;  /* 0x0000d2000e027625 */ /* 0x0c4fe200078e020d */
[----:B------:R-:W2:Y:S03]  /*1c30*/  @P1 LDG.E R8, [R6.64] ;  /* 0x0000000606081981 */ /* 0x000ea6000c1e1900 */
[----:B------:R-:W-:Y:S01]  /*1c40*/  @P0 IMAD.WIDE R4, R14, R13, c[0x0][0x360] ;  /* 0x0000d8000e040625 */ /* 0x000fe200078e020d */
[----:B------:R1:W5:Y:S04]  /*1c50*/  @P3 LDG.E R12, [R2.64] ;  /* 0x00000006020c3981 */ /* 0x000368000c1e1900 */
[----:B------:R1:W5:Y:S01]  /*1c60*/  @P0 LDG.E R246, [R4.64] ;  /* 0x0000000604f60981 */ /* 0x000362000c1e1900 */
        /* <DEDUP_REMOVED lines=8> */
.L_x_588:
[----:B------:R-:W-:-:S04]  /*1cf0*/  ISETP.NE.U32.AND P0, PT, RZ, c[0x0][0x368], PT ;  /* 0x0000da00ff007a0c */ /* 0x000fc80003f05070 */
[----:B------:R-:W-:-:S13]  /*1d00*/  ISETP.NE.AND.EX P0, PT, RZ, c[0x0][0x36c], PT, P0 ;  /* 0x0000db00ff007a0c */ /* 0x000fda0003f05300 */
[----:B------:R-:W-:Y:S05]  /*1d10*/  @!P0 BRA `(.L_x_589) ;  /* 0x0000003000008947 */ /* 0x000fea0003800000 */
[----:B-1----:R-:W-:-:S05]  /*1d20*/  IMAD.WIDE R2, R14, R13, c[0x0][0x368] ;  /* 0x0000da000e027625 */ /* 0x002fca00078e020d */
[----:B------:R1:W5:Y:S01]  /*1d30*/  LDG.E R0, [R2.64] ;  /* 0x0000000602007981 */ /* 0x000362000c1e1900 */
[----:B------:R-:W-:Y:S05]  /*1d40*/  BRA `(.L_x_590) ;  /* 0x0000008000007947 */ /* 0x000fea0003800000 */
.L_x_589:
[----:B------:R-:W-:Y:S01]  /*1d50*/  ISETP.NE.U32.AND P0, PT, RZ, c[0x0][0x350], PT ;  /* 0x0000d400ff007a0c */ /* 0x000fe20003f05070 */
[----:B------:R-:W-:-:S03]  /*1d60*/  IMAD.U32 R0, RZ, RZ, UR5 ;  /* 0x00000005ff007e24 */ /* 0x000fc6000f8e00ff */
[----:B------:R-:W-:-:S13]  /*1d70*/  ISETP.NE.AND.EX P0, PT, RZ, c[0x0][0x354], PT, P0 ;  /* 0x0000d500ff007a0c */ /* 0x000fda0003f05300 */
[----:B------:R-:W-:Y:S05]  /*1d80*/  @!P0 BRA `(.L_x_590) ;  /* 0x0000004000008947 */ /* 0x000fea0003800000 */
[----:B-1----:R-:W-:-:S05]  /*1d90*/  IMAD.WIDE R2, R14, R13, c[0x0][0x350] ;  /* 0x0000d4000e027625 */ /* 0x002fca00078e020d */
[----:B------:R-:W2:Y:S04]  /*1da0*/  LDG.E R4, [R2.64] ;  /* 0x0000000602047981 */ /* 0x000ea8000c1e1900 */
[----:B------:R-:W2:Y:S02]  /*1db0*/  LDG.E R0, [R2.64+0x4] ;  /* 0x0000040602007981 */ /* 0x000ea4000c1e1900 */
[----:B--2---:R-:W-:Y:S02]  /*1dc0*/  IADD3 R0, -R4, R0, RZ ;  /* 0x0000000004007210 */ /* 0x004fe40007ffe1ff */
.L_x_590:
[----:B-1----:R-:W2:Y:S01]  /*1dd0*/  LDL.LU R2, [R1+0x54] ;  /* 0x0000540001027983 */ /* 0x002ea20000300800 */
[----:B------:R-:W-:Y:S01]  /*1de0*/  IMAD.MOV.U32 R3, RZ, RZ, c[0x0][0x2c4] ;  /* 0x0000b100ff037624 */ /* 0x000fe200078e00ff */
[----:B------:R-:W-:Y:S01]  /*1df0*/  LOP3.LUT R200, R200, 0xfffbffff, RZ, 0xc0, !PT ;  /* 0xfffbffffc8c87812 */ /* 0x000fe200078ec0ff */
[----:B------:R-:W-:Y:S02]  /*1e00*/  IMAD.MOV.U32 R6, RZ, RZ, c[0x0][0x32c] ;  /* 0x0000cb00ff067624 */ /* 0x000fe400078e00ff */
[----:B-----5:R-:W-:Y:S01]  /*1e10*/  IMAD.IADD R248, R0, 0x1, -R8 ;  /* 0x0000000100f87824 */ /* 0x020fe200078e0a08 */
[----:B------:R-:W-:-:S02]  /*1e20*/  ISETP.NE.AND P4, PT, R3, 0x1, PT ;  /* 0x000000010300780c */ /* 0x000fc40003f85270 */
[----:B------:R-:W-:-:S11]  /*1e30*/  ISETP.GE.AND P1, PT, R6, 0x1, PT ;  /* 0x000000010600780c */ /* 0x000fd60003f26270 */
[----:B------:R-:W-:-:S04]  /*1e40*/  @P4 LOP3.LUT R200, R200, 0x40000, RZ, 0xfc, !PT ;  /* 0x00040000c8c84812 */ /* 0x000fc800078efcff */
[----:B------:R-:W-:-:S04]  /*1e50*/  LOP3.LUT R200, R200, 0xfffeffff, RZ, 0xc0, !PT ;  /* 0xfffeffffc8c87812 */ /* 0x000fc800078ec0ff */
[----:B------:R-:W-:Y:S01]  /*1e60*/  @P1 LOP3.LUT R200, R200, 0x10000, RZ, 0xfc, !PT ;  /* 0x00010000c8c81812 */ /* 0x000fe200078efcff */
[----:B--2---:R-:W-:-:S05]  /*1e70*/  IMAD.SHL.U32 R16, R2, 0x80, RZ ;  /* 0x0000008002107824 */ /* 0x004fca00078e00ff */
[----:B------:R1:W-:Y:S01]  /*1e80*/  STL [R1+0x48], R16 ;  /* 0x0000481001007387 */ /* 0x0003e20000100800 */
[----:B------:R-:W-:-:S05]  /*1e90*/  IADD3 R2, R16, 0x7f, RZ ;  /* 0x0000007f10027810 */ /* 0x000fca0007ffe0ff */
[----:B------:R-:W-:-:S04]  /*1ea0*/  @P4 IMAD.HI.U32 R3, R2, c[0x0][0x2c8], RZ ;  /* 0x0000b20002034a27 */ /* 0x000fc800078e00ff */
[----:B------:R-:W-:Y:S01]  /*1eb0*/  IMAD.MOV.U32 R0, RZ, RZ, R2 ;  /* 0x000000ffff007224 */ /* 0x000fe200078e0002 */
[----:B------:R-:W-:Y:S02]  /*1ec0*/  IADD3 R2, R248, 0x1, -R246 ;  /* 0x00000001f8027810 */ /* 0x000fe40007ffe8f6 */
[----:B------:R-:W-:-:S05]  /*1ed0*/  @P4 SHF.R.U32.HI R0, RZ, c[0x0][0x2cc], R3 ;  /* 0x0000b300ff004a19 */ /* 0x000fca0000011603 */
[----:B------:R-:W-:-:S05]  /*1ee0*/  IMAD.IADD R0, R2, 0x1, R0 ;  /* 0x0000000102007824 */ /* 0x000fca00078e0200 */
[----:B------:R-:W-:Y:S01]  /*1ef0*/  IADD3 R3, R0, c[0x0][0x328], RZ ;  /* 0x0000ca0000037a10 */ /* 0x000fe20007ffe0ff */
[----:B------:R-:W-:Y:S05]  /*1f00*/  @!P1 BRA `(.L_x_591) ;  /* 0x0000010000009947 */ /* 0x000fea0003800000 */
[C---:B------:R-:W-:Y:S01]  /*1f10*/  ISETP.GT.AND P0, PT, R0.reuse, RZ, PT ;  /* 0x000000ff0000720c */ /* 0x040fe20003f04270 */
[----:B------:R-:W-:Y:S01]  /*1f20*/  BSSY B0, `(.L_x_592) ;  /* 0x000000c000007945 */ /* 0x000fe20003800000 */
[----:B------:R-:W-:-:S11]  /*1f30*/  IADD3 R2, R0, -0x1, RZ ;  /* 0xffffffff00027810 */ /* 0x000fd60007ffe0ff */
[----:B------:R-:W-:Y:S05]  /*1f40*/  @P0 BRA `(.L_x_593) ;  /* 0x0000006000000947 */ /* 0x000fea0003800000 */
[----:B------:R-:W-:Y:S01]  /*1f50*/  ISETP.NE.AND P0, PT, R6, 0x1, PT ;  /* 0x000000010600780c */ /* 0x000fe20003f05270 */
[----:B------:R-:W-:-:S12]  /*1f60*/  IMAD.MOV R0, RZ, RZ, -R0 ;  /* 0x000000ffff007224 */ /* 0x000fd800078e0a00 */
[----:B------:R-:W-:-:S05]  /*1f70*/  @P0 IMAD.HI.U32 R2, R0, c[0x0][0x330], RZ ;  /* 0x0000cc0000020a27 */ /* 0x000fca00078e00ff */
[----:B------:R-:W-:-:S04]  /*1f80*/  @P0 SHF.R.U32.HI R0, RZ, c[0x0][0x334], R2 ;  /* 0x0000cd00ff000a19 */ /* 0x000fc80000011602 */
[----:B------:R-:W-:Y:S01]  /*1f90*/  LOP3.LUT R2, RZ, R0, RZ, 0x33, !PT ;  /* 0x00000000ff027212 */ /* 0x000fe200078e33ff */
[----:B------:R-:W-:Y:S05]  /*1fa0*/  BRA `(.L_x_594) ;  /* 0x0000003000007947 */ /* 0x000fea0003800000 */
.L_x_593:
[----:B------:R-:W-:-:S13]  /*1fb0*/  ISETP.NE.AND P0, PT, R6, 0x1, PT ;  /* 0x000000010600780c */ /* 0x000fda0003f05270 */
[----:B------:R-:W-:-:S05]  /*1fc0*/  @P0 IMAD.HI.U32 R0, R2, c[0x0][0x330], RZ ;  /* 0x0000cc0002000a27 */ /* 0x000fca00078e00ff */
[----:B------:R-:W-:Y:S02]  /*1fd0*/  @P0 SHF.R.U32.HI R2, RZ, c[0x0][0x334], R0 ;  /* 0x0000cd00ff020a19 */ /* 0x000fe40000011600 */
.L_x_594:
[----:B------:R-:W-:Y:S05]  /*1fe0*/  BSYNC B0 ;  /* 0x0000000000007941 */ /* 0x000fea0003800000 */
.L_x_592:
[----:B------:R-:W-:-:S05]  /*1ff0*/  IMAD R2, R2, R6, c[0x0][0x32c] ;  /* 0x0000cb0002027624 */ /* 0x000fca00078e0206 */
[----:B------:R-:W-:-:S04]  /*2000*/  IMNMX R3, R3, R2, PT ;  /* 0x0000000203037217 */ /* 0x000fc80003800200 */
.L_x_591:
[----:B------:R-:W-:Y:S01]  /*2010*/  IADD3 R3, R3, 0x4f, RZ ;  /* 0x0000004f03037810 */ /* 0x000fe20007ffe0ff */
[----:B------:R-:W-:Y:S01]  /*2020*/  @P4 IMAD.HI.U32 R4, R16, c[0x0][0x2c8], RZ ;  /* 0x0000b20010044a27 */ /* 0x000fe200078e00ff */
[----:B------:R-:W-:-:S03]  /*2030*/  IADD3 R2, R248, 0x4f, RZ ;  /* 0x0000004ff8027810 */ /* 0x000fc60007ffe0ff */
[----:B------:R-:W-:-:S04]  /*2040*/  IMAD.HI R5, R3, 0x66666667, RZ ;  /* 0x6666666703057827 */ /* 0x000fc800078e02ff */
[----:B------:R-:W-:-:S04]  /*2050*/  IMAD.HI R2, R2, 0x66666667, RZ ;  /* 0x6666666702027827 */ /* 0x000fc800078e02ff */
[----:B------:R-:W-:Y:S01]  /*2060*/  IMAD.MOV.U32 R0, RZ, RZ, R16 ;  /* 0x000000ffff007224 */ /* 0x000fe200078e0010 */
[----:B------:R-:W-:Y:S01]  /*2070*/  @P4 SHF.R.U32.HI R0, RZ, c[0x0][0x2cc], R4 ;  /* 0x0000b300ff004a19 */ /* 0x000fe20000011604 */
[----:B------:R-:W-:Y:S01]  /*2080*/  IMAD.IADD R252, R248, 0x1, -R246 ;  /* 0x00000001f8fc7824 */ /* 0x000fe200078e0af6 */
[----:B------:R-:W-:Y:S02]  /*2090*/  SHF.R.U32.HI R4, RZ, 0x1f, R5 ;  /* 0x0000001fff047819 */ /* 0x000fe40000011605 */
[----:B------:R-:W-:Y:S01]  /*20a0*/  SHF.R.U32.HI R3, RZ, 0x1f, R2 ;  /* 0x0000001fff037819 */ /* 0x000fe20000011602 */
[----:B------:R-:W-:Y:S01]  /*20b0*/  IMAD.IADD R0, R252, 0x1, R0 ;  /* 0x00000001fc007824 */ /* 0x000fe200078e0200 */
[----:B------:R-:W-:Y:S02]  /*20c0*/  LEA.HI.SX32 R4, R5, R4, 0x1b ;  /* 0x0000000405047211 */ /* 0x000fe400078fdaff */
[----:B------:R-:W-:Y:S02]  /*20d0*/  LEA.HI.SX32 R3, R2, R3, 0x1b ;  /* 0x0000000302037211 */ /* 0x000fe400078fdaff */
[----:B------:R-:W-:-:S02]  /*20e0*/  IADD3 R2, R0, -c[0x0][0x324], RZ ;  /* 0x8000c90000027a10 */ /* 0x000fc40007ffe0ff */
[----:B------:R-:W-:Y:S01]  /*20f0*/  IMNMX R9, R3, R4, PT ;  /* 0x0000000403097217 */ /* 0x000fe20003800200 */
[----:B------:R-:W-:Y:S05]  /*2100*/  @!P1 BRA `(.L_x_595) ;  /* 0x000000f000009947 */ /* 0x000fea0003800000 */
[----:B------:R-:W-:Y:S01]  /*2110*/  ISETP.GT.AND P0, PT, R0, -0x1, PT ;  /* 0xffffffff0000780c */ /* 0x000fe20003f04270 */
[----:B------:R-:W-:-:S12]  /*2120*/  BSSY B0, `(.L_x_596) ;  /* 0x000000b000007945 */ /* 0x000fd80003800000 */
[----:B------:R-:W-:Y:S05]  /*2130*/  @P0 BRA `(.L_x_597) ;  /* 0x0000006000000947 */ /* 0x000fea0003800000 */
[----:B------:R-:W-:Y:S02]  /*2140*/  ISETP.NE.AND P0, PT, R6, 0x1, PT ;  /* 0x000000010600780c */ /* 0x000fe40003f05270 */
[----:B------:R-:W-:-:S11]  /*2150*/  LOP3.LUT R0, RZ, R0, RZ, 0x33, !PT ;  /* 0x00000000ff007212 */ /* 0x000fd600078e33ff */
[----:B------:R-:W-:-:S05]  /*2160*/  @P0 IMAD.HI.U32 R3, R0, c[0x0][0x330], RZ ;  /* 0x0000cc0000030a27 */ /* 0x000fca00078e00ff */
[----:B------:R-:W-:-:S04]  /*2170*/  @P0 SHF.R.U32.HI R0, RZ, c[0x0][0x334], R3 ;  /* 0x0000cd00ff000a19 */ /* 0x000fc80000011603 */
[----:B------:R-:W-:Y:S01]  /*2180*/  LOP3.LUT R0, RZ, R0, RZ, 0x33, !PT ;  /* 0x00000000ff007212 */ /* 0x000fe200078e33ff */
[----:B------:R-:W-:Y:S05]  /*2190*/  BRA `(.L_x_598) ;  /* 0x0000003000007947 */ /* 0x000fea0003800000 */
.L_x_597:
[----:B------:R-:W-:-:S13]  /*21a0*/  ISETP.NE.AND P0, PT, R6, 0x1, PT ;  /* 0x000000010600780c */ /* 0x000fda0003f05270 */
[----:B------:R-:W-:-:S05]  /*21b0*/  @P0 IMAD.HI.U32 R3, R0, c[0x0][0x330], RZ ;  /* 0x0000cc0000030a27 */ /* 0x000fca00078e00ff */
[----:B------:R-:W-:Y:S02]  /*21c0*/  @P0 SHF.R.U32.HI R0, RZ, c[0x0][0x334], R3 ;  /* 0x0000cd00ff000a19 */ /* 0x000fe40000011603 */
.L_x_598:
[----:B------:R-:W-:Y:S05]  /*21d0*/  BSYNC B0 ;  /* 0x0000000000007941 */ /* 0x000fea0003800000 */
.L_x_596:
[----:B------:R-:W-:-:S05]  /*21e0*/  IMAD R0, R0, c[0x0][0x32c], RZ ;  /* 0x0000cb0000007a24 */ /* 0x000fca00078e02ff */
[----:B------:R-:W-:-:S04]  /*21f0*/  IMNMX R2, R2, R0, !PT ;  /* 0x0000000002027217 */ /* 0x000fc80007800200 */
.L_x_595:
[----:B------:R-:W2:Y:S01]  /*2200*/  LDL R15, [R1+0x58] ;  /* 0x00005800010f7983 */ /* 0x000ea20000100800 */
[----:B------:R-:W-:Y:S01]  /*2210*/  IMAD.HI R2, R2, 0x66666667, RZ ;  /* 0x6666666702027827 */ /* 0x000fe200078e02ff */
[----:B------:R-:W-:Y:S04]  /*2220*/  BSSY B0, `(.L_x_599) ;  /* 0x000002e000007945 */ /* 0x000fe80003800000 */
[----:B------:R-:W-:-:S04]  /*2230*/  SHF.R.U32.HI R0, RZ, 0x1f, R2 ;  /* 0x0000001fff007819 */ /* 0x000fc80000011602 */
[----:B------:R-:W-:-:S04]  /*2240*/  LEA.HI.SX32 R2, R2, R0, 0x1b ;  /* 0x0000000002027211 */ /* 0x000fc800078fdaff */
[----:B------:R-:W-:Y:S01]  /*2250*/  IMNMX R6, RZ, R2, !PT ;  /* 0x00000002ff067217 */ /* 0x000fe20007800200 */
[----:B------:R-:W-:-:S03]  /*2260*/  IMAD.MOV.U32 R2, RZ, RZ, RZ ;  /* 0x000000ffff027224 */ /* 0x000fc600078e00ff */
[----:B------:R-:W-:Y:S02]  /*2270*/  ISETP.GT.AND P0, PT, R9, R6, PT ;  /* 0x000000060900720c */ /* 0x000fe40003f04270 */
        /* <DEDUP_REMOVED lines=9> */
[----:B------:R-:W-:-:S04]  /*2310*/  ISETP.NE.AND P0, PT, R5, RZ, PT ;  /* 0x000000ff0500720c */ /* 0x000fc80003f05270 */
[----:B------:R-:W-:-:S04]  /*2320*/  SEL R0, R5, c[0x0][0x338], P0 ;  /* 0x0000ce0005007a07 */ /* 0x000fc80000000000 */
[----:B------:R-:W-:Y:S02]  /*2330*/  IABS R3, R0 ;  /* 0x0000000000037213 */ /* 0x000fe40000000000 */
[----:B------:R-:W-:Y:S02]  /*2340*/  IADD3 R7, R0, -0x1, R9 ;  /* 0xffffffff00077810 */ /* 0x000fe40007ffe009 */
[----:B------:R-:W3:Y:S03]  /*2350*/  I2F.RP R2, R3 ;  /* 0x0000000300027306 */ /* 0x000ee60000209400 */
[----:B------:R-:W-:-:S05]  /*2360*/  IMAD.IADD R7, R7, 0x1, -R6 ;  /* 0x0000000107077824 */ /* 0x000fca00078e0a06 */
[----:B------:R-:W-:Y:S01]  /*2370*/  IABS R11, R7 ;  /* 0x00000007000b7213 */ /* 0x000fe20000000000 */
[----:B---3--:R-:W3:Y:S02]  /*2380*/  MUFU.RCP R2, R2 ;  /* 0x0000000200027308 */ /* 0x008ee40000001000 */
[----:B---3--:R-:W-:-:S06]  /*2390*/  IADD3 R2, R2, 0xffffffe, RZ ;  /* 0x0ffffffe02027810 */ /* 0x008fcc0007ffe0ff */
[----:B--2---:R-:W2:Y:S02]  /*23a0*/  F2I.FTZ.U32.TRUNC.NTZ R5, R2 ;  /* 0x0000000200057305 */ /* 0x004ea4000021f000 */
[----:B--2---:R-:W-:-:S04]  /*23b0*/  IMAD.MOV R2, RZ, RZ, -R5 ;  /* 0x000000ffff027224 */ /* 0x004fc800078e0a05 */
        /* <DEDUP_REMOVED lines=20> */
.L_x_600:
[----:B------:R-:W-:Y:S05]  /*2500*/  BSYNC B0 ;  /* 0x0000000000007941 */ /* 0x000fea0003800000 */
.L_x_599:
[----:B------:R-:W-:Y:S01]  /*2510*/  IMAD R3, R17, R2, R6 ;  /* 0x0000000211037224 */ /* 0x000fe200078e0206 */
[----:B------:R-:W-:Y:S01]  /*2520*/  PRMT R0, RZ, 0x7610, R0 ;  /* 0x00007610ff007816 */ /* 0x000fe20000000000 */
[----:B------:R-:W-:Y:S01]  /*2530*/  CS2R R22, SRZ ;  /* 0x0000000000167805 */ /* 0x000fe2000001ff00 */
[----:B------:R-:W-:Y:S01]  /*2540*/  CS2R R24, SRZ ;  /* 0x0000000000187805 */ /* 0x000fe2000001ff00 */
        /* <DEDUP_REMOVED lines=37> */
[----:B---3--:R-:W3:Y:S01]  /*27a0*/  LDL R4, [R1+0x18] ;  /* 0x0000180001047983 */ /* 0x008ee20000100800 */
[----:B------:R-:W-:-:S04]  /*27b0*/  ISETP.NE.U32.AND P0, PT, RZ, c[0x0][0x340], PT ;  /* 0x0000d000ff007a0c */ /* 0x000fc80003f05070 */
[----:B------:R-:W-:-:S13]  /*27c0*/  ISETP.NE.AND.EX P1, PT, RZ, c[0x0][0x344], PT, P0 ;  /* 0x0000d100ff007a0c */ /* 0x000fda0003f25300 */
[----:B------:R-:W-:-:S05]  /*27d0*/  @P1 IMAD.WIDE R2, R14, R13, c[0x0][0x340] ;  /* 0x0000d0000e021625 */ /* 0x000fca00078e020d */
[----:B------:R4:W5:Y:S01]  /*27e0*/  @P1 LDG.E R8, [R2.64] ;  /* 0x0000000602081981 */ /* 0x000962000c1e1900 */
[----:B------:R-:W-:Y:S02]  /*27f0*/  SHF.R.S32.HI R0, RZ, 0x1f, R12 ;  /* 0x0000001fff007819 */ /* 0x000fe4000001140c */
[----:B------:R-:W-:Y:S02]  /*2800*/  LOP3.LUT R15, R15, 0xffff, RZ, 0xc0, !PT ;  /* 0x0000ffff0f0f7812 */ /* 0x000fe400078ec0ff */
[----:B--2---:R-:W-:Y:S01]  /*2810*/  SEL R5, R14, RZ, !P3 ;  /* 0x000000ff0e057207 */ /* 0x004fe20005800000 */
[----:B------:R-:W-:Y:S01]  /*2820*/  IMAD R0, R0, c[0x0][0x178], RZ ;  /* 0x00005e0000007a24 */ /* 0x000fe200078e02ff */
[----:B------:R-:W-:Y:S02]  /*2830*/  ISETP.GE.AND P2, PT, R201, c[0x0][0x198], PT ;  /* 0x00006600c9007a0c */ /* 0x000fe40003f46270 */
[----:B------:R-:W-:Y:S01]  /*2840*/  IADD3 R135, R202, -0x1, RZ ;  /* 0xffffffffca877810 */ /* 0x000fe20007ffe0ff */
[----:B------:R-:W-:-:S02]  /*2850*/  IMAD R0, R12, c[0x0][0x17c], R0 ;  /* 0x00005f000c007a24 */ /* 0x000fc400078e0200 */
[----:B----4-:R-:W-:-:S05]  /*2860*/  IMAD.WIDE.U32 R2, R12, c[0x0][0x178], RZ ;  /* 0x00005e000c027a25 */ /* 0x010fca00078e00ff */
[----:B------:R-:W-:Y:S02]  /*2870*/  IADD3 R3, R3, R0, RZ ;  /* 0x0000000003037210 */ /* 0x000fe40007ffe0ff */
[----:B------:R-:W-:-:S03]  /*2880*/  SHF.R.S32.HI R0, RZ, 0x1f, R14 ;  /* 0x0000001fff007819 */ /* 0x000fc6000001140e */
[----:B------:R-:W-:Y:S01]  /*2890*/  IMAD.WIDE.U32 R2, R15, c[0x0][0x1b8], R2 ;  /* 0x00006e000f027a25 */ /* 0x000fe200078e0002 */
[----:B------:R-:W-:-:S03]  /*28a0*/  SEL R6, R0, RZ, !P3 ;  /* 0x000000ff00067207 */ /* 0x000fc60005800000 */
[----:B------:R-:W-:Y:S02]  /*28b0*/  IMAD R3, R15, c[0x0][0x1bc], R3 ;  /* 0x00006f000f037a24 */ /* 0x000fe400078e0203 */
[----:B------:R-:W-:Y:S02]  /*28c0*/  IMAD R6, R6, c[0x0][0x1c0], RZ ;  /* 0x0000700006067a24 */ /* 0x000fe400078e02ff */
[----:B------:R-:W-:-:S04]  /*28d0*/  IMAD.WIDE.U32 R2, R5, c[0x0][0x1c0], R2 ;  /* 0x0000700005027a25 */ /* 0x000fc800078e0002 */
[----:B------:R-:W-:-:S05]  /*28e0*/  IMAD R6, R5, c[0x0][0x1c4], R6 ;  /* 0x0000710005067a24 */ /* 0x000fca00078e0206 */
[----:B------:R-:W-:Y:S02]  /*28f0*/  IADD3 R3, R3, R6, RZ ;  /* 0x0000000603037210 */ /* 0x000fe40007ffe0ff */
[----:B---3--:R-:W-:-:S04]  /*2900*/  IADD3 R4, R4, R16, RZ ;  /* 0x0000001004047210 */ /* 0x008fc80007ffe0ff */
[----:B------:R-:W-:Y:S01]  /*2910*/  MOV R0, R4 ;  /* 0x0000000400007202 */ /* 0x000fe20000000f00 */
[----:B------:R-:W-:-:S05]  /*2920*/  @P4 IMAD.HI.U32 R7, R4, c[0x0][0x2c8], RZ ;  /* 0x0000b20004074a27 */ /* 0x000fca00078e00ff */
[----:B------:R-:W-:-:S04]  /*2930*/  @P4 SHF.R.U32.HI R0, RZ, c[0x0][0x2cc], R7 ;  /* 0x0000b300ff004a19 */ /* 0x000fc80000011607 */
[--C-:B------:R-:W-:Y:S01]  /*2940*/  SHF.R.S32.HI R7, RZ, 0x1f, R0.reuse ;  /* 0x0000001fff077819 */ /* 0x100fe20000011400 */
[----:B------:R-:W-:Y:S02]  /*2950*/  IMAD.MOV R5, RZ, RZ, -R0 ;  /* 0x000000ffff057224 */ /* 0x000fe400078e0a00 */
[----:B------:R-:W-:-:S04]  /*2960*/  IMAD.WIDE.U32 R2, R0, c[0x0][0x1b0], R2 ;  /* 0x00006c0000027a25 */ /* 0x000fc800078e0002 */
[----:B------:R-:W-:Y:S02]  /*2970*/  IMAD R4, R5, c[0x0][0x2c4], R4 ;  /* 0x0000b10005047a24 */ /* 0x000fe400078e0204 */
[----:B------:R-:W-:Y:S01]  /*2980*/  IMAD R5, R7, c[0x0][0x1b0], RZ ;  /* 0x00006c0007057a24 */ /* 0x000fe200078e02ff */
[----:B------:R-:W-:-:S03]  /*2990*/  @!P1 MOV R8, R14 ;  /* 0x0000000e00089202 */ /* 0x000fc60000000f00 */
[----:B------:R-:W-:Y:S01]  /*29a0*/  IMAD R6, R0, c[0x0][0x1b4], R5 ;  /* 0x00006d0000067a24 */ /* 0x000fe200078e0205 */
[----:B------:R-:W-:-:S03]  /*29b0*/  SHF.R.S32.HI R5, RZ, 0x1f, R4 ;  /* 0x0000001fff057819 */ /* 0x000fc60000011404 */
        /* <DEDUP_REMOVED lines=8> */
[----:B------:R2:W3:Y:S02]  /*2a40*/  SHFL.IDX PT, R7, R5, RZ, 0x181f ;  /* 0x00181fff05077589 */ /* 0x0004e400000e0000 */
.L_x_809:
[----:B------:R-:W-:Y:S05]  /*2a50*/  BRA.DIV ~URZ, `(.L_x_603) ;  /* 0x0001a7427f007947 */ /* 0x000fea000b800000 */
[----:B------:R4:W1:Y:S02]  /*2a60*/  SHFL.IDX PT, R2, R6, RZ, 0x181f ;  /* 0x00181fff06027589 */ /* 0x00086400000e0000 */
.L_x_810:
[----:B--2---:R-:W2:Y:S04]  /*2a70*/  LDL R3, [R1+0x48] ;  /* 0x0000480001037983 */ /* 0x004ea80000100800 */
[----:B------:R-:W4:Y:S02]  /*2a80*/  S2R R4, SR_TID.X ;  /* 0x0000000000047919 */ /* 0x000f240000002100 */
[----:B----4-:R-:W-:-:S04]  /*2a90*/  SHF.R.S32.HI R0, RZ, 0x1f, R4 ;  /* 0x0000001fff007819 */ /* 0x010fc80000011404 */
[----:B------:R-:W-:-:S04]  /*2aa0*/  LEA.HI R0, R0, R4, RZ, 0x3 ;  /* 0x0000000400007211 */ /* 0x000fc800078f18ff */
[----:B------:R-:W-:Y:S01]  /*2ab0*/  SHF.R.S32.HI R0, RZ, 0x3, R0 ;  /* 0x00000003ff007819 */ /* 0x000fe20000011400 */
[----:B------:R-:W-:Y:S01]  /*2ac0*/  IMAD R4, R246, c[0x0][0x2c4], RZ ;  /* 0x0000b100f6047a24 */ /* 0x000fe200078e02ff */
[----:B------:R-:W-:Y:S03]  /*2ad0*/  BSSY B0, `(.L_x_604) ;  /* 0x000000b000007945 */ /* 0x000fe60003800000 */
[----:B--2---:R-:W-:-:S05]  /*2ae0*/  IMAD.IADD R0, R0, 0x1, R3 ;  /* 0x0000000100007824 */ /* 0x004fca00078e0203 */
        /* <DEDUP_REMOVED lines=9> */
.L_x_605:
[----:B------:R-:W-:Y:S05]  /*2b80*/  BSYNC B0 ;  /* 0x0000000000007941 */ /* 0x000fea0003800000 */
.L_x_604:
[----:B------:R-:W-:Y:S05]  /*2b90*/  BRA.DIV ~URZ, `(.L_x_606) ;  /* 0x0001a6727f007947 */ /* 0x000fea000b800000 */
[----:B---3--:R2:W3:Y:S04]  /*2ba0*/  SHFL.IDX PT, R7, R5, 0x1, 0x181f ;  /* 0x00381f0005077f89 */ /* 0x0084e800000e0000 */
[----:B-1----:R2:W1:Y:S02]  /*2bb0*/  SHFL.IDX PT, R2, R6, 0x1, 0x181f ;  /* 0x00381f0006027f89 */ /* 0x00246400000e0000 */
.L_x_811:
        /* <DEDUP_REMOVED lines=11> */
.L_x_608:
[----:B------:R-:W-:Y:S05]  /*2c70*/  BSYNC B0 ;  /* 0x0000000000007941 */ /* 0x000fea0003800000 */
.L_x_607:
[----:B------:R-:W-:Y:S05]  /*2c80*/  BRA.DIV ~URZ, `(.L_x_609) ;  /* 0x0001a6527f007947 */ /* 0x000fea000b800000 */
[----:B---3--:R3:W4:Y:S02]  /*2c90*/  SHFL.IDX PT, R7, R5, 0x2, 0x181f ;  /* 0x00581f0005077f89 */ /* 0x00872400000e0000 */
.L_x_812:
[----:B------:R-:W-:Y:S05]  /*2ca0*/  BRA.DIV ~URZ, `(.L_x_610) ;  /* 0x0001a6a27f007947 */ /* 0x000fea000b800000 */
[----:B-1----:R1:W2:Y:S02]  /*2cb0*/  SHFL.IDX PT, R2, R6, 0x2, 0x181f ;  /* 0x00581f0006027f89 */ /* 0x0022a400000e0000 */
.L_x_813:
        /* <DEDUP_REMOVED lines=11> */
.L_x_612:
[----:B------:R-:W-:Y:S05]  /*2d70*/  BSYNC B0 ;  /* 0x0000000000007941 */ /* 0x000fea0003800000 */
.L_x_611:
[----:B------:R-:W-:Y:S05]  /*2d80*/  BRA.DIV ~URZ, `(.L_x_613) ;  /* 0x0001a6327f007947 */ /* 0x000fea000b800000 */
[----:B----4-:R4:W1:Y:S04]  /*2d90*/  SHFL.IDX PT, R7, R5, 0x3, 0x181f ;  /* 0x00781f0005077f89 */ /* 0x01086800000e0000 */
[----:B--2---:R4:W2:Y:S02]  /*2da0*/  SHFL.IDX PT, R2, R6, 0x3, 0x181f ;  /* 0x00781f0006027f89 */ /* 0x0048a400000e0000 */
.L_x_814:
        /* <DEDUP_REMOVED lines=11> */
.L_x_615:
[----:B------:R-:W-:Y:S05]  /*2e60*/  BSYNC B0 ;  /* 0x0000000000007941 */ /* 0x000fea0003800000 */
.L_x_614:
[----:B------:R-:W-:Y:S05]  /*2e70*/  BRA.DIV ~URZ, `(.L_x_616) ;  /* 0x0001a6127f007947 */ /* 0x000fea000b800000 */
[----:B-1----:R1:W3:Y:S02]  /*2e80*/  SHFL.IDX PT, R7, R5, 0x4, 0x181f ;  /* 0x00981f0005077f89 */ /* 0x0022e400000e0000 */
.L_x_815:
[----:B------:R-:W-:Y:S05]  /*2e90*/  BRA.DIV ~URZ, `(.L_x_617) ;  /* 0x0001a6627f007947 */ /* 0x000fea000b800000 */
[----:B--2---:R2:W1:Y:S02]  /*2ea0*/  SHFL.IDX PT, R2, R6, 0x4, 0x181f ;  /* 0x00981f0006027f89 */ /* 0x00446400000e0000 */
.L_x_816:
        /* <DEDUP_REMOVED lines=11> */
.L_x_619:
[----:B------:R-:W-:Y:S05]  /*2f60*/  BSYNC B0 ;  /* 0x0000000000007941 */ /* 0x000fea0003800000 */
.L_x_618:
[----:B------:R-:W-:Y:S05]  /*2f70*/  BRA.DIV ~URZ, `(.L_x_620) ;  /* 0x0001a5f27f007947 */ /* 0x000fea000b800000 */
[----:B---3--:R3:W2:Y:S04]  /*2f80*/  SHFL.IDX PT, R7, R5, 0x5, 0x181f ;  /* 0x00b81f0005077f89 */ /* 0x0086a800000e0000 */
[----:B-1----:R3:W1:Y:S02]  /*2f90*/  SHFL.IDX PT, R2, R6, 0x5, 0x181f ;  /* 0x00b81f0006027f89 */ /* 0x00266400000e0000 */
.L_x_817:
        /* <DEDUP_REMOVED lines=11> */
.L_x_622:
[----:B------:R-:W-:Y:S05]  /*3050*/  BSYNC B0 ;  /* 0x0000000000007941 */ /* 0x000fea0003800000 */
.L_x_621:
[----:B------:R-:W-:Y:S05]  /*3060*/  BRA.DIV ~URZ, `(.L_x_623) ;  /* 0x0001a5d27f007947 */ /* 0x000fea000b800000 */
[----:B--2---:R2:W3:Y:S02]  /*3070*/  SHFL.IDX PT, R7, R5, 0x6, 0x181f ;  /* 0x00d81f0005077f89 */ /* 0x0044e400000e0000 */
.L_x_818:
[----:B------:R-:W-:Y:S05]  /*3080*/  BRA.DIV ~URZ, `(.L_x_624) ;  /* 0x0001a6227f007947 */ /* 0x000fea000b800000 */
[----:B-1----:R1:W2:Y:S02]  /*3090*/  SHFL.IDX PT, R2, R6, 0x6, 0x181f ;  /* 0x00d81f0006027f89 */ /* 0x0022a400000e0000 */
.L_x_819:
        /* <DEDUP_REMOVED lines=11> */
.L_x_626:
[----:B------:R-:W-:Y:S05]  /*3150*/  BSYNC B0 ;  /* 0x0000000000007941 */ /* 0x000fea0003800000 */
.L_x_625:
[----:B------:R-:W-:Y:S05]  /*3160*/  BRA.DIV ~URZ, `(.L_x_627) ;  /* 0x0001a5b27f007947 */ /* 0x000fea000b800000 */
[----:B--234-:R-:W2:Y:S04]  /*3170*/  SHFL.IDX PT, R5, R5, 0x7, 0x181f ;  /* 0x00f81f0005057f89 */ /* 0x01cea800000e0000 */
[----:B------:R3:W4:Y:S02]  /*3180*/  SHFL.IDX PT, R2, R6, 0x7, 0x181f ;  /* 0x00f81f0006027f89 */ /* 0x00072400000e0000 */
.L_x_820:
[----:B------:R-:W-:Y:S01]  /*3190*/  IADD3 R0, R0, 0x70, RZ ;  /* 0x0000007000007810 */ /* 0x000fe20007ffe0ff */
        /* <DEDUP_REMOVED lines=10> */
[----:B------:R1:W-:Y:S04]  /*3240*/  STL [R1+0x40], R146 ;  /* 0x0000409201007387 */ /* 0x0003e80000100800 */
[----:B------:R-:W-:Y:S01]  /*3250*/  @!PT LDS RZ, [RZ] ;  /* 0x00000000fffff984 */ /* 0x000fe20000000800 */
[----:B------:R-:W-:Y:S01]  /*3260*/  @!PT LDS RZ, [RZ] ;  /* 0x00000000fffff984 */ /* 0x000fe20000000800 */
[----:B------:R-:W-:Y:S01]  /*3270*/  @!PT LDS RZ, [RZ] ;  /* 0x00000000fffff984 */ /* 0x000fe20000000800 */
[----:B------:R1:W-:Y:S04]  /*3280*/  @!P0 LDGSTS.E.BYPASS.LTC128B.128 [R203+0x8900], [R2.64], !P2 ;  /* 0x0890000002cb8fae */ /* 0x0003e8000d101d46 */
[----:B------:R-:W0:Y:S01]  /*3290*/  LDGDEPBAR ;  /* 0x00000000000079af */ /* 0x000e220000000000 */
[----:B------:R-:W-:Y:S02]  /*32a0*/  WARPSYNC 0xffffffff ;  /* 0xffffffff00007948 */ /* 0x000fe40003800000 */
[----:B------:R-:W2:Y:S04]  /*32b0*/  LDL R147, [R1+0x18] ;  /* 0x0000180001937983 */ /* 0x000ea80000100800 */
[----:B------:R-:W4:Y:S01]  /*32c0*/  LDL R153, [R1+0x20] ;  /* 0x0000200001997983 */ /* 0x000f220000100800 */
[----:B-1-3--:R-:W-:-:S02]  /*32d0*/  MOV R6, 0x50 ;  /* 0x0000005000067802 */ /* 0x00afc40000000f00 */
[----:B------:R-:W-:-:S03]  /*32e0*/  MOV R0, c[0x0][0x2b8] ;  /* 0x0000ae0000007a02 */ /* 0x000fc60000000f00 */
[----:B------:R-:W-:Y:S01]  /*32f0*/  IMAD R105, R202, R6, -0x50 ;  /* 0xffffffb0ca697424 */ /* 0x000fe200078e0206 */
[----:B------:R-:W-:Y:S02]  /*3300*/  ISETP.NE.AND P6, PT, R0, 0x1, PT ;  /* 0x000000010000780c */ /* 0x000fe40003fc5270 */
[----:B------:R-:W-:Y:S01]  /*3310*/  MOV R212, RZ ;  /* 0x000000ff00d47202 */ /* 0x000fe20000000f00 */
[----:B------:R-:W-:Y:S01]  /*3320*/  BAR.SYNC.DEFER_BLOCKING 0x0 ;  /* 0x0000000000007b1d */ /* 0x000fe20000010000 */
[----:B--2---:R-:W-:-:S04]  /*3330*/  IADD3 R2, R147, R105, RZ ;  /* 0x0000006993027210 */ /* 0x004fc80007ffe0ff */
[C---:B------:R-:W-:Y:S02]  /*3340*/  ISETP.GE.AND P0, PT, R2.reuse, R248, PT ;  /* 0x000000f80200720c */ /* 0x040fe40003f06270 */
[----:B----4-:R-:W-:Y:S02]  /*3350*/  IADD3 R2, R2, R153, RZ ;  /* 0x0000009902027210 */ /* 0x010fe40007ffe0ff */
[----:B------:R-:W-:-:S03]  /*3360*/  ISETP.GT.OR P0, PT, R147, 0x4f, P0 ;  /* 0x0000004f9300780c */ /* 0x000fc60000704670 */
[----:B------:R-:W-:Y:S01]  /*3370*/  @P6 IMAD.HI.U32 R3, R2, c[0x0][0x2bc], RZ ;  /* 0x0000af0002036a27 */ /* 0x000fe200078e00ff */
[----:B------:R-:W-:-:S04]  /*3380*/  MOV R0, R2 ;  /* 0x0000000200007202 */ /* 0x000fc80000000f00 */
[----:B------:R-:W-:-:S05]  /*3390*/  @P6 SHF.R.U32.HI R0, RZ, c[0x0][0x2c0], R3 ;  /* 0x0000b000ff006a19 */ /* 0x000fca0000011603 */
[----:B------:R-:W-:-:S04]  /*33a0*/  @!P0 IADD3 R3, P1, R0, R150, RZ ;  /* 0x0000009600038210 */ /* 0x000fc80007f3e0ff */
[----:B------:R-:W-:Y:S02]  /*33b0*/  @!P0 LEA.HI.X.SX32 R5, R0, R146, 0x1, P1 ;  /* 0x0000009200058211 */ /* 0x000fe400008f0eff */
[----:B------:R-:W-:-:S04]  /*33c0*/  @!P0 LEA R4, P1, R3, c[0x0][0x2a0], 0x2 ;  /* 0x0000a80003048a11 */ /* 0x000fc800078210ff */
[----:B------:R-:W-:-:S05]  /*33d0*/  @!P0 LEA.HI.X R5, R3, c[0x0][0x2a4], R5, 0x2, P1 ;  /* 0x0000a90003058a11 */ /* 0x000fca00008f1405 */
[----:B------:R1:W2:Y:S01]  /*33e0*/  @!P0 LDG.E R212, [R4.64] ;  /* 0x0000000604d48981 */ /* 0x0002a2000c1e1900 */
[----:B------:R-:W-:-:S05]  /*33f0*/  IADD3 R0, -R0, RZ, RZ ;  /* 0x000000ff00007210 */ /* 0x000fca0007ffe1ff */
[----:B------:R-:W-:-:S05]  /*3400*/  IMAD R214, R0, c[0x0][0x2b8], R2 ;  /* 0x0000ae0000d67a24 */ /* 0x000fca00078e0202 */
[----:B------:R-:W-:Y:S01]  /*3410*/  SHF.R.S32.HI R8, RZ, 0x1f, R214 ;  /* 0x0000001fff087819 */ /* 0x000fe200000114d6 */
[----:B------:R-:W3:Y:S04]  /*3420*/  S2R R10, SR_TID.X ;  /* 0x00000000000a7919 */ /* 0x000ee80000002100 */
[----:B------:R-:W-:Y:S02]  /*3430*/  IMAD R0, R8, c[0x0][0x1e0], RZ ;  /* 0x0000780008007a24 */ /* 0x000fe400078e02ff */
[----:B------:R-:W-:-:S04]  /*3440*/  IMAD.WIDE.U32 R2, R214, c[0x0][0x1e0], RZ ;  /* 0x00007800d6027a25 */ /* 0x000fc800078e00ff */
[----:B------:R-:W-:-:S05]  /*3450*/  IMAD R0, R214, c[0x0][0x1e4], R0 ;  /* 0x00007900d6007a24 */ /* 0x000fca00078e0200 */
[----:B------:R-:W-:Y:S01]  /*3460*/  IADD3 R3, R3, R0, RZ ;  /* 0x0000000003037210 */ /* 0x000fe20007ffe0ff */
[----:B------:R-:W-:-:S04]  /*3470*/  IMAD.WIDE.U32 R144, R15, c[0x0][0x1e8], RZ ;  /* 0x00007a000f907a25 */ /* 0x000fc800078e00ff */
[----:B------:R-:W-:Y:S01]  /*3480*/  IMAD R139, R15, c[0x0][0x1ec], R145 ;  /* 0x00007b000f8b7a24 */ /* 0x000fe200078e0291 */
[----:B---3--:R-:W-:Y:S01]  /*3490*/  SHF.R.S32.HI R9, RZ, 0x1f, R10 ;  /* 0x0000001fff097819 */ /* 0x008fe2000001140a */
[----:B-1----:R-:W-:-:S03]  /*34a0*/  IMAD R4, R202, -0x50, R6 ;  /* 0xffffffb0ca047824 */ /* 0x002fc600078e0206 */
[----:B------:R-:W-:Y:S02]  /*34b0*/  LEA.HI R9, R9, R10, RZ, 0x3 ;  /* 0x0000000a09097211 */ /* 0x000fe400078f18ff */
[----:B------:R-:W-:Y:S02]  /*34c0*/  IADD3 R104, R248, R4, RZ ;  /* 0x00000004f8687210 */ /* 0x000fe40007ffe0ff */
[----:B------:R-:W-:-:S04]  /*34d0*/  SHF.R.S32.HI R9, RZ, 0x3, R9 ;  /* 0x00000003ff097819 */ /* 0x000fc80000011409 */
[----:B------:R-:W-:Y:S02]  /*34e0*/  IADD3 R5, -R9, R104, RZ ;  /* 0x0000006809057210 */ /* 0x000fe40007ffe1ff */
[----:B------:R-:W-:Y:S02]  /*34f0*/  ISETP.GE.AND P3, PT, R201, c[0x0][0x1d4], PT ;  /* 0x00007500c9007a0c */ /* 0x000fe40003f66270 */
[----:B------:R-:W-:Y:S01]  /*3500*/  ISETP.GE.AND P2, PT, R5, 0x11, PT ;  /* 0x000000110500780c */ /* 0x000fe20003f46270 */
[----:B------:R-:W-:Y:S01]  /*3510*/  IMAD.WIDE.U32 R18, R15, c[0x0][0x210], RZ ;  /* 0x000084000f127a25 */ /* 0x000fe200078e00ff */
[----:B------:R-:W-:Y:S04]  /*3520*/  STL.64 [R1+0x28], R144 ;  /* 0x0000289001007387 */ /* 0x000fe80000100a00 */
[----:B------:R-:W-:Y:S04]  /*3530*/  STL [R1+0x24], R139 ;  /* 0x0000248b01007387 */ /* 0x000fe80000100800 */
[----:B------:R-:W-:Y:S01]  /*3540*/  STL.64 [R1+0x38], R18 ;  /* 0x0000381201007387 */ /* 0x000fe20000100a00 */
[----:B------:R-:W-:-:S02]  /*3550*/  SHF.L.U32 R138, R201, 0x1, RZ ;  /* 0x00000001c98a7819 */ /* 0x000fc400000006ff */
[----:B--2---:R-:W-:Y:S01]  /*3560*/  SHF.R.S32.HI R13, RZ, 0x1f, R212 ;  /* 0x0000001fff0d7819 */ /* 0x004fe200000114d4 */
[----:B------:R-:W-:-:S04]  /*3570*/  IMAD.WIDE.U32 R2, R212, c[0x0][0x1f0], R2 ;  /* 0x00007c00d4027a25 */ /* 0x000fc800078e0002 */
[----:B------:R-:W-:Y:S01]  /*3580*/  IMAD R0, R13, c[0x0][0x1f0], RZ ;  /* 0x00007c000d007a24 */ /* 0x000fe200078e02ff */
[----:B------:R-:W-:-:S03]  /*3590*/  IADD3 R2, P0, R2, R144, RZ ;  /* 0x0000009002027210 */ /* 0x000fc60007f1e0ff */
[----:B------:R-:W-:-:S05]  /*35a0*/  IMAD R0, R212, c[0x0][0x1f4], R0 ;  /* 0x00007d00d4007a24 */ /* 0x000fca00078e0200 */
[----:B------:R-:W-:Y:S02]  /*35b0*/  IADD3.X R3, R139, R3, R0, P0, !PT ;  /* 0x000000038b037210 */ /* 0x000fe400007fe400 */
[----:B------:R-:W-:-:S04]  /*35c0*/  LEA R0, P0, R2, c[0x0][0x1c8], 0x1 ;  /* 0x0000720002007a11 */ /* 0x000fc800078008ff */
[----:B------:R-:W-:Y:S02]  /*35d0*/  LEA.HI.X R7, R2, c[0x0][0x1cc], R3, 0x1, P0 ;  /* 0x0000730002077a11 */ /* 0x000fe400000f0c03 */
[----:B------:R-:W1:Y:S04]  /*35e0*/  SHFL.IDX PT, R2, R0, RZ, 0x181f ;  /* 0x00181fff00027589 */ /* 0x000e6800000e0000 */
[----:B------:R-:W2:Y:S01]  /*35f0*/  SHFL.IDX PT, R3, R7, RZ, 0x181f ;  /* 0x00181fff07037589 */ /* 0x000ea200000e0000 */
[----:B------:R-:W-:-:S03]  /*3600*/  ISETP.GE.AND P0, PT, R5, 0x1, PT ;  /* 0x000000010500780c */ /* 0x000fc60003f06270 */
[----:B------:R-:W3:Y:S04]  /*3610*/  SHFL.IDX PT, R6, R0, 0x1, 0x181f ;  /* 0x00381f0000067f89 */ /* 0x000ee800000e0000 */
[----:B------:R-:W4:Y:S04]  /*3620*/  SHFL.IDX PT, R10, R7, 0x1, 0x181f ;  /* 0x00381f00070a7f89 */ /* 0x000f2800000e0000 */
[----:B------:R-:W5:Y:S04]  /*3630*/  SHFL.IDX PT, R9, R0, 0x2, 0x181f ;  /* 0x00581f0000097f89 */ /* 0x000f6800000e0000 */
[----:B------:R-:W3:Y:S01]  /*3640*/  SHFL.IDX PT, R11, R7, 0x2, 0x181f ;  /* 0x00581f00070b7f89 */ /* 0x000ee200000e0000 */
[----:B-1----:R-:W-:-:S04]  /*3650*/  @P0 LEA R2, P1, R201, R2, 0x1 ;  /* 0x00000002c9020211 */ /* 0x002fc800078208ff */
[----:B--2---:R-:W-:Y:S02]  /*3660*/  @P0 LEA.HI.X R3, R201, R3, R16, 0x1, P1 ;  /* 0x00000003c9030211 */ /* 0x004fe400008f0c10 */
[----:B------:R-:W-:Y:S01]  /*3670*/  ISETP.GE.AND P1, PT, R5, 0x21, PT ;  /* 0x000000210500780c */ /* 0x000fe20003f26270 */
[----:B------:R-:W1:Y:S04]  /*3680*/  SHFL.IDX PT, R12, R0, 0x3, 0x181f ;  /* 0x00781f00000c7f89 */ /* 0x000e6800000e0000 */
[----:B------:R3:W-:Y:S04]  /*3690*/  @P0 LDGSTS.E.BYPASS.LTC128B.128 [R203+0x2900], [R2.64], !P3 ;  /* 0x0290000002cb0fae */ /* 0x0007e8000d901d46 */
[----:B------:R-:W2:Y:S01]  /*36a0*/  SHFL.IDX PT, R14, R7, 0x3, 0x181f ;  /* 0x00781f00070e7f89 */ /* 0x000ea200000e0000 */
[----:B---3--:R-:W-:-:S04]  /*36b0*/  @P2 LEA R2, P0, R201, R6, 0x1 ;  /* 0x00000006c9022211 */ /* 0x008fc800078008ff */
[----:B----4-:R-:W-:Y:S02]  /*36c0*/  @P2 LEA.HI.X R3, R201, R10, R16, 0x1, P0 ;  /* 0x0000000ac9032211 */ /* 0x010fe400000f0c10 */
[----:B------:R3:W4:Y:S01]  /*36d0*/  SHFL.IDX PT, R10, R0, 0x4, 0x181f ;  /* 0x00981f00000a7f89 */ /* 0x00072200000e0000 */
[----:B------:R-:W-:-:S03]  /*36e0*/  ISETP.GE.AND P0, PT, R5, 0x31, PT ;  /* 0x000000310500780c */ /* 0x000fc60003f06270 */
[----:B------:R1:W-:Y:S01]  /*36f0*/  @P2 LDGSTS.E.BYPASS.LTC128B.128 [R203+0x3100], [R2.64], !P3 ;  /* 0x0310000002cb2fae */ /* 0x0003e2000d901d46 */
[C---:B-----5:R-:W-:Y:S01]  /*3700*/  @P1 LEA R6, P2, R201.reuse, R9, 0x1 ;  /* 0x00000009c9061211 */ /* 0x060fe200078408ff */
[----:B---3--:R-:W-:Y:S02]  /*3710*/  IMAD R0, R8, c[0x0][0x208], RZ ;  /* 0x0000820008007a24 */ /* 0x008fe400078e02ff */
[----:B------:R3:W5:Y:S02]  /*3720*/  SHFL.IDX PT, R8, R7, 0x4, 0x181f ;  /* 0x00981f0007087f89 */ /* 0x00076400000e0000 */
[----:B---3--:R-:W-:-:S05]  /*3730*/  @P1 LEA.HI.X R7, R201, R11, R16, 0x1, P2 ;  /* 0x0000000bc9071211 */ /* 0x008fca00010f0c10 */
[----:B------:R1:W-:Y:S01]  /*3740*/  @P1 LDGSTS.E.BYPASS.LTC128B.128 [R203+0x3900], [R6.64], !P3 ;  /* 0x0390000006cb1fae */ /* 0x0003e2000d901d46 */
[----:B------:R-:W-:Y:S02]  /*3750*/  ISETP.GE.AND P1, PT, R5, 0x41, PT ;  /* 0x000000410500780c */ /* 0x000fe40003f26270 */
[----:B-1----:R-:W-:-:S04]  /*3760*/  @P0 LEA R6, P2, R201, R12, 0x1 ;  /* 0x0000000cc9060211 */ /* 0x002fc800078408ff */
[----:B--2---:R-:W-:-:S05]  /*3770*/  @P0 LEA.HI.X R7, R201, R14, R16, 0x1, P2 ;  /* 0x0000000ec9070211 */ /* 0x004fca00010f0c10 */
[----:B------:R4:W-:Y:S01]  /*3780*/  @P0 LDGSTS.E.BYPASS.LTC128B.128 [R203+0x4100], [R6.64], !P3 ;  /* 0x0410000006cb0fae */ /* 0x0009e2000d901d46 */
[----:B------:R-:W-:-:S04]  /*3790*/  IMAD.WIDE.U32 R2, R214, c[0x0][0x208], RZ ;  /* 0x00008200d6027a25 */ /* 0x000fc800078e00ff */
[----:B------:R-:W-:Y:S01]  /*37a0*/  IMAD R0, R214, c[0x0][0x20c], R0 ;  /* 0x00008300d6007a24 */ /* 0x000fe200078e0200 */
[----:B----4-:R-:W-:-:S04]  /*37b0*/  @P1 LEA R6, P0, R201, R10, 0x1 ;  /* 0x0000000ac9061211 */ /* 0x010fc800078008ff */
[----:B-----5:R-:W-:-:S05]  /*37c0*/  @P1 LEA.HI.X R7, R201, R8, R16, 0x1, P0 ;  /* 0x00000008c9071211 */ /* 0x020fca00000f0c10 */
[----:B------:R1:W-:Y:S04]  /*37d0*/  @P1 LDGSTS.E.BYPASS.LTC128B.128 [R203+0x4900], [R6.64], !P3 ;  /* 0x0490000006cb1fae */ /* 0x0003e8000d901d46 */
[----:B------:R-:W0:Y:S01]  /*37e0*/  LDGDEPBAR ;  /* 0x00000000000079af */ /* 0x000e220000000000 */
[----:B------:R-:W-:Y:S01]  /*37f0*/  IADD3 R3, R3, R0, RZ ;  /* 0x0000000003037210 */ /* 0x000fe20007ffe0ff */
[----:B------:R-:W-:-:S04]  /*3800*/  IMAD R8, R13, c[0x0][0x218], RZ ;  /* 0x000086000d087a24 */ /* 0x000fc800078e02ff */
[----:B------:R-:W-:-:S04]  /*3810*/  IMAD.WIDE.U32 R2, R212, c[0x0][0x218], R2 ;  /* 0x00008600d4027a25 */ /* 0x000fc800078e0002 */
[----:B------:R-:W-:Y:S01]  /*3820*/  IMAD R10, R15, c[0x0][0x214], R19 ;  /* 0x000085000f0a7a24 */ /* 0x000fe200078e0213 */
[----:B------:R-:W-:Y:S01]  /*3830*/  IADD3 R2, P2, R2, R18, RZ ;  /* 0x0000001202027210 */ /* 0x000fe20007f5e0ff */
[----:B------:R-:W-:-:S03]  /*3840*/  IMAD R8, R212, c[0x0][0x21c], R8 ;  /* 0x00008700d4087a24 */ /* 0x000fc600078e0208 */
[----:B------:R-:W-:Y:S02]  /*3850*/  LEA R0, P0, R2, c[0x0][0x1f8], 0x1 ;  /* 0x00007e0002007a11 */ /* 0x000fe400078008ff */
[----:B------:R-:W-:Y:S01]  /*3860*/  IADD3.X R3, R10, R3, R8, P2, !PT ;  /* 0x000000030a037210 */ /* 0x000fe200017fe408 */
[----:B------:R-:W-:-:S04]  /*3870*/  DEPBAR.LE SB0, 0x1 ;  /* 0x000080400000791a */ /* 0x000fc80000000000 */
[----:B------:R-:W-:-:S04]  /*3880*/  DEPBAR.LE SB0, 0x0 ;  /* 0x000080000000791a */ /* 0x000fc80000000000 */
[----:B------:R-:W-:Y:S01]  /*3890*/  BAR.SYNC.DEFER_BLOCKING 0x0 ;  /* 0x0000000000007b1d */ /* 0x000fe20000010000 */
[----:B------:R-:W-:-:S05]  /*38a0*/  LEA.HI.X R2, R2, c[0x0][0x1fc], R3, 0x1, P0 ;  /* 0x00007f0002027a11 */ /* 0x000fca00000f0c03 */
[----:B------:R-:W2:Y:S04]  /*38b0*/  SHFL.IDX PT, R9, R0, RZ, 0x181f ;  /* 0x00181fff00097589 */ /* 0x000ea800000e0000 */
[----:B------:R-:W3:Y:S04]  /*38c0*/  SHFL.IDX PT, R3, R0, 0x1, 0x181f ;  /* 0x00381f0000037f89 */ /* 0x000ee800000e0000 */
[----:B------:R-:W4:Y:S04]  /*38d0*/  SHFL.IDX PT, R13, R2, RZ, 0x181f ;  /* 0x00181fff020d7589 */ /* 0x000f2800000e0000 */
[----:B-1----:R-:W-:Y:S04]  /*38e0*/  SHFL.IDX PT, R7, R0, 0x2, 0x181f ;  /* 0x00581f0000077f89 */ /* 0x002fe800000e0000 */
[----:B------:R-:W1:Y:S04]  /*38f0*/  SHFL.IDX PT, R11, R2, 0x1, 0x181f ;  /* 0x00381f00020b7f89 */ /* 0x000e6800000e0000 */
[----:B------:R-:W5:Y:S01]  /*3900*/  SHFL.IDX PT, R8, R0, 0x3, 0x181f ;  /* 0x00781f0000087f89 */ /* 0x000f6200000e0000 */
[----:B------:R-:W-:-:S03]  /*3910*/  SHF.L.U64.HI R6, R201, 0x1, R16 ;  /* 0x00000001c9067819 */ /* 0x000fc60000010210 */
[----:B------:R-:W-:Y:S04]  /*3920*/  SHFL.IDX PT, R0, R0, 0x4, 0x181f ;  /* 0x00981f0000007f89 */ /* 0x000fe800000e0000 */
[----:B------:R-:W5:Y:S04]  /*3930*/  SHFL.IDX PT, R18, R2, 0x3, 0x181f ;  /* 0x00781f0002127f89 */ /* 0x000f6800000e0000 */
[----:B------:R-:W5:Y:S04]  /*3940*/  SHFL.IDX PT, R16, R2, 0x4, 0x181f ;  /* 0x00981f0002107f89 */ /* 0x000f6800000e0000 */
[----:B------:R-:W-:Y:S04]  /*3950*/  LDSM.16.M88.4 R36, [R191] ;  /* 0x00000000bf24783b */ /* 0x000fe80000000200 */
[----:B------:R-:W-:Y:S01]  /*3960*/  LDSM.16.M88.4 R52, [R184] ;  /* 0x00000000b834783b */ /* 0x000fe20000000200 */
[----:B--2---:R-:W-:-:S02]  /*3970*/  IADD3 R14, P0, R9, R138, RZ ;  /* 0x0000008a090e7210 */ /* 0x004fc40007f1e0ff */
[----:B---3--:R-:W-:Y:S01]  /*3980*/  IADD3 R12, P1, R3, R138, RZ ;  /* 0x0000008a030c7210 */ /* 0x008fe20007f3e0ff */
[----:B------:R2:W-:Y:S01]  /*3990*/  SHFL.IDX PT, R17, R2, 0x2, 0x181f ;  /* 0x00581f0002117f89 */ /* 0x0005e200000e0000 */
[-C--:B----4-:R-:W-:Y:S02]  /*39a0*/  IADD3.X R15, R13, R6.reuse, RZ, P0, !PT ;  /* 0x000000060d0f7210 */ /* 0x090fe400007fe4ff */
[----:B-1----:R-:W-:Y:S01]  /*39b0*/  IADD3.X R13, R11, R6, RZ, P1, !PT ;  /* 0x000000060b0d7210 */ /* 0x002fe20000ffe4ff */
[----:B------:R-:W1:Y:S01]  /*39c0*/  LDSM.16.M88.4 R32, [R191+0x2000] ;  /* 0x00200000bf20783b */ /* 0x000e620000000200 */
[----:B-----5:R-:W-:Y:S02]  /*39d0*/  IADD3 R8, P2, R8, R138, RZ ;  /* 0x0000008a08087210 */ /* 0x020fe40007f5e0ff */
[----:B------:R-:W-:Y:S01]  /*39e0*/  ISETP.GE.AND P0, PT, R201, c[0x0][0x1d4], PT ;  /* 0x00007500c9007a0c */ /* 0x000fe20003f06270 */
[----:B------:R-:W-:Y:S01]  /*39f0*/  LDSM.16.M88.4 R28, [R194] ;  /* 0x00000000c21c783b */ /* 0x000fe20000000200 */
[----:B------:R-:W-:-:S02]  /*3a00*/  IADD3.X R9, R18, R6, RZ, P2, !PT ;  /* 0x0000000612097210 */ /* 0x000fc400017fe4ff */
[----:B------:R-:W-:Y:S01]  /*3a10*/  ISETP.LT.OR P2, PT, R5, 0x1, P0 ;  /* 0x000000010500780c */ /* 0x000fe20000741670 */
[----:B------:R-:W3:Y:S04]  /*3a20*/  LDSM.16.M88.4 R48, [R195] ;  /* 0x00000000c330783b */ /* 0x000ee80000000200 */
[----:B------:R-:W-:Y:S04]  /*3a30*/  LDSM.16.M88.4 R72, [R184+0x800] ;  /* 0x00080000b848783b */ /* 0x000fe80000000200 */
[----:B------:R-:W-:Y:S01]  /*3a40*/  LDSM.16.M88.4 R88, [R184+0x1000] ;  /* 0x00100000b858783b */ /* 0x000fe20000000200 */
[----:B--2---:R-:W-:-:S03]  /*3a50*/  IADD3 R2, P1, R0, R138, RZ ;  /* 0x0000008a00027210 */ /* 0x004fc60007f3e0ff */
[----:B------:R-:W-:Y:S01]  /*3a60*/  LDSM.16.M88.4 R96, [R184+0x1800] ;  /* 0x00180000b860783b */ /* 0x000fe20000000200 */
[----:B------:R-:W-:-:S03]  /*3a70*/  IADD3.X R3, R16, R6, RZ, P1, !PT ;  /* 0x0000000610037210 */ /* 0x000fc60000ffe4ff */
[----:B------:R-:W-:Y:S01]  /*3a80*/  LDSM.16.M88.4 R108, [R184+0x2000] ;  /* 0x00200000b86c783b */ /* 0x000fe20000000200 */
[----:B------:R-:W-:-:S03]  /*3a90*/  ISETP.LT.OR P1, PT, R5, 0x11, P0 ;  /* 0x000000110500780c */ /* 0x000fc60000721670 */
[----:B------:R-:W3:Y:S04]  /*3aa0*/  LDSM.16.M88.4 R24, [R194+0x2000] ;  /* 0x00200000c218783b */ /* 0x000ee80000000200 */
[----:B------:R-:W-:Y:S04]  /*3ab0*/  LDSM.16.M88.4 R84, [R199] ;  /* 0x00000000c754783b */ /* 0x000fe80000000200 */
[----:B------:R-:W-:Y:S04]  /*3ac0*/  LDSM.16.M88.4 R92, [R198] ;  /* 0x00000000c65c783b */ /* 0x000fe80000000200 */
[----:B------:R-:W-:Y:S04]  /*3ad0*/  LDSM.16.M88.4 R100, [R197] ;  /* 0x00000000c564783b */ /* 0x000fe80000000200 */
[----:B------:R-:W-:Y:S04]  /*3ae0*/  LDSM.16.M88.4 R112, [R196] ;  /* 0x00000000c470783b */ /* 0x000fe80000000200 */
[----:B------:R-:W-:Y:S01]  /*3af0*/  @!PT LDS RZ, [RZ] ;  /* 0x00000000fffff984 */ /* 0x000fe20000000800 */
[----:B------:R-:W-:Y:S01]  /*3b00*/  @!PT LDS RZ, [RZ] ;  /* 0x00000000fffff984 */ /* 0x000fe20000000800 */
[----:B------:R-:W-:Y:S01]  /*3b10*/  @!PT LDS RZ, [RZ] ;  /* 0x00000000fffff984 */ /* 0x000fe20000000800 */
[----:B------:R4:W-:Y:S01]  /*3b20*/  LDGSTS.E.BYPASS.LTC128B.128 [R203+0x100], [R14.64], !P2 ;  /* 0x001000000ecb7fae */ /* 0x0009e2000d101d46 */
[----:B------:R-:W-:-:S03]  /*3b30*/  ISETP.LT.OR P2, PT, R5, 0x21, P0 ;  /* 0x000000210500780c */ /* 0x000fc60000741670 */
[----:B------:R4:W-:Y:S01]  /*3b40*/  LDGSTS.E.BYPASS.LTC128B.128 [R203+0x900], [R12.64], !P1 ;  /* 0x009000000ccb7fae */ /* 0x0009e2000c901d46 */
[C---:B------:R-:W-:Y:S02]  /*3b50*/  ISETP.LT.OR P1, PT, R5.reuse, 0x31, P0 ;  /* 0x000000310500780c */ /* 0x040fe40000721670 */
[----:B------:R-:W-:Y:S01]  /*3b60*/  ISETP.LT.OR P0, PT, R5, 0x41, P0 ;  /* 0x000000410500780c */ /* 0x000fe20000701670 */
[----:B------:R5:W-:Y:S01]  /*3b70*/  STL [R1+0x44], R10 ;  /* 0x0000440a01007387 */ /* 0x000be20000100800 */
[----:B-1----:R-:W-:Y:S03]  /*3b80*/  HMMA.16816.F32 R56, R32, R52, RZ ;  /* 0x000000342038723c */ /* 0x002fe600000018ff */
[----:B------:R-:W2:Y:S01]  /*3b90*/  LDL R154, [R1+0x14] ;  /* 0x00001400019a7983 */ /* 0x000ea20000100800 */
[----:B-----5:R-:W-:-:S04]  /*3ba0*/  IADD3 R10, P4, R7, R138, RZ ;  /* 0x0000008a070a7210 */ /* 0x020fc80007f9e0ff */
[----:B----4-:R-:W-:Y:S01]  /*3bb0*/  HMMA.16816.F32 R12, R36, R52, RZ ;  /* 0x00000034240c723c */ /* 0x010fe200000018ff */
[----:B------:R-:W-:-:S05]  /*3bc0*/  IADD3.X R11, R17, R6, RZ, P4, !PT ;  /* 0x00000006110b7210 */ /* 0x000fca00027fe4ff */
[----:B------:R1:W-:Y:S04]  /*3bd0*/  LDGSTS.E.BYPASS.LTC128B.128 [R203+0x1100], [R10.64], !P2 ;  /* 0x011000000acb7fae */ /* 0x0003e8000d101d46 */
[----:B------:R1:W-:Y:S04]  /*3be0*/  LDGSTS.E.BYPASS.LTC128B.128 [R203+0x1900], [R8.64], !P1 ;  /* 0x0190000008cb7fae */ /* 0x0003e8000c901d46 */
[----:B------:R4:W-:Y:S04]  /*3bf0*/  LDGSTS.E.BYPASS.LTC128B.128 [R203+0x2100], [R2.64], !P0 ;  /* 0x0210000002cb7fae */ /* 0x0009e8000c101d46 */
[----:B------:R-:W-:Y:S04]  /*3c00*/  LDSM.16.M88.4 R40, [R190] ;  /* 0x00000000be28783b */ /* 0x000fe80000000200 */
[----:B------:R-:W5:Y:S02]  /*3c10*/  LDSM.16.M88.4 R20, [R192] ;  /* 0x00000000c014783b */ /* 0x000f640000000200 */
[-C--:B---3--:R-:W-:Y:S02]  /*3c20*/  HMMA.16816.F32 R60, R28, R48.reuse, R12 ;  /* 0x000000301c3c723c */ /* 0x088fe4000000180c */
[----:B------:R-:W3:Y:S04]  /*3c30*/  LDSM.16.M88.4 R16, [R192+0x2000] ;  /* 0x00200000c010783b */ /* 0x000ee80000000200 */
[----:B------:R-:W-:Y:S04]  /*3c40*/  LDSM.16.M88.4 R44, [R187] ;  /* 0x00000000bb2c783b */ /* 0x000fe80000000200 */
[----:B------:R-:W3:Y:S01]  /*3c50*/  LDSM.16.M88.4 R12, [R193] ;  /* 0x00000000c10c783b */ /* 0x000ee20000000200 */
[----:B------:R-:W-:Y:S03]  /*3c60*/  HMMA.16816.F32 R56, R24, R48, R56 ;  /* 0x000000301838723c */ /* 0x000fe60000001838 */
[----:B-1----:R-:W1:Y:S04]  /*3c70*/  LDSM.16.M88.4 R8, [R193+0x2000] ;  /* 0x00200000c108783b */ /* 0x002e680000000200 */
[----:B------:R-:W0:Y:S01]  /*3c80*/  LDGDEPBAR ;  /* 0x00000000000079af */ /* 0x000e220000000000 */
[----:B------:R-:W-:Y:S08]  /*3c90*/  HMMA.16816.F32 R68, R36, R54, RZ ;  /* 0x000000362444723c */ /* 0x000ff000000018ff */
[----:B-----5:R-:W-:Y:S08]  /*3ca0*/  HMMA.16816.F32 R64, R20, R40, R60 ;  /* 0x000000281440723c */ /* 0x020ff0000000183c */
[----:B------:R-:W-:Y:S08]  /*3cb0*/  HMMA.16816.F32 R60, R32, R54, RZ ;  /* 0x00000036203c723c */ /* 0x000ff000000018ff */
[----:B---3--:R-:W-:Y:S08]  /*3cc0*/  HMMA.16816.F32 R52, R16, R40, R56 ;  /* 0x000000281034723c */ /* 0x008ff00000001838 */
[----:B------:R-:W-:Y:S08]  /*3cd0*/  HMMA.16816.F32 R56, R28, R50, R68 ;  /* 0x000000321c38723c */ /* 0x000ff00000001844 */
[----:B------:R-:W-:Y:S08]  /*3ce0*/  HMMA.16816.F32 R68, R12, R44, R64 ;  /* 0x0000002c0c44723c */ /* 0x000ff00000001840 */
[----:B------:R-:W-:Y:S01]  /*3cf0*/  HMMA.16816.F32 R64, R24, R50, R60 ;  /* 0x000000321840723c */ /* 0x000fe2000000183c */
[----:B------:R-:W3:Y:S07]  /*3d00*/  LDSM.16.M88.4 R48, [R190+0x800] ;  /* 0x00080000be30783b */ /* 0x000eee0000000200 */
[----:B------:R-:W-:Y:S08]  /*3d10*/  HMMA.16816.F32 R60, R36, R72, RZ ;  /* 0x00000048243c723c */ /* 0x000ff000000018ff */
[----:B-1----:R-:W-:Y:S08]  /*3d20*/  HMMA.16816.F32 R80, R8, R44, R52 ;  /* 0x0000002c0850723c */ /* 0x002ff00000001834 */
[----:B------:R-:W-:Y:S01]  /*3d30*/  HMMA.16816.F32 R52, R20, R42, R56 ;  /* 0x0000002a1434723c */ /* 0x000fe20000001838 */
[----:B------:R-:W-:-:S07]  /*3d40*/  FMUL.FTZ R0, R68, c[0x0][0x320] ;  /* 0x0000c80044007a20 */ /* 0x000fce0000410000 */
[----:B------:R-:W-:Y:S01]  /*3d50*/  HMMA.16816.F32 R56, R32, R72, RZ ;  /* 0x000000482038723c */ /* 0x000fe200000018ff */
[----:B------:R1:W1:Y:S07]  /*3d60*/  MUFU.TANH R137, R0 ;  /* 0x0000000000897308 */ /* 0x00026e0000002400 */
[----:B------:R-:W-:Y:S01]  /*3d70*/  HMMA.16816.F32 R60, R28, R84, R60 ;  /* 0x000000541c3c723c */ /* 0x000fe2000000183c */
[----:B-1----:R-:W-:-:S07]  /*3d80*/  FMUL.FTZ R0, R69, c[0x0][0x320] ;  /* 0x0000c80045007a20 */ /* 0x002fce0000410000 */
[----:B------:R-:W-:Y:S01]  /*3d90*/  HMMA.16816.F32 R64, R16, R42, R64 ;  /* 0x0000002a1040723c */ /* 0x000fe20000001840 */
[----:B------:R-:W1:Y:S01]  /*3da0*/  LDSM.16.M88.4 R40, [R187+0x800] ;  /* 0x00080000bb28783b */ /* 0x000e620000000200 */
[----:B------:R5:W1:Y:S02]  /*3db0*/  MUFU.TANH R134, R0 ;  /* 0x0000000000867308 */ /* 0x000a640000002400 */
[----:B-----5:R-:W-:-:S06]  /*3dc0*/  FMUL.FTZ R0, R70, c[0x0][0x320] ;  /* 0x0000c80046007a20 */ /* 0x020fcc0000410000 */
[----:B------:R5:W1:Y:S02]  /*3dd0*/  MUFU.TANH R149, R0 ;  /* 0x0000000000957308 */ /* 0x000a640000002400 */
[----:B-----5:R-:W-:Y:S02]  /*3de0*/  FMUL.FTZ R0, R71, c[0x0][0x320] ;  /* 0x0000c80047007a20 */ /* 0x020fe40000410000 */
[----:B------:R-:W-:Y:S04]  /*3df0*/  HMMA.16816.F32 R68, R12, R46, R52 ;  /* 0x0000002e0c44723c */ /* 0x000fe80000001834 */
[----:B------:R5:W1:Y:S04]  /*3e00*/  MUFU.TANH R136, R0 ;  /* 0x0000000000887308 */ /* 0x000a680000002400 */
[----:B------:R-:W-:Y:S01]  /*3e10*/  HMMA.16816.F32 R52, R24, R84, R56 ;  /* 0x000000541834723c */ /* 0x000fe20000001838 */
[----:B-----5:R-:W-:-:S07]  /*3e20*/  FMUL.FTZ R0, R80, c[0x0][0x320] ;  /* 0x0000c80050007a20 */ /* 0x020fce0000410000 */
[----:B------:R-:W-:Y:S01]  /*3e30*/  HMMA.16816.F32 R56, R36, R74, RZ ;  /* 0x0000004a2438723c */ /* 0x000fe200000018ff */
[----:B------:R5:W1:Y:S07]  /*3e40*/  MUFU.TANH R152, R0 ;  /* 0x0000000000987308 */ /* 0x000a6e0000002400 */
[----:B---3--:R-:W-:Y:S01]  /*3e50*/  HMMA.16816.F32 R60, R20, R48, R60 ;  /* 0x00000030143c723c */ /* 0x008fe2000000183c */
[----:B-----5:R-:W-:-:S04]  /*3e60*/  FMUL.FTZ R0, R81, c[0x0][0x320] ;  /* 0x0000c80051007a20 */ /* 0x020fc80000410000 */
[----:B------:R3:W1:Y:S03]  /*3e70*/  MUFU.TANH R148, R0 ;  /* 0x0000000000947308 */ /* 0x0006660000002400 */
[----:B------:R-:W-:Y:S01]  /*3e80*/  HMMA.16816.F32 R76, R8, R46, R64 ;  /* 0x0000002e084c723c */ /* 0x000fe20000001840 */
[----:B---3--:R-:W-:-:S04]  /*3e90*/  FMUL.FTZ R0, R82, c[0x0][0x320] ;  /* 0x0000c80052007a20 */ /* 0x008fc80000410000 */
[----:B------:R3:W1:Y:S03]  /*3ea0*/  MUFU.TANH R168, R0 ;  /* 0x0000000000a87308 */ /* 0x0006660000002400 */
[----:B------:R-:W-:Y:S01]  /*3eb0*/  HMMA.16816.F32 R64, R32, R74, RZ ;  /* 0x0000004a2040723c */ /* 0x000fe200000018ff */
[----:B---3--:R-:W-:-:S04]  /*3ec0*/  FMUL.FTZ R0, R83, c[0x0][0x320] ;  /* 0x0000c80053007a20 */ /* 0x008fc80000410000 */
[----:B------:R3:W1:Y:S03]  /*3ed0*/  MUFU.TANH R158, R0 ;  /* 0x00000000009e7308 */ /* 0x0006660000002400 */
[----:B------:R-:W-:Y:S01]  /*3ee0*/  HMMA.16816.F32 R44, R16, R48, R52 ;  /* 0x00000030102c723c */ /* 0x000fe20000001834 */
[----:B---3--:R-:W-:-:S04]  /*3ef0*/  FMUL.FTZ R0, R68, c[0x0][0x320] ;  /* 0x0000c80044007a20 */ /* 0x008fc80000410000 */
[----:B------:R3:W1:Y:S03]  /*3f00*/  MUFU.TANH R127, R0 ;  /* 0x00000000007f7308 */ /* 0x0006660000002400 */
[----:B------:R-:W-:Y:S01]  /*3f10*/  HMMA.16816.F32 R52, R28, R86, R56 ;  /* 0x000000561c34723c */ /* 0x000fe20000001838 */
[----:B---3--:R-:W-:-:S04]  /*3f20*/  FMUL.FTZ R0, R69, c[0x0][0x320] ;  /* 0x0000c80045007a20 */ /* 0x008fc80000410000 */
[----:B------:R3:W1:Y:S03]  /*3f30*/  MUFU.TANH R126, R0 ;  /* 0x00000000007e7308 */ /* 0x0006660000002400 */
[----:B------:R-:W-:Y:S01]  /*3f40*/  HMMA.16816.F32 R64, R24, R86, R64 ;  /* 0x000000561840723c */ /* 0x000fe20000001840 */
[----:B---3--:R-:W-:-:S04]  /*3f50*/  FMUL.FTZ R0, R70, c[0x0][0x320] ;  /* 0x0000c80046007a20 */ /* 0x008fc80000410000 */
[----:B------:R3:W1:Y:S02]  /*3f60*/  MUFU.TANH R131, R0 ;  /* 0x0000000000837308 */ /* 0x0006640000002400 */
[----:B---3--:R-:W-:Y:S02]  /*3f70*/  FMUL.FTZ R0, R71, c[0x0][0x320] ;  /* 0x0000c80047007a20 */ /* 0x008fe40000410000 */
[----:B-1----:R-:W-:Y:S04]  /*3f80*/  HMMA.16816.F32 R68, R12, R40, R60 ;  /* 0x000000280c44723c */ /* 0x002fe8000000183c */
[----:B------:R1:W3:Y:S04]  /*3f90*/  MUFU.TANH R130, R0 ;  /* 0x0000000000827308 */ /* 0x0002e80000002400 */
        /* <DEDUP_REMOVED lines=29> */
[----:B------:R-:W-:Y:S01]  /*4170*/  HMMA.16816.F32 R72, R8, R42, R64 ;  /* 0x0000002a0848723c */ /* 0x000fe20000001840 */
[----:B-1----:R-:W-:-:S07]  /*4180*/  FMUL.FTZ R0, R81, c[0x0][0x320] ;  /* 0x0000c80051007a20 */ /* 0x002fce0000410000 */
[----:B-----5:R-:W-:Y:S01]  /*4190*/  HMMA.16816.F32 R60, R20, R44, R60 ;  /* 0x0000002c143c723c */ /* 0x020fe2000000183c */
[----:B------:R1:W1:Y:S07]  /*41a0*/  MUFU.TANH R118, R0 ;  /* 0x0000000000767308 */ /* 0x00026e0000002400 */
        /* <DEDUP_REMOVED lines=13> */
[----:B------:R1:W1:Y:S02]  /*4280*/  MUFU.TANH R90, R0 ;  /* 0x00000000005a7308 */ /* 0x0002640000002400 */
[----:B-1----:R-:W-:Y:S02]  /*4290*/  FMUL.FTZ R0, R71, c[0x0][0x320] ;  /* 0x0000c80047007a20 */ /* 0x002fe40000410000 */
[----:B--2---:R-:W-:Y:S04]  /*42a0*/  HMMA.16816.F32 R68, R12, R48, R60 ;  /* 0x000000300c44723c */ /* 0x004fe8000000183c */
[----:B------:R1:W2:Y:S04]  /*42b0*/  MUFU.TANH R89, R0 ;  /* 0x0000000000597308 */ /* 0x0002a80000002400 */
[----:B------:R-:W-:Y:S01]  /*42c0*/  HMMA.16816.F32 R60, R36, R96, RZ ;  /* 0x00000060243c723c */ /* 0x000fe200000018ff */
[----:B-1----:R-:W-:-:S04]  /*42d0*/  FMUL.FTZ R0, R72, c[0x0][0x320] ;  /* 0x0000c80048007a20 */ /* 0x002fc80000410000 */
[----:B------:R1:W1:Y:S03]  /*42e0*/  MUFU.TANH R92, R0 ;  /* 0x00000000005c7308 */ /* 0x0002660000002400 */
[----:B------:R-:W-:Y:S08]  /*42f0*/  HMMA.16816.F32 R76, R8, R48, R40 ;  /* 0x00000030084c723c */ /* 0x000ff00000001828 */
[----:B------:R-:W-:Y:S01]  /*4300*/  HMMA.16816.F32 R40, R20, R46, R52 ;  /* 0x0000002e1428723c */ /* 0x000fe20000001834 */
[----:B------:R-:W5:Y:S01]  /*4310*/  LDSM.16.M88.4 R52, [R190+0x1800] ;  /* 0x00180000be34783b */ /* 0x000f620000000200 */
[----:B-1----:R-:W-:-:S04]  /*4320*/  FMUL.FTZ R0, R73, c[0x0][0x320] ;  /* 0x0000c80049007a20 */ /* 0x002fc80000410000 */
[----:B------:R1:W1:Y:S02]  /*4330*/  MUFU.TANH R91, R0 ;  /* 0x00000000005b7308 */ /* 0x0002640000002400 */
[----:B------:R-:W-:Y:S01]  /*4340*/  HMMA.16816.F32 R64, R16, R46, R64 ;  /* 0x0000002e1040723c */ /* 0x000fe20000001840 */
[----:B-1----:R-:W-:-:S05]  /*4350*/  FMUL.FTZ R0, R74, c[0x0][0x320] ;  /* 0x0000c8004a007a20 */ /* 0x002fca0000410000 */
        /* <DEDUP_REMOVED lines=11> */
[----:B------:R1:W1:Y:S01]  /*4410*/  MUFU.TANH R128, R0 ;  /* 0x0000000000807308 */ /* 0x0002620000002400 */
[----:B------:R-:W-:Y:S01]  /*4420*/  HMMA.16816.F32 R44, R24, R100, R56 ;  /* 0x00000064182c723c */ /* 0x000fe20000001838 */
[----:B-1----:R-:W-:-:S07]  /*4430*/  FMUL.FTZ R0, R71, c[0x0][0x320] ;  /* 0x0000c80047007a20 */ /* 0x002fce0000410000 */
[----:B------:R-:W-:Y:S01]  /*4440*/  HMMA.16816.F32 R68, R12, R50, R40 ;  /* 0x000000320c44723c */ /* 0x000fe20000001828 */
[----:B------:R-:W1:Y:S01]  /*4450*/  LDSM.16.M88.4 R40, [R187+0x1800] ;  /* 0x00180000bb28783b */ /* 0x000e620000000200 */
[----:B------:R2:W1:Y:S06]  /*4460*/  MUFU.TANH R129, R0 ;  /* 0x0000000000817308 */ /* 0x00046c0000002400 */
[----:B------:R-:W-:Y:S01]  /*4470*/  HMMA.16816.F32 R48, R36, R98, RZ ;  /* 0x000000622430723c */ /* 0x000fe200000018ff */
[----:B--2---:R-:W-:-:S04]  /*4480*/  FMUL.FTZ R0, R76, c[0x0][0x320] ;  /* 0x0000c8004c007a20 */ /* 0x004fc80000410000 */
[----:B------:R2:W1:Y:S03]  /*4490*/  MUFU.TANH R124, R0 ;  /* 0x00000000007c7308 */ /* 0x0004660000002400 */
        /* <DEDUP_REMOVED lines=12> */
[----:B--2---:R-:W-:-:S06]  /*4560*/  FMUL.FTZ R0, R69, c[0x0][0x320] ;  /* 0x0000c80045007a20 */ /* 0x004fcc0000410000 */
[----:B------:R2:W1:Y:S01]  /*4570*/  MUFU.TANH R81, R0 ;  /* 0x0000000000517308 */ /* 0x0004620000002400 */
[----:B------:R-:W-:Y:S01]  /*4580*/  HMMA.16816.F32 R64, R24, R102, R60 ;  /* 0x000000661840723c */ /* 0x000fe2000000183c */
[----:B--2---:R-:W-:-:S06]  /*4590*/  FMUL.FTZ R0, R70, c[0x0][0x320] ;  /* 0x0000c80046007a20 */ /* 0x004fcc0000410000 */
[----:B------:R2:W1:Y:S01]  /*45a0*/  MUFU.TANH R84, R0 ;  /* 0x0000000000547308 */ /* 0x0004620000002400 */
[----:B------:R-:W-:Y:S01]  /*45b0*/  HMMA.16816.F32 R60, R36, R108, RZ ;  /* 0x0000006c243c723c */ /* 0x000fe200000018ff */
[----:B--2---:R-:W-:-:S07]  /*45c0*/  FMUL.FTZ R0, R71, c[0x0][0x320] ;  /* 0x0000c80047007a20 */ /* 0x004fce0000410000 */
[----:B-1----:R-:W-:Y:S01]  /*45d0*/  HMMA.16816.F32 R68, R12, R40, R56 ;  /* 0x000000280c44723c */ /* 0x002fe20000001838 */
        /* <DEDUP_REMOVED lines=91> */
[----:B------:R-:W-:Y:S01]  /*4b90*/  BAR.SYNC.DEFER_BLOCKING 0x0 ;  /* 0x0000000000007b1d */ /* 0x000fe20000010000 */
[----:B------:R-:W-:Y:S01]  /*4ba0*/  ISETP.GT.AND P5, PT, R147, 0x4f, PT ;  /* 0x0000004f9300780c */ /* 0x000fe20003fa4270 */
[----:B-1----:R-:W-:-:S05]  /*4bb0*/  FMUL.FTZ R0, R9, c[0x0][0x320] ;  /* 0x0000c80009007a20 */ /* 0x002fca0000410000 */
[----:B------:R1:W1:Y:S01]  /*4bc0*/  MUFU.TANH R25, R0 ;  /* 0x0000000000197308 */ /* 0x0002620000002400 */
[----:B------:R-:W-:Y:S01]  /*4bd0*/  LOP3.LUT R200, R200, 0xfffdffff, RZ, 0xc0, !PT ;  /* 0xfffdffffc8c87812 */ /* 0x000fe200078ec0ff */
[----:B-1----:R-:W-:-:S06]  /*4be0*/  FMUL.FTZ R0, R10, c[0x0][0x320] ;  /* 0x0000c8000a007a20 */ /* 0x002fcc0000410000 */
[----:B------:R1:W1:Y:S01]  /*4bf0*/  MUFU.TANH R28, R0 ;  /* 0x00000000001c7308 */ /* 0x0002620000002400 */
[----:B------:R-:W-:Y:S01]  /*4c00*/  @P6 LOP3.LUT R200, R200, 0x20000, RZ, 0xfc, !PT ;  /* 0x00020000c8c86812 */ /* 0x000fe200078efcff */
[----:B------:R-:W-:Y:S01]  /*4c10*/  BSSY B0, `(.L_x_628) ;  /* 0x000003e000007945 */ /* 0x000fe20003800000 */
[----:B-1----:R-:W-:-:S05]  /*4c20*/  FMUL.FTZ R0, R11, c[0x0][0x320] ;  /* 0x0000c8000b007a20 */ /* 0x002fca0000410000 */
[----:B------:R4:W1:Y:S01]  /*4c30*/  MUFU.TANH R27, R0 ;  /* 0x00000000001b7308 */ /* 0x0008620000002400 */
[----:B------:R-:W-:-:S04]  /*4c40*/  LOP3.LUT R200, R200, 0xffff7fff, RZ, 0xc0, !PT ;  /* 0xffff7fffc8c87812 */ /* 0x000fc800078ec0ff */
[----:B------:R-:W-:Y:S01]  /*4c50*/  @P5 LOP3.LUT R200, R200, 0x8000, RZ, 0xfc, !PT ;  /* 0x00008000c8c85812 */ /* 0x000fe200078efcff */
[----:B------:R-:W-:Y:S05]  /*4c60*/  @!P0 BRA `(.L_x_629) ;  /* 0x0000038000008947 */ /* 0x000fea0003800000 */
[----:B--234-:R-:W-:Y:S01]  /*4c70*/  IADD3 R2, R147, R105, R153 ;  /* 0x0000006993027210 */ /* 0x01cfe20007ffe099 */
[----:B------:R-:W-:-:S03]  /*4c80*/  IMAD.MOV.U32 R212, RZ, RZ, RZ ;  /* 0x000000ffffd47224 */ /* 0x000fc600078e00ff */
[----:B------:R-:W-:-:S05]  /*4c90*/  IADD3 R2, R2, -0x50, RZ ;  /* 0xffffffb002027810 */ /* 0x000fca0007ffe0ff */
[----:B------:R-:W-:-:S04]  /*4ca0*/  @P6 IMAD.HI.U32 R3, R2, c[0x0][0x2bc], RZ ;  /* 0x0000af0002036a27 */ /* 0x000fc800078e00ff */
[----:B------:R-:W-:Y:S01]  /*4cb0*/  IMAD.MOV.U32 R0, RZ, RZ, R2 ;  /* 0x000000ffff007224 */ /* 0x000fe200078e0002 */
        /* <DEDUP_REMOVED lines=22> */
[----:B------:R2:W3:Y:S02]  /*4e20*/  SHFL.IDX PT, R8, R5, RZ, 0x181f ;  /* 0x00181fff05087589 */ /* 0x0004e400000e0000 */
.L_x_821:
[----:B------:R-:W-:Y:S05]  /*4e30*/  BRA.DIV ~URZ, `(.L_x_631) ;  /* 0x00018a227f007947 */ /* 0x000fea000b800000 */
[----:B------:R-:W4:Y:S04]  /*4e40*/  SHFL.IDX PT, R2, R0, RZ, 0x181f ;  /* 0x00181fff00027589 */ /* 0x000f2800000e0000 */
[----:B------:R-:W5:Y:S04]  /*4e50*/  SHFL.IDX PT, R3, R0, 0x1, 0x181f ;  /* 0x00381f0000037f89 */ /* 0x000f6800000e0000 */
[----:B------:R-:W2:Y:S04]  /*4e60*/  SHFL.IDX PT, R7, R0, 0x2, 0x181f ;  /* 0x00581f0000077f89 */ /* 0x000ea800000e0000 */
[----:B------:R-:W3:Y:S04]  /*4e70*/  SHFL.IDX PT, R9, R0, 0x3, 0x181f ;  /* 0x00781f0000097f89 */ /* 0x000ee800000e0000 */
[----:B------:R-:W1:Y:S04]  /*4e80*/  SHFL.IDX PT, R11, R5, 0x1, 0x181f ;  /* 0x00381f00050b7f89 */ /* 0x000e6800000e0000 */
[----:B------:R-:W1:Y:S04]  /*4e90*/  SHFL.IDX PT, R15, R5, 0x2, 0x181f ;  /* 0x00581f00050f7f89 */ /* 0x000e6800000e0000 */
[----:B------:R-:W1:Y:S01]  /*4ea0*/  SHFL.IDX PT, R14, R5, 0x3, 0x181f ;  /* 0x00781f00050e7f89 */ /* 0x000e6200000e0000 */
[----:B----4-:R-:W-:-:S02]  /*4eb0*/  IADD3 R12, P0, R2, R138, RZ ;  /* 0x0000008a020c7210 */ /* 0x010fc40007f1e0ff */
[-C--:B-----5:R-:W-:Y:S01]  /*4ec0*/  IADD3 R10, P2, R3, R138.reuse, RZ ;  /* 0x0000008a030a7210 */ /* 0x0a0fe20007f5e0ff */
[----:B------:R-:W4:Y:S02]  /*4ed0*/  SHFL.IDX PT, R0, R0, 0x4, 0x181f ;  /* 0x00981f0000007f89 */ /* 0x000f2400000e0000 */
[----:B---3--:R-:W-:Y:S01]  /*4ee0*/  IMAD.X R13, R8, 0x1, R6, P0 ;  /* 0x00000001080d7824 */ /* 0x008fe200000e0606 */
[-C--:B--2---:R-:W-:Y:S01]  /*4ef0*/  IADD3 R8, P1, R7, R138.reuse, RZ ;  /* 0x0000008a07087210 */ /* 0x084fe20007f3e0ff */
[----:B------:R-:W2:Y:S01]  /*4f00*/  SHFL.IDX PT, R5, R5, 0x4, 0x181f ;  /* 0x00981f0005057f89 */ /* 0x000ea200000e0000 */
[----:B------:R-:W-:-:S03]  /*4f10*/  IADD3 R2, P0, R9, R138, RZ ;  /* 0x0000008a09027210 */ /* 0x000fc60007f1e0ff */
[----:B------:R3:W-:Y:S01]  /*4f20*/  LDGSTS.E.BYPASS.LTC128B.128 [R203+0x2900], [R12.64], !P3 ;  /* 0x029000000ccb7fae */ /* 0x0007e2000d901d46 */
[--C-:B-1----:R-:W-:Y:S02]  /*4f30*/  IMAD.X R11, R11, 0x1, R6.reuse, P2 ;  /* 0x000000010b0b7824 */ /* 0x102fe400010e0606 */
[----:B------:R-:W-:-:S03]  /*4f40*/  IMAD.X R9, R15, 0x1, R6, P1 ;  /* 0x000000010f097824 */ /* 0x000fc600008e0606 */
[----:B------:R3:W-:Y:S01]  /*4f50*/  LDGSTS.E.BYPASS.LTC128B.128 [R203+0x3100], [R10.64], !P3 ;  /* 0x031000000acb7fae */ /* 0x0007e2000d901d46 */
[----:B------:R-:W-:-:S03]  /*4f60*/  IMAD.X R3, R14, 0x1, R6, P0 ;  /* 0x000000010e037824 */ /* 0x000fc600000e0606 */
[----:B------:R3:W-:Y:S04]  /*4f70*/  LDGSTS.E.BYPASS.LTC128B.128 [R203+0x3900], [R8.64], !P3 ;  /* 0x0390000008cb7fae */ /* 0x0007e8000d901d46 */
[----:B------:R3:W-:Y:S02]  /*4f80*/  LDGSTS.E.BYPASS.LTC128B.128 [R203+0x4100], [R2.64], !P3 ;  /* 0x0410000002cb7fae */ /* 0x0007e4000d901d46 */
.L_x_822:
[----:B---34-:R-:W-:-:S04]  /*4f90*/  IADD3 R2, P0, R0, R138, RZ ;  /* 0x0000008a00027210 */ /* 0x018fc80007f1e0ff */
[----:B--2---:R-:W-:-:S05]  /*4fa0*/  IADD3.X R3, R5, R6, RZ, P0, !PT ;  /* 0x0000000605037210 */ /* 0x004fca00007fe4ff */
[----:B------:R-:W-:Y:S01]  /*4fb0*/  @!PT LDS RZ, [RZ] ;  /* 0x00000000fffff984 */ /* 0x000fe20000000800 */
[----:B------:R-:W-:Y:S01]  /*4fc0*/  @!PT LDS RZ, [RZ] ;  /* 0x00000000fffff984 */ /* 0x000fe20000000800 */
[----:B------:R-:W-:Y:S01]  /*4fd0*/  @!PT LDS RZ, [RZ] ;  /* 0x00000000fffff984 */ /* 0x000fe20000000800 */
[----:B------:R1:W-:Y:S04]  /*4fe0*/  LDGSTS.E.BYPASS.LTC128B.128 [R203+0x4900], [R2.64], !P3 ;  /* 0x0490000002cb7fae */ /* 0x0003e8000d901d46 */
.L_x_629:
[----:B--23--:R-:W-:Y:S05]  /*4ff0*/  BSYNC B0 ;  /* 0x0000000000007941 */ /* 0x00cfea0003800000 */
.L_x_628:
[----:B-1--4-:R-:W2:Y:S01]  /*5000*/  LDL R2, [R1+0x48] ;  /* 0x0000480001027983 */ /* 0x012ea20000100800 */
[----:B------:R-:W-:-:S03]  /*5010*/  IMAD.MOV.U32 R3, RZ, RZ, c[0x0][0x2c4] ;  /* 0x0000b100ff037624 */ /* 0x000fc600078e00ff */
[----:B------:R-:W2:Y:S04]  /*5020*/  LDL R0, [R1+0x4c] ;  /* 0x00004c0001007983 */ /* 0x000ea80000100800 */
[----:B------:R-:W3:Y:S01]  /*5030*/  LDL R6, [R1] ;  /* 0x0000000001067983 */ /* 0x000ee20000100800 */
[----:B------:R-:W-:Y:S01]  /*5040*/  ISETP.NE.AND P0, PT, R3, 0x1, PT ;  /* 0x000000010300780c */ /* 0x000fe20003f05270 */
[----:B------:R-:W-:Y:S02]  /*5050*/  ULDC UR4, c[0x0][0x324] ;  /* 0x0000c90000047ab9 */ /* 0x000fe40000000800 */
[----:B------:R-:W-:Y:S01]  /*5060*/  ULOP3.LUT UR4, URZ, UR4, URZ, 0x33, !UPT ;  /* 0x000000043f047292 */ /* 0x000fe2000f8e333f */
[----:B------:R-:W0:Y:S01]  /*5070*/  LDGDEPBAR ;  /* 0x00000000000079af */ /* 0x000e220000000000 */
[----:B--2---:R-:W-:Y:S01]  /*5080*/  IMAD.IADD R0, R0, 0x1, R2 ;  /* 0x0000000100007824 */ /* 0x004fe200078e0202 */
[----:B---3--:R-:W-:-:S07]  /*5090*/  IADD3 R2, -R6, 0x1, R104 ;  /* 0x0000000106027810 */ /* 0x008fce0007ffe168 */
[----:B------:R-:W-:Y:S01]  /*50a0*/  @P0 IMAD.HI.U32 R3, R0, c[0x0][0x2c8], RZ ;  /* 0x0000b20000030a27 */ /* 0x000fe200078e00ff */
[----:B------:R-:W-:-:S03]  /*50b0*/  IADD3 R9, -R6, R4, RZ ;  /* 0x0000000406097210 */ /* 0x000fc60007ffe1ff */
[----:B------:R-:W-:Y:S01]  /*50c0*/  IMAD.MOV.U32 R5, RZ, RZ, R0 ;  /* 0x000000ffff057224 */ /* 0x000fe200078e0000 */
[----:B------:R-:W-:Y:S01]  /*50d0*/  IADD3 R0, R2, -R246, RZ ;  /* 0x800000f602007210 */ /* 0x000fe20007ffe0ff */
[----:B------:R-:W-:Y:S01]  /*50e0*/  IMAD.IADD R8, R104, 0x1, -R6 ;  /* 0x0000000168087824 */ /* 0x000fe200078e0a06 */
[----:B------:R-:W-:Y:S02]  /*50f0*/  @P0 SHF.R.U32.HI R5, RZ, c[0x0][0x2cc], R3 ;  /* 0x0000b300ff050a19 */ /* 0x000fe40000011603 */
[C---:B------:R-:W-:Y:S02]  /*5100*/  IADD3 R7, R0.reuse, UR4, RZ ;  /* 0x0000000400077c10 */ /* 0x040fe4000fffe0ff */
[----:B------:R-:W-:Y:S01]  /*5110*/  IADD3 R6, R0, c[0x0][0x328], RZ ;  /* 0x0000ca0000067a10 */ /* 0x000fe20007ffe0ff */
[----:B------:R-:W-:Y:S05]  /*5120*/  BRA.DIV ~URZ, `(.L_x_632) ;  /* 0x00018be27f007947 */ /* 0x000fea000b800000 */
[----:B------:R1:W2:Y:S02]  /*5130*/  SHFL.IDX PT, R3, R5, RZ, 0x1c1f ;  /* 0x001c1fff05037589 */ /* 0x0002a400000e0000 */
.L_x_823:
[----:B------:R-:W-:Y:S01]  /*5140*/  IMAD.MOV.U32 R0, RZ, RZ, c[0x0][0x32c] ;  /* 0x0000cb00ff007624 */ /* 0x000fe200078e00ff */
[----:B--2---:R-:W-:-:S04]  /*5150*/  IADD3 R2, R6, R3, RZ ;  /* 0x0000000306027210 */ /* 0x004fc80007ffe0ff */
[----:B------:R-:W-:Y:S01]  /*5160*/  ISETP.GE.AND P0, PT, R0, 0x1, PT ;  /* 0x000000010000780c */ /* 0x000fe20003f06270 */
[----:B------:R-:W-:Y:S01]  /*5170*/  IMAD.IADD R0, R7, 0x1, R3 ;  /* 0x0000000107007824 */ /* 0x000fe200078e0203 */
[----:B------:R-:W-:-:S11]  /*5180*/  IMNMX R2, R8, R2, PT ;  /* 0x0000000208027217 */ /* 0x000fd60003800200 */
[----:B------:R-:W-:Y:S05]  /*5190*/  @!P0 BRA `(.L_x_633) ;  /* 0x0000014000008947 */ /* 0x000fea0003800000 */
[----:B------:R-:W-:Y:S01]  /*51a0*/  IADD3 R3, -R246, R248, R3 ;  /* 0x000000f8f6037210 */ /* 0x000fe20007ffe103 */
[----:B------:R-:W-:Y:S03]  /*51b0*/  BSSY B0, `(.L_x_634) ;  /* 0x000000e000007945 */ /* 0x000fe60003800000 */
        /* <DEDUP_REMOVED lines=9> */
.L_x_635:
[----:B------:R-:W-:-:S04]  /*5250*/  MOV R10, c[0x0][0x32c] ;  /* 0x0000cb00000a7a02 */ /* 0x000fc80000000f00 */
[----:B------:R-:W-:-:S13]  /*5260*/  ISETP.NE.AND P0, PT, R10, 0x1, PT ;  /* 0x000000010a00780c */ /* 0x000fda0003f05270 */
[----:B------:R-:W-:-:S05]  /*5270*/  @P0 IMAD.HI.U32 R10, R3, c[0x0][0x330], RZ ;  /* 0x0000cc00030a0a27 */ /* 0x000fca00078e00ff */
[----:B------:R-:W-:Y:S02]  /*5280*/  @P0 SHF.R.U32.HI R3, RZ, c[0x0][0x334], R10 ;  /* 0x0000cd00ff030a19 */ /* 0x000fe4000001160a */
.L_x_636:
[----:B------:R-:W-:Y:S05]  /*5290*/  BSYNC B0 ;  /* 0x0000000000007941 */ /* 0x000fea0003800000 */
.L_x_634:
[----:B------:R-:W-:-:S05]  /*52a0*/  IMAD R3, R3, c[0x0][0x32c], R9 ;  /* 0x0000cb0003037a24 */ /* 0x000fca00078e0209 */
[----:B------:R-:W-:Y:S02]  /*52b0*/  IADD3 R10, R3, c[0x0][0x32c], RZ ;  /* 0x0000cb00030a7a10 */ /* 0x000fe40007ffe0ff */
[----:B------:R-:W-:Y:S02]  /*52c0*/  IMNMX R0, R0, R3, !PT ;  /* 0x0000000300007217 */ /* 0x000fe40007800200 */
[----:B------:R-:W-:Y:S02]  /*52d0*/  IMNMX R2, R2, R10, PT ;  /* 0x0000000a02027217 */ /* 0x000fe40003800200 */
.L_x_633:
[----:B------:R-:W-:Y:S02]  /*52e0*/  ISETP.GE.AND P0, PT, R4, 0x2, PT ;  /* 0x000000020400780c */ /* 0x000fe40003f06270 */
[----:B------:R-:W-:Y:S02]  /*52f0*/  LOP3.LUT R200, R200, 0xffffefff, RZ, 0xc0, !PT ;  /* 0xffffefffc8c87812 */ /* 0x000fe400078ec0ff */
[C---:B------:R-:W-:Y:S02]  /*5300*/  ISETP.GE.AND P1, PT, R4.reuse, 0x9, PT ;  /* 0x000000090400780c */ /* 0x040fe40003f26270 */
[----:B------:R-:W-:-:S02]  /*5310*/  ISETP.GE.AND P6, PT, R4, 0x39, PT ;  /* 0x000000390400780c */ /* 0x000fc40003fc6270 */
[C---:B------:R-:W-:Y:S02]  /*5320*/  ISETP.GE.AND P5, PT, R4.reuse, 0x3a, PT ;  /* 0x0000003a0400780c */ /* 0x040fe40003fa6270 */
[C---:B------:R-:W-:Y:S02]  /*5330*/  ISETP.GE.AND P4, PT, R4.reuse, 0x41, PT ;  /* 0x000000410400780c */ /* 0x040fe40003f86270 */
[----:B------:R-:W-:Y:S02]  /*5340*/  ISETP.GE.AND P2, PT, R4, 0x42, PT ;  /* 0x000000420400780c */ /* 0x000fe40003f46270 */
[----:B------:R-:W-:Y:S02]  /*5350*/  @P0 LOP3.LUT R200, R200, 0x1000, RZ, 0xfc, !PT ;  /* 0x00001000c8c80812 */ /* 0x000fe400078efcff */
[----:B------:R-:W-:Y:S02]  /*5360*/  ISETP.GT.AND P0, PT, R0, 0x1, !P0 ;  /* 0x000000010000780c */ /* 0x000fe40004704270 */
[----:B------:R-:W-:-:S02]  /*5370*/  LOP3.LUT R200, R200, 0xfffff7ff, RZ, 0xc0, !PT ;  /* 0xfffff7ffc8c87812 */ /* 0x000fc400078ec0ff */
[----:B------:R-:W-:Y:S02]  /*5380*/  ISETP.LT.OR P0, PT, R2, 0x2, P0 ;  /* 0x000000020200780c */ /* 0x000fe40000701670 */
[----:B------:R-:W-:Y:S02]  /*5390*/  @P1 LOP3.LUT R200, R200, 0x800, RZ, 0xfc, !PT ;  /* 0x00000800c8c81812 */ /* 0x000fe400078efcff */
[----:B------:R-:W-:Y:S02]  /*53a0*/  FSEL R15, R134, -INF , !P0 ;  /* 0xff800000860f7808 */ /* 0x000fe40004000000 */
[----:B------:R-:W-:Y:S02]  /*53b0*/  ISETP.GT.AND P0, PT, R0, 0x8, !P1 ;  /* 0x000000080000780c */ /* 0x000fe40004f04270 */
[----:B------:R-:W-:Y:S02]  /*53c0*/  ISETP.GE.AND P1, PT, R4, 0xa, PT ;  /* 0x0000000a0400780c */ /* 0x000fe40003f26270 */
[----:B------:R-:W-:-:S02]  /*53d0*/  ISETP.LT.OR P0, PT, R2, 0x9, P0 ;  /* 0x000000090200780c */ /* 0x000fc40000701670 */
[----:B------:R-:W-:Y:S02]  /*53e0*/  LOP3.LUT R200, R200, 0xfffffbff, RZ, 0xc0, !PT ;  /* 0xfffffbffc8c87812 */ /* 0x000fe400078ec0ff */
[----:B------:R-:W-:Y:S02]  /*53f0*/  FSEL R18, R127, -INF , !P0 ;  /* 0xff8000007f127808 */ /* 0x000fe40004000000 */
[----:B------:R-:W-:-:S04]  /*5400*/  ISETP.GT.AND P0, PT, R0, 0x9, !P1 ;  /* 0x000000090000780c */ /* 0x000fc80004f04270 */
[----:B------:R-:W-:Y:S02]  /*5410*/  ISETP.LT.OR P0, PT, R2, 0xa, P0 ;  /* 0x0000000a0200780c */ /* 0x000fe40000701670 */
[----:B------:R-:W-:Y:S02]  /*5420*/  @P1 LOP3.LUT R200, R200, 0x400, RZ, 0xfc, !PT ;  /* 0x00000400c8c81812 */ /* 0x000fe400078efcff */
[----:B------:R-:W-:Y:S02]  /*5430*/  ISETP.GE.AND P1, PT, R4, 0x11, PT ;  /* 0x000000110400780c */ /* 0x000fe40003f26270 */
[----:B------:R-:W-:Y:S02]  /*5440*/  LOP3.LUT R200, R200, 0xfffffdff, RZ, 0xc0, !PT ;  /* 0xfffffdffc8c87812 */ /* 0x000fe400078ec0ff */
[----:B------:R-:W-:Y:S02]  /*5450*/  FSEL R19, R126, -INF , !P0 ;  /* 0xff8000007e137808 */ /* 0x000fe40004000000 */
[----:B------:R-:W-:-:S04]  /*5460*/  ISETP.GT.AND P0, PT, R0, 0x10, !P1 ;  /* 0x000000100000780c */ /* 0x000fc80004f04270 */
[----:B------:R-:W-:-:S03]  /*5470*/  ISETP.LT.OR P0, PT, R2, 0x11, P0 ;  /* 0x000000110200780c */ /* 0x000fc60000701670 */
        /* <DEDUP_REMOVED lines=44> */
[----:B------:R-:W-:Y:S02]  /*5740*/  FSEL R135, R81, -INF , !P0 ;  /* 0xff80000051877808 */ /* 0x000fe40004000000 */
[----:B------:R-:W-:Y:S02]  /*5750*/  LOP3.LUT R200, R200, 0xfffffffd, RZ, 0xc0, !PT ;  /* 0xfffffffdc8c87812 */ /* 0x000fe400078ec0ff */
[----:B------:R-:W-:-:S04]  /*5760*/  ISETP.GT.AND P0, PT, R0, 0x30, !P1 ;  /* 0x000000300000780c */ /* 0x000fc80004f04270 */
[----:B------:R-:W-:-:S03]  /*5770*/  ISETP.LT.OR P0, PT, R2, 0x31, P0 ;  /* 0x000000310200780c */ /* 0x000fc60000701670 */
[----:B------:R-:W-:Y:S02]  /*5780*/  @P1 LOP3.LUT R200, R200, 0x2, RZ, 0xfc, !PT ;  /* 0x00000002c8c81812 */ /* 0x000fe400078efcff */
[----:B------:R-:W-:Y:S02]  /*5790*/  ISETP.GE.AND P1, PT, R4, 0x32, PT ;  /* 0x000000320400780c */ /* 0x000fe40003f26270 */
[----:B------:R-:W-:Y:S02]  /*57a0*/  FSEL R147, R73, -INF , !P0 ;  /* 0xff80000049937808 */ /* 0x000fe40004000000 */
[----:B------:R-:W-:Y:S02]  /*57b0*/  ISETP.GT.AND P0, PT, R0, 0x31, !P1 ;  /* 0x000000310000780c */ /* 0x000fe40004f04270 */
[----:B------:R-:W-:Y:S02]  /*57c0*/  LOP3.LUT R200, R200, 0xfffffffe, RZ, 0xc0, !PT ;  /* 0xfffffffec8c87812 */ /* 0x000fe400078ec0ff */
[----:B------:R-:W-:-:S04]  /*57d0*/  ISETP.LT.OR P0, PT, R2, 0x32, P0 ;  /* 0x000000320200780c */ /* 0x000fc80000701670 */
[----:B------:R-:W-:Y:S02]  /*57e0*/  FSEL R146, R72, -INF , !P0 ;  /* 0xff80000048927808 */ /* 0x000fe40004000000 */
[----:B------:R-:W-:Y:S02]  /*57f0*/  ISETP.GT.AND P0, PT, R0, 0x38, !P6 ;  /* 0x000000380000780c */ /* 0x000fe40007704270 */
[----:B------:R-:W-:Y:S02]  /*5800*/  @P1 LOP3.LUT R200, R200, 0x1, RZ, 0xfc, !PT ;  /* 0x00000001c8c81812 */ /* 0x000fe400078efcff */
[----:B------:R-:W-:Y:S02]  /*5810*/  ISETP.LT.OR P0, PT, R2, 0x39, P0 ;  /* 0x000000390200780c */ /* 0x000fe40000701670 */
[----:B------:R-:W-:Y:S02]  /*5820*/  ISETP.GE.AND P1, PT, R4, 0x49, PT ;  /* 0x000000490400780c */ /* 0x000fe40003f26270 */
[----:B------:R-:W-:-:S02]  /*5830*/  FSEL R145, R61, -INF , !P0 ;  /* 0xff8000003d917808 */ /* 0x000fc40004000000 */
[----:B------:R-:W-:Y:S02]  /*5840*/  ISETP.GT.AND P0, PT, R0, 0x39, !P5 ;  /* 0x000000390000780c */ /* 0x000fe40006f04270 */
[----:B------:R-:W-:Y:S02]  /*5850*/  LOP3.LUT R200, R200, 0xffffdfff, RZ, 0xc0, !PT ;  /* 0xffffdfffc8c87812 */ /* 0x000fe400078ec0ff */
[----:B------:R-:W-:-:S04]  /*5860*/  ISETP.LT.OR P0, PT, R2, 0x3a, P0 ;  /* 0x0000003a0200780c */ /* 0x000fc80000701670 */
[----:B------:R-:W-:Y:S02]  /*5870*/  FSEL R144, R60, -INF , !P0 ;  /* 0xff8000003c907808 */ /* 0x000fe40004000000 */
[----:B------:R-:W-:Y:S02]  /*5880*/  ISETP.GT.AND P0, PT, R0, 0x40, !P4 ;  /* 0x000000400000780c */ /* 0x000fe40006704270 */
[----:B------:R-:W-:Y:S02]  /*5890*/  @P1 LOP3.LUT R200, R200, 0x2000, RZ, 0xfc, !PT ;  /* 0x00002000c8c81812 */ /* 0x000fe400078efcff */
[----:B------:R-:W-:Y:S02]  /*58a0*/  ISETP.LT.OR P0, PT, R2, 0x41, P0 ;  /* 0x000000410200780c */ /* 0x000fe40000701670 */
[----:B------:R-:W-:Y:S02]  /*58b0*/  LOP3.LUT R200, R200, 0xffffbfff, RZ, 0xc0, !PT ;  /* 0xffffbfffc8c87812 */ /* 0x000fe400078ec0ff */
[----:B------:R-:W-:-:S02]  /*58c0*/  FSEL R167, R31, -INF , !P0 ;  /* 0xff8000001fa77808 */ /* 0x000fc40004000000 */
[----:B------:R-:W-:-:S04]  /*58d0*/  ISETP.GT.AND P0, PT, R0, 0x41, !P2 ;  /* 0x000000410000780c */ /* 0x000fc80005704270 */
[----:B------:R-:W-:-:S04]  /*58e0*/  ISETP.LT.OR P0, PT, R2, 0x42, P0 ;  /* 0x000000420200780c */ /* 0x000fc80000701670 */
[----:B------:R-:W-:Y:S02]  /*58f0*/  FSEL R166, R30, -INF , !P0 ;  /* 0xff8000001ea67808 */ /* 0x000fe40004000000 */
[----:B------:R-:W-:Y:S02]  /*5900*/  ISETP.GT.AND P0, PT, R0, 0x48, !P1 ;  /* 0x000000480000780c */ /* 0x000fe40004f04270 */
[----:B------:R-:W-:Y:S02]  /*5910*/  ISETP.GE.AND P1, PT, R4, 0x1, PT ;  /* 0x000000010400780c */ /* 0x000fe40003f26270 */
[----:B------:R-:W-:-:S04]  /*5920*/  ISETP.LT.OR P0, PT, R2, 0x49, P0 ;  /* 0x000000490200780c */ /* 0x000fc80000701670 */
[----:B------:R-:W-:Y:S02]  /*5930*/  FSEL R165, R17, -INF , !P0 ;  /* 0xff80000011a57808 */ /* 0x000fe40004000000 */
[----:B------:R-:W-:-:S04]  /*5940*/  ISETP.GT.AND P0, PT, R0, RZ, !P1 ;  /* 0x000000ff0000720c */ /* 0x000fc80004f04270 */
[----:B------:R-:W-:-:S04]  /*5950*/  ISETP.LT.OR P0, PT, R2, 0x1, P0 ;  /* 0x000000010200780c */ /* 0x000fc80000701670 */
[----:B------:R-:W-:Y:S02]  /*5960*/  FSEL R13, R137, -INF , !P0 ;  /* 0xff800000890d7808 */ /* 0x000fe40004000000 */
[----:B------:R-:W-:-:S13]  /*5970*/  ISETP.GE.AND P0, PT, R4, 0x4a, PT ;  /* 0x0000004a0400780c */ /* 0x000fda0003f06270 */
[----:B------:R-:W-:Y:S02]  /*5980*/  @P0 LOP3.LUT R200, R200, 0x4000, RZ, 0xfc, !PT ;  /* 0x00004000c8c80812 */ /* 0x000fe400078efcff */
[----:B------:R-:W-:-:S04]  /*5990*/  ISETP.GT.AND P0, PT, R0, 0x49, !P0 ;  /* 0x000000490000780c */ /* 0x000fc80004704270 */
[----:B------:R-:W-:-:S04]  /*59a0*/  ISETP.LT.OR P0, PT, R2, 0x4a, P0 ;  /* 0x0000004a0200780c */ /* 0x000fc80000701670 */
[----:B------:R-:W-:Y:S01]  /*59b0*/  FSEL R164, R16, -INF , !P0 ;  /* 0xff80000010a47808 */ /* 0x000fe20004000000 */
[----:B------:R-:W-:Y:S06]  /*59c0*/  BRA.DIV ~URZ, `(.L_x_637) ;  /* 0x000183b27f007947 */ /* 0x000fec000b800000 */
[----:B------:R2:W3:Y:S02]  /*59d0*/  SHFL.IDX PT, R3, R5, 0x1, 0x1c1f ;  /* 0x003c1f0005037f89 */ /* 0x0004e400000e0000 */
.L_x_824:
[----:B------:R-:W-:Y:S01]  /*59e0*/  IMAD.MOV.U32 R0, RZ, RZ, c[0x0][0x32c] ;  /* 0x0000cb00ff007624 */ /* 0x000fe200078e00ff */
[----:B---3--:R-:W-:-:S04]  /*59f0*/  IADD3 R2, R6, R3, RZ ;  /* 0x0000000306027210 */ /* 0x008fc80007ffe0ff */
        /* <DEDUP_REMOVED lines=15> */
.L_x_640:
[----:B------:R-:W-:-:S04]  /*5af0*/  MOV R4, c[0x0][0x32c] ;  /* 0x0000cb0000047a02 */ /* 0x000fc80000000f00 */
[----:B------:R-:W-:-:S13]  /*5b00*/  ISETP.NE.AND P0, PT, R4, 0x1, PT ;  /* 0x000000010400780c */ /* 0x000fda0003f05270 */
[----:B------:R-:W-:-:S05]  /*5b10*/  @P0 IMAD.HI.U32 R4, R3, c[0x0][0x330], RZ ;  /* 0x0000cc0003040a27 */ /* 0x000fca00078e00ff */
[----:B------:R-:W-:Y:S02]  /*5b20*/  @P0 SHF.R.U32.HI R3, RZ, c[0x0][0x334], R4 ;  /* 0x0000cd00ff030a19 */ /* 0x000fe40000011604 */
.L_x_641:
[----:B------:R-:W-:Y:S05]  /*5b30*/  BSYNC B0 ;  /* 0x0000000000007941 */ /* 0x000fea0003800000 */
.L_x_639:
[----:B------:R-:W-:-:S05]  /*5b40*/  IMAD R3, R3, c[0x0][0x32c], R9 ;  /* 0x0000cb0003037a24 */ /* 0x000fca00078e0209 */
[----:B------:R-:W-:Y:S02]  /*5b50*/  IADD3 R4, R3, c[0x0][0x32c], RZ ;  /* 0x0000cb0003047a10 */ /* 0x000fe40007ffe0ff */
[----:B------:R-:W-:Y:S02]  /*5b60*/  IMNMX R0, R0, R3, !PT ;  /* 0x0000000300007217 */ /* 0x000fe40007800200 */
[----:B------:R-:W-:Y:S02]  /*5b70*/  IMNMX R2, R2, R4, PT ;  /* 0x0000000402027217 */ /* 0x000fe40003800200 */
.L_x_638:
[----:B------:R-:W-:-:S04]  /*5b80*/  LOP3.LUT P0, RZ, R200, 0x1000, RZ, 0xc0, !PT ;  /* 0x00001000c8ff7812 */ /* 0x000fc8000780c0ff */
[----:B------:R-:W-:-:S04]  /*5b90*/  ISETP.GT.AND P0, PT, R0, 0x1, !P0 ;  /* 0x000000010000780c */ /* 0x000fc80004704270 */
[----:B------:R-:W-:-:S04]  /*5ba0*/  ISETP.LT.OR P0, PT, R2, 0x2, P0 ;  /* 0x000000020200780c */ /* 0x000fc80000701670 */
[----:B------:R-:W-:Y:S02]  /*5bb0*/  FSEL R14, R136, -INF , !P0 ;  /* 0xff800000880e7808 */ /* 0x000fe40004000000 */
        /* <DEDUP_REMOVED lines=60> */
[----:B------:R-:W-:-:S04]  /*5f80*/  LOP3.LUT P0, RZ, R200, 0x2000, RZ, 0xc0, !PT ;  /* 0x00002000c8ff7812 */ /* 0x000fc8000780c0ff */
[----:B------:R-:W-:-:S04]  /*5f90*/  ISETP.GT.AND P0, PT, R0, 0x48, !P0 ;  /* 0x000000480000780c */ /* 0x000fc80004704270 */
[----:B------:R-:W-:-:S04]  /*5fa0*/  ISETP.LT.OR P0, PT, R2, 0x49, P0 ;  /* 0x000000490200780c */ /* 0x000fc80000701670 */
[----:B------:R-:W-:Y:S02]  /*5fb0*/  FSEL R161, R23, -INF , !P0 ;  /* 0xff80000017a17808 */ /* 0x000fe40004000000 */
[----:B------:R-:W-:-:S04]  /*5fc0*/  ISETP.GT.AND P0, PT, R0, RZ, !P1 ;  /* 0x000000ff0000720c */ /* 0x000fc80004f04270 */
[----:B------:R-:W-:-:S04]  /*5fd0*/  ISETP.LT.OR P0, PT, R2, 0x1, P0 ;  /* 0x000000010200780c */ /* 0x000fc80000701670 */
[----:B------:R-:W-:Y:S02]  /*5fe0*/  FSEL R12, R149, -INF , !P0 ;  /* 0xff800000950c7808 */ /* 0x000fe40004000000 */
[----:B------:R-:W-:-:S04]  /*5ff0*/  LOP3.LUT P0, RZ, R200, 0x4000, RZ, 0xc0, !PT ;  /* 0x00004000c8ff7812 */ /* 0x000fc8000780c0ff */
[----:B------:R-:W-:-:S04]  /*6000*/  ISETP.GT.AND P0, PT, R0, 0x49, !P0 ;  /* 0x000000490000780c */ /* 0x000fc80004704270 */
[----:B------:R-:W-:-:S04]  /*6010*/  ISETP.LT.OR P0, PT, R2, 0x4a, P0 ;  /* 0x0000004a0200780c */ /* 0x000fc80000701670 */
[----:B------:R-:W-:Y:S01]  /*6020*/  FSEL R160, R20, -INF , !P0 ;  /* 0xff80000014a07808 */ /* 0x000fe20004000000 */
[----:B------:R-:W-:Y:S06]  /*6030*/  BRA.DIV ~URZ, `(.L_x_642) ;  /* 0x00017db27f007947 */ /* 0x000fec000b800000 */
[----:B------:R3:W4:Y:S02]  /*6040*/  SHFL.IDX PT, R3, R5, 0x2, 0x1c1f ;  /* 0x005c1f0005037f89 */ /* 0x00072400000e0000 */
.L_x_825:
[----:B------:R-:W-:Y:S01]  /*6050*/  IMAD.MOV.U32 R0, RZ, RZ, c[0x0][0x32c] ;  /* 0x0000cb00ff007624 */ /* 0x000fe200078e00ff */
[----:B----4-:R-:W-:-:S04]  /*6060*/  IADD3 R2, R6, R3, RZ ;  /* 0x0000000306027210 */ /* 0x010fc80007ffe0ff */
        /* <DEDUP_REMOVED lines=15> */
.L_x_645:
[----:B------:R-:W-:-:S04]  /*6160*/  MOV R4, c[0x0][0x32c] ;  /* 0x0000cb0000047a02 */ /* 0x000fc80000000f00 */
[----:B------:R-:W-:-:S13]  /*6170*/  ISETP.NE.AND P0, PT, R4, 0x1, PT ;  /* 0x000000010400780c */ /* 0x000fda0003f05270 */
[----:B------:R-:W-:-:S05]  /*6180*/  @P0 IMAD.HI.U32 R4, R3, c[0x0][0x330], RZ ;  /* 0x0000cc0003040a27 */ /* 0x000fca00078e00ff */
[----:B------:R-:W-:Y:S02]  /*6190*/  @P0 SHF.R.U32.HI R3, RZ, c[0x0][0x334], R4 ;  /* 0x0000cd00ff030a19 */ /* 0x000fe40000011604 */
.L_x_646:
[----:B------:R-:W-:Y:S05]  /*61a0*/  BSYNC B0 ;  /* 0x0000000000007941 */ /* 0x000fea0003800000 */
.L_x_644:
[----:B------:R-:W-:-:S05]  /*61b0*/  IMAD R3, R3, c[0x0][0x32c], R9 ;  /* 0x0000cb0003037a24 */ /* 0x000fca00078e0209 */
[----:B------:R-:W-:Y:S02]  /*61c0*/  IADD3 R4, R3, c[0x0][0x32c], RZ ;  /* 0x0000cb0003047a10 */ /* 0x000fe40007ffe0ff */
[----:B------:R-:W-:Y:S02]  /*61d0*/  IMNMX R0, R0, R3, !PT ;  /* 0x0000000300007217 */ /* 0x000fe40007800200 */
[----:B------:R-:W-:Y:S02]  /*61e0*/  IMNMX R2, R2, R4, PT ;  /* 0x0000000402027217 */ /* 0x000fe40003800200 */
.L_x_643:
        /* <DEDUP_REMOVED lines=76> */
[----:B------:R4:W1:Y:S02]  /*66b0*/  SHFL.IDX PT, R3, R5, 0x3, 0x1c1f ;  /* 0x007c1f0005037f89 */ /* 0x00086400000e0000 */
.L_x_826:
[----:B------:R-:W-:Y:S01]  /*66c0*/  IMAD.MOV.U32 R0, RZ, RZ, c[0x0][0x32c] ;  /* 0x0000cb00ff007624 */ /* 0x000fe200078e00ff */
[----:B-1----:R-:W-:-:S04]  /*66d0*/  IADD3 R2, R6, R3, RZ ;  /* 0x0000000306027210 */ /* 0x002fc80007ffe0ff */
        /* <DEDUP_REMOVED lines=15> */
.L_x_650:
[----:B------:R-:W-:-:S04]  /*67d0*/  MOV R4, c[0x0][0x32c] ;  /* 0x0000cb0000047a02 */ /* 0x000fc80000000f00 */
[----:B------:R-:W-:-:S13]  /*67e0*/  ISETP.NE.AND P0, PT, R4, 0x1, PT ;  /* 0x000000010400780c */ /* 0x000fda0003f05270 */
[----:B------:R-:W-:-:S05]  /*67f0*/  @P0 IMAD.HI.U32 R4, R3, c[0x0][0x330], RZ ;  /* 0x0000cc0003040a27 */ /* 0x000fca00078e00ff */
[----:B------:R-:W-:Y:S02]  /*6800*/  @P0 SHF.R.U32.HI R3, RZ, c[0x0][0x334], R4 ;  /* 0x0000cd00ff030a19 */ /* 0x000fe40000011604 */
.L_x_651:
[----:B------:R-:W-:Y:S05]  /*6810*/  BSYNC B0 ;  /* 0x0000000000007941 */ /* 0x000fea0003800000 */
.L_x_649:
[----:B------:R-:W-:-:S05]  /*6820*/  IMAD R3, R3, c[0x0][0x32c], R9 ;  /* 0x0000cb0003037a24 */ /* 0x000fca00078e0209 */
[----:B------:R-:W-:Y:S02]  /*6830*/  IADD3 R4, R3, c[0x0][0x32c], RZ ;  /* 0x0000cb0003047a10 */ /* 0x000fe40007ffe0ff */
[----:B------:R-:W-:Y:S02]  /*6840*/  IMNMX R0, R0, R3, !PT ;  /* 0x0000000300007217 */ /* 0x000fe40007800200 */
[----:B------:R-:W-:Y:S02]  /*6850*/  IMNMX R2, R2, R4, PT ;  /* 0x0000000402027217 */ /* 0x000fe40003800200 */
.L_x_648:
[----:B------:R-:W-:Y:S02]  /*6860*/  LOP3.LUT P0, RZ, R200, 0x1000, RZ, 0xc0, !PT ;  /* 0x00001000c8ff7812 */ /* 0x000fe4000780c0ff */
[----:B------:R-:W-:Y:S02]  /*6870*/  FMNMX.FTZ R3, R34, R35, !PT ;  /* 0x0000002322037209 */ /* 0x000fe40007810000 */
        /* <DEDUP_REMOVED lines=51> */
[----:B------:R-:W-:Y:S02]  /*6bb0*/  ISETP.GT.AND P0, PT, R0, 0x38, !P6 ;  /* 0x000000380000780c */ /* 0x000fe40007704270 */
[----:B------:R-:W-:Y:S02]  /*6bc0*/  LOP3.LUT P6, RZ, R200, 0x4000, RZ, 0xc0, !PT ;  /* 0x00004000c8ff7812 */ /* 0x000fe400078cc0ff */
[----:B------:R-:W-:-:S04]  /*6bd0*/  ISETP.LT.OR P0, PT, R2, 0x39, P0 ;  /* 0x000000390200780c */ /* 0x000fc80000701670 */
[----:B------:R-:W-:Y:S02]  /*6be0*/  FSEL R141, R54, -INF , !P0 ;  /* 0xff800000368d7808 */ /* 0x000fe40004000000 */
[----:B------:R-:W-:Y:S02]  /*6bf0*/  ISETP.GT.AND P0, PT, R0, 0x39, !P5 ;  /* 0x000000390000780c */ /* 0x000fe40006f04270 */
[----:B------:R-:W-:Y:S02]  /*6c00*/  LOP3.LUT P5, RZ, R200, 0x2000, RZ, 0xc0, !PT ;  /* 0x00002000c8ff7812 */ /* 0x000fe400078ac0ff */
        /* <DEDUP_REMOVED lines=8> */
[C---:B------:R-:W-:Y:S02]  /*6c90*/  ISETP.GT.AND P0, PT, R0.reuse, RZ, !P1 ;  /* 0x000000ff0000720c */ /* 0x040fe40004f04270 */
[----:B------:R-:W-:Y:S02]  /*6ca0*/  ISETP.GT.AND P1, PT, R0, 0x48, !P5 ;  /* 0x000000480000780c */ /* 0x000fe40006f24270 */
[C---:B------:R-:W-:Y:S02]  /*6cb0*/  ISETP.LT.OR P0, PT, R2.reuse, 0x1, P0 ;  /* 0x000000010200780c */ /* 0x040fe40000701670 */
[----:B------:R-:W-:Y:S02]  /*6cc0*/  ISETP.LT.OR P1, PT, R2, 0x49, P1 ;  /* 0x000000490200780c */ /* 0x000fe40000f21670 */
[----:B------:R-:W-:-:S02]  /*6cd0*/  FSEL R10, R168, -INF , !P0 ;  /* 0xff800000a80a7808 */ /* 0x000fc40004000000 */
[----:B------:R-:W-:Y:S02]  /*6ce0*/  ISETP.GT.AND P0, PT, R0, 0x49, !P6 ;  /* 0x000000490000780c */ /* 0x000fe40007704270 */
[----:B------:R-:W-:Y:S02]  /*6cf0*/  FMNMX.FTZ R0, R12, R14, !PT ;  /* 0x0000000e0c007209 */ /* 0x000fe40007810000 */
[----:B------:R-:W-:Y:S02]  /*6d00*/  ISETP.LT.OR P0, PT, R2, 0x4a, P0 ;  /* 0x0000004a0200780c */ /* 0x000fe40000701670 */
[----:B------:R-:W-:Y:S02]  /*6d10*/  FMNMX.FTZ R2, R13, R15, !PT ;  /* 0x0000000f0d027209 */ /* 0x000fe40007810000 */
[----:B------:R-:W-:Y:S02]  /*6d20*/  FMNMX.FTZ R4, R16, R0, !PT ;  /* 0x0000000010047209 */ /* 0x000fe40007810000 */
[----:B------:R-:W-:-:S02]  /*6d30*/  FMNMX.FTZ R0, R10, R11, !PT ;  /* 0x0000000b0a007209 */ /* 0x000fc40007810000 */
[----:B--234-:R-:W-:Y:S02]  /*6d40*/  FMNMX.FTZ R5, R18, R2, !PT ;  /* 0x0000000212057209 */ /* 0x01cfe40007810000 */
        /* <DEDUP_REMOVED lines=60> */
[----:B------:R-:W-:Y:S02]  /*7110*/  FSEL R157, R28, -INF , !P1 ;  /* 0xff8000001c9d7808 */ /* 0x000fe40004800000 */
[----:B------:R-:W-:Y:S02]  /*7120*/  FMNMX.FTZ R4, R166, R4, !PT ;  /* 0x00000004a6047209 */ /* 0x000fe40007810000 */
[----:B------:R-:W-:Y:S02]  /*7130*/  FMNMX.FTZ R0, R158, R0, !PT ;  /* 0x000000009e007209 */ /* 0x000fe40007810000 */
[----:B------:R-:W-:Y:S02]  /*7140*/  FMNMX.FTZ R5, R161, R3, !PT ;  /* 0x00000003a1057209 */ /* 0x000fe40007810000 */
[----:B------:R-:W-:-:S02]  /*7150*/  FMNMX.FTZ R3, R153, R2, !PT ;  /* 0x0000000299037209 */ /* 0x000fc40007810000 */
[----:B------:R-:W-:Y:S02]  /*7160*/  FSEL R156, R27, -INF , !P0 ;  /* 0xff8000001b9c7808 */ /* 0x000fe40004000000 */
[----:B------:R-:W-:Y:S02]  /*7170*/  FMNMX.FTZ R4, R165, R4, !PT ;  /* 0x00000004a5047209 */ /* 0x000fe40007810000 */
[----:B------:R-:W-:Y:S02]  /*7180*/  FMNMX.FTZ R2, R157, R0, !PT ;  /* 0x000000009d027209 */ /* 0x000fe40007810000 */
[----:B------:R-:W-:Y:S02]  /*7190*/  FMNMX.FTZ R0, R164, R4, !PT ;  /* 0x00000004a4007209 */ /* 0x000fe40007810000 */
[----:B------:R-:W-:Y:S02]  /*71a0*/  FMNMX.FTZ R5, R160, R5, !PT ;  /* 0x00000005a0057209 */ /* 0x000fe40007810000 */
[----:B------:R-:W-:-:S02]  /*71b0*/  FMNMX.FTZ R6, R152, R3, !PT ;  /* 0x0000000398067209 */ /* 0x000fc40007810000 */
[----:B------:R-:W-:Y:S01]  /*71c0*/  FMNMX.FTZ R7, R156, R2, !PT ;  /* 0x000000029c077209 */ /* 0x000fe20007810000 */
[----:B------:R-:W-:Y:S05]  /*71d0*/  BRA.DIV ~URZ, `(.L_x_652) ;  /* 0x00016cf27f007947 */ /* 0x000fea000b800000 */
[----:B------:R1:W2:Y:S02]  /*71e0*/  SHFL.BFLY PT, R2, R0, 0x2, 0x1f ;  /* 0x0c401f0000027f89 */ /* 0x0002a400000e0000 */
.L_x_827:
[----:B--2---:R-:W-:Y:S01]  /*71f0*/  FMNMX.FTZ R4, R0, R2, !PT ;  /* 0x0000000200047209 */ /* 0x004fe20007810000 */
[----:B------:R-:W-:Y:S05]  /*7200*/  BRA.DIV ~URZ, `(.L_x_653) ;  /* 0x00016d227f007947 */ /* 0x000fea000b800000 */
[----:B-1----:R-:W1:Y:S04]  /*7210*/  SHFL.BFLY PT, R0, R5, 0x2, 0x1f ;  /* 0x0c401f0005007f89 */ /* 0x002e6800000e0000 */
        /* <DEDUP_REMOVED lines=12> */
.L_x_828:
[C---:B------:R-:W-:Y:S01]  /*72e0*/  FMUL.FTZ R0, R72.reuse, c[0x0][0x2d0] ;  /* 0x0000b40048007a20 */ /* 0x040fe20000410000 */
[----:B------:R-:W-:Y:S01]  /*72f0*/  FSETP.NEU.FTZ.AND P0, PT, R72, -INF , PT ;  /* 0xff8000004800780b */ /* 0x000fe20003f1d000 */
[----:B------:R-:W-:Y:S01]  /*7300*/  FMUL.FTZ R3, R71, c[0x0][0x2d0] ;  /* 0x0000b40047037a20 */ /* 0x000fe20000410000 */
[----:B----4-:R-:W-:Y:S01]  /*7310*/  FMNMX.FTZ R69, R9, R7, !PT ;  /* 0x0000000709457209 */ /* 0x010fe20007810000 */
[----:B------:R-:W-:Y:S01]  /*7320*/  FMUL.FTZ R2, R70, c[0x0][0x2d0] ;  /* 0x0000b40046027a20 */ /* 0x000fe20000410000 */
[----:B------:R-:W-:Y:S01]  /*7330*/  FSEL R4, R0, RZ, P0 ;  /* 0x000000ff00047208 */ /* 0x000fe20000000000 */
[----:B------:R-:W-:Y:S01]  /*7340*/  WARPSYNC 0xffffffff ;  /* 0xffffffff00007948 */ /* 0x000fe20003800000 */
[----:B------:R-:W-:Y:S01]  /*7350*/  FSETP.NEU.FTZ.AND P0, PT, R71, -INF , PT ;  /* 0xff8000004700780b */ /* 0x000fe20003f1d000 */
[----:B------:R-:W-:Y:S02]  /*7360*/  LDSM.16.MT88.4 R28, [R185] ;  /* 0x00000000b91c783b */ /* 0x000fe40000004200 */
[----:B------:R-:W-:Y:S01]  /*7370*/  FFMA.FTZ R0, R13, c[0x0][0x2d0], -R4 ;  /* 0x0000b4000d007a23 */ /* 0x000fe20000010804 */
[----:B------:R-:W-:-:S02]  /*7380*/  FSEL R3, R3, RZ, P0 ;  /* 0x000000ff03037208 */ /* 0x000fc40000000000 */
[----:B------:R-:W-:Y:S01]  /*7390*/  FSETP.NEU.FTZ.AND P0, PT, R70, -INF , PT ;  /* 0xff8000004600780b */ /* 0x000fe20003f1d000 */
[----:B------:R1:W-:Y:S03]  /*73a0*/  MUFU.EX2 R227, R0 ;  /* 0x0000000000e37308 */ /* 0x0003e60000000800 */
[----:B------:R-:W-:Y:S02]  /*73b0*/  FSEL R2, R2, RZ, P0 ;  /* 0x000000ff02027208 */ /* 0x000fe40000000000 */
[----:B------:R-:W-:-:S03]  /*73c0*/  FSETP.NEU.FTZ.AND P0, PT, R69, -INF , PT ;  /* 0xff8000004500780b */ /* 0x000fc60003f1d000 */
[----:B------:R-:W-:-:S04]  /*73d0*/  FFMA.FTZ R5, R36, c[0x0][0x2d0], -R2 ;  /* 0x0000b40024057a23 */ /* 0x000fc80000010802 */
[----:B------:R2:W-:Y:S01]  /*73e0*/  MUFU.EX2 R221, R5 ;  /* 0x0000000500dd7308 */ /* 0x0005e20000000800 */
[----:B-1----:R-:W-:-:S07]  /*73f0*/  FFMA.FTZ R0, R15, c[0x0][0x2d0], -R4 ;  /* 0x0000b4000f007a23 */ /* 0x002fce0000010804 */
[----:B------:R1:W4:Y:S01]  /*7400*/  MUFU.EX2 R226, R0 ;  /* 0x0000000000e27308 */ /* 0x0003220000000800 */
[----:B--2---:R-:W-:-:S07]  /*7410*/  FFMA.FTZ R5, R37, c[0x0][0x2d0], -R2 ;  /* 0x0000b40025057a23 */ /* 0x004fce0000010802 */
[----:B------:R-:W-:Y:S01]  /*7420*/  MUFU.EX2 R234, R5 ;  /* 0x0000000500ea7308 */ /* 0x000fe20000000800 */
[----:B-1----:R-:W-:-:S07]  /*7430*/  FFMA.FTZ R0, R18, c[0x0][0x2d0], -R4 ;  /* 0x0000b40012007a23 */ /* 0x002fce0000010804 */
[----:B------:R1:W-:Y:S02]  /*7440*/  MUFU.EX2 R229, R0 ;  /* 0x0000000000e57308 */ /* 0x0003e40000000800 */
[----:B-1----:R-:W-:-:S06]  /*7450*/  FFMA.FTZ R0, R19, c[0x0][0x2d0], -R4 ;  /* 0x0000b40013007a23 */ /* 0x002fcc0000010804 */
[----:B------:R1:W2:Y:S02]  /*7460*/  MUFU.EX2 R242, R0 ;  /* 0x0000000000f27308 */ /* 0x0002a40000000800 */
[----:B-1----:R-:W-:-:S06]  /*7470*/  FFMA.FTZ R0, R21, c[0x0][0x2d0], -R4 ;  /* 0x0000b40015007a23 */ /* 0x002fcc0000010804 */
[----:B------:R1:W-:Y:S02]  /*7480*/  MUFU.EX2 R245, R0 ;  /* 0x0000000000f57308 */ /* 0x0003e40000000800 */
[--C-:B-1----:R-:W-:Y:S02]  /*7490*/  FFMA.FTZ R0, R22, c[0x0][0x2d0], -R4.reuse ;  /* 0x0000b40016007a23 */ /* 0x102fe40000010804 */
[----:B------:R-:W1:Y:S04]  /*74a0*/  LDSM.16.MT88.4 R20, [R186] ;  /* 0x00000000ba14783b */ /* 0x000e680000004200 */
[----:B------:R5:W-:Y:S02]  /*74b0*/  MUFU.EX2 R250, R0 ;  /* 0x0000000000fa7308 */ /* 0x000be40000000800 */
[----:B-----5:R-:W-:-:S02]  /*74c0*/  FFMA.FTZ R0, R24, c[0x0][0x2d0], -R4 ;  /* 0x0000b40018007a23 */ /* 0x020fc40000010804 */
[----:B------:R-:W-:Y:S04]  /*74d0*/  LDSM.16.MT88.4 R24, [R189] ;  /* 0x00000000bd18783b */ /* 0x000fe80000004200 */
[----:B------:R5:W-:Y:S02]  /*74e0*/  MUFU.EX2 R251, R0 ;  /* 0x0000000000fb7308 */ /* 0x000be40000000800 */
[----:B-----5:R-:W-:Y:S01]  /*74f0*/  FFMA.FTZ R0, R12, c[0x0][0x2d0], -R3 ;  /* 0x0000b4000c007a23 */ /* 0x020fe20000010803 */
[----:B----4-:R-:W-:-:S05]  /*7500*/  F2FP.PACK_AB R12, R226, R227 ;  /* 0x000000e3e20c723e */ /* 0x010fca00000000ff */
[----:B------:R4:W-:Y:S02]  /*7510*/  MUFU.EX2 R224, R0 ;  /* 0x0000000000e07308 */ /* 0x0009e40000000800 */
[----:B----4-:R-:W-:Y:S01]  /*7520*/  FFMA.FTZ R0, R14, c[0x0][0x2d0], -R3 ;  /* 0x0000b4000e007a23 */ /* 0x010fe20000010803 */
[----:B--2---:R-:W-:-:S05]  /*7530*/  F2FP.PACK_AB R14, R242, R229 ;  /* 0x000000e5f20e723e */ /* 0x004fca00000000ff */
[----:B------:R2:W4:Y:S02]  /*7540*/  MUFU.EX2 R222, R0 ;  /* 0x0000000000de7308 */ /* 0x0005240000000800 */
[----:B--2---:R-:W-:Y:S01]  /*7550*/  FFMA.FTZ R0, R16, c[0x0][0x2d0], -R3 ;  /* 0x0000b40010007a23 */ /* 0x004fe20000010803 */
[----:B----4-:R-:W-:-:S05]  /*7560*/  F2FP.PACK_AB R13, R222, R224 ;  /* 0x000000e0de0d723e */ /* 0x010fca00000000ff */
[----:B------:R2:W-:Y:S02]  /*7570*/  MUFU.EX2 R225, R0 ;  /* 0x0000000000e17308 */ /* 0x0005e40000000800 */
[----:B--2---:R-:W-:Y:S02]  /*7580*/  FFMA.FTZ R0, R17, c[0x0][0x2d0], -R3 ;  /* 0x0000b40011007a23 */ /* 0x004fe40000010803 */
[----:B------:R-:W2:Y:S04]  /*7590*/  LDSM.16.MT88.4 R16, [R188] ;  /* 0x00000000bc10783b */ /* 0x000ea80000004200 */
[----:B------:R4:W5:Y:S02]  /*75a0*/  MUFU.EX2 R238, R0 ;  /* 0x0000000000ee7308 */ /* 0x0009640000000800 */
[----:B----4-:R-:W-:Y:S01]  /*75b0*/  FFMA.FTZ R0, R34, c[0x0][0x2d0], -R2 ;  /* 0x0000b40022007a23 */ /* 0x010fe20000010802 */
[----:B-----5:R-:W-:-:S05]  /*75c0*/  F2FP.PACK_AB R15, R238, R225 ;  /* 0x000000e1ee0f723e */ /* 0x020fca00000000ff */
[----:B------:R4:W-:Y:S02]  /*75d0*/  MUFU.EX2 R219, R0 ;  /* 0x0000000000db7308 */ /* 0x0009e40000000800 */
[C---:B-1----:R-:W-:Y:S08]  /*75e0*/  HMMA.16816.F32 R100, R12.reuse, R20, RZ ;  /* 0x000000140c64723c */ /* 0x042ff000000018ff */
[----:B------:R-:W-:Y:S01]  /*75f0*/  HMMA.16816.F32 R88, R12, R22, RZ ;  /* 0x000000160c58723c */ /* 0x000fe200000018ff */
[----:B----4-:R-:W-:-:S04]  /*7600*/  FFMA.FTZ R0, R35, c[0x0][0x2d0], -R2 ;  /* 0x0000b40023007a23 */ /* 0x010fc80000010802 */
[----:B------:R1:W4:Y:S03]  /*7610*/  MUFU.EX2 R218, R0 ;  /* 0x0000000000da7308 */ /* 0x0003260000000800 */
[C---:B--2---:R-:W-:Y:S08]  /*7620*/  HMMA.16816.F32 R92, R12.reuse, R16, RZ ;  /* 0x000000100c5c723c */ /* 0x044ff000000018ff */
[----:B------:R-:W-:Y:S01]  /*7630*/  HMMA.16816.F32 R64, R12, R18, RZ ;  /* 0x000000120c40723c */ /* 0x000fe200000018ff */
[----:B-1----:R-:W-:Y:S01]  /*7640*/  FMUL.FTZ R0, R69, c[0x0][0x2d0] ;  /* 0x0000b40045007a20 */ /* 0x002fe20000410000 */
[----:B----4-:R-:W-:-:S06]  /*7650*/  F2FP.PACK_AB R8, R218, R219 ;  /* 0x000000dbda08723e */ /* 0x010fcc00000000ff */
[----:B------:R-:W-:Y:S01]  /*7660*/  HMMA.16816.F32 R76, R12, R28, RZ ;  /* 0x0000001c0c4c723c */ /* 0x000fe200000018ff */
[----:B------:R-:W-:-:S05]  /*7670*/  FSEL R0, R0, RZ, P0 ;  /* 0x000000ff00007208 */ /* 0x000fca0000000000 */
[--C-:B------:R-:W-:Y:S01]  /*7680*/  FFMA.FTZ R5, R10, c[0x0][0x2d0], -R0.reuse ;  /* 0x0000b4000a057a23 */ /* 0x100fe20000010800 */
[----:B------:R-:W-:Y:S01]  /*7690*/  F2FP.PACK_AB R10, R234, R221 ;  /* 0x000000ddea0a723e */ /* 0x000fe200000000ff */
[--C-:B------:R-:W-:Y:S01]  /*76a0*/  FFMA.FTZ R6, R74, c[0x0][0x2d0], -R0.reuse ;  /* 0x0000b4004a067a23 */ /* 0x100fe20000010800 */
[C---:B------:R-:W-:Y:S01]  /*76b0*/  HMMA.16816.F32 R84, R12.reuse, R30, RZ ;  /* 0x0000001e0c54723c */ /* 0x040fe200000018ff */
[----:B------:R1:W-:Y:S07]  /*76c0*/  MUFU.EX2 R223, R5 ;  /* 0x0000000500df7308 */ /* 0x0003ee0000000800 */
[C---:B------:R-:W-:Y:S01]  /*76d0*/  HMMA.16816.F32 R80, R12.reuse, R24, RZ ;  /* 0x000000180c50723c */ /* 0x040fe200000018ff */
[----:B------:R2:W-:Y:S07]  /*76e0*/  MUFU.EX2 R236, R6 ;  /* 0x0000000600ec7308 */ /* 0x0005ee0000000800 */
[----:B------:R-:W-:Y:S01]  /*76f0*/  HMMA.16816.F32 R96, R12, R26, RZ ;  /* 0x0000001a0c60723c */ /* 0x000fe200000018ff */
[----:B-1----:R-:W-:-:S04]  /*7700*/  FFMA.FTZ R5, R11, c[0x0][0x2d0], -R0 ;  /* 0x0000b4000b057a23 */ /* 0x002fc80000010800 */
[----:B------:R1:W4:Y:S02]  /*7710*/  MUFU.EX2 R220, R5 ;  /* 0x0000000500dc7308 */ /* 0x0003240000000800 */
[----:B------:R-:W-:Y:S01]  /*7720*/  F2FP.PACK_AB R12, R250, R245 ;  /* 0x000000f5fa0c723e */ /* 0x000fe200000000ff */
[----:B--2---:R-:W-:-:S05]  /*7730*/  FFMA.FTZ R6, R127, c[0x0][0x2d0], -R2 ;  /* 0x0000b4007f067a23 */ /* 0x004fca0000010802 */
[----:B------:R2:W-:Y:S01]  /*7740*/  MUFU.EX2 R207, R6 ;  /* 0x0000000600cf7308 */ /* 0x0005e20000000800 */
[----:B-1----:R-:W-:Y:S01]  /*7750*/  FFMA.FTZ R5, R32, c[0x0][0x2d0], -R0 ;  /* 0x0000b40020057a23 */ /* 0x002fe20000010800 */
[----:B----4-:R-:W-:-:S06]  /*7760*/  F2FP.PACK_AB R9, R220, R223 ;  /* 0x000000dfdc09723e */ /* 0x010fcc00000000ff */
[----:B------:R1:W-:Y:S01]  /*7770*/  MUFU.EX2 R233, R5 ;  /* 0x0000000500e97308 */ /* 0x0003e20000000800 */
[----:B--2---:R-:W-:-:S07]  /*7780*/  FFMA.FTZ R6, R136, c[0x0][0x2d0], -R3 ;  /* 0x0000b40088067a23 */ /* 0x004fce0000010803 */
[----:B------:R-:W-:Y:S01]  /*7790*/  MUFU.EX2 R175, R6 ;  /* 0x0000000600af7308 */ /* 0x000fe20000000800 */
[----:B-1----:R-:W-:-:S07]  /*77a0*/  FFMA.FTZ R5, R33, c[0x0][0x2d0], -R0 ;  /* 0x0000b40021057a23 */ /* 0x002fce0000010800 */
[----:B------:R1:W2:Y:S02]  /*77b0*/  MUFU.EX2 R235, R5 ;  /* 0x0000000500eb7308 */ /* 0x0002a40000000800 */
[----:B-1----:R-:W-:Y:S01]  /*77c0*/  FFMA.FTZ R5, R40, c[0x0][0x2d0], -R4 ;  /* 0x0000b40028057a23 */ /* 0x002fe20000010804 */
[----:B--2---:R-:W-:-:S05]  /*77d0*/  F2FP.PACK_AB R11, R235, R233 ;  /* 0x000000e9eb0b723e */ /* 0x004fca00000000ff */
[----:B------:R1:W2:Y:S02]  /*77e0*/  MUFU.EX2 R249, R5 ;  /* 0x0000000500f97308 */ /* 0x0002a40000000800 */
[C---:B------:R-:W-:Y:S08]  /*77f0*/  HMMA.16816.F32 R32, R8.reuse, R18, RZ ;  /* 0x000000120820723c */ /* 0x040ff000000018ff */
[----:B------:R-:W-:Y:S01]  /*7800*/  HMMA.16816.F32 R52, R8, R28, RZ ;  /* 0x0000001c0834723c */ /* 0x000fe200000018ff */
[----:B-1----:R-:W-:Y:S01]  /*7810*/  FFMA.FTZ R5, R38, c[0x0][0x2d0], -R3 ;  /* 0x0000b40026057a23 */ /* 0x002fe20000010803 */
[----:B--2---:R-:W-:-:S03]  /*7820*/  F2FP.PACK_AB R14, R249, R251 ;  /* 0x000000fbf90e723e */ /* 0x004fc600000000ff */
[----:B------:R1:W-:Y:S03]  /*7830*/  MUFU.EX2 R230, R5 ;  /* 0x0000000500e67308 */ /* 0x0003e60000000800 */
[C---:B------:R-:W-:Y:S01]  /*7840*/  HMMA.16816.F32 R60, R8.reuse, R30, RZ ;  /* 0x0000001e083c723c */ /* 0x040fe200000018ff */
[----:B------:R-:W-:Y:S07]  /*7850*/  LDSM.16.MT88.4 R28, [R185+0x800] ;  /* 0x00080000b91c783b */ /* 0x000fee0000004200 */
[----:B------:R-:W-:Y:S01]  /*7860*/  HMMA.16816.F32 R56, R8, R26, RZ ;  /* 0x0000001a0838723c */ /* 0x000fe200000018ff */
[----:B-1----:R-:W-:-:S07]  /*7870*/  FFMA.FTZ R5, R39, c[0x0][0x2d0], -R3 ;  /* 0x0000b40027057a23 */ /* 0x002fce0000010803 */
[----:B------:R-:W-:Y:S01]  /*7880*/  HMMA.16816.F32 R36, R8, R16, RZ ;  /* 0x000000100824723c */ /* 0x000fe200000018ff */
[----:B------:R-:W1:Y:S01]  /*7890*/  LDSM.16.MT88.4 R16, [R188+0x800] ;  /* 0x00080000bc10783b */ /* 0x000e620000004200 */
[----:B------:R2:W4:Y:S02]  /*78a0*/  MUFU.EX2 R244, R5 ;  /* 0x0000000500f47308 */ /* 0x0005240000000800 */
[----:B--2---:R-:W-:Y:S01]  /*78b0*/  FFMA.FTZ R5, R41, c[0x0][0x2d0], -R3 ;  /* 0x0000b40029057a23 */ /* 0x004fe20000010803 */
[----:B----4-:R-:W-:-:S05]  /*78c0*/  F2FP.PACK_AB R13, R244, R230 ;  /* 0x000000e6f40d723e */ /* 0x010fca00000000ff */
[----:B------:R2:W-:Y:S02]  /*78d0*/  MUFU.EX2 R243, R5 ;  /* 0x0000000500f37308 */ /* 0x0005e40000000800 */
[----:B--2---:R-:W-:Y:S02]  /*78e0*/  FFMA.FTZ R5, R42, c[0x0][0x2d0], -R3 ;  /* 0x0000b4002a057a23 */ /* 0x004fe40000010803 */
[----:B------:R-:W-:Y:S01]  /*78f0*/  HMMA.16816.F32 R40, R8, R24, RZ ;  /* 0x000000180828723c */ /* 0x000fe200000018ff */
[----:B------:R-:W2:Y:S03]  /*7900*/  LDSM.16.MT88.4 R24, [R186+0x800] ;  /* 0x00080000ba18783b */ /* 0x000ea60000004200 */
[----:B------:R4:W5:Y:S02]  /*7910*/  MUFU.EX2 R247, R5 ;  /* 0x0000000500f77308 */ /* 0x0009640000000800 */
[----:B----4-:R-:W-:Y:S01]  /*7920*/  FFMA.FTZ R5, R44, c[0x0][0x2d0], -R2 ;  /* 0x0000b4002c057a23 */ /* 0x010fe20000010802 */
[----:B-----5:R-:W-:-:S05]  /*7930*/  F2FP.PACK_AB R15, R247, R243 ;  /* 0x000000f3f70f723e */ /* 0x020fca00000000ff */
[----:B------:R4:W-:Y:S02]  /*7940*/  MUFU.EX2 R228, R5 ;  /* 0x0000000500e47308 */ /* 0x0009e40000000800 */
[C---:B-1----:R-:W-:Y:S08]  /*7950*/  HMMA.16816.F32 R92, R12.reuse, R16, R92 ;  /* 0x000000100c5c723c */ /* 0x042ff0000000185c */
[----:B------:R-:W-:Y:S01]  /*7960*/  HMMA.16816.F32 R64, R12, R18, R64 ;  /* 0x000000120c40723c */ /* 0x000fe20000001840 */
[----:B----4-:R-:W-:-:S04]  /*7970*/  FFMA.FTZ R5, R45, c[0x0][0x2d0], -R2 ;  /* 0x0000b4002d057a23 */ /* 0x010fc80000010802 */
[----:B------:R1:W4:Y:S03]  /*7980*/  MUFU.EX2 R240, R5 ;  /* 0x0000000500f07308 */ /* 0x0003260000000800 */
[----:B------:R-:W-:Y:S08]  /*7990*/  HMMA.16816.F32 R44, R8, R20, RZ ;  /* 0x00000014082c723c */ /* 0x000ff000000018ff */
[----:B------:R-:W-:Y:S01]  /*79a0*/  HMMA.16816.F32 R76, R12, R28, R76 ;  /* 0x0000001c0c4c723c */ /* 0x000fe2000000184c */
[----:B-1----:R-:W-:-:S07]  /*79b0*/  FFMA.FTZ R5, R48, c[0x0][0x2d0], -R2 ;  /* 0x0000b40030057a23 */ /* 0x002fce0000010802 */
[----:B--2---:R-:W-:Y:S01]  /*79c0*/  HMMA.16816.F32 R108, R12, R24, R100 ;  /* 0x000000180c6c723c */ /* 0x004fe20000001864 */
[----:B------:R1:W-:Y:S07]  /*79d0*/  MUFU.EX2 R239, R5 ;  /* 0x0000000500ef7308 */ /* 0x0003ee0000000800 */
[----:B------:R-:W-:Y:S01]  /*79e0*/  HMMA.16816.F32 R48, R8, R22, RZ ;  /* 0x000000160830723c */ /* 0x000fe200000018ff */
[----:B------:R-:W2:Y:S06]  /*79f0*/  LDSM.16.MT88.4 R20, [R189+0x800] ;  /* 0x00080000bd14783b */ /* 0x000eac0000004200 */
[----:B----4-:R-:W-:Y:S01]  /*7a00*/  F2FP.PACK_AB R8, R240, R228 ;  /* 0x000000e4f008723e */ /* 0x010fe200000000ff */
[----:B-1----:R-:W-:-:S04]  /*7a10*/  FFMA.FTZ R5, R104, c[0x0][0x2d0], -R2 ;  /* 0x0000b40068057a23 */ /* 0x002fc80000010802 */
[----:B------:R1:W4:Y:S02]  /*7a20*/  MUFU.EX2 R241, R5 ;  /* 0x0000000500f17308 */ /* 0x0003240000000800 */
[----:B-1----:R-:W-:Y:S01]  /*7a30*/  FFMA.FTZ R5, R68, c[0x0][0x2d0], -R0 ;  /* 0x0000b40044057a23 */ /* 0x002fe20000010800 */
[----:B----4-:R-:W-:-:S05]  /*7a40*/  F2FP.PACK_AB R10, R241, R239 ;  /* 0x000000eff10a723e */ /* 0x010fca00000000ff */
[----:B------:R1:W-:Y:S01]  /*7a50*/  MUFU.EX2 R231, R5 ;  /* 0x0000000500e77308 */ /* 0x0003e20000000800 */
[C---:B--2---:R-:W-:Y:S08]  /*7a60*/  HMMA.16816.F32 R112, R12.reuse, R20, R80 ;  /* 0x000000140c70723c */ /* 0x044ff00000001850 */
[----:B------:R-:W-:Y:S01]  /*7a70*/  HMMA.16816.F32 R96, R12, R22, R96 ;  /* 0x000000160c60723c */ /* 0x000fe20000001860 */
[----:B-1----:R-:W-:-:S04]  /*7a80*/  FFMA.FTZ R5, R73, c[0x0][0x2d0], -R0 ;  /* 0x0000b40049057a23 */ /* 0x002fc80000010800 */
[----:B------:R1:W2:Y:S03]  /*7a90*/  MUFU.EX2 R232, R5 ;  /* 0x0000000500e87308 */ /* 0x0002a60000000800 */
[----:B------:R-:W-:Y:S01]  /*7aa0*/  HMMA.16816.F32 R80, R12, R26, R88 ;  /* 0x0000001a0c50723c */ /* 0x000fe20000001858 */
[----:B-1----:R-:W-:Y:S01]  /*7ab0*/  FFMA.FTZ R5, R75, c[0x0][0x2d0], -R0 ;  /* 0x0000b4004b057a23 */ /* 0x002fe20000010800 */
[----:B--2---:R-:W-:-:S03]  /*7ac0*/  F2FP.PACK_AB R9, R232, R231 ;  /* 0x000000e7e809723e */ /* 0x004fc600000000ff */
[----:B------:R1:W2:Y:S02]  /*7ad0*/  MUFU.EX2 R237, R5 ;  /* 0x0000000500ed7308 */ /* 0x0002a40000000800 */
[----:B-1----:R-:W-:Y:S01]  /*7ae0*/  FFMA.FTZ R5, R132, c[0x0][0x2d0], -R4 ;  /* 0x0000b40084057a23 */ /* 0x002fe20000010804 */
[----:B--2---:R-:W-:-:S05]  /*7af0*/  F2FP.PACK_AB R11, R237, R236 ;  /* 0x000000eced0b723e */ /* 0x004fca00000000ff */
[----:B------:R1:W-:Y:S02]  /*7b00*/  MUFU.EX2 R213, R5 ;  /* 0x0000000500d57308 */ /* 0x0003e40000000800 */
[C---:B------:R-:W-:Y:S08]  /*7b10*/  HMMA.16816.F32 R104, R8.reuse, R16, R36 ;  /* 0x000000100868723c */ /* 0x040ff00000001824 */
[----:B------:R-:W-:Y:S01]  /*7b20*/  HMMA.16816.F32 R32, R8, R18, R32 ;  /* 0x000000120820723c */ /* 0x000fe20000001820 */
[----:B------:R-:W2:Y:S01]  /*7b30*/  LDSM.16.MT88.4 R16, [R185+0x1000] ;  /* 0x00100000b910783b */ /* 0x000ea20000004200 */
[----:B-1----:R-:W-:-:S04]  /*7b40*/  FFMA.FTZ R5, R133, c[0x0][0x2d0], -R4 ;  /* 0x0000b40085057a23 */ /* 0x002fc80000010804 */
[----:B------:R1:W4:Y:S02]  /*7b50*/  MUFU.EX2 R215, R5 ;  /* 0x0000000500d77308 */ /* 0x0003240000000800 */
[C---:B------:R-:W-:Y:S08]  /*7b60*/  HMMA.16816.F32 R116, R8.reuse, R20, R40 ;  /* 0x000000140874723c */ /* 0x040ff00000001828 */
[----:B------:R-:W-:Y:S01]  /*7b70*/  HMMA.16816.F32 R52, R8, R28, R52 ;  /* 0x0000001c0834723c */ /* 0x000fe20000001834 */
[----:B-1----:R-:W-:-:S07]  /*7b80*/  FFMA.FTZ R5, R134, c[0x0][0x2d0], -R4 ;  /* 0x0000b40086057a23 */ /* 0x002fce0000010804 */
[-C--:B------:R-:W-:Y:S01]  /*7b90*/  HMMA.16816.F32 R40, R12, R30.reuse, R84 ;  /* 0x0000001e0c28723c */ /* 0x080fe20000001854 */
[----:B------:R1:W-:Y:S06]  /*7ba0*/  MUFU.EX2 R216, R5 ;  /* 0x0000000500d87308 */ /* 0x0003ec0000000800 */
[----:B----4-:R-:W-:Y:S01]  /*7bb0*/  F2FP.PACK_AB R12, R215, R213 ;  /* 0x000000d5d70c723e */ /* 0x010fe200000000ff */
[C---:B------:R-:W-:Y:S08]  /*7bc0*/  HMMA.16816.F32 R28, R8.reuse, R30, R60 ;  /* 0x0000001e081c723c */ /* 0x040ff0000000183c */
[----:B------:R-:W-:Y:S01]  /*7bd0*/  HMMA.16816.F32 R100, R8, R24, R44 ;  /* 0x000000180864723c */ /* 0x000fe2000000182c */
[----:B-1----:R-:W-:-:S04]  /*7be0*/  FFMA.FTZ R5, R135, c[0x0][0x2d0], -R4 ;  /* 0x0000b40087057a23 */ /* 0x002fc80000010804 */
[----:B------:R1:W4:Y:S03]  /*7bf0*/  MUFU.EX2 R217, R5 ;  /* 0x0000000500d97308 */ /* 0x0003260000000800 */
[C---:B------:R-:W-:Y:S01]  /*7c00*/  HMMA.16816.F32 R60, R8.reuse, R22, R56 ;  /* 0x00000016083c723c */ /* 0x040fe20000001838 */
[----:B------:R-:W5:Y:S07]  /*7c10*/  LDSM.16.MT88.4 R20, [R186+0x1000] ;  /* 0x00100000ba14783b */ /* 0x000f6e0000004200 */
[----:B------:R-:W-:Y:S01]  /*7c20*/  HMMA.16816.F32 R36, R8, R26, R48 ;  /* 0x0000001a0824723c */ /* 0x000fe20000001830 */
[----:B------:R-:W3:Y:S01]  /*7c30*/  LDSM.16.MT88.4 R24, [R189+0x1000] ;  /* 0x00100000bd18783b */ /* 0x000ee20000004200 */
[----:B-1----:R-:W-:Y:S01]  /*7c40*/  FFMA.FTZ R5, R128, c[0x0][0x2d0], -R3 ;  /* 0x0000b40080057a23 */ /* 0x002fe20000010803 */
[----:B----4-:R-:W-:-:S03]  /*7c50*/  F2FP.PACK_AB R14, R217, R216 ;  /* 0x000000d8d90e723e */ /* 0x010fc600000000ff */
[----:B------:R1:W-:Y:S02]  /*7c60*/  MUFU.EX2 R208, R5 ;  /* 0x0000000500d07308 */ /* 0x0003e40000000800 */
[----:B-1----:R-:W-:-:S06]  /*7c70*/  FFMA.FTZ R5, R129, c[0x0][0x2d0], -R3 ;  /* 0x0000b40081057a23 */ /* 0x002fcc0000010803 */
[----:B------:R1:W4:Y:S02]  /*7c80*/  MUFU.EX2 R209, R5 ;  /* 0x0000000500d17308 */ /* 0x0003240000000800 */
[----:B-1----:R-:W-:Y:S01]  /*7c90*/  FFMA.FTZ R5, R130, c[0x0][0x2d0], -R3 ;  /* 0x0000b40082057a23 */ /* 0x002fe20000010803 */
[----:B----4-:R-:W-:-:S05]  /*7ca0*/  F2FP.PACK_AB R13, R209, R208 ;  /* 0x000000d0d10d723e */ /* 0x010fca00000000ff */
[----:B------:R1:W-:Y:S02]  /*7cb0*/  MUFU.EX2 R210, R5 ;  /* 0x0000000500d27308 */ /* 0x0003e40000000800 */
[----:B-1----:R-:W-:-:S06]  /*7cc0*/  FFMA.FTZ R5, R131, c[0x0][0x2d0], -R3 ;  /* 0x0000b40083057a23 */ /* 0x002fcc0000010803 */
[----:B------:R1:W4:Y:S02]  /*7cd0*/  MUFU.EX2 R211, R5 ;  /* 0x0000000500d37308 */ /* 0x0003240000000800 */
[----:B-1----:R-:W-:Y:S01]  /*7ce0*/  FFMA.FTZ R5, R124, c[0x0][0x2d0], -R2 ;  /* 0x0000b4007c057a23 */ /* 0x002fe20000010802 */
[----:B----4-:R-:W-:-:S05]  /*7cf0*/  F2FP.PACK_AB R15, R211, R210 ;  /* 0x000000d2d30f723e */ /* 0x010fca00000000ff */
[----:B------:R1:W-:Y:S02]  /*7d00*/  MUFU.EX2 R204, R5 ;  /* 0x0000000500cc7308 */ /* 0x0003e40000000800 */
[C---:B--2---:R-:W-:Y:S08]  /*7d10*/  HMMA.16816.F32 R88, R12.reuse, R16, R76 ;  /* 0x000000100c58723c */ /* 0x044ff0000000184c */
[----:B------:R-:W-:Y:S01]  /*7d20*/  HMMA.16816.F32 R76, R12, R18, R40 ;  /* 0x000000120c4c723c */ /* 0x000fe20000001828 */
[----:B-1----:R-:W-:-:S04]  /*7d30*/  FFMA.FTZ R5, R125, c[0x0][0x2d0], -R2 ;  /* 0x0000b4007d057a23 */ /* 0x002fc80000010802 */
[----:B------:R1:W2:Y:S03]  /*7d40*/  MUFU.EX2 R205, R5 ;  /* 0x0000000500cd7308 */ /* 0x0002a60000000800 */
[C---:B-----5:R-:W-:Y:S08]  /*7d50*/  HMMA.16816.F32 R44, R12.reuse, R22, R80 ;  /* 0x000000160c2c723c */ /* 0x060ff00000001850 */
[----:B---3--:R-:W-:Y:S01]  /*7d60*/  HMMA.16816.F32 R56, R12, R24, R112 ;  /* 0x000000180c38723c */ /* 0x008fe20000001870 */
[----:B------:R-:W-:Y:S01]  /*7d70*/  LDSM.16.MT88.4 R112, [R189+0x2000] ;  /* 0x00200000bd70783b */ /* 0x000fe20000004200 */
[----:B-1----:R-:W-:Y:S01]  /*7d80*/  FFMA.FTZ R5, R126, c[0x0][0x2d0], -R2 ;  /* 0x0000b4007e057a23 */ /* 0x002fe20000010802 */
[----:B--2---:R-:W-:-:S05]  /*7d90*/  F2FP.PACK_AB R8, R205, R204 ;  /* 0x000000cccd08723e */ /* 0x004fca00000000ff */
[----:B------:R-:W-:Y:S01]  /*7da0*/  HMMA.16816.F32 R48, R12, R20, R108 ;  /* 0x000000140c30723c */ /* 0x000fe2000000186c */
        /* <DEDUP_REMOVED lines=18> */
[----:B------:R1:W3:Y:S02]  /*7ed0*/  MUFU.EX2 R177, R5 ;  /* 0x0000000500b17308 */ /* 0x0002e40000000800 */
[-C--:B------:R-:W-:Y:S08]  /*7ee0*/  HMMA.16816.F32 R84, R8, R26.reuse, R60 ;  /* 0x0000001a0854723c */ /* 0x080ff0000000183c */
[----:B------:R-:W-:Y:S01]  /*7ef0*/  HMMA.16816.F32 R52, R12, R26, R96 ;  /* 0x0000001a0c34723c */ /* 0x000fe20000001860 */
[----:B------:R-:W-:Y:S01]  /*7f00*/  LDSM.16.MT88.4 R96, [R185+0x2000] ;  /* 0x00200000b960783b */ /* 0x000fe20000004200 */
[----:B-1----:R-:W-:-:S06]  /*7f10*/  FFMA.FTZ R5, R145, c[0x0][0x2d0], -R4 ;  /* 0x0000b40091057a23 */ /* 0x002fcc0000010804 */
[----:B------:R-:W-:Y:S01]  /*7f20*/  HMMA.16816.F32 R80, R8, R20, R100 ;  /* 0x000000140850723c */ /* 0x000fe20000001864 */
[----:B------:R1:W-:Y:S07]  /*7f30*/  MUFU.EX2 R178, R5 ;  /* 0x0000000500b27308 */ /* 0x0003ee0000000800 */
[----:B--2---:R-:W-:Y:S01]  /*7f40*/  HMMA.16816.F32 R28, R12, R18, R64 ;  /* 0x000000120c1c723c */ /* 0x004fe20000001840 */
[----:B-1----:R-:W-:-:S04]  /*7f50*/  FFMA.FTZ R5, R144, c[0x0][0x2d0], -R4 ;  /* 0x0000b40090057a23 */ /* 0x002fc80000010804 */
[----:B------:R1:W2:Y:S03]  /*7f60*/  MUFU.EX2 R179, R5 ;  /* 0x0000000500b37308 */ /* 0x0002a60000000800 */
[----:B------:R-:W-:Y:S01]  /*7f70*/  HMMA.16816.F32 R40, R12, R16, R92 ;  /* 0x000000100c28723c */ /* 0x000fe2000000185c */
[----:B------:R-:W-:Y:S07]  /*7f80*/  LDSM.16.MT88.4 R12, [R188+0x1800] ;  /* 0x00180000bc0c783b */ /* 0x000fee0000004200 */
[----:B------:R-:W-:Y:S01]  /*7f90*/  HMMA.16816.F32 R64, R8, R22, R36 ;  /* 0x000000160840723c */ /* 0x000fe20000001824 */
[----:B------:R-:W-:Y:S01]  /*7fa0*/  LDSM.16.MT88.4 R20, [R189+0x1800] ;  /* 0x00180000bd14783b */ /* 0x000fe20000004200 */
[----:B-1----:R-:W-:-:S06]  /*7fb0*/  FFMA.FTZ R5, R139, c[0x0][0x2d0], -R3 ;  /* 0x0000b4008b057a23 */ /* 0x002fcc0000010803 */
[C---:B------:R-:W-:Y:S01]  /*7fc0*/  HMMA.16816.F32 R92, R8.reuse, R24, R116 ;  /* 0x00000018085c723c */ /* 0x040fe20000001874 */
[----:B------:R-:W1:Y:S01]  /*7fd0*/  LDSM.16.MT88.4 R24, [R185+0x1800] ;  /* 0x00180000b918783b */ /* 0x000e620000004200 */
[----:B------:R4:W-:Y:S06]  /*7fe0*/  MUFU.EX2 R172, R5 ;  /* 0x0000000500ac7308 */ /* 0x0009ec0000000800 */
[C---:B------:R-:W-:Y:S08]  /*7ff0*/  HMMA.16816.F32 R60, R8.reuse, R16, R104 ;  /* 0x00000010083c723c */ /* 0x040ff00000001868 */
[----:B------:R-:W-:Y:S01]  /*8000*/  HMMA.16816.F32 R36, R8, R18, R32 ;  /* 0x000000120824723c */ /* 0x000fe20000001820 */
[----:B------:R-:W5:Y:S01]  /*8010*/  LDSM.16.MT88.4 R16, [R186+0x1800] ;  /* 0x00180000ba10783b */ /* 0x000f620000004200 */
[----:B----4-:R-:W-:-:S04]  /*8020*/  FFMA.FTZ R5, R138, c[0x0][0x2d0], -R3 ;  /* 0x0000b4008a057a23 */ /* 0x010fc80000010803 */
[----:B------:R4:W4:Y:S01]  /*8030*/  MUFU.EX2 R173, R5 ;  /* 0x0000000500ad7308 */ /* 0x0009220000000800 */
[----:B---3--:R-:W-:Y:S02]  /*8040*/  F2FP.PACK_AB R8, R177, R176 ;  /* 0x000000b0b108723e */ /* 0x008fe400000000ff */
[----:B--2---:R-:W-:Y:S01]  /*8050*/  F2FP.PACK_AB R10, R179, R178 ;  /* 0x000000b2b30a723e */ /* 0x004fe200000000ff */
[----:B----4-:R-:W-:Y:S01]  /*8060*/  FFMA.FTZ R5, R137, c[0x0][0x2d0], -R3 ;  /* 0x0000b40089057a23 */ /* 0x010fe20000010803 */
[----:B------:R-:W-:-:S03]  /*8070*/  F2FP.PACK_AB R9, R173, R172 ;  /* 0x000000acad09723e */ /* 0x000fc600000000ff */
[----:B------:R2:W3:Y:S02]  /*8080*/  MUFU.EX2 R174, R5 ;  /* 0x0000000500ae7308 */ /* 0x0004e40000000800 */
[----:B--2---:R-:W-:Y:S01]  /*8090*/  FFMA.FTZ R5, R151, c[0x0][0x2d0], -R2 ;  /* 0x0000b40097057a23 */ /* 0x004fe20000010802 */
[----:B---3--:R-:W-:-:S05]  /*80a0*/  F2FP.PACK_AB R11, R175, R174 ;  /* 0x000000aeaf0b723e */ /* 0x008fca00000000ff */
[----:B------:R2:W-:Y:S02]  /*80b0*/  MUFU.EX2 R168, R5 ;  /* 0x0000000500a87308 */ /* 0x0005e40000000800 */
[----:B-1----:R-:W-:Y:S01]  /*80c0*/  HMMA.16816.F32 R88, R8, R24, R88 ;  /* 0x000000180858723c */ /* 0x002fe20000001858 */
[----:B------:R-:W-:-:S07]  /*80d0*/  FFMA.FTZ R32, R155, c[0x0][0x2d0], -R2 ;  /* 0x0000b4009b207a23 */ /* 0x000fce0000010802 */
[----:B------:R-:W-:Y:S01]  /*80e0*/  HMMA.16816.F32 R76, R8, R26, R76 ;  /* 0x0000001a084c723c */ /* 0x000fe2000000184c */
[----:B--2---:R-:W-:-:S04]  /*80f0*/  FFMA.FTZ R5, R150, c[0x0][0x2d0], -R2 ;  /* 0x0000b40096057a23 */ /* 0x004fc80000010802 */
[----:B------:R1:W-:Y:S03]  /*8100*/  MUFU.EX2 R169, R5 ;  /* 0x0000000500a97308 */ /* 0x0003e60000000800 */
[----:B------:R-:W-:Y:S01]  /*8110*/  HMMA.16816.F32 R56, R8, R20, R56 ;  /* 0x000000140838723c */ /* 0x000fe20000001838 */
[----:B------:R-:W-:-:S07]  /*8120*/  FFMA.FTZ R33, R154, c[0x0][0x2d0], -R2 ;  /* 0x0000b4009a217a23 */ /* 0x000fce0000010802 */
[----:B------:R-:W-:Y:S01]  /*8130*/  HMMA.16816.F32 R52, R8, R22, R52 ;  /* 0x000000160834723c */ /* 0x000fe20000001834 */
[----:B-1----:R-:W-:-:S07]  /*8140*/  FFMA.FTZ R5, R149, c[0x0][0x2d0], -R2 ;  /* 0x0000b40095057a23 */ /* 0x002fce0000010802 */
[C---:B-----5:R-:W-:Y:S01]  /*8150*/  HMMA.16816.F32 R48, R8.reuse, R16, R48 ;  /* 0x000000100830723c */ /* 0x060fe20000001830 */
[----:B------:R1:W-:Y:S07]  /*8160*/  MUFU.EX2 R170, R5 ;  /* 0x0000000500aa7308 */ /* 0x0003ee0000000800 */
[----:B------:R-:W-:Y:S01]  /*8170*/  HMMA.16816.F32 R44, R8, R18, R44 ;  /* 0x00000012082c723c */ /* 0x000fe2000000182c */
[----:B------:R-:W-:-:S07]  /*8180*/  FFMA.FTZ R34, R153, c[0x0][0x2d0], -R2 ;  /* 0x0000b40099227a23 */ /* 0x000fce0000010802 */
[----:B------:R-:W-:Y:S01]  /*8190*/  HMMA.16816.F32 R136, R8, R12, R40 ;  /* 0x0000000c0888723c */ /* 0x000fe20000001828 */
[----:B-1----:R-:W-:-:S04]  /*81a0*/  FFMA.FTZ R5, R148, c[0x0][0x2d0], -R2 ;  /* 0x0000b40094057a23 */ /* 0x002fc80000010802 */
[----:B------:R1:W2:Y:S03]  /*81b0*/  MUFU.EX2 R171, R5 ;  /* 0x0000000500ab7308 */ /* 0x0002a60000000800 */
[----:B------:R-:W-:Y:S01]  /*81c0*/  HMMA.16816.F32 R124, R8, R14, R28 ;  /* 0x0000000e087c723c */ /* 0x000fe2000000181c */
[----:B-1----:R-:W-:Y:S02]  /*81d0*/  FFMA.FTZ R5, R143, c[0x0][0x2d0], -R0 ;  /* 0x0000b4008f057a23 */ /* 0x002fe40000010800 */
[----:B------:R-:W3:Y:S04]  /*81e0*/  LDL R143, [R1+0x48] ;  /* 0x00004800018f7983 */ /* 0x000ee80000100800 */
[--C-:B------:R-:W-:Y:S01]  /*81f0*/  FFMA.FTZ R30, R167, c[0x0][0x2d0], -R4.reuse ;  /* 0x0000b400a71e7a23 */ /* 0x100fe20000010804 */
[----:B------:R1:W-:Y:S01]  /*8200*/  MUFU.EX2 R68, R5 ;  /* 0x0000000500447308 */ /* 0x0003e20000000800 */
[--C-:B------:R-:W-:Y:S01]  /*8210*/  FFMA.FTZ R29, R166, c[0x0][0x2d0], -R4.reuse ;  /* 0x0000b400a61d7a23 */ /* 0x100fe20000010804 */
[----:B--2---:R-:W-:Y:S01]  /*8220*/  F2FP.PACK_AB R6, R171, R170 ;  /* 0x000000aaab06723e */ /* 0x004fe200000000ff */
[--C-:B------:R-:W-:Y:S01]  /*8230*/  FFMA.FTZ R28, R165, c[0x0][0x2d0], -R4.reuse ;  /* 0x0000b400a51c7a23 */ /* 0x100fe20000010804 */
[----:B------:R-:W-:Y:S01]  /*8240*/  IADD3 R202, R202, -0x2, RZ ;  /* 0xfffffffecaca7810 */ /* 0x000fe20007ffe0ff */
[----:B------:R-:W-:Y:S01]  /*8250*/  FFMA.FTZ R10, R164, c[0x0][0x2d0], -R4 ;  /* 0x0000b400a40a7a23 */ /* 0x000fe20000010804 */
[----:B------:R-:W-:Y:S01]  /*8260*/  F2FP.PACK_AB R4, R169, R168 ;  /* 0x000000a8a904723e */ /* 0x000fe200000000ff */
[----:B------:R-:W-:Y:S01]  /*8270*/  FFMA.FTZ R35, R152, c[0x0][0x2d0], -R2 ;  /* 0x0000b40098237a23 */ /* 0x000fe20000010802 */
[----:B------:R-:W-:Y:S01]  /*8280*/  MUFU.EX2 R30, R30 ;  /* 0x0000001e001e7308 */ /* 0x000fe20000000800 */
[----:B------:R-:W-:-:S02]  /*8290*/  FADD.FTZ R2, R224, R222 ;  /* 0x000000dee0027221 */ /* 0x000fc40000010000 */
[--C-:B------:R-:W-:Y:S02]  /*82a0*/  FFMA.FTZ R9, R163, c[0x0][0x2d0], -R3.reuse ;  /* 0x0000b400a3097a23 */ /* 0x100fe40000010803 */
[--C-:B------:R-:W-:Y:S02]  /*82b0*/  FFMA.FTZ R8, R162, c[0x0][0x2d0], -R3.reuse ;  /* 0x0000b400a2087a23 */ /* 0x100fe40000010803 */
[--C-:B------:R-:W-:Y:S01]  /*82c0*/  FFMA.FTZ R11, R161, c[0x0][0x2d0], -R3.reuse ;  /* 0x0000b400a10b7a23 */ /* 0x100fe20000010803 */
[----:B------:R-:W-:Y:S01]  /*82d0*/  MUFU.EX2 R32, R32 ;  /* 0x0000002000207308 */ /* 0x000fe20000000800 */
[----:B-1----:R-:W-:Y:S01]  /*82e0*/  FFMA.FTZ R5, R142, c[0x0][0x2d0], -R0 ;  /* 0x0000b4008e057a23 */ /* 0x002fe20000010800 */
[----:B------:R-:W-:Y:S01]  /*82f0*/  MOV R142, c[0x0][0x2c4] ;  /* 0x0000b100008e7a02 */ /* 0x000fe20000000f00 */
[----:B------:R-:W-:Y:S02]  /*8300*/  FFMA.FTZ R31, R160, c[0x0][0x2d0], -R3 ;  /* 0x0000b400a01f7a23 */ /* 0x000fe40000010803 */
[----:B------:R-:W-:Y:S01]  /*8310*/  FADD.FTZ R3, R227, R226 ;  /* 0x000000e2e3037221 */ /* 0x000fe20000010000 */
[----:B------:R-:W-:Y:S01]  /*8320*/  ISETP.NE.AND P1, PT, R142, 0x1, PT ;  /* 0x000000018e00780c */ /* 0x000fe20003f25270 */
[----:B------:R-:W-:Y:S01]  /*8330*/  FADD.FTZ R2, R225, R2 ;  /* 0x00000002e1027221 */ /* 0x000fe20000010000 */
[----:B------:R1:W-:Y:S01]  /*8340*/  MUFU.EX2 R73, R5 ;  /* 0x0000000500497308 */ /* 0x0003e20000000800 */
[----:B------:R-:W-:-:S02]  /*8350*/  FADD.FTZ R3, R229, R3 ;  /* 0x00000003e5037221 */ /* 0x000fc40000010000 */
[----:B------:R-:W-:Y:S02]  /*8360*/  FADD.FTZ R2, R238, R2 ;  /* 0x00000002ee027221 */ /* 0x000fe40000010000 */
[----:B------:R-:W-:-:S03]  /*8370*/  FADD.FTZ R3, R242, R3 ;  /* 0x00000003f2037221 */ /* 0x000fc60000010000 */
[----:B------:R-:W2:Y:S01]  /*8380*/  MUFU.EX2 R29, R29 ;  /* 0x0000001d001d7308 */ /* 0x000ea20000000800 */
[----:B------:R-:W-:Y:S02]  /*8390*/  FADD.FTZ R3, R245, R3 ;  /* 0x00000003f5037221 */ /* 0x000fe40000010000 */
[----:B-1----:R-:W-:-:S05]  /*83a0*/  FFMA.FTZ R5, R141, c[0x0][0x2d0], -R0 ;  /* 0x0000b4008d057a23 */ /* 0x002fca0000010800 */
[----:B------:R-:W1:Y:S01]  /*83b0*/  MUFU.EX2 R33, R33 ;  /* 0x0000002100217308 */ /* 0x000e620000000800 */
[----:B--2---:R-:W-:-:S07]  /*83c0*/  F2FP.PACK_AB R144, R29, R30 ;  /* 0x0000001e1d90723e */ /* 0x004fce00000000ff */
[----:B------:R2:W-:Y:S08]  /*83d0*/  MUFU.EX2 R74, R5 ;  /* 0x00000005004a7308 */ /* 0x0005f00000000800 */
[----:B------:R-:W-:Y:S01]  /*83e0*/  MUFU.EX2 R28, R28 ;  /* 0x0000001c001c7308 */ /* 0x000fe20000000800 */
[----:B-1----:R-:W-:Y:S01]  /*83f0*/  F2FP.PACK_AB R148, R33, R32 ;  /* 0x000000202194723e */ /* 0x002fe200000000ff */
[----:B--2---:R-:W-:-:S06]  /*8400*/  FFMA.FTZ R5, R140, c[0x0][0x2d0], -R0 ;  /* 0x0000b4008c057a23 */ /* 0x004fcc0000010800 */
[----:B------:R-:W-:Y:S08]  /*8410*/  MUFU.EX2 R34, R34 ;  /* 0x0000002200227308 */ /* 0x000ff00000000800 */
[----:B------:R1:W2:Y:S08]  /*8420*/  MUFU.EX2 R75, R5 ;  /* 0x00000005004b7308 */ /* 0x0002b00000000800 */
[----:B------:R-:W-:Y:S01]  /*8430*/  MUFU.EX2 R31, R31 ;  /* 0x0000001f001f7308 */ /* 0x000fe20000000800 */
[----:B-1----:R-:W-:-:S07]  /*8440*/  F2FP.PACK_AB R5, R73, R68 ;  /* 0x000000444905723e */ /* 0x002fce00000000ff */
[----:B------:R-:W1:Y:S01]  /*8450*/  MUFU.EX2 R35, R35 ;  /* 0x0000002300237308 */ /* 0x000e620000000800 */
[----:B--2---:R-:W-:-:S07]  /*8460*/  F2FP.PACK_AB R7, R75, R74 ;  /* 0x0000004a4b07723e */ /* 0x004fce00000000ff */
[C---:B------:R-:W-:Y:S01]  /*8470*/  HMMA.16816.F32 R40, R4.reuse, R24, R128 ;  /* 0x000000180428723c */ /* 0x040fe20000001880 */
[----:B------:R-:W2:Y:S07]  /*8480*/  LDSM.16.MT88.4 R128, [R186+0x2000] ;  /* 0x00200000ba80783b */ /* 0x000eae0000004200 */
[----:B------:R-:W-:Y:S01]  /*8490*/  HMMA.16816.F32 R24, R4, R26, R120 ;  /* 0x0000001a0418723c */ /* 0x000fe20000001878 */
[----:B-1----:R-:W-:-:S07]  /*84a0*/  F2FP.PACK_AB R150, R35, R34 ;  /* 0x000000222396723e */ /* 0x002fce00000000ff */
[C---:B------:R-:W-:Y:S01]  /*84b0*/  HMMA.16816.F32 R108, R4.reuse, R20, R92 ;  /* 0x00000014046c723c */ /* 0x040fe2000000185c */
[----:B------:R-:W1:Y:S07]  /*84c0*/  MUFU.EX2 R20, R10 ;  /* 0x0000000a00147308 */ /* 0x000e6e0000000800 */
[C---:B------:R-:W-:Y:S08]  /*84d0*/  HMMA.16816.F32 R84, R4.reuse, R22, R84 ;  /* 0x000000160454723c */ /* 0x040ff00000001854 */
[----:B------:R-:W-:Y:S01]  /*84e0*/  HMMA.16816.F32 R80, R4, R16, R80 ;  /* 0x000000100450723c */ /* 0x000fe20000001850 */
[----:B------:R-:W4:Y:S01]  /*84f0*/  MUFU.EX2 R17, R11 ;  /* 0x0000000b00117308 */ /* 0x000f220000000800 */
[----:B-1----:R-:W-:-:S06]  /*8500*/  F2FP.PACK_AB R146, R20, R28 ;  /* 0x0000001c1492723e */ /* 0x002fcc00000000ff */
[C---:B------:R-:W-:Y:S01]  /*8510*/  HMMA.16816.F32 R64, R4.reuse, R18, R64 ;  /* 0x000000120440723c */ /* 0x040fe20000001840 */
[----:B------:R-:W-:Y:S07]  /*8520*/  MUFU.EX2 R19, R9 ;  /* 0x0000000900137308 */ /* 0x000fee0000000800 */
[----:B------:R-:W-:Y:S01]  /*8530*/  HMMA.16816.F32 R60, R4, R12, R60 ;  /* 0x0000000c043c723c */ /* 0x000fe2000000183c */
[----:B------:R1:W5:Y:S01]  /*8540*/  MUFU.EX2 R18, R8 ;  /* 0x0000000800127308 */ /* 0x0003620000000800 */
[----:B----4-:R-:W-:-:S05]  /*8550*/  F2FP.PACK_AB R147, R31, R17 ;  /* 0x000000111f93723e */ /* 0x010fca00000000ff */
[----:B------:R-:W-:Y:S01]  /*8560*/  FADD.FTZ R12, R223, R220 ;  /* 0x000000dcdf0c7221 */ /* 0x000fe20000010000 */
[----:B------:R-:W-:Y:S07]  /*8570*/  HMMA.16816.F32 R36, R4, R14, R36 ;  /* 0x0000000e0424723c */ /* 0x000fee0000001824 */
[--C-:B------:R-:W-:Y:S02]  /*8580*/  FFMA.FTZ R4, R159, c[0x0][0x2d0], -R0.reuse ;  /* 0x0000b4009f047a23 */ /* 0x100fe40000010800 */
[--C-:B------:R-:W-:Y:S01]  /*8590*/  FFMA.FTZ R5, R158, c[0x0][0x2d0], -R0.reuse ;  /* 0x0000b4009e057a23 */ /* 0x100fe20000010800 */
[----:B-1----:R-:W1:Y:S01]  /*85a0*/  LDSM.16.MT88.4 R8, [R188+0x2000] ;  /* 0x00200000bc08783b */ /* 0x002e620000004200 */
[--C-:B------:R-:W-:Y:S01]  /*85b0*/  FFMA.FTZ R6, R157, c[0x0][0x2d0], -R0.reuse ;  /* 0x0000b4009d067a23 */ /* 0x100fe20000010800 */
[----:B------:R4:W-:Y:S01]  /*85c0*/  MUFU.EX2 R16, R4 ;  /* 0x0000000400107308 */ /* 0x0009e20000000800 */
[----:B------:R-:W-:Y:S01]  /*85d0*/  FFMA.FTZ R7, R156, c[0x0][0x2d0], -R0 ;  /* 0x0000b4009c077a23 */ /* 0x000fe20000010800 */
[----:B-----5:R-:W-:Y:S01]  /*85e0*/  F2FP.PACK_AB R145, R18, R19 ;  /* 0x000000131291723e */ /* 0x020fe200000000ff */
[----:B------:R-:W-:-:S04]  /*85f0*/  FADD.FTZ R0, R219, R218 ;  /* 0x000000dadb007221 */ /* 0x000fc80000010000 */
[----:B------:R-:W-:Y:S01]  /*8600*/  FADD.FTZ R0, R221, R0 ;  /* 0x00000000dd007221 */ /* 0x000fe20000010000 */
[----:B------:R5:W-:Y:S01]  /*8610*/  MUFU.EX2 R13, R7 ;  /* 0x00000007000d7308 */ /* 0x000be20000000800 */
[----:B------:R-:W-:Y:S02]  /*8620*/  HMMA.16816.F32 R88, R144, R96, R88 ;  /* 0x000000609058723c */ /* 0x000fe40000001858 */
[----:B------:R-:W-:Y:S02]  /*8630*/  FADD.FTZ R0, R234, R0 ;  /* 0x00000000ea007221 */ /* 0x000fe40000010000 */
[----:B----4-:R-:W-:-:S03]  /*8640*/  FADD.FTZ R4, R233, R12 ;  /* 0x0000000ce9047221 */ /* 0x010fc60000010000 */
[----:B------:R4:W2:Y:S01]  /*8650*/  MUFU.EX2 R15, R5 ;  /* 0x00000005000f7308 */ /* 0x0008a20000000800 */
[----:B------:R-:W-:Y:S01]  /*8660*/  MOV R12, c[0x0][0x32c] ;  /* 0x0000cb00000c7a02 */ /* 0x000fe20000000f00 */
[C---:B------:R-:W-:Y:S03]  /*8670*/  HMMA.16816.F32 R100, R144.reuse, R98, R76 ;  /* 0x000000629064723c */ /* 0x040fe6000000184c */
[----:B------:R-:W-:Y:S01]  /*8680*/  ISETP.GE.AND P0, PT, R12, 0x1, PT ;  /* 0x000000010c00780c */ /* 0x000fe20003f06270 */
[----:B-----5:R-:W-:Y:S02]  /*8690*/  FADD.FTZ R7, R230, R2 ;  /* 0x00000002e6077221 */ /* 0x020fe40000010000 */
[----:B------:R5:W1:Y:S02]  /*86a0*/  MUFU.EX2 R14, R6 ;  /* 0x00000006000e7308 */ /* 0x000a640000000800 */
[----:B------:R-:W-:Y:S01]  /*86b0*/  HMMA.16816.F32 R104, R144, R112, R56 ;  /* 0x000000709068723c */ /* 0x000fe20000001838 */
[----:B----4-:R-:W-:Y:S01]  /*86c0*/  FADD.FTZ R5, R235, R4 ;  /* 0x00000004eb057221 */ /* 0x010fe20000010000 */
[----:B--2---:R-:W-:Y:S01]  /*86d0*/  F2FP.PACK_AB R149, R15, R16 ;  /* 0x000000100f95723e */ /* 0x004fe200000000ff */
[----:B------:R-:W-:-:S05]  /*86e0*/  FADD.FTZ R4, R250, R3 ;  /* 0x00000003fa047221 */ /* 0x000fca0000010000 */
[C---:B------:R-:W-:Y:S01]  /*86f0*/  HMMA.16816.F32 R116, R144.reuse, R114, R52 ;  /* 0x000000729074723c */ /* 0x040fe20000001834 */
[----:B------:R-:W-:Y:S02]  /*8700*/  FADD.FTZ R5, R231, R5 ;  /* 0x00000005e7057221 */ /* 0x000fe40000010000 */
[----:B------:R-:W-:Y:S02]  /*8710*/  FADD.FTZ R3, R244, R7 ;  /* 0x00000007f4037221 */ /* 0x000fe40000010000 */
[----:B-----5:R-:W-:Y:S01]  /*8720*/  FADD.FTZ R6, R228, R0 ;  /* 0x00000000e4067221 */ /* 0x020fe20000010000 */
[----:B-1----:R-:W-:Y:S01]  /*8730*/  F2FP.PACK_AB R151, R13, R14 ;  /* 0x0000000e0d97723e */ /* 0x002fe200000000ff */
        /* <DEDUP_REMOVED lines=26> */
[----:B------:R-:W-:Y:S03]  /*88e0*/  HMMA.16816.F32 R108, R148, R112, R108 ;  /* 0x00000070946c723c */ /* 0x000fe6000000186c */
[----:B------:R-:W-:-:S04]  /*88f0*/  FADD.FTZ R5, R19, R5 ;  /* 0x0000000513057221 */ /* 0x000fc80000010000 */
[----:B------:R-:W-:Y:S01]  /*8900*/  FADD.FTZ R5, R18, R5 ;  /* 0x0000000512057221 */ /* 0x000fe20000010000 */
[C---:B------:R-:W-:Y:S08]  /*8910*/  HMMA.16816.F32 R124, R148.reuse, R128, R80 ;  /* 0x00000080947c723c */ /* 0x040ff00000001850 */
[C---:B------:R-:W-:Y:S08]  /*8920*/  HMMA.16816.F32 R96, R148.reuse, R98, R24 ;  /* 0x000000629460723c */ /* 0x040ff00000001818 */
[C---:B------:R-:W-:Y:S08]  /*8930*/  HMMA.16816.F32 R112, R148.reuse, R114, R84 ;  /* 0x000000729470723c */ /* 0x040ff00000001854 */
[----:B------:R-:W-:Y:S01]  /*8940*/  HMMA.16816.F32 R128, R148, R130, R64 ;  /* 0x000000829480723c */ /* 0x000fe20000001840 */
[----:B---3--:R-:W-:Y:S01]  /*8950*/  @P1 IMAD.HI.U32 R2, R143, c[0x0][0x2c8], RZ ;  /* 0x0000b2008f021a27 */ /* 0x008fe200078e00ff */
[----:B------:R-:W-:-:S06]  /*8960*/  MOV R0, R143 ;  /* 0x0000008f00007202 */ /* 0x000fcc0000000f00 */
[----:B------:R-:W-:Y:S01]  /*8970*/  HMMA.16816.F32 R140, R148, R8, R60 ;  /* 0x00000008948c723c */ /* 0x000fe2000000183c */
[----:B------:R-:W-:-:S04]  /*8980*/  @P1 SHF.R.U32.HI R0, RZ, c[0x0][0x2cc], R2 ;  /* 0x0000b300ff001a19 */ /* 0x000fc80000011602 */
[----:B------:R-:W-:Y:S01]  /*8990*/  IADD3 R2, R252, R0, RZ ;  /* 0x00000000fc027210 */ /* 0x000fe20007ffe0ff */
[----:B------:R-:W-:Y:S02]  /*89a0*/  FADD.FTZ R0, R240, R6 ;  /* 0x00000006f0007221 */ /* 0x000fe40000010000 */
[----:B------:R-:W-:Y:S02]  /*89b0*/  HMMA.16816.F32 R148, R148, R10, R36 ;  /* 0x0000000a9494723c */ /* 0x000fe40000001824 */
        /* <DEDUP_REMOVED lines=31> */
[----:B------:R-:W-:Y:S01]  /*8bb0*/  FADD.FTZ R4, R14, R4 ;  /* 0x000000040e047221 */ /* 0x000fe20000010000 */
[----:B------:R-:W-:Y:S01]  /*8bc0*/  STL [R1+0x4], R6 ;  /* 0x0000040601007387 */ /* 0x000fe20000100800 */
[----:B------:R-:W-:-:S03]  /*8bd0*/  FADD.FTZ R3, R35, R5 ;  /* 0x0000000523037221 */ /* 0x000fc60000010000 */
[----:B------:R1:W-:Y:S04]  /*8be0*/  STL [R1+0x8], R0 ;  /* 0x0000080001007387 */ /* 0x0003e80000100800 */
[----:B------:R2:W-:Y:S01]  /*8bf0*/  STL [R1+0xc], R3 ;  /* 0x00000c0301007387 */ /* 0x0005e20000100800 */
[----:B-1----:R-:W-:Y:S01]  /*8c00*/  FADD.FTZ R0, R13, R4 ;  /* 0x000000040d007221 */ /* 0x002fe20000010000 */
[----:B--2---:R-:W-:-:S04]  /*8c10*/  IADD3 R3, R2, c[0x0][0x328], RZ ;  /* 0x0000ca0002037a10 */ /* 0x004fc80007ffe0ff */
[----:B------:R1:W-:Y:S01]  /*8c20*/  STL [R1+0x10], R0 ;  /* 0x0000100001007387 */ /* 0x0003e20000100800 */
[----:B------:R-:W-:Y:S05]  /*8c30*/  @!P0 BRA `(.L_x_654) ;  /* 0x0000013000008947 */ /* 0x000fea0003800000 */
[C---:B------:R-:W-:Y:S01]  /*8c40*/  ISETP.GT.AND P0, PT, R2.reuse, RZ, PT ;  /* 0x000000ff0200720c */ /* 0x040fe20003f04270 */
[----:B------:R-:W-:Y:S01]  /*8c50*/  BSSY B0, `(.L_x_655) ;  /* 0x000000e000007945 */ /* 0x000fe20003800000 */
[----:B-1----:R-:W-:-:S11]  /*8c60*/  IADD3 R0, R2, -0x1, RZ ;  /* 0xffffffff02007810 */ /* 0x002fd60007ffe0ff */
[----:B------:R-:W-:Y:S05]  /*8c70*/  @P0 BRA `(.L_x_656) ;  /* 0x0000007000000947 */ /* 0x000fea0003800000 */
[----:B------:R-:W-:-:S05]  /*8c80*/  IMAD.MOV.U32 R0, RZ, RZ, 0x1 ;  /* 0x00000001ff007424 */ /* 0x000fca00078e00ff */
[----:B------:R-:W-:Y:S01]  /*8c90*/  ISETP.NE.AND P0, PT, R0, c[0x0][0x32c], PT ;  /* 0x0000cb0000007a0c */ /* 0x000fe20003f05270 */
[----:B------:R-:W-:-:S12]  /*8ca0*/  IMAD.MOV R0, RZ, RZ, -R2 ;  /* 0x000000ffff007224 */ /* 0x000fd800078e0a02 */
[----:B------:R-:W-:-:S05]  /*8cb0*/  @P0 IMAD.HI.U32 R2, R0, c[0x0][0x330], RZ ;  /* 0x0000cc0000020a27 */ /* 0x000fca00078e00ff */
[----:B------:R-:W-:-:S04]  /*8cc0*/  @P0 SHF.R.U32.HI R0, RZ, c[0x0][0x334], R2 ;  /* 0x0000cd00ff000a19 */ /* 0x000fc80000011602 */
[----:B------:R-:W-:Y:S01]  /*8cd0*/  LOP3.LUT R0, RZ, R0, RZ, 0x33, !PT ;  /* 0x00000000ff007212 */ /* 0x000fe200078e33ff */
[----:B------:R-:W-:Y:S05]  /*8ce0*/  BRA `(.L_x_657) ;  /* 0x0000004000007947 */ /* 0x000fea0003800000 */
.L_x_656:
[----:B------:R-:W-:-:S04]  /*8cf0*/  MOV R2, 0x1 ;  /* 0x0000000100027802 */ /* 0x000fc80000000f00 */
[----:B------:R-:W-:-:S13]  /*8d00*/  ISETP.NE.AND P0, PT, R2, c[0x0][0x32c], PT ;  /* 0x0000cb0002007a0c */ /* 0x000fda0003f05270 */
[----:B------:R-:W-:-:S05]  /*8d10*/  @P0 IMAD.HI.U32 R2, R0, c[0x0][0x330], RZ ;  /* 0x0000cc0000020a27 */ /* 0x000fca00078e00ff */
[----:B------:R-:W-:Y:S02]  /*8d20*/  @P0 SHF.R.U32.HI R0, RZ, c[0x0][0x334], R2 ;  /* 0x0000cd00ff000a19 */ /* 0x000fe40000011602 */
.L_x_657:
[----:B------:R-:W-:Y:S05]  /*8d30*/  BSYNC B0 ;  /* 0x0000000000007941 */ /* 0x000fea0003800000 */
.L_x_655:
[----:B------:R-:W-:-:S05]  /*8d40*/  MOV R2, c[0x0][0x32c] ;  /* 0x0000cb0000027a02 */ /* 0x000fca0000000f00 */
[----:B------:R-:W-:-:S05]  /*8d50*/  IMAD R0, R0, R2, c[0x0][0x32c] ;  /* 0x0000cb0000007624 */ /* 0x000fca00078e0202 */
[----:B------:R-:W-:-:S04]  /*8d60*/  IMNMX R3, R3, R0, PT ;  /* 0x0000000003037217 */ /* 0x000fc80003800200 */
.L_x_654:
[----:B------:R-:W2:Y:S01]  /*8d70*/  LDL R2, [R1+0x14] ;  /* 0x0000140001027983 */ /* 0x000ea20000100800 */
[----:B------:R-:W-:-:S05]  /*8d80*/  IMAD.HI R3, R3, 0x66666667, RZ ;  /* 0x6666666703037827 */ /* 0x000fca00078e02ff */
[----:B-1----:R-:W-:-:S04]  /*8d90*/  SHF.R.U32.HI R0, RZ, 0x1f, R3 ;  /* 0x0000001fff007819 */ /* 0x002fc80000011603 */
        /* <DEDUP_REMOVED lines=9> */
.L_x_689:
[----:B------:R-:W2:Y:S01]  /*8e30*/  LDL R0, [R1+0x14] ;  /* 0x0000140001007983 */ /* 0x000ea20000100800 */
[----:B------:R-:W-:Y:S04]  /*8e40*/  DEPBAR.LE SB0, 0x0 ;  /* 0x000080000000791a */ /* 0x000fe80000000000 */
[----:B------:R-:W-:Y:S01]  /*8e50*/  WARPSYNC 0xffffffff ;  /* 0xffffffff00007948 */ /* 0x000fe20003800000 */
[----:B------:R-:W-:Y:S06]  /*8e60*/  BAR.SYNC.DEFER_BLOCKING 0x0 ;  /* 0x0000000000007b1d */ /* 0x000fec0000010000 */
[----:B------:R3:W4:Y:S01]  /*8e70*/  LDSM.16.M88.4 R80, [R191] ;  /* 0x00000000bf50783b */ /* 0x0007220000000200 */
[----:B------:R-:W-:Y:S03]  /*8e80*/  BSSY B0, `(.L_x_659) ;  /* 0x0000040000007945 */ /* 0x000fe60003800000 */
        /* <DEDUP_REMOVED lines=13> */
[----:B--2---:R-:W-:-:S13]  /*8f60*/  ISETP.GT.AND P0, PT, R0, R202, PT ;  /* 0x000000ca0000720c */ /* 0x004fda0003f04270 */
[----:B------:R-:W-:-:S05]  /*8f70*/  @P0 BRA `(.L_x_660) ;  /* 0x0000030000000947 */ /* 0x000fca0003800000 */
[----:B-1-34-:R-:W-:Y:S01]  /*8f80*/  IMAD.WIDE.U32 R2, R214, c[0x0][0x208], RZ ;  /* 0x00008200d6027a25 */ /* 0x01afe200078e00ff */
[----:B------:R-:W-:Y:S01]  /*8f90*/  SHF.R.S32.HI R0, RZ, 0x1f, R214 ;  /* 0x0000001fff007819 */ /* 0x000fe200000114d6 */
[----:B------:R-:W2:Y:S02]  /*8fa0*/  LDL.64 R4, [R1+0x38] ;  /* 0x0000380001047983 */ /* 0x000ea40000100a00 */
[----:B------:R-:W-:Y:S02]  /*8fb0*/  IMAD.SHL.U32 R15, R201, 0x2, RZ ;  /* 0x00000002c90f7824 */ /* 0x000fe400078e00ff */
[----:B------:R-:W-:Y:S02]  /*8fc0*/  IMAD R0, R0, c[0x0][0x208], RZ ;  /* 0x0000820000007a24 */ /* 0x000fe400078e02ff */
[----:B------:R-:W3:Y:S02]  /*8fd0*/  LDL R6, [R1+0x44] ;  /* 0x0000440001067983 */ /* 0x000ee40000100800 */
[----:B------:R-:W-:Y:S04]  /*8fe0*/  IMAD R0, R214, c[0x0][0x20c], R0 ;  /* 0x00008300d6007a24 */ /* 0x000fe800078e0200 */
[----:B------:R-:W-:Y:S01]  /*8ff0*/  IMAD.IADD R3, R3, 0x1, R0 ;  /* 0x0000000103037824 */ /* 0x000fe200078e0200 */
[----:B------:R-:W-:Y:S03]  /*9000*/  SHF.R.S32.HI R0, RZ, 0x1f, R212 ;  /* 0x0000001fff007819 */ /* 0x000fe600000114d4 */
[----:B------:R-:W-:Y:S04]  /*9010*/  IMAD.WIDE.U32 R2, R212, c[0x0][0x218], R2 ;  /* 0x00008600d4027a25 */ /* 0x000fe800078e0002 */
[----:B------:R-:W-:Y:S01]  /*9020*/  IMAD R0, R0, c[0x0][0x218], RZ ;  /* 0x0000860000007a24 */ /* 0x000fe200078e02ff */
[----:B--2---:R-:W-:Y:S03]  /*9030*/  IADD3 R2, P1, R4, R2, RZ ;  /* 0x0000000204027210 */ /* 0x004fe60007f3e0ff */
[----:B------:R-:W-:Y:S01]  /*9040*/  IMAD R4, R212, c[0x0][0x21c], R0 ;  /* 0x00008700d4047a24 */ /* 0x000fe200078e0200 */
[----:B------:R-:W-:Y:S02]  /*9050*/  SHF.R.S32.HI R5, RZ, 0x1f, R201 ;  /* 0x0000001fff057819 */ /* 0x000fe400000114c9 */
[----:B------:R-:W-:Y:S02]  /*9060*/  LEA R0, P0, R2, c[0x0][0x1f8], 0x1 ;  /* 0x00007e0002007a11 */ /* 0x000fe400078008ff */
[----:B---3--:R-:W-:Y:S02]  /*9070*/  IADD3.X R3, R6, R3, R4, P1, !PT ;  /* 0x0000000306037210 */ /* 0x008fe40000ffe404 */
[----:B------:R-:W-:Y:S02]  /*9080*/  SHF.L.U64.HI R5, R201, 0x1, R5 ;  /* 0x00000001c9057819 */ /* 0x000fe40000010205 */
[----:B------:R-:W-:Y:S01]  /*9090*/  LEA.HI.X R4, R2, c[0x0][0x1fc], R3, 0x1, P0 ;  /* 0x00007f0002047a11 */ /* 0x000fe200000f0c03 */
[----:B------:R-:W-:-:S05]  /*90a0*/  BRA.DIV ~URZ, `(.L_x_661) ;  /* 0x000150a27f007947 */ /* 0x000fca000b800000 */
[----:B------:R1:W2:Y:S02]  /*90b0*/  SHFL.IDX PT, R7, R4, RZ, 0x181f ;  /* 0x00181fff04077589 */ /* 0x0002a400000e0000 */
.L_x_829:
[----:B------:R-:W-:-:S05]  /*90c0*/  BRA.DIV ~URZ, `(.L_x_662) ;  /* 0x000150f27f007947 */ /* 0x000fca000b800000 */
[----:B------:R-:W3:Y:S04]  /*90d0*/  SHFL.IDX PT, R2, R0, RZ, 0x181f ;  /* 0x00181fff00027589 */ /* 0x000ee800000e0000 */
[----:B------:R-:W4:Y:S04]  /*90e0*/  SHFL.IDX PT, R3, R0, 0x1, 0x181f ;  /* 0x00381f0000037f89 */ /* 0x000f2800000e0000 */
[----:B------:R-:W5:Y:S04]  /*90f0*/  SHFL.IDX PT, R6, R0, 0x2, 0x181f ;  /* 0x00581f0000067f89 */ /* 0x000f6800000e0000 */
[----:B------:R-:W1:Y:S04]  /*9100*/  SHFL.IDX PT, R9, R4, 0x1, 0x181f ;  /* 0x00381f0004097f89 */ /* 0x000e6800000e0000 */
[----:B------:R-:W2:Y:S04]  /*9110*/  SHFL.IDX PT, R12, R0, 0x3, 0x181f ;  /* 0x00781f00000c7f89 */ /* 0x000ea800000e0000 */
[----:B------:R-:W2:Y:S04]  /*9120*/  SHFL.IDX PT, R14, R4, 0x2, 0x181f ;  /* 0x00581f00040e7f89 */ /* 0x000ea800000e0000 */
[----:B------:R-:W2:Y:S04]  /*9130*/  SHFL.IDX PT, R13, R4, 0x3, 0x181f ;  /* 0x00781f00040d7f89 */ /* 0x000ea800000e0000 */
[----:B------:R-:W2:Y:S04]  /*9140*/  SHFL.IDX PT, R0, R0, 0x4, 0x181f ;  /* 0x00981f0000007f89 */ /* 0x000ea800000e0000 */
[----:B-1----:R-:W1:Y:S01]  /*9150*/  SHFL.IDX PT, R4, R4, 0x4, 0x181f ;  /* 0x00981f0004047f89 */ /* 0x002e6200000e0000 */
[-C--:B---3--:R-:W-:Y:S02]  /*9160*/  IADD3 R10, P0, R2, R15.reuse, RZ ;  /* 0x0000000f020a7210 */ /* 0x088fe40007f1e0ff */
[-C--:B----4-:R-:W-:Y:S02]  /*9170*/  IADD3 R8, P2, R3, R15.reuse, RZ ;  /* 0x0000000f03087210 */ /* 0x090fe40007f5e0ff */
[-C--:B-----5:R-:W-:Y:S01]  /*9180*/  IADD3 R6, P1, R6, R15.reuse, RZ ;  /* 0x0000000f06067210 */ /* 0x0a0fe20007f3e0ff */
[--C-:B--2---:R-:W-:Y:S02]  /*9190*/  IMAD.X R11, R7, 0x1, R5.reuse, P0 ;  /* 0x00000001070b7824 */ /* 0x104fe400000e0605 */
[--C-:B------:R-:W-:Y:S01]  /*91a0*/  IMAD.X R9, R9, 0x1, R5.reuse, P2 ;  /* 0x0000000109097824 */ /* 0x100fe200010e0605 */
[----:B------:R-:W-:Y:S02]  /*91b0*/  IADD3 R2, P0, R12, R15, RZ ;  /* 0x0000000f0c027210 */ /* 0x000fe40007f1e0ff */
[----:B------:R2:W-:Y:S01]  /*91c0*/  LDGSTS.E.BYPASS.LTC128B.128 [R203+0x100], [R10.64], !P3 ;  /* 0x001000000acb7fae */ /* 0x0005e2000d901d46 */
[--C-:B------:R-:W-:Y:S03]  /*91d0*/  IMAD.X R7, R14, 0x1, R5.reuse, P1 ;  /* 0x000000010e077824 */ /* 0x100fe600008e0605 */
[----:B------:R2:W-:Y:S01]  /*91e0*/  LDGSTS.E.BYPASS.LTC128B.128 [R203+0x900], [R8.64], !P3 ;  /* 0x0090000008cb7fae */ /* 0x0005e2000d901d46 */
[----:B------:R-:W-:Y:S03]  /*91f0*/  IMAD.X R3, R13, 0x1, R5, P0 ;  /* 0x000000010d037824 */ /* 0x000fe600000e0605 */
[----:B------:R2:W-:Y:S04]  /*9200*/  LDGSTS.E.BYPASS.LTC128B.128 [R203+0x1100], [R6.64], !P3 ;  /* 0x0110000006cb7fae */ /* 0x0005e8000d901d46 */
[----:B------:R2:W-:Y:S02]  /*9210*/  LDGSTS.E.BYPASS.LTC128B.128 [R203+0x1900], [R2.64], !P3 ;  /* 0x0190000002cb7fae */ /* 0x0005e4000d901d46 */
.L_x_830:
[----:B--2---:R-:W-:Y:S04]  /*9220*/  IADD3 R2, P0, R0, R15, RZ ;  /* 0x0000000f00027210 */ /* 0x004fe80007f1e0ff */
[----:B-1----:R-:W-:Y:S05]  /*9230*/  IADD3.X R3, R4, R5, RZ, P0, !PT ;  /* 0x0000000504037210 */ /* 0x002fea00007fe4ff */
[----:B------:R-:W-:Y:S01]  /*9240*/  @!PT LDS RZ, [RZ] ;  /* 0x00000000fffff984 */ /* 0x000fe20000000800 */
[----:B------:R-:W-:Y:S01]  /*9250*/  @!PT LDS RZ, [RZ] ;  /* 0x00000000fffff984 */ /* 0x000fe20000000800 */
[----:B------:R-:W-:Y:S01]  /*9260*/  @!PT LDS RZ, [RZ] ;  /* 0x00000000fffff984 */ /* 0x000fe20000000800 */
[----:B------:R1:W-:Y:S04]  /*9270*/  LDGSTS.E.BYPASS.LTC128B.128 [R203+0x2100], [R2.64], !P3 ;  /* 0x0210000002cb7fae */ /* 0x0003e8000d901d46 */
.L_x_660:
[----:B-1-34-:R-:W-:Y:S05]  /*9280*/  BSYNC B0 ;  /* 0x0000000000007941 */ /* 0x01afea0003800000 */
.L_x_659:
[----:B------:R-:W0:Y:S01]  /*9290*/  LDGDEPBAR ;  /* 0x00000000000079af */ /* 0x000e220000000000 */
[----:B------:R-:W-:Y:S01]  /*92a0*/  WARPSYNC 0xffffffff ;  /* 0xffffffff00007948 */ /* 0x000fe20003800000 */
[-C--:B------:R-:W-:Y:S01]  /*92b0*/  HMMA.16816.F32 R4, R80, R16.reuse, RZ ;  /* 0x000000105004723c */ /* 0x080fe200000018ff */
[----:B------:R-:W-:Y:S05]  /*92c0*/  BSSY B0, `(.L_x_663) ;  /* 0x0000147000007945 */ /* 0x000fea0003800000 */
[----:B------:R-:W2:Y:S02]  /*92d0*/  LDL R233, [R1+0x14] ;  /* 0x0000140001e97983 */ /* 0x000ea40000100800 */
        /* <DEDUP_REMOVED lines=19> */
[----:B------:R-:W-:Y:S07]  /*9410*/  LDSM.16.M88.4 R152, [R192] ;  /* 0x00000000c098783b */ /* 0x000fee0000000200 */
[-C--:B------:R-:W-:Y:S08]  /*9420*/  HMMA.16816.F32 R4, R156, R160.reuse, R4 ;  /* 0x000000a09c04723c */ /* 0x080ff00000001804 */
[C---:B------:R-:W-:Y:S08]  /*9430*/  HMMA.16816.F32 R8, R164.reuse, R160, R8 ;  /* 0x000000a0a408723c */ /* 0x040ff00000001808 */
[-C--:B------:R-:W-:Y:S08]  /*9440*/  HMMA.16816.F32 R12, R164, R162.reuse, R12 ;  /* 0x000000a2a40c723c */ /* 0x080ff0000000180c */
[C---:B------:R-:W-:Y:S01]  /*9450*/  HMMA.16816.F32 R16, R156.reuse, R162, R16 ;  /* 0x000000a29c10723c */ /* 0x040fe20000001810 */
[----:B------:R-:W1:Y:S07]  /*9460*/  LDSM.16.M88.4 R160, [R190] ;  /* 0x00000000bea0783b */ /* 0x000e6e0000000200 */
        /* <DEDUP_REMOVED lines=20> */
[----:B------:R-:W5:Y:S03]  /*95b0*/  LDSM.16.M88.4 R156, [R190+0x1800] ;  /* 0x00180000be9c783b */ /* 0x000f660000000200 */
[----:B--2---:R-:W-:Y:S04]  /*95c0*/  ISETP.GT.AND P0, PT, R202, R233, PT ;  /* 0x000000e9ca00720c */ /* 0x004fe80003f04270 */
[-C--:B-1----:R-:W-:Y:S08]  /*95d0*/  HMMA.16816.F32 R4, R152, R160.reuse, R4 ;  /* 0x000000a09804723c */ /* 0x082ff00000001804 */
[C---:B---3--:R-:W-:Y:S08]  /*95e0*/  HMMA.16816.F32 R8, R168.reuse, R160, R8 ;  /* 0x000000a0a808723c */ /* 0x048ff00000001808 */
[-C--:B------:R-:W-:Y:S08]  /*95f0*/  HMMA.16816.F32 R12, R168, R162.reuse, R12 ;  /* 0x000000a2a80c723c */ /* 0x080ff0000000180c */
[C---:B------:R-:W-:Y:S01]  /*9600*/  HMMA.16816.F32 R16, R152.reuse, R162, R16 ;  /* 0x000000a29810723c */ /* 0x040fe20000001810 */
[----:B------:R-:W1:Y:S07]  /*9610*/  LDSM.16.M88.4 R160, [R190+0x2000] ;  /* 0x00200000bea0783b */ /* 0x000e6e0000000200 */
[-C--:B----4-:R-:W-:Y:S08]  /*9620*/  HMMA.16816.F32 R20, R152, R172.reuse, R20 ;  /* 0x000000ac9814723c */ /* 0x090ff00000001814 */
[C---:B------:R-:W-:Y:S08]  /*9630*/  HMMA.16816.F32 R24, R168.reuse, R172, R24 ;  /* 0x000000aca818723c */ /* 0x040ff00000001818 */
[-C--:B------:R-:W-:Y:S08]  /*9640*/  HMMA.16816.F32 R28, R168, R174.reuse, R28 ;  /* 0x000000aea81c723c */ /* 0x080ff0000000181c */
[C---:B------:R-:W-:Y:S01]  /*9650*/  HMMA.16816.F32 R32, R152.reuse, R174, R32 ;  /* 0x000000ae9820723c */ /* 0x040fe20000001820 */
[----:B------:R-:W2:Y:S07]  /*9660*/  LDSM.16.M88.4 R172, [R193] ;  /* 0x00000000c1ac783b */ /* 0x000eae0000000200 */
[-C--:B-----5:R-:W-:Y:S08]  /*9670*/  HMMA.16816.F32 R36, R152, R164.reuse, R36 ;  /* 0x000000a49824723c */ /* 0x0a0ff00000001824 */
[C---:B------:R-:W-:Y:S08]  /*9680*/  HMMA.16816.F32 R40, R168.reuse, R164, R40 ;  /* 0x000000a4a828723c */ /* 0x040ff00000001828 */
[-C--:B------:R-:W-:Y:S08]  /*9690*/  HMMA.16816.F32 R44, R168, R166.reuse, R44 ;  /* 0x000000a6a82c723c */ /* 0x080ff0000000182c */
[C---:B------:R-:W-:Y:S01]  /*96a0*/  HMMA.16816.F32 R48, R152.reuse, R166, R48 ;  /* 0x000000a69830723c */ /* 0x040fe20000001830 */
[----:B------:R-:W3:Y:S07]  /*96b0*/  LDSM.16.M88.4 R164, [R193+0x2000] ;  /* 0x00200000c1a4783b */ /* 0x000eee0000000200 */
[-C--:B------:R-:W-:Y:S08]  /*96c0*/  HMMA.16816.F32 R52, R152, R156.reuse, R52 ;  /* 0x0000009c9834723c */ /* 0x080ff00000001834 */
[C---:B------:R-:W-:Y:S08]  /*96d0*/  HMMA.16816.F32 R56, R168.reuse, R156, R56 ;  /* 0x0000009ca838723c */ /* 0x040ff00000001838 */
[-C--:B------:R-:W-:Y:S08]  /*96e0*/  HMMA.16816.F32 R60, R168, R158.reuse, R60 ;  /* 0x0000009ea83c723c */ /* 0x080ff0000000183c */
[C---:B------:R-:W-:Y:S08]  /*96f0*/  HMMA.16816.F32 R64, R152.reuse, R158, R64 ;  /* 0x0000009e9840723c */ /* 0x040ff00000001840 */
[-C--:B-1----:R-:W-:Y:S08]  /*9700*/  HMMA.16816.F32 R68, R152, R160.reuse, R68 ;  /* 0x000000a09844723c */ /* 0x082ff00000001844 */
[C---:B------:R-:W-:Y:S08]  /*9710*/  HMMA.16816.F32 R72, R168.reuse, R160, R72 ;  /* 0x000000a0a848723c */ /* 0x040ff00000001848 */
[-C--:B------:R-:W-:Y:S08]  /*9720*/  HMMA.16816.F32 R76, R168, R162.reuse, R76 ;  /* 0x000000a2a84c723c */ /* 0x080ff0000000184c */
[----:B------:R-:W-:Y:S08]  /*9730*/  HMMA.16816.F32 R80, R152, R162, R80 ;  /* 0x000000a29850723c */ /* 0x000ff00000001850 */
[-C--:B--2---:R-:W-:Y:S08]  /*9740*/  HMMA.16816.F32 R4, R172, R176.reuse, R4 ;  /* 0x000000b0ac04723c */ /* 0x084ff00000001804 */
[C---:B---3--:R-:W-:Y:S08]  /*9750*/  HMMA.16816.F32 R8, R164.reuse, R176, R8 ;  /* 0x000000b0a408723c */ /* 0x048ff00000001808 */
        /* <DEDUP_REMOVED lines=39> */
[-C--:B--2---:R-:W-:Y:S01]  /*99d0*/  HMMA.16816.F32 R52, R172, R4.reuse, R52 ;  /* 0x00000004ac34723c */ /* 0x084fe20000001834 */
[----:B------:R-:W-:Y:S04]  /*99e0*/  BAR.SYNC.DEFER_BLOCKING 0x0 ;  /* 0x0000000000007b1d */ /* 0x000fe80000010000 */
[----:B------:R-:W-:Y:S02]  /*99f0*/  FMUL.FTZ R2, R43, c[0x0][0x320] ;  /* 0x0000c8002b027a20 */ /* 0x000fe40000410000 */
[----:B------:R-:W-:Y:S01]  /*9a00*/  FMUL.FTZ R3, R42, c[0x0][0x320] ;  /* 0x0000c8002a037a20 */ /* 0x000fe20000410000 */
[C---:B------:R-:W-:Y:S01]  /*9a10*/  HMMA.16816.F32 R56, R164.reuse, R4, R56 ;  /* 0x00000004a438723c */ /* 0x040fe20000001838 */
[----:B------:R2:W2:Y:S03]  /*9a20*/  MUFU.TANH R207, R2 ;  /* 0x0000000200cf7308 */ /* 0x0004a60000002400 */
[----:B-1----:R-:W-:Y:S04]  /*9a30*/  FMUL.FTZ R0, R14, c[0x0][0x320] ;  /* 0x0000c8000e007a20 */ /* 0x002fe80000410000 */
[-C--:B------:R-:W-:Y:S03]  /*9a40*/  HMMA.16816.F32 R60, R164, R6.reuse, R60 ;  /* 0x00000006a43c723c */ /* 0x080fe6000000183c */
[----:B------:R1:W1:Y:S05]  /*9a50*/  MUFU.TANH R229, R0 ;  /* 0x0000000000e57308 */ /* 0x00026a0000002400 */
[C---:B------:R-:W-:Y:S05]  /*9a60*/  HMMA.16816.F32 R64, R172.reuse, R6, R64 ;  /* 0x00000006ac40723c */ /* 0x040fea0000001840 */
[----:B------:R3:W3:Y:S03]  /*9a70*/  MUFU.TANH R208, R3 ;  /* 0x0000000300d07308 */ /* 0x0006e60000002400 */
[-C--:B-----5:R-:W-:Y:S04]  /*9a80*/  HMMA.16816.F32 R68, R172, R8.reuse, R68 ;  /* 0x00000008ac44723c */ /* 0x0a0fe80000001844 */
[----:B--2---:R-:W-:Y:S04]  /*9a90*/  FMUL.FTZ R2, R59, c[0x0][0x320] ;  /* 0x0000c8003b027a20 */ /* 0x004fe80000410000 */
[----:B------:R-:W2:Y:S01]  /*9aa0*/  MUFU.TANH R204, R2 ;  /* 0x0000000200cc7308 */ /* 0x000ea20000002400 */
[C---:B------:R-:W-:Y:S04]  /*9ab0*/  HMMA.16816.F32 R72, R164.reuse, R8, R72 ;  /* 0x00000008a448723c */ /* 0x040fe80000001848 */
[----:B-1----:R-:W-:Y:S04]  /*9ac0*/  FMUL.FTZ R0, R15, c[0x0][0x320] ;  /* 0x0000c8000f007a20 */ /* 0x002fe80000410000 */
[-C--:B------:R-:W-:Y:S01]  /*9ad0*/  HMMA.16816.F32 R76, R164, R10.reuse, R76 ;  /* 0x0000000aa44c723c */ /* 0x080fe2000000184c */
[----:B------:R1:W1:Y:S03]  /*9ae0*/  MUFU.TANH R228, R0 ;  /* 0x0000000000e47308 */ /* 0x0002660000002400 */
[----:B---3--:R-:W-:Y:S04]  /*9af0*/  FMUL.FTZ R3, R58, c[0x0][0x320] ;  /* 0x0000c8003a037a20 */ /* 0x008fe80000410000 */
[----:B------:R-:W-:Y:S03]  /*9b00*/  HMMA.16816.F32 R80, R172, R10, R80 ;  /* 0x0000000aac50723c */ /* 0x000fe60000001850 */
[----:B------:R-:W3:Y:S01]  /*9b10*/  MUFU.TANH R183, R3 ;  /* 0x0000000300b77308 */ /* 0x000ee20000002400 */
[----:B-1----:R-:W-:Y:S09]  /*9b20*/  FMUL.FTZ R0, R16, c[0x0][0x320] ;  /* 0x0000c80010007a20 */ /* 0x002ff20000410000 */
        /* <DEDUP_REMOVED lines=124> */
[----:B--234-:R-:W-:Y:S01]  /*a2f0*/  IMAD.MOV.U32 R240, RZ, RZ, c[0x0][0x2b8] ;  /* 0x0000ae00fff07624 */ /* 0x01cfe200078e00ff */
[----:B------:R-:W2:Y:S01]  /*a300*/  LDL R239, [R1+0x20] ;  /* 0x0000200001ef7983 */ /* 0x000ea20000100800 */
[----:B------:R-:W-:Y:S01]  /*a310*/  IMAD.MOV.U32 R212, RZ, RZ, RZ ;  /* 0x000000ffffd47224 */ /* 0x000fe200078e00ff */
[----:B------:R-:W-:Y:S01]  /*a320*/  SHF.R.S32.HI R6, RZ, 0x1f, R201 ;  /* 0x0000001fff067819 */ /* 0x000fe200000114c9 */
[----:B------:R-:W-:Y:S01]  /*a330*/  IMAD.SHL.U32 R18, R201, 0x2, RZ ;  /* 0x00000002c9127824 */ /* 0x000fe200078e00ff */
[----:B------:R-:W-:Y:S01]  /*a340*/  ISETP.NE.AND P2, PT, R240, 0x1, PT ;  /* 0x00000001f000780c */ /* 0x000fe20003f45270 */
[----:B------:R-:W3:Y:S04]  /*a350*/  LDL R238, [R1+0x18] ;  /* 0x0000180001ee7983 */ /* 0x000ee80000100800 */
[----:B------:R-:W4:Y:S04]  /*a360*/  LDL.64 R236, [R1+0x30] ;  /* 0x0000300001ec7983 */ /* 0x000f280000100a00 */
[----:B------:R-:W5:Y:S04]  /*a370*/  LDL R233, [R1+0x40] ;  /* 0x0000400001e97983 */ /* 0x000f680000100800 */
[----:B------:R-:W4:Y:S04]  /*a380*/  LDL.64 R234, [R1+0x28] ;  /* 0x0000280001ea7983 */ /* 0x000f280000100a00 */
[----:B------:R-:W5:Y:S01]  /*a390*/  LDL R7, [R1+0x24] ;  /* 0x0000240001077983 */ /* 0x000f620000100800 */
[----:B--2---:R-:W-:Y:S05]  /*a3a0*/  IMAD R2, R202, 0x50, R239 ;  /* 0x00000050ca027824 */ /* 0x004fea00078e02ef */
[----:B---3--:R-:W-:Y:S02]  /*a3b0*/  IADD3 R2, R2, -0x50, R238 ;  /* 0xffffffb002027810 */ /* 0x008fe40007ffe0ee */
[----:B------:R-:W-:Y:S03]  /*a3c0*/  ISETP.GT.AND P1, PT, R238, 0x4f, PT ;  /* 0x0000004fee00780c */ /* 0x000fe60003f24270 */
[----:B------:R-:W-:Y:S04]  /*a3d0*/  @P2 IMAD.HI.U32 R3, R2, c[0x0][0x2bc], RZ ;  /* 0x0000af0002032a27 */ /* 0x000fe800078e00ff */
[----:B-1----:R-:W-:Y:S01]  /*a3e0*/  IMAD.MOV.U32 R0, RZ, RZ, R2 ;  /* 0x000000ffff007224 */ /* 0x002fe200078e0002 */
[----:B------:R-:W-:Y:S05]  /*a3f0*/  @P2 SHF.R.U32.HI R0, RZ, c[0x0][0x2c0], R3 ;  /* 0x0000b000ff002a19 */ /* 0x000fea0000011603 */
[C---:B----4-:R-:W-:Y:S04]  /*a400*/  @!P1 IADD3 R3, P0, R0.reuse, R236, RZ ;  /* 0x000000ec00039210 */ /* 0x050fe80007f1e0ff */
[----:B-----5:R-:W-:Y:S01]  /*a410*/  @!P1 LEA.HI.X.SX32 R5, R0, R233, 0x1, P0 ;  /* 0x000000e900059211 */ /* 0x020fe200000f0eff */
[----:B------:R-:W-:Y:S01]  /*a420*/  IMAD.MOV R0, RZ, RZ, -R0 ;  /* 0x000000ffff007224 */ /* 0x000fe200078e0a00 */
[C---:B------:R-:W-:Y:S03]  /*a430*/  @!P1 LEA R4, P0, R3.reuse, c[0x0][0x2a0], 0x2 ;  /* 0x0000a80003049a11 */ /* 0x040fe600078010ff */
[----:B------:R-:W-:Y:S01]  /*a440*/  IMAD R214, R0, c[0x0][0x2b8], R2 ;  /* 0x0000ae0000d67a24 */ /* 0x000fe200078e0202 */
[----:B------:R-:W-:Y:S03]  /*a450*/  @!P1 LEA.HI.X R5, R3, c[0x0][0x2a4], R5, 0x2, P0 ;  /* 0x0000a90003059a11 */ /* 0x000fe600000f1405 */
[----:B------:R-:W-:Y:S01]  /*a460*/  IMAD.WIDE.U32 R2, R214, c[0x0][0x1e0], RZ ;  /* 0x00007800d6027a25 */ /* 0x000fe200078e00ff */
[----:B------:R-:W-:Y:S01]  /*a470*/  SHF.R.S32.HI R0, RZ, 0x1f, R214 ;  /* 0x0000001fff007819 */ /* 0x000fe200000114d6 */
[----:B------:R1:W2:Y:S04]  /*a480*/  @!P1 LDG.E R212, [R4.64] ;  /* 0x0000000604d49981 */ /* 0x0002a8000c1e1900 */
[----:B------:R-:W-:Y:S04]  /*a490*/  IMAD R0, R0, c[0x0][0x1e0], RZ ;  /* 0x0000780000007a24 */ /* 0x000fe800078e02ff */
[----:B------:R-:W-:Y:S04]  /*a4a0*/  IMAD R0, R214, c[0x0][0x1e4], R0 ;  /* 0x00007900d6007a24 */ /* 0x000fe800078e0200 */
[----:B------:R-:W-:Y:S01]  /*a4b0*/  IMAD.IADD R3, R3, 0x1, R0 ;  /* 0x0000000103037824 */ /* 0x000fe200078e0200 */
[----:B-1----:R-:W-:Y:S02]  /*a4c0*/  SHF.L.U64.HI R5, R201, 0x1, R6 ;  /* 0x00000001c9057819 */ /* 0x002fe40000010206 */
[----:B--2---:R-:W-:Y:S01]  /*a4d0*/  SHF.R.S32.HI R0, RZ, 0x1f, R212 ;  /* 0x0000001fff007819 */ /* 0x004fe200000114d4 */
[----:B------:R-:W-:Y:S04]  /*a4e0*/  IMAD.WIDE.U32 R2, R212, c[0x0][0x1f0], R2 ;  /* 0x00007c00d4027a25 */ /* 0x000fe800078e0002 */
[----:B------:R-:W-:Y:S01]  /*a4f0*/  IMAD R0, R0, c[0x0][0x1f0], RZ ;  /* 0x00007c0000007a24 */ /* 0x000fe200078e02ff */
[----:B------:R-:W-:Y:S03]  /*a500*/  IADD3 R2, P1, R234, R2, RZ ;  /* 0x00000002ea027210 */ /* 0x000fe60007f3e0ff */
[----:B------:R-:W-:Y:S01]  /*a510*/  IMAD R4, R212, c[0x0][0x1f4], R0 ;  /* 0x00007d00d4047a24 */ /* 0x000fe200078e0200 */
[C---:B------:R-:W-:Y:S04]  /*a520*/  LEA R0, P0, R2.reuse, c[0x0][0x1c8], 0x1 ;  /* 0x0000720002007a11 */ /* 0x040fe800078008ff */
[----:B------:R-:W-:Y:S04]  /*a530*/  IADD3.X R3, R7, R3, R4, P1, !PT ;  /* 0x0000000307037210 */ /* 0x000fe80000ffe404 */
[----:B------:R-:W-:Y:S01]  /*a540*/  LEA.HI.X R4, R2, c[0x0][0x1cc], R3, 0x1, P0 ;  /* 0x0000730002047a11 */ /* 0x000fe200000f0c03 */
[----:B------:R-:W-:-:S05]  /*a550*/  BRA.DIV ~URZ, `(.L_x_665) ;  /* 0x000141127f007947 */ /* 0x000fca000b800000 */
[----:B------:R1:W2:Y:S02]  /*a560*/  SHFL.IDX PT, R7, R4, RZ, 0x181f ;  /* 0x00181fff04077589 */ /* 0x0002a400000e0000 */
.L_x_831:
        /* <DEDUP_REMOVED lines=22> */
.L_x_832:
[----:B--2---:R-:W-:Y:S04]  /*a6d0*/  IADD3 R2, P0, R0, R18, RZ ;  /* 0x0000001200027210 */ /* 0x004fe80007f1e0ff */
[----:B-1----:R-:W-:Y:S05]  /*a6e0*/  IADD3.X R3, R4, R5, RZ, P0, !PT ;  /* 0x0000000504037210 */ /* 0x002fea00007fe4ff */
[----:B------:R-:W-:Y:S01]  /*a6f0*/  @!PT LDS RZ, [RZ] ;  /* 0x00000000fffff984 */ /* 0x000fe20000000800 */
[----:B------:R-:W-:Y:S01]  /*a700*/  @!PT LDS RZ, [RZ] ;  /* 0x00000000fffff984 */ /* 0x000fe20000000800 */
[----:B------:R-:W-:Y:S01]  /*a710*/  @!PT LDS RZ, [RZ] ;  /* 0x00000000fffff984 */ /* 0x000fe20000000800 */
[----:B------:R1:W-:Y:S04]  /*a720*/  LDGSTS.E.BYPASS.LTC128B.128 [R203+0x4900], [R2.64], !P3 ;  /* 0x0490000002cb7fae */ /* 0x0003e8000d901d46 */
.L_x_664:
[----:B--234-:R-:W-:Y:S05]  /*a730*/  BSYNC B0 ;  /* 0x0000000000007941 */ /* 0x01cfea0003800000 */
.L_x_663:
[----:B------:R-:W2:Y:S01]  /*a740*/  LDL R4, [R1+0x48] ;  /* 0x0000480001047983 */ /* 0x000ea20000100800 */
[----:B-1----:R-:W-:Y:S01]  /*a750*/  IMAD.MOV.U32 R0, RZ, RZ, c[0x0][0x2c4] ;  /* 0x0000b100ff007624 */ /* 0x002fe200078e00ff */
[----:B------:R-:W-:Y:S02]  /*a760*/  LOP3.LUT R8, RZ, c[0x0][0x324], RZ, 0x33, !PT ;  /* 0x0000c900ff087a12 */ /* 0x000fe400078e33ff */
[----:B------:R-:W2:Y:S02]  /*a770*/  LDL R3, [R1+0x4c] ;  /* 0x00004c0001037983 */ /* 0x000ea40000100800 */
[----:B------:R-:W-:Y:S01]  /*a780*/  ISETP.NE.AND P0, PT, R0, 0x1, PT ;  /* 0x000000010000780c */ /* 0x000fe20003f05270 */
[----:B------:R-:W-:Y:S01]  /*a790*/  IMAD R0, R202, -0x50, RZ ;  /* 0xffffffb0ca007824 */ /* 0x000fe200078e02ff */
[----:B------:R-:W3:Y:S04]  /*a7a0*/  LDL R2, [R1] ;  /* 0x0000000001027983 */ /* 0x000ee80000100800 */
[----:B------:R-:W0:Y:S01]  /*a7b0*/  LDGDEPBAR ;  /* 0x00000000000079af */ /* 0x000e220000000000 */
[----:B---3--:R-:W-:Y:S01]  /*a7c0*/  IADD3 R2, -R2, 0x1, R0 ;  /* 0x0000000102027810 */ /* 0x008fe20007ffe100 */
[----:B--2---:R-:W-:Y:S03]  /*a7d0*/  IMAD.IADD R5, R3, 0x1, R4 ;  /* 0x0000000103057824 */ /* 0x004fe600078e0204 */
[----:B------:R-:W-:Y:S02]  /*a7e0*/  IADD3 R7, -R246, R2, R248 ;  /* 0x00000002f6077210 */ /* 0x000fe40007ffe1f8 */
[----:B------:R-:W-:Y:S02]  /*a7f0*/  @P0 IMAD.HI.U32 R3, R5, c[0x0][0x2c8], RZ ;  /* 0x0000b20005030a27 */ /* 0x000fe400078e00ff */
[----:B------:R-:W-:Y:S03]  /*a800*/  IADD3 R6, R7, c[0x0][0x328], RZ ;  /* 0x0000ca0007067a10 */ /* 0x000fe60007ffe0ff */
[----:B------:R-:W-:Y:S01]  /*a810*/  @P0 SHF.R.U32.HI R5, RZ, c[0x0][0x2cc], R3 ;  /* 0x0000b300ff050a19 */ /* 0x000fe20000011603 */
[----:B------:R-:W-:-:S05]  /*a820*/  BRA.DIV ~URZ, `(.L_x_667) ;  /* 0x000143627f007947 */ /* 0x000fca000b800000 */
[----:B------:R1:W2:Y:S02]  /*a830*/  SHFL.IDX PT, R4, R5, RZ, 0x1c1f ;  /* 0x001c1fff05047589 */ /* 0x0002a400000e0000 */
.L_x_833:
[-C--:B--2---:R-:W-:Y:S01]  /*a840*/  IADD3 R3, R6, R4.reuse, RZ ;  /* 0x0000000406037210 */ /* 0x084fe20007ffe0ff */
[----:B------:R-:W-:Y:S02]  /*a850*/  IMAD.MOV.U32 R2, RZ, RZ, c[0x0][0x32c] ;  /* 0x0000cb00ff027624 */ /* 0x000fe400078e00ff */
[----:B------:R-:W-:Y:S03]  /*a860*/  IMAD.IADD R7, R8, 0x1, R7 ;  /* 0x0000000108077824 */ /* 0x000fe600078e0207 */
[----:B------:R-:W-:Y:S02]  /*a870*/  ISETP.GE.AND P0, PT, R2, 0x1, PT ;  /* 0x000000010200780c */ /* 0x000fe40003f06270 */
[----:B------:R-:W-:Y:S11]  /*a880*/  IADD3 R2, R7, R4, RZ ;  /* 0x0000000407027210 */ /* 0x000ff60007ffe0ff */
[----:B------:R-:W-:-:S05]  /*a890*/  @!P0 BRA `(.L_x_668) ;  /* 0x0000016000008947 */ /* 0x000fca0003800000 */
[----:B------:R-:W-:Y:S01]  /*a8a0*/  IADD3 R4, -R246, R248, R4 ;  /* 0x000000f8f6047210 */ /* 0x000fe20007ffe104 */
[----:B------:R-:W-:Y:S03]  /*a8b0*/  BSSY B0, `(.L_x_669) ;  /* 0x000000e000007945 */ /* 0x000fe60003800000 */
[----:B------:R-:W-:-:S13]  /*a8c0*/  ISETP.GT.AND P0, PT, R4, -0x1, PT ;  /* 0xffffffff0400780c */ /* 0x000fda0003f04270 */
[----:B------:R-:W-:-:S05]  /*a8d0*/  @P0 BRA `(.L_x_670) ;  /* 0x0000007000000947 */ /* 0x000fca0003800000 */
[----:B------:R-:W-:Y:S01]  /*a8e0*/  LOP3.LUT R4, RZ, R4, RZ, 0x33, !PT ;  /* 0x00000004ff047212 */ /* 0x000fe200078e33ff */
[----:B------:R-:W-:Y:S05]  /*a8f0*/  IMAD.MOV.U32 R8, RZ, RZ, c[0x0][0x32c] ;  /* 0x0000cb00ff087624 */ /* 0x000fea00078e00ff */
[----:B------:R-:W-:-:S13]  /*a900*/  ISETP.NE.AND P0, PT, R8, 0x1, PT ;  /* 0x000000010800780c */ /* 0x000fda0003f05270 */
[----:B------:R-:W-:Y:S05]  /*a910*/  @P0 IMAD.HI.U32 R8, R4, c[0x0][0x330], RZ ;  /* 0x0000cc0004080a27 */ /* 0x000fea00078e00ff */
[----:B------:R-:W-:Y:S04]  /*a920*/  @P0 SHF.R.U32.HI R4, RZ, c[0x0][0x334], R8 ;  /* 0x0000cd00ff040a19 */ /* 0x000fe80000011608 */
[----:B------:R-:W-:Y:S01]  /*a930*/  LOP3.LUT R4, RZ, R4, RZ, 0x33, !PT ;  /* 0x00000004ff047212 */ /* 0x000fe200078e33ff */
[----:B------:R-:W-:-:S05]  /*a940*/  BRA `(.L_x_671) ;  /* 0x0000004000007947 */ /* 0x000fca0003800000 */
.L_x_670:
[----:B------:R-:W-:Y:S04]  /*a950*/  MOV R8, c[0x0][0x32c] ;  /* 0x0000cb0000087a02 */ /* 0x000fe80000000f00 */
[----:B------:R-:W-:-:S13]  /*a960*/  ISETP.NE.AND P0, PT, R8, 0x1, PT ;  /* 0x000000010800780c */ /* 0x000fda0003f05270 */
[----:B------:R-:W-:Y:S05]  /*a970*/  @P0 IMAD.HI.U32 R8, R4, c[0x0][0x330], RZ ;  /* 0x0000cc0004080a27 */ /* 0x000fea00078e00ff */
[----:B------:R-:W-:Y:S02]  /*a980*/  @P0 SHF.R.U32.HI R4, RZ, c[0x0][0x334], R8 ;  /* 0x0000cd00ff040a19 */ /* 0x000fe40000011608 */
.L_x_671:
[----:B------:R-:W-:Y:S05]  /*a990*/  BSYNC B0 ;  /* 0x0000000000007941 */ /* 0x000fea0003800000 */
.L_x_669:
[----:B------:R-:W2:Y:S02]  /*a9a0*/  LDL R8, [R1] ;  /* 0x0000000001087983 */ /* 0x000ea40000100800 */
[----:B--2---:R-:W-:Y:S04]  /*a9b0*/  IMAD.IADD R8, R0, 0x1, -R8 ;  /* 0x0000000100087824 */ /* 0x004fe800078e0a08 */
[----:B------:R-:W-:Y:S05]  /*a9c0*/  IMAD R4, R4, c[0x0][0x32c], R8 ;  /* 0x0000cb0004047a24 */ /* 0x000fea00078e0208 */
[----:B------:R-:W-:Y:S02]  /*a9d0*/  IADD3 R8, R4, c[0x0][0x32c], RZ ;  /* 0x0000cb0004087a10 */ /* 0x000fe40007ffe0ff */
[----:B------:R-:W-:Y:S02]  /*a9e0*/  IMNMX R2, R2, R4, !PT ;  /* 0x0000000402027217 */ /* 0x000fe40007800200 */
[----:B------:R-:W-:Y:S02]  /*a9f0*/  IMNMX R3, R3, R8, PT ;  /* 0x0000000803037217 */ /* 0x000fe40003800200 */
.L_x_668:
[C---:B------:R-:W-:Y:S02]  /*aa00*/  ISETP.GE.AND P0, PT, R0.reuse, 0x1, PT ;  /* 0x000000010000780c */ /* 0x040fe40003f06270 */
[----:B------:R-:W-:Y:S02]  /*aa10*/  ISETP.GE.AND P1, PT, R0, 0x2, PT ;  /* 0x000000020000780c */ /* 0x000fe40003f26270 */
[----:B------:R-:W-:Y:S02]  /*aa20*/  LOP3.LUT R200, R200, 0xffffdfff, RZ, 0xc0, !PT ;  /* 0xffffdfffc8c87812 */ /* 0x000fe400078ec0ff */
[C---:B------:R-:W-:Y:S02]  /*aa30*/  ISETP.GE.AND P6, PT, R0.reuse, 0x39, PT ;  /* 0x000000390000780c */ /* 0x040fe40003fc6270 */
[C---:B------:R-:W-:Y:S02]  /*aa40*/  ISETP.GE.AND P5, PT, R0.reuse, 0x3a, PT ;  /* 0x0000003a0000780c */ /* 0x040fe40003fa6270 */
[C---:B------:R-:W-:Y:S02]  /*aa50*/  ISETP.GE.AND P4, PT, R0.reuse, 0x41, PT ;  /* 0x000000410000780c */ /* 0x040fe40003f86270 */
[----:B------:R-:W-:Y:S02]  /*aa60*/  ISETP.GE.AND P2, PT, R0, 0x42, PT ;  /* 0x000000420000780c */ /* 0x000fe40003f46270 */
[----:B------:R-:W-:Y:S02]  /*aa70*/  @P0 LOP3.LUT R200, R200, 0x2000, RZ, 0xfc, !PT ;  /* 0x00002000c8c80812 */ /* 0x000fe400078efcff */
[----:B------:R-:W-:Y:S02]  /*aa80*/  ISETP.GT.AND P0, PT, R2, RZ, !P0 ;  /* 0x000000ff0200720c */ /* 0x000fe40004704270 */
[----:B------:R-:W-:Y:S02]  /*aa90*/  LOP3.LUT R200, R200, 0xffffefff, RZ, 0xc0, !PT ;  /* 0xffffefffc8c87812 */ /* 0x000fe400078ec0ff */
[----:B------:R-:W-:Y:S02]  /*aaa0*/  ISETP.LT.OR P0, PT, R3, 0x1, P0 ;  /* 0x000000010300780c */ /* 0x000fe40000701670 */
[----:B------:R-:W-:Y:S02]  /*aab0*/  @P1 LOP3.LUT R200, R200, 0x1000, RZ, 0xfc, !PT ;  /* 0x00001000c8c81812 */ /* 0x000fe400078efcff */
[----:B------:R-:W-:Y:S02]  /*aac0*/  FSEL R19, R217, -INF , !P0 ;  /* 0xff800000d9137808 */ /* 0x000fe40004000000 */
[----:B------:R-:W-:Y:S02]  /*aad0*/  ISETP.GT.AND P0, PT, R2, 0x1, !P1 ;  /* 0x000000010200780c */ /* 0x000fe40004f04270 */
[----:B------:R-:W-:Y:S02]  /*aae0*/  ISETP.GE.AND P1, PT, R0, 0x9, PT ;  /* 0x000000090000780c */ /* 0x000fe40003f26270 */
[----:B------:R-:W-:Y:S02]  /*aaf0*/  ISETP.LT.OR P0, PT, R3, 0x2, P0 ;  /* 0x000000020300780c */ /* 0x000fe40000701670 */
[----:B------:R-:W-:Y:S02]  /*ab00*/  LOP3.LUT R200, R200, 0xfffff7ff, RZ, 0xc0, !PT ;  /* 0xfffff7ffc8c87812 */ /* 0x000fe400078ec0ff */
[----:B------:R-:W-:Y:S02]  /*ab10*/  FSEL R22, R215, -INF , !P0 ;  /* 0xff800000d7167808 */ /* 0x000fe40004000000 */
[----:B------:R-:W-:Y:S04]  /*ab20*/  ISETP.GT.AND P0, PT, R2, 0x8, !P1 ;  /* 0x000000080200780c */ /* 0x000fe80004f04270 */
[C---:B------:R-:W-:Y:S02]  /*ab30*/  ISETP.LT.OR P0, PT, R3.reuse, 0x9, P0 ;  /* 0x000000090300780c */ /* 0x040fe40000701670 */
[----:B------:R-:W-:Y:S02]  /*ab40*/  @P1 LOP3.LUT R200, R200, 0x800, RZ, 0xfc, !PT ;  /* 0x00000800c8c81812 */ /* 0x000fe400078efcff */
[----:B------:R-:W-:Y:S02]  /*ab50*/  ISETP.GE.AND P1, PT, R0, 0xa, PT ;  /* 0x0000000a0000780c */ /* 0x000fe40003f26270 */
[----:B------:R-:W-:Y:S02]  /*ab60*/  LOP3.LUT R200, R200, 0xfffffbff, RZ, 0xc0, !PT ;  /* 0xfffffbffc8c87812 */ /* 0x000fe400078ec0ff */
[----:B------:R-:W-:Y:S02]  /*ab70*/  FSEL R23, R180, -INF , !P0 ;  /* 0xff800000b4177808 */ /* 0x000fe40004000000 */
[----:B------:R-:W-:Y:S04]  /*ab80*/  ISETP.GT.AND P0, PT, R2, 0x9, !P1 ;  /* 0x000000090200780c */ /* 0x000fe80004f04270 */
[----:B------:R-:W-:Y:S03]  /*ab90*/  ISETP.LT.OR P0, PT, R3, 0xa, P0 ;  /* 0x0000000a0300780c */ /* 0x000fe60000701670 */
        /* <DEDUP_REMOVED lines=17> */
[C---:B------:R-:W-:Y:S03]  /*acb0*/  ISETP.LT.OR P0, PT, R3.reuse, 0x19, P0 ;  /* 0x000000190300780c */ /* 0x040fe60000701670 */
        /* <DEDUP_REMOVED lines=32> */
[----:B------:R-:W-:Y:S02]  /*aec0*/  FSEL R42, R37, -INF , !P0 ;  /* 0xff800000252a7808 */ /* 0x000fe40004000000 */
[----:B------:R-:W-:Y:S02]  /*aed0*/  LOP3.LUT R200, R200, 0xfffffffd, RZ, 0xc0, !PT ;  /* 0xfffffffdc8c87812 */ /* 0x000fe400078ec0ff */
[----:B------:R-:W-:Y:S04]  /*aee0*/  ISETP.GT.AND P0, PT, R2, 0x30, !P1 ;  /* 0x000000300200780c */ /* 0x000fe80004f04270 */
[C---:B------:R-:W-:Y:S03]  /*aef0*/  ISETP.LT.OR P0, PT, R3.reuse, 0x31, P0 ;  /* 0x000000310300780c */ /* 0x040fe60000701670 */
[----:B------:R-:W-:Y:S02]  /*af00*/  @P1 LOP3.LUT R200, R200, 0x2, RZ, 0xfc, !PT ;  /* 0x00000002c8c81812 */ /* 0x000fe400078efcff */
[----:B------:R-:W-:Y:S02]  /*af10*/  ISETP.GE.AND P1, PT, R0, 0x32, PT ;  /* 0x000000320000780c */ /* 0x000fe40003f26270 */
[----:B------:R-:W-:Y:S02]  /*af20*/  FSEL R41, R36, -INF , !P0 ;  /* 0xff80000024297808 */ /* 0x000fe40004000000 */
[----:B------:R-:W-:Y:S02]  /*af30*/  ISETP.GT.AND P0, PT, R2, 0x31, !P1 ;  /* 0x000000310200780c */ /* 0x000fe40004f04270 */
[----:B------:R-:W-:Y:S02]  /*af40*/  LOP3.LUT R200, R200, 0xfffffffe, RZ, 0xc0, !PT ;  /* 0xfffffffec8c87812 */ /* 0x000fe400078ec0ff */
[----:B------:R-:W-:Y:S04]  /*af50*/  ISETP.LT.OR P0, PT, R3, 0x32, P0 ;  /* 0x000000320300780c */ /* 0x000fe80000701670 */
[----:B------:R-:W-:Y:S02]  /*af60*/  FSEL R39, R35, -INF , !P0 ;  /* 0xff80000023277808 */ /* 0x000fe40004000000 */
[----:B------:R-:W-:Y:S02]  /*af70*/  ISETP.GT.AND P0, PT, R2, 0x38, !P6 ;  /* 0x000000380200780c */ /* 0x000fe40007704270 */
[----:B------:R-:W-:Y:S02]  /*af80*/  @P1 LOP3.LUT R200, R200, 0x1, RZ, 0xfc, !PT ;  /* 0x00000001c8c81812 */ /* 0x000fe400078efcff */
[----:B------:R-:W-:Y:S02]  /*af90*/  ISETP.LT.OR P0, PT, R3, 0x39, P0 ;  /* 0x000000390300780c */ /* 0x000fe40000701670 */
[----:B------:R-:W-:Y:S02]  /*afa0*/  ISETP.GE.AND P1, PT, R0, 0x49, PT ;  /* 0x000000490000780c */ /* 0x000fe40003f26270 */
[----:B------:R-:W-:Y:S02]  /*afb0*/  FSEL R38, R31, -INF , !P0 ;  /* 0xff8000001f267808 */ /* 0x000fe40004000000 */
[----:B------:R-:W-:Y:S02]  /*afc0*/  ISETP.GT.AND P0, PT, R2, 0x39, !P5 ;  /* 0x000000390200780c */ /* 0x000fe40006f04270 */
[----:B------:R-:W-:Y:S02]  /*afd0*/  LOP3.LUT R200, R200, 0xffffbfff, RZ, 0xc0, !PT ;  /* 0xffffbfffc8c87812 */ /* 0x000fe400078ec0ff */
[C---:B------:R-:W-:Y:S04]  /*afe0*/  ISETP.LT.OR P0, PT, R3.reuse, 0x3a, P0 ;  /* 0x0000003a0300780c */ /* 0x040fe80000701670 */
[----:B------:R-:W-:Y:S02]  /*aff0*/  FSEL R37, R26, -INF , !P0 ;  /* 0xff8000001a257808 */ /* 0x000fe40004000000 */
[C---:B------:R-:W-:Y:S04]  /*b000*/  ISETP.GT.AND P0, PT, R2.reuse, 0x40, !P4 ;  /* 0x000000400200780c */ /* 0x040fe80006704270 */
[----:B------:R-:W-:Y:S04]  /*b010*/  ISETP.LT.OR P0, PT, R3, 0x41, P0 ;  /* 0x000000410300780c */ /* 0x000fe80000701670 */
[----:B------:R-:W-:Y:S02]  /*b020*/  FSEL R36, R21, -INF , !P0 ;  /* 0xff80000015247808 */ /* 0x000fe40004000000 */
[----:B------:R-:W-:Y:S04]  /*b030*/  ISETP.GT.AND P0, PT, R2, 0x41, !P2 ;  /* 0x000000410200780c */ /* 0x000fe80005704270 */
[C---:B------:R-:W-:Y:S04]  /*b040*/  ISETP.LT.OR P0, PT, R3.reuse, 0x42, P0 ;  /* 0x000000420300780c */ /* 0x040fe80000701670 */
[----:B------:R-:W-:Y:S02]  /*b050*/  FSEL R35, R20, -INF , !P0 ;  /* 0xff80000014237808 */ /* 0x000fe40004000000 */
[----:B------:R-:W-:Y:S04]  /*b060*/  ISETP.GT.AND P0, PT, R2, 0x48, !P1 ;  /* 0x000000480200780c */ /* 0x000fe80004f04270 */
[----:B------:R-:W-:Y:S04]  /*b070*/  ISETP.LT.OR P0, PT, R3, 0x49, P0 ;  /* 0x000000490300780c */ /* 0x000fe80000701670 */
[----:B------:R-:W-:Y:S02]  /*b080*/  FSEL R31, R16, -INF , !P0 ;  /* 0xff800000101f7808 */ /* 0x000fe40004000000 */
[----:B------:R-:W-:-:S13]  /*b090*/  ISETP.GE.AND P0, PT, R0, 0x4a, PT ;  /* 0x0000004a0000780c */ /* 0x000fda0003f06270 */
[----:B------:R-:W-:Y:S02]  /*b0a0*/  @P0 LOP3.LUT R200, R200, 0x4000, RZ, 0xfc, !PT ;  /* 0x00004000c8c80812 */ /* 0x000fe400078efcff */
[----:B------:R-:W-:Y:S04]  /*b0b0*/  ISETP.GT.AND P0, PT, R2, 0x49, !P0 ;  /* 0x000000490200780c */ /* 0x000fe80004704270 */
[----:B------:R-:W-:Y:S04]  /*b0c0*/  ISETP.LT.OR P0, PT, R3, 0x4a, P0 ;  /* 0x0000004a0300780c */ /* 0x000fe80000701670 */
[----:B------:R-:W-:Y:S01]  /*b0d0*/  FSEL R26, R15, -INF , !P0 ;  /* 0xff8000000f1a7808 */ /* 0x000fe20004000000 */
[----:B------:R-:W-:-:S06]  /*b0e0*/  BRA.DIV ~URZ, `(.L_x_672) ;  /* 0x00013b127f007947 */ /* 0x000fcc000b800000 */
[----:B------:R2:W3:Y:S02]  /*b0f0*/  SHFL.IDX PT, R4, R5, 0x1, 0x1c1f ;  /* 0x003c1f0005047f89 */ /* 0x0004e400000e0000 */
.L_x_834:
[----:B---3--:R-:W-:Y:S01]  /*b100*/  IADD3 R3, R7, R4, RZ ;  /* 0x0000000407037210 */ /* 0x008fe20007ffe0ff */
[----:B------:R-:W-:Y:S05]  /*b110*/  IMAD.MOV.U32 R2, RZ, RZ, c[0x0][0x32c] ;  /* 0x0000cb00ff027624 */ /* 0x000fea00078e00ff */
[----:B------:R-:W-:Y:S01]  /*b120*/  ISETP.GE.AND P0, PT, R2, 0x1, PT ;  /* 0x000000010200780c */ /* 0x000fe20003f06270 */
[----:B------:R-:W-:-:S12]  /*b130*/  IMAD.IADD R2, R6, 0x1, R4 ;  /* 0x0000000106027824 */ /* 0x000fd800078e0204 */
        /* <DEDUP_REMOVED lines=12> */
.L_x_675:
[----:B------:R-:W-:Y:S04]  /*b200*/  MOV R8, c[0x0][0x32c] ;  /* 0x0000cb0000087a02 */ /* 0x000fe80000000f00 */
[----:B------:R-:W-:-:S13]  /*b210*/  ISETP.NE.AND P0, PT, R8, 0x1, PT ;  /* 0x000000010800780c */ /* 0x000fda0003f05270 */
[----:B------:R-:W-:Y:S05]  /*b220*/  @P0 IMAD.HI.U32 R8, R4, c[0x0][0x330], RZ ;  /* 0x0000cc0004080a27 */ /* 0x000fea00078e00ff */
[----:B------:R-:W-:Y:S02]  /*b230*/  @P0 SHF.R.U32.HI R4, RZ, c[0x0][0x334], R8 ;  /* 0x0000cd00ff040a19 */ /* 0x000fe40000011608 */
.L_x_676:
[----:B------:R-:W-:Y:S05]  /*b240*/  BSYNC B0 ;  /* 0x0000000000007941 */ /* 0x000fea0003800000 */
.L_x_674:
[----:B------:R-:W3:Y:S02]  /*b250*/  LDL R8, [R1] ;  /* 0x0000000001087983 */ /* 0x000ee40000100800 */
[----:B---3--:R-:W-:Y:S04]  /*b260*/  IMAD.IADD R8, R0, 0x1, -R8 ;  /* 0x0000000100087824 */ /* 0x008fe800078e0a08 */
[----:B------:R-:W-:Y:S05]  /*b270*/  IMAD R4, R4, c[0x0][0x32c], R8 ;  /* 0x0000cb0004047a24 */ /* 0x000fea00078e0208 */
[----:B------:R-:W-:Y:S02]  /*b280*/  IADD3 R8, R4, c[0x0][0x32c], RZ ;  /* 0x0000cb0004087a10 */ /* 0x000fe40007ffe0ff */
[----:B------:R-:W-:Y:S02]  /*b290*/  IMNMX R3, R3, R4, !PT ;  /* 0x0000000403037217 */ /* 0x000fe40007800200 */
[----:B------:R-:W-:Y:S02]  /*b2a0*/  IMNMX R2, R2, R8, PT ;  /* 0x0000000802027217 */ /* 0x000fe40003800200 */
.L_x_673:
[----:B------:R-:W-:Y:S04]  /*b2b0*/  LOP3.LUT P0, RZ, R200, 0x1000, RZ, 0xc0, !PT ;  /* 0x00001000c8ff7812 */ /* 0x000fe8000780c0ff */
[----:B------:R-:W-:Y:S04]  /*b2c0*/  ISETP.GT.AND P0, PT, R3, 0x1, !P0 ;  /* 0x000000010300780c */ /* 0x000fe80004704270 */
[----:B------:R-:W-:Y:S04]  /*b2d0*/  ISETP.LT.OR P0, PT, R2, 0x2, P0 ;  /* 0x000000020200780c */ /* 0x000fe80000701670 */
[----:B------:R-:W-:Y:S02]  /*b2e0*/  FSEL R18, R221, -INF , !P0 ;  /* 0xff800000dd127808 */ /* 0x000fe40004000000 */
        /* <DEDUP_REMOVED lines=9> */
[C---:B------:R-:W-:Y:S04]  /*b380*/  ISETP.GT.AND P0, PT, R3.reuse, 0x10, !P0 ;  /* 0x000000100300780c */ /* 0x040fe80004704270 */
        /* <DEDUP_REMOVED lines=45> */
[C---:B------:R-:W-:Y:S04]  /*b660*/  ISETP.LT.OR P0, PT, R2.reuse, 0x41, P0 ;  /* 0x000000410200780c */ /* 0x040fe80000701670 */
[----:B------:R-:W-:Y:S02]  /*b670*/  FSEL R75, R53, -INF , !P0 ;  /* 0xff800000354b7808 */ /* 0x000fe40004000000 */
[C---:B------:R-:W-:Y:S04]  /*b680*/  ISETP.GT.AND P0, PT, R3.reuse, 0x41, !P2 ;  /* 0x000000410300780c */ /* 0x040fe80005704270 */
[----:B------:R-:W-:Y:S04]  /*b690*/  ISETP.LT.OR P0, PT, R2, 0x42, P0 ;  /* 0x000000420200780c */ /* 0x000fe80000701670 */
[----:B------:R-:W-:Y:S02]  /*b6a0*/  FSEL R74, R48, -INF , !P0 ;  /* 0xff800000304a7808 */ /* 0x000fe40004000000 */
[C---:B------:R-:W-:Y:S04]  /*b6b0*/  ISETP.GT.AND P0, PT, R3.reuse, 0x48, !P1 ;  /* 0x000000480300780c */ /* 0x040fe80004f04270 */
[----:B------:R-:W-:Y:S04]  /*b6c0*/  ISETP.LT.OR P0, PT, R2, 0x49, P0 ;  /* 0x000000490200780c */ /* 0x000fe80000701670 */
[----:B------:R-:W-:Y:S02]  /*b6d0*/  FSEL R67, R24, -INF , !P0 ;  /* 0xff80000018437808 */ /* 0x000fe40004000000 */
[----:B------:R-:W-:Y:S04]  /*b6e0*/  LOP3.LUT P0, RZ, R200, 0x2000, RZ, 0xc0, !PT ;  /* 0x00002000c8ff7812 */ /* 0x000fe8000780c0ff */
[C---:B------:R-:W-:Y:S04]  /*b6f0*/  ISETP.GT.AND P0, PT, R3.reuse, RZ, !P0 ;  /* 0x000000ff0300720c */ /* 0x040fe80004704270 */
[----:B------:R-:W-:Y:S04]  /*b700*/  ISETP.LT.OR P0, PT, R2, 0x1, P0 ;  /* 0x000000010200780c */ /* 0x000fe80000701670 */
[----:B------:R-:W-:Y:S02]  /*b710*/  FSEL R12, R226, -INF , !P0 ;  /* 0xff800000e20c7808 */ /* 0x000fe40004000000 */
[----:B------:R-:W-:Y:S04]  /*b720*/  LOP3.LUT P0, RZ, R200, 0x4000, RZ, 0xc0, !PT ;  /* 0x00004000c8ff7812 */ /* 0x000fe8000780c0ff */
[----:B------:R-:W-:Y:S04]  /*b730*/  ISETP.GT.AND P0, PT, R3, 0x49, !P0 ;  /* 0x000000490300780c */ /* 0x000fe80004704270 */
[----:B------:R-:W-:Y:S04]  /*b740*/  ISETP.LT.OR P0, PT, R2, 0x4a, P0 ;  /* 0x0000004a0200780c */ /* 0x000fe80000701670 */
[----:B------:R-:W-:Y:S01]  /*b750*/  FSEL R53, R17, -INF , !P0 ;  /* 0xff80000011357808 */ /* 0x000fe20004000000 */
[----:B------:R-:W-:-:S06]  /*b760*/  BRA.DIV ~URZ, `(.L_x_677) ;  /* 0x000135027f007947 */ /* 0x000fcc000b800000 */
[----:B------:R3:W4:Y:S02]  /*b770*/  SHFL.IDX PT, R4, R5, 0x2, 0x1c1f ;  /* 0x005c1f0005047f89 */ /* 0x00072400000e0000 */
.L_x_835:
[----:B----4-:R-:W-:Y:S01]  /*b780*/  IADD3 R3, R7, R4, RZ ;  /* 0x0000000407037210 */ /* 0x010fe20007ffe0ff */
        /* <DEDUP_REMOVED lines=15> */
.L_x_680:
[----:B------:R-:W-:Y:S04]  /*b880*/  MOV R8, c[0x0][0x32c] ;  /* 0x0000cb0000087a02 */ /* 0x000fe80000000f00 */
[----:B------:R-:W-:-:S13]  /*b890*/  ISETP.NE.AND P0, PT, R8, 0x1, PT ;  /* 0x000000010800780c */ /* 0x000fda0003f05270 */
[----:B------:R-:W-:Y:S05]  /*b8a0*/  @P0 IMAD.HI.U32 R8, R4, c[0x0][0x330], RZ ;  /* 0x0000cc0004080a27 */ /* 0x000fea00078e00ff */
[----:B------:R-:W-:Y:S02]  /*b8b0*/  @P0 SHF.R.U32.HI R4, RZ, c[0x0][0x334], R8 ;  /* 0x0000cd00ff040a19 */ /* 0x000fe40000011608 */
.L_x_681:
[----:B------:R-:W-:Y:S05]  /*b8c0*/  BSYNC B0 ;  /* 0x0000000000007941 */ /* 0x000fea0003800000 */
.L_x_679:
[----:B------:R-:W4:Y:S02]  /*b8d0*/  LDL R8, [R1] ;  /* 0x0000000001087983 */ /* 0x000f240000100800 */
[----:B----4-:R-:W-:Y:S04]  /*b8e0*/  IMAD.IADD R8, R0, 0x1, -R8 ;  /* 0x0000000100087824 */ /* 0x010fe800078e0a08 */
[----:B------:R-:W-:Y:S05]  /*b8f0*/  IMAD R4, R4, c[0x0][0x32c], R8 ;  /* 0x0000cb0004047a24 */ /* 0x000fea00078e0208 */
[----:B------:R-:W-:Y:S02]  /*b900*/  IADD3 R8, R4, c[0x0][0x32c], RZ ;  /* 0x0000cb0004087a10 */ /* 0x000fe40007ffe0ff */
[----:B------:R-:W-:Y:S02]  /*b910*/  IMNMX R3, R3, R4, !PT ;  /* 0x0000000403037217 */ /* 0x000fe40007800200 */
[----:B------:R-:W-:Y:S02]  /*b920*/  IMNMX R2, R2, R8, PT ;  /* 0x0000000802027217 */ /* 0x000fe40003800200 */
.L_x_678:
        /* <DEDUP_REMOVED lines=76> */
[----:B------:R4:W1:Y:S02]  /*bdf0*/  SHFL.IDX PT, R4, R5, 0x3, 0x1c1f ;  /* 0x007c1f0005047f89 */ /* 0x00086400000e0000 */
.L_x_836:
[----:B-1----:R-:W-:Y:S01]  /*be00*/  IADD3 R3, R6, R4, RZ ;  /* 0x0000000406037210 */ /* 0x002fe20007ffe0ff */
        /* <DEDUP_REMOVED lines=9> */
[----:B--234-:R-:W-:Y:S05]  /*bea0*/  IMAD.MOV.U32 R5, RZ, RZ, c[0x0][0x32c] ;  /* 0x0000cb00ff057624 */ /* 0x01cfea00078e00ff */
[----:B------:R-:W-:-:S13]  /*beb0*/  ISETP.NE.AND P0, PT, R5, 0x1, PT ;  /* 0x000000010500780c */ /* 0x000fda0003f05270 */
[----:B------:R-:W-:Y:S05]  /*bec0*/  @P0 IMAD.HI.U32 R5, R4, c[0x0][0x330], RZ ;  /* 0x0000cc0004050a27 */ /* 0x000fea00078e00ff */
[----:B------:R-:W-:Y:S04]  /*bed0*/  @P0 SHF.R.U32.HI R4, RZ, c[0x0][0x334], R5 ;  /* 0x0000cd00ff040a19 */ /* 0x000fe80000011605 */
[----:B------:R-:W-:Y:S01]  /*bee0*/  LOP3.LUT R4, RZ, R4, RZ, 0x33, !PT ;  /* 0x00000004ff047212 */ /* 0x000fe200078e33ff */
[----:B------:R-:W-:-:S05]  /*bef0*/  BRA `(.L_x_686) ;  /* 0x0000004000007947 */ /* 0x000fca0003800000 */
.L_x_685:
[----:B--234-:R-:W-:Y:S04]  /*bf00*/  MOV R5, c[0x0][0x32c] ;  /* 0x0000cb0000057a02 */ /* 0x01cfe80000000f00 */
[----:B------:R-:W-:-:S13]  /*bf10*/  ISETP.NE.AND P0, PT, R5, 0x1, PT ;  /* 0x000000010500780c */ /* 0x000fda0003f05270 */
[----:B------:R-:W-:Y:S05]  /*bf20*/  @P0 IMAD.HI.U32 R5, R4, c[0x0][0x330], RZ ;  /* 0x0000cc0004050a27 */ /* 0x000fea00078e00ff */
[----:B------:R-:W-:Y:S02]  /*bf30*/  @P0 SHF.R.U32.HI R4, RZ, c[0x0][0x334], R5 ;  /* 0x0000cd00ff040a19 */ /* 0x000fe40000011605 */
.L_x_686:
[----:B------:R-:W-:Y:S05]  /*bf40*/  BSYNC B0 ;  /* 0x0000000000007941 */ /* 0x000fea0003800000 */
.L_x_684:
[----:B------:R-:W2:Y:S02]  /*bf50*/  LDL R5, [R1] ;  /* 0x0000000001057983 */ /* 0x000ea40000100800 */
[----:B--2---:R-:W-:Y:S04]  /*bf60*/  IMAD.IADD R0, R0, 0x1, -R5 ;  /* 0x0000000100007824 */ /* 0x004fe800078e0a05 */
[----:B------:R-:W-:Y:S05]  /*bf70*/  IMAD R0, R4, c[0x0][0x32c], R0 ;  /* 0x0000cb0004007a24 */ /* 0x000fea00078e0200 */
[----:B------:R-:W-:Y:S02]  /*bf80*/  IADD3 R4, R0, c[0x0][0x32c], RZ ;  /* 0x0000cb0000047a10 */ /* 0x000fe40007ffe0ff */
[----:B------:R-:W-:Y:S02]  /*bf90*/  IMNMX R2, R2, R0, !PT ;  /* 0x0000000002027217 */ /* 0x000fe40007800200 */
[----:B------:R-:W-:Y:S02]  /*bfa0*/  IMNMX R3, R3, R4, PT ;  /* 0x0000000403037217 */ /* 0x000fe40003800200 */
.L_x_683:
[----:B------:R-:W-:Y:S02]  /*bfb0*/  LOP3.LUT P0, RZ, R200, 0x2000, RZ, 0xc0, !PT ;  /* 0x00002000c8ff7812 */ /* 0x000fe4000780c0ff */
[C---:B------:R-:W-:Y:S02]  /*bfc0*/  ISETP.GT.AND P1, PT, R2.reuse, 0x48, !P1 ;  /* 0x000000480200780c */ /* 0x040fe40004f24270 */
[----:B------:R-:W-:Y:S02]  /*bfd0*/  ISETP.GT.AND P0, PT, R2, RZ, !P0 ;  /* 0x000000ff0200720c */ /* 0x000fe40004704270 */
[----:B------:R-:W-:Y:S02]  /*bfe0*/  FMNMX.FTZ R0, R12, R85, !PT ;  /* 0x000000550c007209 */ /* 0x000fe40007810000 */
[C---:B------:R-:W-:Y:S02]  /*bff0*/  ISETP.LT.OR P0, PT, R3.reuse, 0x1, P0 ;  /* 0x000000010300780c */ /* 0x040fe40000701670 */
[C---:B------:R-:W-:Y:S02]  /*c000*/  ISETP.LT.OR P1, PT, R3.reuse, 0x49, P1 ;  /* 0x000000490300780c */ /* 0x040fe40000f21670 */
[----:B------:R-:W-:Y:S02]  /*c010*/  FSEL R11, R232, -INF , !P0 ;  /* 0xff800000e80b7808 */ /* 0x000fe40004000000 */
[----:B------:R-:W-:Y:S02]  /*c020*/  LOP3.LUT P0, RZ, R200, 0x1000, RZ, 0xc0, !PT ;  /* 0x00001000c8ff7812 */ /* 0x000fe4000780c0ff */
[----:B------:R-:W-:Y:S02]  /*c030*/  FMNMX.FTZ R0, R18, R0, !PT ;  /* 0x0000000012007209 */ /* 0x000fe40007810000 */
[----:B------:R-:W-:Y:S02]  /*c040*/  ISETP.GT.AND P0, PT, R2, 0x1, !P0 ;  /* 0x000000010200780c */ /* 0x000fe40004704270 */
[----:B--234-:R-:W-:Y:S02]  /*c050*/  FMNMX.FTZ R5, R20, R0, !PT ;  /* 0x0000000014057209 */ /* 0x01cfe40007810000 */
[----:B------:R-:W-:Y:S02]  /*c060*/  ISETP.LT.OR P0, PT, R3, 0x2, P0 ;  /* 0x000000020300780c */ /* 0x000fe40000701670 */
[----:B------:R-:W-:Y:S02]  /*c070*/  FMNMX.FTZ R5, R21, R5, !PT ;  /* 0x0000000515057209 */ /* 0x000fe40007810000 */
[----:B------:R-:W-:Y:S02]  /*c080*/  FSEL R14, R231, -INF , !P0 ;  /* 0xff800000e70e7808 */ /* 0x000fe40004000000 */
[----:B------:R-:W-:Y:S02]  /*c090*/  LOP3.LUT P0, RZ, R200, 0x800, RZ, 0xc0, !PT ;  /* 0x00000800c8ff7812 */ /* 0x000fe4000780c0ff */
[----:B------:R-:W-:Y:S02]  /*c0a0*/  FMNMX.FTZ R5, R44, R5, !PT ;  /* 0x000000052c057209 */ /* 0x000fe40007810000 */
[----:B------:R-:W-:Y:S02]  /*c0b0*/  ISETP.GT.AND P0, PT, R2, 0x8, !P0 ;  /* 0x000000080200780c */ /* 0x000fe40004704270 */
[----:B------:R-:W-:Y:S02]  /*c0c0*/  FMNMX.FTZ R5, R45, R5, !PT ;  /* 0x000000052d057209 */ /* 0x000fe40007810000 */
        /* <DEDUP_REMOVED lines=31> */
[----:B------:R-:W-:Y:S04]  /*c2c0*/  LOP3.LUT P0, RZ, R200, 0x40, RZ, 0xc0, !PT ;  /* 0x00000040c8ff7812 */ /* 0x000fe8000780c0ff */
[----:B------:R-:W-:Y:S04]  /*c2d0*/  ISETP.GT.AND P0, PT, R2, 0x19, !P0 ;  /* 0x000000190200780c */ /* 0x000fe80004704270 */
[----:B------:R-:W-:Y:S04]  /*c2e0*/  ISETP.LT.OR P0, PT, R3, 0x1a, P0 ;  /* 0x0000001a0300780c */ /* 0x000fe80000701670 */
[----:B------:R-:W-:Y:S02]  /*c2f0*/  FSEL R176, R219, -INF , !P0 ;  /* 0xff800000dbb07808 */ /* 0x000fe40004000000 */
[----:B------:R-:W-:Y:S04]  /*c300*/  LOP3.LUT P0, RZ, R200, 0x20, RZ, 0xc0, !PT ;  /* 0x00000020c8ff7812 */ /* 0x000fe8000780c0ff */
[----:B------:R-:W-:Y:S04]  /*c310*/  ISETP.GT.AND P0, PT, R2, 0x20, !P0 ;  /* 0x000000200200780c */ /* 0x000fe80004704270 */
[C---:B------:R-:W-:Y:S04]  /*c320*/  ISETP.LT.OR P0, PT, R3.reuse, 0x21, P0 ;  /* 0x000000210300780c */ /* 0x040fe80000701670 */
        /* <DEDUP_REMOVED lines=21> */
[----:B------:R-:W-:Y:S02]  /*c480*/  ISETP.GT.AND P0, PT, R2, 0x38, !P6 ;  /* 0x000000380200780c */ /* 0x000fe40007704270 */
[----:B------:R-:W-:Y:S02]  /*c490*/  LOP3.LUT P6, RZ, R200, 0x4000, RZ, 0xc0, !PT ;  /* 0x00004000c8ff7812 */ /* 0x000fe400078cc0ff */
[C---:B------:R-:W-:Y:S04]  /*c4a0*/  ISETP.LT.OR P0, PT, R3.reuse, 0x39, P0 ;  /* 0x000000390300780c */ /* 0x040fe80000701670 */
[----:B------:R-:W-:Y:S02]  /*c4b0*/  FSEL R206, R178, -INF , !P0 ;  /* 0xff800000b2ce7808 */ /* 0x000fe40004000000 */
[----:B------:R-:W-:Y:S02]  /*c4c0*/  ISETP.GT.AND P0, PT, R2, 0x39, !P5 ;  /* 0x000000390200780c */ /* 0x000fe40006f04270 */
[----:B------:R-:W-:Y:S02]  /*c4d0*/  FSEL R178, R60, -INF , !P1 ;  /* 0xff8000003cb27808 */ /* 0x000fe40004800000 */
[----:B------:R-:W-:Y:S04]  /*c4e0*/  ISETP.LT.OR P0, PT, R3, 0x3a, P0 ;  /* 0x0000003a0300780c */ /* 0x000fe80000701670 */
[----:B------:R-:W-:Y:S02]  /*c4f0*/  FSEL R208, R177, -INF , !P0 ;  /* 0xff800000b1d07808 */ /* 0x000fe40004000000 */
[C---:B------:R-:W-:Y:S04]  /*c500*/  ISETP.GT.AND P0, PT, R2.reuse, 0x40, !P4 ;  /* 0x000000400200780c */ /* 0x040fe80006704270 */
[----:B------:R-:W-:Y:S04]  /*c510*/  ISETP.LT.OR P0, PT, R3, 0x41, P0 ;  /* 0x000000410300780c */ /* 0x000fe80000701670 */
[----:B------:R-:W-:Y:S02]  /*c520*/  FSEL R207, R65, -INF , !P0 ;  /* 0xff80000041cf7808 */ /* 0x000fe40004000000 */
[----:B------:R-:W-:Y:S04]  /*c530*/  ISETP.GT.AND P0, PT, R2, 0x41, !P2 ;  /* 0x000000410200780c */ /* 0x000fe80005704270 */
[----:B------:R-:W-:Y:S04]  /*c540*/  ISETP.LT.OR P0, PT, R3, 0x42, P0 ;  /* 0x000000420300780c */ /* 0x000fe80000701670 */
[----:B------:R-:W-:Y:S02]  /*c550*/  FSEL R205, R64, -INF , !P0 ;  /* 0xff80000040cd7808 */ /* 0x000fe40004000000 */
[----:B------:R-:W-:Y:S02]  /*c560*/  ISETP.GT.AND P0, PT, R2, 0x49, !P6 ;  /* 0x000000490200780c */ /* 0x000fe40007704270 */
[----:B------:R-:W-:Y:S02]  /*c570*/  FMNMX.FTZ R2, R19, R84, !PT ;  /* 0x0000005413027209 */ /* 0x000fe40007810000 */
[----:B------:R-:W-:Y:S02]  /*c580*/  ISETP.LT.OR P0, PT, R3, 0x4a, P0 ;  /* 0x0000004a0300780c */ /* 0x000fe40000701670 */
        /* <DEDUP_REMOVED lines=53> */
[----:B------:R-:W-:Y:S02]  /*c8e0*/  FSEL R177, R59, -INF , !P0 ;  /* 0xff8000003bb17808 */ /* 0x000fe40004000000 */
        /* <DEDUP_REMOVED lines=8> */
[----:B------:R1:W2:Y:S02]  /*c970*/  SHFL.BFLY PT, R2, R4, 0x2, 0x1f ;  /* 0x0c401f0004027f89 */ /* 0x0002a400000e0000 */
.L_x_837:
[----:B--2---:R-:W-:Y:S01]  /*c980*/  FMNMX.FTZ R5, R4, R2, !PT ;  /* 0x0000000204057209 */ /* 0x004fe20007810000 */
[----:B------:R-:W-:-:S05]  /*c990*/  BRA.DIV ~URZ, `(.L_x_688) ;  /* 0x000124027f007947 */ /* 0x000fca000b800000 */
[----:B------:R-:W-:Y:S04]  /*c9a0*/  SHFL.BFLY PT, R2, R0, 0x2, 0x1f ;  /* 0x0c401f0000027f89 */ /* 0x000fe800000e0000 */
[----:B------:R-:W-:Y:S04]  /*c9b0*/  SHFL.BFLY PT, R3, R6, 0x2, 0x1f ;  /* 0x0c401f0006037f89 */ /* 0x000fe800000e0000 */
[----:B-1----:R-:W1:Y:S02]  /*c9c0*/  SHFL.BFLY PT, R4, R7, 0x2, 0x1f ;  /* 0x0c401f0007047f89 */ /* 0x002e6400000e0000 */
[----:B-1----:R-:W-:Y:S02]  /*c9d0*/  FMNMX.FTZ R4, R7, R4, !PT ;  /* 0x0000000407047209 */ /* 0x002fe40007810000 */
[----:B------:R-:W-:Y:S02]  /*c9e0*/  FMNMX.FTZ R0, R0, R2, !PT ;  /* 0x0000000200007209 */ /* 0x000fe40007810000 */
[----:B------:R-:W-:Y:S02]  /*c9f0*/  FMNMX.FTZ R2, R6, R3, !PT ;  /* 0x0000000306027209 */ /* 0x000fe40007810000 */
[----:B------:R-:W1:Y:S04]  /*ca00*/  SHFL.BFLY PT, R6, R5, 0x1, 0x1f ;  /* 0x0c201f0005067f89 */ /* 0x000e6800000e0000 */
[----:B------:R-:W2:Y:S04]  /*ca10*/  SHFL.BFLY PT, R8, R0, 0x1, 0x1f ;  /* 0x0c201f0000087f89 */ /* 0x000ea800000e0000 */
[----:B------:R-:W3:Y:S04]  /*ca20*/  SHFL.BFLY PT, R9, R2, 0x1, 0x1f ;  /* 0x0c201f0002097f89 */ /* 0x000ee800000e0000 */
[----:B------:R4:W4:Y:S01]  /*ca30*/  SHFL.BFLY PT, R3, R4, 0x1, 0x1f ;  /* 0x0c201f0004037f89 */ /* 0x00092200000e0000 */
[----:B-1----:R-:W-:Y:S02]  /*ca40*/  FMNMX.FTZ R72, R5, R6, !PT ;  /* 0x0000000605487209 */ /* 0x002fe40007810000 */
[----:B--2---:R-:W-:Y:S02]  /*ca50*/  FMNMX.FTZ R71, R0, R8, !PT ;  /* 0x0000000800477209 */ /* 0x004fe40007810000 */
[----:B---3--:R-:W-:Y:S02]  /*ca60*/  FMNMX.FTZ R70, R2, R9, !PT ;  /* 0x0000000902467209 */ /* 0x008fe40007810000 */
.L_x_838:
[C---:B------:R-:W-:Y:S01]  /*ca70*/  FMUL.FTZ R0, R72.reuse, c[0x0][0x2d0] ;  /* 0x0000b40048007a20 */ /* 0x040fe20000410000 */
[----:B------:R-:W-:Y:S01]  /*ca80*/  FSETP.NEU.FTZ.AND P0, PT, R72, -INF , PT ;  /* 0xff8000004800780b */ /* 0x000fe20003f1d000 */
[----:B------:R-:W2:Y:S01]  /*ca90*/  LDL.LU R237, [R1+0x4] ;  /* 0x0000040001ed7983 */ /* 0x000ea20000300800 */
[----:B------:R-:W-:Y:S01]  /*caa0*/  FSETP.NEU.FTZ.AND P1, PT, R71, -INF , PT ;  /* 0xff8000004700780b */ /* 0x000fe20003f3d000 */
[----:B------:R-:W-:Y:S01]  /*cab0*/  WARPSYNC 0xffffffff ;  /* 0xffffffff00007948 */ /* 0x000fe20003800000 */
[----:B------:R-:W-:Y:S02]  /*cac0*/  FSEL R5, R0, RZ, P0 ;  /* 0x000000ff00057208 */ /* 0x000fe40000000000 */
[----:B----4-:R-:W-:Y:S03]  /*cad0*/  FMNMX.FTZ R69, R3, R4, !PT ;  /* 0x0000000403457209 */ /* 0x010fe60007810000 */
[--C-:B------:R-:W-:Y:S02]  /*cae0*/  FFMA.FTZ R0, R19, c[0x0][0x2d0], -R5.reuse ;  /* 0x0000b40013007a23 */ /* 0x100fe40000010805 */
[--C-:B------:R-:W-:Y:S02]  /*caf0*/  FFMA.FTZ R2, R22, c[0x0][0x2d0], -R5.reuse ;  /* 0x0000b40016027a23 */ /* 0x100fe40000010805 */
[----:B------:R1:W-:Y:S01]  /*cb00*/  MUFU.EX2 R220, R0 ;  /* 0x0000000000dc7308 */ /* 0x0003e20000000800 */
[--C-:B------:R-:W-:Y:S02]  /*cb10*/  FFMA.FTZ R216, R39, c[0x0][0x2d0], -R5.reuse ;  /* 0x0000b40027d87a23 */ /* 0x100fe40000010805 */
[--C-:B------:R-:W-:Y:S02]  /*cb20*/  FFMA.FTZ R215, R38, c[0x0][0x2d0], -R5.reuse ;  /* 0x0000b40026d77a23 */ /* 0x100fe40000010805 */
[--C-:B------:R-:W-:Y:S02]  /*cb30*/  FFMA.FTZ R213, R37, c[0x0][0x2d0], -R5.reuse ;  /* 0x0000b40025d57a23 */ /* 0x100fe40000010805 */
[--C-:B------:R-:W-:Y:S02]  /*cb40*/  FFMA.FTZ R211, R36, c[0x0][0x2d0], -R5.reuse ;  /* 0x0000b40024d37a23 */ /* 0x100fe40000010805 */
[----:B------:R-:W-:Y:S01]  /*cb50*/  LDSM.16.MT88.4 R36, [R189] ;  /* 0x00000000bd24783b */ /* 0x000fe20000004200 */
[----:B------:R3:W-:Y:S01]  /*cb60*/  MUFU.EX2 R232, R2 ;  /* 0x0000000200e87308 */ /* 0x0007e20000000800 */
[----:B------:R-:W-:Y:S02]  /*cb70*/  FMUL.FTZ R4, R69, c[0x0][0x2d0] ;  /* 0x0000b40045047a20 */ /* 0x000fe40000410000 */
[--C-:B------:R-:W-:Y:S02]  /*cb80*/  FFMA.FTZ R48, R30, c[0x0][0x2d0], -R5.reuse ;  /* 0x0000b4001e307a23 */ /* 0x100fe40000010805 */
[--C-:B------:R-:W-:Y:S02]  /*cb90*/  FFMA.FTZ R156, R28, c[0x0][0x2d0], -R5.reuse ;  /* 0x0000b4001c9c7a23 */ /* 0x100fe40000010805 */
[--C-:B------:R-:W-:Y:S02]  /*cba0*/  FFMA.FTZ R155, R27, c[0x0][0x2d0], -R5.reuse ;  /* 0x0000b4001b9b7a23 */ /* 0x100fe40000010805 */
[--C-:B------:R-:W-:Y:S01]  /*cbb0*/  FFMA.FTZ R154, R34, c[0x0][0x2d0], -R5.reuse ;  /* 0x0000b400229a7a23 */ /* 0x100fe20000010805 */
[----:B------:R-:W-:Y:S01]  /*cbc0*/  MUFU.EX2 R236, R156 ;  /* 0x0000009c00ec7308 */ /* 0x000fe20000000800 */
[--C-:B------:R-:W-:Y:S02]  /*cbd0*/  FFMA.FTZ R73, R33, c[0x0][0x2d0], -R5.reuse ;  /* 0x0000b40021497a23 */ /* 0x100fe40000010805 */
[--C-:B------:R-:W-:Y:S02]  /*cbe0*/  FFMA.FTZ R66, R32, c[0x0][0x2d0], -R5.reuse ;  /* 0x0000b40020427a23 */ /* 0x100fe40000010805 */
[----:B-1----:R-:W-:Y:S02]  /*cbf0*/  FMUL.FTZ R0, R71, c[0x0][0x2d0] ;  /* 0x0000b40047007a20 */ /* 0x002fe40000410000 */
[--C-:B------:R-:W-:Y:S02]  /*cc00*/  FFMA.FTZ R209, R42, c[0x0][0x2d0], -R5.reuse ;  /* 0x0000b4002ad17a23 */ /* 0x100fe40000010805 */
[--C-:B------:R-:W-:Y:S01]  /*cc10*/  FFMA.FTZ R217, R41, c[0x0][0x2d0], -R5.reuse ;  /* 0x0000b40029d97a23 */ /* 0x100fe20000010805 */
[----:B------:R-:W-:Y:S01]  /*cc20*/  MUFU.EX2 R249, R66 ;  /* 0x0000004200f97308 */ /* 0x000fe20000000800 */
[----:B------:R-:W-:Y:S01]  /*cc30*/  FSEL R40, R0, RZ, P1 ;  /* 0x000000ff00287208 */ /* 0x000fe20000800000 */
[--C-:B------:R-:W-:Y:S02]  /*cc40*/  FFMA.FTZ R210, R35, c[0x0][0x2d0], -R5.reuse ;  /* 0x0000b40023d27a23 */ /* 0x100fe40000010805 */
[--C-:B---3--:R-:W-:Y:S02]  /*cc50*/  FFMA.FTZ R2, R23, c[0x0][0x2d0], -R5.reuse ;  /* 0x0000b40017027a23 */ /* 0x108fe40000010805 */
[--C-:B------:R-:W-:Y:S02]  /*cc60*/  FFMA.FTZ R0, R12, c[0x0][0x2d0], -R40.reuse ;  /* 0x0000b4000c007a23 */ /* 0x100fe40000010828 */
[--C-:B------:R-:W-:Y:S02]  /*cc70*/  FFMA.FTZ R6, R21, c[0x0][0x2d0], -R40.reuse ;  /* 0x0000b40015067a23 */ /* 0x100fe40000010828 */
[----:B------:R1:W-:Y:S01]  /*cc80*/  MUFU.EX2 R222, R0 ;  /* 0x0000000000de7308 */ /* 0x0003e20000000800 */
[--C-:B------:R-:W-:Y:S02]  /*cc90*/  FFMA.FTZ R218, R31, c[0x0][0x2d0], -R5.reuse ;  /* 0x0000b4001fda7a23 */ /* 0x100fe40000010805 */
[--C-:B------:R-:W-:Y:S02]  /*cca0*/  FFMA.FTZ R219, R26, c[0x0][0x2d0], -R5.reuse ;  /* 0x0000b4001adb7a23 */ /* 0x100fe40000010805 */
[--C-:B------:R-:W-:Y:S02]  /*ccb0*/  FFMA.FTZ R65, R44, c[0x0][0x2d0], -R40.reuse ;  /* 0x0000b4002c417a23 */ /* 0x100fe40000010828 */
[--C-:B------:R-:W-:Y:S02]  /*ccc0*/  FFMA.FTZ R61, R49, c[0x0][0x2d0], -R40.reuse ;  /* 0x0000b400313d7a23 */ /* 0x100fe40000010828 */
[--C-:B------:R-:W-:Y:S01]  /*ccd0*/  FFMA.FTZ R59, R50, c[0x0][0x2d0], -R40.reuse ;  /* 0x0000b400323b7a23 */ /* 0x100fe20000010828 */
[----:B------:R3:W-:Y:S01]  /*cce0*/  MUFU.EX2 R228, R2 ;  /* 0x0000000200e47308 */ /* 0x0007e20000000800 */
[--C-:B------:R-:W-:Y:S02]  /*ccf0*/  FFMA.FTZ R64, R45, c[0x0][0x2d0], -R40.reuse ;  /* 0x0000b4002d407a23 */ /* 0x100fe40000010828 */
[--C-:B------:R-:W-:Y:S02]  /*cd00*/  FFMA.FTZ R63, R46, c[0x0][0x2d0], -R40.reuse ;  /* 0x0000b4002e3f7a23 */ /* 0x100fe40000010828 */
[--C-:B------:R-:W-:Y:S05]  /*cd10*/  FFMA.FTZ R62, R47, c[0x0][0x2d0], -R40.reuse ;  /* 0x0000b4002f3e7a23 */ /* 0x100fea0000010828 */
[----:B------:R-:W-:Y:S01]  /*cd20*/  MUFU.EX2 R251, R6 ;  /* 0x0000000600fb7308 */ /* 0x000fe20000000800 */
[--C-:B-1----:R-:W-:Y:S09]  /*cd30*/  FFMA.FTZ R0, R18, c[0x0][0x2d0], -R40.reuse ;  /* 0x0000b40012007a23 */ /* 0x102ff20000010828 */
[----:B------:R1:W-:Y:S01]  /*cd40*/  MUFU.EX2 R227, R0 ;  /* 0x0000000000e37308 */ /* 0x0003e20000000800 */
[----:B---3--:R-:W-:Y:S09]  /*cd50*/  FMUL.FTZ R2, R70, c[0x0][0x2d0] ;  /* 0x0000b40046027a20 */ /* 0x008ff20000410000 */
[----:B------:R-:W-:Y:S10]  /*cd60*/  MUFU.EX2 R240, R61 ;  /* 0x0000003d00f07308 */ /* 0x000ff40000000800 */
[----:B------:R-:W-:Y:S01]  /*cd70*/  MUFU.EX2 R245, R59 ;  /* 0x0000003b00f57308 */ /* 0x000fe20000000800 */
[--C-:B-1----:R-:W-:Y:S09]  /*cd80*/  FFMA.FTZ R0, R25, c[0x0][0x2d0], -R5.reuse ;  /* 0x0000b40019007a23 */ /* 0x102ff20000010805 */
[----:B------:R1:W-:Y:S10]  /*cd90*/  MUFU.EX2 R252, R0 ;  /* 0x0000000000fc7308 */ /* 0x0003f40000000800 */
[----:B------:R-:W-:Y:S10]  /*cda0*/  MUFU.EX2 R230, R64 ;  /* 0x0000004000e67308 */ /* 0x000ff40000000800 */
[----:B------:R-:W-:Y:S01]  /*cdb0*/  MUFU.EX2 R235, R63 ;  /* 0x0000003f00eb7308 */ /* 0x000fe20000000800 */
[----:B-1----:R-:W-:Y:S02]  /*cdc0*/  FFMA.FTZ R0, R20, c[0x0][0x2d0], -R40 ;  /* 0x0000b40014007a23 */ /* 0x002fe40000010828 */
[----:B------:R-:W1:Y:S07]  /*cdd0*/  LDSM.16.MT88.4 R20, [R185] ;  /* 0x00000000b914783b */ /* 0x000e6e0000004200 */
[----:B------:R3:W-:Y:S10]  /*cde0*/  MUFU.EX2 R234, R0 ;  /* 0x0000000000ea7308 */ /* 0x0007f40000000800 */
[----:B------:R-:W-:Y:S10]  /*cdf0*/  MUFU.EX2 R244, R62 ;  /* 0x0000003e00f47308 */ /* 0x000ff40000000800 */
[----:B------:R-:W-:Y:S01]  /*ce00*/  MUFU.EX2 R241, R155 ;  /* 0x0000009b00f17308 */ /* 0x000fe20000000800 */
[----:B---3--:R-:W-:Y:S02]  /*ce10*/  FSEL R0, R72, RZ, P0 ;  /* 0x000000ff48007208 */ /* 0x008fe40000000000 */
[----:B------:R-:W-:Y:S03]  /*ce20*/  FSETP.NEU.FTZ.AND P0, PT, R70, -INF , PT ;  /* 0xff8000004600780b */ /* 0x000fe60003f1d000 */
[----:B------:R-:W-:Y:S04]  /*ce30*/  FADD.FTZ R0, -R0, R84 ;  /* 0x0000005400007221 */ /* 0x000fe80000010100 */
[----:B------:R-:W-:Y:S01]  /*ce40*/  MUFU.EX2 R247, R73 ;  /* 0x0000004900f77308 */ /* 0x000fe20000000800 */
[----:B------:R-:W-:Y:S01]  /*ce50*/  FSEL R56, R2, RZ, P0 ;  /* 0x000000ff02387208 */ /* 0x000fe20000000000 */
[----:B------:R-:W-:Y:S02]  /*ce60*/  FFMA.FTZ R84, R29, c[0x0][0x2d0], -R5 ;  /* 0x0000b4001d547a23 */ /* 0x000fe40000010805 */
[----:B------:R-:W-:Y:S02]  /*ce70*/  FMUL.FTZ R0, R0, c[0x0][0x2d0] ;  /* 0x0000b40000007a20 */ /* 0x000fe40000410000 */
[--C-:B------:R-:W-:Y:S02]  /*ce80*/  FFMA.FTZ R2, R10, c[0x0][0x2d0], -R56.reuse ;  /* 0x0000b4000a027a23 */ /* 0x100fe40000010838 */
[--C-:B------:R-:W-:Y:S02]  /*ce90*/  FFMA.FTZ R57, R158, c[0x0][0x2d0], -R56.reuse ;  /* 0x0000b4009e397a23 */ /* 0x100fe40000010838 */
[----:B------:R3:W-:Y:S10]  /*cea0*/  MUFU.EX2 R221, R2 ;  /* 0x0000000200dd7308 */ /* 0x0007f40000000800 */
[----:B------:R-:W4:Y:S10]  /*ceb0*/  MUFU.EX2 R60, R0 ;  /* 0x00000000003c7308 */ /* 0x000f340000000800 */
[----:B------:R-:W-:Y:S01]  /*cec0*/  MUFU.EX2 R231, R84 ;  /* 0x0000005400e77308 */ /* 0x000fe20000000800 */
[--C-:B---3--:R-:W-:Y:S09]  /*ced0*/  FFMA.FTZ R2, R13, c[0x0][0x2d0], -R56.reuse ;  /* 0x0000b4000d027a23 */ /* 0x108ff20000010838 */
[----:B------:R3:W5:Y:S10]  /*cee0*/  MUFU.EX2 R225, R2 ;  /* 0x0000000200e17308 */ /* 0x0007740000000800 */
[----:B------:R-:W-:Y:S10]  /*cef0*/  MUFU.EX2 R226, R57 ;  /* 0x0000003900e27308 */ /* 0x000ff40000000800 */
[----:B------:R-:W-:Y:S01]  /*cf00*/  MUFU.EX2 R242, R154 ;  /* 0x0000009a00f27308 */ /* 0x000fe20000000800 */
[--C-:B---3--:R-:W-:Y:S09]  /*cf10*/  FFMA.FTZ R2, R15, c[0x0][0x2d0], -R56.reuse ;  /* 0x0000b4000f027a23 */ /* 0x108ff20000010838 */
[----:B------:R3:W-:Y:S02]  /*cf20*/  MUFU.EX2 R229, R2 ;  /* 0x0000000200e57308 */ /* 0x0007e40000000800 */
[----:B---3--:R-:W-:Y:S08]  /*cf30*/  FFMA.FTZ R2, R17, c[0x0][0x2d0], -R56 ;  /* 0x0000b40011027a23 */ /* 0x008ff00000010838 */
[----:B------:R3:W1:Y:S02]  /*cf40*/  MUFU.EX2 R250, R2 ;  /* 0x0000000200fa7308 */ /* 0x0006640000000800 */
[----:B---3--:R-:W-:Y:S05]  /*cf50*/  FSEL R2, R71, RZ, P1 ;  /* 0x000000ff47027208 */ /* 0x008fea0000800000 */
[----:B------:R-:W-:Y:S01]  /*cf60*/  FADD.FTZ R0, -R2, R85 ;  /* 0x0000005502007221 */ /* 0x000fe20000010100 */
[----:B------:R-:W-:Y:S01]  /*cf70*/  FSEL R2, R70, RZ, P0 ;  /* 0x000000ff46027208 */ /* 0x000fe20000000000 */
[----:B----4-:R-:W-:Y:S01]  /*cf80*/  FMUL.FTZ R5, R60, R89 ;  /* 0x000000593c057220 */ /* 0x010fe20000410000 */
[----:B------:R-:W-:Y:S01]  /*cf90*/  FSETP.NEU.FTZ.AND P0, PT, R69, -INF , PT ;  /* 0xff8000004500780b */ /* 0x000fe20003f1d000 */
[----:B------:R-:W-:Y:S01]  /*cfa0*/  FMUL.FTZ R0, R0, c[0x0][0x2d0] ;  /* 0x0000b40000007a20 */ /* 0x000fe20000410000 */
[----:B------:R-:W-:Y:S01]  /*cfb0*/  F2FP.PACK_AB R76, R232, R220 ;  /* 0x000000dce84c723e */ /* 0x000fe200000000ff */
[----:B------:R-:W-:Y:S01]  /*cfc0*/  FMUL.FTZ R17, R60, R101 ;  /* 0x000000653c117220 */ /* 0x000fe20000410000 */
[----:B------:R-:W-:Y:S01]  /*cfd0*/  FSEL R68, R4, RZ, P0 ;  /* 0x000000ff04447208 */ /* 0x000fe20000000000 */
[----:B------:R3:W4:Y:S01]  /*cfe0*/  MUFU.EX2 R3, R0 ;  /* 0x0000000000037308 */ /* 0x0007220000000800 */
[----:B------:R-:W-:Y:S01]  /*cff0*/  F2FP.PACK_AB R77, R227, R222 ;  /* 0x000000dee34d723e */ /* 0x000fe200000000ff */
[----:B------:R-:W-:Y:S01]  /*d000*/  FMUL.FTZ R32, R60, R116 ;  /* 0x000000743c207220 */ /* 0x000fe20000410000 */
[----:B------:R-:W-:Y:S01]  /*d010*/  F2FP.PACK_AB R78, R252, R228 ;  /* 0x000000e4fc4e723e */ /* 0x000fe200000000ff */
[----:B------:R-:W-:Y:S01]  /*d020*/  FFMA.FTZ R4, R11, c[0x0][0x2d0], -R68 ;  /* 0x0000b4000b047a23 */ /* 0x000fe20000010844 */
[----:B------:R-:W-:Y:S01]  /*d030*/  F2FP.PACK_AB R79, R251, R234 ;  /* 0x000000eafb4f723e */ /* 0x000fe200000000ff */
[----:B------:R-:W-:Y:S01]  /*d040*/  FMUL.FTZ R33, R60, R117 ;  /* 0x000000753c217220 */ /* 0x000fe20000410000 */
[----:B-----5:R-:W-:Y:S01]  /*d050*/  F2FP.PACK_AB R80, R225, R221 ;  /* 0x000000dde150723e */ /* 0x020fe200000000ff */
[----:B------:R-:W-:Y:S01]  /*d060*/  FFMA.FTZ R117, R75, c[0x0][0x2d0], -R40 ;  /* 0x0000b4004b757a23 */ /* 0x000fe20000010828 */
[----:B-1----:R-:W-:Y:S01]  /*d070*/  F2FP.PACK_AB R82, R250, R229 ;  /* 0x000000e5fa52723e */ /* 0x002fe200000000ff */
[----:B------:R1:W-:Y:S01]  /*d080*/  MUFU.EX2 R223, R4 ;  /* 0x0000000400df7308 */ /* 0x0003e20000000800 */
[----:B------:R-:W-:Y:S02]  /*d090*/  FFMA.FTZ R101, R168, c[0x0][0x2d0], -R56 ;  /* 0x0000b400a8657a23 */ /* 0x000fe40000010838 */
[----:B------:R-:W-:Y:S02]  /*d0a0*/  FMUL.FTZ R49, R60, R133 ;  /* 0x000000853c317220 */ /* 0x000fe40000410000 */
[--C-:B------:R-:W-:Y:S02]  /*d0b0*/  FFMA.FTZ R116, R208, c[0x0][0x2d0], -R68.reuse ;  /* 0x0000b400d0747a23 */ /* 0x100fe40000010844 */
[----:B------:R-:W-:Y:S02]  /*d0c0*/  FMUL.FTZ R64, R60, R144 ;  /* 0x000000903c407220 */ /* 0x000fe40000410000 */
[--C-:B------:R-:W-:Y:S01]  /*d0d0*/  FFMA.FTZ R73, R179, c[0x0][0x2d0], -R68.reuse ;  /* 0x0000b400b3497a23 */ /* 0x100fe20000010844 */
[----:B------:R-:W-:Y:S01]  /*d0e0*/  MUFU.EX2 R156, R116 ;  /* 0x00000074009c7308 */ /* 0x000fe20000000800 */
[--C-:B------:R-:W-:Y:S02]  /*d0f0*/  FFMA.FTZ R61, R175, c[0x0][0x2d0], -R68.reuse ;  /* 0x0000b400af3d7a23 */ /* 0x100fe40000010844 */
[----:B------:R-:W-:Y:S02]  /*d100*/  FFMA.FTZ R66, R176, c[0x0][0x2d0], -R68 ;  /* 0x0000b400b0427a23 */ /* 0x000fe40000010844 */
[----:B---3--:R-:W-:Y:S02]  /*d110*/  FADD.FTZ R0, -R2, R86 ;  /* 0x0000005602007221 */ /* 0x008fe40000010100 */
[C---:B----4-:R-:W-:Y:S02]  /*d120*/  FMUL.FTZ R6, R3.reuse, R90 ;  /* 0x0000005a03067220 */ /* 0x050fe40000410000 */
[----:B------:R-:W-:Y:S01]  /*d130*/  FMUL.FTZ R0, R0, c[0x0][0x2d0] ;  /* 0x0000b40000007a20 */ /* 0x000fe20000410000 */
[----:B------:R-:W-:Y:S01]  /*d140*/  MUFU.EX2 R176, R213 ;  /* 0x000000d500b07308 */ /* 0x000fe20000000800 */
[C---:B------:R-:W-:Y:S02]  /*d150*/  FMUL.FTZ R7, R3.reuse, R91 ;  /* 0x0000005b03077220 */ /* 0x040fe40000410000 */
[C---:B------:R-:W-:Y:S02]  /*d160*/  FMUL.FTZ R18, R3.reuse, R102 ;  /* 0x0000006603127220 */ /* 0x040fe40000410000 */
[----:B-1----:R-:W-:Y:S02]  /*d170*/  FFMA.FTZ R4, R24, c[0x0][0x2d0], -R68 ;  /* 0x0000b40018047a23 */ /* 0x002fe40000010844 */
[C---:B------:R-:W-:Y:S02]  /*d180*/  FMUL.FTZ R19, R3.reuse, R103 ;  /* 0x0000006703137220 */ /* 0x040fe40000410000 */
[C---:B------:R-:W-:Y:S01]  /*d190*/  FMUL.FTZ R34, R3.reuse, R118 ;  /* 0x0000007603227220 */ /* 0x040fe20000410000 */
[----:B------:R1:W3:Y:S01]  /*d1a0*/  MUFU.EX2 R2, R0 ;  /* 0x0000000000027308 */ /* 0x0002e20000000800 */
[C---:B------:R-:W-:Y:S02]  /*d1b0*/  FMUL.FTZ R35, R3.reuse, R119 ;  /* 0x0000007703237220 */ /* 0x040fe40000410000 */
[----:B------:R-:W-:Y:S02]  /*d1c0*/  FFMA.FTZ R118, R74, c[0x0][0x2d0], -R40 ;  /* 0x0000b4004a767a23 */ /* 0x000fe40000010828 */
[--C-:B------:R-:W-:Y:S02]  /*d1d0*/  FFMA.FTZ R103, R162, c[0x0][0x2d0], -R56.reuse ;  /* 0x0000b400a2677a23 */ /* 0x100fe40000010838 */
[----:B------:R-:W-:Y:S02]  /*d1e0*/  FFMA.FTZ R102, R166, c[0x0][0x2d0], -R56 ;  /* 0x0000b400a6667a23 */ /* 0x000fe40000010838 */
[----:B------:R-:W-:Y:S01]  /*d1f0*/  FMUL.FTZ R50, R3, R134 ;  /* 0x0000008603327220 */ /* 0x000fe20000410000 */
[----:B------:R4:W-:Y:S01]  /*d200*/  MUFU.EX2 R243, R4 ;  /* 0x0000000400f37308 */ /* 0x0009e20000000800 */
[--C-:B------:R-:W-:Y:S02]  /*d210*/  FFMA.FTZ R119, R207, c[0x0][0x2d0], -R68.reuse ;  /* 0x0000b400cf777a23 */ /* 0x100fe40000010844 */
[--C-:B------:R-:W-:Y:S02]  /*d220*/  FFMA.FTZ R74, R180, c[0x0][0x2d0], -R68.reuse ;  /* 0x0000b400b44a7a23 */ /* 0x100fe40000010844 */
[--C-:B------:R-:W-:Y:S05]  /*d230*/  FFMA.FTZ R75, R181, c[0x0][0x2d0], -R68.reuse ;  /* 0x0000b400b54b7a23 */ /* 0x100fea0000010844 */
[----:B------:R-:W-:Y:S01]  /*d240*/  MUFU.EX2 R162, R118 ;  /* 0x0000007600a27308 */ /* 0x000fe20000000800 */
[--C-:B-1----:R-:W-:Y:S02]  /*d250*/  FFMA.FTZ R0, R14, c[0x0][0x2d0], -R68.reuse ;  /* 0x0000b4000e007a23 */ /* 0x102fe40000010844 */
[C---:B---3--:R-:W-:Y:S02]  /*d260*/  FMUL.FTZ R44, R2.reuse, R128 ;  /* 0x00000080022c7220 */ /* 0x048fe40000410000 */
[C---:B------:R-:W-:Y:S05]  /*d270*/  FMUL.FTZ R8, R2.reuse, R92 ;  /* 0x0000005c02087220 */ /* 0x040fea0000410000 */
[----:B------:R1:W3:Y:S01]  /*d280*/  MUFU.EX2 R224, R0 ;  /* 0x0000000000e07308 */ /* 0x0002e20000000800 */
[C---:B------:R-:W-:Y:S02]  /*d290*/  FMUL.FTZ R9, R2.reuse, R93 ;  /* 0x0000005d02097220 */ /* 0x040fe40000410000 */
[----:B------:R-:W-:Y:S02]  /*d2a0*/  FMUL.FTZ R12, R2, R96 ;  /* 0x00000060020c7220 */ /* 0x000fe40000410000 */
[----:B----4-:R-:W-:Y:S02]  /*d2b0*/  FMUL.FTZ R4, R60, R88 ;  /* 0x000000583c047220 */ /* 0x010fe40000410000 */
[----:B------:R-:W-:Y:S01]  /*d2c0*/  LDSM.16.MT88.4 R88, [R185+0x800] ;  /* 0x00080000b958783b */ /* 0x000fe20000004200 */
[----:B------:R-:W-:Y:S02]  /*d2d0*/  FFMA.FTZ R96, R182, c[0x0][0x2d0], -R68 ;  /* 0x0000b400b6607a23 */ /* 0x000fe40000010844 */
[C---:B------:R-:W-:Y:S01]  /*d2e0*/  FMUL.FTZ R13, R2.reuse, R97 ;  /* 0x00000061020d7220 */ /* 0x040fe20000410000 */
[----:B------:R-:W-:Y:S01]  /*d2f0*/  MUFU.EX2 R181, R209 ;  /* 0x000000d100b57308 */ /* 0x000fe20000000800 */
[-C--:B------:R-:W-:Y:S05]  /*d300*/  HMMA.16816.F32 R4, R76, R20.reuse, R4 ;  /* 0x000000144c04723c */ /* 0x080fea0000001804 */
[----:B------:R-:W-:Y:S02]  /*d310*/  FMUL.FTZ R24, R2, R108 ;  /* 0x0000006c02187220 */ /* 0x000fe40000410000 */
[----:B------:R-:W-:Y:S02]  /*d320*/  FFMA.FTZ R108, R54, c[0x0][0x2d0], -R40 ;  /* 0x0000b400366c7a23 */ /* 0x000fe40000010828 */
[----:B------:R-:W-:Y:S01]  /*d330*/  FMUL.FTZ R29, R2, R113 ;  /* 0x00000071021d7220 */ /* 0x000fe20000410000 */
[----:B------:R-:W-:Y:S02]  /*d340*/  MUFU.EX2 R166, R217 ;  /* 0x000000d900a67308 */ /* 0x000fe40000000800 */
[----:B-1----:R-:W-:Y:S01]  /*d350*/  FFMA.FTZ R0, R16, c[0x0][0x2d0], -R68 ;  /* 0x0000b40010007a23 */ /* 0x002fe20000010844 */
[----:B---3--:R-:W-:Y:S01]  /*d360*/  F2FP.PACK_AB R81, R224, R223 ;  /* 0x000000dfe051723e */ /* 0x008fe200000000ff */
[----:B------:R-:W-:Y:S02]  /*d370*/  FMUL.FTZ R16, R60, R100 ;  /* 0x000000643c107220 */ /* 0x000fe40000410000 */
[----:B------:R-:W3:Y:S01]  /*d380*/  LDL.LU R100, [R1+0x8] ;  /* 0x0000080001647983 */ /* 0x000ee20000300800 */
[--C-:B------:R-:W-:Y:S02]  /*d390*/  FFMA.FTZ R113, R55, c[0x0][0x2d0], -R40.reuse ;  /* 0x0000b40037717a23 */ /* 0x100fe40000010828 */
[C---:B------:R-:W-:Y:S01]  /*d3a0*/  FMUL.FTZ R25, R2.reuse, R109 ;  /* 0x0000006d02197220 */ /* 0x040fe20000410000 */
[----:B------:R1:W4:Y:S01]  /*d3b0*/  MUFU.EX2 R238, R0 ;  /* 0x0000000000ee7308 */ /* 0x0003220000000800 */
[----:B------:R-:W5:Y:S01]  /*d3c0*/  LDL.LU R128, [R1+0xc] ;  /* 0x00000c0001807983 */ /* 0x000f620000300800 */
[C---:B------:R-:W-:Y:S02]  /*d3d0*/  FMUL.FTZ R28, R2.reuse, R112 ;  /* 0x00000070021c7220 */ /* 0x040fe40000410000 */
[----:B------:R-:W-:Y:S02]  /*d3e0*/  FMUL.FTZ R41, R2, R125 ;  /* 0x0000007d02297220 */ /* 0x000fe40000410000 */
[--C-:B------:R-:W-:Y:S02]  /*d3f0*/  FFMA.FTZ R109, R152, c[0x0][0x2d0], -R40.reuse ;  /* 0x0000b400986d7a23 */ /* 0x100fe40000010828 */
[----:B------:R-:W-:Y:S02]  /*d400*/  FFMA.FTZ R152, R67, c[0x0][0x2d0], -R40 ;  /* 0x0000b40043987a23 */ /* 0x000fe40000010828 */
[----:B------:R-:W-:Y:S01]  /*d410*/  FMUL.FTZ R45, R2, R129 ;  /* 0x00000081022d7220 */ /* 0x000fe20000410000 */
[----:B------:R-:W-:Y:S01]  /*d420*/  MUFU.EX2 R179, R108 ;  /* 0x0000006c00b37308 */ /* 0x000fe20000000800 */
[--C-:B------:R-:W-:Y:S02]  /*d430*/  FFMA.FTZ R97, R174, c[0x0][0x2d0], -R56.reuse ;  /* 0x0000b400ae617a23 */ /* 0x100fe40000010838 */
[----:B------:R-:W-:Y:S02]  /*d440*/  FMUL.FTZ R57, R2, R141 ;  /* 0x0000008d02397220 */ /* 0x000fe40000410000 */
[----:B------:R-:W-:Y:S02]  /*d450*/  FMUL.FTZ R67, R3, R147 ;  /* 0x0000009303437220 */ /* 0x000fe40000410000 */
[----:B------:R-:W-:Y:S02]  /*d460*/  FFMA.FTZ R125, R169, c[0x0][0x2d0], -R56 ;  /* 0x0000b400a97d7a23 */ /* 0x000fe40000010838 */
[----:B------:R-:W-:Y:S01]  /*d470*/  FFMA.FTZ R112, R204, c[0x0][0x2d0], -R68 ;  /* 0x0000b400cc707a23 */ /* 0x000fe20000010844 */
[----:B------:R2:W-:Y:S01]  /*d480*/  MUFU.EX2 R129, R48 ;  /* 0x0000003000817308 */ /* 0x0005e20000000800 */
[----:B-1----:R-:W-:Y:S02]  /*d490*/  FSEL R0, R69, RZ, P0 ;  /* 0x000000ff45007208 */ /* 0x002fe40000000000 */
[----:B----4-:R-:W-:Y:S03]  /*d4a0*/  F2FP.PACK_AB R83, R243, R238 ;  /* 0x000000eef353723e */ /* 0x010fe600000000ff */
[----:B------:R-:W-:Y:S02]  /*d4b0*/  FADD.FTZ R0, -R0, R87 ;  /* 0x0000005700007221 */ /* 0x000fe40000010100 */
[----:B------:R-:W-:Y:S02]  /*d4c0*/  LDSM.16.MT88.4 R84, [R188] ;  /* 0x00000000bc54783b */ /* 0x000fe40000004200 */
[----:B------:R-:W-:Y:S01]  /*d4d0*/  MUFU.EX2 R169, R216 ;  /* 0x000000d800a97308 */ /* 0x000fe20000000800 */
[----:B------:R-:W-:Y:S09]  /*d4e0*/  FMUL.FTZ R0, R0, c[0x0][0x2d0] ;  /* 0x0000b40000007a20 */ /* 0x000ff20000410000 */
[----:B------:R-:W1:Y:S01]  /*d4f0*/  MUFU.EX2 R0, R0 ;  /* 0x0000000000007308 */ /* 0x000e620000000800 */
[----:B--2---:R-:W-:Y:S02]  /*d500*/  FMUL.FTZ R48, R60, R132 ;  /* 0x000000843c307220 */ /* 0x004fe40000410000 */
[----:B------:R-:W2:Y:S04]  /*d510*/  LDL.LU R132, [R1+0x10] ;  /* 0x0000100001847983 */ /* 0x000ea80000300800 */
[----:B------:R-:W4:Y:S03]  /*d520*/  LDL R182, [R1+0x1c] ;  /* 0x00001c0001b67983 */ /* 0x000f260000100800 */
[----:B------:R-:W-:Y:S10]  /*d530*/  MUFU.EX2 R168, R113 ;  /* 0x0000007100a87308 */ /* 0x000ff40000000800 */
[----:B------:R-:W-:Y:S01]  /*d540*/  MUFU.EX2 R175, R109 ;  /* 0x0000006d00af7308 */ /* 0x000fe20000000800 */
[C---:B-1----:R-:W-:Y:S02]  /*d550*/  FMUL.FTZ R10, R0.reuse, R94 ;  /* 0x0000005e000a7220 */ /* 0x042fe40000410000 */
[C---:B------:R-:W-:Y:S02]  /*d560*/  FMUL.FTZ R11, R0.reuse, R95 ;  /* 0x0000005f000b7220 */ /* 0x040fe40000410000 */
[----:B------:R-:W-:Y:S01]  /*d570*/  LDSM.16.MT88.4 R92, [R189+0x800] ;  /* 0x00080000bd5c783b */ /* 0x000fe20000004200 */
[----:B------:R-:W-:Y:S02]  /*d580*/  FMUL.FTZ R14, R0, R98 ;  /* 0x00000062000e7220 */ /* 0x000fe40000410000 */
[--C-:B------:R-:W-:Y:S02]  /*d590*/  FFMA.FTZ R98, R172, c[0x0][0x2d0], -R56.reuse ;  /* 0x0000b400ac627a23 */ /* 0x100fe40000010838 */
[C---:B------:R-:W-:Y:S01]  /*d5a0*/  HMMA.16816.F32 R8, R80.reuse, R20, R8 ;  /* 0x000000145008723c */ /* 0x040fe20000001808 */
[----:B------:R-:W-:Y:S03]  /*d5b0*/  MUFU.EX2 R172, R97 ;  /* 0x0000006100ac7308 */ /* 0x000fe60000000800 */
[C---:B------:R-:W-:Y:S02]  /*d5c0*/  FMUL.FTZ R15, R0.reuse, R99 ;  /* 0x00000063000f7220 */ /* 0x040fe40000410000 */
[----:B------:R-:W-:Y:S02]  /*d5d0*/  FFMA.FTZ R99, R161, c[0x0][0x2d0], -R56 ;  /* 0x0000b400a1637a23 */ /* 0x000fe40000010838 */
[C---:B------:R-:W-:Y:S03]  /*d5e0*/  FMUL.FTZ R46, R0.reuse, R130 ;  /* 0x00000082002e7220 */ /* 0x040fe60000410000 */
[-C--:B------:R-:W-:Y:S01]  /*d5f0*/  HMMA.16816.F32 R12, R80, R22.reuse, R12 ;  /* 0x00000016500c723c */ /* 0x080fe2000000180c */
[----:B------:R-:W-:Y:S02]  /*d600*/  MUFU.EX2 R130, R99 ;  /* 0x0000006300827308 */ /* 0x000fe40000000800 */
[C---:B------:R-:W-:Y:S02]  /*d610*/  FMUL.FTZ R59, R0.reuse, R143 ;  /* 0x0000008f003b7220 */ /* 0x040fe40000410000 */
[C---:B------:R-:W-:Y:S02]  /*d620*/  FMUL.FTZ R62, R0.reuse, R150 ;  /* 0x00000096003e7220 */ /* 0x040fe40000410000 */
[----:B------:R-:W-:Y:S01]  /*d630*/  FMUL.FTZ R63, R0, R151 ;  /* 0x00000097003f7220 */ /* 0x000fe20000410000 */
[C---:B------:R-:W-:Y:S03]  /*d640*/  HMMA.16816.F32 R16, R76.reuse, R22, R16 ;  /* 0x000000164c10723c */ /* 0x040fe60000001810 */
[----:B------:R-:W-:Y:S01]  /*d650*/  MUFU.EX2 R143, R102 ;  /* 0x00000066008f7308 */ /* 0x000fe20000000800 */
[C---:B------:R-:W-:Y:S02]  /*d660*/  FMUL.FTZ R20, R60.reuse, R104 ;  /* 0x000000683c147220 */ /* 0x040fe40000410000 */
[----:B------:R-:W-:Y:S02]  /*d670*/  FMUL.FTZ R21, R60, R105 ;  /* 0x000000693c157220 */ /* 0x000fe40000410000 */
[C---:B------:R-:W-:Y:S04]  /*d680*/  FMUL.FTZ R22, R3.reuse, R106 ;  /* 0x0000006a03167220 */ /* 0x040fe80000410000 */
[----:B------:R-:W-:Y:S01]  /*d690*/  FMUL.FTZ R23, R3, R107 ;  /* 0x0000006b03177220 */ /* 0x000fe20000410000 */
[----:B------:R-:W-:Y:S01]  /*d6a0*/  MUFU.EX2 R161, R218 ;  /* 0x000000da00a17308 */ /* 0x000fe20000000800 */
[C---:B------:R-:W-:Y:S02]  /*d6b0*/  FMUL.FTZ R26, R0.reuse, R110 ;  /* 0x0000006e001a7220 */ /* 0x040fe40000410000 */
[--C-:B------:R-:W-:Y:S02]  /*d6c0*/  FFMA.FTZ R110, R153, c[0x0][0x2d0], -R40.reuse ;  /* 0x0000b400996e7a23 */ /* 0x100fe40000010828 */
[--C-:B------:R-:W-:Y:S01]  /*d6d0*/  FFMA.FTZ R153, R53, c[0x0][0x2d0], -R40.reuse ;  /* 0x0000b40035997a23 */ /* 0x100fe20000010828 */
[-C--:B------:R-:W-:Y:S01]  /*d6e0*/  HMMA.16816.F32 R20, R76, R36.reuse, R20 ;  /* 0x000000244c14723c */ /* 0x080fe20000001814 */
[----:B------:R-:W1:Y:S02]  /*d6f0*/  LDSM.16.MT88.4 R52, [R186] ;  /* 0x00000000ba34783b */ /* 0x000e640000004200 */
[C---:B------:R-:W-:Y:S01]  /*d700*/  FMUL.FTZ R27, R0.reuse, R111 ;  /* 0x0000006f001b7220 */ /* 0x040fe20000410000 */
[----:B------:R-:W-:Y:S01]  /*d710*/  MUFU.EX2 R158, R153 ;  /* 0x00000099009e7308 */ /* 0x000fe20000000800 */
[----:B------:R-:W-:Y:S02]  /*d720*/  FFMA.FTZ R106, R51, c[0x0][0x2d0], -R40 ;  /* 0x0000b400336a7a23 */ /* 0x000fe40000010828 */
[----:B------:R-:W-:Y:S02]  /*d730*/  FMUL.FTZ R51, R3, R135 ;  /* 0x0000008703337220 */ /* 0x000fe40000410000 */
[----:B------:R-:W-:Y:S01]  /*d740*/  FFMA.FTZ R105, R163, c[0x0][0x2d0], -R56 ;  /* 0x0000b400a3697a23 */ /* 0x000fe20000010838 */
[C---:B------:R-:W-:Y:S04]  /*d750*/  HMMA.16816.F32 R24, R80.reuse, R36, R24 ;  /* 0x000000245018723c */ /* 0x040fe80000001818 */
[C---:B------:R-:W-:Y:S01]  /*d760*/  FMUL.FTZ R30, R0.reuse, R114 ;  /* 0x00000072001e7220 */ /* 0x040fe20000410000 */
[----:B------:R-:W1:Y:S01]  /*d770*/  MUFU.EX2 R163, R117 ;  /* 0x0000007500a37308 */ /* 0x000e620000000800 */
[----:B------:R-:W-:Y:S02]  /*d780*/  FMUL.FTZ R31, R0, R115 ;  /* 0x00000073001f7220 */ /* 0x000fe40000410000 */
[C---:B------:R-:W-:Y:S04]  /*d790*/  FMUL.FTZ R36, R60.reuse, R120 ;  /* 0x000000783c247220 */ /* 0x040fe80000410000 */
[----:B------:R-:W-:Y:S01]  /*d7a0*/  FMUL.FTZ R37, R60, R121 ;  /* 0x000000793c257220 */ /* 0x000fe20000410000 */
[-C--:B------:R-:W-:Y:S02]  /*d7b0*/  HMMA.16816.F32 R28, R80, R38.reuse, R28 ;  /* 0x00000026501c723c */ /* 0x080fe4000000181c */
[----:B------:R-:W-:Y:S01]  /*d7c0*/  MUFU.EX2 R180, R106 ;  /* 0x0000006a00b47308 */ /* 0x000fe20000000800 */
[----:B------:R-:W-:Y:S02]  /*d7d0*/  FFMA.FTZ R115, R58, c[0x0][0x2d0], -R40 ;  /* 0x0000b4003a737a23 */ /* 0x000fe40000010828 */
[----:B------:R-:W-:Y:S02]  /*d7e0*/  FMUL.FTZ R40, R2, R124 ;  /* 0x0000007c02287220 */ /* 0x000fe40000410000 */
[--C-:B------:R-:W-:Y:S01]  /*d7f0*/  FFMA.FTZ R124, R170, c[0x0][0x2d0], -R56.reuse ;  /* 0x0000b400aa7c7a23 */ /* 0x100fe20000010838 */
[C---:B------:R-:W-:Y:S04]  /*d800*/  HMMA.16816.F32 R32, R76.reuse, R38, R32 ;  /* 0x000000264c20723c */ /* 0x040fe80000001820 */
[C---:B------:R-:W-:Y:S01]  /*d810*/  FMUL.FTZ R42, R0.reuse, R126 ;  /* 0x0000007e002a7220 */ /* 0x040fe20000410000 */
[----:B------:R-:W-:Y:S01]  /*d820*/  MUFU.EX2 R170, R98 ;  /* 0x0000006200aa7308 */ /* 0x000fe20000000800 */
[C---:B------:R-:W-:Y:S02]  /*d830*/  FMUL.FTZ R43, R0.reuse, R127 ;  /* 0x0000007f002b7220 */ /* 0x040fe40000410000 */
[C---:B------:R-:W-:Y:S04]  /*d840*/  FMUL.FTZ R38, R3.reuse, R122 ;  /* 0x0000007a03267220 */ /* 0x040fe80000410000 */
[----:B------:R-:W-:Y:S02]  /*d850*/  FMUL.FTZ R39, R3, R123 ;  /* 0x0000007b03277220 */ /* 0x000fe40000410000 */
[----:B------:R-:W-:Y:S01]  /*d860*/  FMUL.FTZ R47, R0, R131 ;  /* 0x00000083002f7220 */ /* 0x000fe20000410000 */
[----:B------:R-:W-:Y:S01]  /*d870*/  MUFU.EX2 R127, R65 ;  /* 0x00000041007f7308 */ /* 0x000fe20000000800 */
[--C-:B------:R-:W-:Y:S02]  /*d880*/  FFMA.FTZ R58, R157, c[0x0][0x2d0], -R56.reuse ;  /* 0x0000b4009d3a7a23 */ /* 0x100fe40000010838 */
[--C-:B------:R-:W-:Y:S01]  /*d890*/  FFMA.FTZ R104, R164, c[0x0][0x2d0], -R56.reuse ;  /* 0x0000b400a4687a23 */ /* 0x100fe20000010838 */
[-C--:B-1----:R-:W-:Y:S03]  /*d8a0*/  HMMA.16816.F32 R36, R76, R52.reuse, R36 ;  /* 0x000000344c24723c */ /* 0x082fe60000001824 */
[--C-:B------:R-:W-:Y:S02]  /*d8b0*/  FFMA.FTZ R122, R173, c[0x0][0x2d0], -R56.reuse ;  /* 0x0000b400ad7a7a23 */ /* 0x100fe40000010838 */
[----:B------:R-:W-:Y:S01]  /*d8c0*/  FFMA.FTZ R123, R171, c[0x0][0x2d0], -R56 ;  /* 0x0000b400ab7b7a23 */ /* 0x000fe20000010838 */
[----:B------:R1:W1:Y:S01]  /*d8d0*/  MUFU.EX2 R126, R58 ;  /* 0x0000003a007e7308 */ /* 0x0002620000000800 */
[----:B------:R-:W-:Y:S01]  /*d8e0*/  FFMA.FTZ R107, R60, R237, R220 ;  /* 0x000000ed3c6b7223 */ /* 0x000fe200000100dc */
[C---:B------:R-:W-:Y:S04]  /*d8f0*/  HMMA.16816.F32 R40, R80.reuse, R52, R40 ;  /* 0x000000345028723c */ /* 0x040fe80000001828 */
[--C-:B------:R-:W-:Y:S02]  /*d900*/  FFMA.FTZ R111, R183, c[0x0][0x2d0], -R68.reuse ;  /* 0x0000b400b76f7a23 */ /* 0x100fe40000010844 */
[----:B------:R-:W-:Y:S02]  /*d910*/  FFMA.FTZ R114, R206, c[0x0][0x2d0], -R68 ;  /* 0x0000b400ce727a23 */ /* 0x000fe40000010844 */
[-C--:B------:R-:W-:Y:S01]  /*d920*/  HMMA.16816.F32 R44, R80, R54.reuse, R44 ;  /* 0x00000036502c723c */ /* 0x080fe2000000182c */
[----:B------:R1:W-:Y:S03]  /*d930*/  MUFU.EX2 R220, R61 ;  /* 0x0000003d00dc7308 */ /* 0x0003e60000000800 */
[--C-:B------:R-:W-:Y:S02]  /*d940*/  FFMA.FTZ R52, R160, c[0x0][0x2d0], -R56.reuse ;  /* 0x0000b400a0347a23 */ /* 0x100fe40000010838 */
[----:B------:R-:W-:Y:S02]  /*d950*/  FFMA.FTZ R53, R159, c[0x0][0x2d0], -R56 ;  /* 0x0000b4009f357a23 */ /* 0x000fe40000010838 */
[C---:B------:R-:W-:Y:S03]  /*d960*/  HMMA.16816.F32 R48, R76.reuse, R54, R48 ;  /* 0x000000364c30723c */ /* 0x040fe60000001830 */
[----:B------:R1:W-:Y:S01]  /*d970*/  MUFU.EX2 R239, R52 ;  /* 0x0000003400ef7308 */ /* 0x0003e20000000800 */
[--C-:B------:R-:W-:Y:S02]  /*d980*/  FFMA.FTZ R56, R167, c[0x0][0x2d0], -R68.reuse ;  /* 0x0000b400a7387a23 */ /* 0x100fe40000010844 */
[----:B-1----:R-:W-:Y:S02]  /*d990*/  FMUL.FTZ R58, R0, R142 ;  /* 0x0000008e003a7220 */ /* 0x002fe40000410000 */
[C---:B------:R-:W-:Y:S04]  /*d9a0*/  FMUL.FTZ R54, R3.reuse, R138 ;  /* 0x0000008a03367220 */ /* 0x040fe80000410000 */
[----:B------:R-:W-:Y:S01]  /*d9b0*/  FMUL.FTZ R55, R3, R139 ;  /* 0x0000008b03377220 */ /* 0x000fe20000410000 */
[----:B------:R1:W1:Y:S01]  /*d9c0*/  MUFU.EX2 R233, R53 ;  /* 0x0000003500e97308 */ /* 0x0002620000000800 */
[----:B------:R-:W-:Y:S01]  /*d9d0*/  FMUL.FTZ R65, R60, R145 ;  /* 0x000000913c417220 */ /* 0x000fe20000410000 */
[----:B------:R-:W-:Y:S01]  /*d9e0*/  F2FP.PACK_AB R145, R162, R163 ;  /* 0x000000a3a291723e */ /* 0x000fe200000000ff */
[--C-:B------:R-:W-:Y:S02]  /*d9f0*/  FFMA.FTZ R120, R205, c[0x0][0x2d0], -R68.reuse ;  /* 0x0000b400cd787a23 */ /* 0x100fe40000010844 */
[----:B------:R-:W-:Y:S02]  /*da00*/  FMUL.FTZ R61, R2, R149 ;  /* 0x00000095023d7220 */ /* 0x000fe40000410000 */
[--C-:B------:R-:W-:Y:S03]  /*da10*/  FFMA.FTZ R121, R178, c[0x0][0x2d0], -R68.reuse ;  /* 0x0000b400b2797a23 */ /* 0x100fe60000010844 */
[----:B------:R1:W-:Y:S01]  /*da20*/  MUFU.EX2 R131, R56 ;  /* 0x0000003800837308 */ /* 0x0003e20000000800 */
[--C-:B------:R-:W-:Y:S02]  /*da30*/  FFMA.FTZ R52, R165, c[0x0][0x2d0], -R68.reuse ;  /* 0x0000b400a5347a23 */ /* 0x100fe40000010844 */
[----:B------:R-:W-:Y:S07]  /*da40*/  FFMA.FTZ R68, R177, c[0x0][0x2d0], -R68 ;  /* 0x0000b400b1447a23 */ /* 0x000fee0000010844 */
[----:B------:R1:W1:Y:S02]  /*da50*/  MUFU.EX2 R174, R52 ;  /* 0x0000003400ae7308 */ /* 0x0002640000000800 */
[----:B-1----:R-:W-:Y:S08]  /*da60*/  FMUL.FTZ R53, R60, R137 ;  /* 0x000000893c357220 */ /* 0x002ff00000410000 */
[----:B------:R1:W1:Y:S01]  /*da70*/  MUFU.EX2 R237, R66 ;  /* 0x0000004200ed7308 */ /* 0x0002620000000800 */
[----:B------:R-:W-:Y:S09]  /*da80*/  FMUL.FTZ R56, R2, R140 ;  /* 0x0000008c02387220 */ /* 0x000ff20000410000 */
[----:B------:R-:W-:Y:S01]  /*da90*/  MUFU.EX2 R139, R103 ;  /* 0x00000067008b7308 */ /* 0x000fe20000000800 */
[----:B------:R-:W-:Y:S02]  /*daa0*/  FMUL.FTZ R52, R60, R136 ;  /* 0x000000883c347220 */ /* 0x000fe40000410000 */
[----:B------:R-:W-:Y:S07]  /*dab0*/  FMUL.FTZ R60, R2, R148 ;  /* 0x00000094023c7220 */ /* 0x000fee0000410000 */
[----:B------:R1:W-:Y:S01]  /*dac0*/  MUFU.EX2 R136, R96 ;  /* 0x0000006000887308 */ /* 0x0003e20000000800 */
[-C--:B------:R-:W-:Y:S03]  /*dad0*/  HMMA.16816.F32 R52, R76, R84.reuse, R52 ;  /* 0x000000544c34723c */ /* 0x080fe60000001834 */
[----:B-1----:R-:W-:Y:S05]  /*dae0*/  FMUL.FTZ R66, R3, R146 ;  /* 0x0000009203427220 */ /* 0x002fea0000410000 */
[C---:B------:R-:W-:Y:S01]  /*daf0*/  HMMA.16816.F32 R56, R80.reuse, R84, R56 ;  /* 0x000000545038723c */ /* 0x040fe20000001838 */
[----:B------:R-:W-:Y:S07]  /*db00*/  MUFU.EX2 R167, R101 ;  /* 0x0000006500a77308 */ /* 0x000fee0000000800 */
[-C--:B------:R-:W-:Y:S03]  /*db10*/  HMMA.16816.F32 R60, R80, R86.reuse, R60 ;  /* 0x00000056503c723c */ /* 0x080fe6000000183c */
[----:B------:R-:W1:Y:S01]  /*db20*/  MUFU.EX2 R160, R219 ;  /* 0x000000db00a07308 */ /* 0x000e620000000800 */
[----:B------:R-:W-:Y:S04]  /*db30*/  LDSM.16.MT88.4 R96, [R186+0x1000] ;  /* 0x00100000ba60783b */ /* 0x000fe80000004200 */
[----:B------:R-:W-:Y:S04]  /*db40*/  HMMA.16816.F32 R64, R76, R86, R64 ;  /* 0x000000564c40723c */ /* 0x000fe80000001840 */
[----:B------:R-:W-:Y:S01]  /*db50*/  F2FP.PACK_AB R80, R226, R126 ;  /* 0x0000007ee250723e */ /* 0x000fe200000000ff */
[----:B------:R-:W-:Y:S01]  /*db60*/  MUFU.EX2 R142, R105 ;  /* 0x00000069008e7308 */ /* 0x000fe20000000800 */
[----:B------:R-:W-:Y:S01]  /*db70*/  F2FP.PACK_AB R82, R239, R233 ;  /* 0x000000e9ef52723e */ /* 0x000fe200000000ff */
[----:B------:R-:W2:Y:S01]  /*db80*/  LDSM.16.MT88.4 R84, [R186+0x800] ;  /* 0x00080000ba54783b */ /* 0x000ea20000004200 */
[----:B------:R-:W-:Y:S04]  /*db90*/  F2FP.PACK_AB R76, R231, R129 ;  /* 0x00000081e74c723e */ /* 0x000fe800000000ff */
[----:B------:R-:W-:Y:S02]  /*dba0*/  F2FP.PACK_AB R77, R230, R127 ;  /* 0x0000007fe64d723e */ /* 0x000fe400000000ff */
[----:B------:R-:W-:Y:S01]  /*dbb0*/  F2FP.PACK_AB R78, R241, R236 ;  /* 0x000000ecf14e723e */ /* 0x000fe200000000ff */
[----:B------:R-:W-:Y:S01]  /*dbc0*/  MUFU.EX2 R164, R104 ;  /* 0x0000006800a47308 */ /* 0x000fe20000000800 */
[----:B------:R-:W-:Y:S02]  /*dbd0*/  F2FP.PACK_AB R79, R244, R235 ;  /* 0x000000ebf44f723e */ /* 0x000fe400000000ff */
[----:B------:R-:W-:Y:S02]  /*dbe0*/  F2FP.PACK_AB R81, R131, R174 ;  /* 0x000000ae8351723e */ /* 0x000fe400000000ff */
[----:B------:R-:W-:Y:S01]  /*dbf0*/  F2FP.PACK_AB R83, R237, R220 ;  /* 0x000000dced53723e */ /* 0x000fe200000000ff */
[----:B---3--:R-:W-:Y:S01]  /*dc00*/  FFMA.FTZ R100, R3, R100, R222 ;  /* 0x0000006403647223 */ /* 0x008fe200000100de */
[----:B-1----:R-:W-:Y:S01]  /*dc10*/  F2FP.PACK_AB R146, R160, R161 ;  /* 0x000000a1a092723e */ /* 0x002fe200000000ff */
[-C--:B------:R-:W-:Y:S02]  /*dc20*/  HMMA.16816.F32 R4, R76, R88.reuse, R4 ;  /* 0x000000584c04723c */ /* 0x080fe40000001804 */
[----:B------:R-:W-:Y:S01]  /*dc30*/  MUFU.EX2 R138, R74 ;  /* 0x0000004a008a7308 */ /* 0x000fe20000000800 */
[----:B-----5:R-:W-:Y:S04]  /*dc40*/  FFMA.FTZ R3, R2, R128, R221 ;  /* 0x0000008002037223 */ /* 0x020fe800000100dd */
[----:B------:R-:W-:Y:S01]  /*dc50*/  FADD.FTZ R3, R225, R3 ;  /* 0x00000003e1037221 */ /* 0x000fe20000010000 */
[C---:B------:R-:W-:Y:S04]  /*dc60*/  HMMA.16816.F32 R8, R80.reuse, R88, R8 ;  /* 0x000000585008723c */ /* 0x040fe80000001808 */
[----:B------:R1:W-:Y:S01]  /*dc70*/  MUFU.EX2 R128, R73 ;  /* 0x0000004900807308 */ /* 0x0003e20000000800 */
[----:B------:R-:W-:Y:S03]  /*dc80*/  FADD.FTZ R3, R229, R3 ;  /* 0x00000003e5037221 */ /* 0x000fe60000010000 */
[-C--:B------:R-:W-:Y:S04]  /*dc90*/  HMMA.16816.F32 R12, R80, R90.reuse, R12 ;  /* 0x0000005a500c723c */ /* 0x080fe8000000180c */
[----:B------:R-:W-:Y:S02]  /*dca0*/  FADD.FTZ R3, R250, R3 ;  /* 0x00000003fa037221 */ /* 0x000fe40000010000 */
[----:B------:R3:W-:Y:S02]  /*dcb0*/  MUFU.EX2 R137, R75 ;  /* 0x0000004b00897308 */ /* 0x0007e40000000800 */
[C---:B------:R-:W-:Y:S01]  /*dcc0*/  HMMA.16816.F32 R16, R76.reuse, R90, R16 ;  /* 0x0000005a4c10723c */ /* 0x040fe20000001810 */
[----:B------:R-:W5:Y:S07]  /*dcd0*/  LDSM.16.MT88.4 R88, [R188+0x800] ;  /* 0x00080000bc58783b */ /* 0x000f6e0000004200 */
[-C--:B------:R-:W-:Y:S01]  /*dce0*/  HMMA.16816.F32 R20, R76, R92.reuse, R20 ;  /* 0x0000005c4c14723c */ /* 0x080fe20000001814 */
[----:B------:R-:W-:Y:S03]  /*dcf0*/  MUFU.EX2 R165, R115 ;  /* 0x0000007300a57308 */ /* 0x000fe60000000800 */
[----:B-1----:R-:W-:Y:S02]  /*dd00*/  FADD.FTZ R73, R227, R100 ;  /* 0x00000064e3497221 */ /* 0x002fe40000010000 */
[----:B------:R-:W-:Y:S02]  /*dd10*/  LDSM.16.MT88.4 R100, [R185+0x2000] ;  /* 0x00200000b964783b */ /* 0x000fe40000004200 */
[C---:B------:R-:W-:Y:S03]  /*dd20*/  HMMA.16816.F32 R24, R80.reuse, R92, R24 ;  /* 0x0000005c5018723c */ /* 0x040fe60000001818 */
[----:B------:R-:W-:Y:S01]  /*dd30*/  MUFU.EX2 R171, R215 ;  /* 0x000000d700ab7308 */ /* 0x000fe20000000800 */
[----:B------:R-:W-:Y:S04]  /*dd40*/  FADD.FTZ R73, R234, R73 ;  /* 0x00000049ea497221 */ /* 0x000fe80000010000 */
[-C--:B------:R-:W-:Y:S04]  /*dd50*/  HMMA.16816.F32 R28, R80, R94.reuse, R28 ;  /* 0x0000005e501c723c */ /* 0x080fe8000000181c */
[----:B--2---:R-:W-:Y:S01]  /*dd60*/  FFMA.FTZ R2, R0, R132, R223 ;  /* 0x0000008400027223 */ /* 0x004fe200000100df */
[----:B------:R-:W-:Y:S01]  /*dd70*/  MUFU.EX2 R173, R110 ;  /* 0x0000006e00ad7308 */ /* 0x000fe20000000800 */
[----:B------:R-:W-:Y:S01]  /*dd80*/  LDSM.16.MT88.4 R132, [R186+0x2000] ;  /* 0x00200000ba84783b */ /* 0x000fe20000004200 */
[----:B------:R-:W-:Y:S01]  /*dd90*/  FADD.FTZ R73, R251, R73 ;  /* 0x00000049fb497221 */ /* 0x000fe20000010000 */
[C---:B------:R-:W-:Y:S04]  /*dda0*/  HMMA.16816.F32 R32, R76.reuse, R94, R32 ;  /* 0x0000005e4c20723c */ /* 0x040fe80000001820 */
[----:B------:R-:W-:Y:S01]  /*ddb0*/  FADD.FTZ R73, R127, R73 ;  /* 0x000000497f497221 */ /* 0x000fe20000010000 */
[----:B----4-:R-:W-:Y:S01]  /*ddc0*/  ISETP.GT.AND P0, PT, R202, R182, PT ;  /* 0x000000b6ca00720c */ /* 0x010fe20003f04270 */
[----:B------:R-:W1:Y:S01]  /*ddd0*/  LDSM.16.MT88.4 R92, [R185+0x1000] ;  /* 0x00100000b95c783b */ /* 0x000e620000004200 */
[----:B------:R-:W-:Y:S01]  /*dde0*/  MUFU.EX2 R177, R211 ;  /* 0x000000d300b17308 */ /* 0x000fe20000000800 */
[-C--:B------:R-:W-:Y:S04]  /*ddf0*/  HMMA.16816.F32 R36, R76, R84.reuse, R36 ;  /* 0x000000544c24723c */ /* 0x080fe80000001824 */
[----:B------:R-:W-:Y:S01]  /*de00*/  FADD.FTZ R0, R232, R107 ;  /* 0x0000006be8007221 */ /* 0x000fe20000010000 */
[----:B------:R-:W-:Y:S01]  /*de10*/  IADD3 R202, R202, -0x1, RZ ;  /* 0xffffffffcaca7810 */ /* 0x000fe20007ffe0ff */
[----:B------:R-:W-:Y:S02]  /*de20*/  FADD.FTZ R2, R224, R2 ;  /* 0x00000002e0027221 */ /* 0x000fe40000010000 */
[C---:B------:R-:W-:Y:S01]  /*de30*/  HMMA.16816.F32 R40, R80.reuse, R84, R40 ;  /* 0x000000545028723c */ /* 0x040fe20000001828 */
[----:B------:R-:W2:Y:S03]  /*de40*/  MUFU.EX2 R178, R210 ;  /* 0x000000d200b27308 */ /* 0x000ea60000000800 */
[----:B------:R-:W-:Y:S02]  /*de50*/  FADD.FTZ R2, R238, R2 ;  /* 0x00000002ee027221 */ /* 0x000fe40000010000 */
[----:B------:R-:W-:Y:S02]  /*de60*/  FADD.FTZ R0, R228, R0 ;  /* 0x00000000e4007221 */ /* 0x000fe40000010000 */
[-C--:B------:R-:W-:Y:S03]  /*de70*/  HMMA.16816.F32 R44, R80, R86.reuse, R44 ;  /* 0x00000056502c723c */ /* 0x080fe6000000182c */
[----:B------:R-:W4:Y:S01]  /*de80*/  MUFU.EX2 R159, R152 ;  /* 0x00000098009f7308 */ /* 0x000f220000000800 */
[----:B------:R-:W-:Y:S02]  /*de90*/  FADD.FTZ R0, R252, R0 ;  /* 0x00000000fc007221 */ /* 0x000fe40000010000 */
[----:B---3--:R-:W-:Y:S02]  /*dea0*/  FADD.FTZ R75, R243, R2 ;  /* 0x00000002f34b7221 */ /* 0x008fe40000010000 */
[C---:B------:R-:W-:Y:S01]  /*deb0*/  HMMA.16816.F32 R48, R76.reuse, R86, R48 ;  /* 0x000000564c30723c */ /* 0x040fe20000001830 */
[----:B------:R-:W3:Y:S03]  /*dec0*/  LDSM.16.MT88.4 R84, [R189+0x1000] ;  /* 0x00100000bd54783b */ /* 0x000ee60000004200 */
[----:B------:R-:W-:Y:S01]  /*ded0*/  FADD.FTZ R74, R129, R0 ;  /* 0x00000000814a7221 */ /* 0x000fe20000010000 */
[----:B------:R-:W-:Y:S01]  /*dee0*/  MUFU.EX2 R152, R125 ;  /* 0x0000007d00987308 */ /* 0x000fe20000000800 */
[----:B------:R-:W-:Y:S02]  /*def0*/  FADD.FTZ R2, R126, R3 ;  /* 0x000000037e027221 */ /* 0x000fe40000010000 */
[-C--:B-----5:R-:W-:Y:S04]  /*df00*/  HMMA.16816.F32 R52, R76, R88.reuse, R52 ;  /* 0x000000584c34723c */ /* 0x0a0fe80000001834 */
[----:B--2---:R-:W-:Y:S01]  /*df10*/  F2FP.PACK_AB R144, R178, R177 ;  /* 0x000000b1b290723e */ /* 0x004fe200000000ff */
[----:B------:R-:W-:Y:S02]  /*df20*/  FADD.FTZ R0, R174, R75 ;  /* 0x0000004bae007221 */ /* 0x000fe40000010000 */
[----:B------:R-:W2:Y:S01]  /*df30*/  MUFU.EX2 R153, R124 ;  /* 0x0000007c00997308 */ /* 0x000ea20000000800 */
[C---:B------:R-:W-:Y:S04]  /*df40*/  HMMA.16816.F32 R56, R80.reuse, R88, R56 ;  /* 0x000000585038723c */ /* 0x040fe80000001838 */
[----:B----4-:R-:W-:Y:S01]  /*df50*/  F2FP.PACK_AB R147, R158, R159 ;  /* 0x0000009f9e93723e */ /* 0x010fe200000000ff */
[----:B------:R-:W-:Y:S02]  /*df60*/  FADD.FTZ R0, R131, R0 ;  /* 0x0000000083007221 */ /* 0x000fe40000010000 */
[----:B------:R-:W-:Y:S01]  /*df70*/  FADD.FTZ R2, R226, R2 ;  /* 0x00000002e2027221 */ /* 0x000fe20000010000 */
[-C--:B------:R-:W-:Y:S01]  /*df80*/  HMMA.16816.F32 R60, R80, R90.reuse, R60 ;  /* 0x0000005a503c723c */ /* 0x080fe2000000183c */
[----:B------:R-:W-:Y:S03]  /*df90*/  MUFU.EX2 R141, R111 ;  /* 0x0000006f008d7308 */ /* 0x000fe60000000800 */
[----:B------:R-:W-:Y:S02]  /*dfa0*/  FADD.FTZ R0, R220, R0 ;  /* 0x00000000dc007221 */ /* 0x000fe40000010000 */
[----:B------:R-:W-:Y:S01]  /*dfb0*/  FADD.FTZ R2, R233, R2 ;  /* 0x00000002e9027221 */ /* 0x000fe20000010000 */
[----:B------:R-:W-:Y:S01]  /*dfc0*/  F2FP.PACK_AB R80, R139, R130 ;  /* 0x000000828b50723e */ /* 0x000fe200000000ff */
[----:B------:R-:W-:Y:S01]  /*dfd0*/  HMMA.16816.F32 R64, R76, R90, R64 ;  /* 0x0000005a4c40723c */ /* 0x000fe20000001840 */
[----:B------:R-:W4:Y:S02]  /*dfe0*/  LDSM.16.MT88.4 R88, [R188+0x1000] ;  /* 0x00100000bc58783b */ /* 0x000f240000004200 */
[----:B------:R-:W-:Y:S01]  /*dff0*/  MUFU.EX2 R140, R112 ;  /* 0x00000070008c7308 */ /* 0x000fe20000000800 */
[----:B------:R-:W-:Y:S01]  /*e000*/  F2FP.PACK_AB R82, R164, R142 ;  /* 0x0000008ea452723e */ /* 0x000fe200000000ff */
[----:B------:R-:W-:Y:S01]  /*e010*/  FADD.FTZ R0, R237, R0 ;  /* 0x00000000ed007221 */ /* 0x000fe20000010000 */
[----:B------:R-:W-:Y:S01]  /*e020*/  F2FP.PACK_AB R81, R138, R128 ;  /* 0x000000808a51723e */ /* 0x000fe200000000ff */
[----:B------:R-:W-:Y:S01]  /*e030*/  FADD.FTZ R2, R239, R2 ;  /* 0x00000002ef027221 */ /* 0x000fe20000010000 */
[----:B------:R-:W-:Y:S01]  /*e040*/  F2FP.PACK_AB R76, R247, R242 ;  /* 0x000000f2f74c723e */ /* 0x000fe200000000ff */
[----:B------:R-:W-:Y:S03]  /*e050*/  FADD.FTZ R3, R230, R73 ;  /* 0x00000049e6037221 */ /* 0x000fe60000010000 */
[----:B------:R-:W-:Y:S01]  /*e060*/  F2FP.PACK_AB R77, R245, R240 ;  /* 0x000000f0f54d723e */ /* 0x000fe200000000ff */
[----:B------:R-:W-:Y:S01]  /*e070*/  MUFU.EX2 R157, R114 ;  /* 0x00000072009d7308 */ /* 0x000fe20000000800 */
[----:B------:R-:W-:Y:S01]  /*e080*/  F2FP.PACK_AB R78, R181, R249 ;  /* 0x000000f9b54e723e */ /* 0x000fe200000000ff */
[----:B------:R-:W-:Y:S01]  /*e090*/  FADD.FTZ R3, R235, R3 ;  /* 0x00000003eb037221 */ /* 0x000fe20000010000 */
[----:B------:R-:W-:Y:S02]  /*e0a0*/  F2FP.PACK_AB R79, R179, R180 ;  /* 0x000000b4b34f723e */ /* 0x000fe400000000ff */
[----:B------:R-:W-:Y:S01]  /*e0b0*/  F2FP.PACK_AB R83, R136, R137 ;  /* 0x000000898853723e */ /* 0x000fe200000000ff */
[----:B------:R-:W-:Y:S01]  /*e0c0*/  FADD.FTZ R3, R244, R3 ;  /* 0x00000003f4037221 */ /* 0x000fe20000010000 */
[----:B--2---:R-:W-:Y:S03]  /*e0d0*/  F2FP.PACK_AB R150, R152, R153 ;  /* 0x000000999896723e */ /* 0x004fe600000000ff */
[-C--:B-1----:R-:W-:Y:S01]  /*e0e0*/  HMMA.16816.F32 R4, R76, R92.reuse, R4 ;  /* 0x0000005c4c04723c */ /* 0x082fe20000001804 */
[----:B------:R-:W-:Y:S07]  /*e0f0*/  MUFU.EX2 R154, R123 ;  /* 0x0000007b009a7308 */ /* 0x000fee0000000800 */
[C---:B------:R-:W-:Y:S03]  /*e100*/  HMMA.16816.F32 R8, R80.reuse, R92, R8 ;  /* 0x0000005c5008723c */ /* 0x040fe60000001808 */
[----:B------:R-:W1:Y:S05]  /*e110*/  MUFU.EX2 R155, R122 ;  /* 0x0000007a009b7308 */ /* 0x000e6a0000000800 */
[-C--:B------:R-:W-:Y:S08]  /*e120*/  HMMA.16816.F32 R12, R80, R94.reuse, R12 ;  /* 0x0000005e500c723c */ /* 0x080ff0000000180c */
[C---:B------:R-:W-:Y:S01]  /*e130*/  HMMA.16816.F32 R16, R76.reuse, R94, R16 ;  /* 0x0000005e4c10723c */ /* 0x040fe20000001810 */
[----:B------:R-:W-:Y:S07]  /*e140*/  LDSM.16.MT88.4 R92, [R189+0x1800] ;  /* 0x00180000bd5c783b */ /* 0x000fee0000004200 */
[-C--:B---3--:R-:W-:Y:S04]  /*e150*/  HMMA.16816.F32 R20, R76, R84.reuse, R20 ;  /* 0x000000544c14723c */ /* 0x088fe80000001814 */
[----:B-1----:R-:W-:Y:S04]  /*e160*/  F2FP.PACK_AB R148, R154, R155 ;  /* 0x0000009b9a94723e */ /* 0x002fe800000000ff */
        /* <DEDUP_REMOVED lines=8> */
[----:B------:R-:W2:Y:S07]  /*e1f0*/  LDSM.16.MT88.4 R96, [R186+0x1800] ;  /* 0x00180000ba60783b */ /* 0x000eae0000004200 */
[-C--:B----4-:R-:W-:Y:S08]  /*e200*/  HMMA.16816.F32 R52, R76, R88.reuse, R52 ;  /* 0x000000584c34723c */ /* 0x090ff00000001834 */
[C---:B------:R-:W-:Y:S08]  /*e210*/  HMMA.16816.F32 R56, R80.reuse, R88, R56 ;  /* 0x000000585038723c */ /* 0x040ff00000001838 */
[-C--:B------:R-:W-:Y:S07]  /*e220*/  HMMA.16816.F32 R60, R80, R90.reuse, R60 ;  /* 0x0000005a503c723c */ /* 0x080fee000000183c */
[----:B------:R-:W-:Y:S01]  /*e230*/  F2FP.PACK_AB R80, R167, R143 ;  /* 0x0000008fa750723e */ /* 0x000fe200000000ff */
[----:B------:R-:W-:Y:S01]  /*e240*/  HMMA.16816.F32 R64, R76, R90, R64 ;  /* 0x0000005a4c40723c */ /* 0x000fe20000001840 */
[----:B------:R-:W3:Y:S03]  /*e250*/  LDSM.16.MT88.4 R88, [R188+0x1800] ;  /* 0x00180000bc58783b */ /* 0x000ee60000004200 */
[----:B------:R-:W-:Y:S02]  /*e260*/  F2FP.PACK_AB R82, R172, R170 ;  /* 0x000000aaac52723e */ /* 0x000fe400000000ff */
[----:B------:R-:W-:Y:S02]  /*e270*/  F2FP.PACK_AB R81, R140, R141 ;  /* 0x0000008d8c51723e */ /* 0x000fe400000000ff */
[----:B------:R-:W-:Y:S04]  /*e280*/  F2FP.PACK_AB R76, R169, R166 ;  /* 0x000000a6a94c723e */ /* 0x000fe800000000ff */
[----:B------:R-:W-:Y:S02]  /*e290*/  F2FP.PACK_AB R77, R168, R165 ;  /* 0x000000a5a84d723e */ /* 0x000fe400000000ff */
[----:B------:R-:W-:Y:S02]  /*e2a0*/  F2FP.PACK_AB R78, R176, R171 ;  /* 0x000000abb04e723e */ /* 0x000fe400000000ff */
[----:B------:R-:W-:Y:S02]  /*e2b0*/  F2FP.PACK_AB R79, R175, R173 ;  /* 0x000000adaf4f723e */ /* 0x000fe400000000ff */
[----:B------:R-:W-:Y:S05]  /*e2c0*/  F2FP.PACK_AB R83, R156, R157 ;  /* 0x0000009d9c53723e */ /* 0x000fea00000000ff */
[-C--:B-1----:R-:W-:Y:S08]  /*e2d0*/  HMMA.16816.F32 R4, R76, R84.reuse, R4 ;  /* 0x000000544c04723c */ /* 0x082ff00000001804 */
[C---:B------:R-:W-:Y:S01]  /*e2e0*/  HMMA.16816.F32 R8, R80.reuse, R84, R8 ;  /* 0x000000545008723c */ /* 0x040fe20000001808 */
[----:B------:R1:W-:Y:S07]  /*e2f0*/  MUFU.EX2 R84, R68 ;  /* 0x0000004400547308 */ /* 0x0003ee0000000800 */
[-C--:B------:R-:W-:Y:S03]  /*e300*/  HMMA.16816.F32 R12, R80, R86.reuse, R12 ;  /* 0x00000056500c723c */ /* 0x080fe6000000180c */
[----:B------:R-:W4:Y:S05]  /*e310*/  MUFU.EX2 R85, R121 ;  /* 0x0000007900557308 */ /* 0x000f2a0000000800 */
[C---:B------:R-:W-:Y:S05]  /*e320*/  HMMA.16816.F32 R16, R76.reuse, R86, R16 ;  /* 0x000000564c10723c */ /* 0x040fea0000001810 */
[----:B------:R5:W-:Y:S03]  /*e330*/  MUFU.EX2 R87, R119 ;  /* 0x0000007700577308 */ /* 0x000be60000000800 */
[-C--:B------:R-:W-:Y:S04]  /*e340*/  HMMA.16816.F32 R20, R76, R92.reuse, R20 ;  /* 0x0000005c4c14723c */ /* 0x080fe80000001814 */
[----:B-1----:R-:W-:Y:S03]  /*e350*/  FADD.FTZ R68, R231, R74 ;  /* 0x0000004ae7447221 */ /* 0x002fe60000010000 */
[----:B------:R-:W1:Y:S01]  /*e360*/  MUFU.EX2 R86, R120 ;  /* 0x0000007800567308 */ /* 0x000e620000000800 */
[C---:B------:R-:W-:Y:S04]  /*e370*/  HMMA.16816.F32 R24, R80.reuse, R92, R24 ;  /* 0x0000005c5018723c */ /* 0x040fe80000001818 */
[----:B----4-:R-:W-:Y:S01]  /*e380*/  F2FP.PACK_AB R151, R84, R85 ;  /* 0x000000555497723e */ /* 0x010fe200000000ff */
[----:B------:R-:W-:Y:S03]  /*e390*/  FADD.FTZ R68, R236, R68 ;  /* 0x00000044ec447221 */ /* 0x000fe60000010000 */
[-C--:B------:R-:W-:Y:S01]  /*e3a0*/  HMMA.16816.F32 R28, R80, R94.reuse, R28 ;  /* 0x0000005e501c723c */ /* 0x080fe2000000181c */
[----:B-----5:R-:W4:Y:S07]  /*e3b0*/  LDSM.16.MT88.4 R116, [R189+0x2000] ;  /* 0x00200000bd74783b */ /* 0x020f2e0000004200 */
[C---:B------:R-:W-:Y:S04]  /*e3c0*/  HMMA.16816.F32 R32, R76.reuse, R94, R32 ;  /* 0x0000005e4c20723c */ /* 0x040fe80000001820 */
[----:B-1----:R-:W-:Y:S04]  /*e3d0*/  F2FP.PACK_AB R149, R86, R87 ;  /* 0x000000575695723e */ /* 0x002fe800000000ff */
[-C--:B--2---:R-:W-:Y:S08]  /*e3e0*/  HMMA.16816.F32 R36, R76, R96.reuse, R36 ;  /* 0x000000604c24723c */ /* 0x084ff00000001824 */
        /* <DEDUP_REMOVED lines=11> */
[-C--:B------:R-:W-:Y:S04]  /*e4a0*/  HMMA.16816.F32 R96, R148, R102.reuse, R12 ;  /* 0x000000669460723c */ /* 0x080fe8000000180c */
[----:B------:R-:W-:Y:S02]  /*e4b0*/  FADD.FTZ R8, R128, R0 ;  /* 0x0000000080087221 */ /* 0x000fe40000010000 */
[----:B------:R-:W-:Y:S02]  /*e4c0*/  FADD.FTZ R0, R139, R9 ;  /* 0x000000098b007221 */ /* 0x000fe40000010000 */
[C---:B------:R-:W-:Y:S04]  /*e4d0*/  HMMA.16816.F32 R100, R144.reuse, R102, R16 ;  /* 0x000000669064723c */ /* 0x040fe80000001810 */
[----:B------:R-:W-:Y:S02]  /*e4e0*/  FADD.FTZ R11, R241, R68 ;  /* 0x00000044f10b7221 */ /* 0x000fe40000010000 */
[----:B------:R-:W-:Y:S02]  /*e4f0*/  FADD.FTZ R10, R240, R3 ;  /* 0x00000003f00a7221 */ /* 0x000fe40000010000 */
[-C--:B----4-:R-:W-:Y:S04]  /*e500*/  HMMA.16816.F32 R104, R144, R116.reuse, R20 ;  /* 0x000000749068723c */ /* 0x090fe80000001814 */
        /* <DEDUP_REMOVED lines=50> */
[----:B------:R-:W-:Y:S01]  /*e830*/  FADD.FTZ R2, R153, R2 ;  /* 0x0000000299027221 */ /* 0x000fe20000010000 */
[----:B------:R1:W-:Y:S01]  /*e840*/  STL [R1+0x4], R4 ;  /* 0x0000040401007387 */ /* 0x0003e20000100800 */
[----:B------:R-:W-:Y:S02]  /*e850*/  FADD.FTZ R3, R158, R3 ;  /* 0x000000039e037221 */ /* 0x000fe40000010000 */
[----:B------:R-:W-:Y:S01]  /*e860*/  FADD.FTZ R0, R86, R5 ;  /* 0x0000000556007221 */ /* 0x000fe20000010000 */
[----:B------:R-:W-:Y:S01]  /*e870*/  MOV R86, R70 ;  /* 0x0000004600567202 */ /* 0x000fe20000000f00 */
[----:B------:R-:W-:Y:S01]  /*e880*/  FADD.FTZ R2, R152, R2 ;  /* 0x0000000298027221 */ /* 0x000fe20000010000 */
[----:B------:R1:W-:Y:S01]  /*e890*/  STL [R1+0x8], R3 ;  /* 0x0000080301007387 */ /* 0x0003e20000100800 */
[----:B------:R-:W-:Y:S01]  /*e8a0*/  FADD.FTZ R0, R85, R0 ;  /* 0x0000000055007221 */ /* 0x000fe20000010000 */
[----:B------:R-:W-:Y:S02]  /*e8b0*/  MOV R85, R71 ;  /* 0x0000004700557202 */ /* 0x000fe40000000f00 */
[----:B------:R1:W-:Y:S01]  /*e8c0*/  STL [R1+0xc], R2 ;  /* 0x00000c0201007387 */ /* 0x0003e20000100800 */
[----:B------:R-:W-:Y:S01]  /*e8d0*/  FADD.FTZ R0, R84, R0 ;  /* 0x0000000054007221 */ /* 0x000fe20000010000 */
[----:B------:R-:W-:Y:S04]  /*e8e0*/  MOV R84, R72 ;  /* 0x0000004800547202 */ /* 0x000fe80000000f00 */
[----:B------:R1:W-:Y:S02]  /*e8f0*/  STL [R1+0x10], R0 ;  /* 0x0000100001007387 */ /* 0x0003e40000100800 */
[----:B-1----:R-:W-:-:S05]  /*e900*/  @P0 BRA `(.L_x_689) ;  /* 0xffffa52000000947 */ /* 0x002fca000383ffff */
.L_x_658:
[----:B------:R-:W2:Y:S01]  /*e910*/  LDL R0, [R1+0x48] ;  /* 0x0000480001007983 */ /* 0x000ea20000100800 */
[----:B-1----:R-:W-:-:S05]  /*e920*/  IMAD.MOV.U32 R2, RZ, RZ, c[0x0][0x2c4] ;  /* 0x0000b100ff027624 */ /* 0x002fca00078e00ff */
[----:B------:R-:W-:Y:S01]  /*e930*/  ISETP.NE.AND P1, PT, R2, 0x1, PT ;  /* 0x000000010200780c */ /* 0x000fe20003f25270 */
[----:B------:R-:W-:-:S05]  /*e940*/  IMAD.MOV.U32 R4, RZ, RZ, c[0x0][0x32c] ;  /* 0x0000cb00ff047624 */ /* 0x000fca00078e00ff */
[----:B------:R-:W-:Y:S02]  /*e950*/  ISETP.GE.AND P0, PT, R4, 0x1, PT ;  /* 0x000000010400780c */ /* 0x000fe40003f06270 */
[----:B------:R-:W-:Y:S02]  /*e960*/  IADD3 R2, R248, 0x1, -R246 ;  /* 0x00000001f8027810 */ /* 0x000fe40007ffe8f6 */
[----:B--2---:R-:W-:-:S05]  /*e970*/  IADD3 R0, R0, 0x7f, RZ ;  /* 0x0000007f00007810 */ /* 0x004fca0007ffe0ff */
[----:B------:R-:W-:-:S05]  /*e980*/  @P1 IMAD.HI.U32 R3, R0, c[0x0][0x2c8], RZ ;  /* 0x0000b20000031a27 */ /* 0x000fca00078e00ff */
[----:B------:R-:W-:-:S05]  /*e990*/  @P1 SHF.R.U32.HI R0, RZ, c[0x0][0x2cc], R3 ;  /* 0x0000b300ff001a19 */ /* 0x000fca0000011603 */
[----:B------:R-:W-:-:S05]  /*e9a0*/  IMAD.IADD R0, R2, 0x1, R0 ;  /* 0x0000000102007824 */ /* 0x000fca00078e0200 */
[----:B------:R-:W-:Y:S01]  /*e9b0*/  IADD3 R2, R0, -c[0x0][0x324], RZ ;  /* 0x8000c90000027a10 */ /* 0x000fe20007ffe0ff */
[----:B------:R-:W-:Y:S05]  /*e9c0*/  @!P0 BRA `(.L_x_690) ;  /* 0x0000011000008947 */ /* 0x000fea0003800000 */
[----:B------:R-:W-:Y:S01]  /*e9d0*/  ISETP.GT.AND P0, PT, R0, -0x1, PT ;  /* 0xffffffff0000780c */ /* 0x000fe20003f04270 */
[----:B------:R-:W-:-:S12]  /*e9e0*/  BSSY B0, `(.L_x_691) ;  /* 0x000000d000007945 */ /* 0x000fd80003800000 */
[----:B------:R-:W-:Y:S05]  /*e9f0*/  @P0 BRA `(.L_x_692) ;  /* 0x0000007000000947 */ /* 0x000fea0003800000 */
[----:B------:R-:W-:Y:S01]  /*ea00*/  IMAD.MOV.U32 R3, RZ, RZ, 0x1 ;  /* 0x00000001ff037424 */ /* 0x000fe200078e00ff */
[----:B------:R-:W-:-:S04]  /*ea10*/  LOP3.LUT R0, RZ, R0, RZ, 0x33, !PT ;  /* 0x00000000ff007212 */ /* 0x000fc800078e33ff */
[----:B------:R-:W-:-:S13]  /*ea20*/  ISETP.NE.AND P0, PT, R3, c[0x0][0x32c], PT ;  /* 0x0000cb0003007a0c */ /* 0x000fda0003f05270 */
[----:B------:R-:W-:-:S05]  /*ea30*/  @P0 IMAD.HI.U32 R3, R0, c[0x0][0x330], RZ ;  /* 0x0000cc0000030a27 */ /* 0x000fca00078e00ff */
[----:B------:R-:W-:-:S04]  /*ea40*/  @P0 SHF.R.U32.HI R0, RZ, c[0x0][0x334], R3 ;  /* 0x0000cd00ff000a19 */ /* 0x000fc80000011603 */
[----:B------:R-:W-:Y:S01]  /*ea50*/  LOP3.LUT R0, RZ, R0, RZ, 0x33, !PT ;  /* 0x00000000ff007212 */ /* 0x000fe200078e33ff */
[----:B------:R-:W-:Y:S05]  /*ea60*/  BRA `(.L_x_693) ;  /* 0x0000004000007947 */ /* 0x000fea0003800000 */
.L_x_692:
[----:B------:R-:W-:-:S04]  /*ea70*/  MOV R3, 0x1 ;  /* 0x0000000100037802 */ /* 0x000fc80000000f00 */
[----:B------:R-:W-:-:S13]  /*ea80*/  ISETP.NE.AND P0, PT, R3, c[0x0][0x32c], PT ;  /* 0x0000cb0003007a0c */ /* 0x000fda0003f05270 */
[----:B------:R-:W-:-:S05]  /*ea90*/  @P0 IMAD.HI.U32 R3, R0, c[0x0][0x330], RZ ;  /* 0x0000cc0000030a27 */ /* 0x000fca00078e00ff */
[----:B------:R-:W-:Y:S02]  /*eaa0*/  @P0 SHF.R.U32.HI R0, RZ, c[0x0][0x334], R3 ;  /* 0x0000cd00ff000a19 */ /* 0x000fe40000011603 */
.L_x_693:
[----:B------:R-:W-:Y:S05]  /*eab0*/  BSYNC B0 ;  /* 0x0000000000007941 */ /* 0x000fea0003800000 */
.L_x_691:
[----:B------:R-:W-:-:S05]  /*eac0*/  IMAD R0, R0, c[0x0][0x32c], RZ ;  /* 0x0000cb0000007a24 */ /* 0x000fca00078e02ff */
[----:B------:R-:W-:-:S03]  /*ead0*/  IMNMX R2, R2, R0, !PT ;  /* 0x0000000002027217 */ /* 0x000fc60007800200 */
.L_x_690:
[----:B------:R-:W2:Y:S01]  /*eae0*/  LDL R3, [R1+0x14] ;  /* 0x0000140001037983 */ /* 0x000ea20000100800 */
[----:B------:R-:W-:-:S05]  /*eaf0*/  IADD3 R2, R2, 0x4f, RZ ;  /* 0x0000004f02027810 */ /* 0x000fca0007ffe0ff */
[----:B------:R-:W-:-:S05]  /*eb00*/  IMAD.HI R2, R2, 0x66666667, RZ ;  /* 0x6666666702027827 */ /* 0x000fca00078e02ff */
[----:B------:R-:W-:-:S04]  /*eb10*/  SHF.R.U32.HI R0, RZ, 0x1f, R2 ;  /* 0x0000001fff007819 */ /* 0x000fc80000011602 */
[----:B------:R-:W-:-:S04]  /*eb20*/  LEA.HI.SX32 R0, R2, R0, 0x1b ;  /* 0x0000000002007211 */ /* 0x000fc800078fdaff */
[----:B--2---:R-:W-:-:S04]  /*eb30*/  IMNMX R247, R3, R0, !PT ;  /* 0x0000000003f77217 */ /* 0x004fc80007800200 */
[----:B------:R-:W-:-:S13]  /*eb40*/  ISETP.GE.AND P0, PT, R202, R247, PT ;  /* 0x000000f7ca00720c */ /* 0x000fda0003f06270 */
[----:B------:R-:W-:Y:S05]  /*eb50*/  @!P0 BRA `(.L_x_694) ;  /* 0x00003d5000008947 */ /* 0x000fea0003800000 */
[----:B------:R-:W-:Y:S01]  /*eb60*/  IMAD.MOV.U32 R84, RZ, RZ, R71 ;  /* 0x000000ffff547224 */ /* 0x000fe200078e0047 */
[----:B------:R-:W-:Y:S01]  /*eb70*/  MOV R86, R69 ;  /* 0x0000004500567202 */ /* 0x000fe20000000f00 */
[----:B------:R-:W-:Y:S01]  /*eb80*/  IMAD.MOV.U32 R0, RZ, RZ, R72 ;  /* 0x000000ffff007224 */ /* 0x000fe200078e0048 */
[----:B------:R-:W-:Y:S02]  /*eb90*/  MOV R85, R70 ;  /* 0x0000004600557202 */ /* 0x000fe40000000f00 */
.L_x_705:
[----:B------:R-:W2:Y:S01]  /*eba0*/  LDL R2, [R1+0x14] ;  /* 0x0000140001027983 */ /* 0x000ea20000100800 */
[----:B------:R-:W-:Y:S04]  /*ebb0*/  DEPBAR.LE SB0, 0x0 ;  /* 0x000080000000791a */ /* 0x000fe80000000000 */
[----:B------:R-:W-:Y:S01]  /*ebc0*/  WARPSYNC 0xffffffff ;  /* 0xffffffff00007948 */ /* 0x000fe20003800000 */
[----:B------:R-:W-:Y:S06]  /*ebd0*/  BAR.SYNC.DEFER_BLOCKING 0x0 ;  /* 0x0000000000007b1d */ /* 0x000fec0000010000 */
[----:B------:R1:W3:Y:S01]  /*ebe0*/  LDSM.16.M88.4 R80, [R191] ;  /* 0x00000000bf50783b */ /* 0x0002e20000000200 */
[----:B------:R-:W-:Y:S03]  /*ebf0*/  BSSY B0, `(.L_x_695) ;  /* 0x0000040000007945 */ /* 0x000fe60003800000 */
[----:B------:R1:W4:Y:S04]  /*ec00*/  LDSM.16.M88.4 R76, [R191+0x2000] ;  /* 0x00200000bf4c783b */ /* 0x0003280000000200 */
        /* <DEDUP_REMOVED lines=14> */
[C---:B-1-34-:R-:W-:Y:S01]  /*ecf0*/  IMAD.SHL.U32 R20, R201.reuse, 0x2, RZ ;  /* 0x00000002c9147824 */ /* 0x05afe200078e00ff */
[----:B------:R-:W2:Y:S01]  /*ed00*/  LDL.64 R8, [R1+0x38] ;  /* 0x0000380001087983 */ /* 0x000ea20000100a00 */
[----:B------:R-:W-:Y:S02]  /*ed10*/  SHF.R.S32.HI R2, RZ, 0x1f, R214 ;  /* 0x0000001fff027819 */ /* 0x000fe400000114d6 */
[----:B------:R-:W-:Y:S03]  /*ed20*/  SHF.R.S32.HI R6, RZ, 0x1f, R201 ;  /* 0x0000001fff067819 */ /* 0x000fe600000114c9 */
[----:B------:R-:W-:Y:S01]  /*ed30*/  IMAD R4, R2, c[0x0][0x208], RZ ;  /* 0x0000820002047a24 */ /* 0x000fe200078e02ff */
[----:B------:R-:W3:Y:S01]  /*ed40*/  LDL R7, [R1+0x44] ;  /* 0x0000440001077983 */ /* 0x000ee20000100800 */
[C---:B------:R-:W-:Y:S01]  /*ed50*/  IMAD.WIDE.U32 R2, R214.reuse, c[0x0][0x208], RZ ;  /* 0x00008200d6027a25 */ /* 0x040fe200078e00ff */
[----:B------:R-:W-:Y:S03]  /*ed60*/  SHF.L.U64.HI R6, R201, 0x1, R6 ;  /* 0x00000001c9067819 */ /* 0x000fe60000010206 */
[----:B------:R-:W-:Y:S04]  /*ed70*/  IMAD R4, R214, c[0x0][0x20c], R4 ;  /* 0x00008300d6047a24 */ /* 0x000fe800078e0204 */
[----:B------:R-:W-:Y:S01]  /*ed80*/  IMAD.IADD R3, R3, 0x1, R4 ;  /* 0x0000000103037824 */ /* 0x000fe200078e0204 */
[----:B------:R-:W-:Y:S03]  /*ed90*/  SHF.R.S32.HI R4, RZ, 0x1f, R212 ;  /* 0x0000001fff047819 */ /* 0x000fe600000114d4 */
[----:B------:R-:W-:Y:S04]  /*eda0*/  IMAD.WIDE.U32 R2, R212, c[0x0][0x218], R2 ;  /* 0x00008600d4027a25 */ /* 0x000fe800078e0002 */
[----:B------:R-:W-:Y:S04]  /*edb0*/  IMAD R4, R4, c[0x0][0x218], RZ ;  /* 0x0000860004047a24 */ /* 0x000fe800078e02ff */
[----:B------:R-:W-:Y:S01]  /*edc0*/  IMAD R5, R212, c[0x0][0x21c], R4 ;  /* 0x00008700d4057a24 */ /* 0x000fe200078e0204 */
[----:B--2---:R-:W-:Y:S04]  /*edd0*/  IADD3 R2, P1, R8, R2, RZ ;  /* 0x0000000208027210 */ /* 0x004fe80007f3e0ff */
[C---:B------:R-:W-:Y:S02]  /*ede0*/  LEA R4, P0, R2.reuse, c[0x0][0x1f8], 0x1 ;  /* 0x00007e0002047a11 */ /* 0x040fe400078008ff */
[----:B---3--:R-:W-:Y:S04]  /*edf0*/  IADD3.X R3, R7, R3, R5, P1, !PT ;  /* 0x0000000307037210 */ /* 0x008fe80000ffe405 */
[----:B------:R-:W-:Y:S01]  /*ee00*/  LEA.HI.X R5, R2, c[0x0][0x1fc], R3, 0x1, P0 ;  /* 0x00007f0002057a11 */ /* 0x000fe200000f0c03 */
[----:B------:R-:W-:-:S05]  /*ee10*/  BRA.DIV ~URZ, `(.L_x_697) ;  /* 0x000101927f007947 */ /* 0x000fca000b800000 */
[----:B------:R1:W2:Y:S02]  /*ee20*/  SHFL.IDX PT, R8, R5, RZ, 0x181f ;  /* 0x00181fff05087589 */ /* 0x0002a400000e0000 */
.L_x_839:
        /* <DEDUP_REMOVED lines=11> */
[-C--:B----4-:R-:W-:Y:S03]  /*eee0*/  IADD3 R10, P2, R3, R20.reuse, RZ ;  /* 0x00000014030a7210 */ /* 0x090fe60007f5e0ff */
[--C-:B--2---:R-:W-:Y:S01]  /*eef0*/  IMAD.X R13, R8, 0x1, R6.reuse, P0 ;  /* 0x00000001080d7824 */ /* 0x104fe200000e0606 */
[-C--:B-----5:R-:W-:Y:S01]  /*ef00*/  IADD3 R8, P1, R7, R20.reuse, RZ ;  /* 0x0000001407087210 */ /* 0x0a0fe20007f3e0ff */
        /* <DEDUP_REMOVED lines=8> */
.L_x_840:
[----:B--2---:R-:W-:Y:S04]  /*ef90*/  IADD3 R2, P0, R4, R20, RZ ;  /* 0x0000001404027210 */ /* 0x004fe80007f1e0ff */
[----:B-1----:R-:W-:Y:S05]  /*efa0*/  IADD3.X R3, R5, R6, RZ, P0, !PT ;  /* 0x0000000605037210 */ /* 0x002fea00007fe4ff */
[----:B------:R-:W-:Y:S01]  /*efb0*/  @!PT LDS RZ, [RZ] ;  /* 0x00000000fffff984 */ /* 0x000fe20000000800 */
[----:B------:R-:W-:Y:S01]  /*efc0*/  @!PT LDS RZ, [RZ] ;  /* 0x00000000fffff984 */ /* 0x000fe20000000800 */
[----:B------:R-:W-:Y:S01]  /*efd0*/  @!PT LDS RZ, [RZ] ;  /* 0x00000000fffff984 */ /* 0x000fe20000000800 */
[----:B------:R1:W-:Y:S04]  /*efe0*/  LDGSTS.E.BYPASS.LTC128B.128 [R203+0x2100], [R2.64], !P3 ;  /* 0x0210000002cb7fae */ /* 0x0003e8000d901d46 */
.L_x_696:
[----:B-1-34-:R-:W-:Y:S05]  /*eff0*/  BSYNC B0 ;  /* 0x0000000000007941 */ /* 0x01afea0003800000 */
.L_x_695:
        /* <DEDUP_REMOVED lines=277> */
[--C-:B-1----:R-:W-:Y:S01]  /*10150*/  IMAD.MOV.U32 R2, RZ, RZ, R3.reuse ;  /* 0x000000ffff027224 */ /* 0x102fe200078e0003 */
[----:B------:R-:W-:Y:S05]  /*10160*/  @P2 SHF.R.U32.HI R2, RZ, c[0x0][0x2c0], R4 ;  /* 0x0000b000ff022a19 */ /* 0x000fea0000011604 */
[C---:B----4-:R-:W-:Y:S04]  /*10170*/  @!P1 IADD3 R5, P0, R2.reuse, R238, RZ ;  /* 0x000000ee02059210 */ /* 0x050fe80007f1e0ff */
[----:B-----5:R-:W-:Y:S01]  /*10180*/  @!P1 LEA.HI.X.SX32 R6, R2, R236, 0x1, P0 ;  /* 0x000000ec02069211 */ /* 0x020fe200000f0eff */
        /* <DEDUP_REMOVED lines=12> */
[----:B------:R-:W-:Y:S04]  /*10250*/  IMAD.WIDE.U32 R2, R212, c[0x0][0x1f0], R2 ;  /* 0x00007c00d4027a25 */ /* 0x000fe800078e0002 */
[----:B------:R-:W-:Y:S01]  /*10260*/  IMAD R4, R4, c[0x0][0x1f0], RZ ;  /* 0x00007c0004047a24 */ /* 0x000fe200078e02ff */
[----:B------:R-:W-:Y:S03]  /*10270*/  IADD3 R2, P1, R234, R2, RZ ;  /* 0x00000002ea027210 */ /* 0x000fe60007f3e0ff */
[----:B------:R-:W-:Y:S01]  /*10280*/  IMAD R5, R212, c[0x0][0x1f4], R4 ;  /* 0x00007d00d4057a24 */ /* 0x000fe200078e0204 */
[----:B------:R-:W-:Y:S04]  /*10290*/  LEA R4, P0, R2, c[0x0][0x1c8], 0x1 ;  /* 0x0000720002047a11 */ /* 0x000fe800078008ff */
[----:B------:R-:W-:Y:S04]  /*102a0*/  IADD3.X R3, R8, R3, R5, P1, !PT ;  /* 0x0000000308037210 */ /* 0x000fe80000ffe405 */
[----:B------:R-:W-:Y:S01]  /*102b0*/  LEA.HI.X R5, R2, c[0x0][0x1cc], R3, 0x1, P0 ;  /* 0x0000730002057a11 */ /* 0x000fe200000f0c03 */
[----:B------:R-:W-:-:S05]  /*102c0*/  BRA.DIV ~URZ, `(.L_x_701) ;  /* 0x0000f2027f007947 */ /* 0x000fca000b800000 */
[----:B------:R1:W2:Y:S02]  /*102d0*/  SHFL.IDX PT, R8, R5, RZ, 0x181f ;  /* 0x00181fff05087589 */ /* 0x0002a400000e0000 */
.L_x_841:
        /* <DEDUP_REMOVED lines=22> */
.L_x_842:
[----:B--2---:R-:W-:Y:S04]  /*10440*/  IADD3 R2, P0, R4, R18, RZ ;  /* 0x0000001204027210 */ /* 0x004fe80007f1e0ff */
[----:B-1----:R-:W-:Y:S05]  /*10450*/  IADD3.X R3, R5, R6, RZ, P0, !PT ;  /* 0x0000000605037210 */ /* 0x002fea00007fe4ff */
[----:B------:R-:W-:Y:S01]  /*10460*/  @!PT LDS RZ, [RZ] ;  /* 0x00000000fffff984 */ /* 0x000fe20000000800 */
[----:B------:R-:W-:Y:S01]  /*10470*/  @!PT LDS RZ, [RZ] ;  /* 0x00000000fffff984 */ /* 0x000fe20000000800 */
[----:B------:R-:W-:Y:S01]  /*10480*/  @!PT LDS RZ, [RZ] ;  /* 0x00000000fffff984 */ /* 0x000fe20000000800 */
[----:B------:R1:W-:Y:S04]  /*10490*/  LDGSTS.E.BYPASS.LTC128B.128 [R203+0x4900], [R2.64], !P3 ;  /* 0x0490000002cb7fae */ /* 0x0003e8000d901d46 */
.L_x_700:
[----:B--234-:R-:W-:Y:S05]  /*104a0*/  BSYNC B0 ;  /* 0x0000000000007941 */ /* 0x01cfea0003800000 */
.L_x_699:
        /* <DEDUP_REMOVED lines=83> */
.L_x_843:
        /* <DEDUP_REMOVED lines=15> */
.L_x_844:
[----:B------:R-:W-:Y:S01]  /*10ad0*/  FADD.FTZ R0, -R72, R0 ;  /* 0x0000000048007221 */ /* 0x000fe20000010100 */
[----:B------:R-:W2:Y:S01]  /*10ae0*/  LDL.LU R249, [R1+0x4] ;  /* 0x0000040001f97983 */ /* 0x000ea20000300800 */
[----:B------:R-:W-:Y:S01]  /*10af0*/  FMUL.FTZ R40, R71, c[0x0][0x2d0] ;  /* 0x0000b40047287a20 */ /* 0x000fe20000410000 */
[----:B----4-:R-:W-:Y:S01]  /*10b00*/  FMNMX.FTZ R2, R2, R4, !PT ;  /* 0x0000000402027209 */ /* 0x010fe20007810000 */
[----:B------:R-:W-:Y:S01]  /*10b10*/  FMUL.FTZ R0, R0, c[0x0][0x2d0] ;  /* 0x0000b40000007a20 */ /* 0x000fe20000410000 */
[----:B------:R-:W-:Y:S01]  /*10b20*/  WARPSYNC 0xffffffff ;  /* 0xffffffff00007948 */ /* 0x000fe20003800000 */
[----:B------:R-:W1:Y:S01]  /*10b30*/  LDSM.16.MT88.4 R20, [R185] ;  /* 0x00000000b914783b */ /* 0x000e620000004200 */
[----:B------:R-:W-:Y:S01]  /*10b40*/  FMUL.FTZ R56, R70, c[0x0][0x2d0] ;  /* 0x0000b40046387a20 */ /* 0x000fe20000410000 */
[----:B------:R3:W4:Y:S01]  /*10b50*/  MUFU.EX2 R3, R0 ;  /* 0x0000000000037308 */ /* 0x0007220000000800 */
[----:B------:R-:W-:Y:S01]  /*10b60*/  FMUL.FTZ R5, R72, c[0x0][0x2d0] ;  /* 0x0000b40048057a20 */ /* 0x000fe20000410000 */
[----:B------:R-:W-:Y:S01]  /*10b70*/  ISETP.GT.AND P0, PT, R202, R247, PT ;  /* 0x000000f7ca00720c */ /* 0x000fe20003f04270 */
[----:B------:R-:W-:Y:S01]  /*10b80*/  FMUL.FTZ R73, R2, c[0x0][0x2d0] ;  /* 0x0000b40002497a20 */ /* 0x000fe20000410000 */
[----:B------:R-:W-:Y:S01]  /*10b90*/  IADD3 R202, R202, -0x1, RZ ;  /* 0xffffffffcaca7810 */ /* 0x000fe20007ffe0ff */
[----:B------:R-:W-:Y:S01]  /*10ba0*/  FFMA.FTZ R8, R204, c[0x0][0x2d0], -R5 ;  /* 0x0000b400cc087a23 */ /* 0x000fe20000010805 */
[----:B------:R-:W5:Y:S01]  /*10bb0*/  LDSM.16.MT88.4 R36, [R189] ;  /* 0x00000000bd24783b */ /* 0x000f620000004200 */
[----:B------:R-:W-:Y:S02]  /*10bc0*/  FFMA.FTZ R4, R181, c[0x0][0x2d0], -R73 ;  /* 0x0000b400b5047a23 */ /* 0x000fe40000010849 */
[--C-:B------:R-:W-:Y:S01]  /*10bd0*/  FFMA.FTZ R7, R159, c[0x0][0x2d0], -R5.reuse ;  /* 0x0000b4009f077a23 */ /* 0x100fe20000010805 */
[----:B------:R-:W-:Y:S01]  /*10be0*/  MUFU.EX2 R235, R8 ;  /* 0x0000000800eb7308 */ /* 0x000fe20000000800 */
[--C-:B------:R-:W-:Y:S02]  /*10bf0*/  FFMA.FTZ R6, R158, c[0x0][0x2d0], -R5.reuse ;  /* 0x0000b4009e067a23 */ /* 0x100fe40000010805 */
[--C-:B------:R-:W-:Y:S01]  /*10c00*/  FFMA.FTZ R9, R171, c[0x0][0x2d0], -R5.reuse ;  /* 0x0000b400ab097a23 */ /* 0x100fe20000010805 */
[----:B------:R-:W1:Y:S01]  /*10c10*/  LDSM.16.MT88.4 R52, [R186] ;  /* 0x00000000ba34783b */ /* 0x000e620000004200 */
[--C-:B------:R-:W-:Y:S02]  /*10c20*/  FFMA.FTZ R65, R161, c[0x0][0x2d0], -R5.reuse ;  /* 0x0000b400a1417a23 */ /* 0x100fe40000010805 */
[--C-:B------:R-:W-:Y:S02]  /*10c30*/  FFMA.FTZ R152, R152, c[0x0][0x2d0], -R5.reuse ;  /* 0x0000b40098987a23 */ /* 0x100fe40000010805 */
[--C-:B------:R-:W-:Y:S01]  /*10c40*/  FFMA.FTZ R75, R33, c[0x0][0x2d0], -R5.reuse ;  /* 0x0000b400214b7a23 */ /* 0x100fe20000010805 */
[----:B------:R4:W-:Y:S01]  /*10c50*/  MUFU.EX2 R234, R7 ;  /* 0x0000000700ea7308 */ /* 0x0009e20000000800 */
[--C-:B------:R-:W-:Y:S02]  /*10c60*/  FFMA.FTZ R74, R32, c[0x0][0x2d0], -R5.reuse ;  /* 0x0000b400204a7a23 */ /* 0x100fe40000010805 */
[--C-:B------:R-:W-:Y:S02]  /*10c70*/  FFMA.FTZ R67, R31, c[0x0][0x2d0], -R5.reuse ;  /* 0x0000b4001f437a23 */ /* 0x100fe40000010805 */
[----:B---3--:R-:W-:Y:S02]  /*10c80*/  FADD.FTZ R0, -R71, R84 ;  /* 0x0000005447007221 */ /* 0x008fe40000010100 */
[--C-:B------:R-:W-:Y:S02]  /*10c90*/  FFMA.FTZ R66, R30, c[0x0][0x2d0], -R5.reuse ;  /* 0x0000b4001e427a23 */ /* 0x100fe40000010805 */
[----:B------:R-:W-:Y:S01]  /*10ca0*/  FMUL.FTZ R0, R0, c[0x0][0x2d0] ;  /* 0x0000b40000007a20 */ /* 0x000fe20000410000 */
        /* <DEDUP_REMOVED lines=9> */
[----:B----4-:R-:W-:Y:S02]  /*10d40*/  FFMA.FTZ R7, R180, c[0x0][0x2d0], -R56 ;  /* 0x0000b400b4077a23 */ /* 0x010fe40000010838 */
[--C-:B------:R-:W-:Y:S02]  /*10d50*/  FFMA.FTZ R64, R219, c[0x0][0x2d0], -R40.reuse ;  /* 0x0000b400db407a23 */ /* 0x100fe40000010828 */
[--C-:B------:R-:W-:Y:S01]  /*10d60*/  FFMA.FTZ R63, R217, c[0x0][0x2d0], -R40.reuse ;  /* 0x0000b400d93f7a23 */ /* 0x100fe20000010828 */
[----:B------:R-:W4:Y:S01]  /*10d70*/  MUFU.EX2 R173, R9 ;  /* 0x0000000900ad7308 */ /* 0x000f220000000800 */
[--C-:B------:R-:W-:Y:S02]  /*10d80*/  FFMA.FTZ R62, R209, c[0x0][0x2d0], -R40.reuse ;  /* 0x0000b400d13e7a23 */ /* 0x100fe40000010828 */
[----:B------:R-:W-:Y:S02]  /*10d90*/  FFMA.FTZ R61, R208, c[0x0][0x2d0], -R40 ;  /* 0x0000b400d03d7a23 */ /* 0x000fe40000010828 */
[----:B---3--:R-:W-:Y:S02]  /*10da0*/  FFMA.FTZ R6, R205, c[0x0][0x2d0], -R56 ;  /* 0x0000b400cd067a23 */ /* 0x008fe40000010838 */
[--C-:B------:R-:W-:Y:S02]  /*10db0*/  FFMA.FTZ R60, R179, c[0x0][0x2d0], -R40.reuse ;  /* 0x0000b400b33c7a23 */ /* 0x100fe40000010828 */
[----:B------:R-:W-:Y:S01]  /*10dc0*/  FFMA.FTZ R59, R178, c[0x0][0x2d0], -R40 ;  /* 0x0000b400b23b7a23 */ /* 0x000fe20000010828 */
[----:B------:R-:W-:Y:S01]  /*10dd0*/  MUFU.EX2 R174, R7 ;  /* 0x0000000700ae7308 */ /* 0x000fe20000000800 */
[--C-:B------:R-:W-:Y:S02]  /*10de0*/  FFMA.FTZ R58, R226, c[0x0][0x2d0], -R56.reuse ;  /* 0x0000b400e23a7a23 */ /* 0x100fe40000010838 */
[----:B------:R-:W-:Y:S02]  /*10df0*/  FFMA.FTZ R57, R224, c[0x0][0x2d0], -R56 ;  /* 0x0000b400e0397a23 */ /* 0x000fe40000010838 */
[--C-:B-1----:R-:W-:Y:S02]  /*10e00*/  FFMA.FTZ R0, R170, c[0x0][0x2d0], -R40.reuse ;  /* 0x0000b400aa007a23 */ /* 0x102fe40000010828 */
[--C-:B------:R-:W-:Y:S03]  /*10e10*/  FFMA.FTZ R170, R41, c[0x0][0x2d0], -R40.reuse ;  /* 0x0000b40029aa7a23 */ /* 0x100fe60000010828 */
[----:B------:R1:W-:Y:S10]  /*10e20*/  MUFU.EX2 R175, R0 ;  /* 0x0000000000af7308 */ /* 0x0003f40000000800 */
[----:B------:R-:W-:Y:S10]  /*10e30*/  MUFU.EX2 R180, R6 ;  /* 0x0000000600b47308 */ /* 0x000ff40000000800 */
[----:B------:R-:W-:Y:S01]  /*10e40*/  MUFU.EX2 R240, R59 ;  /* 0x0000003b00f07308 */ /* 0x000fe20000000800 */
[--C-:B-1----:R-:W-:Y:S09]  /*10e50*/  FFMA.FTZ R0, R183, c[0x0][0x2d0], -R40.reuse ;  /* 0x0000b400b7007a23 */ /* 0x102ff20000010828 */
[----:B------:R1:W3:Y:S10]  /*10e60*/  MUFU.EX2 R183, R0 ;  /* 0x0000000000b77308 */ /* 0x0002f40000000800 */
[----:B------:R-:W-:Y:S10]  /*10e70*/  MUFU.EX2 R208, R63 ;  /* 0x0000003f00d07308 */ /* 0x000ff40000000800 */
[----:B------:R-:W-:Y:S01]  /*10e80*/  MUFU.EX2 R239, R61 ;  /* 0x0000003d00ef7308 */ /* 0x000fe20000000800 */
[--C-:B-1----:R-:W-:Y:S02]  /*10e90*/  FFMA.FTZ R0, R155, c[0x0][0x2d0], -R40.reuse ;  /* 0x0000b4009b007a23 */ /* 0x102fe40000010828 */
[--C-:B------:R-:W-:Y:S07]  /*10ea0*/  FFMA.FTZ R155, R29, c[0x0][0x2d0], -R5.reuse ;  /* 0x0000b4001d9b7a23 */ /* 0x100fee0000010805 */
[----:B------:R1:W-:Y:S10]  /*10eb0*/  MUFU.EX2 R236, R0 ;  /* 0x0000000000ec7308 */ /* 0x0003f40000000800 */
[----:B------:R-:W-:Y:S10]  /*10ec0*/  MUFU.EX2 R241, R67 ;  /* 0x0000004300f17308 */ /* 0x000ff40000000800 */
[----:B------:R-:W-:Y:S01]  /*10ed0*/  MUFU.EX2 R243, R66 ;  /* 0x0000004200f37308 */ /* 0x000fe20000000800 */
[----:B-1----:R-:W-:Y:S02]  /*10ee0*/  FFMA.FTZ R0, R153, c[0x0][0x2d0], -R40 ;  /* 0x0000b40099007a23 */ /* 0x002fe40000010828 */
[--C-:B------:R-:W-:Y:S02]  /*10ef0*/  FFMA.FTZ R153, R160, c[0x0][0x2d0], -R5.reuse ;  /* 0x0000b400a0997a23 */ /* 0x100fe40000010805 */
[----:B------:R-:W-:Y:S05]  /*10f00*/  FFMA.FTZ R160, R25, c[0x0][0x2d0], -R5 ;  /* 0x0000b40019a07a23 */ /* 0x000fea0000010805 */
[----:B------:R1:W-:Y:S10]  /*10f10*/  MUFU.EX2 R244, R0 ;  /* 0x0000000000f47308 */ /* 0x0003f40000000800 */
[----:B------:R-:W-:Y:S10]  /*10f20*/  MUFU.EX2 R209, R153 ;  /* 0x0000009900d17308 */ /* 0x000ff40000000800 */
[----:B------:R3:W-:Y:S01]  /*10f30*/  MUFU.EX2 R224, R75 ;  /* 0x0000004b00e07308 */ /* 0x0007e20000000800 */
[----:B-1----:R-:W-:Y:S04]  /*10f40*/  FADD.FTZ R0, -R70, R85 ;  /* 0x0000005546007221 */ /* 0x002fe80000010100 */
[----:B------:R-:W-:Y:S05]  /*10f50*/  FMUL.FTZ R0, R0, c[0x0][0x2d0] ;  /* 0x0000b40000007a20 */ /* 0x000fea0000410000 */
[----:B------:R1:W-:Y:S10]  /*10f60*/  MUFU.EX2 R226, R74 ;  /* 0x0000004a00e27308 */ /* 0x0003f40000000800 */
[----:B------:R4:W2:Y:S01]  /*10f70*/  MUFU.EX2 R68, R0 ;  /* 0x0000000000447308 */ /* 0x0008a20000000800 */
[--C-:B---3--:R-:W-:Y:S09]  /*10f80*/  FFMA.FTZ R75, R227, c[0x0][0x2d0], -R73.reuse ;  /* 0x0000b400e34b7a23 */ /* 0x108ff20000010849 */
[----:B------:R-:W-:Y:S01]  /*10f90*/  MUFU.EX2 R179, R160 ;  /* 0x000000a000b37308 */ /* 0x000fe20000000800 */
[--C-:B-1----:R-:W-:Y:S09]  /*10fa0*/  FFMA.FTZ R74, R228, c[0x0][0x2d0], -R73.reuse ;  /* 0x0000b400e44a7a23 */ /* 0x102ff20000010849 */
[----:B------:R-:W-:Y:S01]  /*10fb0*/  MUFU.EX2 R219, R155 ;  /* 0x0000009b00db7308 */ /* 0x000fe20000000800 */
[--C-:B----4-:R-:W-:Y:S09]  /*10fc0*/  FFMA.FTZ R0, R177, c[0x0][0x2d0], -R56.reuse ;  /* 0x0000b400b1007a23 */ /* 0x110ff20000010838 */
[----:B------:R1:W-:Y:S10]  /*10fd0*/  MUFU.EX2 R204, R0 ;  /* 0x0000000000cc7308 */ /* 0x0003f40000000800 */
[----:B------:R-:W-:Y:S10]  /*10fe0*/  MUFU.EX2 R167, R167 ;  /* 0x000000a700a77308 */ /* 0x000ff40000000800 */
[----:B------:R-:W-:Y:S01]  /*10ff0*/  MUFU.EX2 R166, R166 ;  /* 0x000000a600a67308 */ /* 0x000fe20000000800 */
[----:B-1----:R-:W-:Y:S09]  /*11000*/  FFMA.FTZ R0, R176, c[0x0][0x2d0], -R56 ;  /* 0x0000b400b0007a23 */ /* 0x002ff20000010838 */
[----:B------:R1:W-:Y:S10]  /*11010*/  MUFU.EX2 R176, R4 ;  /* 0x0000000400b07308 */ /* 0x0003f40000000800 */
[----:B------:R3:W-:Y:S10]  /*11020*/  MUFU.EX2 R242, R0 ;  /* 0x0000000000f27308 */ /* 0x0007f40000000800 */
[----:B------:R-:W-:Y:S01]  /*11030*/  MUFU.EX2 R181, R159 ;  /* 0x0000009f00b57308 */ /* 0x000fe20000000800 */
[--C-:B-1----:R-:W-:Y:S09]  /*11040*/  FFMA.FTZ R4, R207, c[0x0][0x2d0], -R73.reuse ;  /* 0x0000b400cf047a23 */ /* 0x102ff20000010849 */
[----:B------:R1:W-:Y:S01]  /*11050*/  MUFU.EX2 R177, R4 ;  /* 0x0000000400b17308 */ /* 0x0003e20000000800 */
[----:B---3--:R-:W-:Y:S04]  /*11060*/  FADD.FTZ R0, -R2, R86 ;  /* 0x0000005602007221 */ /* 0x008fe80000010100 */
[----:B------:R-:W-:Y:S05]  /*11070*/  FMUL.FTZ R0, R0, c[0x0][0x2d0] ;  /* 0x0000b40000007a20 */ /* 0x000fea0000410000 */
[----:B------:R-:W-:Y:S10]  /*11080*/  MUFU.EX2 R207, R57 ;  /* 0x0000003900cf7308 */ /* 0x000ff40000000800 */
[----:B------:R-:W3:Y:S01]  /*11090*/  MUFU.EX2 R0, R0 ;  /* 0x0000000000007308 */ /* 0x000ee20000000800 */
[--C-:B-1----:R-:W-:Y:S09]  /*110a0*/  FFMA.FTZ R4, R182, c[0x0][0x2d0], -R73.reuse ;  /* 0x0000b400b6047a23 */ /* 0x102ff20000010849 */
[----:B------:R1:W-:Y:S10]  /*110b0*/  MUFU.EX2 R238, R4 ;  /* 0x0000000400ee7308 */ /* 0x0003f40000000800 */
[----:B------:R-:W-:Y:S10]  /*110c0*/  MUFU.EX2 R182, R158 ;  /* 0x0000009e00b67308 */ /* 0x000ff40000000800 */
[----:B------:R-:W-:Y:S01]  /*110d0*/  MUFU.EX2 R158, R172 ;  /* 0x000000ac009e7308 */ /* 0x000fe20000000800 */
[--C-:B-1----:R-:W-:Y:S09]  /*110e0*/  FFMA.FTZ R4, R206, c[0x0][0x2d0], -R73.reuse ;  /* 0x0000b400ce047a23 */ /* 0x102ff20000010849 */
[----:B------:R1:W4:Y:S10]  /*110f0*/  MUFU.EX2 R237, R4 ;  /* 0x0000000400ed7308 */ /* 0x0003340000000800 */
[----:B------:R-:W-:Y:S01]  /*11100*/  MUFU.EX2 R159, R171 ;  /* 0x000000ab009f7308 */ /* 0x000fe20000000800 */
[----:B------:R-:W-:Y:S01]  /*11110*/  FMUL.FTZ R5, R3, R89 ;  /* 0x0000005903057220 */ /* 0x000fe20000410000 */
[----:B------:R-:W-:Y:S01]  /*11120*/  F2FP.PACK_AB R76, R235, R173 ;  /* 0x000000adeb4c723e */ /* 0x000fe200000000ff */
[----:B------:R-:W-:Y:S01]  /*11130*/  FMUL.FTZ R6, R69, R90 ;  /* 0x0000005a45067220 */ /* 0x000fe20000410000 */
[----:B------:R-:W-:Y:S01]  /*11140*/  F2FP.PACK_AB R77, R183, R175 ;  /* 0x000000afb74d723e */ /* 0x000fe200000000ff */
[----:B------:R-:W-:Y:S01]  /*11150*/  FMUL.FTZ R7, R69, R91 ;  /* 0x0000005b45077220 */ /* 0x000fe20000410000 */
[----:B------:R-:W-:Y:S01]  /*11160*/  F2FP.PACK_AB R78, R245, R234 ;  /* 0x000000eaf54e723e */ /* 0x000fe200000000ff */
[----:B--2---:R-:W-:Y:S01]  /*11170*/  FMUL.FTZ R25, R68, R109 ;  /* 0x0000006d44197220 */ /* 0x004fe20000410000 */
[----:B------:R-:W-:Y:S01]  /*11180*/  F2FP.PACK_AB R79, R244, R236 ;  /* 0x000000ecf44f723e */ /* 0x000fe200000000ff */
[--C-:B------:R-:W-:Y:S01]  /*11190*/  FFMA.FTZ R109, R46, c[0x0][0x2d0], -R40.reuse ;  /* 0x0000b4002e6d7a23 */ /* 0x100fe20000010828 */
[----:B------:R-:W-:Y:S01]  /*111a0*/  F2FP.PACK_AB R80, R180, R174 ;  /* 0x000000aeb450723e */ /* 0x000fe200000000ff */
[----:B---3--:R-:W-:Y:S01]  /*111b0*/  FMUL.FTZ R46, R0, R130 ;  /* 0x00000082002e7220 */ /* 0x008fe20000410000 */
[----:B------:R-:W-:Y:S01]  /*111c0*/  F2FP.PACK_AB R82, R242, R204 ;  /* 0x000000ccf252723e */ /* 0x000fe200000000ff */
[----:B------:R-:W2:Y:S01]  /*111d0*/  LDL.LU R130, [R1+0x8] ;  /* 0x0000080001827983 */ /* 0x000ea20000300800 */
[----:B-1----:R-:W-:Y:S01]  /*111e0*/  FMUL.FTZ R4, R3, R88 ;  /* 0x0000005803047220 */ /* 0x002fe20000410000 */
[----:B------:R-:W-:Y:S01]  /*111f0*/  F2FP.PACK_AB R81, R177, R176 ;  /* 0x000000b0b151723e */ /* 0x000fe200000000ff */
[C---:B------:R-:W-:Y:S01]  /*11200*/  FMUL.FTZ R24, R68.reuse, R108 ;  /* 0x0000006c44187220 */ /* 0x040fe20000410000 */
[----:B------:R-:W-:Y:S01]  /*11210*/  LDSM.16.MT88.4 R88, [R185+0x800] ;  /* 0x00080000b958783b */ /* 0x000fe20000004200 */
[----:B------:R-:W-:Y:S01]  /*11220*/  FFMA.FTZ R108, R45, c[0x0][0x2d0], -R40 ;  /* 0x0000b4002d6c7a23 */ /* 0x000fe20000010828 */
[----:B----4-:R-:W-:Y:S01]  /*11230*/  F2FP.PACK_AB R83, R237, R238 ;  /* 0x000000eeed53723e */ /* 0x010fe200000000ff */
[C---:B------:R-:W-:Y:S01]  /*11240*/  FMUL.FTZ R45, R68.reuse, R129 ;  /* 0x00000081442d7220 */ /* 0x040fe20000410000 */
[-C--:B------:R-:W-:Y:S04]  /*11250*/  HMMA.16816.F32 R4, R76, R20.reuse, R4 ;  /* 0x000000144c04723c */ /* 0x080fe80000001804 */
[----:B------:R-:W3:Y:S01]  /*11260*/  LDL.LU R129, [R1+0xc] ;  /* 0x00000c0001817983 */ /* 0x000ee20000300800 */
[C---:B------:R-:W-:Y:S02]  /*11270*/  FMUL.FTZ R8, R68.reuse, R92 ;  /* 0x0000005c44087220 */ /* 0x040fe40000410000 */
[----:B------:R-:W-:Y:S02]  /*11280*/  FMUL.FTZ R9, R68, R93 ;  /* 0x0000005d44097220 */ /* 0x000fe40000410000 */
[C---:B------:R-:W-:Y:S03]  /*11290*/  FMUL.FTZ R10, R0.reuse, R94 ;  /* 0x0000005e000a7220 */ /* 0x040fe60000410000 */
[----:B------:R-:W-:Y:S02]  /*112a0*/  FMUL.FTZ R11, R0, R95 ;  /* 0x0000005f000b7220 */ /* 0x000fe40000410000 */
[----:B------:R-:W-:Y:S01]  /*112b0*/  LDSM.16.MT88.4 R92, [R189+0x800] ;  /* 0x00080000bd5c783b */ /* 0x000fe20000004200 */
[----:B------:R-:W-:Y:S02]  /*112c0*/  FMUL.FTZ R51, R69, R135 ;  /* 0x0000008745337220 */ /* 0x000fe40000410000 */
[C---:B------:R-:W-:Y:S02]  /*112d0*/  FMUL.FTZ R12, R68.reuse, R96 ;  /* 0x00000060440c7220 */ /* 0x040fe40000410000 */
[C---:B------:R-:W-:Y:S04]  /*112e0*/  HMMA.16816.F32 R8, R80.reuse, R20, R8 ;  /* 0x000000145008723c */ /* 0x040fe80000001808 */
[----:B------:R-:W-:Y:S02]  /*112f0*/  FMUL.FTZ R13, R68, R97 ;  /* 0x00000061440d7220 */ /* 0x000fe40000410000 */
[C---:B------:R-:W-:Y:S02]  /*11300*/  FMUL.FTZ R14, R0.reuse, R98 ;  /* 0x00000062000e7220 */ /* 0x040fe40000410000 */
[----:B------:R-:W-:Y:S04]  /*11310*/  FMUL.FTZ R15, R0, R99 ;  /* 0x00000063000f7220 */ /* 0x000fe80000410000 */
[--C-:B------:R-:W-:Y:S02]  /*11320*/  FFMA.FTZ R99, R216, c[0x0][0x2d0], -R56.reuse ;  /* 0x0000b400d8637a23 */ /* 0x100fe40000010838 */
[--C-:B------:R-:W-:Y:S01]  /*11330*/  FFMA.FTZ R98, R169, c[0x0][0x2d0], -R56.reuse ;  /* 0x0000b400a9627a23 */ /* 0x100fe20000010838 */
[-C--:B------:R-:W-:Y:S01]  /*11340*/  HMMA.16816.F32 R12, R80, R22.reuse, R12 ;  /* 0x00000016500c723c */ /* 0x080fe2000000180c */
[----:B------:R-:W-:Y:S02]  /*11350*/  MUFU.EX2 R169, R161 ;  /* 0x000000a100a97308 */ /* 0x000fe40000000800 */
[C---:B------:R-:W-:Y:S02]  /*11360*/  FMUL.FTZ R16, R3.reuse, R100 ;  /* 0x0000006403107220 */ /* 0x040fe40000410000 */
[----:B------:R-:W-:Y:S02]  /*11370*/  FMUL.FTZ R17, R3, R101 ;  /* 0x0000006503117220 */ /* 0x000fe40000410000 */
[C---:B------:R-:W-:Y:S02]  /*11380*/  FMUL.FTZ R18, R69.reuse, R102 ;  /* 0x0000006645127220 */ /* 0x040fe40000410000 */
[----:B------:R-:W-:Y:S03]  /*11390*/  FMUL.FTZ R19, R69, R103 ;  /* 0x0000006745137220 */ /* 0x000fe60000410000 */
[--C-:B------:R-:W-:Y:S02]  /*113a0*/  FFMA.FTZ R101, R50, c[0x0][0x2d0], -R56.reuse ;  /* 0x0000b40032657a23 */ /* 0x100fe40000010838 */
[--C-:B------:R-:W-:Y:S02]  /*113b0*/  FFMA.FTZ R100, R49, c[0x0][0x2d0], -R56.reuse ;  /* 0x0000b40031647a23 */ /* 0x100fe40000010838 */
[C---:B------:R-:W-:Y:S04]  /*113c0*/  HMMA.16816.F32 R16, R76.reuse, R22, R16 ;  /* 0x000000164c10723c */ /* 0x040fe80000001810 */
[C---:B------:R-:W-:Y:S02]  /*113d0*/  FMUL.FTZ R20, R3.reuse, R104 ;  /* 0x0000006803147220 */ /* 0x040fe40000410000 */
[----:B------:R-:W-:Y:S02]  /*113e0*/  FMUL.FTZ R21, R3, R105 ;  /* 0x0000006903157220 */ /* 0x000fe40000410000 */
[C---:B------:R-:W-:Y:S04]  /*113f0*/  FMUL.FTZ R22, R69.reuse, R106 ;  /* 0x0000006a45167220 */ /* 0x040fe80000410000 */
[----:B------:R-:W-:Y:S02]  /*11400*/  FMUL.FTZ R23, R69, R107 ;  /* 0x0000006b45177220 */ /* 0x000fe40000410000 */
[----:B------:R-:W-:Y:S02]  /*11410*/  FMUL.FTZ R49, R3, R133 ;  /* 0x0000008503317220 */ /* 0x000fe40000410000 */
[----:B------:R-:W-:Y:S02]  /*11420*/  FMUL.FTZ R50, R69, R134 ;  /* 0x0000008645327220 */ /* 0x000fe40000410000 */
[--C-:B------:R-:W-:Y:S01]  /*11430*/  FFMA.FTZ R102, R211, c[0x0][0x2d0], -R56.reuse ;  /* 0x0000b400d3667a23 */ /* 0x100fe20000010838 */
[-C--:B-----5:R-:W-:Y:S01]  /*11440*/  HMMA.16816.F32 R20, R76, R36.reuse, R20 ;  /* 0x000000244c14723c */ /* 0x0a0fe20000001814 */
[----:B------:R-:W-:Y:S02]  /*11450*/  MUFU.EX2 R211, R62 ;  /* 0x0000003e00d37308 */ /* 0x000fe40000000800 */
[C---:B------:R-:W-:Y:S02]  /*11460*/  FMUL.FTZ R26, R0.reuse, R110 ;  /* 0x0000006e001a7220 */ /* 0x040fe40000410000 */
[----:B------:R-:W-:Y:S02]  /*11470*/  FMUL.FTZ R27, R0, R111 ;  /* 0x0000006f001b7220 */ /* 0x000fe40000410000 */
[--C-:B------:R-:W-:Y:S02]  /*11480*/  FFMA.FTZ R103, R213, c[0x0][0x2d0], -R56.reuse ;  /* 0x0000b400d5677a23 */ /* 0x100fe40000010838 */
[----:B------:R-:W-:Y:S02]  /*11490*/  FFMA.FTZ R97, R168, c[0x0][0x2d0], -R56 ;  /* 0x0000b400a8617a23 */ /* 0x000fe40000010838 */
[----:B------:R-:W-:Y:S01]  /*114a0*/  MUFU.EX2 R168, R98 ;  /* 0x0000006200a87308 */ /* 0x000fe20000000800 */
[C---:B------:R-:W-:Y:S04]  /*114b0*/  HMMA.16816.F32 R24, R80.reuse, R36, R24 ;  /* 0x000000245018723c */ /* 0x040fe80000001818 */
[C---:B------:R-:W-:Y:S02]  /*114c0*/  FMUL.FTZ R30, R0.reuse, R114 ;  /* 0x00000072001e7220 */ /* 0x040fe40000410000 */
[----:B------:R-:W-:Y:S02]  /*114d0*/  FMUL.FTZ R31, R0, R115 ;  /* 0x00000073001f7220 */ /* 0x000fe40000410000 */
[C---:B------:R-:W-:Y:S01]  /*114e0*/  FMUL.FTZ R28, R68.reuse, R112 ;  /* 0x00000070441c7220 */ /* 0x040fe20000410000 */
[----:B------:R-:W-:Y:S03]  /*114f0*/  MUFU.EX2 R213, R152 ;  /* 0x0000009800d57308 */ /* 0x000fe60000000800 */
[----:B------:R-:W-:Y:S02]  /*11500*/  FMUL.FTZ R29, R68, R113 ;  /* 0x00000071441d7220 */ /* 0x000fe40000410000 */
[--C-:B------:R-:W-:Y:S02]  /*11510*/  FFMA.FTZ R96, R225, c[0x0][0x2d0], -R73.reuse ;  /* 0x0000b400e1607a23 */ /* 0x100fe40000010849 */
[C---:B------:R-:W-:Y:S02]  /*11520*/  FMUL.FTZ R32, R3.reuse, R116 ;  /* 0x0000007403207220 */ /* 0x040fe40000410000 */
[--C-:B------:R-:W-:Y:S01]  /*11530*/  FFMA.FTZ R116, R44, c[0x0][0x2d0], -R40.reuse ;  /* 0x0000b4002c747a23 */ /* 0x100fe20000010828 */
[-C--:B------:R-:W-:Y:S03]  /*11540*/  HMMA.16816.F32 R28, R80, R38.reuse, R28 ;  /* 0x00000026501c723c */ /* 0x080fe6000000181c */
[----:B------:R-:W-:Y:S01]  /*11550*/  FMUL.FTZ R33, R3, R117 ;  /* 0x0000007503217220 */ /* 0x000fe20000410000 */
[----:B------:R-:W-:Y:S01]  /*11560*/  MUFU.EX2 R161, R116 ;  /* 0x0000007400a17308 */ /* 0x000fe20000000800 */
[--C-:B------:R-:W-:Y:S02]  /*11570*/  FFMA.FTZ R112, R35, c[0x0][0x2d0], -R40.reuse ;  /* 0x0000b40023707a23 */ /* 0x100fe40000010828 */
[C---:B------:R-:W-:Y:S02]  /*11580*/  FMUL.FTZ R35, R69.reuse, R119 ;  /* 0x0000007745237220 */ /* 0x040fe40000410000 */
[--C-:B------:R-:W-:Y:S03]  /*11590*/  FFMA.FTZ R111, R34, c[0x0][0x2d0], -R40.reuse ;  /* 0x0000b400226f7a23 */ /* 0x100fe60000010828 */
[----:B------:R-:W-:Y:S02]  /*115a0*/  FMUL.FTZ R34, R69, R118 ;  /* 0x0000007645227220 */ /* 0x000fe40000410000 */
[--C-:B------:R-:W-:Y:S02]  /*115b0*/  FFMA.FTZ R117, R43, c[0x0][0x2d0], -R40.reuse ;  /* 0x0000b4002b757a23 */ /* 0x100fe40000010828 */
[--C-:B------:R-:W-:Y:S02]  /*115c0*/  FFMA.FTZ R119, R42, c[0x0][0x2d0], -R40.reuse ;  /* 0x0000b4002a777a23 */ /* 0x100fe40000010828 */
[--C-:B------:R-:W-:Y:S01]  /*115d0*/  FFMA.FTZ R118, R165, c[0x0][0x2d0], -R73.reuse ;  /* 0x0000b400a5767a23 */ /* 0x100fe20000010849 */
[C---:B------:R-:W-:Y:S01]  /*115e0*/  HMMA.16816.F32 R32, R76.reuse, R38, R32 ;  /* 0x000000264c20723c */ /* 0x040fe20000001820 */
[----:B------:R-:W1:Y:S03]  /*115f0*/  MUFU.EX2 R160, R117 ;  /* 0x0000007500a07308 */ /* 0x000e660000000800 */
[C---:B------:R-:W-:Y:S02]  /*11600*/  FMUL.FTZ R36, R3.reuse, R120 ;  /* 0x0000007803247220 */ /* 0x040fe40000410000 */
[----:B------:R-:W-:Y:S02]  /*11610*/  FMUL.FTZ R37, R3, R121 ;  /* 0x0000007903257220 */ /* 0x000fe40000410000 */
[C---:B------:R-:W-:Y:S03]  /*11620*/  FMUL.FTZ R38, R69.reuse, R122 ;  /* 0x0000007a45267220 */ /* 0x040fe60000410000 */
[----:B------:R-:W-:Y:S01]  /*11630*/  MUFU.EX2 R165, R111 ;  /* 0x0000006f00a57308 */ /* 0x000fe20000000800 */
[----:B------:R-:W-:Y:S02]  /*11640*/  FMUL.FTZ R39, R69, R123 ;  /* 0x0000007b45277220 */ /* 0x000fe40000410000 */
[--C-:B------:R-:W-:Y:S02]  /*11650*/  FFMA.FTZ R107, R48, c[0x0][0x2d0], -R40.reuse ;  /* 0x0000b400306b7a23 */ /* 0x100fe40000010828 */
[----:B------:R-:W-:Y:S02]  /*11660*/  FMUL.FTZ R48, R3, R132 ;  /* 0x0000008403307220 */ /* 0x000fe40000410000 */
[----:B------:R-:W4:Y:S01]  /*11670*/  LDL.LU R132, [R1+0x10] ;  /* 0x0000100001847983 */ /* 0x000f220000300800 */
[-C--:B------:R-:W-:Y:S02]  /*11680*/  HMMA.16816.F32 R36, R76, R52.reuse, R36 ;  /* 0x000000344c24723c */ /* 0x080fe40000001824 */
[----:B------:R-:W-:Y:S01]  /*11690*/  MUFU.EX2 R205, R107 ;  /* 0x0000006b00cd7308 */ /* 0x000fe20000000800 */
[----:B------:R-:W-:Y:S02]  /*116a0*/  FMUL.FTZ R41, R68, R125 ;  /* 0x0000007d44297220 */ /* 0x000fe40000410000 */
[C---:B------:R-:W-:Y:S02]  /*116b0*/  FMUL.FTZ R42, R0.reuse, R126 ;  /* 0x0000007e002a7220 */ /* 0x040fe40000410000 */
[----:B------:R-:W-:Y:S02]  /*116c0*/  FMUL.FTZ R43, R0, R127 ;  /* 0x0000007f002b7220 */ /* 0x000fe40000410000 */
[----:B------:R-:W-:Y:S03]  /*116d0*/  FFMA.FTZ R105, R47, c[0x0][0x2d0], -R40 ;  /* 0x0000b4002f697a23 */ /* 0x000fe60000010828 */
[----:B------:R-:W-:Y:S01]  /*116e0*/  FMUL.FTZ R40, R68, R124 ;  /* 0x0000007c44287220 */ /* 0x000fe20000410000 */
[----:B------:R5:W1:Y:S01]  /*116f0*/  MUFU.EX2 R127, R58 ;  /* 0x0000003a007f7308 */ /* 0x000a620000000800 */
[--C-:B------:R-:W-:Y:S02]  /*11700*/  FFMA.FTZ R125, R87, c[0x0][0x2d0], -R56.reuse ;  /* 0x0000b400577d7a23 */ /* 0x100fe40000010838 */
[----:B------:R-:W1:Y:S01]  /*11710*/  LDSM.16.MT88.4 R84, [R188] ;  /* 0x00000000bc54783b */ /* 0x000e620000004200 */
[----:B------:R-:W-:Y:S02]  /*11720*/  FMUL.FTZ R47, R0, R131 ;  /* 0x00000083002f7220 */ /* 0x000fe40000410000 */
[C---:B------:R-:W-:Y:S04]  /*11730*/  HMMA.16816.F32 R40, R80.reuse, R52, R40 ;  /* 0x000000345028723c */ /* 0x040fe80000001828 */
[--C-:B------:R-:W-:Y:S01]  /*11740*/  FFMA.FTZ R104, R210, c[0x0][0x2d0], -R56.reuse ;  /* 0x0000b400d2687a23 */ /* 0x100fe20000010838 */
[----:B------:R-:W-:Y:S01]  /*11750*/  MUFU.EX2 R126, R65 ;  /* 0x00000041007e7308 */ /* 0x000fe20000000800 */
[----:B------:R-:W-:Y:S02]  /*11760*/  FMUL.FTZ R44, R68, R128 ;  /* 0x00000080442c7220 */ /* 0x000fe40000410000 */
[--C-:B------:R-:W-:Y:S04]  /*11770*/  FFMA.FTZ R52, R222, c[0x0][0x2d0], -R56.reuse ;  /* 0x0000b400de347a23 */ /* 0x100fe80000010838 */
[--C-:B------:R-:W-:Y:S01]  /*11780*/  FFMA.FTZ R53, R223, c[0x0][0x2d0], -R56.reuse ;  /* 0x0000b400df357a23 */ /* 0x100fe20000010838 */
[-C--:B------:R-:W-:Y:S02]  /*11790*/  HMMA.16816.F32 R44, R80, R54.reuse, R44 ;  /* 0x00000036502c723c */ /* 0x080fe4000000182c */
[----:B------:R1:W-:Y:S01]  /*117a0*/  MUFU.EX2 R222, R52 ;  /* 0x0000003400de7308 */ /* 0x0003e20000000800 */
[--C-:B------:R-:W-:Y:S02]  /*117b0*/  FFMA.FTZ R122, R157, c[0x0][0x2d0], -R56.reuse ;  /* 0x0000b4009d7a7a23 */ /* 0x100fe40000010838 */
[--C-:B-----5:R-:W-:Y:S02]  /*117c0*/  FFMA.FTZ R58, R232, c[0x0][0x2d0], -R73.reuse ;  /* 0x0000b400e83a7a23 */ /* 0x120fe40000010849 */
[----:B------:R-:W-:Y:S01]  /*117d0*/  FMUL.FTZ R57, R68, R141 ;  /* 0x0000008d44397220 */ /* 0x000fe20000410000 */
[C---:B------:R-:W-:Y:S04]  /*117e0*/  HMMA.16816.F32 R48, R76.reuse, R54, R48 ;  /* 0x000000364c30723c */ /* 0x040fe80000001830 */
[----:B------:R5:W-:Y:S01]  /*117f0*/  MUFU.EX2 R223, R60 ;  /* 0x0000003c00df7308 */ /* 0x000be20000000800 */
[----:B------:R-:W-:Y:S02]  /*11800*/  FMUL.FTZ R59, R0, R143 ;  /* 0x0000008f003b7220 */ /* 0x000fe40000410000 */
[C---:B------:R-:W-:Y:S02]  /*11810*/  FMUL.FTZ R54, R69.reuse, R138 ;  /* 0x0000008a45367220 */ /* 0x040fe40000410000 */
[----:B------:R-:W-:Y:S03]  /*11820*/  FMUL.FTZ R55, R69, R139 ;  /* 0x0000008b45377220 */ /* 0x000fe60000410000 */
[--C-:B------:R-:W-:Y:S02]  /*11830*/  FFMA.FTZ R123, R156, c[0x0][0x2d0], -R56.reuse ;  /* 0x0000b4009c7b7a23 */ /* 0x100fe40000010838 */
[----:B------:R5:W5:Y:S01]  /*11840*/  MUFU.EX2 R210, R53 ;  /* 0x0000003500d27308 */ /* 0x000b620000000800 */
[----:B------:R-:W-:Y:S02]  /*11850*/  FFMA.FTZ R124, R154, c[0x0][0x2d0], -R56 ;  /* 0x0000b4009a7c7a23 */ /* 0x000fe40000010838 */
[----:B------:R-:W-:Y:S02]  /*11860*/  FMUL.FTZ R56, R68, R140 ;  /* 0x0000008c44387220 */ /* 0x000fe40000410000 */
[----:B-1----:R-:W-:Y:S02]  /*11870*/  FFMA.FTZ R52, R230, c[0x0][0x2d0], -R73 ;  /* 0x0000b400e6347a23 */ /* 0x002fe40000010849 */
[----:B------:R-:W-:Y:S02]  /*11880*/  FMUL.FTZ R61, R68, R149 ;  /* 0x00000095443d7220 */ /* 0x000fe40000410000 */
[C---:B------:R-:W-:Y:S01]  /*11890*/  FMUL.FTZ R62, R0.reuse, R150 ;  /* 0x00000096003e7220 */ /* 0x040fe20000410000 */
[----:B------:R1:W-:Y:S01]  /*118a0*/  MUFU.EX2 R178, R52 ;  /* 0x0000003400b27308 */ /* 0x0003e20000000800 */
[----:B------:R-:W-:Y:S02]  /*118b0*/  FMUL.FTZ R63, R0, R151 ;  /* 0x00000097003f7220 */ /* 0x000fe40000410000 */
[----:B------:R-:W-:Y:S02]  /*118c0*/  FFMA.FTZ R106, R3, R249, R173 ;  /* 0x000000f9036a7223 */ /* 0x000fe400000100ad */
[--C-:B-----5:R-:W-:Y:S02]  /*118d0*/  FFMA.FTZ R60, R231, c[0x0][0x2d0], -R73.reuse ;  /* 0x0000b400e73c7a23 */ /* 0x120fe40000010849 */
[----:B------:R-:W-:Y:S01]  /*118e0*/  FMUL.FTZ R65, R3, R145 ;  /* 0x0000009103417220 */ /* 0x000fe20000410000 */
[----:B------:R-:W-:Y:S01]  /*118f0*/  F2FP.PACK_AB R145, R160, R161 ;  /* 0x000000a1a091723e */ /* 0x000fe200000000ff */
[C---:B------:R-:W-:Y:S01]  /*11900*/  FMUL.FTZ R66, R69.reuse, R146 ;  /* 0x0000009245427220 */ /* 0x040fe20000410000 */
[----:B------:R5:W5:Y:S01]  /*11910*/  MUFU.EX2 R131, R58 ;  /* 0x0000003a00837308 */ /* 0x000b620000000800 */
[----:B------:R-:W-:Y:S01]  /*11920*/  FMUL.FTZ R67, R69, R147 ;  /* 0x0000009345437220 */ /* 0x000fe20000410000 */
[----:B------:R-:W-:Y:S01]  /*11930*/  F2FP.PACK_AB R146, R158, R159 ;  /* 0x0000009f9e92723e */ /* 0x000fe200000000ff */
[--C-:B------:R-:W-:Y:S02]  /*11940*/  FFMA.FTZ R120, R164, c[0x0][0x2d0], -R73.reuse ;  /* 0x0000b400a4787a23 */ /* 0x100fe40000010849 */
[----:B------:R-:W-:Y:S02]  /*11950*/  FMUL.FTZ R53, R3, R137 ;  /* 0x0000008903357220 */ /* 0x000fe40000410000 */
[--C-:B------:R-:W-:Y:S02]  /*11960*/  FFMA.FTZ R110, R221, c[0x0][0x2d0], -R73.reuse ;  /* 0x0000b400dd6e7a23 */ /* 0x100fe40000010849 */
[--C-:B------:R-:W-:Y:S01]  /*11970*/  FFMA.FTZ R113, R220, c[0x0][0x2d0], -R73.reuse ;  /* 0x0000b400dc717a23 */ /* 0x100fe20000010849 */
[----:B------:R5:W-:Y:S01]  /*11980*/  MUFU.EX2 R216, R60 ;  /* 0x0000003c00d87308 */ /* 0x000be20000000800 */
[--C-:B------:R-:W-:Y:S02]  /*11990*/  FFMA.FTZ R114, R218, c[0x0][0x2d0], -R73.reuse ;  /* 0x0000b400da727a23 */ /* 0x100fe40000010849 */
[--C-:B------:R-:W-:Y:S02]  /*119a0*/  FFMA.FTZ R115, R215, c[0x0][0x2d0], -R73.reuse ;  /* 0x0000b400d7737a23 */ /* 0x100fe40000010849 */
[----:B-1----:R-:W-:Y:S02]  /*119b0*/  FMUL.FTZ R52, R3, R136 ;  /* 0x0000008803347220 */ /* 0x002fe40000410000 */
[--C-:B------:R-:W-:Y:S03]  /*119c0*/  FFMA.FTZ R121, R163, c[0x0][0x2d0], -R73.reuse ;  /* 0x0000b400a3797a23 */ /* 0x100fe60000010849 */
[----:B------:R1:W1:Y:S02]  /*119d0*/  MUFU.EX2 R128, R64 ;  /* 0x0000004000807308 */ /* 0x0002640000000800 */
[-C--:B------:R-:W-:Y:S03]  /*119e0*/  HMMA.16816.F32 R52, R76, R84.reuse, R52 ;  /* 0x000000544c34723c */ /* 0x080fe60000001834 */
[----:B-----5:R-:W-:Y:S05]  /*119f0*/  FMUL.FTZ R58, R0, R142 ;  /* 0x0000008e003a7220 */ /* 0x020fea0000410000 */
[----:B------:R-:W-:Y:S02]  /*11a00*/  MUFU.EX2 R139, R103 ;  /* 0x00000067008b7308 */ /* 0x000fe40000000800 */
[C---:B------:R-:W-:Y:S04]  /*11a10*/  HMMA.16816.F32 R56, R80.reuse, R84, R56 ;  /* 0x000000545038723c */ /* 0x040fe80000001838 */
[----:B------:R-:W-:Y:S04]  /*11a20*/  FMUL.FTZ R60, R68, R148 ;  /* 0x00000094443c7220 */ /* 0x000fe80000410000 */
[----:B------:R-:W-:Y:S03]  /*11a30*/  MUFU.EX2 R136, R96 ;  /* 0x0000006000887308 */ /* 0x000fe60000000800 */
[-C--:B------:R-:W-:Y:S03]  /*11a40*/  HMMA.16816.F32 R60, R80, R86.reuse, R60 ;  /* 0x00000056503c723c */ /* 0x080fe6000000183c */
[----:B-1----:R-:W-:Y:S01]  /*11a50*/  FMUL.FTZ R64, R3, R144 ;  /* 0x0000009003407220 */ /* 0x002fe20000410000 */
[----:B------:R-:W-:Y:S01]  /*11a60*/  F2FP.PACK_AB R144, R182, R181 ;  /* 0x000000b5b690723e */ /* 0x000fe200000000ff */
[----:B------:R-:W-:Y:S02]  /*11a70*/  FFMA.FTZ R3, R233, c[0x0][0x2d0], -R73 ;  /* 0x0000b400e9037a23 */ /* 0x000fe40000010849 */
[----:B------:R-:W-:Y:S01]  /*11a80*/  MUFU.EX2 R173, R97 ;  /* 0x0000006100ad7308 */ /* 0x000fe20000000800 */
[----:B------:R-:W-:Y:S02]  /*11a90*/  F2FP.PACK_AB R80, R207, R127 ;  /* 0x0000007fcf50723e */ /* 0x000fe400000000ff */
[----:B------:R-:W-:Y:S01]  /*11aa0*/  HMMA.16816.F32 R64, R76, R86, R64 ;  /* 0x000000564c40723c */ /* 0x000fe20000001840 */
[----:B------:R-:W1:Y:S03]  /*11ab0*/  LDSM.16.MT88.4 R84, [R186+0x800] ;  /* 0x00080000ba54783b */ /* 0x000e660000004200 */
[----:B------:R-:W-:Y:S02]  /*11ac0*/  F2FP.PACK_AB R82, R222, R210 ;  /* 0x000000d2de52723e */ /* 0x000fe400000000ff */
[----:B------:R-:W-:Y:S01]  /*11ad0*/  F2FP.PACK_AB R81, R131, R178 ;  /* 0x000000b28351723e */ /* 0x000fe200000000ff */
[----:B------:R-:W5:Y:S01]  /*11ae0*/  MUFU.EX2 R217, R3 ;  /* 0x0000000300d97308 */ /* 0x000f620000000800 */
[----:B------:R-:W-:Y:S04]  /*11af0*/  F2FP.PACK_AB R76, R209, R126 ;  /* 0x0000007ed14c723e */ /* 0x000fe800000000ff */
[----:B------:R-:W-:Y:S02]  /*11b00*/  F2FP.PACK_AB R77, R208, R128 ;  /* 0x00000080d04d723e */ /* 0x000fe400000000ff */
[----:B------:R-:W-:Y:S02]  /*11b10*/  F2FP.PACK_AB R78, R224, R213 ;  /* 0x000000d5e04e723e */ /* 0x000fe400000000ff */
[----:B------:R-:W-:Y:S01]  /*11b20*/  F2FP.PACK_AB R79, R239, R211 ;  /* 0x000000d3ef4f723e */ /* 0x000fe200000000ff */
[----:B------:R-:W-:Y:S06]  /*11b30*/  MUFU.EX2 R143, R101 ;  /* 0x00000065008f7308 */ /* 0x000fec0000000800 */
[-C--:B------:R-:W-:Y:S04]  /*11b40*/  HMMA.16816.F32 R4, R76, R88.reuse, R4 ;  /* 0x000000584c04723c */ /* 0x080fe80000001804 */
[----:B------:R-:W-:Y:S01]  /*11b50*/  MUFU.EX2 R164, R100 ;  /* 0x0000006400a47308 */ /* 0x000fe20000000800 */
[----:B--2---:R-:W-:Y:S01]  /*11b60*/  FFMA.FTZ R69, R69, R130, R175 ;  /* 0x0000008245457223 */ /* 0x004fe200000100af */
[----:B-----5:R-:W-:Y:S01]  /*11b70*/  F2FP.PACK_AB R83, R217, R216 ;  /* 0x000000d8d953723e */ /* 0x020fe200000000ff */
[--C-:B------:R-:W-:Y:S02]  /*11b80*/  FFMA.FTZ R3, R229, c[0x0][0x2d0], -R73.reuse ;  /* 0x0000b400e5037a23 */ /* 0x100fe40000010849 */
[----:B------:R-:W-:Y:S05]  /*11b90*/  FFMA.FTZ R73, R162, c[0x0][0x2d0], -R73 ;  /* 0x0000b400a2497a23 */ /* 0x000fea0000010849 */
[----:B------:R2:W-:Y:S01]  /*11ba0*/  MUFU.EX2 R130, R99 ;  /* 0x0000006300827308 */ /* 0x0005e20000000800 */
[C---:B------:R-:W-:Y:S04]  /*11bb0*/  HMMA.16816.F32 R8, R80.reuse, R88, R8 ;  /* 0x000000585008723c */ /* 0x040fe80000001808 */
[----:B---3--:R-:W-:Y:S02]  /*11bc0*/  FFMA.FTZ R68, R68, R129, R174 ;  /* 0x0000008144447223 */ /* 0x008fe400000100ae */
[----:B------:R-:W-:Y:S02]  /*11bd0*/  FADD.FTZ R69, R183, R69 ;  /* 0x00000045b7457221 */ /* 0x000fe40000010000 */
[-C--:B------:R-:W-:Y:S01]  /*11be0*/  HMMA.16816.F32 R12, R80, R90.reuse, R12 ;  /* 0x0000005a500c723c */ /* 0x080fe2000000180c */
[----:B------:R3:W-:Y:S03]  /*11bf0*/  MUFU.EX2 R162, R102 ;  /* 0x0000006600a27308 */ /* 0x0007e60000000800 */
[----:B------:R-:W-:Y:S04]  /*11c00*/  FADD.FTZ R68, R180, R68 ;  /* 0x00000044b4447221 */ /* 0x000fe80000010000 */
[C---:B------:R-:W-:Y:S01]  /*11c10*/  HMMA.16816.F32 R16, R76.reuse, R90, R16 ;  /* 0x0000005a4c10723c */ /* 0x040fe20000001810 */
[----:B------:R-:W5:Y:S02]  /*11c20*/  LDSM.16.MT88.4 R88, [R188+0x800] ;  /* 0x00080000bc58783b */ /* 0x000f640000004200 */
[----:B------:R-:W-:Y:S05]  /*11c30*/  MUFU.EX2 R157, R119 ;  /* 0x00000077009d7308 */ /* 0x000fea0000000800 */
[-C--:B------:R-:W-:Y:S01]  /*11c40*/  HMMA.16816.F32 R20, R76, R92.reuse, R20 ;  /* 0x0000005c4c14723c */ /* 0x080fe20000001814 */
[----:B--2---:R-:W-:Y:S04]  /*11c50*/  LDSM.16.MT88.4 R96, [R186+0x1000] ;  /* 0x00100000ba60783b */ /* 0x004fe80000004200 */
[----:B------:R-:W2:Y:S03]  /*11c60*/  MUFU.EX2 R156, R170 ;  /* 0x000000aa009c7308 */ /* 0x000ea60000000800 */
[C---:B------:R-:W-:Y:S01]  /*11c70*/  HMMA.16816.F32 R24, R80.reuse, R92, R24 ;  /* 0x0000005c5018723c */ /* 0x040fe20000001818 */
[----:B---3--:R-:W-:Y:S06]  /*11c80*/  LDSM.16.MT88.4 R100, [R185+0x2000] ;  /* 0x00200000b964783b */ /* 0x008fec0000004200 */
[----:B------:R-:W-:Y:S01]  /*11c90*/  MUFU.EX2 R73, R73 ;  /* 0x0000004900497308 */ /* 0x000fe20000000800 */
[-C--:B------:R-:W-:Y:S08]  /*11ca0*/  HMMA.16816.F32 R28, R80, R94.reuse, R28 ;  /* 0x0000005e501c723c */ /* 0x080ff0000000181c */
[C---:B------:R-:W-:Y:S01]  /*11cb0*/  HMMA.16816.F32 R32, R76.reuse, R94, R32 ;  /* 0x0000005e4c20723c */ /* 0x040fe20000001820 */
[----:B------:R-:W3:Y:S01]  /*11cc0*/  LDSM.16.MT88.4 R92, [R185+0x1000] ;  /* 0x00100000b95c783b */ /* 0x000ee20000004200 */
[----:B------:R-:W-:Y:S02]  /*11cd0*/  MUFU.EX2 R206, R105 ;  /* 0x0000006900ce7308 */ /* 0x000fe40000000800 */
[----:B--2---:R-:W-:Y:S04]  /*11ce0*/  F2FP.PACK_AB R147, R156, R157 ;  /* 0x0000009d9c93723e */ /* 0x004fe800000000ff */
[-C--:B-1----:R-:W-:Y:S04]  /*11cf0*/  HMMA.16816.F32 R36, R76, R84.reuse, R36 ;  /* 0x000000544c24723c */ /* 0x082fe80000001824 */
[----:B------:R-:W1:Y:S04]  /*11d00*/  MUFU.EX2 R142, R104 ;  /* 0x00000068008e7308 */ /* 0x000e680000000800 */
[C---:B------:R-:W-:Y:S06]  /*11d10*/  HMMA.16816.F32 R40, R80.reuse, R84, R40 ;  /* 0x000000545028723c */ /* 0x040fec0000001828 */
[----:B------:R2:W-:Y:S02]  /*11d20*/  MUFU.EX2 R129, R3 ;  /* 0x0000000300817308 */ /* 0x0005e40000000800 */
[-C--:B------:R-:W-:Y:S08]  /*11d30*/  HMMA.16816.F32 R44, R80, R86.reuse, R44 ;  /* 0x00000056502c723c */ /* 0x080ff0000000182c */
[C---:B------:R-:W-:Y:S01]  /*11d40*/  HMMA.16816.F32 R48, R76.reuse, R86, R48 ;  /* 0x000000564c30723c */ /* 0x040fe20000001830 */
[----:B------:R-:W3:Y:S01]  /*11d50*/  LDSM.16.MT88.4 R84, [R189+0x1000] ;  /* 0x00100000bd54783b */ /* 0x000ee20000004200 */
[----:B------:R1:W1:Y:S06]  /*11d60*/  MUFU.EX2 R138, R74 ;  /* 0x0000004a008a7308 */ /* 0x00026c0000000800 */
[-C--:B-----5:R-:W-:Y:S04]  /*11d70*/  HMMA.16816.F32 R52, R76, R88.reuse, R52 ;  /* 0x000000584c34723c */ /* 0x0a0fe80000001834 */
[----:B------:R-:W5:Y:S01]  /*11d80*/  MUFU.EX2 R137, R75 ;  /* 0x0000004b00897308 */ /* 0x000f620000000800 */
[----:B--2---:R-:W-:Y:S03]  /*11d90*/  FADD.FTZ R3, R235, R106 ;  /* 0x0000006aeb037221 */ /* 0x004fe60000010000 */
[C---:B------:R-:W-:Y:S06]  /*11da0*/  HMMA.16816.F32 R56, R80.reuse, R88, R56 ;  /* 0x000000585038723c */ /* 0x040fec0000001838 */
[----:B------:R-:W-:Y:S02]  /*11db0*/  MUFU.EX2 R163, R112 ;  /* 0x0000007000a37308 */ /* 0x000fe40000000800 */
[-C--:B------:R-:W-:Y:S04]  /*11dc0*/  HMMA.16816.F32 R60, R80, R90.reuse, R60 ;  /* 0x0000005a503c723c */ /* 0x080fe8000000183c */
[----:B-1----:R-:W-:Y:S03]  /*11dd0*/  FADD.FTZ R74, R236, R69 ;  /* 0x00000045ec4a7221 */ /* 0x002fe60000010000 */
[----:B------:R-:W-:Y:S01]  /*11de0*/  F2FP.PACK_AB R80, R139, R130 ;  /* 0x000000828b50723e */ /* 0x000fe200000000ff */
[----:B------:R-:W-:Y:S01]  /*11df0*/  HMMA.16816.F32 R64, R76, R90, R64 ;  /* 0x0000005a4c40723c */ /* 0x000fe20000001840 */
[----:B------:R-:W1:Y:S01]  /*11e00*/  LDSM.16.MT88.4 R88, [R188+0x1000] ;  /* 0x00100000bc58783b */ /* 0x000e620000004200 */
[----:B------:R-:W-:Y:S02]  /*11e10*/  MUFU.EX2 R174, R109 ;  /* 0x0000006d00ae7308 */ /* 0x000fe40000000800 */
[----:B------:R-:W-:Y:S02]  /*11e20*/  F2FP.PACK_AB R82, R162, R142 ;  /* 0x0000008ea252723e */ /* 0x000fe400000000ff */
[----:B------:R-:W-:Y:S02]  /*11e30*/  F2FP.PACK_AB R81, R138, R129 ;  /* 0x000000818a51723e */ /* 0x000fe400000000ff */
[----:B------:R-:W-:Y:S04]  /*11e40*/  F2FP.PACK_AB R76, R241, R226 ;  /* 0x000000e2f14c723e */ /* 0x000fe800000000ff */
[----:B------:R-:W-:Y:S01]  /*11e50*/  F2FP.PACK_AB R77, R240, R223 ;  /* 0x000000dff04d723e */ /* 0x000fe200000000ff */
[----:B------:R-:W-:Y:S01]  /*11e60*/  MUFU.EX2 R175, R108 ;  /* 0x0000006c00af7308 */ /* 0x000fe20000000800 */
[----:B------:R-:W-:Y:S02]  /*11e70*/  F2FP.PACK_AB R78, R219, R243 ;  /* 0x000000f3db4e723e */ /* 0x000fe400000000ff */
[----:B------:R-:W-:Y:S02]  /*11e80*/  F2FP.PACK_AB R79, R205, R206 ;  /* 0x000000cecd4f723e */ /* 0x000fe400000000ff */
[----:B-----5:R-:W-:Y:S01]  /*11e90*/  F2FP.PACK_AB R83, R136, R137 ;  /* 0x000000898853723e */ /* 0x020fe200000000ff */
[----:B----4-:R-:W-:Y:S04]  /*11ea0*/  FFMA.FTZ R0, R0, R132, R176 ;  /* 0x0000008400007223 */ /* 0x010fe800000100b0 */
[-C--:B---3--:R-:W-:Y:S01]  /*11eb0*/  HMMA.16816.F32 R4, R76, R92.reuse, R4 ;  /* 0x0000005c4c04723c */ /* 0x088fe20000001804 */
[----:B------:R-:W-:Y:S01]  /*11ec0*/  LDSM.16.MT88.4 R132, [R186+0x2000] ;  /* 0x00200000ba84783b */ /* 0x000fe20000004200 */
[----:B------:R-:W-:Y:S01]  /*11ed0*/  MUFU.EX2 R141, R110 ;  /* 0x0000006e008d7308 */ /* 0x000fe20000000800 */
[----:B------:R-:W-:Y:S02]  /*11ee0*/  FADD.FTZ R75, R177, R0 ;  /* 0x00000000b14b7221 */ /* 0x000fe40000010000 */
[----:B------:R-:W-:Y:S02]  /*11ef0*/  FADD.FTZ R0, R234, R3 ;  /* 0x00000003ea007221 */ /* 0x000fe40000010000 */
[----:B------:R-:W-:Y:S01]  /*11f00*/  FADD.FTZ R69, R238, R75 ;  /* 0x0000004bee457221 */ /* 0x000fe20000010000 */
[C---:B------:R-:W-:Y:S04]  /*11f10*/  HMMA.16816.F32 R8, R80.reuse, R92, R8 ;  /* 0x0000005c5008723c */ /* 0x040fe80000001808 */
[----:B------:R-:W2:Y:S01]  /*11f20*/  MUFU.EX2 R75, R121 ;  /* 0x00000079004b7308 */ /* 0x000ea20000000800 */
[----:B------:R-:W-:Y:S02]  /*11f30*/  FADD.FTZ R0, R245, R0 ;  /* 0x00000000f5007221 */ /* 0x000fe40000010000 */
[----:B------:R-:W-:Y:S01]  /*11f40*/  FADD.FTZ R3, R204, R68 ;  /* 0x00000044cc037221 */ /* 0x000fe20000010000 */
[-C--:B------:R-:W-:Y:S04]  /*11f50*/  HMMA.16816.F32 R12, R80, R94.reuse, R12 ;  /* 0x0000005e500c723c */ /* 0x080fe8000000180c */
[----:B------:R-:W-:Y:S02]  /*11f60*/  FADD.FTZ R68, R244, R74 ;  /* 0x0000004af4447221 */ /* 0x000fe40000010000 */
[----:B------:R-:W-:Y:S01]  /*11f70*/  MUFU.EX2 R140, R113 ;  /* 0x00000071008c7308 */ /* 0x000fe20000000800 */
[----:B------:R-:W-:Y:S01]  /*11f80*/  FADD.FTZ R3, R242, R3 ;  /* 0x00000003f2037221 */ /* 0x000fe20000010000 */
[C---:B------:R-:W-:Y:S01]  /*11f90*/  HMMA.16816.F32 R16, R76.reuse, R94, R16 ;  /* 0x0000005e4c10723c */ /* 0x040fe20000001810 */
[----:B------:R-:W-:Y:S03]  /*11fa0*/  LDSM.16.MT88.4 R92, [R189+0x1800] ;  /* 0x00180000bd5c783b */ /* 0x000fe60000004200 */
[----:B------:R-:W-:Y:S02]  /*11fb0*/  FADD.FTZ R3, R127, R3 ;  /* 0x000000037f037221 */ /* 0x000fe40000010000 */
[----:B------:R-:W-:Y:S02]  /*11fc0*/  FADD.FTZ R68, R128, R68 ;  /* 0x0000004480447221 */ /* 0x000fe40000010000 */
[-C--:B------:R-:W-:Y:S01]  /*11fd0*/  HMMA.16816.F32 R20, R76, R84.reuse, R20 ;  /* 0x000000544c14723c */ /* 0x080fe20000001814 */
[----:B------:R-:W-:Y:S03]  /*11fe0*/  MUFU.EX2 R155, R114 ;  /* 0x00000072009b7308 */ /* 0x000fe60000000800 */
[----:B--2---:R-:W-:Y:S01]  /*11ff0*/  F2FP.PACK_AB R151, R73, R75 ;  /* 0x0000004b4997723e */ /* 0x004fe200000000ff */
[----:B------:R-:W-:Y:S02]  /*12000*/  FADD.FTZ R74, R237, R69 ;  /* 0x00000045ed4a7221 */ /* 0x000fe40000010000 */
[----:B------:R-:W-:Y:S01]  /*12010*/  FADD.FTZ R69, R126, R0 ;  /* 0x000000007e457221 */ /* 0x000fe20000010000 */
[C---:B------:R-:W-:Y:S03]  /*12020*/  HMMA.16816.F32 R24, R80.reuse, R84, R24 ;  /* 0x000000545018723c */ /* 0x040fe60000001818 */
[----:B------:R-:W-:Y:S01]  /*12030*/  MUFU.EX2 R154, R115 ;  /* 0x00000073009a7308 */ /* 0x000fe20000000800 */
[----:B------:R-:W-:Y:S02]  /*12040*/  FADD.FTZ R0, R178, R74 ;  /* 0x0000004ab2007221 */ /* 0x000fe40000010000 */
[----:B------:R-:W-:Y:S02]  /*12050*/  FADD.FTZ R69, R209, R69 ;  /* 0x00000045d1457221 */ /* 0x000fe40000010000 */
[-C--:B------:R-:W-:Y:S04]  /*12060*/  HMMA.16816.F32 R28, R80, R86.reuse, R28 ;  /* 0x00000056501c723c */ /* 0x080fe8000000181c */
[----:B------:R-:W-:Y:S01]  /*12070*/  FADD.FTZ R0, R131, R0 ;  /* 0x0000000083007221 */ /* 0x000fe20000010000 */
[----:B------:R-:W-:Y:S01]  /*12080*/  MUFU.EX2 R152, R123 ;  /* 0x0000007b00987308 */ /* 0x000fe20000000800 */
[----:B------:R-:W-:Y:S02]  /*12090*/  FADD.FTZ R69, R213, R69 ;  /* 0x00000045d5457221 */ /* 0x000fe40000010000 */
[C---:B------:R-:W-:Y:S01]  /*120a0*/  HMMA.16816.F32 R32, R76.reuse, R86, R32 ;  /* 0x000000564c20723c */ /* 0x040fe20000001820 */
[----:B------:R-:W2:Y:S03]  /*120b0*/  LDSM.16.MT88.4 R84, [R185+0x1800] ;  /* 0x00180000b954783b */ /* 0x000ea60000004200 */
[----:B------:R-:W-:Y:S02]  /*120c0*/  FADD.FTZ R0, R216, R0 ;  /* 0x00000000d8007221 */ /* 0x000fe40000010000 */
[----:B------:R-:W-:Y:S01]  /*120d0*/  FADD.FTZ R3, R207, R3 ;  /* 0x00000003cf037221 */ /* 0x000fe20000010000 */
[----:B------:R-:W3:Y:S01]  /*120e0*/  MUFU.EX2 R153, R122 ;  /* 0x0000007a00997308 */ /* 0x000ee20000000800 */
[-C--:B------:R-:W-:Y:S04]  /*120f0*/  HMMA.16816.F32 R36, R76, R96.reuse, R36 ;  /* 0x000000604c24723c */ /* 0x080fe80000001824 */
[----:B------:R-:W-:Y:S02]  /*12100*/  FADD.FTZ R0, R217, R0 ;  /* 0x00000000d9007221 */ /* 0x000fe40000010000 */
[----:B------:R-:W-:Y:S02]  /*12110*/  FADD.FTZ R3, R210, R3 ;  /* 0x00000003d2037221 */ /* 0x000fe40000010000 */
[C---:B------:R-:W-:Y:S04]  /*12120*/  HMMA.16816.F32 R40, R80.reuse, R96, R40 ;  /* 0x000000605028723c */ /* 0x040fe80000001828 */
[----:B------:R-:W-:Y:S02]  /*12130*/  FADD.FTZ R3, R222, R3 ;  /* 0x00000003de037221 */ /* 0x000fe40000010000 */
[----:B------:R-:W-:Y:S02]  /*12140*/  FADD.FTZ R68, R208, R68 ;  /* 0x00000044d0447221 */ /* 0x000fe40000010000 */
[-C--:B------:R-:W-:Y:S04]  /*12150*/  HMMA.16816.F32 R44, R80, R98.reuse, R44 ;  /* 0x00000062502c723c */ /* 0x080fe8000000182c */
[----:B------:R-:W-:Y:S01]  /*12160*/  FADD.FTZ R68, R211, R68 ;  /* 0x00000044d3447221 */ /* 0x000fe20000010000 */
[----:B---3--:R-:W-:Y:S03]  /*12170*/  F2FP.PACK_AB R148, R152, R153 ;  /* 0x000000999894723e */ /* 0x008fe600000000ff */
[C---:B------:R-:W-:Y:S01]  /*12180*/  HMMA.16816.F32 R48, R76.reuse, R98, R48 ;  /* 0x000000624c30723c */ /* 0x040fe20000001830 */
[----:B------:R-:W3:Y:S07]  /*12190*/  LDSM.16.MT88.4 R96, [R186+0x1800] ;  /* 0x00180000ba60783b */ /* 0x000eee0000004200 */
[-C--:B-1----:R-:W-:Y:S08]  /*121a0*/  HMMA.16816.F32 R52, R76, R88.reuse, R52 ;  /* 0x000000584c34723c */ /* 0x082ff00000001834 */
[C---:B------:R-:W-:Y:S08]  /*121b0*/  HMMA.16816.F32 R56, R80.reuse, R88, R56 ;  /* 0x000000585038723c */ /* 0x040ff00000001838 */
[-C--:B------:R-:W-:Y:S07]  /*121c0*/  HMMA.16816.F32 R60, R80, R90.reuse, R60 ;  /* 0x0000005a503c723c */ /* 0x080fee000000183c */
[----:B------:R-:W-:Y:S01]  /*121d0*/  F2FP.PACK_AB R80, R164, R143 ;  /* 0x0000008fa450723e */ /* 0x000fe200000000ff */
[----:B------:R-:W-:Y:S01]  /*121e0*/  HMMA.16816.F32 R64, R76, R90, R64 ;  /* 0x0000005a4c40723c */ /* 0x000fe20000001840 */
[----:B------:R-:W1:Y:S03]  /*121f0*/  LDSM.16.MT88.4 R88, [R188+0x1800] ;  /* 0x00180000bc58783b */ /* 0x000e660000004200 */
[----:B------:R-:W-:Y:S02]  /*12200*/  F2FP.PACK_AB R82, R173, R168 ;  /* 0x000000a8ad52723e */ /* 0x000fe400000000ff */
[----:B------:R-:W-:Y:S02]  /*12210*/  F2FP.PACK_AB R81, R140, R141 ;  /* 0x0000008d8c51723e */ /* 0x000fe400000000ff */
[----:B------:R-:W-:Y:S04]  /*12220*/  F2FP.PACK_AB R76, R166, R167 ;  /* 0x000000a7a64c723e */ /* 0x000fe800000000ff */
[----:B------:R-:W-:Y:S02]  /*12230*/  F2FP.PACK_AB R77, R165, R163 ;  /* 0x000000a3a54d723e */ /* 0x000fe400000000ff */
[----:B------:R-:W-:Y:S02]  /*12240*/  F2FP.PACK_AB R78, R179, R169 ;  /* 0x000000a9b34e723e */ /* 0x000fe400000000ff */
[----:B------:R-:W-:Y:S02]  /*12250*/  F2FP.PACK_AB R79, R175, R174 ;  /* 0x000000aeaf4f723e */ /* 0x000fe400000000ff */
[----:B------:R-:W-:Y:S05]  /*12260*/  F2FP.PACK_AB R83, R154, R155 ;  /* 0x0000009b9a53723e */ /* 0x000fea00000000ff */
[-C--:B--2---:R-:W-:Y:S08]  /*12270*/  HMMA.16816.F32 R4, R76, R84.reuse, R4 ;  /* 0x000000544c04723c */ /* 0x084ff00000001804 */
[C---:B------:R-:W-:Y:S01]  /*12280*/  HMMA.16816.F32 R8, R80.reuse, R84, R8 ;  /* 0x000000545008723c */ /* 0x040fe20000001808 */
[----:B------:R2:W-:Y:S07]  /*12290*/  MUFU.EX2 R85, R118 ;  /* 0x0000007600557308 */ /* 0x0005ee0000000800 */
[-C--:B------:R-:W-:Y:S03]  /*122a0*/  HMMA.16816.F32 R12, R80, R86.reuse, R12 ;  /* 0x00000056500c723c */ /* 0x080fe6000000180c */
[----:B------:R-:W4:Y:S05]  /*122b0*/  MUFU.EX2 R84, R120 ;  /* 0x0000007800547308 */ /* 0x000f2a0000000800 */
[C---:B------:R-:W-:Y:S05]  /*122c0*/  HMMA.16816.F32 R16, R76.reuse, R86, R16 ;  /* 0x000000564c10723c */ /* 0x040fea0000001810 */
[----:B------:R-:W-:Y:S03]  /*122d0*/  MUFU.EX2 R86, R125 ;  /* 0x0000007d00567308 */ /* 0x000fe60000000800 */
[-C--:B------:R-:W-:Y:S01]  /*122e0*/  HMMA.16816.F32 R20, R76, R92.reuse, R20 ;  /* 0x0000005c4c14723c */ /* 0x080fe20000001814 */
[----:B--2---:R-:W2:Y:S06]  /*122f0*/  LDSM.16.MT88.4 R116, [R189+0x2000] ;  /* 0x00200000bd74783b */ /* 0x004eac0000004200 */
[----:B------:R-:W5:Y:S01]  /*12300*/  MUFU.EX2 R87, R124 ;  /* 0x0000007c00577308 */ /* 0x000f620000000800 */
[C---:B------:R-:W-:Y:S04]  /*12310*/  HMMA.16816.F32 R24, R80.reuse, R92, R24 ;  /* 0x0000005c5018723c */ /* 0x040fe80000001818 */
[----:B----4-:R-:W-:Y:S04]  /*12320*/  F2FP.PACK_AB R149, R84, R85 ;  /* 0x000000555495723e */ /* 0x010fe800000000ff */
[-C--:B------:R-:W-:Y:S08]  /*12330*/  HMMA.16816.F32 R28, R80, R94.reuse, R28 ;  /* 0x0000005e501c723c */ /* 0x080ff0000000181c */
[C---:B------:R-:W-:Y:S04]  /*12340*/  HMMA.16816.F32 R32, R76.reuse, R94, R32 ;  /* 0x0000005e4c20723c */ /* 0x040fe80000001820 */
[----:B-----5:R-:W-:Y:S04]  /*12350*/  F2FP.PACK_AB R150, R86, R87 ;  /* 0x000000575696723e */ /* 0x020fe800000000ff */
[-C--:B---3--:R-:W-:Y:S08]  /*12360*/  HMMA.16816.F32 R36, R76, R96.reuse, R36 ;  /* 0x000000604c24723c */ /* 0x088ff00000001824 */
[C---:B------:R-:W-:Y:S08]  /*12370*/  HMMA.16816.F32 R40, R80.reuse, R96, R40 ;  /* 0x000000605028723c */ /* 0x040ff00000001828 */
[-C--:B------:R-:W-:Y:S08]  /*12380*/  HMMA.16816.F32 R44, R80, R98.reuse, R44 ;  /* 0x00000062502c723c */ /* 0x080ff0000000182c */
[C---:B------:R-:W-:Y:S08]  /*12390*/  HMMA.16816.F32 R48, R76.reuse, R98, R48 ;  /* 0x000000624c30723c */ /* 0x040ff00000001830 */
[-C--:B-1----:R-:W-:Y:S08]  /*123a0*/  HMMA.16816.F32 R52, R76, R88.reuse, R52 ;  /* 0x000000584c34723c */ /* 0x082ff00000001834 */
        /* <DEDUP_REMOVED lines=8> */
[----:B------:R-:W-:Y:S01]  /*12430*/  FADD.FTZ R9, R224, R69 ;  /* 0x00000045e0097221 */ /* 0x000fe20000010000 */
[----:B------:R-:W-:Y:S01]  /*12440*/  MOV R69, R2 ;  /* 0x0000000200457202 */ /* 0x000fe20000000f00 */
[----:B------:R-:W-:Y:S02]  /*12450*/  FADD.FTZ R8, R239, R68 ;  /* 0x00000044ef087221 */ /* 0x000fe40000010000 */
[C---:B------:R-:W-:Y:S04]  /*12460*/  HMMA.16816.F32 R100, R144.reuse, R102, R16 ;  /* 0x000000669064723c */ /* 0x040fe80000001810 */
[----:B------:R-:W-:Y:S02]  /*12470*/  FADD.FTZ R12, R226, R9 ;  /* 0x00000009e20c7221 */ /* 0x000fe40000010000 */
[----:B------:R-:W-:Y:S02]  /*12480*/  FADD.FTZ R9, R129, R0 ;  /* 0x0000000081097221 */ /* 0x000fe40000010000 */
[-C--:B--2---:R-:W-:Y:S04]  /*12490*/  HMMA.16816.F32 R104, R144, R116.reuse, R20 ;  /* 0x000000749068723c */ /* 0x084fe80000001814 */
[----:B------:R-:W-:Y:S02]  /*124a0*/  FADD.FTZ R11, R223, R8 ;  /* 0x00000008df0b7221 */ /* 0x000fe40000010000 */
[----:B------:R-:W-:Y:S02]  /*124b0*/  FADD.FTZ R0, R139, R10 ;  /* 0x0000000a8b007221 */ /* 0x000fe40000010000 */
        /* <DEDUP_REMOVED lines=32> */
[C---:B------:R-:W-:Y:S07]  /*126c0*/  HMMA.16816.F32 R140, R148.reuse, R4, R56 ;  /* 0x00000004948c723c */ /* 0x040fee0000001838 */
[----:B------:R-:W-:Y:S01]  /*126d0*/  FADD.FTZ R4, R174, R11 ;  /* 0x0000000bae047221 */ /* 0x000fe20000010000 */
[-C--:B------:R-:W-:Y:S04]  /*126e0*/  HMMA.16816.F32 R148, R148, R6.reuse, R60 ;  /* 0x000000069494723c */ /* 0x080fe8000000183c */
[----:B------:R-:W-:Y:S02]  /*126f0*/  FADD.FTZ R9, R175, R4 ;  /* 0x00000004af097221 */ /* 0x000fe40000010000 */
[----:B------:R-:W-:Y:S02]  /*12700*/  FADD.FTZ R5, R154, R0 ;  /* 0x000000009a057221 */ /* 0x000fe40000010000 */
[----:B------:R-:W-:Y:S01]  /*12710*/  FADD.FTZ R4, R181, R10 ;  /* 0x0000000ab5047221 */ /* 0x000fe20000010000 */
[----:B------:R-:W-:Y:S04]  /*12720*/  HMMA.16816.F32 R144, R144, R6, R64 ;  /* 0x000000069090723c */ /* 0x000fe80000001840 */
[----:B------:R-:W-:Y:S02]  /*12730*/  FADD.FTZ R3, R161, R9 ;  /* 0x00000009a1037221 */ /* 0x000fe40000010000 */
[----:B------:R-:W-:Y:S02]  /*12740*/  FADD.FTZ R0, R153, R8 ;  /* 0x0000000899007221 */ /* 0x000fe40000010000 */
[----:B------:R-:W-:Y:S01]  /*12750*/  FADD.FTZ R8, R85, R5 ;  /* 0x0000000555087221 */ /* 0x000fe20000010000 */
[----:B------:R-:W-:Y:S03]  /*12760*/  MOV R85, R70 ;  /* 0x0000004600557202 */ /* 0x000fe60000000f00 */
        /* <DEDUP_REMOVED lines=10> */
[----:B------:R-:W-:Y:S01]  /*12810*/  MOV R84, R71 ;  /* 0x0000004700547202 */ /* 0x000fe20000000f00 */
[----:B------:R-:W-:Y:S01]  /*12820*/  FADD.FTZ R3, R86, R3 ;  /* 0x0000000356037221 */ /* 0x000fe20000010000 */
[----:B------:R-:W-:Y:S01]  /*12830*/  STL [R1+0x8], R4 ;  /* 0x0000080401007387 */ /* 0x000fe20000100800 */
[----:B------:R-:W-:Y:S01]  /*12840*/  FADD.FTZ R0, R75, R0 ;  /* 0x000000004b007221 */ /* 0x000fe20000010000 */
[----:B------:R-:W-:Y:S02]  /*12850*/  MOV R86, R2 ;  /* 0x0000000200567202 */ /* 0x000fe40000000f00 */
[----:B------:R-:W-:Y:S01]  /*12860*/  STL [R1+0xc], R3 ;  /* 0x00000c0301007387 */ /* 0x000fe20000100800 */
[----:B------:R-:W-:Y:S05]  /*12870*/  FADD.FTZ R0, R73, R0 ;  /* 0x0000000049007221 */ /* 0x000fea0000010000 */
[----:B------:R1:W-:Y:S02]  /*12880*/  STL [R1+0x10], R0 ;  /* 0x0000100001007387 */ /* 0x0003e40000100800 */
[----:B-1----:R-:W-:Y:S01]  /*12890*/  MOV R0, R72 ;  /* 0x0000004800007202 */ /* 0x002fe20000000f00 */
[----:B------:R-:W-:-:S05]  /*128a0*/  @P0 BRA `(.L_x_705) ;  /* 0xffffc2f000000947 */ /* 0x000fca000383ffff */
.L_x_694:
[----:B------:R-:W2:Y:S02]  /*128b0*/  LDL R2, [R1+0x14] ;  /* 0x0000140001027983 */ /* 0x000ea40000100800 */
[----:B--2---:R-:W-:-:S13]  /*128c0*/  ISETP.GE.AND P0, PT, R202, R2, PT ;  /* 0x00000002ca00720c */ /* 0x004fda0003f06270 */
[----:B------:R-:W-:Y:S05]  /*128d0*/  @!P0 BRA `(.L_x_706) ;  /* 0x00005aa000008947 */ /* 0x000fea0003800000 */
[----:B------:R-:W-:Y:S01]  /*128e0*/  IMAD.MOV.U32 R85, RZ, RZ, R71 ;  /* 0x000000ffff557224 */ /* 0x000fe200078e0047 */
[----:B------:R-:W-:Y:S01]  /*128f0*/  MOV R87, R69 ;  /* 0x0000004500577202 */ /* 0x000fe20000000f00 */
[----:B------:R-:W-:Y:S01]  /*12900*/  IMAD.MOV.U32 R84, RZ, RZ, R72 ;  /* 0x000000ffff547224 */ /* 0x000fe200078e0048 */
[----:B------:R-:W-:Y:S02]  /*12910*/  MOV R86, R70 ;  /* 0x0000004600567202 */ /* 0x000fe40000000f00 */
.L_x_734:
[----:B------:R-:W2:Y:S01]  /*12920*/  LDL.64 R6, [R1+0x38] ;  /* 0x0000380001067983 */ /* 0x000ea20000100a00 */
[----:B------:R-:W-:Y:S04]  /*12930*/  DEPBAR.LE SB0, 0x0 ;  /* 0x000080000000791a */ /* 0x000fe80000000000 */
[----:B------:R-:W3:Y:S01]  /*12940*/  LDL R5, [R1+0x44] ;  /* 0x0000440001057983 */ /* 0x000ee20000100800 */
[----:B------:R-:W-:Y:S01]  /*12950*/  WARPSYNC 0xffffffff ;  /* 0xffffffff00007948 */ /* 0x000fe20003800000 */
[----:B------:R-:W-:Y:S01]  /*12960*/  SHF.R.S32.HI R0, RZ, 0x1f, R214 ;  /* 0x0000001fff007819 */ /* 0x000fe200000114d6 */
[----:B------:R-:W-:Y:S01]  /*12970*/  IMAD.WIDE.U32 R2, R214, c[0x0][0x208], RZ ;  /* 0x00008200d6027a25 */ /* 0x000fe200078e00ff */
[----:B------:R-:W-:Y:S01]  /*12980*/  BAR.SYNC.DEFER_BLOCKING 0x0 ;  /* 0x0000000000007b1d */ /* 0x000fe20000010000 */
[----:B------:R-:W-:Y:S02]  /*12990*/  SHF.R.S32.HI R4, RZ, 0x1f, R201 ;  /* 0x0000001fff047819 */ /* 0x000fe400000114c9 */
[----:B------:R-:W-:Y:S02]  /*129a0*/  IMAD R0, R0, c[0x0][0x208], RZ ;  /* 0x0000820000007a24 */ /* 0x000fe400078e02ff */
[C---:B------:R-:W-:Y:S01]  /*129b0*/  SHF.L.U64.HI R68, R201.reuse, 0x1, R4 ;  /* 0x00000001c9447819 */ /* 0x040fe20000010204 */
[----:B------:R-:W-:Y:S02]  /*129c0*/  IMAD.SHL.U32 R58, R201, 0x2, RZ ;  /* 0x00000002c93a7824 */ /* 0x000fe400078e00ff */
[----:B------:R-:W-:Y:S04]  /*129d0*/  IMAD R0, R214, c[0x0][0x20c], R0 ;  /* 0x00008300d6007a24 */ /* 0x000fe800078e0200 */
[----:B------:R-:W-:Y:S01]  /*129e0*/  IMAD.IADD R3, R3, 0x1, R0 ;  /* 0x0000000103037824 */ /* 0x000fe200078e0200 */
[----:B------:R-:W-:Y:S03]  /*129f0*/  SHF.R.S32.HI R0, RZ, 0x1f, R212 ;  /* 0x0000001fff007819 */ /* 0x000fe600000114d4 */
[----:B------:R-:W-:Y:S04]  /*12a00*/  IMAD.WIDE.U32 R2, R212, c[0x0][0x218], R2 ;  /* 0x00008600d4027a25 */ /* 0x000fe800078e0002 */
[----:B------:R-:W-:Y:S01]  /*12a10*/  IMAD R0, R0, c[0x0][0x218], RZ ;  /* 0x0000860000007a24 */ /* 0x000fe200078e02ff */
[----:B------:R1:W4:Y:S03]  /*12a20*/  LDSM.16.M88.4 R80, [R191] ;  /* 0x00000000bf50783b */ /* 0x0003260000000200 */
[----:B------:R-:W-:Y:S01]  /*12a30*/  IMAD R0, R212, c[0x0][0x21c], R0 ;  /* 0x00008700d4007a24 */ /* 0x000fe200078e0200 */
        /* <DEDUP_REMOVED lines=19> */
.L_x_845:
[-C--:B------:R-:W-:Y:S01]  /*12b70*/  HMMA.16816.F32 R4, R80, R16.reuse, RZ ;  /* 0x000000105004723c */ /* 0x080fe200000018ff */
[----:B------:R-:W3:Y:S01]  /*12b80*/  SHFL.IDX PT, R2, R0, RZ, 0x181f ;  /* 0x00181fff00027589 */ /* 0x000ee200000e0000 */
[----:B------:R-:W-:Y:S06]  /*12b90*/  BSSY B0, `(.L_x_708) ;  /* 0x000015f000007945 */ /* 0x000fec0003800000 */
[C---:B------:R-:W-:Y:S01]  /*12ba0*/  HMMA.16816.F32 R8, R76.reuse, R16, RZ ;  /* 0x000000104c08723c */ /* 0x040fe200000018ff */
[----:B------:R-:W4:Y:S07]  /*12bb0*/  SHFL.IDX PT, R3, R0, 0x1, 0x181f ;  /* 0x00381f0000037f89 */ /* 0x000f2e00000e0000 */
[-C--:B------:R-:W-:Y:S01]  /*12bc0*/  HMMA.16816.F32 R12, R76, R18.reuse, RZ ;  /* 0x000000124c0c723c */ /* 0x080fe200000018ff */
[----:B------:R-:W5:Y:S07]  /*12bd0*/  SHFL.IDX PT, R55, R52, 0x1, 0x181f ;  /* 0x00381f0034377f89 */ /* 0x000f6e00000e0000 */
[C---:B------:R-:W-:Y:S01]  /*12be0*/  HMMA.16816.F32 R16, R80.reuse, R18, RZ ;  /* 0x000000125010723c */ /* 0x040fe200000018ff */
[----:B------:R-:W1:Y:S07]  /*12bf0*/  SHFL.IDX PT, R53, R0, 0x2, 0x181f ;  /* 0x00581f0000357f89 */ /* 0x000e6e00000e0000 */
[-C--:B------:R-:W-:Y:S01]  /*12c00*/  HMMA.16816.F32 R20, R80, R32.reuse, RZ ;  /* 0x000000205014723c */ /* 0x080fe200000018ff */
[----:B------:R-:W-:Y:S07]  /*12c10*/  SHFL.IDX PT, R56, R52, 0x2, 0x181f ;  /* 0x00581f0034387f89 */ /* 0x000fee00000e0000 */
[C---:B------:R-:W-:Y:S01]  /*12c20*/  HMMA.16816.F32 R24, R76.reuse, R32, RZ ;  /* 0x000000204c18723c */ /* 0x040fe200000018ff */
[----:B------:R-:W3:Y:S07]  /*12c30*/  SHFL.IDX PT, R54, R0, 0x3, 0x181f ;  /* 0x00781f0000367f89 */ /* 0x000eee00000e0000 */
[-C--:B------:R-:W-:Y:S01]  /*12c40*/  HMMA.16816.F32 R28, R76, R34.reuse, RZ ;  /* 0x000000224c1c723c */ /* 0x080fe200000018ff */
[----:B------:R-:W1:Y:S07]  /*12c50*/  SHFL.IDX PT, R69, R52, 0x3, 0x181f ;  /* 0x00781f0034457f89 */ /* 0x000e6e00000e0000 */
[C---:B------:R-:W-:Y:S01]  /*12c60*/  HMMA.16816.F32 R32, R80.reuse, R34, RZ ;  /* 0x000000225020723c */ /* 0x040fe200000018ff */
[----:B------:R1:W-:Y:S07]  /*12c70*/  SHFL.IDX PT, R73, R52, 0x4, 0x181f ;  /* 0x00981f0034497f89 */ /* 0x0003ee00000e0000 */
[-C--:B------:R-:W-:Y:S01]  /*12c80*/  HMMA.16816.F32 R36, R80, R48.reuse, RZ ;  /* 0x000000305024723c */ /* 0x080fe200000018ff */
[----:B------:R-:W1:Y:S07]  /*12c90*/  SHFL.IDX PT, R0, R0, 0x4, 0x181f ;  /* 0x00981f0000007f89 */ /* 0x000e6e00000e0000 */
[C---:B------:R-:W-:Y:S01]  /*12ca0*/  HMMA.16816.F32 R40, R76.reuse, R48, RZ ;  /* 0x000000304c28723c */ /* 0x040fe200000018ff */
[----:B------:R-:W2:Y:S07]  /*12cb0*/  LDL R235, [R1+0x14] ;  /* 0x0000140001eb7983 */ /* 0x000eae0000100800 */
[-C--:B------:R-:W-:Y:S08]  /*12cc0*/  HMMA.16816.F32 R44, R76, R50.reuse, RZ ;  /* 0x000000324c2c723c */ /* 0x080ff000000018ff */
[C---:B------:R-:W-:Y:S04]  /*12cd0*/  HMMA.16816.F32 R48, R80.reuse, R50, RZ ;  /* 0x000000325030723c */ /* 0x040fe800000018ff */
[-C--:B---3--:R-:W-:Y:S02]  /*12ce0*/  IADD3 R2, P0, R2, R58.reuse, RZ ;  /* 0x0000003a02027210 */ /* 0x088fe40007f1e0ff */
[----:B----4-:R-:W-:Y:S02]  /*12cf0*/  IADD3 R62, P1, R3, R58, RZ ;  /* 0x0000003a033e7210 */ /* 0x010fe40007f3e0ff */
[-C--:B--2---:R-:W-:Y:S04]  /*12d00*/  IADD3.X R3, R57, R68.reuse, RZ, P0, !PT ;  /* 0x0000004439037210 */ /* 0x084fe800007fe4ff */
[----:B-----5:R-:W-:Y:S01]  /*12d10*/  IADD3.X R63, R55, R68, RZ, P1, !PT ;  /* 0x00000044373f7210 */ /* 0x020fe20000ffe4ff */
[----:B------:R2:W-:Y:S01]  /*12d20*/  LDGSTS.E.BYPASS.LTC128B.128 [R203+0x100], [R2.64], !P3 ;  /* 0x0010000002cb7fae */ /* 0x0005e2000d901d46 */
[-C--:B-1----:R-:W-:Y:S02]  /*12d30*/  IADD3 R60, P0, R53, R58.reuse, RZ ;  /* 0x0000003a353c7210 */ /* 0x082fe40007f1e0ff */
[----:B------:R-:W-:Y:S02]  /*12d40*/  IADD3 R70, P1, R54, R58, RZ ;  /* 0x0000003a36467210 */ /* 0x000fe40007f3e0ff */
[-C--:B------:R-:W-:Y:S01]  /*12d50*/  IADD3.X R61, R56, R68.reuse, RZ, P0, !PT ;  /* 0x00000044383d7210 */ /* 0x080fe200007fe4ff */
[-C--:B------:R-:W-:Y:S01]  /*12d60*/  HMMA.16816.F32 R52, R80, R64.reuse, RZ ;  /* 0x000000405034723c */ /* 0x080fe200000018ff */
[----:B------:R-:W-:Y:S01]  /*12d70*/  IADD3.X R71, R69, R68, RZ, P1, !PT ;  /* 0x0000004445477210 */ /* 0x000fe20000ffe4ff */
[----:B------:R1:W-:Y:S01]  /*12d80*/  LDGSTS.E.BYPASS.LTC128B.128 [R203+0x900], [R62.64], !P3 ;  /* 0x009000003ecb7fae */ /* 0x0003e2000d901d46 */
[----:B------:R-:W-:Y:S04]  /*12d90*/  IADD3 R72, P0, R0, R58, RZ ;  /* 0x0000003a00487210 */ /* 0x000fe80007f1e0ff */
[----:B------:R-:W-:Y:S01]  /*12da0*/  IADD3.X R73, R73, R68, RZ, P0, !PT ;  /* 0x0000004449497210 */ /* 0x000fe200007fe4ff */
[C---:B------:R-:W-:Y:S02]  /*12db0*/  HMMA.16816.F32 R56, R76.reuse, R64, RZ ;  /* 0x000000404c38723c */ /* 0x040fe400000018ff */
[----:B------:R1:W-:Y:S08]  /*12dc0*/  LDGSTS.E.BYPASS.LTC128B.128 [R203+0x1100], [R60.64], !P3 ;  /* 0x011000003ccb7fae */ /* 0x0003f0000d901d46 */
[----:B------:R3:W-:Y:S08]  /*12dd0*/  LDGSTS.E.BYPASS.LTC128B.128 [R203+0x1900], [R70.64], !P3 ;  /* 0x0190000046cb7fae */ /* 0x0007f0000d901d46 */
[----:B------:R4:W-:Y:S08]  /*12de0*/  LDGSTS.E.BYPASS.LTC128B.128 [R203+0x2100], [R72.64], !P3 ;  /* 0x0210000048cb7fae */ /* 0x0009f0000d901d46 */
[----:B------:R-:W0:Y:S01]  /*12df0*/  LDGDEPBAR ;  /* 0x00000000000079af */ /* 0x000e220000000000 */
[-C--:B-1----:R-:W-:Y:S08]  /*12e00*/  HMMA.16816.F32 R60, R76, R66.reuse, RZ ;  /* 0x000000424c3c723c */ /* 0x082ff000000018ff */
        /* <DEDUP_REMOVED lines=31> */
[----:B------:R-:W2:Y:S07]  /*13000*/  LDSM.16.M88.4 R156, [R190+0x1800] ;  /* 0x00180000be9c783b */ /* 0x000eae0000000200 */
[-C--:B-1----:R-:W-:Y:S08]  /*13010*/  HMMA.16816.F32 R4, R152, R160.reuse, R4 ;  /* 0x000000a09804723c */ /* 0x082ff00000001804 */
[C---:B---3--:R-:W-:Y:S08]  /*13020*/  HMMA.16816.F32 R8, R168.reuse, R160, R8 ;  /* 0x000000a0a808723c */ /* 0x048ff00000001808 */
[-C--:B------:R-:W-:Y:S03]  /*13030*/  HMMA.16816.F32 R12, R168, R162.reuse, R12 ;  /* 0x000000a2a80c723c */ /* 0x080fe6000000180c */
[----:B------:R-:W-:Y:S05]  /*13040*/  ISETP.GT.AND P0, PT, R202, R235, PT ;  /* 0x000000ebca00720c */ /* 0x000fea0003f04270 */
[C---:B------:R-:W-:Y:S01]  /*13050*/  HMMA.16816.F32 R16, R152.reuse, R162, R16 ;  /* 0x000000a29810723c */ /* 0x040fe20000001810 */
[----:B------:R-:W1:Y:S07]  /*13060*/  LDSM.16.M88.4 R160, [R190+0x2000] ;  /* 0x00200000bea0783b */ /* 0x000e6e0000000200 */
        /* <DEDUP_REMOVED lines=10> */
[-C--:B--2---:R-:W-:Y:S08]  /*13110*/  HMMA.16816.F32 R52, R152, R156.reuse, R52 ;  /* 0x0000009c9834723c */ /* 0x084ff00000001834 */
[C---:B------:R-:W-:Y:S08]  /*13120*/  HMMA.16816.F32 R56, R168.reuse, R156, R56 ;  /* 0x0000009ca838723c */ /* 0x040ff00000001838 */
[-C--:B------:R-:W-:Y:S08]  /*13130*/  HMMA.16816.F32 R60, R168, R158.reuse, R60 ;  /* 0x0000009ea83c723c */ /* 0x080ff0000000183c */
[C---:B------:R-:W-:Y:S08]  /*13140*/  HMMA.16816.F32 R64, R152.reuse, R158, R64 ;  /* 0x0000009e9840723c */ /* 0x040ff00000001840 */
[-C--:B-1----:R-:W-:Y:S08]  /*13150*/  HMMA.16816.F32 R68, R152, R160.reuse, R68 ;  /* 0x000000a09844723c */ /* 0x082ff00000001844 */
        /* <DEDUP_REMOVED lines=230> */
.L_x_846:
        /* <DEDUP_REMOVED lines=22> */
.L_x_847:
[----:B--2---:R-:W-:Y:S04]  /*14120*/  IADD3 R2, P0, R0, R18, RZ ;  /* 0x0000001200027210 */ /* 0x004fe80007f1e0ff */
[----:B-1----:R-:W-:Y:S05]  /*14130*/  IADD3.X R3, R4, R5, RZ, P0, !PT ;  /* 0x0000000504037210 */ /* 0x002fea00007fe4ff */
[----:B------:R-:W-:Y:S01]  /*14140*/  @!PT LDS RZ, [RZ] ;  /* 0x00000000fffff984 */ /* 0x000fe20000000800 */
[----:B------:R-:W-:Y:S01]  /*14150*/  @!PT LDS RZ, [RZ] ;  /* 0x00000000fffff984 */ /* 0x000fe20000000800 */
[----:B------:R-:W-:Y:S01]  /*14160*/  @!PT LDS RZ, [RZ] ;  /* 0x00000000fffff984 */ /* 0x000fe20000000800 */
[----:B------:R1:W-:Y:S04]  /*14170*/  LDGSTS.E.BYPASS.LTC128B.128 [R203+0x4900], [R2.64], !P3 ;  /* 0x0490000002cb7fae */ /* 0x0003e8000d901d46 */
.L_x_709:
[----:B--234-:R-:W-:Y:S05]  /*14180*/  BSYNC B0 ;  /* 0x0000000000007941 */ /* 0x01cfea0003800000 */
.L_x_708:
[----:B-1----:R-:W2:Y:S01]  /*14190*/  LDL R2, [R1] ;  /* 0x0000000001027983 */ /* 0x002ea20000100800 */
[----:B------:R-:W-:Y:S01]  /*141a0*/  IMAD.MOV.U32 R3, RZ, RZ, c[0x0][0x2c4] ;  /* 0x0000b100ff037624 */ /* 0x000fe200078e00ff */
[----:B------:R-:W-:Y:S01]  /*141b0*/  ULDC UR4, c[0x0][0x324] ;  /* 0x0000c90000047ab9 */ /* 0x000fe20000000800 */
[----:B------:R-:W-:Y:S01]  /*141c0*/  IMAD R0, R202, -0x50, RZ ;  /* 0xffffffb0ca007824 */ /* 0x000fe200078e02ff */
[----:B------:R-:W3:Y:S01]  /*141d0*/  LDL R5, [R1+0x48] ;  /* 0x0000480001057983 */ /* 0x000ee20000100800 */
[----:B------:R-:W-:Y:S01]  /*141e0*/  ULOP3.LUT UR4, URZ, UR4, URZ, 0x33, !UPT ;  /* 0x000000043f047292 */ /* 0x000fe2000f8e333f */
[----:B------:R-:W-:Y:S02]  /*141f0*/  ISETP.NE.AND P0, PT, R3, 0x1, PT ;  /* 0x000000010300780c */ /* 0x000fe40003f05270 */
[----:B------:R-:W3:Y:S04]  /*14200*/  LDL R4, [R1+0x4c] ;  /* 0x00004c0001047983 */ /* 0x000ee80000100800 */
[----:B------:R-:W0:Y:S01]  /*14210*/  LDGDEPBAR ;  /* 0x00000000000079af */ /* 0x000e220000000000 */
[----:B--2---:R-:W-:Y:S04]  /*14220*/  IADD3 R2, -R2, 0x1, R0 ;  /* 0x0000000102027810 */ /* 0x004fe80007ffe100 */
[----:B------:R-:W-:Y:S04]  /*14230*/  IADD3 R2, -R246, R2, R248 ;  /* 0x00000002f6027210 */ /* 0x000fe80007ffe1f8 */
[----:B------:R-:W-:Y:S01]  /*14240*/  IADD3 R7, R2, UR4, RZ ;  /* 0x0000000402077c10 */ /* 0x000fe2000fffe0ff */
[----:B---3--:R-:W-:Y:S01]  /*14250*/  IMAD.IADD R5, R4, 0x1, R5 ;  /* 0x0000000104057824 */ /* 0x008fe200078e0205 */
[----:B------:R-:W-:Y:S03]  /*14260*/  IADD3 R6, R2, c[0x0][0x328], RZ ;  /* 0x0000ca0002067a10 */ /* 0x000fe60007ffe0ff */
[----:B------:R-:W-:Y:S05]  /*14270*/  @P0 IMAD.HI.U32 R3, R5, c[0x0][0x2c8], RZ ;  /* 0x0000b20005030a27 */ /* 0x000fea00078e00ff */
[----:B------:R-:W-:Y:S01]  /*14280*/  @P0 SHF.R.U32.HI R5, RZ, c[0x0][0x2cc], R3 ;  /* 0x0000b300ff050a19 */ /* 0x000fe20000011603 */
[----:B------:R-:W-:-:S05]  /*14290*/  BRA.DIV ~URZ, `(.L_x_712) ;  /* 0x0000bf227f007947 */ /* 0x000fca000b800000 */
[----:B------:R1:W2:Y:S02]  /*142a0*/  SHFL.IDX PT, R4, R5, RZ, 0x1c1f ;  /* 0x001c1fff05047589 */ /* 0x0002a400000e0000 */
.L_x_848:
[----:B--2---:R-:W-:Y:S01]  /*142b0*/  IADD3 R3, R6, R4, RZ ;  /* 0x0000000406037210 */ /* 0x004fe20007ffe0ff */
        /* <DEDUP_REMOVED lines=15> */
.L_x_715:
[----:B------:R-:W-:Y:S04]  /*143b0*/  MOV R8, c[0x0][0x32c] ;  /* 0x0000cb0000087a02 */ /* 0x000fe80000000f00 */
[----:B------:R-:W-:-:S13]  /*143c0*/  ISETP.NE.AND P0, PT, R8, 0x1, PT ;  /* 0x000000010800780c */ /* 0x000fda0003f05270 */
[----:B------:R-:W-:Y:S05]  /*143d0*/  @P0 IMAD.HI.U32 R8, R4, c[0x0][0x330], RZ ;  /* 0x0000cc0004080a27 */ /* 0x000fea00078e00ff */
[----:B------:R-:W-:Y:S02]  /*143e0*/  @P0 SHF.R.U32.HI R4, RZ, c[0x0][0x334], R8 ;  /* 0x0000cd00ff040a19 */ /* 0x000fe40000011608 */
.L_x_716:
[----:B------:R-:W-:Y:S05]  /*143f0*/  BSYNC B0 ;  /* 0x0000000000007941 */ /* 0x000fea0003800000 */
.L_x_714:
[----:B------:R-:W2:Y:S02]  /*14400*/  LDL R8, [R1] ;  /* 0x0000000001087983 */ /* 0x000ea40000100800 */
[----:B--2---:R-:W-:Y:S04]  /*14410*/  IMAD.IADD R8, R0, 0x1, -R8 ;  /* 0x0000000100087824 */ /* 0x004fe800078e0a08 */
[----:B------:R-:W-:Y:S05]  /*14420*/  IMAD R4, R4, c[0x0][0x32c], R8 ;  /* 0x0000cb0004047a24 */ /* 0x000fea00078e0208 */
[----:B------:R-:W-:Y:S02]  /*14430*/  IADD3 R8, R4, c[0x0][0x32c], RZ ;  /* 0x0000cb0004087a10 */ /* 0x000fe40007ffe0ff */
[----:B------:R-:W-:Y:S02]  /*14440*/  IMNMX R2, R2, R4, !PT ;  /* 0x0000000402027217 */ /* 0x000fe40007800200 */
[----:B------:R-:W-:Y:S02]  /*14450*/  IMNMX R3, R3, R8, PT ;  /* 0x0000000803037217 */ /* 0x000fe40003800200 */
.L_x_713:
        /* <DEDUP_REMOVED lines=76> */
[----:B------:R-:W-:Y:S02]  /*14920*/  FSEL R51, R44, -INF , !P0 ;  /* 0xff8000002c337808 */ /* 0x000fe40004000000 */
[----:B------:R-:W-:Y:S02]  /*14930*/  LOP3.LUT R200, R200, 0xfffffffd, RZ, 0xc0, !PT ;  /* 0xfffffffdc8c87812 */ /* 0x000fe400078ec0ff */
[----:B------:R-:W-:Y:S04]  /*14940*/  ISETP.GT.AND P0, PT, R2, 0x30, !P1 ;  /* 0x000000300200780c */ /* 0x000fe80004f04270 */
[----:B------:R-:W-:Y:S03]  /*14950*/  ISETP.LT.OR P0, PT, R3, 0x31, P0 ;  /* 0x000000310300780c */ /* 0x000fe60000701670 */
[----:B------:R-:W-:Y:S02]  /*14960*/  @P1 LOP3.LUT R200, R200, 0x2, RZ, 0xfc, !PT ;  /* 0x00000002c8c81812 */ /* 0x000fe400078efcff */
[----:B------:R-:W-:Y:S02]  /*14970*/  ISETP.GE.AND P1, PT, R0, 0x32, PT ;  /* 0x000000320000780c */ /* 0x000fe40003f26270 */
[----:B------:R-:W-:Y:S02]  /*14980*/  FSEL R53, R43, -INF , !P0 ;  /* 0xff8000002b357808 */ /* 0x000fe40004000000 */
[----:B------:R-:W-:Y:S02]  /*14990*/  ISETP.GT.AND P0, PT, R2, 0x31, !P1 ;  /* 0x000000310200780c */ /* 0x000fe40004f04270 */
[----:B------:R-:W-:Y:S02]  /*149a0*/  LOP3.LUT R200, R200, 0xfffffffe, RZ, 0xc0, !PT ;  /* 0xfffffffec8c87812 */ /* 0x000fe400078ec0ff */
[C---:B------:R-:W-:Y:S04]  /*149b0*/  ISETP.LT.OR P0, PT, R3.reuse, 0x32, P0 ;  /* 0x000000320300780c */ /* 0x040fe80000701670 */
        /* <DEDUP_REMOVED lines=26> */
.L_x_849:
        /* <DEDUP_REMOVED lines=16> */
.L_x_720:
[----:B------:R-:W-:Y:S04]  /*14c60*/  MOV R8, c[0x0][0x32c] ;  /* 0x0000cb0000087a02 */ /* 0x000fe80000000f00 */
[----:B------:R-:W-:-:S13]  /*14c70*/  ISETP.NE.AND P0, PT, R8, 0x1, PT ;  /* 0x000000010800780c */ /* 0x000fda0003f05270 */
[----:B------:R-:W-:Y:S05]  /*14c80*/  @P0 IMAD.HI.U32 R8, R4, c[0x0][0x330], RZ ;  /* 0x0000cc0004080a27 */ /* 0x000fea00078e00ff */
[----:B------:R-:W-:Y:S02]  /*14c90*/  @P0 SHF.R.U32.HI R4, RZ, c[0x0][0x334], R8 ;  /* 0x0000cd00ff040a19 */ /* 0x000fe40000011608 */
.L_x_721:
[----:B------:R-:W-:Y:S05]  /*14ca0*/  BSYNC B0 ;  /* 0x0000000000007941 */ /* 0x000fea0003800000 */
.L_x_719:
[----:B------:R-:W3:Y:S02]  /*14cb0*/  LDL R8, [R1] ;  /* 0x0000000001087983 */ /* 0x000ee40000100800 */
[----:B---3--:R-:W-:Y:S04]  /*14cc0*/  IMAD.IADD R8, R0, 0x1, -R8 ;  /* 0x0000000100087824 */ /* 0x008fe800078e0a08 */
[----:B------:R-:W-:Y:S05]  /*14cd0*/  IMAD R4, R4, c[0x0][0x32c], R8 ;  /* 0x0000cb0004047a24 */ /* 0x000fea00078e0208 */
[----:B------:R-:W-:Y:S02]  /*14ce0*/  IADD3 R8, R4, c[0x0][0x32c], RZ ;  /* 0x0000cb0004087a10 */ /* 0x000fe40007ffe0ff */
[----:B------:R-:W-:Y:S02]  /*14cf0*/  IMNMX R3, R3, R4, !PT ;  /* 0x0000000403037217 */ /* 0x000fe40007800200 */
[----:B------:R-:W-:Y:S02]  /*14d00*/  IMNMX R2, R2, R8, PT ;  /* 0x0000000802027217 */ /* 0x000fe40003800200 */
.L_x_718:
        /* <DEDUP_REMOVED lines=77> */
.L_x_850:
        /* <DEDUP_REMOVED lines=16> */
.L_x_725:
[----:B------:R-:W-:Y:S04]  /*152e0*/  MOV R8, c[0x0][0x32c] ;  /* 0x0000cb0000087a02 */ /* 0x000fe80000000f00 */
[----:B------:R-:W-:-:S13]  /*152f0*/  ISETP.NE.AND P0, PT, R8, 0x1, PT ;  /* 0x000000010800780c */ /* 0x000fda0003f05270 */
[----:B------:R-:W-:Y:S05]  /*15300*/  @P0 IMAD.HI.U32 R8, R4, c[0x0][0x330], RZ ;  /* 0x0000cc0004080a27 */ /* 0x000fea00078e00ff */
[----:B------:R-:W-:Y:S02]  /*15310*/  @P0 SHF.R.U32.HI R4, RZ, c[0x0][0x334], R8 ;  /* 0x0000cd00ff040a19 */ /* 0x000fe40000011608 */
.L_x_726:
[----:B------:R-:W-:Y:S05]  /*15320*/  BSYNC B0 ;  /* 0x0000000000007941 */ /* 0x000fea0003800000 */
.L_x_724:
[----:B------:R-:W4:Y:S02]  /*15330*/  LDL R8, [R1] ;  /* 0x0000000001087983 */ /* 0x000f240000100800 */
[----:B----4-:R-:W-:Y:S04]  /*15340*/  IMAD.IADD R8, R0, 0x1, -R8 ;  /* 0x0000000100087824 */ /* 0x010fe800078e0a08 */
[----:B------:R-:W-:Y:S05]  /*15350*/  IMAD R4, R4, c[0x0][0x32c], R8 ;  /* 0x0000cb0004047a24 */ /* 0x000fea00078e0208 */
[----:B------:R-:W-:Y:S02]  /*15360*/  IADD3 R8, R4, c[0x0][0x32c], RZ ;  /* 0x0000cb0004087a10 */ /* 0x000fe40007ffe0ff */
[----:B------:R-:W-:Y:S02]  /*15370*/  IMNMX R3, R3, R4, !PT ;  /* 0x0000000403037217 */ /* 0x000fe40007800200 */
[----:B------:R-:W-:Y:S02]  /*15380*/  IMNMX R2, R2, R8, PT ;  /* 0x0000000802027217 */ /* 0x000fe40003800200 */
.L_x_723:
        /* <DEDUP_REMOVED lines=77> */
.L_x_851:
        /* <DEDUP_REMOVED lines=16> */
.L_x_730:
[----:B--234-:R-:W-:Y:S04]  /*15960*/  MOV R5, c[0x0][0x32c] ;  /* 0x0000cb0000057a02 */ /* 0x01cfe80000000f00 */
[----:B------:R-:W-:-:S13]  /*15970*/  ISETP.NE.AND P0, PT, R5, 0x1, PT ;  /* 0x000000010500780c */ /* 0x000fda0003f05270 */
[----:B------:R-:W-:Y:S05]  /*15980*/  @P0 IMAD.HI.U32 R5, R4, c[0x0][0x330], RZ ;  /* 0x0000cc0004050a27 */ /* 0x000fea00078e00ff */
[----:B------:R-:W-:Y:S02]  /*15990*/  @P0 SHF.R.U32.HI R4, RZ, c[0x0][0x334], R5 ;  /* 0x0000cd00ff040a19 */ /* 0x000fe40000011605 */
.L_x_731:
[----:B------:R-:W-:Y:S05]  /*159a0*/  BSYNC B0 ;  /* 0x0000000000007941 */ /* 0x000fea0003800000 */
.L_x_729:
[----:B------:R-:W2:Y:S02]  /*159b0*/  LDL R5, [R1] ;  /* 0x0000000001057983 */ /* 0x000ea40000100800 */
[----:B--2---:R-:W-:Y:S04]  /*159c0*/  IMAD.IADD R0, R0, 0x1, -R5 ;  /* 0x0000000100007824 */ /* 0x004fe800078e0a05 */
[----:B------:R-:W-:Y:S05]  /*159d0*/  IMAD R0, R4, c[0x0][0x32c], R0 ;  /* 0x0000cb0004007a24 */ /* 0x000fea00078e0200 */
[----:B------:R-:W-:Y:S02]  /*159e0*/  IADD3 R4, R0, c[0x0][0x32c], RZ ;  /* 0x0000cb0000047a10 */ /* 0x000fe40007ffe0ff */
[----:B------:R-:W-:Y:S02]  /*159f0*/  IMNMX R2, R2, R0, !PT ;  /* 0x0000000002027217 */ /* 0x000fe40007800200 */
[----:B------:R-:W-:Y:S02]  /*15a00*/  IMNMX R3, R3, R4, PT ;  /* 0x0000000403037217 */ /* 0x000fe40003800200 */
.L_x_728:
        /* <DEDUP_REMOVED lines=45> */
[----:B------:R-:W-:Y:S02]  /*15ce0*/  FSEL R163, R36, -INF , !P1 ;  /* 0xff80000024a37808 */ /* 0x000fe40004800000 */
[----:B------:R-:W-:Y:S02]  /*15cf0*/  ISETP.LT.OR P0, PT, R3, 0x19, P0 ;  /* 0x000000190300780c */ /* 0x000fe40000701670 */
[----:B------:R-:W-:Y:S02]  /*15d00*/  FMNMX.FTZ R5, R177, R5, !PT ;  /* 0x00000005b1057209 */ /* 0x000fe40007810000 */
[----:B------:R-:W-:Y:S02]  /*15d10*/  FSEL R154, R222, -INF , !P0 ;  /* 0xff800000de9a7808 */ /* 0x000fe40004000000 */
[----:B------:R-:W-:Y:S02]  /*15d20*/  LOP3.LUT P0, RZ, R200, 0x40, RZ, 0xc0, !PT ;  /* 0x00000040c8ff7812 */ /* 0x000fe4000780c0ff */
[----:B------:R-:W-:Y:S02]  /*15d30*/  FMNMX.FTZ R5, R176, R5, !PT ;  /* 0x00000005b0057209 */ /* 0x000fe40007810000 */
        /* <DEDUP_REMOVED lines=106> */
.L_x_852:
        /* <DEDUP_REMOVED lines=15> */
.L_x_853:
[C---:B------:R-:W-:Y:S01]  /*164d0*/  FMUL.FTZ R0, R72.reuse, c[0x0][0x2d0] ;  /* 0x0000b40048007a20 */ /* 0x040fe20000410000 */
[----:B------:R-:W-:Y:S01]  /*164e0*/  FSETP.NEU.FTZ.AND P0, PT, R72, -INF , PT ;  /* 0xff8000004800780b */ /* 0x000fe20003f1d000 */
[----:B------:R-:W-:Y:S01]  /*164f0*/  WARPSYNC 0xffffffff ;  /* 0xffffffff00007948 */ /* 0x000fe20003800000 */
[----:B------:R-:W-:Y:S01]  /*16500*/  FSETP.NEU.FTZ.AND P1, PT, R71, -INF , PT ;  /* 0xff8000004700780b */ /* 0x000fe20003f3d000 */
[----:B------:R-:W-:Y:S01]  /*16510*/  LDSM.16.MT88.4 R36, [R189] ;  /* 0x00000000bd24783b */ /* 0x000fe20000004200 */
[----:B------:R-:W-:Y:S02]  /*16520*/  FSEL R40, R0, RZ, P0 ;  /* 0x000000ff00287208 */ /* 0x000fe40000000000 */
[----:B----4-:R-:W-:Y:S03]  /*16530*/  FMNMX.FTZ R69, R3, R4, !PT ;  /* 0x0000000403457209 */ /* 0x010fe60007810000 */
[--C-:B------:R-:W-:Y:S02]  /*16540*/  FFMA.FTZ R0, R19, c[0x0][0x2d0], -R40.reuse ;  /* 0x0000b40013007a23 */ /* 0x100fe40000010828 */
[----:B------:R-:W2:Y:S01]  /*16550*/  LDL.LU R251, [R1+0x4] ;  /* 0x0000040001fb7983 */ /* 0x000ea20000300800 */
[--C-:B------:R-:W-:Y:S01]  /*16560*/  FFMA.FTZ R2, R22, c[0x0][0x2d0], -R40.reuse ;  /* 0x0000b40016027a23 */ /* 0x100fe20000010828 */
[----:B------:R1:W-:Y:S01]  /*16570*/  MUFU.EX2 R217, R0 ;  /* 0x0000000000d97308 */ /* 0x0003e20000000800 */
[--C-:B------:R-:W-:Y:S01]  /*16580*/  FFMA.FTZ R211, R53, c[0x0][0x2d0], -R40.reuse ;  /* 0x0000b40035d37a23 */ /* 0x100fe20000010828 */
[----:B------:R-:W3:Y:S01]  /*16590*/  LDL.LU R250, [R1+0x8] ;  /* 0x0000080001fa7983 */ /* 0x000ee20000300800 */
[--C-:B------:R-:W-:Y:S02]  /*165a0*/  FFMA.FTZ R209, R54, c[0x0][0x2d0], -R40.reuse ;  /* 0x0000b40036d17a23 */ /* 0x100fe40000010828 */
[--C-:B------:R-:W-:Y:S02]  /*165b0*/  FFMA.FTZ R215, R55, c[0x0][0x2d0], -R40.reuse ;  /* 0x0000b40037d77a23 */ /* 0x100fe40000010828 */
[----:B------:R-:W-:Y:S01]  /*165c0*/  LDSM.16.MT88.4 R52, [R186] ;  /* 0x00000000ba34783b */ /* 0x000fe20000004200 */
[--C-:B------:R-:W-:Y:S02]  /*165d0*/  FFMA.FTZ R48, R47, c[0x0][0x2d0], -R40.reuse ;  /* 0x0000b4002f307a23 */ /* 0x100fe40000010828 */
[----:B------:R4:W5:Y:S01]  /*165e0*/  MUFU.EX2 R223, R2 ;  /* 0x0000000200df7308 */ /* 0x0009620000000800 */
[----:B------:R-:W-:Y:S02]  /*165f0*/  FMUL.FTZ R4, R69, c[0x0][0x2d0] ;  /* 0x0000b40045047a20 */ /* 0x000fe40000410000 */
[--C-:B------:R-:W-:Y:S02]  /*16600*/  FFMA.FTZ R58, R49, c[0x0][0x2d0], -R40.reuse ;  /* 0x0000b400313a7a23 */ /* 0x100fe40000010828 */
[--C-:B------:R-:W-:Y:S02]  /*16610*/  FFMA.FTZ R213, R73, c[0x0][0x2d0], -R40.reuse ;  /* 0x0000b40049d57a23 */ /* 0x100fe40000010828 */
[--C-:B------:R-:W-:Y:S02]  /*16620*/  FFMA.FTZ R28, R41, c[0x0][0x2d0], -R40.reuse ;  /* 0x0000b400291c7a23 */ /* 0x100fe40000010828 */
[----:B------:R-:W-:Y:S01]  /*16630*/  FFMA.FTZ R210, R63, c[0x0][0x2d0], -R40 ;  /* 0x0000b4003fd27a23 */ /* 0x000fe20000010828 */
[----:B------:R-:W-:Y:S01]  /*16640*/  MUFU.EX2 R241, R48 ;  /* 0x0000003000f17308 */ /* 0x000fe20000000800 */
[----:B-1----:R-:W-:Y:S05]  /*16650*/  FMUL.FTZ R0, R71, c[0x0][0x2d0] ;  /* 0x0000b40047007a20 */ /* 0x002fea0000410000 */
[----:B------:R-:W-:Y:S04]  /*16660*/  FSEL R56, R0, RZ, P1 ;  /* 0x000000ff00387208 */ /* 0x000fe80000800000 */
[----:B------:R1:W-:Y:S01]  /*16670*/  MUFU.EX2 R245, R28 ;  /* 0x0000001c00f57308 */ /* 0x0003e20000000800 */
[----:B------:R-:W-:Y:S02]  /*16680*/  FFMA.FTZ R0, R12, c[0x0][0x2d0], -R56 ;  /* 0x0000b4000c007a23 */ /* 0x000fe40000010838 */
[----:B----4-:R-:W-:Y:S02]  /*16690*/  FFMA.FTZ R2, R23, c[0x0][0x2d0], -R40 ;  /* 0x0000b40017027a23 */ /* 0x010fe40000010828 */
[--C-:B------:R-:W-:Y:S05]  /*166a0*/  FFMA.FTZ R5, R21, c[0x0][0x2d0], -R56.reuse ;  /* 0x0000b40015057a23 */ /* 0x100fea0000010838 */
[----:B------:R4:W-:Y:S01]  /*166b0*/  MUFU.EX2 R216, R0 ;  /* 0x0000000000d87308 */ /* 0x0009e20000000800 */
[--C-:B------:R-:W-:Y:S09]  /*166c0*/  FFMA.FTZ R73, R83, c[0x0][0x2d0], -R56.reuse ;  /* 0x0000b40053497a23 */ /* 0x100ff20000010838 */
[----:B------:R5:W-:Y:S01]  /*166d0*/  MUFU.EX2 R226, R2 ;  /* 0x0000000200e27308 */ /* 0x000be20000000800 */
[--C-:B-1----:R-:W-:Y:S02]  /*166e0*/  FFMA.FTZ R28, R32, c[0x0][0x2d0], -R56.reuse ;  /* 0x0000b400201c7a23 */ /* 0x102fe40000010838 */
[--C-:B------:R-:W-:Y:S07]  /*166f0*/  FFMA.FTZ R32, R33, c[0x0][0x2d0], -R56.reuse ;  /* 0x0000b40021207a23 */ /* 0x100fee0000010838 */
[----:B------:R-:W-:Y:S01]  /*16700*/  MUFU.EX2 R240, R5 ;  /* 0x0000000500f07308 */ /* 0x000fe20000000800 */
[----:B----4-:R-:W-:Y:S09]  /*16710*/  FFMA.FTZ R0, R18, c[0x0][0x2d0], -R56 ;  /* 0x0000b40012007a23 */ /* 0x010ff20000010838 */
[----:B------:R1:W-:Y:S01]  /*16720*/  MUFU.EX2 R222, R0 ;  /* 0x0000000000de7308 */ /* 0x0003e20000000800 */
[----:B-----5:R-:W-:Y:S09]  /*16730*/  FMUL.FTZ R2, R70, c[0x0][0x2d0] ;  /* 0x0000b40046027a20 */ /* 0x020ff20000410000 */
[----:B------:R-:W-:Y:S10]  /*16740*/  MUFU.EX2 R225, R28 ;  /* 0x0000001c00e17308 */ /* 0x000ff40000000800 */
[----:B------:R-:W-:Y:S01]  /*16750*/  MUFU.EX2 R239, R32 ;  /* 0x0000002000ef7308 */ /* 0x000fe20000000800 */
[----:B-1----:R-:W-:Y:S09]  /*16760*/  FFMA.FTZ R0, R25, c[0x0][0x2d0], -R40 ;  /* 0x0000b40019007a23 */ /* 0x002ff20000010828 */
[----:B------:R1:W-:Y:S10]  /*16770*/  MUFU.EX2 R242, R0 ;  /* 0x0000000000f27308 */ /* 0x0003f40000000800 */
[----:B------:R-:W-:Y:S01]  /*16780*/  MUFU.EX2 R238, R58 ;  /* 0x0000003a00ee7308 */ /* 0x000fe20000000800 */
[----:B-1----:R-:W-:Y:S02]  /*16790*/  FFMA.FTZ R0, R20, c[0x0][0x2d0], -R56 ;  /* 0x0000b40014007a23 */ /* 0x002fe40000010838 */
[----:B------:R-:W1:Y:S07]  /*167a0*/  LDSM.16.MT88.4 R20, [R185] ;  /* 0x00000000b914783b */ /* 0x000e6e0000004200 */
[----:B------:R4:W-:Y:S02]  /*167b0*/  MUFU.EX2 R224, R0 ;  /* 0x0000000000e07308 */ /* 0x0009e40000000800 */
[----:B----4-:R-:W-:Y:S02]  /*167c0*/  FSEL R0, R72, RZ, P0 ;  /* 0x000000ff48007208 */ /* 0x010fe40000000000 */
[----:B------:R-:W-:Y:S03]  /*167d0*/  FSETP.NEU.FTZ.AND P0, PT, R70, -INF , PT ;  /* 0xff8000004600780b */ /* 0x000fe60003f1d000 */
[----:B------:R-:W-:Y:S01]  /*167e0*/  FADD.FTZ R0, -R0, R84 ;  /* 0x0000005400007221 */ /* 0x000fe20000010100 */
[----:B------:R-:W-:Y:S03]  /*167f0*/  FSEL R57, R2, RZ, P0 ;  /* 0x000000ff02397208 */ /* 0x000fe60000000000 */
[----:B------:R-:W-:Y:S02]  /*16800*/  FMUL.FTZ R0, R0, c[0x0][0x2d0] ;  /* 0x0000b40000007a20 */ /* 0x000fe40000410000 */
[--C-:B------:R-:W-:Y:S02]  /*16810*/  FFMA.FTZ R2, R10, c[0x0][0x2d0], -R57.reuse ;  /* 0x0000b4000a027a23 */ /* 0x100fe40000010839 */
[----:B------:R-:W4:Y:S10]  /*16820*/  MUFU.EX2 R68, R0 ;  /* 0x0000000000447308 */ /* 0x000f340000000800 */
[----:B------:R5:W-:Y:S02]  /*16830*/  MUFU.EX2 R220, R2 ;  /* 0x0000000200dc7308 */ /* 0x000be40000000800 */
[--C-:B-----5:R-:W-:Y:S08]  /*16840*/  FFMA.FTZ R2, R13, c[0x0][0x2d0], -R57.reuse ;  /* 0x0000b4000d027a23 */ /* 0x120ff00000010839 */
[----:B------:R5:W-:Y:S02]  /*16850*/  MUFU.EX2 R221, R2 ;  /* 0x0000000200dd7308 */ /* 0x000be40000000800 */
[--C-:B-----5:R-:W-:Y:S08]  /*16860*/  FFMA.FTZ R2, R15, c[0x0][0x2d0], -R57.reuse ;  /* 0x0000b4000f027a23 */ /* 0x120ff00000010839 */
[----:B------:R5:W-:Y:S02]  /*16870*/  MUFU.EX2 R234, R2 ;  /* 0x0000000200ea7308 */ /* 0x000be40000000800 */
[----:B-----5:R-:W-:Y:S08]  /*16880*/  FFMA.FTZ R2, R17, c[0x0][0x2d0], -R57 ;  /* 0x0000b40011027a23 */ /* 0x020ff00000010839 */
[----:B------:R5:W-:Y:S02]  /*16890*/  MUFU.EX2 R236, R2 ;  /* 0x0000000200ec7308 */ /* 0x000be40000000800 */
[----:B-----5:R-:W-:Y:S05]  /*168a0*/  FSEL R2, R71, RZ, P1 ;  /* 0x000000ff47027208 */ /* 0x020fea0000800000 */
[----:B------:R-:W-:Y:S01]  /*168b0*/  FADD.FTZ R0, -R2, R85 ;  /* 0x0000005502007221 */ /* 0x000fe20000010100 */
[----:B------:R-:W-:Y:S02]  /*168c0*/  FSEL R2, R70, RZ, P0 ;  /* 0x000000ff46027208 */ /* 0x000fe40000000000 */
[----:B------:R-:W-:Y:S01]  /*168d0*/  FSETP.NEU.FTZ.AND P0, PT, R69, -INF , PT ;  /* 0xff8000004500780b */ /* 0x000fe20003f1d000 */
[----:B------:R-:W-:Y:S03]  /*168e0*/  FMUL.FTZ R0, R0, c[0x0][0x2d0] ;  /* 0x0000b40000007a20 */ /* 0x000fe60000410000 */
[----:B------:R-:W-:Y:S01]  /*168f0*/  FSEL R60, R4, RZ, P0 ;  /* 0x000000ff043c7208 */ /* 0x000fe20000000000 */
[----:B------:R5:W1:Y:S04]  /*16900*/  MUFU.EX2 R3, R0 ;  /* 0x0000000000037308 */ /* 0x000a680000000800 */
[----:B------:R-:W-:Y:S06]  /*16910*/  FFMA.FTZ R4, R14, c[0x0][0x2d0], -R60 ;  /* 0x0000b4000e047a23 */ /* 0x000fec000001083c */
[----:B------:R1:W-:Y:S01]  /*16920*/  MUFU.EX2 R219, R4 ;  /* 0x0000000400db7308 */ /* 0x0003e20000000800 */
[----:B-----5:R-:W-:Y:S04]  /*16930*/  FADD.FTZ R0, -R2, R86 ;  /* 0x0000005602007221 */ /* 0x020fe80000010100 */
[----:B------:R-:W-:Y:S05]  /*16940*/  FMUL.FTZ R0, R0, c[0x0][0x2d0] ;  /* 0x0000b40000007a20 */ /* 0x000fea0000410000 */
[----:B------:R5:W-:Y:S01]  /*16950*/  MUFU.EX2 R2, R0 ;  /* 0x0000000000027308 */ /* 0x000be20000000800 */
[----:B-1----:R-:W-:Y:S02]  /*16960*/  FFMA.FTZ R4, R24, c[0x0][0x2d0], -R60 ;  /* 0x0000b40018047a23 */ /* 0x002fe4000001083c */
[----:B------:R-:W-:Y:S07]  /*16970*/  FFMA.FTZ R24, R31, c[0x0][0x2d0], -R40 ;  /* 0x0000b4001f187a23 */ /* 0x000fee0000010828 */
[----:B------:R-:W-:Y:S10]  /*16980*/  MUFU.EX2 R231, R4 ;  /* 0x0000000400e77308 */ /* 0x000ff40000000800 */
[----:B------:R-:W-:Y:S01]  /*16990*/  MUFU.EX2 R227, R24 ;  /* 0x0000001800e37308 */ /* 0x000fe20000000800 */
[--C-:B-----5:R-:W-:Y:S09]  /*169a0*/  FFMA.FTZ R0, R11, c[0x0][0x2d0], -R60.reuse ;  /* 0x0000b4000b007a23 */ /* 0x120ff2000001083c */
[----:B------:R1:W5:Y:S02]  /*169b0*/  MUFU.EX2 R218, R0 ;  /* 0x0000000000da7308 */ /* 0x0003640000000800 */
[----:B-1----:R-:W-:Y:S01]  /*169c0*/  FFMA.FTZ R0, R16, c[0x0][0x2d0], -R60 ;  /* 0x0000b40010007a23 */ /* 0x002fe2000001083c */
[----:B------:R-:W-:Y:S01]  /*169d0*/  F2FP.PACK_AB R76, R223, R217 ;  /* 0x000000d9df4c723e */ /* 0x000fe200000000ff */
[----:B----4-:R-:W-:Y:S01]  /*169e0*/  FMUL.FTZ R4, R68, R88 ;  /* 0x0000005844047220 */ /* 0x010fe20000410000 */
[----:B------:R-:W-:Y:S05]  /*169f0*/  F2FP.PACK_AB R77, R222, R216 ;  /* 0x000000d8de4d723e */ /* 0x000fea00000000ff */
[----:B------:R1:W4:Y:S01]  /*16a00*/  MUFU.EX2 R229, R0 ;  /* 0x0000000000e57308 */ /* 0x0003220000000800 */
[----:B------:R-:W-:Y:S01]  /*16a10*/  FMUL.FTZ R5, R68, R89 ;  /* 0x0000005944057220 */ /* 0x000fe20000410000 */
[----:B------:R-:W-:Y:S01]  /*16a20*/  F2FP.PACK_AB R78, R242, R226 ;  /* 0x000000e2f24e723e */ /* 0x000fe200000000ff */
[C---:B------:R-:W-:Y:S01]  /*16a30*/  FMUL.FTZ R6, R3.reuse, R90 ;  /* 0x0000005a03067220 */ /* 0x040fe20000410000 */
[----:B------:R-:W-:Y:S01]  /*16a40*/  F2FP.PACK_AB R79, R240, R224 ;  /* 0x000000e0f04f723e */ /* 0x000fe200000000ff */
[----:B------:R-:W-:Y:S01]  /*16a50*/  FMUL.FTZ R7, R3, R91 ;  /* 0x0000005b03077220 */ /* 0x000fe20000410000 */
[----:B------:R-:W-:Y:S01]  /*16a60*/  F2FP.PACK_AB R64, R221, R220 ;  /* 0x000000dcdd40723e */ /* 0x000fe200000000ff */
[----:B------:R-:W-:Y:S01]  /*16a70*/  LDSM.16.MT88.4 R88, [R189+0x800] ;  /* 0x00080000bd58783b */ /* 0x000fe20000004200 */
[----:B------:R-:W-:Y:S01]  /*16a80*/  FMUL.FTZ R48, R68, R132 ;  /* 0x0000008444307220 */ /* 0x000fe20000410000 */
[----:B------:R-:W-:Y:S01]  /*16a90*/  F2FP.PACK_AB R66, R236, R234 ;  /* 0x000000eaec42723e */ /* 0x000fe200000000ff */
[----:B------:R-:W-:Y:S01]  /*16aa0*/  FMUL.FTZ R49, R68, R133 ;  /* 0x0000008544317220 */ /* 0x000fe20000410000 */
[----:B-----5:R-:W-:Y:S01]  /*16ab0*/  F2FP.PACK_AB R65, R219, R218 ;  /* 0x000000dadb41723e */ /* 0x020fe200000000ff */
[-C--:B------:R-:W-:Y:S03]  /*16ac0*/  HMMA.16816.F32 R4, R76, R20.reuse, R4 ;  /* 0x000000144c04723c */ /* 0x080fe60000001804 */
[----:B------:R-:W5:Y:S02]  /*16ad0*/  LDL.LU R133, [R1+0xc] ;  /* 0x00000c0001857983 */ /* 0x000f640000300800 */
[C---:B------:R-:W-:Y:S02]  /*16ae0*/  FMUL.FTZ R8, R2.reuse, R92 ;  /* 0x0000005c02087220 */ /* 0x040fe40000410000 */
[C---:B------:R-:W-:Y:S01]  /*16af0*/  FMUL.FTZ R9, R2.reuse, R93 ;  /* 0x0000005d02097220 */ /* 0x040fe20000410000 */
[----:B------:R-:W2:Y:S01]  /*16b00*/  LDL.LU R132, [R1+0x10] ;  /* 0x0000100001847983 */ /* 0x000ea20000300800 */
[C---:B------:R-:W-:Y:S03]  /*16b10*/  FMUL.FTZ R12, R2.reuse, R96 ;  /* 0x00000060020c7220 */ /* 0x040fe60000410000 */
[----:B-1----:R-:W-:Y:S01]  /*16b20*/  FSEL R0, R69, RZ, P0 ;  /* 0x000000ff45007208 */ /* 0x002fe20000000000 */
[----:B------:R-:W-:Y:S01]  /*16b30*/  FMUL.FTZ R13, R2, R97 ;  /* 0x00000061020d7220 */ /* 0x000fe20000410000 */
[----:B----4-:R-:W-:Y:S01]  /*16b40*/  F2FP.PACK_AB R67, R231, R229 ;  /* 0x000000e5e743723e */ /* 0x010fe200000000ff */
[----:B------:R-:W-:Y:S02]  /*16b50*/  FMUL.FTZ R16, R68, R100 ;  /* 0x0000006444107220 */ /* 0x000fe40000410000 */
[----:B------:R-:W-:Y:S02]  /*16b60*/  FADD.FTZ R0, -R0, R87 ;  /* 0x0000005700007221 */ /* 0x000fe40000010100 */
[----:B------:R-:W-:Y:S01]  /*16b70*/  FMUL.FTZ R17, R68, R101 ;  /* 0x0000006544117220 */ /* 0x000fe20000410000 */
[----:B------:R-:W-:Y:S01]  /*16b80*/  LDSM.16.MT88.4 R84, [R185+0x800] ;  /* 0x00080000b954783b */ /* 0x000fe20000004200 */
[----:B------:R-:W-:Y:S02]  /*16b90*/  FMUL.FTZ R0, R0, c[0x0][0x2d0] ;  /* 0x0000b40000007a20 */ /* 0x000fe40000410000 */
[C---:B------:R-:W-:Y:S02]  /*16ba0*/  FMUL.FTZ R18, R3.reuse, R102 ;  /* 0x0000006603127220 */ /* 0x040fe40000410000 */
[----:B------:R-:W-:Y:S02]  /*16bb0*/  FMUL.FTZ R19, R3, R103 ;  /* 0x0000006703137220 */ /* 0x000fe40000410000 */
[----:B------:R-:W1:Y:S01]  /*16bc0*/  MUFU.EX2 R0, R0 ;  /* 0x0000000000007308 */ /* 0x000e620000000800 */
[C---:B------:R-:W-:Y:S02]  /*16bd0*/  FMUL.FTZ R24, R2.reuse, R108 ;  /* 0x0000006c02187220 */ /* 0x040fe40000410000 */
[C---:B------:R-:W-:Y:S02]  /*16be0*/  FMUL.FTZ R25, R2.reuse, R109 ;  /* 0x0000006d02197220 */ /* 0x040fe40000410000 */
[C---:B------:R-:W-:Y:S02]  /*16bf0*/  FMUL.FTZ R28, R2.reuse, R112 ;  /* 0x00000070021c7220 */ /* 0x040fe40000410000 */
[----:B------:R-:W-:Y:S02]  /*16c00*/  FMUL.FTZ R29, R2, R113 ;  /* 0x00000071021d7220 */ /* 0x000fe40000410000 */
[--C-:B------:R-:W-:Y:S02]  /*16c10*/  FFMA.FTZ R93, R50, c[0x0][0x2d0], -R40.reuse ;  /* 0x0000b400325d7a23 */ /* 0x100fe40000010828 */
[--C-:B------:R-:W-:Y:S02]  /*16c20*/  FFMA.FTZ R113, R80, c[0x0][0x2d0], -R40.reuse ;  /* 0x0000b40050717a23 */ /* 0x100fe40000010828 */
[--C-:B------:R-:W-:Y:S02]  /*16c30*/  FFMA.FTZ R112, R75, c[0x0][0x2d0], -R40.reuse ;  /* 0x0000b4004b707a23 */ /* 0x100fe40000010828 */
[C---:B------:R-:W-:Y:S02]  /*16c40*/  FMUL.FTZ R32, R68.reuse, R116 ;  /* 0x0000007444207220 */ /* 0x040fe40000410000 */
[----:B------:R-:W-:Y:S02]  /*16c50*/  FMUL.FTZ R33, R68, R117 ;  /* 0x0000007544217220 */ /* 0x000fe40000410000 */
[C---:B------:R-:W-:Y:S02]  /*16c60*/  FMUL.FTZ R34, R3.reuse, R118 ;  /* 0x0000007603227220 */ /* 0x040fe40000410000 */
[----:B------:R-:W-:Y:S02]  /*16c70*/  FMUL.FTZ R35, R3, R119 ;  /* 0x0000007703237220 */ /* 0x000fe40000410000 */
[----:B------:R-:W-:Y:S02]  /*16c80*/  FMUL.FTZ R41, R2, R125 ;  /* 0x0000007d02297220 */ /* 0x000fe40000410000 */
[C---:B-1----:R-:W-:Y:S02]  /*16c90*/  FMUL.FTZ R11, R0.reuse, R95 ;  /* 0x0000005f000b7220 */ /* 0x042fe40000410000 */
[----:B------:R-:W-:Y:S02]  /*16ca0*/  FMUL.FTZ R10, R0, R94 ;  /* 0x0000005e000a7220 */ /* 0x000fe40000410000 */
[----:B------:R-:W-:Y:S02]  /*16cb0*/  FFMA.FTZ R94, R51, c[0x0][0x2d0], -R40 ;  /* 0x0000b400335e7a23 */ /* 0x000fe40000010828 */
[--C-:B------:R-:W-:Y:S02]  /*16cc0*/  FFMA.FTZ R92, R156, c[0x0][0x2d0], -R56.reuse ;  /* 0x0000b4009c5c7a23 */ /* 0x100fe40000010838 */
[--C-:B------:R-:W-:Y:S01]  /*16cd0*/  FFMA.FTZ R103, R179, c[0x0][0x2d0], -R56.reuse ;  /* 0x0000b400b3677a23 */ /* 0x100fe20000010838 */
[C---:B------:R-:W-:Y:S01]  /*16ce0*/  HMMA.16816.F32 R8, R64.reuse, R20, R8 ;  /* 0x000000144008723c */ /* 0x040fe20000001808 */
[----:B------:R-:W-:Y:S03]  /*16cf0*/  MUFU.EX2 R179, R113 ;  /* 0x0000007100b37308 */ /* 0x000fe60000000800 */
[C---:B------:R-:W-:Y:S02]  /*16d00*/  FMUL.FTZ R14, R0.reuse, R98 ;  /* 0x00000062000e7220 */ /* 0x040fe40000410000 */
[----:B------:R-:W-:Y:S02]  /*16d10*/  FMUL.FTZ R15, R0, R99 ;  /* 0x00000063000f7220 */ /* 0x000fe40000410000 */
[----:B------:R-:W-:Y:S04]  /*16d20*/  FFMA.FTZ R119, R176, c[0x0][0x2d0], -R56 ;  /* 0x0000b400b0777a23 */ /* 0x000fe80000010838 */
[C---:B------:R-:W-:Y:S01]  /*16d30*/  FMUL.FTZ R50, R3.reuse, R134 ;  /* 0x0000008603327220 */ /* 0x040fe20000410000 */
[-C--:B------:R-:W-:Y:S03]  /*16d40*/  HMMA.16816.F32 R12, R64, R22.reuse, R12 ;  /* 0x00000016400c723c */ /* 0x080fe6000000180c */
[----:B------:R-:W-:Y:S02]  /*16d50*/  FMUL.FTZ R51, R3, R135 ;  /* 0x0000008703337220 */ /* 0x000fe40000410000 */
[--C-:B------:R-:W-:Y:S02]  /*16d60*/  FFMA.FTZ R97, R204, c[0x0][0x2d0], -R57.reuse ;  /* 0x0000b400cc617a23 */ /* 0x100fe40000010839 */
[--C-:B------:R-:W-:Y:S01]  /*16d70*/  FFMA.FTZ R101, R173, c[0x0][0x2d0], -R57.reuse ;  /* 0x0000b400ad657a23 */ /* 0x100fe20000010839 */
[C---:B------:R-:W-:Y:S01]  /*16d80*/  HMMA.16816.F32 R16, R76.reuse, R22, R16 ;  /* 0x000000164c10723c */ /* 0x040fe20000001810 */
[----:B------:R-:W-:Y:S03]  /*16d90*/  MUFU.EX2 R173, R97 ;  /* 0x0000006100ad7308 */ /* 0x000fe60000000800 */
[C---:B------:R-:W-:Y:S02]  /*16da0*/  FMUL.FTZ R20, R68.reuse, R104 ;  /* 0x0000006844147220 */ /* 0x040fe40000410000 */
[----:B------:R-:W-:Y:S02]  /*16db0*/  FMUL.FTZ R21, R68, R105 ;  /* 0x0000006944157220 */ /* 0x000fe40000410000 */
[C---:B------:R-:W-:Y:S04]  /*16dc0*/  FMUL.FTZ R22, R3.reuse, R106 ;  /* 0x0000006a03167220 */ /* 0x040fe80000410000 */
[----:B------:R-:W-:Y:S02]  /*16dd0*/  FMUL.FTZ R23, R3, R107 ;  /* 0x0000006b03177220 */ /* 0x000fe40000410000 */
[--C-:B------:R-:W-:Y:S02]  /*16de0*/  FFMA.FTZ R100, R174, c[0x0][0x2d0], -R57.reuse ;  /* 0x0000b400ae647a23 */ /* 0x100fe40000010839 */
[--C-:B------:R-:W-:Y:S01]  /*16df0*/  FFMA.FTZ R99, R175, c[0x0][0x2d0], -R57.reuse ;  /* 0x0000b400af637a23 */ /* 0x100fe20000010839 */
[----:B------:R-:W-:Y:S01]  /*16e00*/  MUFU.EX2 R174, R209 ;  /* 0x000000d100ae7308 */ /* 0x000fe20000000800 */
[--C-:B------:R-:W-:Y:S01]  /*16e10*/  FFMA.FTZ R98, R181, c[0x0][0x2d0], -R57.reuse ;  /* 0x0000b400b5627a23 */ /* 0x100fe20000010839 */
[-C--:B------:R-:W-:Y:S03]  /*16e20*/  HMMA.16816.F32 R20, R76, R36.reuse, R20 ;  /* 0x000000244c14723c */ /* 0x080fe60000001814 */
[C---:B------:R-:W-:Y:S02]  /*16e30*/  FMUL.FTZ R26, R0.reuse, R110 ;  /* 0x0000006e001a7220 */ /* 0x040fe40000410000 */
[C---:B------:R-:W-:Y:S02]  /*16e40*/  FMUL.FTZ R27, R0.reuse, R111 ;  /* 0x0000006f001b7220 */ /* 0x040fe40000410000 */
[--C-:B------:R-:W-:Y:S02]  /*16e50*/  FFMA.FTZ R96, R207, c[0x0][0x2d0], -R57.reuse ;  /* 0x0000b400cf607a23 */ /* 0x100fe40000010839 */
[----:B------:R-:W-:Y:S01]  /*16e60*/  FFMA.FTZ R102, R157, c[0x0][0x2d0], -R60 ;  /* 0x0000b4009d667a23 */ /* 0x000fe2000001083c */
[----:B------:R-:W-:Y:S02]  /*16e70*/  MUFU.EX2 R207, R94 ;  /* 0x0000005e00cf7308 */ /* 0x000fe40000000800 */
[C---:B------:R-:W-:Y:S04]  /*16e80*/  HMMA.16816.F32 R24, R64.reuse, R36, R24 ;  /* 0x000000244018723c */ /* 0x040fe80000001818 */
[C---:B------:R-:W-:Y:S02]  /*16e90*/  FMUL.FTZ R30, R0.reuse, R114 ;  /* 0x00000072001e7220 */ /* 0x040fe40000410000 */
[----:B------:R-:W-:Y:S02]  /*16ea0*/  FMUL.FTZ R31, R0, R115 ;  /* 0x00000073001f7220 */ /* 0x000fe40000410000 */
[--C-:B------:R-:W-:Y:S01]  /*16eb0*/  FFMA.FTZ R36, R45, c[0x0][0x2d0], -R40.reuse ;  /* 0x0000b4002d247a23 */ /* 0x100fe20000010828 */
[----:B------:R-:W-:Y:S03]  /*16ec0*/  MUFU.EX2 R175, R96 ;  /* 0x0000006000af7308 */ /* 0x000fe60000000800 */
[--C-:B------:R-:W-:Y:S01]  /*16ed0*/  FFMA.FTZ R37, R46, c[0x0][0x2d0], -R40.reuse ;  /* 0x0000b4002e257a23 */ /* 0x100fe20000010828 */
[-C--:B------:R-:W-:Y:S03]  /*16ee0*/  HMMA.16816.F32 R28, R64, R38.reuse, R28 ;  /* 0x00000026401c723c */ /* 0x080fe6000000181c */
[----:B------:R-:W-:Y:S02]  /*16ef0*/  FFMA.FTZ R111, R74, c[0x0][0x2d0], -R40 ;  /* 0x0000b4004a6f7a23 */ /* 0x000fe40000010828 */
[--C-:B------:R-:W-:Y:S01]  /*16f00*/  FFMA.FTZ R40, R44, c[0x0][0x2d0], -R57.reuse ;  /* 0x0000b4002c287a23 */ /* 0x100fe20000010839 */
[----:B------:R1:W-:Y:S01]  /*16f10*/  MUFU.EX2 R237, R36 ;  /* 0x0000002400ed7308 */ /* 0x0003e20000000800 */
[----:B------:R-:W-:Y:S01]  /*16f20*/  FFMA.FTZ R116, R168, c[0x0][0x2d0], -R60 ;  /* 0x0000b400a8747a23 */ /* 0x000fe2000001083c */
[C---:B------:R-:W-:Y:S04]  /*16f30*/  HMMA.16816.F32 R32, R76.reuse, R38, R32 ;  /* 0x000000264c20723c */ /* 0x040fe80000001820 */
[--C-:B------:R-:W-:Y:S02]  /*16f40*/  FFMA.FTZ R44, R59, c[0x0][0x2d0], -R57.reuse ;  /* 0x0000b4003b2c7a23 */ /* 0x100fe40000010839 */
[----:B------:R-:W-:Y:S02]  /*16f50*/  FMUL.FTZ R47, R0, R131 ;  /* 0x00000083002f7220 */ /* 0x000fe40000410000 */
[----:B------:R4:W-:Y:S01]  /*16f60*/  MUFU.EX2 R249, R37 ;  /* 0x0000002500f97308 */ /* 0x0009e20000000800 */
[C---:B------:R-:W-:Y:S03]  /*16f70*/  FMUL.FTZ R38, R3.reuse, R122 ;  /* 0x0000007a03267220 */ /* 0x040fe60000410000 */
[----:B------:R-:W-:Y:S02]  /*16f80*/  FMUL.FTZ R39, R3, R123 ;  /* 0x0000007b03277220 */ /* 0x000fe40000410000 */
[----:B------:R-:W-:Y:S02]  /*16f90*/  FMUL.FTZ R45, R2, R129 ;  /* 0x00000081022d7220 */ /* 0x000fe40000410000 */
[----:B------:R-:W-:Y:S02]  /*16fa0*/  FMUL.FTZ R46, R0, R130 ;  /* 0x00000082002e7220 */ /* 0x000fe40000410000 */
[----:B------:R3:W-:Y:S01]  /*16fb0*/  MUFU.EX2 R244, R40 ;  /* 0x0000002800f47308 */ /* 0x0007e20000000800 */
[--C-:B------:R-:W-:Y:S02]  /*16fc0*/  FFMA.FTZ R110, R178, c[0x0][0x2d0], -R56.reuse ;  /* 0x0000b400b26e7a23 */ /* 0x100fe40000010838 */
[--C-:B------:R-:W-:Y:S02]  /*16fd0*/  FFMA.FTZ R107, R158, c[0x0][0x2d0], -R56.reuse ;  /* 0x0000b4009e6b7a23 */ /* 0x100fe40000010838 */
[--C-:B-1----:R-:W-:Y:S02]  /*16fe0*/  FFMA.FTZ R36, R61, c[0x0][0x2d0], -R56.reuse ;  /* 0x0000b4003d247a23 */ /* 0x102fe40000010838 */
[--C-:B------:R-:W-:Y:S02]  /*16ff0*/  FFMA.FTZ R106, R166, c[0x0][0x2d0], -R56.reuse ;  /* 0x0000b400a66a7a23 */ /* 0x100fe40000010838 */
[--C-:B------:R-:W-:Y:S01]  /*17000*/  FFMA.FTZ R105, R165, c[0x0][0x2d0], -R56.reuse ;  /* 0x0000b400a5697a23 */ /* 0x100fe20000010838 */
[----:B------:R1:W-:Y:S01]  /*17010*/  MUFU.EX2 R235, R36 ;  /* 0x0000002400eb7308 */ /* 0x0003e20000000800 */
[----:B------:R-:W-:Y:S02]  /*17020*/  FFMA.FTZ R114, R177, c[0x0][0x2d0], -R56 ;  /* 0x0000b400b1727a23 */ /* 0x000fe40000010838 */
[----:B------:R-:W-:Y:S02]  /*17030*/  FFMA.FTZ R61, R154, c[0x0][0x2d0], -R60 ;  /* 0x0000b4009a3d7a23 */ /* 0x000fe4000001083c */
[----:B----4-:R-:W-:Y:S02]  /*17040*/  FMUL.FTZ R37, R68, R121 ;  /* 0x0000007944257220 */ /* 0x010fe40000410000 */
[----:B------:R-:W-:Y:S02]  /*17050*/  FFMA.FTZ R121, R171, c[0x0][0x2d0], -R56 ;  /* 0x0000b400ab797a23 */ /* 0x000fe40000010838 */
[--C-:B------:R-:W-:Y:S01]  /*17060*/  FFMA.FTZ R75, R170, c[0x0][0x2d0], -R57.reuse ;  /* 0x0000b400aa4b7a23 */ /* 0x100fe20000010839 */
[----:B------:R4:W-:Y:S01]  /*17070*/  MUFU.EX2 R243, R44 ;  /* 0x0000002c00f37308 */ /* 0x0009e20000000800 */
[C---:B------:R-:W-:Y:S02]  /*17080*/  FMUL.FTZ R58, R0.reuse, R142 ;  /* 0x0000008e003a7220 */ /* 0x040fe40000410000 */
[----:B------:R-:W-:Y:S02]  /*17090*/  FMUL.FTZ R59, R0, R143 ;  /* 0x0000008f003b7220 */ /* 0x000fe40000410000 */
[----:B---3--:R-:W-:Y:S02]  /*170a0*/  FMUL.FTZ R40, R2, R124 ;  /* 0x0000007c02287220 */ /* 0x008fe40000410000 */
[--C-:B------:R-:W-:Y:S02]  /*170b0*/  FFMA.FTZ R74, R169, c[0x0][0x2d0], -R57.reuse ;  /* 0x0000b400a94a7a23 */ /* 0x100fe40000010839 */
[--C-:B------:R-:W-:Y:S01]  /*170c0*/  FFMA.FTZ R123, R183, c[0x0][0x2d0], -R57.reuse ;  /* 0x0000b400b77b7a23 */ /* 0x100fe20000010839 */
[----:B------:R-:W-:Y:S01]  /*170d0*/  MUFU.EX2 R142, R101 ;  /* 0x00000065008e7308 */ /* 0x000fe20000000800 */
[--C-:B------:R-:W-:Y:S02]  /*170e0*/  FFMA.FTZ R125, R180, c[0x0][0x2d0], -R57.reuse ;  /* 0x0000b400b47d7a23 */ /* 0x100fe40000010839 */
[----:B------:R-:W-:Y:S02]  /*170f0*/  FFMA.FTZ R118, R167, c[0x0][0x2d0], -R60 ;  /* 0x0000b400a7767a23 */ /* 0x000fe4000001083c */
[----:B-1----:R-:W-:Y:S02]  /*17100*/  FFMA.FTZ R36, R62, c[0x0][0x2d0], -R56 ;  /* 0x0000b4003e247a23 */ /* 0x002fe40000010838 */
[--C-:B------:R-:W-:Y:S02]  /*17110*/  FFMA.FTZ R62, R155, c[0x0][0x2d0], -R60.reuse ;  /* 0x0000b4009b3e7a23 */ /* 0x100fe4000001083c */
[--C-:B------:R-:W-:Y:S01]  /*17120*/  FFMA.FTZ R117, R208, c[0x0][0x2d0], -R60.reuse ;  /* 0x0000b400d0757a23 */ /* 0x100fe2000001083c */
[----:B------:R1:W-:Y:S01]  /*17130*/  MUFU.EX2 R247, R36 ;  /* 0x0000002400f77308 */ /* 0x0003e20000000800 */
[--C-:B------:R-:W-:Y:S01]  /*17140*/  FFMA.FTZ R104, R159, c[0x0][0x2d0], -R60.reuse ;  /* 0x0000b4009f687a23 */ /* 0x100fe2000001083c */
[----:B------:R-:W3:Y:S01]  /*17150*/  LDL R208, [R1+0x14] ;  /* 0x0000140001d07983 */ /* 0x000ee20000100800 */
[--C-:B------:R-:W-:Y:S02]  /*17160*/  FFMA.FTZ R108, R160, c[0x0][0x2d0], -R60.reuse ;  /* 0x0000b400a06c7a23 */ /* 0x100fe4000001083c */
[----:B----4-:R-:W-:Y:S02]  /*17170*/  FMUL.FTZ R44, R2, R128 ;  /* 0x00000080022c7220 */ /* 0x010fe40000410000 */
[--C-:B------:R-:W-:Y:S02]  /*17180*/  FFMA.FTZ R109, R162, c[0x0][0x2d0], -R60.reuse ;  /* 0x0000b400a26d7a23 */ /* 0x100fe4000001083c */
[--C-:B------:R-:W-:Y:S01]  /*17190*/  FFMA.FTZ R122, R205, c[0x0][0x2d0], -R60.reuse ;  /* 0x0000b400cd7a7a23 */ /* 0x100fe2000001083c */
[----:B------:R4:W-:Y:S01]  /*171a0*/  MUFU.EX2 R204, R62 ;  /* 0x0000003e00cc7308 */ /* 0x0009e20000000800 */
[--C-:B------:R-:W-:Y:S02]  /*171b0*/  FFMA.FTZ R124, R182, c[0x0][0x2d0], -R60.reuse ;  /* 0x0000b400b67c7a23 */ /* 0x100fe4000001083c */
[----:B------:R-:W-:Y:S02]  /*171c0*/  FMUL.FTZ R63, R0, R151 ;  /* 0x00000097003f7220 */ /* 0x000fe40000410000 */
[--C-:B------:R-:W-:Y:S02]  /*171d0*/  FFMA.FTZ R115, R164, c[0x0][0x2d0], -R60.reuse ;  /* 0x0000b400a4737a23 */ /* 0x100fe4000001083c */
[--C-:B------:R-:W-:Y:S03]  /*171e0*/  FFMA.FTZ R128, R161, c[0x0][0x2d0], -R60.reuse ;  /* 0x0000b400a1807a23 */ /* 0x100fe6000001083c */
[----:B------:R-:W-:Y:S01]  /*171f0*/  MUFU.EX2 R205, R93 ;  /* 0x0000005d00cd7308 */ /* 0x000fe20000000800 */
[--C-:B-1----:R-:W-:Y:S02]  /*17200*/  FFMA.FTZ R36, R42, c[0x0][0x2d0], -R57.reuse ;  /* 0x0000b4002a247a23 */ /* 0x102fe40000010839 */
[C---:B------:R-:W-:Y:S02]  /*17210*/  FMUL.FTZ R42, R0.reuse, R126 ;  /* 0x0000007e002a7220 */ /* 0x040fe40000410000 */
[----:B------:R-:W-:Y:S05]  /*17220*/  FFMA.FTZ R126, R163, c[0x0][0x2d0], -R60 ;  /* 0x0000b400a37e7a23 */ /* 0x000fea000001083c */
[----:B------:R1:W-:Y:S01]  /*17230*/  MUFU.EX2 R228, R36 ;  /* 0x0000002400e47308 */ /* 0x0003e20000000800 */
[C---:B----4-:R-:W-:Y:S09]  /*17240*/  FMUL.FTZ R62, R0.reuse, R150 ;  /* 0x00000096003e7220 */ /* 0x050ff20000410000 */
[----:B------:R4:W-:Y:S10]  /*17250*/  MUFU.EX2 R182, R92 ;  /* 0x0000005c00b67308 */ /* 0x0009f40000000800 */
[----:B------:R-:W-:Y:S01]  /*17260*/  MUFU.EX2 R167, R100 ;  /* 0x0000006400a77308 */ /* 0x000fe20000000800 */
[--C-:B-1----:R-:W-:Y:S02]  /*17270*/  FFMA.FTZ R36, R43, c[0x0][0x2d0], -R57.reuse ;  /* 0x0000b4002b247a23 */ /* 0x102fe40000010839 */
[----:B------:R-:W-:Y:S02]  /*17280*/  FMUL.FTZ R43, R0, R127 ;  /* 0x0000007f002b7220 */ /* 0x000fe40000410000 */
[--C-:B------:R-:W-:Y:S05]  /*17290*/  FFMA.FTZ R127, R172, c[0x0][0x2d0], -R57.reuse ;  /* 0x0000b400ac7f7a23 */ /* 0x100fea0000010839 */
[----:B------:R1:W1:Y:S01]  /*172a0*/  MUFU.EX2 R230, R36 ;  /* 0x0000002400e67308 */ /* 0x0002620000000800 */
[----:B----4-:R-:W-:Y:S09]  /*172b0*/  LDSM.16.MT88.4 R92, [R186+0x800] ;  /* 0x00080000ba5c783b */ /* 0x010ff20000004200 */
[----:B------:R-:W-:Y:S10]  /*172c0*/  MUFU.EX2 R129, R102 ;  /* 0x0000006600817308 */ /* 0x000ff40000000800 */
[----:B------:R-:W-:Y:S01]  /*172d0*/  MUFU.EX2 R143, R99 ;  /* 0x00000063008f7308 */ /* 0x000fe20000000800 */
[----:B-1----:R-:W-:Y:S02]  /*172e0*/  FMUL.FTZ R36, R68, R120 ;  /* 0x0000007844247220 */ /* 0x002fe40000410000 */
[----:B------:R-:W-:Y:S02]  /*172f0*/  FFMA.FTZ R120, R206, c[0x0][0x2d0], -R57 ;  /* 0x0000b400ce787a23 */ /* 0x000fe40000010839 */
[----:B------:R-:W-:Y:S05]  /*17300*/  FMUL.FTZ R57, R2, R141 ;  /* 0x0000008d02397220 */ /* 0x000fea0000410000 */
[----:B------:R1:W-:Y:S01]  /*17310*/  MUFU.EX2 R170, R98 ;  /* 0x0000006200aa7308 */ /* 0x0003e20000000800 */
[-C--:B------:R-:W-:Y:S08]  /*17320*/  HMMA.16816.F32 R36, R76, R52.reuse, R36 ;  /* 0x000000344c24723c */ /* 0x080ff00000001824 */
[C---:B------:R-:W-:Y:S01]  /*17330*/  HMMA.16816.F32 R40, R64.reuse, R52, R40 ;  /* 0x000000344028723c */ /* 0x040fe20000001828 */
[----:B------:R4:W-:Y:S06]  /*17340*/  MUFU.EX2 R178, R103 ;  /* 0x0000006700b27308 */ /* 0x0009ec0000000800 */
[--C-:B------:R-:W-:Y:S01]  /*17350*/  FFMA.FTZ R52, R82, c[0x0][0x2d0], -R56.reuse ;  /* 0x0000b40052347a23 */ /* 0x100fe20000010838 */
[-C--:B------:R-:W-:Y:S03]  /*17360*/  HMMA.16816.F32 R44, R64, R54.reuse, R44 ;  /* 0x00000036402c723c */ /* 0x080fe6000000182c */
[----:B------:R5:W-:Y:S01]  /*17370*/  MUFU.EX2 R232, R52 ;  /* 0x0000003400e87308 */ /* 0x000be20000000800 */
[----:B------:R-:W-:Y:S02]  /*17380*/  FFMA.FTZ R53, R81, c[0x0][0x2d0], -R56 ;  /* 0x0000b40051357a23 */ /* 0x000fe40000010838 */
[----:B------:R-:W5:Y:S01]  /*17390*/  LDSM.16.MT88.4 R80, [R188] ;  /* 0x00000000bc50783b */ /* 0x000f620000004200 */
[----:B------:R-:W-:Y:S01]  /*173a0*/  FFMA.FTZ R56, R153, c[0x0][0x2d0], -R60 ;  /* 0x0000b40099387a23 */ /* 0x000fe2000001083c */
[C---:B------:R-:W-:Y:S04]  /*173b0*/  HMMA.16816.F32 R48, R76.reuse, R54, R48 ;  /* 0x000000364c30723c */ /* 0x040fe80000001830 */
[----:B--2---:R-:W-:Y:S01]  /*173c0*/  FFMA.FTZ R0, R0, R132, R218 ;  /* 0x0000008400007223 */ /* 0x004fe200000100da */
[----:B------:R2:W-:Y:S01]  /*173d0*/  MUFU.EX2 R233, R53 ;  /* 0x0000003500e97308 */ /* 0x0005e20000000800 */
[----:B-1----:R-:W-:Y:S01]  /*173e0*/  LDSM.16.MT88.4 R96, [R186+0x1000] ;  /* 0x00100000ba60783b */ /* 0x002fe20000004200 */
[C---:B------:R-:W-:Y:S02]  /*173f0*/  FMUL.FTZ R54, R3.reuse, R138 ;  /* 0x0000008a03367220 */ /* 0x040fe40000410000 */
[----:B------:R-:W-:Y:S03]  /*17400*/  FMUL.FTZ R55, R3, R139 ;  /* 0x0000008b03377220 */ /* 0x000fe60000410000 */
[----:B------:R-:W-:Y:S02]  /*17410*/  FADD.FTZ R0, R219, R0 ;  /* 0x00000000db007221 */ /* 0x000fe40000010000 */
[----:B----4-:R-:W-:Y:S01]  /*17420*/  LDSM.16.MT88.4 R100, [R185+0x2000] ;  /* 0x00200000b964783b */ /* 0x010fe20000004200 */
[----:B------:R1:W-:Y:S01]  /*17430*/  MUFU.EX2 R177, R56 ;  /* 0x0000003800b17308 */ /* 0x0003e20000000800 */
[----:B------:R-:W-:Y:S02]  /*17440*/  FADD.FTZ R0, R229, R0 ;  /* 0x00000000e5007221 */ /* 0x000fe40000010000 */
[----:B-----5:R-:W-:Y:S02]  /*17450*/  FFMA.FTZ R52, R152, c[0x0][0x2d0], -R60 ;  /* 0x0000b40098347a23 */ /* 0x020fe4000001083c */
[----:B------:R-:W-:Y:S05]  /*17460*/  FMUL.FTZ R60, R2, R148 ;  /* 0x00000094023c7220 */ /* 0x000fea0000410000 */
[----:B------:R4:W5:Y:S01]  /*17470*/  MUFU.EX2 R131, R52 ;  /* 0x0000003400837308 */ /* 0x0009620000000800 */
[----:B--2---:R-:W-:Y:S09]  /*17480*/  FMUL.FTZ R53, R68, R137 ;  /* 0x0000008944357220 */ /* 0x004ff20000410000 */
[----:B------:R2:W2:Y:S01]  /*17490*/  MUFU.EX2 R206, R61 ;  /* 0x0000003d00ce7308 */ /* 0x0004a20000000800 */
[----:B-1----:R-:W-:Y:S09]  /*174a0*/  FMUL.FTZ R56, R2, R140 ;  /* 0x0000008c02387220 */ /* 0x002ff20000410000 */
[----:B------:R-:W-:Y:S01]  /*174b0*/  MUFU.EX2 R140, R116 ;  /* 0x00000074008c7308 */ /* 0x000fe20000000800 */
[----:B----4-:R-:W-:Y:S09]  /*174c0*/  FMUL.FTZ R52, R68, R136 ;  /* 0x0000008844347220 */ /* 0x010ff20000410000 */
[----:B------:R-:W-:Y:S01]  /*174d0*/  MUFU.EX2 R160, R118 ;  /* 0x0000007600a07308 */ /* 0x000fe20000000800 */
[-C--:B------:R-:W-:Y:S03]  /*174e0*/  HMMA.16816.F32 R52, R76, R80.reuse, R52 ;  /* 0x000000504c34723c */ /* 0x080fe60000001834 */
[C---:B--2---:R-:W-:Y:S02]  /*174f0*/  FMUL.FTZ R61, R2.reuse, R149 ;  /* 0x00000095023d7220 */ /* 0x044fe40000410000 */
[----:B------:R-:W-:Y:S02]  /*17500*/  FFMA.FTZ R2, R2, R133, R220 ;  /* 0x0000008502027223 */ /* 0x000fe400000100dc */
[----:B------:R-:W-:Y:S01]  /*17510*/  LDSM.16.MT88.4 R132, [R186+0x2000] ;  /* 0x00200000ba84783b */ /* 0x000fe20000004200 */
[C---:B------:R-:W-:Y:S01]  /*17520*/  HMMA.16816.F32 R56, R64.reuse, R80, R56 ;  /* 0x000000504038723c */ /* 0x040fe20000001838 */
[----:B------:R-:W-:Y:S03]  /*17530*/  MUFU.EX2 R159, R117 ;  /* 0x00000075009f7308 */ /* 0x000fe60000000800 */
[----:B------:R-:W-:Y:S03]  /*17540*/  FADD.FTZ R2, R221, R2 ;  /* 0x00000002dd027221 */ /* 0x000fe60000010000 */
[----:B------:R-:W-:Y:S01]  /*17550*/  F2FP.PACK_AB R80, R230, R228 ;  /* 0x000000e4e650723e */ /* 0x000fe200000000ff */
[-C--:B------:R-:W-:Y:S03]  /*17560*/  HMMA.16816.F32 R60, R64, R82.reuse, R60 ;  /* 0x00000052403c723c */ /* 0x080fe6000000183c */
[----:B------:R1:W-:Y:S01]  /*17570*/  MUFU.EX2 R162, R119 ;  /* 0x0000007700a27308 */ /* 0x0003e20000000800 */
[----:B-----5:R-:W-:Y:S01]  /*17580*/  F2FP.PACK_AB R81, R177, R131 ;  /* 0x00000083b151723e */ /* 0x020fe200000000ff */
[----:B------:R-:W-:Y:S02]  /*17590*/  FADD.FTZ R2, R234, R2 ;  /* 0x00000002ea027221 */ /* 0x000fe40000010000 */
[C---:B------:R-:W-:Y:S02]  /*175a0*/  FMUL.FTZ R64, R68.reuse, R144 ;  /* 0x0000009044407220 */ /* 0x040fe40000410000 */
[C---:B------:R-:W-:Y:S03]  /*175b0*/  FMUL.FTZ R65, R68.reuse, R145 ;  /* 0x0000009144417220 */ /* 0x040fe60000410000 */
[C---:B------:R-:W-:Y:S01]  /*175c0*/  FMUL.FTZ R66, R3.reuse, R146 ;  /* 0x0000009203427220 */ /* 0x040fe20000410000 */
[----:B------:R-:W-:Y:S01]  /*175d0*/  MUFU.EX2 R163, R215 ;  /* 0x000000d700a37308 */ /* 0x000fe20000000800 */
[C---:B------:R-:W-:Y:S02]  /*175e0*/  FMUL.FTZ R67, R3.reuse, R147 ;  /* 0x0000009303437220 */ /* 0x040fe40000410000 */
[----:B------:R-:W-:Y:S02]  /*175f0*/  FFMA.FTZ R68, R68, R251, R217 ;  /* 0x000000fb44447223 */ /* 0x000fe400000100d9 */
[----:B------:R-:W-:Y:S02]  /*17600*/  FFMA.FTZ R3, R3, R250, R216 ;  /* 0x000000fa03037223 */ /* 0x000fe400000100d8 */
[----:B------:R-:W-:Y:S01]  /*17610*/  FADD.FTZ R68, R223, R68 ;  /* 0x00000044df447221 */ /* 0x000fe20000010000 */
[----:B------:R-:W-:Y:S02]  /*17620*/  HMMA.16816.F32 R64, R76, R82, R64 ;  /* 0x000000524c40723c */ /* 0x000fe40000001840 */
[----:B------:R-:W2:Y:S02]  /*17630*/  MUFU.EX2 R161, R121 ;  /* 0x0000007900a17308 */ /* 0x000ea40000000800 */
[----:B------:R-:W-:Y:S01]  /*17640*/  FADD.FTZ R68, R226, R68 ;  /* 0x00000044e2447221 */ /* 0x000fe20000010000 */
[----:B-1----:R-:W-:Y:S02]  /*17650*/  LDSM.16.MT88.4 R116, [R189+0x2000] ;  /* 0x00200000bd74783b */ /* 0x002fe40000004200 */
[----:B------:R-:W-:Y:S01]  /*17660*/  F2FP.PACK_AB R76, R245, R227 ;  /* 0x000000e3f54c723e */ /* 0x000fe200000000ff */
[----:B------:R-:W-:Y:S01]  /*17670*/  FADD.FTZ R68, R242, R68 ;  /* 0x00000044f2447221 */ /* 0x000fe20000010000 */
[----:B------:R-:W-:Y:S03]  /*17680*/  F2FP.PACK_AB R77, R239, R225 ;  /* 0x000000e1ef4d723e */ /* 0x000fe600000000ff */
[----:B------:R-:W-:Y:S01]  /*17690*/  F2FP.PACK_AB R78, R249, R237 ;  /* 0x000000edf94e723e */ /* 0x000fe200000000ff */
[----:B------:R-:W-:Y:S01]  /*176a0*/  MUFU.EX2 R155, R127 ;  /* 0x0000007f009b7308 */ /* 0x000fe20000000800 */
[----:B------:R-:W-:Y:S01]  /*176b0*/  F2FP.PACK_AB R79, R247, R235 ;  /* 0x000000ebf74f723e */ /* 0x000fe200000000ff */
[----:B------:R-:W-:Y:S01]  /*176c0*/  FADD.FTZ R3, R222, R3 ;  /* 0x00000003de037221 */ /* 0x000fe20000010000 */
[----:B------:R-:W-:Y:S02]  /*176d0*/  F2FP.PACK_AB R82, R243, R244 ;  /* 0x000000f4f352723e */ /* 0x000fe400000000ff */
[----:B------:R-:W-:Y:S01]  /*176e0*/  F2FP.PACK_AB R83, R204, R206 ;  /* 0x000000cecc53723e */ /* 0x000fe200000000ff */
[----:B------:R-:W-:Y:S02]  /*176f0*/  FADD.FTZ R3, R224, R3 ;  /* 0x00000003e0037221 */ /* 0x000fe40000010000 */
[-C--:B------:R-:W-:Y:S02]  /*17700*/  HMMA.16816.F32 R4, R76, R84.reuse, R4 ;  /* 0x000000544c04723c */ /* 0x080fe40000001804 */
[----:B------:R1:W-:Y:S01]  /*17710*/  MUFU.EX2 R183, R73 ;  /* 0x0000004900b77308 */ /* 0x0003e20000000800 */
[----:B------:R-:W-:Y:S01]  /*17720*/  FADD.FTZ R3, R240, R3 ;  /* 0x00000003f0037221 */ /* 0x000fe20000010000 */
[----:B--2---:R-:W-:Y:S04]  /*17730*/  F2FP.PACK_AB R147, R161, R162 ;  /* 0x000000a2a193723e */ /* 0x004fe800000000ff */
[C---:B------:R-:W-:Y:S04]  /*17740*/  HMMA.16816.F32 R8, R80.reuse, R84, R8 ;  /* 0x000000545008723c */ /* 0x040fe80000001808 */
[----:B------:R2:W-:Y:S04]  /*17750*/  MUFU.EX2 R130, R74 ;  /* 0x0000004a00827308 */ /* 0x0005e80000000800 */
[-C--:B------:R-:W-:Y:S06]  /*17760*/  HMMA.16816.F32 R12, R80, R86.reuse, R12 ;  /* 0x00000056500c723c */ /* 0x080fec000000180c */
[----:B------:R4:W5:Y:S02]  /*17770*/  MUFU.EX2 R139, R75 ;  /* 0x0000004b008b7308 */ /* 0x0009640000000800 */
[C---:B------:R-:W-:Y:S01]  /*17780*/  HMMA.16816.F32 R16, R76.reuse, R86, R16 ;  /* 0x000000564c10723c */ /* 0x040fe20000001810 */
[----:B------:R-:W3:Y:S03]  /*17790*/  LDSM.16.MT88.4 R84, [R188+0x800] ;  /* 0x00080000bc54783b */ /* 0x000ee60000004200 */
[----:B-1----:R-:W-:Y:S04]  /*177a0*/  FADD.FTZ R73, R227, R68 ;  /* 0x00000044e3497221 */ /* 0x002fe80000010000 */
[-C--:B------:R-:W-:Y:S01]  /*177b0*/  HMMA.16816.F32 R20, R76, R88.reuse, R20 ;  /* 0x000000584c14723c */ /* 0x080fe20000001814 */
[----:B------:R-:W1:Y:S03]  /*177c0*/  MUFU.EX2 R138, R104 ;  /* 0x00000068008a7308 */ /* 0x000e660000000800 */
[----:B--2---:R-:W-:Y:S04]  /*177d0*/  FADD.FTZ R74, R231, R0 ;  /* 0x00000000e74a7221 */ /* 0x004fe80000010000 */
[C---:B------:R-:W-:Y:S03]  /*177e0*/  HMMA.16816.F32 R24, R80.reuse, R88, R24 ;  /* 0x000000585018723c */ /* 0x040fe60000001818 */
[----:B------:R-:W-:Y:S01]  /*177f0*/  MUFU.EX2 R137, R108 ;  /* 0x0000006c00897308 */ /* 0x000fe20000000800 */
[----:B------:R-:W-:Y:S02]  /*17800*/  FADD.FTZ R68, R131, R74 ;  /* 0x0000004a83447221 */ /* 0x000fe40000010000 */
[----:B----4-:R-:W-:Y:S02]  /*17810*/  FADD.FTZ R75, R236, R2 ;  /* 0x00000002ec4b7221 */ /* 0x010fe40000010000 */
[-C--:B------:R-:W-:Y:S04]  /*17820*/  HMMA.16816.F32 R28, R80, R90.reuse, R28 ;  /* 0x0000005a501c723c */ /* 0x080fe8000000181c */
[----:B------:R-:W-:Y:S01]  /*17830*/  FADD.FTZ R0, R228, R75 ;  /* 0x0000004be4007221 */ /* 0x000fe20000010000 */
[----:B------:R-:W2:Y:S01]  /*17840*/  MUFU.EX2 R136, R109 ;  /* 0x0000006d00887308 */ /* 0x000ea20000000800 */
[----:B------:R-:W-:Y:S02]  /*17850*/  FADD.FTZ R2, R225, R3 ;  /* 0x00000003e1027221 */ /* 0x000fe40000010000 */
[C---:B------:R-:W-:Y:S01]  /*17860*/  HMMA.16816.F32 R32, R76.reuse, R90, R32 ;  /* 0x0000005a4c20723c */ /* 0x040fe20000001820 */
[----:B------:R-:W4:Y:S03]  /*17870*/  LDSM.16.MT88.4 R88, [R185+0x1000] ;  /* 0x00100000b958783b */ /* 0x000f260000004200 */
[----:B------:R-:W-:Y:S02]  /*17880*/  FADD.FTZ R3, R245, R73 ;  /* 0x00000049f5037221 */ /* 0x000fe40000010000 */
[----:B------:R-:W-:Y:S01]  /*17890*/  FADD.FTZ R2, R239, R2 ;  /* 0x00000002ef027221 */ /* 0x000fe20000010000 */
[----:B------:R-:W-:Y:S01]  /*178a0*/  MUFU.EX2 R169, R211 ;  /* 0x000000d300a97308 */ /* 0x000fe20000000800 */
[-C--:B------:R-:W-:Y:S04]  /*178b0*/  HMMA.16816.F32 R36, R76, R92.reuse, R36 ;  /* 0x0000005c4c24723c */ /* 0x080fe80000001824 */
[----:B------:R-:W-:Y:S02]  /*178c0*/  FADD.FTZ R3, R237, R3 ;  /* 0x00000003ed037221 */ /* 0x000fe40000010000 */
[----:B------:R-:W-:Y:S02]  /*178d0*/  FADD.FTZ R73, R230, R0 ;  /* 0x00000000e6497221 */ /* 0x000fe40000010000 */
[C---:B------:R-:W-:Y:S01]  /*178e0*/  HMMA.16816.F32 R40, R80.reuse, R92, R40 ;  /* 0x0000005c5028723c */ /* 0x040fe20000001828 */
[----:B------:R-:W-:Y:S03]  /*178f0*/  MUFU.EX2 R172, R210 ;  /* 0x000000d200ac7308 */ /* 0x000fe60000000800 */
[----:B------:R-:W-:Y:S01]  /*17900*/  FADD.FTZ R0, R177, R68 ;  /* 0x00000044b1007221 */ /* 0x000fe20000010000 */
[----:B---3--:R-:W-:Y:S01]  /*17910*/  ISETP.GT.AND P0, PT, R202, R208, PT ;  /* 0x000000d0ca00720c */ /* 0x008fe20003f04270 */
[----:B------:R-:W-:Y:S02]  /*17920*/  FADD.FTZ R68, R235, R2 ;  /* 0x00000002eb447221 */ /* 0x000fe40000010000 */
[-C--:B------:R-:W-:Y:S03]  /*17930*/  HMMA.16816.F32 R44, R80, R94.reuse, R44 ;  /* 0x0000005e502c723c */ /* 0x080fe6000000182c */
[----:B------:R-:W-:Y:S01]  /*17940*/  MUFU.EX2 R168, R107 ;  /* 0x0000006b00a87308 */ /* 0x000fe20000000800 */
[----:B------:R-:W-:Y:S02]  /*17950*/  FADD.FTZ R0, R206, R0 ;  /* 0x00000000ce007221 */ /* 0x000fe40000010000 */
[----:B------:R-:W-:Y:S02]  /*17960*/  FADD.FTZ R2, R244, R73 ;  /* 0x00000049f4027221 */ /* 0x000fe40000010000 */
[C---:B------:R-:W-:Y:S01]  /*17970*/  HMMA.16816.F32 R48, R76.reuse, R94, R48 ;  /* 0x0000005e4c30723c */ /* 0x040fe20000001830 */
[----:B------:R-:W3:Y:S03]  /*17980*/  LDSM.16.MT88.4 R92, [R189+0x1000] ;  /* 0x00100000bd5c783b */ /* 0x000ee60000004200 */
[----:B------:R-:W-:Y:S01]  /*17990*/  FADD.FTZ R0, R204, R0 ;  /* 0x00000000cc007221 */ /* 0x000fe20000010000 */
[----:B------:R-:W-:Y:S01]  /*179a0*/  MUFU.EX2 R171, R106 ;  /* 0x0000006a00ab7308 */ /* 0x000fe20000000800 */
[----:B------:R-:W-:Y:S02]  /*179b0*/  FADD.FTZ R2, R243, R2 ;  /* 0x00000002f3027221 */ /* 0x000fe40000010000 */
[-C--:B------:R-:W-:Y:S07]  /*179c0*/  HMMA.16816.F32 R52, R76, R84.reuse, R52 ;  /* 0x000000544c34723c */ /* 0x080fee0000001834 */
[----:B------:R-:W-:Y:S01]  /*179d0*/  MUFU.EX2 R176, R105 ;  /* 0x0000006900b07308 */ /* 0x000fe20000000800 */
[C---:B------:R-:W-:Y:S08]  /*179e0*/  HMMA.16816.F32 R56, R80.reuse, R84, R56 ;  /* 0x000000545038723c */ /* 0x040ff00000001838 */
[-C--:B------:R-:W-:Y:S01]  /*179f0*/  HMMA.16816.F32 R60, R80, R86.reuse, R60 ;  /* 0x00000056503c723c */ /* 0x080fe2000000183c */
[----:B------:R-:W-:Y:S06]  /*17a00*/  MUFU.EX2 R180, R112 ;  /* 0x0000007000b47308 */ /* 0x000fec0000000800 */
[----:B-----5:R-:W-:Y:S01]  /*17a10*/  F2FP.PACK_AB R80, R139, R130 ;  /* 0x000000828b50723e */ /* 0x020fe200000000ff */
[----:B------:R-:W-:Y:S01]  /*17a20*/  HMMA.16816.F32 R64, R76, R86, R64 ;  /* 0x000000564c40723c */ /* 0x000fe20000001840 */
[----:B------:R-:W5:Y:S02]  /*17a30*/  LDSM.16.MT88.4 R84, [R188+0x1000] ;  /* 0x00100000bc54783b */ /* 0x000f640000004200 */
[----:B------:R-:W3:Y:S01]  /*17a40*/  MUFU.EX2 R181, R111 ;  /* 0x0000006f00b57308 */ /* 0x000ee20000000800 */
[----:B------:R-:W-:Y:S02]  /*17a50*/  F2FP.PACK_AB R82, R167, R142 ;  /* 0x0000008ea752723e */ /* 0x000fe400000000ff */
[----:B-1----:R-:W-:Y:S02]  /*17a60*/  F2FP.PACK_AB R81, R138, R129 ;  /* 0x000000818a51723e */ /* 0x002fe400000000ff */
[----:B------:R-:W-:Y:S04]  /*17a70*/  F2FP.PACK_AB R76, R238, R241 ;  /* 0x000000f1ee4c723e */ /* 0x000fe800000000ff */
[----:B------:R-:W-:Y:S01]  /*17a80*/  F2FP.PACK_AB R77, R232, R233 ;  /* 0x000000e9e84d723e */ /* 0x000fe200000000ff */
[----:B------:R-:W-:Y:S01]  /*17a90*/  MUFU.EX2 R166, R110 ;  /* 0x0000006e00a67308 */ /* 0x000fe20000000800 */
[----:B------:R-:W-:Y:S02]  /*17aa0*/  F2FP.PACK_AB R78, R207, R205 ;  /* 0x000000cdcf4e723e */ /* 0x000fe400000000ff */
[----:B------:R-:W-:Y:S02]  /*17ab0*/  F2FP.PACK_AB R79, R182, R183 ;  /* 0x000000b7b64f723e */ /* 0x000fe400000000ff */
[----:B--2---:R-:W-:Y:S05]  /*17ac0*/  F2FP.PACK_AB R83, R136, R137 ;  /* 0x000000898853723e */ /* 0x004fea00000000ff */
[-C--:B----4-:R-:W-:Y:S01]  /*17ad0*/  HMMA.16816.F32 R4, R76, R88.reuse, R4 ;  /* 0x000000584c04723c */ /* 0x090fe20000001804 */
[----:B------:R-:W1:Y:S02]  /*17ae0*/  MUFU.EX2 R165, R114 ;  /* 0x0000007200a57308 */ /* 0x000e640000000800 */
[----:B---3--:R-:W-:Y:S05]  /*17af0*/  F2FP.PACK_AB R144, R181, R180 ;  /* 0x000000b4b590723e */ /* 0x008fea00000000ff */
[C---:B------:R-:W-:Y:S03]  /*17b00*/  HMMA.16816.F32 R8, R80.reuse, R88, R8 ;  /* 0x000000585008723c */ /* 0x040fe60000001808 */
[----:B------:R-:W2:Y:S05]  /*17b10*/  MUFU.EX2 R164, R213 ;  /* 0x000000d500a47308 */ /* 0x000eaa0000000800 */
[-C--:B------:R-:W-:Y:S05]  /*17b20*/  HMMA.16816.F32 R12, R80, R90.reuse, R12 ;  /* 0x0000005a500c723c */ /* 0x080fea000000180c */
[----:B------:R-:W3:Y:S03]  /*17b30*/  MUFU.EX2 R156, R125 ;  /* 0x0000007d009c7308 */ /* 0x000ee60000000800 */
[C---:B------:R-:W-:Y:S01]  /*17b40*/  HMMA.16816.F32 R16, R76.reuse, R90, R16 ;  /* 0x0000005a4c10723c */ /* 0x040fe20000001810 */
[----:B------:R-:W4:Y:S03]  /*17b50*/  LDSM.16.MT88.4 R88, [R185+0x1800] ;  /* 0x00180000b958783b */ /* 0x000f260000004200 */
[----:B-1----:R-:W-:Y:S03]  /*17b60*/  F2FP.PACK_AB R145, R165, R166 ;  /* 0x000000a6a591723e */ /* 0x002fe600000000ff */
[----:B------:R-:W-:Y:S01]  /*17b70*/  MUFU.EX2 R152, R126 ;  /* 0x0000007e00987308 */ /* 0x000fe20000000800 */
[-C--:B------:R-:W-:Y:S04]  /*17b80*/  HMMA.16816.F32 R20, R76, R92.reuse, R20 ;  /* 0x0000005c4c14723c */ /* 0x080fe80000001814 */
[----:B--2---:R-:W-:Y:S04]  /*17b90*/  F2FP.PACK_AB R146, R163, R164 ;  /* 0x000000a4a392723e */ /* 0x004fe800000000ff */
[C---:B------:R-:W-:Y:S01]  /*17ba0*/  HMMA.16816.F32 R24, R80.reuse, R92, R24 ;  /* 0x0000005c5018723c */ /* 0x040fe20000001818 */
[----:B------:R-:W-:Y:S03]  /*17bb0*/  MUFU.EX2 R141, R115 ;  /* 0x00000073008d7308 */ /* 0x000fe60000000800 */
[----:B---3--:R-:W-:Y:S04]  /*17bc0*/  F2FP.PACK_AB R150, R155, R156 ;  /* 0x0000009c9b96723e */ /* 0x008fe800000000ff */
[-C--:B------:R-:W-:Y:S03]  /*17bd0*/  HMMA.16816.F32 R28, R80, R94.reuse, R28 ;  /* 0x0000005e501c723c */ /* 0x080fe6000000181c */
[----:B------:R-:W-:Y:S05]  /*17be0*/  MUFU.EX2 R157, R123 ;  /* 0x0000007b009d7308 */ /* 0x000fea0000000800 */
[C---:B------:R-:W-:Y:S01]  /*17bf0*/  HMMA.16816.F32 R32, R76.reuse, R94, R32 ;  /* 0x0000005e4c20723c */ /* 0x040fe20000001820 */
[----:B------:R-:W1:Y:S04]  /*17c00*/  LDSM.16.MT88.4 R92, [R189+0x1800] ;  /* 0x00180000bd5c783b */ /* 0x000e680000004200 */
[----:B------:R-:W-:Y:S03]  /*17c10*/  MUFU.EX2 R154, R122 ;  /* 0x0000007a009a7308 */ /* 0x000fe60000000800 */
[-C--:B------:R-:W-:Y:S07]  /*17c20*/  HMMA.16816.F32 R36, R76, R96.reuse, R36 ;  /* 0x000000604c24723c */ /* 0x080fee0000001824 */
[----:B------:R-:W2:Y:S01]  /*17c30*/  MUFU.EX2 R153, R124 ;  /* 0x0000007c00997308 */ /* 0x000ea20000000800 */
[C---:B------:R-:W-:Y:S08]  /*17c40*/  HMMA.16816.F32 R40, R80.reuse, R96, R40 ;  /* 0x000000605028723c */ /* 0x040ff00000001828 */
[-C--:B------:R-:W-:Y:S01]  /*17c50*/  HMMA.16816.F32 R44, R80, R98.reuse, R44 ;  /* 0x00000062502c723c */ /* 0x080fe2000000182c */
[----:B------:R-:W3:Y:S07]  /*17c60*/  MUFU.EX2 R158, R120 ;  /* 0x00000078009e7308 */ /* 0x000eee0000000800 */
[C---:B------:R-:W-:Y:S01]  /*17c70*/  HMMA.16816.F32 R48, R76.reuse, R98, R48 ;  /* 0x000000624c30723c */ /* 0x040fe20000001830 */
[----:B------:R-:W1:Y:S03]  /*17c80*/  LDSM.16.MT88.4 R96, [R186+0x1800] ;  /* 0x00180000ba60783b */ /* 0x000e660000004200 */
[----:B--2---:R-:W-:Y:S04]  /*17c90*/  F2FP.PACK_AB R149, R153, R154 ;  /* 0x0000009a9995723e */ /* 0x004fe800000000ff */
[-C--:B-----5:R-:W-:Y:S08]  /*17ca0*/  HMMA.16816.F32 R52, R76, R84.reuse, R52 ;  /* 0x000000544c34723c */ /* 0x0a0ff00000001834 */
[C---:B------:R-:W-:Y:S04]  /*17cb0*/  HMMA.16816.F32 R56, R80.reuse, R84, R56 ;  /* 0x000000545038723c */ /* 0x040fe80000001838 */
[----:B---3--:R-:W-:Y:S04]  /*17cc0*/  F2FP.PACK_AB R148, R157, R158 ;  /* 0x0000009e9d94723e */ /* 0x008fe800000000ff */
[-C--:B------:R-:W-:Y:S07]  /*17cd0*/  HMMA.16816.F32 R60, R80, R86.reuse, R60 ;  /* 0x00000056503c723c */ /* 0x080fee000000183c */
[----:B------:R-:W-:Y:S01]  /*17ce0*/  F2FP.PACK_AB R80, R170, R143 ;  /* 0x0000008faa50723e */ /* 0x000fe200000000ff */
[----:B------:R-:W-:Y:S01]  /*17cf0*/  HMMA.16816.F32 R64, R76, R86, R64 ;  /* 0x000000564c40723c */ /* 0x000fe20000001840 */
[----:B------:R-:W2:Y:S03]  /*17d00*/  LDSM.16.MT88.4 R84, [R188+0x1800] ;  /* 0x00180000bc54783b */ /* 0x000ea60000004200 */
[----:B------:R-:W-:Y:S02]  /*17d10*/  F2FP.PACK_AB R82, R175, R173 ;  /* 0x000000adaf52723e */ /* 0x000fe400000000ff */
[----:B------:R-:W-:Y:S02]  /*17d20*/  F2FP.PACK_AB R81, R140, R141 ;  /* 0x0000008d8c51723e */ /* 0x000fe400000000ff */
[----:B------:R-:W-:Y:S04]  /*17d30*/  F2FP.PACK_AB R76, R172, R169 ;  /* 0x000000a9ac4c723e */ /* 0x000fe800000000ff */
[----:B------:R-:W-:Y:S02]  /*17d40*/  F2FP.PACK_AB R77, R171, R168 ;  /* 0x000000a8ab4d723e */ /* 0x000fe400000000ff */
[----:B------:R-:W-:Y:S02]  /*17d50*/  F2FP.PACK_AB R78, R179, R174 ;  /* 0x000000aeb34e723e */ /* 0x000fe400000000ff */
[----:B------:R-:W-:Y:S02]  /*17d60*/  F2FP.PACK_AB R79, R178, R176 ;  /* 0x000000b0b24f723e */ /* 0x000fe400000000ff */
[----:B------:R-:W-:Y:S05]  /*17d70*/  F2FP.PACK_AB R83, R159, R160 ;  /* 0x000000a09f53723e */ /* 0x000fea00000000ff */
[-C--:B----4-:R-:W-:Y:S08]  /*17d80*/  HMMA.16816.F32 R4, R76, R88.reuse, R4 ;  /* 0x000000584c04723c */ /* 0x090ff00000001804 */
[C---:B------:R-:W-:Y:S08]  /*17d90*/  HMMA.16816.F32 R8, R80.reuse, R88, R8 ;  /* 0x000000585008723c */ /* 0x040ff00000001808 */
[-C--:B------:R-:W-:Y:S08]  /*17da0*/  HMMA.16816.F32 R12, R80, R90.reuse, R12 ;  /* 0x0000005a500c723c */ /* 0x080ff0000000180c */
[C---:B------:R-:W-:Y:S08]  /*17db0*/  HMMA.16816.F32 R16, R76.reuse, R90, R16 ;  /* 0x0000005a4c10723c */ /* 0x040ff00000001810 */
[-C--:B-1----:R-:W-:Y:S08]  /*17dc0*/  HMMA.16816.F32 R20, R76, R92.reuse, R20 ;  /* 0x0000005c4c14723c */ /* 0x082ff00000001814 */
[C---:B------:R-:W-:Y:S08]  /*17dd0*/  HMMA.16816.F32 R24, R80.reuse, R92, R24 ;  /* 0x0000005c5018723c */ /* 0x040ff00000001818 */
[-C--:B------:R-:W-:Y:S08]  /*17de0*/  HMMA.16816.F32 R28, R80, R94.reuse, R28 ;  /* 0x0000005e501c723c */ /* 0x080ff0000000181c */
[C---:B------:R-:W-:Y:S08]  /*17df0*/  HMMA.16816.F32 R32, R76.reuse, R94, R32 ;  /* 0x0000005e4c20723c */ /* 0x040ff00000001820 */
[-C--:B------:R-:W-:Y:S08]  /*17e00*/  HMMA.16816.F32 R36, R76, R96.reuse, R36 ;  /* 0x000000604c24723c */ /* 0x080ff00000001824 */
[C---:B------:R-:W-:Y:S08]  /*17e10*/  HMMA.16816.F32 R40, R80.reuse, R96, R40 ;  /* 0x000000605028723c */ /* 0x040ff00000001828 */
[-C--:B------:R-:W-:Y:S08]  /*17e20*/  HMMA.16816.F32 R44, R80, R98.reuse, R44 ;  /* 0x00000062502c723c */ /* 0x080ff0000000182c */
[C---:B------:R-:W-:Y:S08]  /*17e30*/  HMMA.16816.F32 R48, R76.reuse, R98, R48 ;  /* 0x000000624c30723c */ /* 0x040ff00000001830 */
[-C--:B--2---:R-:W-:Y:S08]  /*17e40*/  HMMA.16816.F32 R52, R76, R84.reuse, R52 ;  /* 0x000000544c34723c */ /* 0x084ff00000001834 */
[C---:B------:R-:W-:Y:S01]  /*17e50*/  HMMA.16816.F32 R56, R80.reuse, R84, R56 ;  /* 0x000000545038723c */ /* 0x040fe20000001838 */
[----:B------:R-:W1:Y:S06]  /*17e60*/  MUFU.EX2 R84, R128 ;  /* 0x0000008000547308 */ /* 0x000e6c0000000800 */
[----:B------:R-:W-:Y:S01]  /*17e70*/  MOV R85, R71 ;  /* 0x0000004700557202 */ /* 0x000fe20000000f00 */
[-C--:B------:R-:W-:Y:S08]  /*17e80*/  HMMA.16816.F32 R60, R80, R86.reuse, R60 ;  /* 0x00000056503c723c */ /* 0x080ff0000000183c */
[----:B------:R-:W-:Y:S07]  /*17e90*/  HMMA.16816.F32 R64, R76, R86, R64 ;  /* 0x000000564c40723c */ /* 0x000fee0000001840 */
[----:B------:R-:W-:Y:S01]  /*17ea0*/  MOV R86, R70 ;  /* 0x0000004600567202 */ /* 0x000fe20000000f00 */
[-C--:B------:R-:W-:Y:S01]  /*17eb0*/  HMMA.16816.F32 R88, R144, R100.reuse, R4 ;  /* 0x000000649058723c */ /* 0x080fe20000001804 */
[----:B------:R-:W2:Y:S04]  /*17ec0*/  LDSM.16.MT88.4 R4, [R188+0x2000] ;  /* 0x00200000bc04783b */ /* 0x000ea80000004200 */
[----:B-1----:R-:W-:Y:S02]  /*17ed0*/  F2FP.PACK_AB R151, R84, R152 ;  /* 0x000000985497723e */ /* 0x002fe400000000ff */
[----:B------:R-:W-:Y:S05]  /*17ee0*/  MOV R87, R69 ;  /* 0x0000004500577202 */ /* 0x000fea0000000f00 */
        /* <DEDUP_REMOVED lines=8> */
[-C--:B------:R-:W-:Y:S04]  /*17f70*/  HMMA.16816.F32 R104, R144, R116.reuse, R20 ;  /* 0x000000749068723c */ /* 0x080fe80000001814 */
[----:B------:R-:W-:Y:S04]  /*17f80*/  FADD.FTZ R3, R247, R68 ;  /* 0x00000044f7037221 */ /* 0x000fe80000010000 */
        /* <DEDUP_REMOVED lines=28> */
[-C--:B--2---:R-:W-:Y:S03]  /*18150*/  HMMA.16816.F32 R136, R144, R4.reuse, R52 ;  /* 0x000000049088723c */ /* 0x084fe60000001834 */
        /* <DEDUP_REMOVED lines=14> */
[----:B------:R-:W-:Y:S01]  /*18240*/  FADD.FTZ R4, R159, R0 ;  /* 0x000000009f047221 */ /* 0x000fe20000010000 */
[----:B------:R1:W-:Y:S03]  /*18250*/  STL [R1+0x4], R3 ;  /* 0x0000040301007387 */ /* 0x0003e60000100800 */
        /* <DEDUP_REMOVED lines=9> */
[----:B------:R2:W-:Y:S01]  /*182f0*/  STL [R1+0x8], R5 ;  /* 0x0000080501007387 */ /* 0x0005e20000100800 */
[----:B------:R-:W-:Y:S02]  /*18300*/  IADD3 R0, R202, -0x1, RZ ;  /* 0xffffffffca007810 */ /* 0x000fe40007ffe0ff */
[----:B------:R-:W-:Y:S01]  /*18310*/  FADD.FTZ R2, R84, R2 ;  /* 0x0000000254027221 */ /* 0x000fe20000010000 */
[----:B------:R-:W-:Y:S01]  /*18320*/  MOV R84, R72 ;  /* 0x0000004800547202 */ /* 0x000fe20000000f00 */
[----:B-1----:R-:W-:Y:S01]  /*18330*/  FADD.FTZ R3, R155, R4 ;  /* 0x000000049b037221 */ /* 0x002fe20000010000 */
[----:B------:R-:W-:Y:S04]  /*18340*/  MOV R202, R0 ;  /* 0x0000000000ca7202 */ /* 0x000fe80000000f00 */
[----:B------:R2:W-:Y:S04]  /*18350*/  STL [R1+0xc], R3 ;  /* 0x00000c0301007387 */ /* 0x0005e80000100800 */
[----:B------:R2:W-:Y:S02]  /*18360*/  STL [R1+0x10], R2 ;  /* 0x0000100201007387 */ /* 0x0005e40000100800 */
[----:B--2---:R-:W-:-:S05]  /*18370*/  @P0 BRA `(.L_x_734) ;  /* 0xffffa5a000000947 */ /* 0x004fca000383ffff */
.L_x_706:
[----:B------:R-:W-:Y:S05]  /*18380*/  BRA.DIV ~URZ, `(.L_x_735) ;  /* 0x000082527f007947 */ /* 0x000fea000b800000 */
[----:B------:R-:W2:Y:S04]  /*18390*/  LDL R2, [R1+0x4] ;  /* 0x0000040001027983 */ /* 0x000ea80000100800 */
[----:B--2---:R1:W2:Y:S02]  /*183a0*/  SHFL.BFLY PT, R0, R2, 0x2, 0x1f ;  /* 0x0c401f0002007f89 */ /* 0x0042a400000e0000 */
.L_x_854:
[----:B-1----:R-:W3:Y:S02]  /*183b0*/  LDL.LU R2, [R1+0x4] ;  /* 0x0000040001027983 */ /* 0x002ee40000300800 */
[----:B--23--:R-:W-:Y:S01]  /*183c0*/  FADD.FTZ R5, R0, R2 ;  /* 0x0000000200057221 */ /* 0x00cfe20000010000 */
[----:B------:R-:W-:Y:S05]  /*183d0*/  BRA.DIV ~URZ, `(.L_x_736) ;  /* 0x000082627f007947 */ /* 0x000fea000b800000 */
[----:B------:R-:W2:Y:S04]  /*183e0*/  LDL.LU R10, [R1+0x8] ;  /* 0x00000800010a7983 */ /* 0x000ea80000300800 */
[----:B------:R-:W3:Y:S04]  /*183f0*/  LDL.LU R3, [R1+0xc] ;  /* 0x00000c0001037983 */ /* 0x000ee80000300800 */
[----:B------:R-:W4:Y:S04]  /*18400*/  LDL.LU R8, [R1+0x10] ;  /* 0x0000100001087983 */ /* 0x000f280000300800 */
[----:B--2---:R-:W1:Y:S04]  /*18410*/  SHFL.BFLY PT, R0, R10, 0x2, 0x1f ;  /* 0x0c401f000a007f89 */ /* 0x004e6800000e0000 */
[----:B---3--:R-:W2:Y:S04]  /*18420*/  SHFL.BFLY PT, R2, R3, 0x2, 0x1f ;  /* 0x0c401f0003027f89 */ /* 0x008ea800000e0000 */
[----:B----4-:R-:W3:Y:S01]  /*18430*/  SHFL.BFLY PT, R4, R8, 0x2, 0x1f ;  /* 0x0c401f0008047f89 */ /* 0x010ee200000e0000 */
[----:B-1----:R-:W-:-:S02]  /*18440*/  FADD.FTZ R0, R0, R10 ;  /* 0x0000000a00007221 */ /* 0x002fc40000010000 */
[----:B--2---:R-:W-:-:S03]  /*18450*/  FADD.FTZ R2, R2, R3 ;  /* 0x0000000302027221 */ /* 0x004fc60000010000 */
[----:B------:R-:W1:Y:S01]  /*18460*/  SHFL.BFLY PT, R6, R0, 0x1, 0x1f ;  /* 0x0c201f0000067f89 */ /* 0x000e6200000e0000 */
[----:B---3--:R-:W-:-:S03]  /*18470*/  FADD.FTZ R4, R4, R8 ;  /* 0x0000000804047221 */ /* 0x008fc60000010000 */
[----:B------:R-:W2:Y:S04]  /*18480*/  SHFL.BFLY PT, R3, R5, 0x1, 0x1f ;  /* 0x0c201f0005037f89 */ /* 0x000ea800000e0000 */
[----:B------:R-:W3:Y:S04]  /*18490*/  SHFL.BFLY PT, R7, R2, 0x1, 0x1f ;  /* 0x0c201f0002077f89 */ /* 0x000ee800000e0000 */
[----:B------:R4:W4:Y:S01]  /*184a0*/  SHFL.BFLY PT, R9, R4, 0x1, 0x1f ;  /* 0x0c201f0004097f89 */ /* 0x00092200000e0000 */
[----:B-1----:R-:W-:Y:S02]  /*184b0*/  FADD.FTZ R6, R0, R6 ;  /* 0x0000000600067221 */ /* 0x002fe40000010000 */
[----:B--2---:R-:W-:-:S02]  /*184c0*/  FADD.FTZ R5, R5, R3 ;  /* 0x0000000305057221 */ /* 0x004fc40000010000 */
[----:B---3--:R-:W-:-:S03]  /*184d0*/  FADD.FTZ R7, R2, R7 ;  /* 0x0000000702077221 */ /* 0x008fc60000010000 */
.L_x_855:
[----:B------:R-:W-:Y:S01]  /*184e0*/  FSETP.NE.FTZ.AND P3, PT, R5, RZ, PT ;  /* 0x000000ff0500720b */ /* 0x000fe20003f75000 */
[----:B------:R-:W-:Y:S01]  /*184f0*/  CS2R R2, SRZ ;  /* 0x0000000000027805 */ /* 0x000fe2000001ff00 */
[----:B------:R-:W-:Y:S01]  /*18500*/  MOV R0, RZ ;  /* 0x000000ff00007202 */ /* 0x000fe20000000f00 */
[----:B----4-:R-:W-:Y:S01]  /*18510*/  FADD.FTZ R4, R9, R4 ;  /* 0x0000000409047221 */ /* 0x010fe20000010000 */
[----:B------:R-:W-:Y:S02]  /*18520*/  FSETP.NE.FTZ.AND P1, PT, R7, RZ, PT ;  /* 0x000000ff0700720b */ /* 0x000fe40003f35000 */
[----:B------:R-:W-:Y:S02]  /*18530*/  FSETP.NE.FTZ.AND P2, PT, R6, RZ, PT ;  /* 0x000000ff0600720b */ /* 0x000fe40003f55000 */
[----:B------:R-:W-:Y:S02]  /*18540*/  FSETP.NE.FTZ.AND P0, PT, R4, RZ, PT ;  /* 0x000000ff0400720b */ /* 0x000fe40003f15000 */
[----:B------:R-:W-:-:S02]  /*18550*/  MOV R25, 0xff800000 ;  /* 0xff80000000197802 */ /* 0x000fc40000000f00 */
[----:B------:R-:W-:Y:S01]  /*18560*/  MOV R23, 0xff800000 ;  /* 0xff80000000177802 */ /* 0x000fe20000000f00 */
[----:B------:R-:W1:Y:S01]  /*18570*/  @P3 MUFU.RCP R0, R5 ;  /* 0x0000000500003308 */ /* 0x000e620000001000 */
[----:B------:R-:W-:Y:S02]  /*18580*/  MOV R24, 0xff800000 ;  /* 0xff80000000187802 */ /* 0x000fe40000000f00 */
[----:B------:R-:W-:Y:S02]  /*18590*/  MOV R22, 0xff800000 ;  /* 0xff80000000167802 */ /* 0x000fe40000000f00 */
        /* <DEDUP_REMOVED lines=90> */
.L_x_601:
[----:B---3--:R3:W5:Y:S04]  /*18b40*/  LDL R6, [R1+0x50] ;  /* 0x0000500001067983 */ /* 0x0087680000100800 */
[----:B------:R-:W4:Y:S01]  /*18b50*/  S2R R2, SR_TID.X ;  /* 0x0000000000027919 */ /* 0x000f220000002100 */
[----:B------:R-:W-:Y:S01]  /*18b60*/  BSSY B0, `(.L_x_737) ;  /* 0x0000011000007945 */ /* 0x000fe20003800000 */
[----:B----4-:R-:W-:-:S13]  /*18b70*/  LOP3.LUT P0, RZ, R2, 0x7f, RZ, 0xc0, !PT ;  /* 0x0000007f02ff7812 */ /* 0x010fda000780c0ff */
[----:B------:R-:W-:Y:S05]  /*18b80*/  @P0 BRA `(.L_x_738) ;  /* 0x000000e000000947 */ /* 0x000fea0003800000 */
[----:B---3--:R-:W3:Y:S01]  /*18b90*/  S2R R4, SR_LANEID ;  /* 0x0000000000047919 */ /* 0x008ee20000000000 */
[----:B------:R-:W-:Y:S01]  /*18ba0*/  VOTEU.ANY UR4, UPT, PT ;  /* 0x0000000000047886 */ /* 0x000fe200038e0100 */
[----:B--2---:R-:W-:Y:S01]  /*18bb0*/  IMAD.MOV.U32 R5, RZ, RZ, c[0x0][0x564] ;  /* 0x00015900ff057624 */ /* 0x004fe200078e00ff */
[----:B------:R-:W3:Y:S08]  /*18bc0*/  FLO.U32 R3, UR4 ;  /* 0x0000000400037d00 */ /* 0x000ef000080e0000 */
[----:B------:R-:W2:Y:S01]  /*18bd0*/  POPC R2, UR4 ;  /* 0x0000000400027d09 */ /* 0x000ea20008000000 */
[----:B---3--:R-:W-:Y:S01]  /*18be0*/  ISETP.EQ.U32.AND P0, PT, R3, R4, PT ;  /* 0x000000040300720c */ /* 0x008fe20003f02070 */
[----:B------:R-:W-:-:S12]  /*18bf0*/  IMAD.MOV.U32 R4, RZ, RZ, c[0x0][0x560] ;  /* 0x00015800ff047624 */ /* 0x000fd800078e00ff */
[----:B--2---:R2:W3:Y:S04]  /*18c00*/  @P0 ATOMG.E.ADD.STRONG.GPU PT, R2, [R4.64], R2 ;  /* 0x00000002040209a8 */ /* 0x0044e800081ee1c6 */
[----:B--2---:R-:W2:Y:S04]  /*18c10*/  S2R R4, SR_LTMASK ;  /* 0x0000000000047919 */ /* 0x004ea80000003900 */
[----:B---3--:R2:W3:Y:S02]  /*18c20*/  SHFL.IDX PT, R3, R2, R3, 0x1f ;  /* 0x00001f0302037589 */ /* 0x0084e400000e0000 */
[----:B--2---:R-:W-:-:S06]  /*18c30*/  LOP3.LUT R2, R4, UR4, RZ, 0xc0, !PT ;  /* 0x0000000404027c12 */ /* 0x004fcc000f8ec0ff */
[----:B------:R-:W3:Y:S02]  /*18c40*/  POPC R2, R2 ;  /* 0x0000000200027309 */ /* 0x000ee40000000000 */
[----:B---3-5:R-:W-:-:S05]  /*18c50*/  IADD3 R6, R3, c[0x0][0xc], R2 ;  /* 0x0000030003067a10 */ /* 0x028fca0007ffe002 */
[----:B------:R2:W-:Y:S02]  /*18c60*/  STL [R1+0x50], R6 ;  /* 0x0000500601007387 */ /* 0x0005e40000100800 */
.L_x_738:
[----:B---3--:R-:W-:Y:S05]  /*18c70*/  BSYNC B0 ;  /* 0x0000000000007941 */ /* 0x008fea0003800000 */
.L_x_737:
[----:B------:R-:W-:Y:S01]  /*18c80*/  PRMT R0, R0, 0x9910, RZ ;  /* 0x0000991000007816 */ /* 0x000fe200000000ff */
[----:B------:R-:W-:Y:S01]  /*18c90*/  BSSY B1, `(.L_x_739) ;  /* 0x00002fb000017945 */ /* 0x000fe20003800000 */
[----:B-----5:R-:W-:Y:S02]  /*18ca0*/  IMAD.MOV.U32 R53, RZ, RZ, R6 ;  /* 0x000000ffff357224 */ /* 0x020fe400078e0006 */
[----:B------:R-:W-:-:S13]  /*18cb0*/  ISETP.NE.AND P0, PT, R0, RZ, PT ;  /* 0x000000ff0000720c */ /* 0x000fda0003f05270 */
[----:B------:R-:W-:Y:S05]  /*18cc0*/  @!P0 BRA `(.L_x_740) ;  /* 0x0000232000008947 */ /* 0x000fea0003800000 */
[----:B------:R-:W3:Y:S04]  /*18cd0*/  LDL R7, [R1+0x80] ;  /* 0x0000800001077983 */ /* 0x000ee80000100800 */
[----:B--2---:R-:W2:Y:S04]  /*18ce0*/  LDL R6, [R1+0x90] ;  /* 0x0000900001067983 */ /* 0x004ea80000100800 */
        /* <DEDUP_REMOVED lines=11> */
[----:B---3--:R3:W-:Y:S04]  /*18da0*/  STS [R7], R0 ;  /* 0x0000000007007388 */ /* 0x0087e80000000800 */
[----:B------:R1:W-:Y:S04]  /*18db0*/  STS [R7+0x400], R3 ;  /* 0x0004000307007388 */ /* 0x0003e80000000800 */
[----:B--2---:R2:W-:Y:S01]  /*18dc0*/  STS [R6], R2 ;  /* 0x0000000206007388 */ /* 0x0045e20000000800 */
[----:B---3--:R-:W-:-:S02]  /*18dd0*/  F2FP.PACK_AB R0, R89, R88 ;  /* 0x000000585900723e */ /* 0x008fc400000000ff */
[----:B-1----:R-:W-:-:S03]  /*18de0*/  F2FP.PACK_AB R3, R49, R48 ;  /* 0x000000303103723e */ /* 0x002fc600000000ff */
[----:B------:R1:W-:Y:S01]  /*18df0*/  STS [R6+0x400], R0 ;  /* 0x0004000006007388 */ /* 0x0003e20000000800 */
[----:B--2---:R-:W-:-:S03]  /*18e00*/  F2FP.PACK_AB R2, R31, R30 ;  /* 0x0000001e1f02723e */ /* 0x004fc600000000ff */
[----:B------:R2:W-:Y:S04]  /*18e10*/  STS [R7+0x2000], R3 ;  /* 0x0020000307007388 */ /* 0x0005e80000000800 */
[----:B------:R3:W-:Y:S01]  /*18e20*/  STS [R7+0x2400], R2 ;  /* 0x0024000207007388 */ /* 0x0007e20000000800 */
[----:B-1----:R-:W-:Y:S02]  /*18e30*/  F2FP.PACK_AB R0, R35, R34 ;  /* 0x000000222300723e */ /* 0x002fe400000000ff */
[----:B--2---:R-:W-:-:S03]  /*18e40*/  F2FP.PACK_AB R3, R79, R78 ;  /* 0x0000004e4f03723e */ /* 0x004fc600000000ff */
[----:B------:R1:W-:Y:S04]  /*18e50*/  STS [R6+0x2000], R0 ;  /* 0x0020000006007388 */ /* 0x0003e80000000800 */
[----:B---3--:R-:W2:Y:S01]  /*18e60*/  LDL R7, [R1+0x8c] ;  /* 0x00008c0001077983 */ /* 0x008ea20000100800 */
[----:B------:R-:W-:-:S03]  /*18e70*/  F2FP.PACK_AB R2, R91, R90 ;  /* 0x0000005a5b02723e */ /* 0x000fc600000000ff */
[----:B------:R3:W-:Y:S04]  /*18e80*/  STS [R6+0x2400], R4 ;  /* 0x0024000406007388 */ /* 0x0007e80000000800 */
[----:B----4-:R4:W-:Y:S04]  /*18e90*/  STS [R9], R3 ;  /* 0x0000000309007388 */ /* 0x0109e80000000800 */
[----:B------:R4:W-:Y:S01]  /*18ea0*/  STS [R9+0x400], R2 ;  /* 0x0004000209007388 */ /* 0x0009e20000000800 */
[----:B-1----:R-:W-:-:S05]  /*18eb0*/  F2FP.PACK_AB R0, R81, R80 ;  /* 0x000000505100723e */ /* 0x002fca00000000ff */
[----:B------:R1:W-:Y:S01]  /*18ec0*/  STS [R5], R0 ;  /* 0x0000000005007388 */ /* 0x0003e20000000800 */
[----:B---3--:R-:W-:-:S03]  /*18ed0*/  F2FP.PACK_AB R4, R39, R38 ;  /* 0x000000262704723e */ /* 0x008fc600000000ff */
[----:B------:R-:W3:Y:S01]  /*18ee0*/  LDL R6, [R1+0x88] ;  /* 0x0000880001067983 */ /* 0x000ee20000100800 */
[----:B----4-:R-:W-:Y:S02]  /*18ef0*/  F2FP.PACK_AB R3, R101, R100 ;  /* 0x000000646503723e */ /* 0x010fe400000000ff */
[----:B------:R-:W-:-:S03]  /*18f00*/  F2FP.PACK_AB R2, R43, R42 ;  /* 0x0000002a2b02723e */ /* 0x000fc600000000ff */
[----:B------:R4:W-:Y:S04]  /*18f10*/  STS [R5+0x400], R3 ;  /* 0x0004000305007388 */ /* 0x0009e80000000800 */
[----:B------:R-:W-:Y:S01]  /*18f20*/  STS [R9+0x2000], R4 ;  /* 0x0020000409007388 */ /* 0x000fe20000000800 */
[----:B-1----:R-:W-:-:S05]  /*18f30*/  F2FP.PACK_AB R0, R41, R40 ;  /* 0x000000282900723e */ /* 0x002fca00000000ff */
[----:B------:R1:W-:Y:S01]  /*18f40*/  STS [R9+0x2400], R0 ;  /* 0x0024000009007388 */ /* 0x0003e20000000800 */
[----:B----4-:R-:W-:-:S03]  /*18f50*/  F2FP.PACK_AB R3, R61, R60 ;  /* 0x0000003c3d03723e */ /* 0x010fc600000000ff */
[----:B-1----:R-:W4:Y:S01]  /*18f60*/  LDL R9, [R1+0xc0] ;  /* 0x0000c00001097983 */ /* 0x002f220000100800 */
[----:B------:R-:W-:-:S03]  /*18f70*/  F2FP.PACK_AB R0, R67, R66 ;  /* 0x000000424300723e */ /* 0x000fc600000000ff */
[----:B------:R1:W-:Y:S04]  /*18f80*/  STS [R5+0x2000], R2 ;  /* 0x0020000205007388 */ /* 0x0003e80000000800 */
[----:B------:R1:W-:Y:S04]  /*18f90*/  STS [R5+0x2400], R3 ;  /* 0x0024000305007388 */ /* 0x0003e80000000800 */
[----:B------:R1:W-:Y:S01]  /*18fa0*/  STS [R8], R0 ;  /* 0x0000000008007388 */ /* 0x0003e20000000800 */
[----:B------:R-:W-:Y:S02]  /*18fb0*/  F2FP.PACK_AB R4, R55, R54 ;  /* 0x000000363704723e */ /* 0x000fe400000000ff */
[----:B-1----:R-:W-:-:S02]  /*18fc0*/  F2FP.PACK_AB R2, R107, R106 ;  /* 0x0000006a6b02723e */ /* 0x002fc400000000ff */
[----:B------:R-:W-:-:S03]  /*18fd0*/  F2FP.PACK_AB R3, R105, R104 ;  /* 0x000000686903723e */ /* 0x000fc600000000ff */
[----:B------:R1:W-:Y:S01]  /*18fe0*/  STS [R8+0x400], R2 ;  /* 0x0004000208007388 */ /* 0x0003e20000000800 */
[----:B------:R-:W-:Y:S02]  /*18ff0*/  F2FP.PACK_AB R0, R103, R102 ;  /* 0x000000666700723e */ /* 0x000fe400000000ff */
[----:B------:R-:W-:Y:S02]  /*19000*/  F2FP.PACK_AB R5, R51, R50 ;  /* 0x000000323305723e */ /* 0x000fe400000000ff */
[----:B-1----:R-:W-:Y:S02]  /*19010*/  F2FP.PACK_AB R2, R59, R58 ;  /* 0x0000003a3b02723e */ /* 0x002fe400000000ff */
[----:B------:R-:W-:Y:S02]  /*19020*/  ISETP.NE.U32.AND P0, PT, RZ, c[0x0][0x508], PT ;  /* 0x00014200ff007a0c */ /* 0x000fe40003f05070 */
[----:B------:R-:W-:Y:S02]  /*19030*/  ISETP.NE.U32.AND P2, PT, RZ, c[0x0][0x500], PT ;  /* 0x00014000ff007a0c */ /* 0x000fe40003f45070 */
[----:B------:R-:W-:-:S02]  /*19040*/  ISETP.NE.AND.EX P1, PT, RZ, c[0x0][0x50c], PT, P0 ;  /* 0x00014300ff007a0c */ /* 0x000fc40003f25300 */
[----:B------:R-:W-:Y:S01]  /*19050*/  ISETP.NE.AND.EX P2, PT, RZ, c[0x0][0x504], PT, P2 ;  /* 0x00014100ff007a0c */ /* 0x000fe20003f45320 */
[----:B------:R-:W-:Y:S01]  /*19060*/  IMAD.MOV.U32 R11, RZ, RZ, c[0x0][0x388] ;  /* 0x0000e200ff0b7624 */ /* 0x000fe200078e00ff */
[----:B--2---:R1:W-:Y:S04]  /*19070*/  STS [R7], R3 ;  /* 0x0000000307007388 */ /* 0x0043e80000000800 */
[----:B------:R2:W-:Y:S04]  /*19080*/  STS [R7+0x400], R0 ;  /* 0x0004000007007388 */ /* 0x0005e80000000800 */
[----:B------:R3:W-:Y:S04]  /*19090*/  STS [R8+0x2000], R2 ;  /* 0x0020000208007388 */ /* 0x0007e80000000800 */
[----:B------:R3:W-:Y:S04]  /*190a0*/  STS [R8+0x2400], R4 ;  /* 0x0024000408007388 */ /* 0x0007e80000000800 */
[----:B------:R-:W-:Y:S01]  /*190b0*/  STS [R7+0x2000], R5 ;  /* 0x0020000507007388 */ /* 0x000fe20000000800 */
[----:B-1----:R-:W-:-:S02]  /*190c0*/  F2FP.PACK_AB R3, R47, R46 ;  /* 0x0000002e2f03723e */ /* 0x002fc400000000ff */
[----:B--2---:R-:W-:Y:S02]  /*190d0*/  F2FP.PACK_AB R0, R85, R84 ;  /* 0x000000545500723e */ /* 0x004fe400000000ff */
[----:B---3--:R-:W-:Y:S01]  /*190e0*/  F2FP.PACK_AB R2, R83, R82 ;  /* 0x000000525302723e */ /* 0x008fe200000000ff */
[----:B------:R-:W-:Y:S04]  /*190f0*/  STS [R7+0x2400], R3 ;  /* 0x0024000307007388 */ /* 0x000fe80000000800 */
[----:B------:R1:W-:Y:S04]  /*19100*/  STS [R6], R2 ;  /* 0x0000000206007388 */ /* 0x0003e80000000800 */
[----:B------:R2:W-:Y:S01]  /*19110*/  STS [R6+0x400], R0 ;  /* 0x0004000006007388 */ /* 0x0005e20000000800 */
[----:B------:R-:W-:-:S03]  /*19120*/  F2FP.PACK_AB R4, R45, R44 ;  /* 0x0000002c2d04723e */ /* 0x000fc600000000ff */
[----:B------:R-:W3:Y:S01]  /*19130*/  LDL.LU R8, [R1+0x54] ;  /* 0x0000540001087983 */ /* 0x000ee20000300800 */
[----:B-1----:R-:W-:Y:S02]  /*19140*/  F2FP.PACK_AB R2, R63, R62 ;  /* 0x0000003e3f02723e */ /* 0x002fe400000000ff */
[----:B--2---:R-:W-:-:S03]  /*19150*/  F2FP.PACK_AB R0, R65, R64 ;  /* 0x000000404100723e */ /* 0x004fc600000000ff */
[----:B------:R1:W-:Y:S01]  /*19160*/  STS [R12], R2 ;  /* 0x000000020c007388 */ /* 0x0003e20000000800 */
[----:B------:R-:W-:-:S03]  /*19170*/  F2FP.PACK_AB R3, R33, R32 ;  /* 0x000000202103723e */ /* 0x000fc600000000ff */
[----:B----4-:R2:W-:Y:S04]  /*19180*/  STS [R9+0x400], R0 ;  /* 0x0004000009007388 */ /* 0x0105e80000000800 */
[----:B------:R4:W-:Y:S04]  /*19190*/  STS [R6+0x2000], R4 ;  /* 0x0020000406007388 */ /* 0x0009e80000000800 */
[----:B------:R4:W-:Y:S01]  /*191a0*/  STS [R6+0x2400], R3 ;  /* 0x0024000306007388 */ /* 0x0009e20000000800 */
[----:B-1----:R-:W-:-:S05]  /*191b0*/  F2FP.PACK_AB R2, R29, R28 ;  /* 0x0000001c1d02723e */ /* 0x002fca00000000ff */
[----:B------:R-:W-:Y:S01]  /*191c0*/  STS [R12+0x2000], R2 ;  /* 0x002000020c007388 */ /* 0x000fe20000000800 */
[----:B--2---:R-:W-:-:S05]  /*191d0*/  F2FP.PACK_AB R0, R27, R26 ;  /* 0x0000001a1b00723e */ /* 0x004fca00000000ff */
[----:B------:R1:W-:Y:S01]  /*191e0*/  STS [R9+0x2400], R0 ;  /* 0x0024000009007388 */ /* 0x0003e20000000800 */
[----:B----4-:R-:W-:Y:S02]  /*191f0*/  IMAD.MOV.U32 R4, RZ, RZ, 0x4 ;  /* 0x00000004ff047424 */ /* 0x010fe400078e00ff */
[----:B------:R-:W-:Y:S02]  /*19200*/  IMAD.MOV.U32 R3, RZ, RZ, RZ ;  /* 0x000000ffff037224 */ /* 0x000fe400078e00ff */
[CC--:B------:R-:W-:Y:S01]  /*19210*/  @P1 IMAD.WIDE R6, R10.reuse, R4.reuse, c[0x0][0x508] ;  /* 0x000142000a061625 */ /* 0x0c0fe200078e0204 */
[----:B------:R-:W-:Y:S03]  /*19220*/  BAR.SYNC.DEFER_BLOCKING 0x1, 0x80 ;  /* 0x0042000000007b1d */ /* 0x000fe60000010000 */
[----:B------:R-:W-:-:S03]  /*19230*/  IMAD.WIDE R4, R10, R4, c[0x0][0x500] ;  /* 0x000140000a047625 */ /* 0x000fc600078e0204 */
[----:B------:R2:W5:Y:S04]  /*19240*/  @P1 LDG.E R11, [R6.64] ;  /* 0x00000006060b1981 */ /* 0x000568000c1e1900 */
[----:B------:R2:W5:Y:S01]  /*19250*/  @P2 LDG.E R3, [R4.64] ;  /* 0x0000000604032981 */ /* 0x000562000c1e1900 */
[----:B---3--:R-:W-:-:S04]  /*19260*/  ISETP.NE.AND P0, PT, R8, RZ, PT ;  /* 0x000000ff0800720c */ /* 0x008fc80003f05270 */
[----:B-1----:R-:W-:Y:S01]  /*19270*/  SEL R0, R8, c[0x0][0x3d4], P0 ;  /* 0x0000f50008007a07 */ /* 0x002fe20000000000 */
[----:B------:R-:W-:Y:S05]  /*19280*/  @P1 BRA `(.L_x_741) ;  /* 0x0000004000001947 */ /* 0x000fea0003800000 */
[----:B--2---:R-:W-:Y:S05]  /*19290*/  @!P2 BRA `(.L_x_741) ;  /* 0x000000300000a947 */ /* 0x004fea0003800000 */
[----:B-----5:R1:W2:Y:S04]  /*192a0*/  LDG.E R11, [R4.64] ;  /* 0x00000006040b7981 */ /* 0x0202a8000c1e1900 */
[----:B-1----:R-:W2:Y:S02]  /*192b0*/  LDG.E R4, [R4.64+0x4] ;  /* 0x0000040604047981 */ /* 0x002ea4000c1e1900 */
[----:B--2---:R-:W-:Y:S02]  /*192c0*/  IADD3 R11, -R11, R4, RZ ;  /* 0x000000040b0b7210 */ /* 0x004fe40007ffe1ff */
.L_x_741:
[----:B--2---:R-:W2:Y:S04]  /*192d0*/  LDL R5, [R1+0x4c] ;  /* 0x00004c0001057983 */ /* 0x004ea80000100800 */
[----:B------:R-:W3:Y:S04]  /*192e0*/  LDL.LU R4, [R1+0x58] ;  /* 0x0000580001047983 */ /* 0x000ee80000300800 */
[----:B------:R-:W2:Y:S04]  /*192f0*/  LDL R56, [R1+0x48] ;  /* 0x0000480001387983 */ /* 0x000ea80000100800 */
[----:B------:R-:W4:Y:S04]  /*19300*/  LDL R16, [R1+0x7c] ;  /* 0x00007c0001107983 */ /* 0x000f280000100800 */
[----:B------:R-:W4:Y:S01]  /*19310*/  LDL R52, [R1+0xc8] ;  /* 0x0000c80001347983 */ /* 0x000f220000100800 */
[----:B------:R-:W-:Y:S01]  /*19320*/  IMAD.MOV.U32 R12, RZ, RZ, 0x368 ;  /* 0x00000368ff0c7424 */ /* 0x000fe200078e00ff */
[----:B------:R-:W-:-:S04]  /*19330*/  ISETP.GT.AND P2, PT, R0, 0x1, PT ;  /* 0x000000010000780c */ /* 0x000fc80003f44270 */
[----:B------:R-:W-:-:S04]  /*19340*/  SEL R12, R12, 0x328, P2 ;  /* 0x000003280c0c7807 */ /* 0x000fc80001000000 */
[----:B------:R-:W1:Y:S08]  /*19350*/  LDC.64 R8, c[0x0][R12+0x170] ;  /* 0x00005c000c087b82 */ /* 0x000e700000000a00 */
[----:B------:R1:W2:Y:S08]  /*19360*/  LDC.64 R14, c[0x0][R12+0x168] ;  /* 0x00005a000c0e7b82 */ /* 0x0002b00000000a00 */
[----:B------:R1:W2:Y:S08]  /*19370*/  LDC.64 R18, c[0x0][R12+0x178] ;  /* 0x00005e000c127b82 */ /* 0x0002b00000000a00 */
[----:B------:R1:W2:Y:S01]  /*19380*/  LDC.64 R20, c[0x0][R12+0x160] ;  /* 0x000058000c147b82 */ /* 0x0002a20000000a00 */
[----:B------:R-:W-:Y:S01]  /*19390*/  IMAD.MOV.U32 R0, RZ, RZ, c[0x0][0x4e8] ;  /* 0x00013a00ff007624 */ /* 0x000fe200078e00ff */
[----:B------:R-:W-:-:S04]  /*193a0*/  ISETP.NE.U32.AND P0, PT, RZ, c[0x0][0x500], PT ;  /* 0x00014000ff007a0c */ /* 0x000fc80003f05070 */
[----:B------:R-:W-:Y:S02]  /*193b0*/  ISETP.NE.AND P5, PT, R0, 0x1, PT ;  /* 0x000000010000780c */ /* 0x000fe40003fa5270 */
[----:B------:R-:W-:Y:S02]  /*193c0*/  ISETP.NE.AND.EX P0, PT, RZ, c[0x0][0x504], PT, P0 ;  /* 0x00014100ff007a0c */ /* 0x000fe40003f05300 */
[----:B------:R-:W-:Y:S02]  /*193d0*/  SHF.R.S32.HI R0, RZ, 0x1f, R10 ;  /* 0x0000001fff007819 */ /* 0x000fe4000001140a */
[----:B------:R-:W-:Y:S02]  /*193e0*/  SEL R2, R10, RZ, !P0 ;  /* 0x000000ff0a027207 */ /* 0x000fe40004000000 */
[----:B------:R-:W-:Y:S01]  /*193f0*/  SEL R6, R0, RZ, !P0 ;  /* 0x000000ff00067207 */ /* 0x000fe20004000000 */
[----:B------:R-:W1:Y:S02]  /*19400*/  S2R R57, SR_TID.X ;  /* 0x0000000000397919 */ /* 0x000e640000002100 */
[----:B-1----:R-:W-:-:S04]  /*19410*/  IMAD R0, R9, R2, RZ ;  /* 0x0000000209007224 */ /* 0x002fc800078e02ff */
[C---:B------:R-:W-:Y:S02]  /*19420*/  IMAD R12, R8.reuse, R6, R0 ;  /* 0x00000006080c7224 */ /* 0x040fe400078e0200 */
[----:B------:R-:W-:Y:S01]  /*19430*/  IMAD.WIDE.U32 R6, R8, R2, RZ ;  /* 0x0000000208067225 */ /* 0x000fe200078e00ff */
[----:B------:R-:W-:-:S04]  /*19440*/  SHF.R.S32.HI R17, RZ, 0x1f, R57 ;  /* 0x0000001fff117819 */ /* 0x000fc80000011439 */
[----:B------:R-:W-:-:S04]  /*19450*/  LEA.HI R17, R17, R57, RZ, 0x5 ;  /* 0x0000003911117211 */ /* 0x000fc800078f28ff */
[----:B------:R-:W-:-:S05]  /*19460*/  LOP3.LUT R17, R17, 0xffffffe0, RZ, 0xc0, !PT ;  /* 0xffffffe011117812 */ /* 0x000fca00078ec0ff */
[----:B------:R-:W-:Y:S01]  /*19470*/  IMAD.IADD R17, R57, 0x1, -R17 ;  /* 0x0000000139117824 */ /* 0x000fe200078e0a11 */
[----:B------:R-:W-:-:S04]  /*19480*/  LOP3.LUT R200, R200, 0xfffffffd, RZ, 0xc0, !PT ;  /* 0xfffffffdc8c87812 */ /* 0x000fc800078ec0ff */
[----:B------:R-:W-:Y:S02]  /*19490*/  LOP3.LUT R200, R200, 0xfffffffe, RZ, 0xc0, !PT ;  /* 0xfffffffec8c87812 */ /* 0x000fe400078ec0ff */
[----:B---3--:R-:W-:Y:S01]  /*194a0*/  LOP3.LUT R4, R4, 0xffff, RZ, 0xc0, !PT ;  /* 0x0000ffff04047812 */ /* 0x008fe200078ec0ff */
[----:B--2---:R-:W-:-:S04]  /*194b0*/  IMAD.IADD R5, R5, 0x1, R56 ;  /* 0x0000000105057824 */ /* 0x004fc800078e0238 */
[----:B------:R-:W-:-:S04]  /*194c0*/  @P5 IMAD.HI.U32 R10, R5, c[0x0][0x4ec], RZ ;  /* 0x00013b00050a5a27 */ /* 0x000fc800078e00ff */
[----:B------:R-:W-:-:S04]  /*194d0*/  IMAD.WIDE.U32 R8, R14, R4, RZ ;  /* 0x000000040e087225 */ /* 0x000fc800078e00ff */
[----:B------:R-:W-:Y:S01]  /*194e0*/  IMAD.MOV.U32 R0, RZ, RZ, R5 ;  /* 0x000000ffff007224 */ /* 0x000fe200078e0005 */
[----:B------:R-:W-:Y:S01]  /*194f0*/  @P5 SHF.R.U32.HI R0, RZ, c[0x0][0x4f0], R10 ;  /* 0x00013c00ff005a19 */ /* 0x000fe2000001160a */
[----:B------:R-:W-:Y:S01]  /*19500*/  IMAD R13, R15, R4, RZ ;  /* 0x000000040f0d7224 */ /* 0x000fe200078e02ff */
[----:B----4-:R-:W-:Y:S01]  /*19510*/  SEL R10, R16, RZ, P2 ;  /* 0x000000ff100a7207 */ /* 0x010fe20001000000 */
[----:B------:R-:W-:Y:S01]  /*19520*/  IMAD.IADD R14, R7, 0x1, R12 ;  /* 0x00000001070e7824 */ /* 0x000fe200078e020c */
[----:B-----5:R-:W-:Y:S01]  /*19530*/  IADD3 R15, P1, P0, R6, R8, R3 ;  /* 0x00000008060f7210 */ /* 0x020fe2000783e003 */
        /* <DEDUP_REMOVED lines=30> */
[----:B------:R-:W4:Y:S04]  /*19720*/  SHFL.IDX PT, R10, R7, 0x2, 0x1c1f ;  /* 0x005c1f00070a7f89 */ /* 0x000f2800000e0000 */
[----:B------:R1:W1:Y:S01]  /*19730*/  SHFL.IDX PT, R8, R7, 0x3, 0x1c1f ;  /* 0x007c1f0007087f89 */ /* 0x00026200000e0000 */
[----:B---3--:R-:W-:-:S05]  /*19740*/  IMAD.IADD R6, R52, 0x1, R56 ;  /* 0x0000000134067824 */ /* 0x008fca00078e0238 */
[C---:B------:R-:W-:Y:S02]  /*19750*/  IADD3 R18, R6.reuse, 0x8, RZ ;  /* 0x0000000806127810 */ /* 0x040fe40007ffe0ff */
[CC--:B------:R-:W-:Y:S02]  /*19760*/  ISETP.GE.OR P4, PT, R6.reuse, R0.reuse, P0 ;  /* 0x000000000600720c */ /* 0x0c0fe40000786670 */
[----:B------:R-:W-:Y:S02]  /*19770*/  IADD3 R17, R6, 0x40, RZ ;  /* 0x0000004006117810 */ /* 0x000fe40007ffe0ff */
[-C--:B------:R-:W-:Y:S02]  /*19780*/  ISETP.GE.OR P3, PT, R18, R0.reuse, P0 ;  /* 0x000000001200720c */ /* 0x080fe40000766670 */
[----:B------:R-:W-:Y:S02]  /*19790*/  ISETP.GE.OR P1, PT, R17, R0, P0 ;  /* 0x000000001100720c */ /* 0x000fe40000726670 */
[----:B-1----:R-:W-:-:S05]  /*197a0*/  IADD3 R7, R6, 0x48, RZ ;  /* 0x0000004806077810 */ /* 0x002fca0007ffe0ff */
[----:B------:R1:W-:Y:S04]  /*197b0*/  @!P4 ST.E [R14.64], R23 ;  /* 0x000000170e00c985 */ /* 0x0003e8000c101906 */
[----:B--2---:R1:W-:Y:S01]  /*197c0*/  @!P3 ST.E [R12.64], R24 ;  /* 0x000000180c00b985 */ /* 0x0043e2000c101906 */
[-C--:B------:R-:W-:Y:S02]  /*197d0*/  ISETP.GE.AND P3, PT, R17, R0.reuse, PT ;  /* 0x000000001100720c */ /* 0x080fe40003f66270 */
[CC--:B------:R-:W-:Y:S01]  /*197e0*/  ISETP.GE.OR P0, PT, R7.reuse, R0.reuse, P0 ;  /* 0x000000000700720c */ /* 0x0c0fe20000706670 */
[----:B----4-:R1:W-:Y:S01]  /*197f0*/  @!P1 ST.E [R10.64], R25 ;  /* 0x000000190a009985 */ /* 0x0103e2000c101906 */
[-C--:B------:R-:W-:Y:S02]  /*19800*/  ISETP.GE.AND P1, PT, R7, R0.reuse, PT ;  /* 0x000000000700720c */ /* 0x080fe40003f26270 */
[----:B------:R-:W-:-:S07]  /*19810*/  ISETP.GE.AND P6, PT, R18, R0, PT ;  /* 0x000000001200720c */ /* 0x000fce0003fc6270 */
[----:B------:R-:W-:Y:S02]  /*19820*/  @P3 LOP3.LUT R200, R200, 0x1, RZ, 0xfc, !PT ;  /* 0x00000001c8c83812 */ /* 0x000fe400078efcff */
[----:B------:R1:W-:Y:S01]  /*19830*/  @!P0 ST.E [R8.64], R22 ;  /* 0x0000001608008985 */ /* 0x0003e2000c101906 */
[----:B------:R-:W-:Y:S02]  /*19840*/  ISETP.GE.AND P0, PT, R6, R0, PT ;  /* 0x000000000600720c */ /* 0x000fe40003f06270 */
[----:B------:R-:W-:Y:S01]  /*19850*/  @P1 LOP3.LUT R200, R200, 0x2, RZ, 0xfc, !PT ;  /* 0x00000002c8c81812 */ /* 0x000fe200078efcff */
[----:B------:R-:W-:Y:S05]  /*19860*/  @P2 BRA `(.L_x_742) ;  /* 0x000007b000002947 */ /* 0x000fea0003800000 */
[----:B------:R-:W2:Y:S01]  /*19870*/  LDL R52, [R1+0x18] ;  /* 0x0000180001347983 */ /* 0x000ea20000100800 */
[----:B------:R-:W-:Y:S01]  /*19880*/  IMAD R16, R16, c[0x0][0x3a0], RZ ;  /* 0x0000e80010107a24 */ /* 0x000fe200078e02ff */
[----:B-1----:R-:W-:Y:S01]  /*19890*/  SHF.R.S32.HI R9, RZ, 0x1f, R2 ;  /* 0x0000001fff097819 */ /* 0x002fe20000011402 */
[----:B------:R-:W-:Y:S01]  /*198a0*/  IMAD.WIDE.U32 R6, R3, c[0x0][0x3a0], RZ ;  /* 0x0000e80003067a25 */ /* 0x000fe200078e00ff */
[----:B------:R1:W3:Y:S01]  /*198b0*/  LDS.128 R12, [R203+0x80] ;  /* 0x00008000cb0c7984 */ /* 0x0002e20000000c00 */
[----:B------:R-:W-:-:S02]  /*198c0*/  ISETP.GE.AND P2, PT, R201, c[0x0][0x3c8], PT ;  /* 0x0000f200c9007a0c */ /* 0x000fc40003f46270 */
[----:B------:R-:W-:Y:S01]  /*198d0*/  IMAD R3, R3, c[0x0][0x3a4], R16 ;  /* 0x0000e90003037a24 */ /* 0x000fe200078e0210 */
[----:B------:R1:W4:Y:S01]  /*198e0*/  LDS.128 R20, [R203+0x1080] ;  /* 0x00108000cb147984 */ /* 0x0003220000000c00 */
[----:B------:R-:W-:-:S03]  /*198f0*/  IMAD R9, R9, c[0x0][0x3f0], RZ ;  /* 0x0000fc0009097a24 */ /* 0x000fc600078e02ff */
[----:B------:R-:W-:Y:S01]  /*19900*/  IADD3 R7, R7, R3, RZ ;  /* 0x0000000307077210 */ /* 0x000fe20007ffe0ff */
[----:B------:R1:W1:Y:S04]  /*19910*/  LDS.128 R16, [R203+0x880] ;  /* 0x00088000cb107984 */ /* 0x0002680000000c00 */
[C---:B------:R-:W-:Y:S01]  /*19920*/  IMAD.WIDE.U32 R6, R4.reuse, c[0x0][0x3e8], R6 ;  /* 0x0000fa0004067a25 */ /* 0x040fe200078e0006 */
[----:B------:R1:W1:Y:S03]  /*19930*/  LDS.128 R24, [R203+0x1880] ;  /* 0x00188000cb187984 */ /* 0x0002660000000c00 */
[----:B------:R-:W-:Y:S01]  /*19940*/  IMAD R5, R4, c[0x0][0x3ec], R7 ;  /* 0x0000fb0004057a24 */ /* 0x000fe200078e0207 */
[----:B------:R1:W1:Y:S01]  /*19950*/  LDS.128 R28, [R203+0x2080] ;  /* 0x00208000cb1c7984 */ /* 0x0002620000000c00 */
[----:B------:R-:W-:Y:S01]  /*19960*/  MOV R4, R6 ;  /* 0x0000000600047202 */ /* 0x000fe20000000f00 */
[----:B------:R-:W-:-:S02]  /*19970*/  IMAD R7, R2, c[0x0][0x3f4], R9 ;  /* 0x0000fd0002077a24 */ /* 0x000fc400078e0209 */
[----:B------:R1:W1:Y:S02]  /*19980*/  LDS.128 R32, [R203+0x2880] ;  /* 0x00288000cb207984 */ /* 0x0002640000000c00 */
[----:B------:R-:W-:Y:S02]  /*19990*/  IMAD.WIDE.U32 R4, R2, c[0x0][0x3f0], R4 ;  /* 0x0000fc0002047a25 */ /* 0x000fe400078e0004 */
[----:B------:R1:W1:Y:S03]  /*199a0*/  LDS.128 R36, [R203+0x3080] ;  /* 0x00308000cb247984 */ /* 0x0002660000000c00 */
[----:B------:R-:W-:Y:S01]  /*199b0*/  IADD3 R5, R5, R7, RZ ;  /* 0x0000000705057210 */ /* 0x000fe20007ffe0ff */
[----:B------:R1:W1:Y:S01]  /*199c0*/  LDS.128 R40, [R203+0x3880] ;  /* 0x00388000cb287984 */ /* 0x0002620000000c00 */
[----:B--2---:R-:W-:-:S04]  /*199d0*/  IADD3 R8, R52, R56, RZ ;  /* 0x0000003834087210 */ /* 0x004fc80007ffe0ff */
[----:B------:R-:W-:Y:S01]  /*199e0*/  MOV R3, R8 ;  /* 0x0000000800037202 */ /* 0x000fe20000000f00 */
[----:B------:R-:W-:-:S05]  /*199f0*/  @P5 IMAD.HI.U32 R10, R8, c[0x0][0x4ec], RZ ;  /* 0x00013b00080a5a27 */ /* 0x000fca00078e00ff */
[----:B------:R-:W-:-:S04]  /*19a00*/  @P5 SHF.R.U32.HI R3, RZ, c[0x0][0x4f0], R10 ;  /* 0x00013c00ff035a19 */ /* 0x000fc8000001160a */
        /* <DEDUP_REMOVED lines=15> */
[----:B-1-34-:R1:W2:Y:S02]  /*19b00*/  SHFL.IDX PT, R7, R5, RZ, 0x181f ;  /* 0x00181fff05077589 */ /* 0x01a2a400000e0000 */
.L_x_856:
[----:B------:R-:W-:Y:S05]  /*19b10*/  BRA.DIV ~URZ, `(.L_x_744) ;  /* 0x00006de27f007947 */ /* 0x000fea000b800000 */
[----:B------:R3:W4:Y:S02]  /*19b20*/  SHFL.IDX PT, R2, R6, RZ, 0x181f ;  /* 0x00181fff06027589 */ /* 0x00072400000e0000 */
.L_x_857:
[----:B------:R-:W5:Y:S04]  /*19b30*/  LDL.LU R4, [R1+0x48] ;  /* 0x0000480001047983 */ /* 0x000f680000300800 */
[----:B------:R-:W1:Y:S02]  /*19b40*/  S2R R8, SR_TID.X ;  /* 0x0000000000087919 */ /* 0x000e640000002100 */
[----:B-1----:R-:W-:-:S04]  /*19b50*/  SHF.R.S32.HI R3, RZ, 0x1f, R8 ;  /* 0x0000001fff037819 */ /* 0x002fc80000011408 */
[----:B------:R-:W-:-:S04]  /*19b60*/  LEA.HI R3, R3, R8, RZ, 0x3 ;  /* 0x0000000803037211 */ /* 0x000fc800078f18ff */
[----:B------:R-:W-:Y:S02]  /*19b70*/  SHF.R.S32.HI R3, RZ, 0x3, R3 ;  /* 0x00000003ff037819 */ /* 0x000fe40000011403 */
[----:B------:R-:W-:-:S03]  /*19b80*/  SHF.R.S32.HI R8, RZ, 0x1f, R201 ;  /* 0x0000001fff087819 */ /* 0x000fc600000114c9 */
[----:B-----5:R-:W-:-:S05]  /*19b90*/  IMAD.IADD R4, R3, 0x1, R4 ;  /* 0x0000000103047824 */ /* 0x020fca00078e0204 */
[----:B------:R-:W-:-:S13]  /*19ba0*/  ISETP.GE.OR P0, PT, R4, R0, P2 ;  /* 0x000000000400720c */ /* 0x000fda0001706670 */
[----:B----4-:R-:W-:-:S04]  /*19bb0*/  @!P0 LEA R2, P1, R201, R2, 0x1 ;  /* 0x00000002c9028211 */ /* 0x010fc800078208ff */
[----:B--2---:R-:W-:-:S05]  /*19bc0*/  @!P0 LEA.HI.X R3, R201, R7, R8, 0x1, P1 ;  /* 0x00000007c9038211 */ /* 0x004fca00008f0c08 */
[----:B------:R1:W-:Y:S01]  /*19bd0*/  @!P0 ST.E.128 [R2.64], R12 ;  /* 0x0000000c02008985 */ /* 0x0003e2000c101d06 */
[----:B------:R-:W-:Y:S05]  /*19be0*/  BRA.DIV ~URZ, `(.L_x_745) ;  /* 0x00006d827f007947 */ /* 0x000fea000b800000 */
[----:B------:R2:W4:Y:S04]  /*19bf0*/  SHFL.IDX PT, R7, R5, 0x1, 0x181f ;  /* 0x00381f0005077f89 */ /* 0x00052800000e0000 */
[----:B-1----:R2:W1:Y:S02]  /*19c00*/  SHFL.IDX PT, R2, R6, 0x1, 0x181f ;  /* 0x00381f0006027f89 */ /* 0x00246400000e0000 */
.L_x_858:
[----:B------:R-:W-:Y:S02]  /*19c10*/  IADD3 R3, R4, 0x10, RZ ;  /* 0x0000001004037810 */ /* 0x000fe40007ffe0ff */
[----:B------:R-:W-:Y:S02]  /*19c20*/  SHF.R.S32.HI R8, RZ, 0x1f, R201 ;  /* 0x0000001fff087819 */ /* 0x000fe400000114c9 */
[----:B------:R-:W-:-:S13]  /*19c30*/  ISETP.GE.OR P0, PT, R3, R0, P2 ;  /* 0x000000000300720c */ /* 0x000fda0001706670 */
[----:B-1----:R-:W-:-:S04]  /*19c40*/  @!P0 LEA R2, P1, R201, R2, 0x1 ;  /* 0x00000002c9028211 */ /* 0x002fc800078208ff */
[----:B----4-:R-:W-:-:S05]  /*19c50*/  @!P0 LEA.HI.X R3, R201, R7, R8, 0x1, P1 ;  /* 0x00000007c9038211 */ /* 0x010fca00008f0c08 */
[----:B------:R1:W-:Y:S01]  /*19c60*/  @!P0 ST.E.128 [R2.64], R16 ;  /* 0x0000001002008985 */ /* 0x0003e2000c101d06 */
[----:B------:R-:W-:Y:S05]  /*19c70*/  BRA.DIV ~URZ, `(.L_x_746) ;  /* 0x00006dc27f007947 */ /* 0x000fea000b800000 */
[----:B------:R4:W1:Y:S02]  /*19c80*/  SHFL.IDX PT, R7, R5, 0x2, 0x181f ;  /* 0x00581f0005077f89 */ /* 0x00086400000e0000 */
.L_x_859:
[----:B------:R-:W-:Y:S05]  /*19c90*/  BRA.DIV ~URZ, `(.L_x_747) ;  /* 0x00006e127f007947 */ /* 0x000fea000b800000 */
[----:B-1----:R1:W2:Y:S02]  /*19ca0*/  SHFL.IDX PT, R2, R6, 0x2, 0x181f ;  /* 0x00581f0006027f89 */ /* 0x0022a400000e0000 */
.L_x_860:
        /* <DEDUP_REMOVED lines=9> */
.L_x_861:
        /* <DEDUP_REMOVED lines=8> */
.L_x_862:
[----:B------:R-:W-:Y:S05]  /*19dc0*/  BRA.DIV ~URZ, `(.L_x_750) ;  /* 0x00006e927f007947 */ /* 0x000fea000b800000 */
[----:B--2---:R2:W1:Y:S02]  /*19dd0*/  SHFL.IDX PT, R2, R6, 0x4, 0x181f ;  /* 0x00981f0006027f89 */ /* 0x00446400000e0000 */
.L_x_863:
        /* <DEDUP_REMOVED lines=9> */
.L_x_864:
        /* <DEDUP_REMOVED lines=8> */
.L_x_865:
[----:B------:R-:W-:Y:S05]  /*19ef0*/  BRA.DIV ~URZ, `(.L_x_753) ;  /* 0x00006f127f007947 */ /* 0x000fea000b800000 */
[----:B--2---:R2:W3:Y:S02]  /*19f00*/  SHFL.IDX PT, R2, R6, 0x6, 0x181f ;  /* 0x00d81f0006027f89 */ /* 0x0044e400000e0000 */
.L_x_866:
        /* <DEDUP_REMOVED lines=9> */
.L_x_867:
        /* <DEDUP_REMOVED lines=8> */
.L_x_742:
        /* <DEDUP_REMOVED lines=33> */
.L_x_868:
[----:B------:R-:W-:Y:S05]  /*1a230*/  BRA.DIV ~URZ, `(.L_x_757) ;  /* 0x00006d827f007947 */ /* 0x000fea000b800000 */
[----:B------:R3:W4:Y:S02]  /*1a240*/  SHFL.IDX PT, R0, R12, RZ, 0x1c1f ;  /* 0x001c1fff0c007589 */ /* 0x00072400000e0000 */
.L_x_869:
[----:B------:R-:W-:Y:S01]  /*1a250*/  BSSY B0, `(.L_x_758) ;  /* 0x0000032000007945 */ /* 0x000fe20003800000 */
[----:B------:R-:W-:Y:S05]  /*1a260*/  @P0 BRA `(.L_x_759) ;  /* 0x0000030000000947 */ /* 0x000fea0003800000 */
[----:B------:R-:W5:Y:S04]  /*1a270*/  LDL R6, [R1] ;  /* 0x0000000001067983 */ /* 0x000f680000100800 */
[----:B---3--:R-:W3:Y:S04]  /*1a280*/  LDL R21, [R1+0x78] ;  /* 0x0000780001157983 */ /* 0x008ee80000100800 */
[----:B----4-:R-:W4:Y:S04]  /*1a290*/  LDL R7, [R1+0xb8] ;  /* 0x0000b80001077983 */ /* 0x010f280000100800 */
[----:B--2---:R-:W2:Y:S04]  /*1a2a0*/  LDL R19, [R1+0x74] ;  /* 0x0000740001137983 */ /* 0x004ea80000100800 */
        /* <DEDUP_REMOVED lines=13> */
[----:B---3--:R-:W-:-:S11]  /*1a380*/  ISETP.GE.AND P2, PT, R21, c[0x0][0x3c8], PT ;  /* 0x0000f20015007a0c */ /* 0x008fd60003f46270 */
[C---:B------:R-:W-:Y:S02]  /*1a390*/  @!P1 LEA R2, P0, R6.reuse, R0, 0x2 ;  /* 0x0000000006029211 */ /* 0x040fe400078010ff */
[----:B--2---:R-:W-:Y:S02]  /*1a3a0*/  ISETP.GE.AND P3, PT, R19, c[0x0][0x3c8], PT ;  /* 0x0000f20013007a0c */ /* 0x004fe40003f66270 */
[----:B----4-:R-:W-:Y:S02]  /*1a3b0*/  @!P1 LEA.HI.X R3, R6, R4, R7, 0x2, P0 ;  /* 0x0000000406039211 */ /* 0x010fe400000f1407 */
[----:B------:R-:W-:-:S03]  /*1a3c0*/  @!P2 LEA R6, P0, R21, R0, 0x2 ;  /* 0x000000001506a211 */ /* 0x000fc600078010ff */
[----:B------:R2:W-:Y:S01]  /*1a3d0*/  @!P1 ST.E.64 [R2.64], R74 ;  /* 0x0000004a02009985 */ /* 0x0005e2000c101b06 */
[----:B------:R-:W-:Y:S02]  /*1a3e0*/  ISETP.GE.AND P1, PT, R17, c[0x0][0x3c8], PT ;  /* 0x0000f20011007a0c */ /* 0x000fe40003f26270 */
[----:B------:R-:W-:-:S05]  /*1a3f0*/  @!P2 LEA.HI.X R7, R21, R4, R22, 0x2, P0 ;  /* 0x000000041507a211 */ /* 0x000fca00000f1416 */
[----:B------:R3:W-:Y:S01]  /*1a400*/  @!P2 ST.E.64 [R6.64], R76 ;  /* 0x0000004c0600a985 */ /* 0x0007e2000c101b06 */
[----:B------:R-:W-:Y:S02]  /*1a410*/  ISETP.GE.AND P2, PT, R8, c[0x0][0x3c8], PT ;  /* 0x0000f20008007a0c */ /* 0x000fe40003f46270 */
[----:B------:R-:W-:Y:S02]  /*1a420*/  ISETP.GE.AND P4, PT, R15, c[0x0][0x3c8], PT ;  /* 0x0000f2000f007a0c */ /* 0x000fe40003f86270 */
[----:B--2---:R-:W-:-:S04]  /*1a430*/  @!P3 LEA R2, P0, R19, R0, 0x2 ;  /* 0x000000001302b211 */ /* 0x004fc800078010ff */
[----:B------:R-:W-:Y:S02]  /*1a440*/  @!P3 LEA.HI.X R3, R19, R4, R20, 0x2, P0 ;  /* 0x000000041303b211 */ /* 0x000fe400000f1414 */
[----:B---3--:R-:W-:-:S03]  /*1a450*/  @!P1 LEA R6, P0, R17, R0, 0x2 ;  /* 0x0000000011069211 */ /* 0x008fc600078010ff */
[----:B------:R2:W-:Y:S01]  /*1a460*/  @!P3 ST.E.64 [R2.64], R78 ;  /* 0x0000004e0200b985 */ /* 0x0005e2000c101b06 */
[----:B------:R-:W-:Y:S02]  /*1a470*/  ISETP.GE.AND P3, PT, R13, c[0x0][0x3c8], PT ;  /* 0x0000f2000d007a0c */ /* 0x000fe40003f66270 */
[----:B------:R-:W-:-:S05]  /*1a480*/  @!P1 LEA.HI.X R7, R17, R4, R18, 0x2, P0 ;  /* 0x0000000411079211 */ /* 0x000fca00000f1412 */
[----:B------:R3:W-:Y:S01]  /*1a490*/  @!P1 ST.E.64 [R6.64], R80 ;  /* 0x0000005006009985 */ /* 0x0007e2000c101b06 */
[----:B------:R-:W-:Y:S02]  /*1a4a0*/  ISETP.GE.AND P1, PT, R10, c[0x0][0x3c8], PT ;  /* 0x0000f2000a007a0c */ /* 0x000fe40003f26270 */
[----:B--2---:R-:W-:-:S04]  /*1a4b0*/  @!P2 LEA R2, P0, R8, R0, 0x2 ;  /* 0x000000000802a211 */ /* 0x004fc800078010ff */
[----:B------:R-:W-:Y:S02]  /*1a4c0*/  @!P2 LEA.HI.X R3, R8, R4, R9, 0x2, P0 ;  /* 0x000000040803a211 */ /* 0x000fe400000f1409 */
[----:B------:R-:W-:-:S04]  /*1a4d0*/  @!P4 LEA R8, P0, R15, R0, 0x2 ;  /* 0x000000000f08c211 */ /* 0x000fc800078010ff */
[----:B------:R-:W-:Y:S02]  /*1a4e0*/  @!P4 LEA.HI.X R9, R15, R4, R16, 0x2, P0 ;  /* 0x000000040f09c211 */ /* 0x000fe400000f1410 */
[C---:B---3--:R-:W-:Y:S01]  /*1a4f0*/  @!P3 LEA R6, P0, R13.reuse, R0, 0x2 ;  /* 0x000000000d06b211 */ /* 0x048fe200078010ff */
[----:B------:R2:W-:Y:S03]  /*1a500*/  @!P2 ST.E.64 [R2.64], R66 ;  /* 0x000000420200a985 */ /* 0x0005e6000c101b06 */
[----:B------:R-:W-:Y:S01]  /*1a510*/  @!P3 LEA.HI.X R7, R13, R4, R14, 0x2, P0 ;  /* 0x000000040d07b211 */ /* 0x000fe200000f140e */
[----:B------:R3:W-:Y:S04]  /*1a520*/  @!P4 ST.E.64 [R8.64], R104 ;  /* 0x000000680800c985 */ /* 0x0007e8000c101b06 */
[----:B------:R3:W-:Y:S01]  /*1a530*/  @!P3 ST.E.64 [R6.64], R82 ;  /* 0x000000520600b985 */ /* 0x0007e2000c101b06 */
[----:B--2---:R-:W-:-:S04]  /*1a540*/  @!P1 LEA R2, P0, R10, R0, 0x2 ;  /* 0x000000000a029211 */ /* 0x004fc800078010ff */
[----:B------:R-:W-:-:S05]  /*1a550*/  @!P1 LEA.HI.X R3, R10, R4, R11, 0x2, P0 ;  /* 0x000000040a039211 */ /* 0x000fca00000f140b */
[----:B------:R3:W-:Y:S04]  /*1a560*/  @!P1 ST.E.64 [R2.64], R62 ;  /* 0x0000003e02009985 */ /* 0x0007e8000c101b06 */
.L_x_759:
[----:B------:R-:W-:Y:S05]  /*1a570*/  BSYNC B0 ;  /* 0x0000000000007941 */ /* 0x000fea0003800000 */
.L_x_758:
[----:B------:R-:W-:Y:S05]  /*1a580*/  BRA.DIV ~URZ, `(.L_x_760) ;  /* 0x00006aa27f007947 */ /* 0x000fea000b800000 */
[----:B--2---:R2:W1:Y:S04]  /*1a590*/  SHFL.IDX PT, R4, R5, 0x1, 0x1c1f ;  /* 0x003c1f0005047f89 */ /* 0x00446800000e0000 */
[----:B----4-:R2:W4:Y:S02]  /*1a5a0*/  SHFL.IDX PT, R0, R12, 0x1, 0x1c1f ;  /* 0x003c1f000c007f89 */ /* 0x01052400000e0000 */
.L_x_870:
[----:B------:R-:W-:Y:S01]  /*1a5b0*/  BSSY B0, `(.L_x_761) ;  /* 0x0000032000007945 */ /* 0x000fe20003800000 */
[----:B------:R-:W-:Y:S05]  /*1a5c0*/  @P6 BRA `(.L_x_762) ;  /* 0x0000030000006947 */ /* 0x000fea0003800000 */
[----:B---3--:R-:W3:Y:S04]  /*1a5d0*/  LDL R8, [R1] ;  /* 0x0000000001087983 */ /* 0x008ee80000100800 */
        /* <DEDUP_REMOVED lines=18> */
[----:B------:R-:W-:Y:S02]  /*1a700*/  @!P1 LEA R2, P3, R8, R0, 0x2 ;  /* 0x0000000008029211 */ /* 0x000fe400078610ff */
[----:B----4-:R-:W-:Y:S02]  /*1a710*/  ISETP.GE.AND P4, PT, R10, c[0x0][0x3c8], PT ;  /* 0x0000f2000a007a0c */ /* 0x010fe40003f86270 */
[----:B-1----:R-:W-:Y:S02]  /*1a720*/  @!P1 LEA.HI.X R3, R8, R4, R9, 0x2, P3 ;  /* 0x0000000408039211 */ /* 0x002fe400018f1409 */
[----:B------:R-:W-:-:S03]  /*1a730*/  @!P0 LEA R8, P3, R6, R0, 0x2 ;  /* 0x0000000006088211 */ /* 0x000fc600078610ff */
[----:B------:R1:W-:Y:S01]  /*1a740*/  @!P1 ST.E.64 [R2.64], R86 ;  /* 0x0000005602009985 */ /* 0x0003e2000c101b06 */
[----:B------:R-:W-:Y:S02]  /*1a750*/  @!P0 LEA.HI.X R9, R6, R4, R7, 0x2, P3 ;  /* 0x0000000406098211 */ /* 0x000fe400018f1407 */
[----:B------:R-:W-:Y:S02]  /*1a760*/  ISETP.GE.AND P5, PT, R19, c[0x0][0x3c8], PT ;  /* 0x0000f20013007a0c */ /* 0x000fe40003fa6270 */
[C---:B------:R-:W-:Y:S01]  /*1a770*/  @!P2 LEA R6, P1, R21.reuse, R0, 0x2 ;  /* 0x000000001506a211 */ /* 0x040fe200078210ff */
[----:B------:R2:W-:Y:S03]  /*1a780*/  @!P0 ST.E.64 [R8.64], R88 ;  /* 0x0000005808008985 */ /* 0x0005e6000c101b06 */
[----:B------:R-:W-:Y:S02]  /*1a790*/  @!P2 LEA.HI.X R7, R21, R4, R22, 0x2, P1 ;  /* 0x000000041507a211 */ /* 0x000fe400008f1416 */
[----:B------:R-:W-:-:S03]  /*1a7a0*/  ISETP.GE.AND P3, PT, R17, c[0x0][0x3c8], PT ;  /* 0x0000f20011007a0c */ /* 0x000fc60003f66270 */
[----:B------:R3:W-:Y:S01]  /*1a7b0*/  @!P2 ST.E.64 [R6.64], R90 ;  /* 0x0000005a0600a985 */ /* 0x0007e2000c101b06 */
[----:B------:R-:W-:Y:S02]  /*1a7c0*/  ISETP.GE.AND P2, PT, R15, c[0x0][0x3c8], PT ;  /* 0x0000f2000f007a0c */ /* 0x000fe40003f46270 */
[----:B------:R-:W-:Y:S02]  /*1a7d0*/  ISETP.GE.AND P1, PT, R13, c[0x0][0x3c8], PT ;  /* 0x0000f2000d007a0c */ /* 0x000fe40003f26270 */
[----:B-1----:R-:W-:-:S04]  /*1a7e0*/  @!P4 LEA R2, P0, R10, R0, 0x2 ;  /* 0x000000000a02c211 */ /* 0x002fc800078010ff */
[----:B------:R-:W-:Y:S02]  /*1a7f0*/  @!P4 LEA.HI.X R3, R10, R4, R11, 0x2, P0 ;  /* 0x000000040a03c211 */ /* 0x000fe400000f140b */
[----:B------:R-:W-:-:S04]  /*1a800*/  @!P5 LEA R10, P0, R19, R0, 0x2 ;  /* 0x00000000130ad211 */ /* 0x000fc800078010ff */
        /* <DEDUP_REMOVED lines=8> */
[----:B------:R2:W-:Y:S01]  /*1a890*/  @!P2 ST.E.64 [R6.64], R84 ;  /* 0x000000540600a985 */ /* 0x0005e2000c101b06 */
[----:B-1----:R-:W-:-:S04]  /*1a8a0*/  @!P1 LEA R2, P0, R13, R0, 0x2 ;  /* 0x000000000d029211 */ /* 0x002fc800078010ff */
[----:B------:R-:W-:-:S05]  /*1a8b0*/  @!P1 LEA.HI.X R3, R13, R4, R14, 0x2, P0 ;  /* 0x000000040d039211 */ /* 0x000fca00000f140e */
[----:B------:R2:W-:Y:S04]  /*1a8c0*/  @!P1 ST.E.64 [R2.64], R64 ;  /* 0x0000004002009985 */ /* 0x0005e8000c101b06 */
.L_x_762:
[----:B------:R-:W-:Y:S05]  /*1a8d0*/  BSYNC B0 ;  /* 0x0000000000007941 */ /* 0x000fea0003800000 */
.L_x_761:
[----:B------:R-:W-:Y:S05]  /*1a8e0*/  BRA.DIV ~URZ, `(.L_x_763) ;  /* 0x000068127f007947 */ /* 0x000fea000b800000 */
[----:B-1----:R1:W2:Y:S02]  /*1a8f0*/  SHFL.IDX PT, R4, R5, 0x2, 0x1c1f ;  /* 0x005c1f0005047f89 */ /* 0x0022a400000e0000 */
.L_x_871:
[----:B------:R-:W-:Y:S05]  /*1a900*/  BRA.DIV ~URZ, `(.L_x_764) ;  /* 0x000068627f007947 */ /* 0x000fea000b800000 */
[----:B----4-:R4:W1:Y:S02]  /*1a910*/  SHFL.IDX PT, R0, R12, 0x2, 0x1c1f ;  /* 0x005c1f000c007f89 */ /* 0x01086400000e0000 */
.L_x_872:
[----:B------:R-:W-:Y:S01]  /*1a920*/  LOP3.LUT P0, RZ, R200, 0x1, RZ, 0xc0, !PT ;  /* 0x00000001c8ff7812 */ /* 0x000fe2000780c0ff */
[----:B------:R-:W-:-:S12]  /*1a930*/  BSSY B0, `(.L_x_765) ;  /* 0x0000032000007945 */ /* 0x000fd80003800000 */
[----:B------:R-:W-:Y:S05]  /*1a940*/  @P0 BRA `(.L_x_766) ;  /* 0x0000030000000947 */ /* 0x000fea0003800000 */
[----:B--23--:R-:W2:Y:S04]  /*1a950*/  LDL R8, [R1] ;  /* 0x0000000001087983 */ /* 0x00cea80000100800 */
[----:B------:R-:W3:Y:S04]  /*1a960*/  LDL R23, [R1+0x78] ;  /* 0x0000780001177983 */ /* 0x000ee80000100800 */
[----:B------:R-:W5:Y:S04]  /*1a970*/  LDL R21, [R1+0x74] ;  /* 0x0000740001157983 */ /* 0x000f680000100800 */
        /* <DEDUP_REMOVED lines=13> */
[----:B--2---:R-:W-:-:S02]  /*1aa50*/  ISETP.GE.AND P1, PT, R8, c[0x0][0x3c8], PT ;  /* 0x0000f20008007a0c */ /* 0x004fc40003f26270 */
[----:B---3--:R-:W-:Y:S02]  /*1aa60*/  ISETP.GE.AND P0, PT, R23, c[0x0][0x3c8], PT ;  /* 0x0000f20017007a0c */ /* 0x008fe40003f06270 */
[----:B-----5:R-:W-:-:S09]  /*1aa70*/  ISETP.GE.AND P4, PT, R21, c[0x0][0x3c8], PT ;  /* 0x0000f20015007a0c */ /* 0x020fd20003f86270 */
[----:B-1----:R-:W-:Y:S02]  /*1aa80*/  @!P1 LEA R6, P2, R8, R0, 0x2 ;  /* 0x0000000008069211 */ /* 0x002fe400078410ff */
[----:B----4-:R-:W-:Y:S02]  /*1aa90*/  ISETP.GE.AND P5, PT, R10, c[0x0][0x3c8], PT ;  /* 0x0000f2000a007a0c */ /* 0x010fe40003fa6270 */
[----:B------:R-:W-:Y:S02]  /*1aaa0*/  @!P1 LEA.HI.X R7, R8, R4, R9, 0x2, P2 ;  /* 0x0000000408079211 */ /* 0x000fe400010f1409 */
[-C--:B------:R-:W-:Y:S02]  /*1aab0*/  @!P0 LEA R2, P3, R23, R0.reuse, 0x2 ;  /* 0x0000000017028211 */ /* 0x080fe400078610ff */
[----:B------:R-:W-:Y:S02]  /*1aac0*/  @!P4 LEA R8, P2, R21, R0, 0x2 ;  /* 0x000000001508c211 */ /* 0x000fe400078410ff */
[----:B------:R-:W-:-:S02]  /*1aad0*/  @!P0 LEA.HI.X R3, R23, R4, R24, 0x2, P3 ;  /* 0x0000000417038211 */ /* 0x000fc400018f1418 */
[----:B------:R-:W-:Y:S02]  /*1aae0*/  @!P4 LEA.HI.X R9, R21, R4, R22, 0x2, P2 ;  /* 0x000000041509c211 */ /* 0x000fe400010f1416 */
[----:B------:R-:W-:Y:S01]  /*1aaf0*/  ISETP.GE.AND P2, PT, R17, c[0x0][0x3c8], PT ;  /* 0x0000f20011007a0c */ /* 0x000fe20003f46270 */
[----:B------:R-:W-:Y:S01]  /*1ab00*/  @!P1 ST.E.64 [R6.64], R48 ;  /* 0x0000003006009985 */ /* 0x000fe2000c101b06 */
[----:B------:R-:W-:-:S03]  /*1ab10*/  ISETP.GE.AND P3, PT, R19, c[0x0][0x3c8], PT ;  /* 0x0000f20013007a0c */ /* 0x000fc60003f66270 */
[----:B------:R1:W-:Y:S01]  /*1ab20*/  @!P0 ST.E.64 [R2.64], R34 ;  /* 0x0000002202008985 */ /* 0x0003e2000c101b06 */
[----:B------:R-:W-:Y:S02]  /*1ab30*/  ISETP.GE.AND P1, PT, R15, c[0x0][0x3c8], PT ;  /* 0x0000f2000f007a0c */ /* 0x000fe40003f26270 */
[----:B------:R-:W-:Y:S01]  /*1ab40*/  ISETP.GE.AND P0, PT, R13, c[0x0][0x3c8], PT ;  /* 0x0000f2000d007a0c */ /* 0x000fe20003f06270 */
[----:B------:R2:W-:Y:S01]  /*1ab50*/  @!P4 ST.E.64 [R8.64], R38 ;  /* 0x000000260800c985 */ /* 0x0005e2000c101b06 */
[----:B-1----:R-:W-:-:S04]  /*1ab60*/  @!P5 LEA R2, P6, R10, R0, 0x2 ;  /* 0x000000000a02d211 */ /* 0x002fc800078c10ff */
[----:B------:R-:W-:Y:S02]  /*1ab70*/  @!P5 LEA.HI.X R3, R10, R4, R11, 0x2, P6 ;  /* 0x000000040a03d211 */ /* 0x000fe400030f140b */
[-C--:B------:R-:W-:Y:S02]  /*1ab80*/  @!P3 LEA R10, P6, R19, R0.reuse, 0x2 ;  /* 0x00000000130ab211 */ /* 0x080fe400078c10ff */
[-C--:B--2---:R-:W-:Y:S01]  /*1ab90*/  @!P2 LEA R8, P4, R17, R0.reuse, 0x2 ;  /* 0x000000001108a211 */ /* 0x084fe200078810ff */
[----:B------:R1:W-:Y:S01]  /*1aba0*/  @!P5 ST.E.64 [R2.64], R42 ;  /* 0x0000002a0200d985 */ /* 0x0003e2000c101b06 */
[----:B------:R-:W-:Y:S02]  /*1abb0*/  @!P1 LEA R6, P5, R15, R0, 0x2 ;  /* 0x000000000f069211 */ /* 0x000fe400078a10ff */
[-C--:B------:R-:W-:Y:S02]  /*1abc0*/  @!P2 LEA.HI.X R9, R17, R4.reuse, R18, 0x2, P4 ;  /* 0x000000041109a211 */ /* 0x080fe400020f1412 */
[----:B------:R-:W-:-:S02]  /*1abd0*/  @!P3 LEA.HI.X R11, R19, R4, R20, 0x2, P6 ;  /* 0x00000004130bb211 */ /* 0x000fc400030f1414 */
[----:B------:R-:W-:-:S03]  /*1abe0*/  @!P1 LEA.HI.X R7, R15, R4, R16, 0x2, P5 ;  /* 0x000000040f079211 */ /* 0x000fc600028f1410 */
[----:B------:R2:W-:Y:S04]  /*1abf0*/  @!P3 ST.E.64 [R10.64], R58 ;  /* 0x0000003a0a00b985 */ /* 0x0005e8000c101b06 */
[----:B------:R2:W-:Y:S04]  /*1ac00*/  @!P2 ST.E.64 [R8.64], R50 ;  /* 0x000000320800a985 */ /* 0x0005e8000c101b06 */
[----:B------:R2:W-:Y:S01]  /*1ac10*/  @!P1 ST.E.64 [R6.64], R44 ;  /* 0x0000002c06009985 */ /* 0x0005e2000c101b06 */
[----:B-1----:R-:W-:-:S04]  /*1ac20*/  @!P0 LEA R2, P4, R13, R0, 0x2 ;  /* 0x000000000d028211 */ /* 0x002fc800078810ff */
[----:B------:R-:W-:-:S05]  /*1ac30*/  @!P0 LEA.HI.X R3, R13, R4, R14, 0x2, P4 ;  /* 0x000000040d038211 */ /* 0x000fca00020f140e */
[----:B------:R2:W-:Y:S04]  /*1ac40*/  @!P0 ST.E.64 [R2.64], R28 ;  /* 0x0000001c02008985 */ /* 0x0005e8000c101b06 */
.L_x_766:
[----:B------:R-:W-:Y:S05]  /*1ac50*/  BSYNC B0 ;  /* 0x0000000000007941 */ /* 0x000fea0003800000 */
.L_x_765:
[----:B------:R-:W-:Y:S05]  /*1ac60*/  BRA.DIV ~URZ, `(.L_x_767) ;  /* 0x000065727f007947 */ /* 0x000fea000b800000 */
[----:B--2---:R2:W3:Y:S04]  /*1ac70*/  SHFL.IDX PT, R4, R5, 0x3, 0x1c1f ;  /* 0x007c1f0005047f89 */ /* 0x0044e800000e0000 */
[----:B-1----:R2:W1:Y:S02]  /*1ac80*/  SHFL.IDX PT, R0, R12, 0x3, 0x1c1f ;  /* 0x007c1f000c007f89 */ /* 0x00246400000e0000 */
.L_x_873:
[----:B------:R-:W-:-:S13]  /*1ac90*/  LOP3.LUT P0, RZ, R200, 0x2, RZ, 0xc0, !PT ;  /* 0x00000002c8ff7812 */ /* 0x000fda000780c0ff */
[----:B------:R-:W-:Y:S05]  /*1aca0*/  @P0 BRA `(.L_x_755) ;  /* 0x00000f9000000947 */ /* 0x000fea0003800000 */
[----:B---3--:R-:W3:Y:S04]  /*1acb0*/  LDL R6, [R1] ;  /* 0x0000000001067983 */ /* 0x008ee80000100800 */
[----:B------:R-:W5:Y:S04]  /*1acc0*/  LDL R10, [R1+0x78] ;  /* 0x00007800010a7983 */ /* 0x000f680000100800 */
[----:B--2---:R-:W2:Y:S04]  /*1acd0*/  LDL R7, [R1+0xb8] ;  /* 0x0000b80001077983 */ /* 0x004ea80000100800 */
[----:B----4-:R-:W4:Y:S04]  /*1ace0*/  LDL R18, [R1+0x70] ;  /* 0x0000700001127983 */ /* 0x010f280000100800 */
[----:B------:R-:W2:Y:S04]  /*1acf0*/  LDL R8, [R1+0x74] ;  /* 0x0000740001087983 */ /* 0x000ea80000100800 */
        /* <DEDUP_REMOVED lines=11> */
[----:B-----5:R-:W-:-:S11]  /*1adb0*/  ISETP.GE.AND P5, PT, R10, c[0x0][0x3c8], PT ;  /* 0x0000f2000a007a0c */ /* 0x020fd60003fa6270 */
[----:B-1----:R-:W-:-:S04]  /*1adc0*/  @!P0 LEA R2, P1, R6, R0, 0x2 ;  /* 0x0000000006028211 */ /* 0x002fc800078210ff */
[----:B--2---:R-:W-:Y:S02]  /*1add0*/  @!P0 LEA.HI.X R3, R6, R4, R7, 0x2, P1 ;  /* 0x0000000406038211 */ /* 0x004fe400008f1407 */
[----:B----4-:R-:W-:Y:S02]  /*1ade0*/  ISETP.GE.AND P3, PT, R18, c[0x0][0x3c8], PT ;  /* 0x0000f20012007a0c */ /* 0x010fe40003f66270 */
[----:B------:R-:W-:Y:S01]  /*1adf0*/  ISETP.GE.AND P4, PT, R8, c[0x0][0x3c8], PT ;  /* 0x0000f20008007a0c */ /* 0x000fe20003f86270 */
        /* <DEDUP_REMOVED lines=31> */
.L_x_740:
[----:B------:R-:W3:Y:S04]  /*1aff0*/  LDL.LU R7, [R1+0x54] ;  /* 0x0000540001077983 */ /* 0x000ee80000300800 */
[----:B--2---:R-:W2:Y:S01]  /*1b000*/  LDL R6, [R1+0x5c] ;  /* 0x00005c0001067983 */ /* 0x004ea20000100800 */
[----:B------:R-:W-:Y:S01]  /*1b010*/  ISETP.NE.U32.AND P0, PT, RZ, c[0x0][0x508], PT ;  /* 0x00014200ff007a0c */ /* 0x000fe20003f05070 */
[----:B------:R-:W-:Y:S01]  /*1b020*/  IMAD.MOV.U32 R4, RZ, RZ, 0x4 ;  /* 0x00000004ff047424 */ /* 0x000fe200078e00ff */
[----:B------:R-:W-:Y:S01]  /*1b030*/  ISETP.NE.U32.AND P2, PT, RZ, c[0x0][0x500], PT ;  /* 0x00014000ff007a0c */ /* 0x000fe20003f45070 */
[----:B------:R-:W-:Y:S01]  /*1b040*/  IMAD.MOV.U32 R18, RZ, RZ, c[0x0][0x388] ;  /* 0x0000e200ff127624 */ /* 0x000fe200078e00ff */
[----:B------:R-:W-:Y:S01]  /*1b050*/  ISETP.NE.AND.EX P0, PT, RZ, c[0x0][0x50c], PT, P0 ;  /* 0x00014300ff007a0c */ /* 0x000fe20003f05300 */
[----:B------:R-:W-:Y:S01]  /*1b060*/  IMAD.MOV.U32 R0, RZ, RZ, RZ ;  /* 0x000000ffff007224 */ /* 0x000fe200078e00ff */
[----:B------:R-:W-:Y:S01]  /*1b070*/  ISETP.NE.AND.EX P2, PT, RZ, c[0x0][0x504], PT, P2 ;  /* 0x00014100ff007a0c */ /* 0x000fe20003f45320 */
[----:B--2---:R-:W-:-:S10]  /*1b080*/  IMAD.WIDE R2, R6, R4, c[0x0][0x500] ;  /* 0x0001400006027625 */ /* 0x004fd400078e0204 */
[----:B------:R-:W-:Y:S02]  /*1b090*/  @P0 IMAD.WIDE R4, R6, R4, c[0x0][0x508] ;  /* 0x0001420006040625 */ /* 0x000fe400078e0204 */
[----:B------:R2:W5:Y:S04]  /*1b0a0*/  @P2 LDG.E R0, [R2.64] ;  /* 0x0000000602002981 */ /* 0x000568000c1e1900 */
[----:B------:R2:W5:Y:S01]  /*1b0b0*/  @P0 LDG.E R18, [R4.64] ;  /* 0x0000000604120981 */ /* 0x000562000c1e1900 */
[----:B---3--:R-:W-:-:S04]  /*1b0c0*/  ISETP.NE.AND P1, PT, R7, RZ, PT ;  /* 0x000000ff0700720c */ /* 0x008fc80003f25270 */
[----:B------:R-:W-:Y:S01]  /*1b0d0*/  SEL R20, R7, c[0x0][0x3d4], P1 ;  /* 0x0000f50007147a07 */ /* 0x000fe20000800000 */
[----:B------:R-:W-:Y:S05]  /*1b0e0*/  @P0 BRA `(.L_x_768) ;  /* 0x0000004000000947 */ /* 0x000fea0003800000 */
[----:B------:R-:W-:Y:S05]  /*1b0f0*/  @!P2 BRA `(.L_x_768) ;  /* 0x000000300000a947 */ /* 0x000fea0003800000 */
[----:B--2---:R2:W3:Y:S04]  /*1b100*/  LDG.E R4, [R2.64] ;  /* 0x0000000602047981 */ /* 0x0044e8000c1e1900 */
[----:B--2---:R-:W3:Y:S02]  /*1b110*/  LDG.E R2, [R2.64+0x4] ;  /* 0x0000040602027981 */ /* 0x004ee4000c1e1900 */
[----:B---3-5:R-:W-:Y:S02]  /*1b120*/  IADD3 R18, -R4, R2, RZ ;  /* 0x0000000204127210 */ /* 0x028fe40007ffe1ff */
.L_x_768:
[----:B--2---:R-:W2:Y:S01]  /*1b130*/  LDL.LU R3, [R1+0x58] ;  /* 0x0000580001037983 */ /* 0x004ea20000300800 */
[----:B------:R-:W-:Y:S01]  /*1b140*/  SHF.R.S32.HI R2, RZ, 0x1f, R6 ;  /* 0x0000001fff027819 */ /* 0x000fe20000011406 */
[----:B------:R-:W-:Y:S01]  /*1b150*/  BSSY B0, `(.L_x_769) ;  /* 0x0000039000007945 */ /* 0x000fe20003800000 */
[----:B-----5:R-:W-:Y:S01]  /*1b160*/  SHF.R.S32.HI R19, RZ, 0x1f, R0 ;  /* 0x0000001fff137819 */ /* 0x020fe20000011400 */
[----:B------:R-:W3:Y:S01]  /*1b170*/  S2R R4, SR_TID.X ;  /* 0x0000000000047919 */ /* 0x000ee20000002100 */
[----:B------:R-:W-:-:S02]  /*1b180*/  SEL R11, R6, RZ, !P2 ;  /* 0x000000ff060b7207 */ /* 0x000fc40005000000 */
[----:B------:R-:W-:Y:S02]  /*1b190*/  SEL R21, R2, RZ, !P2 ;  /* 0x000000ff02157207 */ /* 0x000fe40005000000 */
[----:B---3--:R-:W-:Y:S02]  /*1b1a0*/  ISETP.GT.AND P0, PT, R4, 0x7f, PT ;  /* 0x0000007f0400780c */ /* 0x008fe40003f04270 */
[----:B--2---:R-:W-:-:S11]  /*1b1b0*/  LOP3.LUT R10, R3, 0xffff, RZ, 0xc0, !PT ;  /* 0x0000ffff030a7812 */ /* 0x004fd600078ec0ff */
[----:B------:R-:W-:Y:S05]  /*1b1c0*/  @P0 BRA `(.L_x_770) ;  /* 0x0000031000000947 */ /* 0x000fea0003800000 */
[----:B------:R-:W2:Y:S01]  /*1b1d0*/  LDL R3, [R1+0x48] ;  /* 0x0000480001037983 */ /* 0x000ea20000100800 */
[----:B------:R-:W-:Y:S01]  /*1b1e0*/  IMAD R2, R18, c[0x0][0x4e8], RZ ;  /* 0x00013a0012027a24 */ /* 0x000fe200078e02ff */
[----:B--2---:R-:W-:-:S04]  /*1b1f0*/  IADD3 R14, R3, R4, RZ ;  /* 0x00000004030e7210 */ /* 0x004fc80007ffe0ff */
[----:B------:R-:W-:-:S13]  /*1b200*/  ISETP.GE.AND P0, PT, R14, R2, PT ;  /* 0x000000020e00720c */ /* 0x000fda0003f06270 */
[----:B------:R-:W-:Y:S05]  /*1b210*/  @P0 BRA `(.L_x_770) ;  /* 0x000002c000000947 */ /* 0x000fea0003800000 */
[----:B------:R-:W2:Y:S01]  /*1b220*/  LDL.LU R22, [R1+0x7c] ;  /* 0x00007c0001167983 */ /* 0x000ea20000300800 */
[----:B------:R-:W-:Y:S01]  /*1b230*/  IMAD.MOV.U32 R2, RZ, RZ, 0x368 ;  /* 0x00000368ff027424 */ /* 0x000fe200078e00ff */
[----:B------:R-:W-:-:S04]  /*1b240*/  ISETP.GT.AND P2, PT, R20, 0x1, PT ;  /* 0x000000011400780c */ /* 0x000fc80003f44270 */
[----:B------:R-:W-:-:S04]  /*1b250*/  SEL R2, R2, 0x328, P2 ;  /* 0x0000032802027807 */ /* 0x000fc80001000000 */
[----:B------:R3:W4:Y:S08]  /*1b260*/  LDC.64 R8, c[0x0][R2+0x170] ;  /* 0x00005c0002087b82 */ /* 0x0007300000000a00 */
[----:B------:R3:W5:Y:S08]  /*1b270*/  LDC.64 R6, c[0x0][R2+0x168] ;  /* 0x00005a0002067b82 */ /* 0x0007700000000a00 */
[----:B-1----:R3:W1:Y:S08]  /*1b280*/  LDC.64 R16, c[0x0][R2+0x178] ;  /* 0x00005e0002107b82 */ /* 0x0026700000000a00 */
[----:B------:R3:W1:Y:S02]  /*1b290*/  LDC.64 R12, c[0x0][R2+0x160] ;  /* 0x00005800020c7b82 */ /* 0x0006640000000a00 */
[----:B---3--:R-:W-:-:S02]  /*1b2a0*/  IMAD.MOV.U32 R2, RZ, RZ, c[0x0][0x4e8] ;  /* 0x00013a00ff027624 */ /* 0x008fc400078e00ff */
[-C--:B----4-:R-:W-:Y:S02]  /*1b2b0*/  IMAD R3, R9, R11.reuse, RZ ;  /* 0x0000000b09037224 */ /* 0x090fe400078e02ff */
[----:B------:R-:W-:Y:S01]  /*1b2c0*/  IMAD.WIDE.U32 R4, R8, R11, RZ ;  /* 0x0000000b08047225 */ /* 0x000fe200078e00ff */
[----:B------:R-:W-:Y:S02]  /*1b2d0*/  ISETP.NE.AND P0, PT, R2, 0x1, PT ;  /* 0x000000010200780c */ /* 0x000fe40003f05270 */
[----:B------:R-:W-:Y:S01]  /*1b2e0*/  MOV R2, R14 ;  /* 0x0000000e00027202 */ /* 0x000fe20000000f00 */
[----:B------:R-:W-:Y:S02]  /*1b2f0*/  IMAD R8, R8, R21, R3 ;  /* 0x0000001508087224 */ /* 0x000fe400078e0203 */
[-C--:B-----5:R-:W-:Y:S02]  /*1b300*/  IMAD R9, R7, R10.reuse, RZ ;  /* 0x0000000a07097224 */ /* 0x0a0fe400078e02ff */
        /* <DEDUP_REMOVED lines=9> */
[-C--:B-1----:R-:W-:Y:S02]  /*1b3a0*/  IMAD R8, R17, R3.reuse, RZ ;  /* 0x0000000311087224 */ /* 0x082fe400078e02ff */
        /* <DEDUP_REMOVED lines=19> */
.L_x_770:
[----:B------:R-:W-:Y:S05]  /*1b4e0*/  BSYNC B0 ;  /* 0x0000000000007941 */ /* 0x000fea0003800000 */
.L_x_769:
[----:B------:R-:W-:-:S13]  /*1b4f0*/  ISETP.GT.AND P0, PT, R20, 0x1, PT ;  /* 0x000000011400780c */ /* 0x000fda0003f04270 */
[----:B------:R-:W-:Y:S05]  /*1b500*/  @P0 BRA `(.L_x_755) ;  /* 0x0000073000000947 */ /* 0x000fea0003800000 */
[----:B------:R-:W2:Y:S04]  /*1b510*/  LDL R6, [R1+0x48] ;  /* 0x0000480001067983 */ /* 0x000ea80000100800 */
[----:B-1----:R-:W2:Y:S01]  /*1b520*/  LDL R5, [R1+0x18] ;  /* 0x0000180001057983 */ /* 0x002ea20000100800 */
[----:B------:R-:W-:Y:S01]  /*1b530*/  MOV R2, c[0x0][0x4e8] ;  /* 0x00013a0000027a02 */ /* 0x000fe20000000f00 */
[----:B------:R-:W-:Y:S01]  /*1b540*/  IMAD R4, R19, c[0x0][0x3a0], RZ ;  /* 0x0000e80013047a24 */ /* 0x000fe200078e02ff */
[----:B------:R-:W-:Y:S02]  /*1b550*/  ISETP.GE.AND P2, PT, R201, c[0x0][0x3c8], PT ;  /* 0x0000f200c9007a0c */ /* 0x000fe40003f46270 */
[----:B------:R-:W-:Y:S01]  /*1b560*/  ISETP.NE.AND P0, PT, R2, 0x1, PT ;  /* 0x000000010200780c */ /* 0x000fe20003f05270 */
[----:B------:R-:W-:-:S04]  /*1b570*/  IMAD.WIDE.U32 R2, R0, c[0x0][0x3a0], RZ ;  /* 0x0000e80000027a25 */ /* 0x000fc800078e00ff */
[----:B------:R-:W-:-:S05]  /*1b580*/  IMAD R0, R0, c[0x0][0x3a4], R4 ;  /* 0x0000e90000007a24 */ /* 0x000fca00078e0204 */
[----:B------:R-:W-:-:S05]  /*1b590*/  IADD3 R3, R3, R0, RZ ;  /* 0x0000000003037210 */ /* 0x000fca0007ffe0ff */
[----:B------:R-:W-:-:S04]  /*1b5a0*/  IMAD.WIDE.U32 R2, R10, c[0x0][0x3e8], R2 ;  /* 0x0000fa000a027a25 */ /* 0x000fc800078e0002 */
[----:B------:R-:W-:-:S04]  /*1b5b0*/  IMAD R3, R10, c[0x0][0x3ec], R3 ;  /* 0x0000fb000a037a24 */ /* 0x000fc800078e0203 */
[----:B------:R-:W-:Y:S01]  /*1b5c0*/  IMAD.WIDE.U32 R2, R11, c[0x0][0x3f0], R2 ;  /* 0x0000fc000b027a25 */ /* 0x000fe200078e0002 */
[----:B--2---:R-:W-:-:S03]  /*1b5d0*/  IADD3 R4, R5, R6, RZ ;  /* 0x0000000605047210 */ /* 0x004fc60007ffe0ff */
[----:B------:R-:W-:Y:S01]  /*1b5e0*/  IMAD R5, R21, c[0x0][0x3f0], RZ ;  /* 0x0000fc0015057a24 */ /* 0x000fe200078e02ff */
[----:B------:R-:W-:Y:S01]  /*1b5f0*/  MOV R0, R4 ;  /* 0x0000000400007202 */ /* 0x000fe20000000f00 */
[----:B------:R-:W-:-:S04]  /*1b600*/  @P0 IMAD.HI.U32 R6, R4, c[0x0][0x4ec], RZ ;  /* 0x00013b0004060a27 */ /* 0x000fc800078e00ff */
[----:B------:R-:W-:Y:S01]  /*1b610*/  IMAD R7, R11, c[0x0][0x3f4], R5 ;  /* 0x0000fd000b077a24 */ /* 0x000fe200078e0205 */
[----:B------:R-:W-:-:S04]  /*1b620*/  @P0 SHF.R.U32.HI R0, RZ, c[0x0][0x4f0], R6 ;  /* 0x00013c00ff000a19 */ /* 0x000fc80000011606 */
[----:B------:R-:W-:Y:S02]  /*1b630*/  SHF.R.S32.HI R6, RZ, 0x1f, R0 ;  /* 0x0000001fff067819 */ /* 0x000fe40000011400 */
[----:B------:R-:W-:Y:S02]  /*1b640*/  IADD3 R5, -R0, RZ, RZ ;  /* 0x000000ff00057210 */ /* 0x000fe40007ffe1ff */
[----:B------:R-:W-:Y:S01]  /*1b650*/  IADD3 R3, R3, R7, RZ ;  /* 0x0000000703037210 */ /* 0x000fe20007ffe0ff */
        /* <DEDUP_REMOVED lines=14> */
.L_x_874:
[----:B------:R-:W-:Y:S05]  /*1b740*/  BRA.DIV ~URZ, `(.L_x_772) ;  /* 0x00005bd27f007947 */ /* 0x000fea000b800000 */
[----:B------:R3:W4:Y:S02]  /*1b750*/  SHFL.IDX PT, R2, R6, RZ, 0x181f ;  /* 0x00181fff06027589 */ /* 0x00072400000e0000 */
.L_x_875:
[----:B------:R-:W5:Y:S04]  /*1b760*/  LDL.LU R3, [R1+0x48] ;  /* 0x0000480001037983 */ /* 0x000f680000300800 */
[----:B------:R-:W1:Y:S02]  /*1b770*/  S2R R4, SR_TID.X ;  /* 0x0000000000047919 */ /* 0x000e640000002100 */
[----:B-1----:R-:W-:-:S04]  /*1b780*/  SHF.R.S32.HI R0, RZ, 0x1f, R4 ;  /* 0x0000001fff007819 */ /* 0x002fc80000011404 */
[----:B------:R-:W-:-:S04]  /*1b790*/  LEA.HI R0, R0, R4, RZ, 0x3 ;  /* 0x0000000400007211 */ /* 0x000fc800078f18ff */
[----:B------:R-:W-:Y:S01]  /*1b7a0*/  SHF.R.S32.HI R0, RZ, 0x3, R0 ;  /* 0x00000003ff007819 */ /* 0x000fe20000011400 */
[----:B------:R-:W-:Y:S01]  /*1b7b0*/  IMAD R4, R18, c[0x0][0x4e8], RZ ;  /* 0x00013a0012047a24 */ /* 0x000fe200078e02ff */
[----:B------:R-:W-:-:S03]  /*1b7c0*/  SHF.R.S32.HI R8, RZ, 0x1f, R201 ;  /* 0x0000001fff087819 */ /* 0x000fc600000114c9 */
[----:B-----5:R-:W-:-:S05]  /*1b7d0*/  IMAD.IADD R0, R0, 0x1, R3 ;  /* 0x0000000100007824 */ /* 0x020fca00078e0203 */
[----:B------:R-:W-:-:S13]  /*1b7e0*/  ISETP.GE.OR P0, PT, R0, R4, P2 ;  /* 0x000000040000720c */ /* 0x000fda0001706670 */
[----:B----4-:R-:W-:-:S04]  /*1b7f0*/  @!P0 LEA R2, P1, R201, R2, 0x1 ;  /* 0x00000002c9028211 */ /* 0x010fc800078208ff */
[----:B--2---:R-:W-:-:S05]  /*1b800*/  @!P0 LEA.HI.X R3, R201, R7, R8, 0x1, P1 ;  /* 0x00000007c9038211 */ /* 0x004fca00008f0c08 */
[----:B------:R1:W-:Y:S01]  /*1b810*/  @!P0 ST.E.128 [R2.64], RZ ;  /* 0x000000ff02008985 */ /* 0x0003e2000c101d06 */
[----:B------:R-:W-:Y:S05]  /*1b820*/  BRA.DIV ~URZ, `(.L_x_773) ;  /* 0x00005b627f007947 */ /* 0x000fea000b800000 */
[----:B------:R2:W4:Y:S04]  /*1b830*/  SHFL.IDX PT, R7, R5, 0x1, 0x181f ;  /* 0x00381f0005077f89 */ /* 0x00052800000e0000 */
[----:B-1----:R2:W1:Y:S02]  /*1b840*/  SHFL.IDX PT, R2, R6, 0x1, 0x181f ;  /* 0x00381f0006027f89 */ /* 0x00246400000e0000 */
.L_x_876:
[----:B------:R-:W-:Y:S02]  /*1b850*/  IADD3 R3, R0, 0x10, RZ ;  /* 0x0000001000037810 */ /* 0x000fe40007ffe0ff */
[----:B------:R-:W-:Y:S02]  /*1b860*/  SHF.R.S32.HI R8, RZ, 0x1f, R201 ;  /* 0x0000001fff087819 */ /* 0x000fe400000114c9 */
[----:B------:R-:W-:-:S13]  /*1b870*/  ISETP.GE.OR P0, PT, R3, R4, P2 ;  /* 0x000000040300720c */ /* 0x000fda0001706670 */
[----:B-1----:R-:W-:-:S04]  /*1b880*/  @!P0 LEA R2, P1, R201, R2, 0x1 ;  /* 0x00000002c9028211 */ /* 0x002fc800078208ff */
[----:B----4-:R-:W-:-:S05]  /*1b890*/  @!P0 LEA.HI.X R3, R201, R7, R8, 0x1, P1 ;  /* 0x00000007c9038211 */ /* 0x010fca00008f0c08 */
[----:B------:R1:W-:Y:S01]  /*1b8a0*/  @!P0 ST.E.128 [R2.64], RZ ;  /* 0x000000ff02008985 */ /* 0x0003e2000c101d06 */
[----:B------:R-:W-:Y:S05]  /*1b8b0*/  BRA.DIV ~URZ, `(.L_x_774) ;  /* 0x00005ba27f007947 */ /* 0x000fea000b800000 */
[----:B------:R4:W1:Y:S02]  /*1b8c0*/  SHFL.IDX PT, R7, R5, 0x2, 0x181f ;  /* 0x00581f0005077f89 */ /* 0x00086400000e0000 */
.L_x_877:
[----:B------:R-:W-:Y:S05]  /*1b8d0*/  BRA.DIV ~URZ, `(.L_x_775) ;  /* 0x00005bf27f007947 */ /* 0x000fea000b800000 */
[----:B-1----:R1:W2:Y:S02]  /*1b8e0*/  SHFL.IDX PT, R2, R6, 0x2, 0x181f ;  /* 0x00581f0006027f89 */ /* 0x0022a400000e0000 */
.L_x_878:
        /* <DEDUP_REMOVED lines=9> */
.L_x_879:
        /* <DEDUP_REMOVED lines=8> */
.L_x_880:
[----:B------:R-:W-:Y:S05]  /*1ba00*/  BRA.DIV ~URZ, `(.L_x_778) ;  /* 0x00005c727f007947 */ /* 0x000fea000b800000 */
[----:B--2---:R2:W1:Y:S02]  /*1ba10*/  SHFL.IDX PT, R2, R6, 0x4, 0x181f ;  /* 0x00981f0006027f89 */ /* 0x00446400000e0000 */
.L_x_881:
        /* <DEDUP_REMOVED lines=9> */
.L_x_882:
        /* <DEDUP_REMOVED lines=8> */
.L_x_883:
[----:B------:R-:W-:Y:S05]  /*1bb30*/  BRA.DIV ~URZ, `(.L_x_781) ;  /* 0x00005cf27f007947 */ /* 0x000fea000b800000 */
[----:B--2---:R2:W3:Y:S02]  /*1bb40*/  SHFL.IDX PT, R2, R6, 0x6, 0x181f ;  /* 0x00d81f0006027f89 */ /* 0x0044e400000e0000 */
.L_x_884:
        /* <DEDUP_REMOVED lines=9> */
.L_x_885:
[----:B------:R-:W-:Y:S02]  /*1bbe0*/  IADD3 R0, R0, 0x70, RZ ;  /* 0x0000007000007810 */ /* 0x000fe40007ffe0ff */
[----:B-12---:R-:W-:Y:S02]  /*1bbf0*/  SHF.R.S32.HI R6, RZ, 0x1f, R201 ;  /* 0x0000001fff067819 */ /* 0x006fe400000114c9 */
[----:B------:R-:W-:-:S13]  /*1bc00*/  ISETP.GE.OR P0, PT, R0, R4, P2 ;  /* 0x000000040000720c */ /* 0x000fda0001706670 */
[----:B----4-:R-:W-:-:S04]  /*1bc10*/  @!P0 LEA R2, P1, R201, R2, 0x1 ;  /* 0x00000002c9028211 */ /* 0x010fc800078208ff */
[----:B---3--:R-:W-:-:S05]  /*1bc20*/  @!P0 LEA.HI.X R3, R201, R5, R6, 0x1, P1 ;  /* 0x00000005c9038211 */ /* 0x008fca00008f0c06 */
[----:B------:R1:W-:Y:S04]  /*1bc30*/  @!P0 ST.E.128 [R2.64], RZ ;  /* 0x000000ff02008985 */ /* 0x0003e8000c101d06 */
.L_x_755:
[----:B------:R-:W-:Y:S05]  /*1bc40*/  BSYNC B1 ;  /* 0x0000000000017941 */ /* 0x000fea0003800000 */
.L_x_739:
        /* <DEDUP_REMOVED lines=11> */
[----:B--2-4-:R-:W-:-:S04]  /*1bd00*/  LOP3.LUT R12, R0, 0x1f, RZ, 0xc0, !PT ;  /* 0x0000001f000c7812 */ /* 0x014fc800078ec0ff */
[----:B------:R-:W-:Y:S01]  /*1bd10*/  ISETP.NE.AND P6, PT, R12, 0x1f, PT ;  /* 0x0000001f0c00780c */ /* 0x000fe20003fc5270 */
[----:B------:R-:W-:Y:S10]  /*1bd20*/  BRA.DIV ~URZ, `(.L_x_784) ;  /* 0x00005c427f007947 */ /* 0x000ff4000b800000 */
[----:B------:R1:W2:Y:S02]  /*1bd30*/  SHFL.IDX PT, R9, R53, RZ, 0x1f ;  /* 0x00001fff35097589 */ /* 0x0002a400000e0000 */
.L_x_886:
[----:B------:R-:W-:Y:S05]  /*1bd40*/  BRA.DIV ~URZ, `(.L_x_785) ;  /* 0x00005c927f007947 */ /* 0x000fea000b800000 */
[----:B------:R3:W4:Y:S02]  /*1bd50*/  SHFL.IDX PT, R8, R53, 0x1, 0x1f ;  /* 0x00201f0035087f89 */ /* 0x00072400000e0000 */
.L_x_887:
[----:B------:R-:W5:Y:S01]  /*1bd60*/  LDL R0, [R1+0x5c] ;  /* 0x00005c0001007983 */ /* 0x000f620000100800 */
[----:B------:R-:W-:Y:S02]  /*1bd70*/  IMAD.MOV.U32 R6, RZ, RZ, RZ ;  /* 0x000000ffff067224 */ /* 0x000fe400078e00ff */
[----:B-----5:R-:W-:-:S05]  /*1bd80*/  IMAD.IADD R0, R0, 0x1, R12 ;  /* 0x0000000100007824 */ /* 0x020fca00078e020c */
[----:B------:R-:W-:-:S13]  /*1bd90*/  ISETP.GE.OR P0, PT, R0, c[0x0][0x53c], !P6 ;  /* 0x00014f0000007a0c */ /* 0x000fda0007706670 */
[----:B------:R-:W-:Y:S01]  /*1bda0*/  @!P0 IMAD.MOV.U32 R2, RZ, RZ, 0x4 ;  /* 0x00000004ff028424 */ /* 0x000fe200078e00ff */
[----:B------:R-:W-:-:S03]  /*1bdb0*/  @!P0 MOV R3, 0x4 ;  /* 0x0000000400038802 */ /* 0x000fc60000000f00 */
[----:B------:R-:W-:-:S04]  /*1bdc0*/  @!P0 IMAD.WIDE R4, R0, R2, c[0x0][0x580] ;  /* 0x0001600000048625 */ /* 0x000fc800078e0202 */
[----:B------:R-:W-:Y:S01]  /*1bdd0*/  @!P0 IMAD.WIDE R2, R0, R3, c[0x0][0x578] ;  /* 0x00015e0000028625 */ /* 0x000fe200078e0203 */
[----:B------:R-:W5:Y:S04]  /*1bde0*/  @!P0 LDG.E R6, [R4.64] ;  /* 0x0000000604068981 */ /* 0x000f68000c1e1900 */
[----:B------:R-:W5:Y:S01]  /*1bdf0*/  @!P0 LDG.E R7, [R2.64] ;  /* 0x0000000602078981 */ /* 0x000f62000c1e1900 */
[C---:B------:R-:W-:Y:S02]  /*1be00*/  ISETP.GE.U32.AND P4, PT, R12.reuse, 0x10, PT ;  /* 0x000000100c00780c */ /* 0x040fe40003f86070 */
[C---:B------:R-:W-:Y:S02]  /*1be10*/  ISETP.GE.U32.AND P3, PT, R12.reuse, 0x8, PT ;  /* 0x000000080c00780c */ /* 0x040fe40003f66070 */
[----:B------:R-:W-:-:S02]  /*1be20*/  ISETP.GE.U32.AND P2, PT, R12, 0x4, PT ;  /* 0x000000040c00780c */ /* 0x000fc40003f46070 */
[C---:B------:R-:W-:Y:S02]  /*1be30*/  ISETP.GE.U32.AND P1, PT, R12.reuse, 0x2, PT ;  /* 0x000000020c00780c */ /* 0x040fe40003f26070 */
[----:B------:R-:W-:Y:S02]  /*1be40*/  ISETP.NE.AND P5, PT, R12, RZ, PT ;  /* 0x000000ff0c00720c */ /* 0x000fe40003fa5270 */
[----:B------:R-:W-:Y:S01]  /*1be50*/  MOV R11, RZ ;  /* 0x000000ff000b7202 */ /* 0x000fe20000000f00 */
[----:B-----5:R-:W-:Y:S01]  /*1be60*/  IMAD R0, R7, R6, RZ ;  /* 0x0000000607007224 */ /* 0x020fe200078e02ff */
[----:B------:R-:W-:Y:S07]  /*1be70*/  BRA.DIV ~URZ, `(.L_x_786) ;  /* 0x00005bd27f007947 */ /* 0x000fee000b800000 */
[----:B------:R1:W3:Y:S02]  /*1be80*/  SHFL.UP PT, R4, R0, 0x1, RZ ;  /* 0x0420000000047989 */ /* 0x0002e400000e00ff */
.L_x_888:
[----:B---3--:R-:W-:-:S04]  /*1be90*/  SEL R4, R4, RZ, P5 ;  /* 0x000000ff04047207 */ /* 0x008fc80002800000 */
        /* <DEDUP_REMOVED lines=14> */
[----:B------:R1:W3:Y:S02]  /*1bf80*/  SHFL.IDX PT, R0, R4, 0x1f, 0x1f ;  /* 0x03e01f0004007f89 */ /* 0x0002e400000e0000 */
.L_x_889:
[----:B---3--:R-:W-:Y:S01]  /*1bf90*/  IMAD R0, R0, c[0x0][0x538], RZ ;  /* 0x00014e0000007a24 */ /* 0x008fe200078e02ff */
[----:B------:R-:W-:Y:S04]  /*1bfa0*/  BSSY B1, `(.L_x_788) ;  /* 0x00000ce000017945 */ /* 0x000fe80003800000 */
[----:B----4-:R-:W-:-:S04]  /*1bfb0*/  IADD3 R8, R0, R8, RZ ;  /* 0x0000000800087210 */ /* 0x010fc80007ffe0ff */
[----:B--2---:R-:W-:-:S13]  /*1bfc0*/  ISETP.GT.AND P0, PT, R8, R9, PT ;  /* 0x000000090800720c */ /* 0x004fda0003f04270 */
[----:B------:R-:W-:Y:S05]  /*1bfd0*/  @P0 BRA `(.L_x_789) ;  /* 0x0000025000000947 */ /* 0x000fea0003800000 */
.L_x_793:
[----:B------:R-:W2:Y:S02]  /*1bfe0*/  LDL.LU R0, [R1+0x5c] ;  /* 0x00005c0001007983 */ /* 0x000ea40000300800 */
[----:B--2---:R-:W-:-:S04]  /*1bff0*/  IADD3 R0, R0, 0x1f, RZ ;  /* 0x0000001f00007810 */ /* 0x004fc80007ffe0ff */
[----:B------:R-:W-:-:S13]  /*1c000*/  ISETP.GE.AND P0, PT, R0, c[0x0][0x53c], PT ;  /* 0x00014f0000007a0c */ /* 0x000fda0003f06270 */
[----:B------:R-:W-:Y:S05]  /*1c010*/  @P0 BRA `(.L_x_790) ;  /* 0x00000c1000000947 */ /* 0x000fea0003800000 */
[----:B------:R2:W-:Y:S01]  /*1c020*/  STL [R1+0x5c], R0 ;  /* 0x00005c0001007387 */ /* 0x0005e20000100800 */
[----:B------:R-:W-:Y:S01]  /*1c030*/  CS2R R6, SRZ ;  /* 0x0000000000067805 */ /* 0x000fe2000001ff00 */
[----:B--2---:R-:W-:-:S04]  /*1c040*/  IADD3 R0, R0, R12, RZ ;  /* 0x0000000c00007210 */ /* 0x004fc80007ffe0ff */
[----:B------:R-:W-:-:S13]  /*1c050*/  ISETP.GE.OR P0, PT, R0, c[0x0][0x53c], !P6 ;  /* 0x00014f0000007a0c */ /* 0x000fda0007706670 */
[----:B------:R-:W-:Y:S02]  /*1c060*/  @!P0 MOV R2, 0x4 ;  /* 0x0000000400028802 */ /* 0x000fe40000000f00 */
[----:B------:R-:W-:-:S03]  /*1c070*/  @!P0 MOV R3, 0x4 ;  /* 0x0000000400038802 */ /* 0x000fc60000000f00 */
[----:B-1----:R-:W-:-:S04]  /*1c080*/  @!P0 IMAD.WIDE R4, R0, R2, c[0x0][0x580] ;  /* 0x0001600000048625 */ /* 0x002fc800078e0202 */
[----:B------:R-:W-:Y:S01]  /*1c090*/  @!P0 IMAD.WIDE R2, R0, R3, c[0x0][0x578] ;  /* 0x00015e0000028625 */ /* 0x000fe200078e0203 */
[----:B------:R-:W2:Y:S04]  /*1c0a0*/  @!P0 LDG.E R6, [R4.64] ;  /* 0x0000000604068981 */ /* 0x000ea8000c1e1900 */
[----:B------:R-:W2:Y:S02]  /*1c0b0*/  @!P0 LDG.E R7, [R2.64] ;  /* 0x0000000602078981 */ /* 0x000ea4000c1e1900 */
[----:B--2---:R-:W-:Y:S01]  /*1c0c0*/  IMAD R0, R7, R6, RZ ;  /* 0x0000000607007224 */ /* 0x004fe200078e02ff */
[----:B------:R-:W-:Y:S05]  /*1c0d0*/  BRA.DIV ~URZ, `(.L_x_791) ;  /* 0x00005b627f007947 */ /* 0x000fea000b800000 */
[----:B------:R1:W2:Y:S02]  /*1c0e0*/  SHFL.UP PT, R2, R0, 0x1, RZ ;  /* 0x0420000000027989 */ /* 0x0002a400000e00ff */
.L_x_890:
        /* <DEDUP_REMOVED lines=16> */
.L_x_891:
[----:B--2---:R-:W-:-:S05]  /*1c1f0*/  IMAD R0, R0, c[0x0][0x538], RZ ;  /* 0x00014e0000007a24 */ /* 0x004fca00078e02ff */
[----:B------:R-:W-:-:S04]  /*1c200*/  IADD3 R8, R0, R8, RZ ;  /* 0x0000000800087210 */ /* 0x000fc80007ffe0ff */
[----:B------:R-:W-:-:S13]  /*1c210*/  ISETP.GT.AND P0, PT, R8, R9, PT ;  /* 0x000000090800720c */ /* 0x000fda0003f04270 */
[----:B-1----:R-:W-:Y:S05]  /*1c220*/  @!P0 BRA `(.L_x_793) ;  /* 0xfffffdb000008947 */ /* 0x002fea000383ffff */
.L_x_789:
[----:B------:R-:W-:-:S05]  /*1c230*/  IADD3 R5, -R0, R8, RZ ;  /* 0x0000000800057210 */ /* 0x000fca0007ffe1ff */
[----:B------:R-:W-:-:S05]  /*1c240*/  IMAD R0, R4, c[0x0][0x538], R5 ;  /* 0x00014e0004007a24 */ /* 0x000fca00078e0205 */
[----:B------:R-:W-:Y:S01]  /*1c250*/  ISETP.GT.AND P0, PT, R0, R9, PT ;  /* 0x000000090000720c */ /* 0x000fe20003f04270 */
[----:B------:R-:W-:-:S12]  /*1c260*/  BRA.DIV ~URZ, `(.L_x_794) ;  /* 0x00005bd27f007947 */ /* 0x000fd8000b800000 */
[----:B------:R-:W-:-:S03]  /*1c270*/  VOTE.ANY R10, PT, !P0 ;  /* 0x00000000000a7806 */ /* 0x000fc600040e0100 */
.L_x_892:
[----:B------:R-:W2:Y:S01]  /*1c280*/  LDL.LU R2, [R1+0x5c] ;  /* 0x00005c0001027983 */ /* 0x000ea20000300800 */
[----:B------:R-:W2:Y:S02]  /*1c290*/  POPC R0, R10 ;  /* 0x0000000a00007309 */ /* 0x000ea40000000000 */
[----:B--2---:R-:W-:-:S05]  /*1c2a0*/  IADD3 R2, R0, R2, RZ ;  /* 0x0000000200027210 */ /* 0x004fca0007ffe0ff */
[----:B------:R2:W-:Y:S01]  /*1c2b0*/  STL [R1+0x5c], R2 ;  /* 0x00005c0201007387 */ /* 0x0005e20000100800 */
[----:B------:R-:W-:Y:S05]  /*1c2c0*/  BRA.DIV ~URZ, `(.L_x_795) ;  /* 0x00005bc27f007947 */ /* 0x000fea000b800000 */
[----:B------:R3:W4:Y:S04]  /*1c2d0*/  SHFL.IDX PT, R8, R6, R0, 0x1f ;  /* 0x00001f0006087589 */ /* 0x00072800000e0000 */
[----:B------:R3:W1:Y:S02]  /*1c2e0*/  SHFL.IDX PT, R7, R7, R0, 0x1f ;  /* 0x00001f0007077589 */ /* 0x00066400000e0000 */
.L_x_893:
[----:B------:R-:W-:Y:S01]  /*1c2f0*/  ISETP.NE.AND P0, PT, R10, RZ, PT ;  /* 0x000000ff0a00720c */ /* 0x000fe20003f05270 */
[----:B------:R-:W-:-:S12]  /*1c300*/  BSSY B0, `(.L_x_796) ;  /* 0x0000005000007945 */ /* 0x000fd80003800000 */
[----:B------:R-:W-:Y:S05]  /*1c310*/  @!P0 BRA `(.L_x_797) ;  /* 0x0000003000008947 */ /* 0x000fea0003800000 */
[----:B---3--:R-:W-:Y:S01]  /*1c320*/  IADD3 R0, R0, -0x1, RZ ;  /* 0xffffffff00007810 */ /* 0x008fe20007ffe0ff */
[----:B------:R-:W-:Y:S05]  /*1c330*/  BRA.DIV ~URZ, `(.L_x_798) ;  /* 0x00005c227f007947 */ /* 0x000fea000b800000 */
[----:B------:R3:W2:Y:S02]  /*1c340*/  SHFL.IDX PT, R11, R4, R0, 0x1f ;  /* 0x00001f00040b7589 */ /* 0x0006a400000e0000 */
.L_x_797:
[----:B------:R-:W-:Y:S05]  /*1c350*/  BSYNC B0 ;  /* 0x0000000000007941 */ /* 0x000fea0003800000 */
.L_x_796:
[----:B--23--:R-:W-:Y:S01]  /*1c360*/  IMAD R0, R11, c[0x0][0x538], R5 ;  /* 0x00014e000b007a24 */ /* 0x00cfe200078e0205 */
[----:B-1----:R-:W-:Y:S01]  /*1c370*/  ISETP.NE.AND P0, PT, R7, 0x1, PT ;  /* 0x000000010700780c */ /* 0x002fe20003f05270 */
[----:B------:R-:W-:Y:S03]  /*1c380*/  BSSY B0, `(.L_x_799) ;  /* 0x0000086000007945 */ /* 0x000fe60003800000 */
[----:B------:R1:W-:Y:S01]  /*1c390*/  STL [R1+0x50], R0 ;  /* 0x0000500001007387 */ /* 0x0003e20000100800 */
[----:B------:R-:W-:-:S08]  /*1c3a0*/  IADD3 R9, -R0, R9, RZ ;  /* 0x0000000900097210 */ /* 0x000fd00007ffe1ff */
[----:B------:R-:W-:Y:S05]  /*1c3b0*/  @!P0 BRA `(.L_x_800) ;  /* 0x000003e000008947 */ /* 0x000fea0003800000 */
[-C--:B----4-:R-:W-:Y:S02]  /*1c3c0*/  IABS R2, R8.reuse ;  /* 0x0000000800027213 */ /* 0x090fe40000000000 */
[----:B------:R-:W-:Y:S02]  /*1c3d0*/  IABS R10, R8 ;  /* 0x00000008000a7213 */ /* 0x000fe40000000000 */
[----:B-1----:R-:W1:Y:S08]  /*1c3e0*/  I2F.RP R0, R2 ;  /* 0x0000000200007306 */ /* 0x002e700000209400 */
[----:B-1----:R-:W1:Y:S02]  /*1c3f0*/  MUFU.RCP R0, R0 ;  /* 0x0000000000007308 */ /* 0x002e640000001000 */
[----:B-1----:R-:W-:-:S06]  /*1c400*/  IADD3 R0, R0, 0xffffffe, RZ ;  /* 0x0ffffffe00007810 */ /* 0x002fcc0007ffe0ff */
[----:B------:R-:W1:Y:S02]  /*1c410*/  F2I.FTZ.U32.TRUNC.NTZ R5, R0 ;  /* 0x0000000000057305 */ /* 0x000e64000021f000 */
[----:B-1----:R-:W-:Y:S01]  /*1c420*/  IMAD.MOV R3, RZ, RZ, -R5 ;  /* 0x000000ffff037224 */ /* 0x002fe200078e0a05 */
[----:B------:R-:W-:-:S03]  /*1c430*/  IABS R0, R7 ;  /* 0x0000000700007213 */ /* 0x000fc60000000000 */
[----:B------:R-:W-:Y:S01]  /*1c440*/  IMAD.MOV.U32 R4, RZ, RZ, R3 ;  /* 0x000000ffff047224 */ /* 0x000fe200078e0003 */
[----:B------:R-:W-:Y:S01]  /*1c450*/  IABS R3, R9 ;  /* 0x0000000900037213 */ /* 0x000fe20000000000 */
[----:B------:R-:W-:Y:S02]  /*1c460*/  IMAD.MOV.U32 R6, RZ, RZ, R0 ;  /* 0x000000ffff067224 */ /* 0x000fe400078e0000 */
[----:B------:R-:W-:Y:S02]  /*1c470*/  IMAD R0, R4, R2, RZ ;  /* 0x0000000204007224 */ /* 0x000fe400078e02ff */
[----:B------:R-:W-:Y:S01]  /*1c480*/  IMAD.MOV.U32 R4, RZ, RZ, RZ ;  /* 0x000000ffff047224 */ /* 0x000fe200078e00ff */
[----:B------:R-:W1:Y:S03]  /*1c490*/  I2F.RP R11, R6 ;  /* 0x00000006000b7306 */ /* 0x000e660000209400 */
[----:B------:R-:W-:-:S04]  /*1c4a0*/  IMAD.HI.U32 R5, R5, R0, R4 ;  /* 0x0000000005057227 */ /* 0x000fc800078e0004 */
[----:B------:R-:W-:-:S05]  /*1c4b0*/  IMAD.MOV R0, RZ, RZ, -R10 ;  /* 0x000000ffff007224 */ /* 0x000fca00078e0a0a */
[----:B------:R-:W-:Y:S01]  /*1c4c0*/  MOV R4, R0 ;  /* 0x0000000000047202 */ /* 0x000fe20000000f00 */
[----:B------:R-:W-:-:S04]  /*1c4d0*/  IMAD.HI.U32 R0, R5, R3, RZ ;  /* 0x0000000305007227 */ /* 0x000fc800078e00ff */
[----:B------:R-:W-:Y:S02]  /*1c4e0*/  IMAD R3, R0, R4, R3 ;  /* 0x0000000400037224 */ /* 0x000fe400078e0203 */
[----:B-1----:R-:W1:Y:S03]  /*1c4f0*/  MUFU.RCP R4, R11 ;  /* 0x0000000b00047308 */ /* 0x002e660000001000 */
[----:B------:R-:W-:-:S13]  /*1c500*/  ISETP.GT.U32.AND P0, PT, R2, R3, PT ;  /* 0x000000030200720c */ /* 0x000fda0003f04070 */
[----:B------:R-:W-:Y:S01]  /*1c510*/  @!P0 IMAD.IADD R3, R3, 0x1, -R2 ;  /* 0x0000000103038824 */ /* 0x000fe200078e0a02 */
[----:B-1----:R-:W-:Y:S02]  /*1c520*/  IADD3 R4, R4, 0xffffffe, RZ ;  /* 0x0ffffffe04047810 */ /* 0x002fe40007ffe0ff */
[----:B------:R-:W-:Y:S02]  /*1c530*/  @!P0 IADD3 R0, R0, 0x1, RZ ;  /* 0x0000000100008810 */ /* 0x000fe40007ffe0ff */
[----:B------:R-:W-:Y:S02]  /*1c540*/  ISETP.GE.U32.AND P2, PT, R3, R2, PT ;  /* 0x000000020300720c */ /* 0x000fe40003f46070 */
[----:B------:R-:W1:Y:S01]  /*1c550*/  F2I.FTZ.U32.TRUNC.NTZ R3, R4 ;  /* 0x0000000400037305 */ /* 0x000e62000021f000 */
[----:B------:R-:W-:Y:S02]  /*1c560*/  LOP3.LUT R2, R9, R8, RZ, 0x3c, !PT ;  /* 0x0000000809027212 */ /* 0x000fe400078e3cff */
[----:B------:R-:W-:-:S02]  /*1c570*/  ISETP.NE.AND P0, PT, R8, RZ, PT ;  /* 0x000000ff0800720c */ /* 0x000fc40003f05270 */
[----:B------:R-:W-:-:S06]  /*1c580*/  ISETP.GE.AND P1, PT, R2, RZ, PT ;  /* 0x000000ff0200720c */ /* 0x000fcc0003f26270 */
[----:B------:R-:W-:Y:S01]  /*1c590*/  @P2 IADD3 R0, R0, 0x1, RZ ;  /* 0x0000000100002810 */ /* 0x000fe20007ffe0ff */
[----:B-1----:R-:W-:-:S06]  /*1c5a0*/  IMAD.MOV R2, RZ, RZ, -R3 ;  /* 0x000000ffff027224 */ /* 0x002fcc00078e0a03 */
[----:B------:R-:W-:Y:S01]  /*1c5b0*/  @!P1 IMAD.MOV R0, RZ, RZ, -R0 ;  /* 0x000000ffff009224 */ /* 0x000fe200078e0a00 */
[----:B------:R-:W-:Y:S02]  /*1c5c0*/  @!P0 LOP3.LUT R0, RZ, R8, RZ, 0x33, !PT ;  /* 0x00000008ff008212 */ /* 0x000fe400078e33ff */
[----:B------:R-:W-:Y:S02]  /*1c5d0*/  MOV R4, R2 ;  /* 0x0000000200047202 */ /* 0x000fe40000000f00 */
[----:B------:R-:W-:Y:S02]  /*1c5e0*/  IABS R2, R7 ;  /* 0x0000000700027213 */ /* 0x000fe40000000000 */
[----:B------:R-:W-:Y:S01]  /*1c5f0*/  IABS R10, R0 ;  /* 0x00000000000a7213 */ /* 0x000fe20000000000 */
[----:B------:R-:W-:Y:S02]  /*1c600*/  IMAD R4, R4, R6, RZ ;  /* 0x0000000604047224 */ /* 0x000fe400078e02ff */
[----:B------:R-:W-:-:S02]  /*1c610*/  IMAD.MOV R5, RZ, RZ, -R2 ;  /* 0x000000ffff057224 */ /* 0x000fc400078e0a02 */
[----:B------:R-:W-:-:S04]  /*1c620*/  IMAD.MOV.U32 R2, RZ, RZ, RZ ;  /* 0x000000ffff027224 */ /* 0x000fc800078e00ff */
[----:B------:R-:W-:Y:S01]  /*1c630*/  IMAD.HI.U32 R2, R3, R4, R2 ;  /* 0x0000000403027227 */ /* 0x000fe200078e0002 */
[----:B------:R-:W-:-:S03]  /*1c640*/  MOV R4, R5 ;  /* 0x0000000500047202 */ /* 0x000fc60000000f00 */
[----:B------:R-:W-:-:S04]  /*1c650*/  IMAD.MOV.U32 R3, RZ, RZ, R10 ;  /* 0x000000ffff037224 */ /* 0x000fc800078e000a */
[----:B------:R-:W-:-:S04]  /*1c660*/  IMAD.HI.U32 R2, R2, R3, RZ ;  /* 0x0000000302027227 */ /* 0x000fc800078e00ff */
[----:B------:R-:W-:Y:S01]  /*1c670*/  IMAD R3, R2, R4, R3 ;  /* 0x0000000402037224 */ /* 0x000fe200078e0203 */
[----:B------:R-:W-:-:S04]  /*1c680*/  IADD3 R4, -R0, RZ, RZ ;  /* 0x000000ff00047210 */ /* 0x000fc80007ffe1ff */
        /* <DEDUP_REMOVED lines=9> */
[----:B------:R-:W-:-:S05]  /*1c720*/  @!P0 LOP3.LUT R2, RZ, R7, RZ, 0x33, !PT ;  /* 0x00000007ff028212 */ /* 0x000fca00078e33ff */
[----:B------:R-:W-:-:S04]  /*1c730*/  IMAD.MOV R3, RZ, RZ, -R2 ;  /* 0x000000ffff037224 */ /* 0x000fc800078e0a02 */
[C---:B------:R-:W-:Y:S02]  /*1c740*/  IMAD R3, R7.reuse, R3, R0 ;  /* 0x0000000307037224 */ /* 0x040fe400078e0200 */
[----:B------:R-:W-:Y:S02]  /*1c750*/  IMAD R0, R7, 0x1000000, R2 ;  /* 0x0100000007007824 */ /* 0x000fe400078e0202 */
[----:B------:R-:W-:Y:S02]  /*1c760*/  IMAD R2, R8, R4, R9 ;  /* 0x0000000408027224 */ /* 0x000fe400078e0209 */
[----:B------:R-:W-:-:S05]  /*1c770*/  IMAD R0, R3, 0x10000, R0 ;  /* 0x0001000003007824 */ /* 0x000fca00078e0200 */
[----:B------:R1:W-:Y:S01]  /*1c780*/  STL [R1+0x58], R0 ;  /* 0x0000580001007387 */ /* 0x0003e20000100800 */
[----:B------:R-:W-:Y:S05]  /*1c790*/  BRA `(.L_x_801) ;  /* 0x0000044000007947 */ /* 0x000fea0003800000 */
.L_x_800:
[----:B-1----:R-:W2:Y:S01]  /*1c7a0*/  LDL R0, [R1+0x5c] ;  /* 0x00005c0001007983 */ /* 0x002ea20000100800 */
[----:B------:R-:W-:-:S04]  /*1c7b0*/  IMAD.MOV.U32 R2, RZ, RZ, 0x4 ;  /* 0x00000004ff027424 */ /* 0x000fc800078e00ff */
[----:B--2---:R-:W-:-:S05]  /*1c7c0*/  IMAD.WIDE R2, R0, R2, c[0x0][0x590] ;  /* 0x0001640000027625 */ /* 0x004fca00078e0202 */
[----:B------:R-:W2:Y:S02]  /*1c7d0*/  LDG.E R4, [R2.64] ;  /* 0x0000000602047981 */ /* 0x000ea4000c1e1900 */
[----:B--2-4-:R-:W-:-:S05]  /*1c7e0*/  IMAD R10, R4, R8, RZ ;  /* 0x00000008040a7224 */ /* 0x014fca00078e02ff */
[-C--:B------:R-:W-:Y:S02]  /*1c7f0*/  IABS R0, R10.reuse ;  /* 0x0000000a00007213 */ /* 0x080fe40000000000 */
        /* <DEDUP_REMOVED lines=27> */
[----:B------:R-:W-:Y:S02]  /*1c9b0*/  IMAD R11, R4, R2, RZ ;  /* 0x00000002040b7224 */ /* 0x000fe400078e02ff */
[----:B------:R-:W-:-:S03]  /*1c9c0*/  IMAD.MOV R2, RZ, RZ, -R2 ;  /* 0x000000ffff027224 */ /* 0x000fc600078e0a02 */
[----:B------:R-:W-:Y:S01]  /*1c9d0*/  IADD3 R0, -R11, c[0x0][0x538], RZ ;  /* 0x00014e000b007a10 */ /* 0x000fe20007ffe1ff */
[----:B------:R-:W-:-:S03]  /*1c9e0*/  IMAD R6, R10, R2, R9 ;  /* 0x000000020a067224 */ /* 0x000fc600078e0209 */
[----:B------:R-:W-:Y:S02]  /*1c9f0*/  IMNMX R0, R4, R0, PT ;  /* 0x0000000004007217 */ /* 0x000fe40003800200 */
[----:B------:R-:W-:Y:S02]  /*1ca00*/  IABS R2, R6 ;  /* 0x0000000600027213 */ /* 0x000fe40000000000 */
[-C--:B------:R-:W-:Y:S02]  /*1ca10*/  IABS R3, R0.reuse ;  /* 0x0000000000037213 */ /* 0x080fe40000000000 */
[----:B------:R-:W-:Y:S02]  /*1ca20*/  IABS R10, R0 ;  /* 0x00000000000a7213 */ /* 0x000fe40000000000 */
[----:B------:R-:W1:Y:S01]  /*1ca30*/  I2F.RP R4, R3 ;  /* 0x0000000300047306 */ /* 0x000e620000209400 */
[----:B------:R-:W-:Y:S02]  /*1ca40*/  MOV R7, R2 ;  /* 0x0000000200077202 */ /* 0x000fe40000000f00 */
[----:B------:R-:W-:-:S05]  /*1ca50*/  IMAD.MOV R2, RZ, RZ, -R10 ;  /* 0x000000ffff027224 */ /* 0x000fca00078e0a0a */
[----:B-1----:R-:W1:Y:S02]  /*1ca60*/  MUFU.RCP R4, R4 ;  /* 0x0000000400047308 */ /* 0x002e640000001000 */
[----:B-1----:R-:W-:-:S06]  /*1ca70*/  IADD3 R4, R4, 0xffffffe, RZ ;  /* 0x0ffffffe04047810 */ /* 0x002fcc0007ffe0ff */
[----:B------:R-:W1:Y:S02]  /*1ca80*/  F2I.FTZ.U32.TRUNC.NTZ R5, R4 ;  /* 0x0000000400057305 */ /* 0x000e64000021f000 */
[----:B-1----:R-:W-:-:S04]  /*1ca90*/  IMAD.MOV R4, RZ, RZ, -R5 ;  /* 0x000000ffff047224 */ /* 0x002fc800078e0a05 */
[----:B------:R-:W-:Y:S02]  /*1caa0*/  IMAD R9, R4, R3, RZ ;  /* 0x0000000304097224 */ /* 0x000fe400078e02ff */
[----:B------:R-:W-:-:S04]  /*1cab0*/  IMAD.MOV.U32 R4, RZ, RZ, RZ ;  /* 0x000000ffff047224 */ /* 0x000fc800078e00ff */
[----:B------:R-:W-:-:S04]  /*1cac0*/  IMAD.HI.U32 R5, R5, R9, R4 ;  /* 0x0000000905057227 */ /* 0x000fc800078e0004 */
[----:B------:R-:W-:Y:S02]  /*1cad0*/  IMAD.MOV.U32 R4, RZ, RZ, R2 ;  /* 0x000000ffff047224 */ /* 0x000fe400078e0002 */
[----:B------:R-:W-:-:S04]  /*1cae0*/  IMAD.HI.U32 R2, R5, R7, RZ ;  /* 0x0000000705027227 */ /* 0x000fc800078e00ff */
[----:B------:R-:W-:-:S05]  /*1caf0*/  IMAD R4, R2, R4, R7 ;  /* 0x0000000402047224 */ /* 0x000fca00078e0207 */
[----:B------:R-:W-:-:S13]  /*1cb00*/  ISETP.GT.U32.AND P0, PT, R3, R4, PT ;  /* 0x000000040300720c */ /* 0x000fda0003f04070 */
[-C--:B------:R-:W-:Y:S02]  /*1cb10*/  @!P0 IADD3 R4, R4, -R3.reuse, RZ ;  /* 0x8000000304048210 */ /* 0x080fe40007ffe0ff */
[----:B------:R-:W-:Y:S02]  /*1cb20*/  @!P0 IADD3 R2, R2, 0x1, RZ ;  /* 0x0000000102028810 */ /* 0x000fe40007ffe0ff */
[----:B------:R-:W-:Y:S02]  /*1cb30*/  ISETP.GE.U32.AND P2, PT, R4, R3, PT ;  /* 0x000000030400720c */ /* 0x000fe40003f46070 */
[----:B------:R-:W-:Y:S02]  /*1cb40*/  LOP3.LUT R3, R6, R0, RZ, 0x3c, !PT ;  /* 0x0000000006037212 */ /* 0x000fe400078e3cff */
[----:B------:R-:W-:Y:S02]  /*1cb50*/  ISETP.NE.AND P0, PT, R0, RZ, PT ;  /* 0x000000ff0000720c */ /* 0x000fe40003f05270 */
[----:B------:R-:W-:Y:S01]  /*1cb60*/  ISETP.GE.AND P1, PT, R3, RZ, PT ;  /* 0x000000ff0300720c */ /* 0x000fe20003f26270 */
[----:B------:R-:W-:Y:S01]  /*1cb70*/  IMAD.MOV R3, RZ, RZ, -R0 ;  /* 0x000000ffff037224 */ /* 0x000fe200078e0a00 */
[----:B------:R-:W-:-:S05]  /*1cb80*/  IADD3 R6, R11, 0x1000000, R6 ;  /* 0x010000000b067810 */ /* 0x000fca0007ffe006 */
[----:B------:R-:W-:-:S06]  /*1cb90*/  @P2 IADD3 R2, R2, 0x1, RZ ;  /* 0x0000000102022810 */ /* 0x000fcc0007ffe0ff */
[----:B------:R-:W-:Y:S01]  /*1cba0*/  @!P1 IMAD.MOV R2, RZ, RZ, -R2 ;  /* 0x000000ffff029224 */ /* 0x000fe200078e0a02 */
[----:B------:R-:W-:-:S05]  /*1cbb0*/  @!P0 LOP3.LUT R2, RZ, R0, RZ, 0x33, !PT ;  /* 0x00000000ff028212 */ /* 0x000fca00078e33ff */
[----:B------:R-:W-:-:S05]  /*1cbc0*/  IMAD R0, R2, R3, R6 ;  /* 0x0000000302007224 */ /* 0x000fca00078e0206 */
[----:B------:R1:W-:Y:S02]  /*1cbd0*/  STL [R1+0x58], R0 ;  /* 0x0000580001007387 */ /* 0x0003e40000100800 */
.L_x_801:
[----:B------:R-:W-:Y:S05]  /*1cbe0*/  BSYNC B0 ;  /* 0x0000000000007941 */ /* 0x000fea0003800000 */
.L_x_799:
[----:B------:R-:W-:-:S04]  /*1cbf0*/  LOP3.LUT R2, RZ, R2, RZ, 0x33, !PT ;  /* 0x00000002ff027212 */ /* 0x000fc800078e33ff */
[----:B-1----:R-:W-:-:S05]  /*1cc00*/  IADD3 R0, R2, R8, RZ ;  /* 0x0000000802007210 */ /* 0x002fca0007ffe0ff */
[----:B------:R1:W-:Y:S01]  /*1cc10*/  STL [R1+0x54], R0 ;  /* 0x0000540001007387 */ /* 0x0003e20000100800 */
[----:B------:R-:W-:Y:S05]  /*1cc20*/  BRA `(.L_x_802) ;  /* 0x0000005000007947 */ /* 0x000fea0003800000 */
.L_x_790:
[----:B------:R-:W-:Y:S01]  /*1cc30*/  MOV R0, c[0x0][0x53c] ;  /* 0x00014f0000007a02 */ /* 0x000fe20000000f00 */
[----:B------:R2:W-:Y:S04]  /*1cc40*/  STL [R1+0x50], R9 ;  /* 0x0000500901007387 */ /* 0x0005e80000100800 */
[----:B------:R2:W-:Y:S04]  /*1cc50*/  STL [R1+0x54], RZ ;  /* 0x000054ff01007387 */ /* 0x0005e80000100800 */
[----:B------:R2:W-:Y:S04]  /*1cc60*/  STL [R1+0x58], RZ ;  /* 0x000058ff01007387 */ /* 0x0005e80000100800 */
[----:B------:R2:W-:Y:S02]  /*1cc70*/  STL [R1+0x5c], R0 ;  /* 0x00005c0001007387 */ /* 0x0005e40000100800 */
.L_x_802:
[----:B------:R-:W-:Y:S05]  /*1cc80*/  BSYNC B1 ;  /* 0x0000000000017941 */ /* 0x000fea0003800000 */
.L_x_788:
[----:B-1----:R-:W3:Y:S04]  /*1cc90*/  LDL R4, [R1+0x50] ;  /* 0x0000500001047983 */ /* 0x002ee80000100800 */
[----:B------:R-:W3:Y:S04]  /*1cca0*/  LDL R5, [R1+0x54] ;  /* 0x0000540001057983 */ /* 0x000ee80000100800 */
[----:B------:R-:W3:Y:S04]  /*1ccb0*/  LDL R6, [R1+0x58] ;  /* 0x0000580001067983 */ /* 0x000ee80000100800 */
[----:B------:R-:W3:Y:S01]  /*1ccc0*/  LDL R7, [R1+0x5c] ;  /* 0x00005c0001077983 */ /* 0x000ee20000100800 */
[----:B------:R-:W-:Y:S03]  /*1ccd0*/  WARPSYNC 0xffffffff ;  /* 0xffffffff00007948 */ /* 0x000fe60003800000 */
[----:B------:R-:W-:Y:S01]  /*1cce0*/  BAR.SYNC.DEFER_BLOCKING 0x4, 0x80 ;  /* 0x0102000000007b1d */ /* 0x000fe20000010000 */
[----:B------:R-:W-:-:S13]  /*1ccf0*/  ISETP.NE.AND P0, PT, R12, RZ, PT ;  /* 0x000000ff0c00720c */ /* 0x000fda0003f05270 */
[----:B---3--:R1:W-:Y:S04]  /*1cd00*/  @!P0 STS.128 [0x9100], R4 ;  /* 0x00910004ff008388 */ /* 0x0083e80000000c00 */
[----:B------:R-:W-:Y:S06]  /*1cd10*/  BAR.ARV 0x5, 0x80 ;  /* 0x0142000000007b1d */ /* 0x000fec0000002000 */
.L_x_783:
[----:B--2---:R-:W2:Y:S02]  /*1cd20*/  LDL R0, [R1+0x5c] ;  /* 0x00005c0001007983 */ /* 0x004ea40000100800 */
[----:B--2---:R-:W-:-:S13]  /*1cd30*/  ISETP.GE.AND P0, PT, R0, c[0x0][0x53c], PT ;  /* 0x00014f0000007a0c */ /* 0x004fda0003f06270 */
[----:B-1--4-:R-:W-:Y:S01]  /*1cd40*/  @P0 CALL.REL.NOINC `(.L_x_803) ;  /* 0x0000001000000944 */ /* 0x012fe20003c00000 */
[----:B------:R-:W-:Y:S05]  /*1cd50*/  BRA `(.L_x_804) ;  /* 0xfffe4e1000007947 */ /* 0x000fea000383ffff */
.L_x_803:
[----:B------:R-:W-:Y:S05]  /*1cd60*/  EXIT ;  /* 0x000000000000794d */ /* 0x000fea0003800000 */
.L_x_576:
[----:B------:R-:W-:Y:S01]  /*1cd70*/  IMAD.MOV.U32 R0, RZ, RZ, R5 ;  /* 0x000000ffff007224 */ /* 0x000fe200078e0005 */
[----:B------:R-:W-:Y:S02]  /*1cd80*/  MOV R2, 0x1 ;  /* 0x0000000100027802 */ /* 0x000fe40000000f00 */
[----:B------:R-:W-:Y:S02]  /*1cd90*/  MOV R3, 0x1cdb0 ;  /* 0x0001cdb000037802 */ /* 0x000fe40000000f00 */
[----:B------:R-:W-:Y:S05]  /*1cda0*/  CALL.REL.NOINC `($__internal_10_$__cuda_sm70_shflsync_up_p) ;  /* 0x000052e000007944 */ /* 0x000fea0003c00000 */
[----:B------:R-:W-:Y:S01]  /*1cdb0*/  MOV R0, R4 ;  /* 0x0000000400007202 */ /* 0x000fe20000000f00 */
[----:B------:R-:W-:Y:S05]  /*1cdc0*/  BRA `(.L_x_805) ;  /* 0xfffe369000007947 */ /* 0x000fea000383ffff */
.L_x_577:
[----:B------:R-:W-:Y:S01]  /*1cdd0*/  IMAD.MOV.U32 R0, RZ, RZ, R5 ;  /* 0x000000ffff007224 */ /* 0x000fe200078e0005 */
[----:B------:R-:W-:Y:S02]  /*1cde0*/  MOV R2, 0x2 ;  /* 0x0000000200027802 */ /* 0x000fe40000000f00 */
[----:B------:R-:W-:Y:S02]  /*1cdf0*/  MOV R3, 0x1ce10 ;  /* 0x0001ce1000037802 */ /* 0x000fe40000000f00 */
[----:B------:R-:W-:Y:S05]  /*1ce00*/  CALL.REL.NOINC `($__internal_10_$__cuda_sm70_shflsync_up_p) ;  /* 0x0000528000007944 */ /* 0x000fea0003c00000 */
[----:B------:R-:W-:Y:S01]  /*1ce10*/  SEL R0, R4, RZ, P4 ;  /* 0x000000ff04007207 */ /* 0x000fe20002000000 */
[----:B------:R-:W-:Y:S01]  /*1ce20*/  IMAD.MOV.U32 R2, RZ, RZ, 0x4 ;  /* 0x00000004ff027424 */ /* 0x000fe200078e00ff */
[----:B------:R-:W-:-:S03]  /*1ce30*/  MOV R3, 0x1ce60 ;  /* 0x0001ce6000037802 */ /* 0x000fc60000000f00 */
[----:B------:R-:W-:Y:S02]  /*1ce40*/  IMAD.IADD R0, R5, 0x1, R0 ;  /* 0x0000000105007824 */ /* 0x000fe400078e0200 */
        /* <DEDUP_REMOVED lines=13> */
[----:B------:R-:W-:Y:S02]  /*1cf20*/  MOV R57, 0x1f ;  /* 0x0000001f00397802 */ /* 0x000fe40000000f00 */
[----:B------:R-:W-:Y:S01]  /*1cf30*/  MOV R3, 0x1cf70 ;  /* 0x0001cf7000037802 */ /* 0x000fe20000000f00 */
[----:B------:R-:W-:-:S04]  /*1cf40*/  IMAD.IADD R4, R0, 0x1, R4 ;  /* 0x0000000100047824 */ /* 0x000fc800078e0204 */
[----:B------:R-:W-:Y:S02]  /*1cf50*/  IMAD.MOV.U32 R52, RZ, RZ, R4 ;  /* 0x000000ffff347224 */ /* 0x000fe400078e0004 */
[----:B------:R-:W-:Y:S05]  /*1cf60*/  CALL.REL.NOINC `($__internal_9_$__cuda_sm70_shflsync_idx_p) ;  /* 0x000050c000007944 */ /* 0x000fea0003c00000 */
[----:B------:R-:W-:Y:S01]  /*1cf70*/  MOV R0, R57 ;  /* 0x0000003900007202 */ /* 0x000fe20000000f00 */
[----:B------:R-:W-:Y:S05]  /*1cf80*/  BRA `(.L_x_806) ;  /* 0xfffe35d000007947 */ /* 0x000fea000383ffff */
.L_x_579:
[----:B------:R-:W-:Y:S02]  /*1cf90*/  SEL R0, RZ, 0x1, P0 ;  /* 0x00000001ff007807 */ /* 0x000fe40000000000 */
[----:B------:R-:W-:Y:S02]  /*1cfa0*/  MOV R2, 0x1cfc0 ;  /* 0x0001cfc000027802 */ /* 0x000fe40000000f00 */
[----:B------:R-:W-:Y:S05]  /*1cfb0*/  CALL.REL.NOINC `($__internal_11_$__cuda_sm70_votesync_ballot) ;  /* 0x0000514000007944 */ /* 0x000fea0003c00000 */
[----:B------:R-:W-:Y:S01]  /*1cfc0*/  MOV R7, R0 ;  /* 0x0000000000077202 */ /* 0x000fe20000000f00 */
[----:B------:R-:W-:Y:S05]  /*1cfd0*/  BRA `(.L_x_807) ;  /* 0xfffe361000007947 */ /* 0x000fea000383ffff */
.L_x_580:
[----:B------:R-:W-:Y:S01]  /*1cfe0*/  IMAD.MOV.U32 R52, RZ, RZ, R9 ;  /* 0x000000ffff347224 */ /* 0x000fe200078e0009 */
[----:B-1----:R-:W-:Y:S01]  /*1cff0*/  MOV R2, R0 ;  /* 0x0000000000027202 */ /* 0x002fe20000000f00 */
[----:B------:R-:W-:Y:S01]  /*1d000*/  IMAD.MOV.U32 R57, RZ, RZ, 0x1f ;  /* 0x0000001fff397424 */ /* 0x000fe200078e00ff */
[----:B------:R-:W-:Y:S02]  /*1d010*/  MOV R3, 0x1d030 ;  /* 0x0001d03000037802 */ /* 0x000fe40000000f00 */
[----:B------:R-:W-:Y:S05]  /*1d020*/  CALL.REL.NOINC `($__internal_9_$__cuda_sm70_shflsync_idx_p) ;  /* 0x0000500000007944 */ /* 0x000fea0003c00000 */
[----:B------:R-:W-:Y:S01]  /*1d030*/  IMAD.MOV.U32 R12, RZ, RZ, R57 ;  /* 0x000000ffff0c7224 */ /* 0x000fe200078e0039 */
[----:B------:R-:W-:Y:S01]  /*1d040*/  MOV R52, R8 ;  /* 0x0000000800347202 */ /* 0x000fe20000000f00 */
[----:B------:R-:W-:Y:S01]  /*1d050*/  IMAD.MOV.U32 R5, RZ, RZ, RZ ;  /* 0x000000ffff057224 */ /* 0x000fe200078e00ff */
[----:B------:R-:W-:Y:S01]  /*1d060*/  MOV R2, R0 ;  /* 0x0000000000027202 */ /* 0x000fe20000000f00 */
[----:B------:R-:W-:Y:S01]  /*1d070*/  IMAD.MOV.U32 R57, RZ, RZ, 0x1f ;  /* 0x0000001fff397424 */ /* 0x000fe200078e00ff */
[----:B------:R-:W-:-:S02]  /*1d080*/  MOV R3, 0x1d0a0 ;  /* 0x0001d0a000037802 */ /* 0x000fc40000000f00 */
[----:B------:R-:W-:Y:S05]  /*1d090*/  CALL.REL.NOINC `($__internal_9_$__cuda_sm70_shflsync_idx_p) ;  /* 0x00004f9000007944 */ /* 0x000fea0003c00000 */
[----:B------:R-:W-:Y:S01]  /*1d0a0*/  MOV R9, R57 ;  /* 0x0000003900097202 */ /* 0x000fe20000000f00 */
[----:B------:R-:W-:Y:S05]  /*1d0b0*/  BRA `(.L_x_808) ;  /* 0xfffe35a000007947 */ /* 0x000fea000383ffff */
.L_x_583:
[----:B------:R-:W-:Y:S01]  /*1d0c0*/  IMAD.MOV.U32 R52, RZ, RZ, R4 ;  /* 0x000000ffff347224 */ /* 0x000fe200078e0004 */
[----:B-1----:R-:W-:Y:S01]  /*1d0d0*/  MOV R2, R0 ;  /* 0x0000000000027202 */ /* 0x002fe20000000f00 */
[----:B------:R-:W-:Y:S01]  /*1d0e0*/  IMAD.MOV.U32 R57, RZ, RZ, 0x1f ;  /* 0x0000001fff397424 */ /* 0x000fe200078e00ff */
[----:B------:R-:W-:-:S02]  /*1d0f0*/  MOV R3, 0x1d110 ;  /* 0x0001d11000037802 */ /* 0x000fc40000000f00 */
[----:B---34-:R-:W-:Y:S05]  /*1d100*/  CALL.REL.NOINC `($__internal_9_$__cuda_sm70_shflsync_idx_p) ;  /* 0x00004f2000007944 */ /* 0x018fea0003c00000 */
[----:B------:R-:W-:Y:S01]  /*1d110*/  MOV R5, R57 ;  /* 0x0000003900057202 */ /* 0x000fe20000000f00 */
[----:B------:R-:W-:Y:S05]  /*1d120*/  BRA `(.L_x_582) ;  /* 0xfffe359000007947 */ /* 0x000fea000383ffff */
.L_x_602:
[----:B------:R-:W-:Y:S01]  /*1d130*/  IMAD.MOV.U32 R52, RZ, RZ, R5 ;  /* 0x000000ffff347224 */ /* 0x000fe200078e0005 */
[----:B------:R-:W-:Y:S01]  /*1d140*/  MOV R2, RZ ;  /* 0x000000ff00027202 */ /* 0x000fe20000000f00 */
[----:B------:R-:W-:Y:S01]  /*1d150*/  IMAD.MOV.U32 R57, RZ, RZ, 0x181f ;  /* 0x0000181fff397424 */ /* 0x000fe200078e00ff */
[----:B------:R-:W-:-:S02]  /*1d160*/  MOV R3, 0x1d180 ;  /* 0x0001d18000037802 */ /* 0x000fc40000000f00 */
[----:B-1---5:R-:W-:Y:S05]  /*1d170*/  CALL.REL.NOINC `($__internal_9_$__cuda_sm70_shflsync_idx_p) ;  /* 0x00004eb000007944 */ /* 0x022fea0003c00000 */
[----:B------:R-:W-:Y:S01]  /*1d180*/  MOV R7, R57 ;  /* 0x0000003900077202 */ /* 0x000fe20000000f00 */
[----:B------:R-:W-:Y:S05]  /*1d190*/  BRA `(.L_x_809) ;  /* 0xfffe58b000007947 */ /* 0x000fea000383ffff */
.L_x_603:
[----:B------:R-:W-:Y:S01]  /*1d1a0*/  IMAD.MOV.U32 R52, RZ, RZ, R6 ;  /* 0x000000ffff347224 */ /* 0x000fe200078e0006 */
[----:B------:R-:W-:Y:S01]  /*1d1b0*/  MOV R2, RZ ;  /* 0x000000ff00027202 */ /* 0x000fe20000000f00 */
[----:B------:R-:W-:Y:S01]  /*1d1c0*/  IMAD.MOV.U32 R57, RZ, RZ, 0x181f ;  /* 0x0000181fff397424 */ /* 0x000fe200078e00ff */
[----:B------:R-:W-:-:S02]  /*1d1d0*/  MOV R3, 0x1d1f0 ;  /* 0x0001d1f000037802 */ /* 0x000fc40000000f00 */
[----:B-123-5:R-:W-:Y:S05]  /*1d1e0*/  CALL.REL.NOINC `($__internal_9_$__cuda_sm70_shflsync_idx_p) ;  /* 0x00004e4000007944 */ /* 0x02efea0003c00000 */
[----:B------:R-:W-:Y:S01]  /*1d1f0*/  MOV R2, R57 ;  /* 0x0000003900027202 */ /* 0x000fe20000000f00 */
[----:B------:R-:W-:Y:S05]  /*1d200*/  BRA `(.L_x_810) ;  /* 0xfffe586000007947 */ /* 0x000fea000383ffff */
.L_x_606:
[----:B------:R-:W-:Y:S01]  /*1d210*/  IMAD.MOV.U32 R52, RZ, RZ, R5 ;  /* 0x000000ffff347224 */ /* 0x000fe200078e0005 */
[----:B-1----:R-:W-:Y:S01]  /*1d220*/  MOV R2, 0x1 ;  /* 0x0000000100027802 */ /* 0x002fe20000000f00 */
[----:B------:R-:W-:Y:S01]  /*1d230*/  IMAD.MOV.U32 R57, RZ, RZ, 0x181f ;  /* 0x0000181fff397424 */ /* 0x000fe200078e00ff */
[----:B------:R-:W-:-:S02]  /*1d240*/  MOV R3, 0x1d260 ;  /* 0x0001d26000037802 */ /* 0x000fc40000000f00 */
[----:B---3-5:R-:W-:Y:S05]  /*1d250*/  CALL.REL.NOINC `($__internal_9_$__cuda_sm70_shflsync_idx_p) ;  /* 0x00004dd000007944 */ /* 0x028fea0003c00000 */
[----:B------:R-:W-:Y:S01]  /*1d260*/  IMAD.MOV.U32 R7, RZ, RZ, R57 ;  /* 0x000000ffff077224 */ /* 0x000fe200078e0039 */
[----:B------:R-:W-:Y:S01]  /*1d270*/  MOV R2, 0x1 ;  /* 0x0000000100027802 */ /* 0x000fe20000000f00 */
[----:B------:R-:W-:Y:S01]  /*1d280*/  IMAD.MOV.U32 R52, RZ, RZ, R6 ;  /* 0x000000ffff347224 */ /* 0x000fe200078e0006 */
[----:B------:R-:W-:-:S02]  /*1d290*/  MOV R57, 0x181f ;  /* 0x0000181f00397802 */ /* 0x000fc40000000f00 */
[----:B------:R-:W-:Y:S02]  /*1d2a0*/  MOV R3, 0x1d2c0 ;  /* 0x0001d2c000037802 */ /* 0x000fe40000000f00 */
[----:B------:R-:W-:Y:S05]  /*1d2b0*/  CALL.REL.NOINC `($__internal_9_$__cuda_sm70_shflsync_idx_p) ;  /* 0x00004d7000007944 */ /* 0x000fea0003c00000 */
[----:B------:R-:W-:Y:S01]  /*1d2c0*/  MOV R2, R57 ;  /* 0x0000003900027202 */ /* 0x000fe20000000f00 */
[----:B------:R-:W-:Y:S05]  /*1d2d0*/  BRA `(.L_x_811) ;  /* 0xfffe58e000007947 */ /* 0x000fea000383ffff */
.L_x_609:
[----:B------:R-:W-:Y:S01]  /*1d2e0*/  IMAD.MOV.U32 R52, RZ, RZ, R5 ;  /* 0x000000ffff347224 */ /* 0x000fe200078e0005 */
[----:B-1----:R-:W-:Y:S01]  /*1d2f0*/  MOV R2, 0x2 ;  /* 0x0000000200027802 */ /* 0x002fe20000000f00 */
[----:B------:R-:W-:Y:S01]  /*1d300*/  IMAD.MOV.U32 R57, RZ, RZ, 0x181f ;  /* 0x0000181fff397424 */ /* 0x000fe200078e00ff */
[----:B------:R-:W-:Y:S02]  /*1d310*/  MOV R3, 0x1d330 ;  /* 0x0001d33000037802 */ /* 0x000fe40000000f00 */
[----:B--23-5:R-:W-:Y:S05]  /*1d320*/  CALL.REL.NOINC `($__internal_9_$__cuda_sm70_shflsync_idx_p) ;  /* 0x00004d0000007944 */ /* 0x02cfea0003c00000 */
[----:B------:R-:W-:Y:S01]  /*1d330*/  MOV R7, R57 ;  /* 0x0000003900077202 */ /* 0x000fe20000000f00 */
[----:B------:R-:W-:Y:S05]  /*1d340*/  BRA `(.L_x_812) ;  /* 0xfffe595000007947 */ /* 0x000fea000383ffff */
.L_x_610:
[----:B------:R-:W-:Y:S01]  /*1d350*/  IMAD.MOV.U32 R52, RZ, RZ, R6 ;  /* 0x000000ffff347224 */ /* 0x000fe200078e0006 */
[----:B-1----:R-:W-:Y:S01]  /*1d360*/  MOV R2, 0x2 ;  /* 0x0000000200027802 */ /* 0x002fe20000000f00 */
[----:B------:R-:W-:Y:S01]  /*1d370*/  IMAD.MOV.U32 R57, RZ, RZ, 0x181f ;  /* 0x0000181fff397424 */ /* 0x000fe200078e00ff */
[----:B------:R-:W-:Y:S02]  /*1d380*/  MOV R3, 0x1d3a0 ;  /* 0x0001d3a000037802 */ /* 0x000fe40000000f00 */
[----:B--2345:R-:W-:Y:S05]  /*1d390*/  CALL.REL.NOINC `($__internal_9_$__cuda_sm70_shflsync_idx_p) ;  /* 0x00004c9000007944 */ /* 0x03cfea0003c00000 */
[----:B------:R-:W-:Y:S01]  /*1d3a0*/  MOV R2, R57 ;  /* 0x0000003900027202 */ /* 0x000fe20000000f00 */
[----:B------:R-:W-:Y:S05]  /*1d3b0*/  BRA `(.L_x_813) ;  /* 0xfffe590000007947 */ /* 0x000fea000383ffff */
.L_x_613:
[----:B------:R-:W-:Y:S01]  /*1d3c0*/  IMAD.MOV.U32 R52, RZ, RZ, R5 ;  /* 0x000000ffff347224 */ /* 0x000fe200078e0005 */
[----:B--2---:R-:W-:Y:S01]  /*1d3d0*/  MOV R2, 0x3 ;  /* 0x0000000300027802 */ /* 0x004fe20000000f00 */
[----:B------:R-:W-:Y:S01]  /*1d3e0*/  IMAD.MOV.U32 R57, RZ, RZ, 0x181f ;  /* 0x0000181fff397424 */ /* 0x000fe200078e00ff */
[----:B------:R-:W-:-:S02]  /*1d3f0*/  MOV R3, 0x1d410 ;  /* 0x0001d41000037802 */ /* 0x000fc40000000f00 */
[----:B-1-345:R-:W-:Y:S05]  /*1d400*/  CALL.REL.NOINC `($__internal_9_$__cuda_sm70_shflsync_idx_p) ;  /* 0x00004c2000007944 */ /* 0x03afea0003c00000 */
        /* <DEDUP_REMOVED lines=8> */
.L_x_616:
[----:B------:R-:W-:Y:S01]  /*1d490*/  IMAD.MOV.U32 R52, RZ, RZ, R5 ;  /* 0x000000ffff347224 */ /* 0x000fe200078e0005 */
[----:B-12---:R-:W-:Y:S01]  /*1d4a0*/  MOV R2, 0x4 ;  /* 0x0000000400027802 */ /* 0x006fe20000000f00 */
[----:B------:R-:W-:Y:S01]  /*1d4b0*/  IMAD.MOV.U32 R57, RZ, RZ, 0x181f ;  /* 0x0000181fff397424 */ /* 0x000fe200078e00ff */
[----:B------:R-:W-:Y:S02]  /*1d4c0*/  MOV R3, 0x1d4e0 ;  /* 0x0001d4e000037802 */ /* 0x000fe40000000f00 */
[----:B---345:R-:W-:Y:S05]  /*1d4d0*/  CALL.REL.NOINC `($__internal_9_$__cuda_sm70_shflsync_idx_p) ;  /* 0x00004b5000007944 */ /* 0x038fea0003c00000 */
[----:B------:R-:W-:Y:S01]  /*1d4e0*/  MOV R7, R57 ;  /* 0x0000003900077202 */ /* 0x000fe20000000f00 */
[----:B------:R-:W-:Y:S05]  /*1d4f0*/  BRA `(.L_x_815) ;  /* 0xfffe599000007947 */ /* 0x000fea000383ffff */
.L_x_617:
[----:B------:R-:W-:Y:S01]  /*1d500*/  IMAD.MOV.U32 R52, RZ, RZ, R6 ;  /* 0x000000ffff347224 */ /* 0x000fe200078e0006 */
[----:B--2---:R-:W-:Y:S01]  /*1d510*/  MOV R2, 0x4 ;  /* 0x0000000400027802 */ /* 0x004fe20000000f00 */
[----:B------:R-:W-:Y:S01]  /*1d520*/  IMAD.MOV.U32 R57, RZ, RZ, 0x181f ;  /* 0x0000181fff397424 */ /* 0x000fe200078e00ff */
[----:B------:R-:W-:Y:S02]  /*1d530*/  MOV R3, 0x1d550 ;  /* 0x0001d55000037802 */ /* 0x000fe40000000f00 */
[----:B-1-345:R-:W-:Y:S05]  /*1d540*/  CALL.REL.NOINC `($__internal_9_$__cuda_sm70_shflsync_idx_p) ;  /* 0x00004ae000007944 */ /* 0x03afea0003c00000 */
[----:B------:R-:W-:Y:S01]  /*1d550*/  MOV R2, R57 ;  /* 0x0000003900027202 */ /* 0x000fe20000000f00 */
[----:B------:R-:W-:Y:S05]  /*1d560*/  BRA `(.L_x_816) ;  /* 0xfffe594000007947 */ /* 0x000fea000383ffff */
.L_x_620:
[----:B------:R-:W-:Y:S01]  /*1d570*/  IMAD.MOV.U32 R52, RZ, RZ, R5 ;  /* 0x000000ffff347224 */ /* 0x000fe200078e0005 */
[----:B-1----:R-:W-:Y:S01]  /*1d580*/  MOV R2, 0x5 ;  /* 0x0000000500027802 */ /* 0x002fe20000000f00 */
[----:B------:R-:W-:Y:S01]  /*1d590*/  IMAD.MOV.U32 R57, RZ, RZ, 0x181f ;  /* 0x0000181fff397424 */ /* 0x000fe200078e00ff */
[----:B------:R-:W-:-:S02]  /*1d5a0*/  MOV R3, 0x1d5c0 ;  /* 0x0001d5c000037802 */ /* 0x000fc40000000f00 */
[----:B--2345:R-:W-:Y:S05]  /*1d5b0*/  CALL.REL.NOINC `($__internal_9_$__cuda_sm70_shflsync_idx_p) ;  /* 0x00004a7000007944 */ /* 0x03cfea0003c00000 */
        /* <DEDUP_REMOVED lines=8> */
.L_x_623:
[----:B------:R-:W-:Y:S01]  /*1d640*/  IMAD.MOV.U32 R52, RZ, RZ, R5 ;  /* 0x000000ffff347224 */ /* 0x000fe200078e0005 */
[----:B-1----:R-:W-:Y:S01]  /*1d650*/  MOV R2, 0x6 ;  /* 0x0000000600027802 */ /* 0x002fe20000000f00 */
[----:B------:R-:W-:Y:S01]  /*1d660*/  IMAD.MOV.U32 R57, RZ, RZ, 0x181f ;  /* 0x0000181fff397424 */ /* 0x000fe200078e00ff */
[----:B------:R-:W-:Y:S02]  /*1d670*/  MOV R3, 0x1d690 ;  /* 0x0001d69000037802 */ /* 0x000fe40000000f00 */
[----:B--2345:R-:W-:Y:S05]  /*1d680*/  CALL.REL.NOINC `($__internal_9_$__cuda_sm70_shflsync_idx_p) ;  /* 0x000049a000007944 */ /* 0x03cfea0003c00000 */
[----:B------:R-:W-:Y:S01]  /*1d690*/  MOV R7, R57 ;  /* 0x0000003900077202 */ /* 0x000fe20000000f00 */
[----:B------:R-:W-:Y:S05]  /*1d6a0*/  BRA `(.L_x_818) ;  /* 0xfffe59d000007947 */ /* 0x000fea000383ffff */
.L_x_624:
[----:B------:R-:W-:Y:S01]  /*1d6b0*/  IMAD.MOV.U32 R52, RZ, RZ, R6 ;  /* 0x000000ffff347224 */ /* 0x000fe200078e0006 */
[----:B-1----:R-:W-:Y:S01]  /*1d6c0*/  MOV R2, 0x6 ;  /* 0x0000000600027802 */ /* 0x002fe20000000f00 */
[----:B------:R-:W-:Y:S01]  /*1d6d0*/  IMAD.MOV.U32 R57, RZ, RZ, 0x181f ;  /* 0x0000181fff397424 */ /* 0x000fe200078e00ff */
[----:B------:R-:W-:Y:S02]  /*1d6e0*/  MOV R3, 0x1d700 ;  /* 0x0001d70000037802 */ /* 0x000fe40000000f00 */
[----:B--2345:R-:W-:Y:S05]  /*1d6f0*/  CALL.REL.NOINC `($__internal_9_$__cuda_sm70_shflsync_idx_p) ;  /* 0x0000493000007944 */ /* 0x03cfea0003c00000 */
[----:B------:R-:W-:Y:S01]  /*1d700*/  MOV R2, R57 ;  /* 0x0000003900027202 */ /* 0x000fe20000000f00 */
[----:B------:R-:W-:Y:S05]  /*1d710*/  BRA `(.L_x_819) ;  /* 0xfffe598000007947 */ /* 0x000fea000383ffff */
.L_x_627:
        /* <DEDUP_REMOVED lines=13> */
.L_x_630:
[----:B------:R-:W-:Y:S01]  /*1d7f0*/  IMAD.MOV.U32 R52, RZ, RZ, R5 ;  /* 0x000000ffff347224 */ /* 0x000fe200078e0005 */
[----:B------:R-:W-:Y:S01]  /*1d800*/  MOV R2, RZ ;  /* 0x000000ff00027202 */ /* 0x000fe20000000f00 */
[----:B------:R-:W-:Y:S01]  /*1d810*/  IMAD.MOV.U32 R57, RZ, RZ, 0x181f ;  /* 0x0000181fff397424 */ /* 0x000fe200078e00ff */
[----:B------:R-:W-:Y:S02]  /*1d820*/  MOV R3, 0x1d840 ;  /* 0x0001d84000037802 */ /* 0x000fe40000000f00 */
[----:B-1----:R-:W-:Y:S05]  /*1d830*/  CALL.REL.NOINC `($__internal_9_$__cuda_sm70_shflsync_idx_p) ;  /* 0x000047f000007944 */ /* 0x002fea0003c00000 */
[----:B------:R-:W-:Y:S01]  /*1d840*/  MOV R8, R57 ;  /* 0x0000003900087202 */ /* 0x000fe20000000f00 */
[----:B------:R-:W-:Y:S05]  /*1d850*/  BRA `(.L_x_821) ;  /* 0xfffe75d000007947 */ /* 0x000fea000383ffff */
.L_x_631:
[----:B------:R-:W-:Y:S01]  /*1d860*/  IMAD.MOV.U32 R52, RZ, RZ, R0 ;  /* 0x000000ffff347224 */ /* 0x000fe200078e0000 */
[----:B------:R-:W-:Y:S01]  /*1d870*/  MOV R2, RZ ;  /* 0x000000ff00027202 */ /* 0x000fe20000000f00 */
[----:B------:R-:W-:Y:S01]  /*1d880*/  IMAD.MOV.U32 R57, RZ, RZ, 0x181f ;  /* 0x0000181fff397424 */ /* 0x000fe200078e00ff */
[----:B------:R-:W-:Y:S02]  /*1d890*/  MOV R3, 0x1d8b0 ;  /* 0x0001d8b000037802 */ /* 0x000fe40000000f00 */
[----:B-123--:R-:W-:Y:S05]  /*1d8a0*/  CALL.REL.NOINC `($__internal_9_$__cuda_sm70_shflsync_idx_p) ;  /* 0x0000478000007944 */ /* 0x00efea0003c00000 */
[----:B------:R-:W-:Y:S01]  /*1d8b0*/  IADD3 R2, P0, R57, R138, RZ ;  /* 0x0000008a39027210 */ /* 0x000fe20007f1e0ff */
[----:B------:R-:W-:Y:S02]  /*1d8c0*/  IMAD.MOV.U32 R52, RZ, RZ, R5 ;  /* 0x000000ffff347224 */ /* 0x000fe400078e0005 */
[----:B------:R-:W-:-:S02]  /*1d8d0*/  IMAD.MOV.U32 R57, RZ, RZ, 0x181f ;  /* 0x0000181fff397424 */ /* 0x000fc400078e00ff */
[----:B------:R-:W-:-:S05]  /*1d8e0*/  IMAD.X R3, R8, 0x1, R6, P0 ;  /* 0x0000000108037824 */ /* 0x000fca00000e0606 */
[----:B------:R-:W-:Y:S01]  /*1d8f0*/  @!PT LDS RZ, [RZ] ;  /* 0x00000000fffff984 */ /* 0x000fe20000000800 */
[----:B------:R-:W-:Y:S01]  /*1d900*/  @!PT LDS RZ, [RZ] ;  /* 0x00000000fffff984 */ /* 0x000fe20000000800 */
[----:B------:R-:W-:Y:S01]  /*1d910*/  @!PT LDS RZ, [RZ] ;  /* 0x00000000fffff984 */ /* 0x000fe20000000800 */
[----:B------:R1:W-:Y:S02]  /*1d920*/  LDGSTS.E.BYPASS.LTC128B.128 [R203+0x2900], [R2.64], !P3 ;  /* 0x0290000002cb7fae */ /* 0x0003e4000d901d46 */
[----:B-1----:R-:W-:Y:S02]  /*1d930*/  MOV R2, 0x1 ;  /* 0x0000000100027802 */ /* 0x002fe40000000f00 */
[----:B------:R-:W-:Y:S02]  /*1d940*/  MOV R3, 0x1d960 ;  /* 0x0001d96000037802 */ /* 0x000fe40000000f00 */
[----:B------:R-:W-:Y:S05]  /*1d950*/  CALL.REL.NOINC `($__internal_9_$__cuda_sm70_shflsync_idx_p) ;  /* 0x000046d000007944 */ /* 0x000fea0003c00000 */
[----:B------:R-:W-:Y:S01]  /*1d960*/  IMAD.MOV.U32 R7, RZ, RZ, R57 ;  /* 0x000000ffff077224 */ /* 0x000fe200078e0039 */
[----:B------:R-:W-:Y:S01]  /*1d970*/  MOV R2, 0x1 ;  /* 0x0000000100027802 */ /* 0x000fe20000000f00 */
[----:B------:R-:W-:Y:S01]  /*1d980*/  IMAD.MOV.U32 R52, RZ, RZ, R0 ;  /* 0x000000ffff347224 */ /* 0x000fe200078e0000 */
[----:B------:R-:W-:Y:S02]  /*1d990*/  MOV R57, 0x181f ;  /* 0x0000181f00397802 */ /* 0x000fe40000000f00 */
[----:B------:R-:W-:Y:S02]  /*1d9a0*/  MOV R3, 0x1d9c0 ;  /* 0x0001d9c000037802 */ /* 0x000fe40000000f00 */
[----:B------:R-:W-:Y:S05]  /*1d9b0*/  CALL.REL.NOINC `($__internal_9_$__cuda_sm70_shflsync_idx_p) ;  /* 0x0000467000007944 */ /* 0x000fea0003c00000 */
[----:B------:R-:W-:Y:S01]  /*1d9c0*/  IADD3 R2, P0, R57, R138, RZ ;  /* 0x0000008a39027210 */ /* 0x000fe20007f1e0ff */
[----:B------:R-:W-:-:S02]  /*1d9d0*/  IMAD.MOV.U32 R52, RZ, RZ, R5 ;  /* 0x000000ffff347224 */ /* 0x000fc400078e0005 */
[----:B------:R-:W-:Y:S02]  /*1d9e0*/  IMAD.MOV.U32 R57, RZ, RZ, 0x181f ;  /* 0x0000181fff397424 */ /* 0x000fe400078e00ff */
        /* <DEDUP_REMOVED lines=48> */
[----:B------:R-:W-:Y:S01]  /*1dcf0*/  MOV R0, R57 ;  /* 0x0000003900007202 */ /* 0x000fe20000000f00 */
[----:B------:R-:W-:Y:S05]  /*1dd00*/  BRA `(.L_x_822) ;  /* 0xfffe728000007947 */ /* 0x000fea000383ffff */
.L_x_632:
[----:B------:R-:W-:Y:S01]  /*1dd10*/  IMAD.MOV.U32 R52, RZ, RZ, R5 ;  /* 0x000000ffff347224 */ /* 0x000fe200078e0005 */
[----:B------:R-:W-:Y:S01]  /*1dd20*/  MOV R2, RZ ;  /* 0x000000ff00027202 */ /* 0x000fe20000000f00 */
[----:B------:R-:W-:Y:S01]  /*1dd30*/  IMAD.MOV.U32 R57, RZ, RZ, 0x1c1f ;  /* 0x00001c1fff397424 */ /* 0x000fe200078e00ff */
[----:B------:R-:W-:-:S02]  /*1dd40*/  MOV R3, 0x1dd60 ;  /* 0x0001dd6000037802 */ /* 0x000fc40000000f00 */
[----:B------:R-:W-:Y:S05]  /*1dd50*/  CALL.REL.NOINC `($__internal_9_$__cuda_sm70_shflsync_idx_p) ;  /* 0x000042d000007944 */ /* 0x000fea0003c00000 */
[----:B------:R-:W-:Y:S01]  /*1dd60*/  MOV R3, R57 ;  /* 0x0000003900037202 */ /* 0x000fe20000000f00 */
[----:B------:R-:W-:Y:S05]  /*1dd70*/  BRA `(.L_x_823) ;  /* 0xfffe73c000007947 */ /* 0x000fea000383ffff */
.L_x_637:
[----:B------:R-:W-:Y:S01]  /*1dd80*/  IMAD.MOV.U32 R52, RZ, RZ, R5 ;  /* 0x000000ffff347224 */ /* 0x000fe200078e0005 */
[----:B------:R-:W-:Y:S01]  /*1dd90*/  MOV R2, 0x1 ;  /* 0x0000000100027802 */ /* 0x000fe20000000f00 */
[----:B------:R-:W-:Y:S01]  /*1dda0*/  IMAD.MOV.U32 R57, RZ, RZ, 0x1c1f ;  /* 0x00001c1fff397424 */ /* 0x000fe200078e00ff */
[----:B------:R-:W-:-:S02]  /*1ddb0*/  MOV R3, 0x1ddd0 ;  /* 0x0001ddd000037802 */ /* 0x000fc40000000f00 */
[----:B-1----:R-:W-:Y:S05]  /*1ddc0*/  CALL.REL.NOINC `($__internal_9_$__cuda_sm70_shflsync_idx_p) ;  /* 0x0000426000007944 */ /* 0x002fea0003c00000 */
[----:B------:R-:W-:Y:S01]  /*1ddd0*/  MOV R3, R57 ;  /* 0x0000003900037202 */ /* 0x000fe20000000f00 */
[----:B------:R-:W-:Y:S05]  /*1dde0*/  BRA `(.L_x_824) ;  /* 0xfffe7bf000007947 */ /* 0x000fea000383ffff */
.L_x_642:
[----:B------:R-:W-:Y:S01]  /*1ddf0*/  IMAD.MOV.U32 R52, RZ, RZ, R5 ;  /* 0x000000ffff347224 */ /* 0x000fe200078e0005 */
[----:B------:R-:W-:Y:S01]  /*1de00*/  MOV R2, 0x2 ;  /* 0x0000000200027802 */ /* 0x000fe20000000f00 */
[----:B------:R-:W-:Y:S01]  /*1de10*/  IMAD.MOV.U32 R57, RZ, RZ, 0x1c1f ;  /* 0x00001c1fff397424 */ /* 0x000fe200078e00ff */
[----:B------:R-:W-:-:S02]  /*1de20*/  MOV R3, 0x1de40 ;  /* 0x0001de4000037802 */ /* 0x000fc40000000f00 */
[----:B-12---:R-:W-:Y:S05]  /*1de30*/  CALL.REL.NOINC `($__internal_9_$__cuda_sm70_shflsync_idx_p) ;  /* 0x000041f000007944 */ /* 0x006fea0003c00000 */
[----:B------:R-:W-:Y:S01]  /*1de40*/  MOV R3, R57 ;  /* 0x0000003900037202 */ /* 0x000fe20000000f00 */
[----:B------:R-:W-:Y:S05]  /*1de50*/  BRA `(.L_x_825) ;  /* 0xfffe81f000007947 */ /* 0x000fea000383ffff */
.L_x_647:
[----:B------:R-:W-:Y:S01]  /*1de60*/  IMAD.MOV.U32 R52, RZ, RZ, R5 ;  /* 0x000000ffff347224 */ /* 0x000fe200078e0005 */
[----:B------:R-:W-:Y:S01]  /*1de70*/  MOV R2, 0x3 ;  /* 0x0000000300027802 */ /* 0x000fe20000000f00 */
[----:B------:R-:W-:Y:S01]  /*1de80*/  IMAD.MOV.U32 R57, RZ, RZ, 0x1c1f ;  /* 0x00001c1fff397424 */ /* 0x000fe200078e00ff */
[----:B------:R-:W-:-:S02]  /*1de90*/  MOV R3, 0x1deb0 ;  /* 0x0001deb000037802 */ /* 0x000fc40000000f00 */
[----:B-123--:R-:W-:Y:S05]  /*1dea0*/  CALL.REL.NOINC `($__internal_9_$__cuda_sm70_shflsync_idx_p) ;  /* 0x0000418000007944 */ /* 0x00efea0003c00000 */
[----:B------:R-:W-:Y:S01]  /*1deb0*/  MOV R3, R57 ;  /* 0x0000003900037202 */ /* 0x000fe20000000f00 */
[----:B------:R-:W-:Y:S05]  /*1dec0*/  BRA `(.L_x_826) ;  /* 0xfffe87f000007947 */ /* 0x000fea000383ffff */
.L_x_652:
[----:B------:R-:W-:Y:S01]  /*1ded0*/  IMAD.MOV.U32 R4, RZ, RZ, R0 ;  /* 0x000000ffff047224 */ /* 0x000fe200078e0000 */
[----:B------:R-:W-:-:S02]  /*1dee0*/  MOV R3, 0x2 ;  /* 0x0000000200037802 */ /* 0x000fc40000000f00 */
[----:B------:R-:W-:Y:S02]  /*1def0*/  MOV R2, 0x1df10 ;  /* 0x0001df1000027802 */ /* 0x000fe40000000f00 */
[----:B------:R-:W-:Y:S05]  /*1df00*/  CALL.REL.NOINC `($__internal_8_$__cuda_sm70_shflsync_bfly_p) ;  /* 0x000040c000007944 */ /* 0x000fea0003c00000 */
[----:B------:R-:W-:Y:S01]  /*1df10*/  MOV R2, R9 ;  /* 0x0000000900027202 */ /* 0x000fe20000000f00 */
[----:B------:R-:W-:Y:S05]  /*1df20*/  BRA `(.L_x_827) ;  /* 0xfffe92c000007947 */ /* 0x000fea000383ffff */
.L_x_653:
[----:B------:R-:W-:Y:S02]  /*1df30*/  MOV R3, 0x1 ;  /* 0x0000000100037802 */ /* 0x000fe40000000f00 */
[----:B------:R-:W-:Y:S02]  /*1df40*/  MOV R2, 0x1df60 ;  /* 0x0001df6000027802 */ /* 0x000fe40000000f00 */
[----:B-1----:R-:W-:Y:S05]  /*1df50*/  CALL.REL.NOINC `($__internal_8_$__cuda_sm70_shflsync_bfly_p) ;  /* 0x0000407000007944 */ /* 0x002fea0003c00000 */
[----:B------:R-:W-:Y:S01]  /*1df60*/  FMNMX.FTZ R72, R4, R9, !PT ;  /* 0x0000000904487209 */ /* 0x000fe20007810000 */
[----:B------:R-:W-:Y:S01]  /*1df70*/  IMAD.MOV.U32 R4, RZ, RZ, R5 ;  /* 0x000000ffff047224 */ /* 0x000fe200078e0005 */
[----:B------:R-:W-:Y:S01]  /*1df80*/  MOV R2, 0x1dfb0 ;  /* 0x0001dfb000027802 */ /* 0x000fe20000000f00 */
[----:B------:R-:W-:Y:S02]  /*1df90*/  IMAD.MOV.U32 R3, RZ, RZ, 0x2 ;  /* 0x00000002ff037424 */ /* 0x000fe400078e00ff */
[----:B------:R-:W-:Y:S05]  /*1dfa0*/  CALL.REL.NOINC `($__internal_8_$__cuda_sm70_shflsync_bfly_p) ;  /* 0x0000402000007944 */ /* 0x000fea0003c00000 */
[----:B------:R-:W-:Y:S01]  /*1dfb0*/  FMNMX.FTZ R5, R5, R9, !PT ;  /* 0x0000000905057209 */ /* 0x000fe20007810000 */
[----:B------:R-:W-:Y:S01]  /*1dfc0*/  IMAD.MOV.U32 R3, RZ, RZ, 0x1 ;  /* 0x00000001ff037424 */ /* 0x000fe200078e00ff */
[----:B------:R-:W-:-:S03]  /*1dfd0*/  MOV R2, 0x1e000 ;  /* 0x0001e00000027802 */ /* 0x000fc60000000f00 */
[----:B------:R-:W-:Y:S02]  /*1dfe0*/  IMAD.MOV.U32 R4, RZ, RZ, R5 ;  /* 0x000000ffff047224 */ /* 0x000fe400078e0005 */
[----:B------:R-:W-:Y:S05]  /*1dff0*/  CALL.REL.NOINC `($__internal_8_$__cuda_sm70_shflsync_bfly_p) ;  /* 0x00003fd000007944 */ /* 0x000fea0003c00000 */
        /* <DEDUP_REMOVED lines=20> */
[----:B------:R-:W-:Y:S05]  /*1e140*/  BRA `(.L_x_828) ;  /* 0xfffe919000007947 */ /* 0x000fea000383ffff */
.L_x_661:
[----:B------:R-:W-:Y:S01]  /*1e150*/  MOV R2, RZ ;  /* 0x000000ff00027202 */ /* 0x000fe20000000f00 */
[----:B------:R-:W-:Y:S01]  /*1e160*/  IMAD.MOV.U32 R52, RZ, RZ, R4 ;  /* 0x000000ffff347224 */ /* 0x000fe200078e0004 */
[----:B------:R-:W-:Y:S01]  /*1e170*/  MOV R3, 0x1e1a0 ;  /* 0x0001e1a000037802 */ /* 0x000fe20000000f00 */
[----:B------:R-:W-:Y:S02]  /*1e180*/  IMAD.MOV.U32 R57, RZ, RZ, 0x181f ;  /* 0x0000181fff397424 */ /* 0x000fe400078e00ff */
[----:B------:R-:W-:Y:S05]  /*1e190*/  CALL.REL.NOINC `($__internal_9_$__cuda_sm70_shflsync_idx_p) ;  /* 0x00003e9000007944 */ /* 0x000fea0003c00000 */
[----:B------:R-:W-:Y:S01]  /*1e1a0*/  MOV R7, R57 ;  /* 0x0000003900077202 */ /* 0x000fe20000000f00 */
[----:B------:R-:W-:-:S05]  /*1e1b0*/  BRA `(.L_x_829) ;  /* 0xfffeaf0000007947 */ /* 0x000fca000383ffff */
.L_x_662:
[----:B------:R-:W-:Y:S01]  /*1e1c0*/  MOV R2, RZ ;  /* 0x000000ff00027202 */ /* 0x000fe20000000f00 */
[----:B------:R-:W-:Y:S01]  /*1e1d0*/  IMAD.MOV.U32 R52, RZ, RZ, R0 ;  /* 0x000000ffff347224 */ /* 0x000fe200078e0000 */
[----:B------:R-:W-:Y:S01]  /*1e1e0*/  MOV R3, 0x1e210 ;  /* 0x0001e21000037802 */ /* 0x000fe20000000f00 */
[----:B------:R-:W-:Y:S02]  /*1e1f0*/  IMAD.MOV.U32 R57, RZ, RZ, 0x181f ;  /* 0x0000181fff397424 */ /* 0x000fe400078e00ff */
[----:B-12---:R-:W-:Y:S05]  /*1e200*/  CALL.REL.NOINC `($__internal_9_$__cuda_sm70_shflsync_idx_p) ;  /* 0x00003e2000007944 */ /* 0x006fea0003c00000 */
[----:B------:R-:W-:Y:S01]  /*1e210*/  IMAD.MOV.U32 R52, RZ, RZ, R4 ;  /* 0x000000ffff347224 */ /* 0x000fe200078e0004 */
[----:B------:R-:W-:Y:S01]  /*1e220*/  IADD3 R2, P0, R57, R15, RZ ;  /* 0x0000000f39027210 */ /* 0x000fe20007f1e0ff */
[----:B------:R-:W-:Y:S04]  /*1e230*/  IMAD.MOV.U32 R57, RZ, RZ, 0x181f ;  /* 0x0000181fff397424 */ /* 0x000fe800078e00ff */
[----:B------:R-:W-:Y:S05]  /*1e240*/  IMAD.X R3, R7, 0x1, R5, P0 ;  /* 0x0000000107037824 */ /* 0x000fea00000e0605 */
[----:B------:R-:W-:Y:S01]  /*1e250*/  @!PT LDS RZ, [RZ] ;  /* 0x00000000fffff984 */ /* 0x000fe20000000800 */
[----:B------:R-:W-:Y:S01]  /*1e260*/  @!PT LDS RZ, [RZ] ;  /* 0x00000000fffff984 */ /* 0x000fe20000000800 */
[----:B------:R-:W-:Y:S01]  /*1e270*/  @!PT LDS RZ, [RZ] ;  /* 0x00000000fffff984 */ /* 0x000fe20000000800 */
[----:B------:R1:W-:Y:S02]  /*1e280*/  LDGSTS.E.BYPASS.LTC128B.128 [R203+0x100], [R2.64], !P3 ;  /* 0x0010000002cb7fae */ /* 0x0003e4000d901d46 */
[----:B-1----:R-:W-:Y:S02]  /*1e290*/  MOV R2, 0x1 ;  /* 0x0000000100027802 */ /* 0x002fe40000000f00 */
[----:B------:R-:W-:Y:S02]  /*1e2a0*/  MOV R3, 0x1e2c0 ;  /* 0x0001e2c000037802 */ /* 0x000fe40000000f00 */
[----:B------:R-:W-:Y:S05]  /*1e2b0*/  CALL.REL.NOINC `($__internal_9_$__cuda_sm70_shflsync_idx_p) ;  /* 0x00003d7000007944 */ /* 0x000fea0003c00000 */
[----:B------:R-:W-:Y:S01]  /*1e2c0*/  MOV R2, 0x1 ;  /* 0x0000000100027802 */ /* 0x000fe20000000f00 */
[----:B------:R-:W-:Y:S01]  /*1e2d0*/  IMAD.MOV.U32 R6, RZ, RZ, R57 ;  /* 0x000000ffff067224 */ /* 0x000fe200078e0039 */
[----:B------:R-:W-:Y:S01]  /*1e2e0*/  MOV R57, 0x181f ;  /* 0x0000181f00397802 */ /* 0x000fe20000000f00 */
[----:B------:R-:W-:Y:S01]  /*1e2f0*/  IMAD.MOV.U32 R52, RZ, RZ, R0 ;  /* 0x000000ffff347224 */ /* 0x000fe200078e0000 */
[----:B------:R-:W-:Y:S02]  /*1e300*/  MOV R3, 0x1e320 ;  /* 0x0001e32000037802 */ /* 0x000fe40000000f00 */
[----:B------:R-:W-:Y:S05]  /*1e310*/  CALL.REL.NOINC `($__internal_9_$__cuda_sm70_shflsync_idx_p) ;  /* 0x00003d1000007944 */ /* 0x000fea0003c00000 */
        /* <DEDUP_REMOVED lines=51> */
[----:B------:R-:W-:Y:S01]  /*1e650*/  MOV R0, R57 ;  /* 0x0000003900007202 */ /* 0x000fe20000000f00 */
[----:B------:R-:W-:-:S05]  /*1e660*/  BRA `(.L_x_830) ;  /* 0xfffeabb000007947 */ /* 0x000fca000383ffff */
.L_x_665:
[----:B------:R-:W-:Y:S01]  /*1e670*/  MOV R2, RZ ;  /* 0x000000ff00027202 */ /* 0x000fe20000000f00 */
[----:B------:R-:W-:Y:S01]  /*1e680*/  IMAD.MOV.U32 R52, RZ, RZ, R4 ;  /* 0x000000ffff347224 */ /* 0x000fe200078e0004 */
[----:B------:R-:W-:Y:S01]  /*1e690*/  MOV R3, 0x1e6c0 ;  /* 0x0001e6c000037802 */ /* 0x000fe20000000f00 */
[----:B------:R-:W-:Y:S02]  /*1e6a0*/  IMAD.MOV.U32 R57, RZ, RZ, 0x181f ;  /* 0x0000181fff397424 */ /* 0x000fe400078e00ff */
[----:B------:R-:W-:Y:S05]  /*1e6b0*/  CALL.REL.NOINC `($__internal_9_$__cuda_sm70_shflsync_idx_p) ;  /* 0x0000397000007944 */ /* 0x000fea0003c00000 */
[----:B------:R-:W-:Y:S01]  /*1e6c0*/  MOV R7, R57 ;  /* 0x0000003900077202 */ /* 0x000fe20000000f00 */
[----:B------:R-:W-:-:S05]  /*1e6d0*/  BRA `(.L_x_831) ;  /* 0xfffebe9000007947 */ /* 0x000fca000383ffff */
.L_x_666:
        /* <DEDUP_REMOVED lines=75> */
.L_x_667:
[----:B------:R-:W-:Y:S01]  /*1eb90*/  MOV R2, RZ ;  /* 0x000000ff00027202 */ /* 0x000fe20000000f00 */
[----:B------:R-:W-:Y:S01]  /*1eba0*/  IMAD.MOV.U32 R52, RZ, RZ, R5 ;  /* 0x000000ffff347224 */ /* 0x000fe200078e0005 */
[----:B------:R-:W-:Y:S01]  /*1ebb0*/  MOV R3, 0x1ebe0 ;  /* 0x0001ebe000037802 */ /* 0x000fe20000000f00 */
[----:B------:R-:W-:Y:S02]  /*1ebc0*/  IMAD.MOV.U32 R57, RZ, RZ, 0x1c1f ;  /* 0x00001c1fff397424 */ /* 0x000fe400078e00ff */
[----:B------:R-:W-:Y:S05]  /*1ebd0*/  CALL.REL.NOINC `($__internal_9_$__cuda_sm70_shflsync_idx_p) ;  /* 0x0000345000007944 */ /* 0x000fea0003c00000 */
[----:B------:R-:W-:Y:S01]  /*1ebe0*/  MOV R4, R57 ;  /* 0x0000003900047202 */ /* 0x000fe20000000f00 */
[----:B------:R-:W-:-:S05]  /*1ebf0*/  BRA `(.L_x_833) ;  /* 0xfffebc4000007947 */ /* 0x000fca000383ffff */
.L_x_672:
[----:B------:R-:W-:Y:S01]  /*1ec00*/  MOV R2, 0x1 ;  /* 0x0000000100027802 */ /* 0x000fe20000000f00 */
[----:B------:R-:W-:Y:S01]  /*1ec10*/  IMAD.MOV.U32 R52, RZ, RZ, R5 ;  /* 0x000000ffff347224 */ /* 0x000fe200078e0005 */
[----:B------:R-:W-:Y:S01]  /*1ec20*/  MOV R3, 0x1ec50 ;  /* 0x0001ec5000037802 */ /* 0x000fe20000000f00 */
[----:B------:R-:W-:Y:S02]  /*1ec30*/  IMAD.MOV.U32 R57, RZ, RZ, 0x1c1f ;  /* 0x00001c1fff397424 */ /* 0x000fe400078e00ff */
[----:B-1----:R-:W-:Y:S05]  /*1ec40*/  CALL.REL.NOINC `($__internal_9_$__cuda_sm70_shflsync_idx_p) ;  /* 0x000033e000007944 */ /* 0x002fea0003c00000 */
[----:B------:R-:W-:Y:S01]  /*1ec50*/  MOV R4, R57 ;  /* 0x0000003900047202 */ /* 0x000fe20000000f00 */
[----:B------:R-:W-:-:S05]  /*1ec60*/  BRA `(.L_x_834) ;  /* 0xfffec49000007947 */ /* 0x000fca000383ffff */
.L_x_677:
[----:B------:R-:W-:Y:S01]  /*1ec70*/  MOV R2, 0x2 ;  /* 0x0000000200027802 */ /* 0x000fe20000000f00 */
[----:B------:R-:W-:Y:S01]  /*1ec80*/  IMAD.MOV.U32 R52, RZ, RZ, R5 ;  /* 0x000000ffff347224 */ /* 0x000fe200078e0005 */
[----:B------:R-:W-:Y:S01]  /*1ec90*/  MOV R3, 0x1ecc0 ;  /* 0x0001ecc000037802 */ /* 0x000fe20000000f00 */
[----:B------:R-:W-:Y:S02]  /*1eca0*/  IMAD.MOV.U32 R57, RZ, RZ, 0x1c1f ;  /* 0x00001c1fff397424 */ /* 0x000fe400078e00ff */
[----:B-12---:R-:W-:Y:S05]  /*1ecb0*/  CALL.REL.NOINC `($__internal_9_$__cuda_sm70_shflsync_idx_p) ;  /* 0x0000337000007944 */ /* 0x006fea0003c00000 */
[----:B------:R-:W-:Y:S01]  /*1ecc0*/  MOV R4, R57 ;  /* 0x0000003900047202 */ /* 0x000fe20000000f00 */
[----:B------:R-:W-:-:S05]  /*1ecd0*/  BRA `(.L_x_835) ;  /* 0xfffecaa000007947 */ /* 0x000fca000383ffff */
.L_x_682:
[----:B------:R-:W-:Y:S01]  /*1ece0*/  MOV R2, 0x3 ;  /* 0x0000000300027802 */ /* 0x000fe20000000f00 */
[----:B------:R-:W-:Y:S01]  /*1ecf0*/  IMAD.MOV.U32 R52, RZ, RZ, R5 ;  /* 0x000000ffff347224 */ /* 0x000fe200078e0005 */
[----:B------:R-:W-:Y:S01]  /*1ed00*/  MOV R3, 0x1ed30 ;  /* 0x0001ed3000037802 */ /* 0x000fe20000000f00 */
[----:B------:R-:W-:Y:S02]  /*1ed10*/  IMAD.MOV.U32 R57, RZ, RZ, 0x1c1f ;  /* 0x00001c1fff397424 */ /* 0x000fe400078e00ff */
[----:B-123--:R-:W-:Y:S05]  /*1ed20*/  CALL.REL.NOINC `($__internal_9_$__cuda_sm70_shflsync_idx_p) ;  /* 0x0000330000007944 */ /* 0x00efea0003c00000 */
[----:B------:R-:W-:Y:S01]  /*1ed30*/  MOV R4, R57 ;  /* 0x0000003900047202 */ /* 0x000fe20000000f00 */
[----:B------:R-:W-:-:S05]  /*1ed40*/  BRA `(.L_x_836) ;  /* 0xfffed0b000007947 */ /* 0x000fca000383ffff */
.L_x_687:
[----:B------:R-:W-:Y:S02]  /*1ed50*/  MOV R3, 0x2 ;  /* 0x0000000200037802 */ /* 0x000fe40000000f00 */
[----:B------:R-:W-:Y:S02]  /*1ed60*/  MOV R2, 0x1ed80 ;  /* 0x0001ed8000027802 */ /* 0x000fe40000000f00 */
[----:B------:R-:W-:Y:S05]  /*1ed70*/  CALL.REL.NOINC `($__internal_8_$__cuda_sm70_shflsync_bfly_p) ;  /* 0x0000325000007944 */ /* 0x000fea0003c00000 */
[----:B------:R-:W-:Y:S01]  /*1ed80*/  MOV R2, R9 ;  /* 0x0000000900027202 */ /* 0x000fe20000000f00 */
[----:B------:R-:W-:-:S05]  /*1ed90*/  BRA `(.L_x_837) ;  /* 0xfffedbe000007947 */ /* 0x000fca000383ffff */
.L_x_688:
[----:B------:R-:W-:Y:S01]  /*1eda0*/  MOV R3, 0x1 ;  /* 0x0000000100037802 */ /* 0x000fe20000000f00 */
[----:B-1----:R-:W-:Y:S01]  /*1edb0*/  IMAD.MOV.U32 R4, RZ, RZ, R5 ;  /* 0x000000ffff047224 */ /* 0x002fe200078e0005 */
[----:B------:R-:W-:Y:S02]  /*1edc0*/  MOV R2, 0x1ede0 ;  /* 0x0001ede000027802 */ /* 0x000fe40000000f00 */
[----:B------:R-:W-:Y:S05]  /*1edd0*/  CALL.REL.NOINC `($__internal_8_$__cuda_sm70_shflsync_bfly_p) ;  /* 0x000031f000007944 */ /* 0x000fea0003c00000 */
[----:B------:R-:W-:Y:S01]  /*1ede0*/  IMAD.MOV.U32 R4, RZ, RZ, R0 ;  /* 0x000000ffff047224 */ /* 0x000fe200078e0000 */
[----:B------:R-:W-:Y:S01]  /*1edf0*/  FMNMX.FTZ R72, R5, R9, !PT ;  /* 0x0000000905487209 */ /* 0x000fe20007810000 */
[----:B------:R-:W-:Y:S01]  /*1ee00*/  IMAD.MOV.U32 R3, RZ, RZ, 0x2 ;  /* 0x00000002ff037424 */ /* 0x000fe200078e00ff */
[----:B------:R-:W-:Y:S02]  /*1ee10*/  MOV R2, 0x1ee30 ;  /* 0x0001ee3000027802 */ /* 0x000fe40000000f00 */
[----:B------:R-:W-:Y:S05]  /*1ee20*/  CALL.REL.NOINC `($__internal_8_$__cuda_sm70_shflsync_bfly_p) ;  /* 0x000031a000007944 */ /* 0x000fea0003c00000 */
[----:B------:R-:W-:Y:S01]  /*1ee30*/  FMNMX.FTZ R4, R0, R9, !PT ;  /* 0x0000000900047209 */ /* 0x000fe20007810000 */
[----:B------:R-:W-:Y:S01]  /*1ee40*/  IMAD.MOV.U32 R3, RZ, RZ, 0x1 ;  /* 0x00000001ff037424 */ /* 0x000fe200078e00ff */
[----:B------:R-:W-:Y:S02]  /*1ee50*/  MOV R2, 0x1ee70 ;  /* 0x0001ee7000027802 */ /* 0x000fe40000000f00 */
[----:B------:R-:W-:Y:S05]  /*1ee60*/  CALL.REL.NOINC `($__internal_8_$__cuda_sm70_shflsync_bfly_p) ;  /* 0x0000316000007944 */ /* 0x000fea0003c00000 */
[----:B------:R-:W-:Y:S01]  /*1ee70*/  IMAD.MOV.U32 R3, RZ, RZ, 0x2 ;  /* 0x00000002ff037424 */ /* 0x000fe200078e00ff */
[----:B------:R-:W-:Y:S01]  /*1ee80*/  FMNMX.FTZ R71, R4, R9, !PT ;  /* 0x0000000904477209 */ /* 0x000fe20007810000 */
[----:B------:R-:W-:Y:S01]  /*1ee90*/  IMAD.MOV.U32 R4, RZ, RZ, R6 ;  /* 0x000000ffff047224 */ /* 0x000fe200078e0006 */
        /* <DEDUP_REMOVED lines=15> */
[----:B------:R-:W-:Y:S01]  /*1ef90*/  MOV R3, R9 ;  /* 0x0000000900037202 */ /* 0x000fe20000000f00 */
[----:B------:R-:W-:-:S05]  /*1efa0*/  BRA `(.L_x_838) ;  /* 0xfffedac000007947 */ /* 0x000fca000383ffff */
.L_x_697:
[----:B------:R-:W-:Y:S01]  /*1efb0*/  MOV R2, RZ ;  /* 0x000000ff00027202 */ /* 0x000fe20000000f00 */
[----:B------:R-:W-:Y:S01]  /*1efc0*/  IMAD.MOV.U32 R52, RZ, RZ, R5 ;  /* 0x000000ffff347224 */ /* 0x000fe200078e0005 */
[----:B------:R-:W-:Y:S01]  /*1efd0*/  MOV R3, 0x1f000 ;  /* 0x0001f00000037802 */ /* 0x000fe20000000f00 */
[----:B------:R-:W-:Y:S02]  /*1efe0*/  IMAD.MOV.U32 R57, RZ, RZ, 0x181f ;  /* 0x0000181fff397424 */ /* 0x000fe400078e00ff */
[----:B------:R-:W-:Y:S05]  /*1eff0*/  CALL.REL.NOINC `($__internal_9_$__cuda_sm70_shflsync_idx_p) ;  /* 0x0000303000007944 */ /* 0x000fea0003c00000 */
[----:B------:R-:W-:Y:S01]  /*1f000*/  MOV R8, R57 ;  /* 0x0000003900087202 */ /* 0x000fe20000000f00 */
[----:B------:R-:W-:-:S05]  /*1f010*/  BRA `(.L_x_839) ;  /* 0xfffefe1000007947 */ /* 0x000fca000383ffff */
.L_x_698:
        /* <DEDUP_REMOVED lines=75> */
.L_x_701:
[----:B------:R-:W-:Y:S01]  /*1f4d0*/  MOV R2, RZ ;  /* 0x000000ff00027202 */ /* 0x000fe20000000f00 */
[----:B------:R-:W-:Y:S01]  /*1f4e0*/  IMAD.MOV.U32 R52, RZ, RZ, R5 ;  /* 0x000000ffff347224 */ /* 0x000fe200078e0005 */
[----:B------:R-:W-:Y:S01]  /*1f4f0*/  MOV R3, 0x1f520 ;  /* 0x0001f52000037802 */ /* 0x000fe20000000f00 */
[----:B------:R-:W-:Y:S02]  /*1f500*/  IMAD.MOV.U32 R57, RZ, RZ, 0x181f ;  /* 0x0000181fff397424 */ /* 0x000fe400078e00ff */
[----:B------:R-:W-:Y:S05]  /*1f510*/  CALL.REL.NOINC `($__internal_9_$__cuda_sm70_shflsync_idx_p) ;  /* 0x00002b1000007944 */ /* 0x000fea0003c00000 */
[----:B------:R-:W-:Y:S01]  /*1f520*/  MOV R8, R57 ;  /* 0x0000003900087202 */ /* 0x000fe20000000f00 */
[----:B------:R-:W-:-:S05]  /*1f530*/  BRA `(.L_x_841) ;  /* 0xffff0da000007947 */ /* 0x000fca000383ffff */
.L_x_702:
        /* <DEDUP_REMOVED lines=75> */
.L_x_703:
[----:B------:R-:W-:Y:S02]  /*1f9f0*/  MOV R3, 0x2 ;  /* 0x0000000200037802 */ /* 0x000fe40000000f00 */
[----:B------:R-:W-:Y:S02]  /*1fa00*/  MOV R2, 0x1fa20 ;  /* 0x0001fa2000027802 */ /* 0x000fe40000000f00 */
[----:B------:R-:W-:Y:S05]  /*1fa10*/  CALL.REL.NOINC `($__internal_8_$__cuda_sm70_shflsync_bfly_p) ;  /* 0x000025b000007944 */ /* 0x000fea0003c00000 */
[----:B------:R-:W-:Y:S01]  /*1fa20*/  MOV R2, R9 ;  /* 0x0000000900027202 */ /* 0x000fe20000000f00 */
[----:B------:R-:W-:-:S05]  /*1fa30*/  BRA `(.L_x_843) ;  /* 0xffff0fa000007947 */ /* 0x000fca000383ffff */
.L_x_704:
        /* <DEDUP_REMOVED lines=33> */
.L_x_707:
[----:B-1--4-:R-:W-:Y:S01]  /*1fc50*/  MOV R57, 0x181f ;  /* 0x0000181f00397802 */ /* 0x012fe20000000f00 */
[----:B------:R-:W-:Y:S01]  /*1fc60*/  IMAD.MOV.U32 R2, RZ, RZ, RZ ;  /* 0x000000ffff027224 */ /* 0x000fe200078e00ff */
[----:B------:R-:W-:Y:S02]  /*1fc70*/  MOV R3, 0x1fc90 ;  /* 0x0001fc9000037802 */ /* 0x000fe40000000f00 */
[----:B------:R-:W-:Y:S05]  /*1fc80*/  CALL.REL.NOINC `($__internal_9_$__cuda_sm70_shflsync_idx_p) ;  /* 0x000023a000007944 */ /* 0x000fea0003c00000 */
[----:B------:R-:W-:-:S05]  /*1fc90*/  BRA `(.L_x_845) ;  /* 0xffff2ed000007947 */ /* 0x000fca000383ffff */
.L_x_710:
[----:B------:R-:W-:Y:S01]  /*1fca0*/  MOV R2, RZ ;  /* 0x000000ff00027202 */ /* 0x000fe20000000f00 */
[----:B------:R-:W-:Y:S01]  /*1fcb0*/  IMAD.MOV.U32 R52, RZ, RZ, R4 ;  /* 0x000000ffff347224 */ /* 0x000fe200078e0004 */
[----:B------:R-:W-:Y:S01]  /*1fcc0*/  MOV R3, 0x1fcf0 ;  /* 0x0001fcf000037802 */ /* 0x000fe20000000f00 */
[----:B------:R-:W-:Y:S02]  /*1fcd0*/  IMAD.MOV.U32 R57, RZ, RZ, 0x181f ;  /* 0x0000181fff397424 */ /* 0x000fe400078e00ff */
[----:B------:R-:W-:Y:S05]  /*1fce0*/  CALL.REL.NOINC `($__internal_9_$__cuda_sm70_shflsync_idx_p) ;  /* 0x0000234000007944 */ /* 0x000fea0003c00000 */
[----:B------:R-:W-:Y:S01]  /*1fcf0*/  MOV R7, R57 ;  /* 0x0000003900077202 */ /* 0x000fe20000000f00 */
[----:B------:R-:W-:-:S05]  /*1fd00*/  BRA `(.L_x_846) ;  /* 0xffff42b000007947 */ /* 0x000fca000383ffff */
.L_x_711:
        /* <DEDUP_REMOVED lines=75> */
.L_x_712:
[----:B------:R-:W-:Y:S01]  /*201c0*/  MOV R2, RZ ;  /* 0x000000ff00027202 */ /* 0x000fe20000000f00 */
[----:B------:R-:W-:Y:S01]  /*201d0*/  IMAD.MOV.U32 R52, RZ, RZ, R5 ;  /* 0x000000ffff347224 */ /* 0x000fe200078e0005 */
[----:B------:R-:W-:Y:S01]  /*201e0*/  MOV R3, 0x20210 ;  /* 0x0002021000037802 */ /* 0x000fe20000000f00 */
[----:B------:R-:W-:Y:S02]  /*201f0*/  IMAD.MOV.U32 R57, RZ, RZ, 0x1c1f ;  /* 0x00001c1fff397424 */ /* 0x000fe400078e00ff */
[----:B------:R-:W-:Y:S05]  /*20200*/  CALL.REL.NOINC `($__internal_9_$__cuda_sm70_shflsync_idx_p) ;  /* 0x00001e2000007944 */ /* 0x000fea0003c00000 */
[----:B------:R-:W-:Y:S01]  /*20210*/  MOV R4, R57 ;  /* 0x0000003900047202 */ /* 0x000fe20000000f00 */
[----:B------:R-:W-:-:S05]  /*20220*/  BRA `(.L_x_848) ;  /* 0xffff408000007947 */ /* 0x000fca000383ffff */
.L_x_717:
[----:B------:R-:W-:Y:S01]  /*20230*/  MOV R2, 0x1 ;  /* 0x0000000100027802 */ /* 0x000fe20000000f00 */
[----:B------:R-:W-:Y:S01]  /*20240*/  IMAD.MOV.U32 R52, RZ, RZ, R5 ;  /* 0x000000ffff347224 */ /* 0x000fe200078e0005 */
[----:B------:R-:W-:Y:S01]  /*20250*/  MOV R3, 0x20280 ;  /* 0x0002028000037802 */ /* 0x000fe20000000f00 */
[----:B------:R-:W-:Y:S02]  /*20260*/  IMAD.MOV.U32 R57, RZ, RZ, 0x1c1f ;  /* 0x00001c1fff397424 */ /* 0x000fe400078e00ff */
[----:B-1----:R-:W-:Y:S05]  /*20270*/  CALL.REL.NOINC `($__internal_9_$__cuda_sm70_shflsync_idx_p) ;  /* 0x00001db000007944 */ /* 0x002fea0003c00000 */
[----:B------:R-:W-:Y:S01]  /*20280*/  MOV R4, R57 ;  /* 0x0000003900047202 */ /* 0x000fe20000000f00 */
[----:B------:R-:W-:-:S05]  /*20290*/  BRA `(.L_x_849) ;  /* 0xffff48c000007947 */ /* 0x000fca000383ffff */
.L_x_722:
[----:B------:R-:W-:Y:S01]  /*202a0*/  MOV R2, 0x2 ;  /* 0x0000000200027802 */ /* 0x000fe20000000f00 */
[----:B------:R-:W-:Y:S01]  /*202b0*/  IMAD.MOV.U32 R52, RZ, RZ, R5 ;  /* 0x000000ffff347224 */ /* 0x000fe200078e0005 */
[----:B------:R-:W-:Y:S01]  /*202c0*/  MOV R3, 0x202f0 ;  /* 0x000202f000037802 */ /* 0x000fe20000000f00 */
[----:B------:R-:W-:Y:S02]  /*202d0*/  IMAD.MOV.U32 R57, RZ, RZ, 0x1c1f ;  /* 0x00001c1fff397424 */ /* 0x000fe400078e00ff */
[----:B-12---:R-:W-:Y:S05]  /*202e0*/  CALL.REL.NOINC `($__internal_9_$__cuda_sm70_shflsync_idx_p) ;  /* 0x00001d4000007944 */ /* 0x006fea0003c00000 */
[----:B------:R-:W-:Y:S01]  /*202f0*/  MOV R4, R57 ;  /* 0x0000003900047202 */ /* 0x000fe20000000f00 */
[----:B------:R-:W-:-:S05]  /*20300*/  BRA `(.L_x_850) ;  /* 0xffff4ed000007947 */ /* 0x000fca000383ffff */
.L_x_727:
[----:B------:R-:W-:Y:S01]  /*20310*/  MOV R2, 0x3 ;  /* 0x0000000300027802 */ /* 0x000fe20000000f00 */
[----:B------:R-:W-:Y:S01]  /*20320*/  IMAD.MOV.U32 R52, RZ, RZ, R5 ;  /* 0x000000ffff347224 */ /* 0x000fe200078e0005 */
[----:B------:R-:W-:Y:S01]  /*20330*/  MOV R3, 0x20360 ;  /* 0x0002036000037802 */ /* 0x000fe20000000f00 */
[----:B------:R-:W-:Y:S02]  /*20340*/  IMAD.MOV.U32 R57, RZ, RZ, 0x1c1f ;  /* 0x00001c1fff397424 */ /* 0x000fe400078e00ff */
[----:B-123--:R-:W-:Y:S05]  /*20350*/  CALL.REL.NOINC `($__internal_9_$__cuda_sm70_shflsync_idx_p) ;  /* 0x00001cd000007944 */ /* 0x00efea0003c00000 */
[----:B------:R-:W-:Y:S01]  /*20360*/  MOV R4, R57 ;  /* 0x0000003900047202 */ /* 0x000fe20000000f00 */
[----:B------:R-:W-:-:S05]  /*20370*/  BRA `(.L_x_851) ;  /* 0xffff54e000007947 */ /* 0x000fca000383ffff */
.L_x_732:
[----:B------:R-:W-:Y:S02]  /*20380*/  MOV R3, 0x2 ;  /* 0x0000000200037802 */ /* 0x000fe40000000f00 */
[----:B------:R-:W-:Y:S02]  /*20390*/  MOV R2, 0x203b0 ;  /* 0x000203b000027802 */ /* 0x000fe40000000f00 */
[----:B------:R-:W-:Y:S05]  /*203a0*/  CALL.REL.NOINC `($__internal_8_$__cuda_sm70_shflsync_bfly_p) ;  /* 0x00001c2000007944 */ /* 0x000fea0003c00000 */
[----:B------:R-:W-:Y:S01]  /*203b0*/  MOV R2, R9 ;  /* 0x0000000900027202 */ /* 0x000fe20000000f00 */
[----:B------:R-:W-:-:S05]  /*203c0*/  BRA `(.L_x_852) ;  /* 0xffff601000007947 */ /* 0x000fca000383ffff */
.L_x_733:
        /* <DEDUP_REMOVED lines=33> */
.L_x_735:
[----:B------:R1:W5:Y:S01]  /*205e0*/  LDL R4, [R1+0x4] ;  /* 0x0000040001047983 */ /* 0x0003620000100800 */
[----:B------:R-:W-:-:S02]  /*205f0*/  MOV R3, 0x2 ;  /* 0x0000000200037802 */ /* 0x000fc40000000f00 */
[----:B------:R-:W-:Y:S02]  /*20600*/  MOV R2, 0x20620 ;  /* 0x0002062000027802 */ /* 0x000fe40000000f00 */
[----:B-1---5:R-:W-:Y:S05]  /*20610*/  CALL.REL.NOINC `($__internal_8_$__cuda_sm70_shflsync_bfly_p) ;  /* 0x000019b000007944 */ /* 0x022fea0003c00000 */
[----:B------:R-:W-:Y:S01]  /*20620*/  MOV R0, R9 ;  /* 0x0000000900007202 */ /* 0x000fe20000000f00 */
[----:B------:R-:W-:Y:S05]  /*20630*/  BRA `(.L_x_854) ;  /* 0xffff7d7000007947 */ /* 0x000fea000383ffff */
.L_x_736:
[----:B------:R-:W-:Y:S01]  /*20640*/  IMAD.MOV.U32 R4, RZ, RZ, R5 ;  /* 0x000000ffff047224 */ /* 0x000fe200078e0005 */
[----:B------:R-:W-:Y:S02]  /*20650*/  MOV R3, 0x1 ;  /* 0x0000000100037802 */ /* 0x000fe40000000f00 */
[----:B------:R-:W-:Y:S02]  /*20660*/  MOV R2, 0x20680 ;  /* 0x0002068000027802 */ /* 0x000fe40000000f00 */
[----:B------:R-:W-:Y:S05]  /*20670*/  CALL.REL.NOINC `($__internal_8_$__cuda_sm70_shflsync_bfly_p) ;  /* 0x0000195000007944 */ /* 0x000fea0003c00000 */
[----:B------:R1:W5:Y:S01]  /*20680*/  LDL R4, [R1+0x8] ;  /* 0x0000080001047983 */ /* 0x0003620000100800 */
[----:B------:R-:W-:Y:S01]  /*20690*/  FADD.FTZ R5, R5, R9 ;  /* 0x0000000905057221 */ /* 0x000fe20000010000 */
[----:B------:R-:W-:Y:S02]  /*206a0*/  MOV R3, 0x2 ;  /* 0x0000000200037802 */ /* 0x000fe40000000f00 */
[----:B------:R-:W-:Y:S02]  /*206b0*/  MOV R2, 0x206d0 ;  /* 0x000206d000027802 */ /* 0x000fe40000000f00 */
[----:B-1---5:R-:W-:Y:S05]  /*206c0*/  CALL.REL.NOINC `($__internal_8_$__cuda_sm70_shflsync_bfly_p) ;  /* 0x0000190000007944 */ /* 0x022fea0003c00000 */
[----:B------:R-:W2:Y:S01]  /*206d0*/  LDL.LU R0, [R1+0x8] ;  /* 0x0000080001007983 */ /* 0x000ea20000300800 */
[----:B------:R-:W-:Y:S02]  /*206e0*/  MOV R3, 0x1 ;  /* 0x0000000100037802 */ /* 0x000fe40000000f00 */
[----:B------:R-:W-:Y:S01]  /*206f0*/  MOV R2, 0x20730 ;  /* 0x0002073000027802 */ /* 0x000fe20000000f00 */
[----:B--2---:R-:W-:-:S05]  /*20700*/  FADD.FTZ R6, R0, R9 ;  /* 0x0000000900067221 */ /* 0x004fca0000010000 */
[----:B------:R-:W-:Y:S02]  /*20710*/  MOV R4, R6 ;  /* 0x0000000600047202 */ /* 0x000fe40000000f00 */
        /* <DEDUP_REMOVED lines=20> */
[----:B--2---:R-:W-:Y:S02]  /*20860*/  FADD.FTZ R4, R0, R9 ;  /* 0x0000000900047221 */ /* 0x004fe40000010000 */
[----:B------:R-:W-:Y:S05]  /*20870*/  CALL.REL.NOINC `($__internal_8_$__cuda_sm70_shflsync_bfly_p) ;  /* 0x0000175000007944 */ /* 0x000fea0003c00000 */
[----:B------:R-:W-:Y:S05]  /*20880*/  BRA `(.L_x_855) ;  /* 0xffff7c5000007947 */ /* 0x000fea000383ffff */
.L_x_743:
[----:B-1-34-:R-:W-:Y:S01]  /*20890*/  IMAD.MOV.U32 R52, RZ, RZ, R5 ;  /* 0x000000ffff347224 */ /* 0x01afe200078e0005 */
[----:B------:R-:W-:Y:S01]  /*208a0*/  MOV R2, RZ ;  /* 0x000000ff00027202 */ /* 0x000fe20000000f00 */
[----:B------:R-:W-:Y:S01]  /*208b0*/  IMAD.MOV.U32 R57, RZ, RZ, 0x181f ;  /* 0x0000181fff397424 */ /* 0x000fe200078e00ff */
[----:B------:R-:W-:-:S02]  /*208c0*/  MOV R3, 0x208e0 ;  /* 0x000208e000037802 */ /* 0x000fc40000000f00 */
[----:B------:R-:W-:Y:S05]  /*208d0*/  CALL.REL.NOINC `($__internal_9_$__cuda_sm70_shflsync_idx_p) ;  /* 0x0000175000007944 */ /* 0x000fea0003c00000 */
[----:B------:R-:W-:Y:S01]  /*208e0*/  MOV R7, R57 ;  /* 0x0000003900077202 */ /* 0x000fe20000000f00 */
[----:B------:R-:W-:Y:S05]  /*208f0*/  BRA `(.L_x_856) ;  /* 0xffff921000007947 */ /* 0x000fea000383ffff */
.L_x_744:
[----:B------:R-:W-:Y:S01]  /*20900*/  IMAD.MOV.U32 R52, RZ, RZ, R6 ;  /* 0x000000ffff347224 */ /* 0x000fe200078e0006 */
[----:B------:R-:W-:Y:S01]  /*20910*/  MOV R2, RZ ;  /* 0x000000ff00027202 */ /* 0x000fe20000000f00 */
[----:B------:R-:W-:Y:S01]  /*20920*/  IMAD.MOV.U32 R57, RZ, RZ, 0x181f ;  /* 0x0000181fff397424 */ /* 0x000fe200078e00ff */
[----:B------:R-:W-:-:S02]  /*20930*/  MOV R3, 0x20950 ;  /* 0x0002095000037802 */ /* 0x000fc40000000f00 */
[----:B-12---:R-:W-:Y:S05]  /*20940*/  CALL.REL.NOINC `($__internal_9_$__cuda_sm70_shflsync_idx_p) ;  /* 0x000016e000007944 */ /* 0x006fea0003c00000 */
[----:B------:R-:W-:Y:S01]  /*20950*/  MOV R2, R57 ;  /* 0x0000003900027202 */ /* 0x000fe20000000f00 */
[----:B------:R-:W-:Y:S05]  /*20960*/  BRA `(.L_x_857) ;  /* 0xffff91c000007947 */ /* 0x000fea000383ffff */
.L_x_745:
[----:B------:R-:W-:Y:S01]  /*20970*/  IMAD.MOV.U32 R52, RZ, RZ, R5 ;  /* 0x000000ffff347224 */ /* 0x000fe200078e0005 */
[----:B-1----:R-:W-:Y:S01]  /*20980*/  MOV R2, 0x1 ;  /* 0x0000000100027802 */ /* 0x002fe20000000f00 */
[----:B------:R-:W-:Y:S01]  /*20990*/  IMAD.MOV.U32 R57, RZ, RZ, 0x181f ;  /* 0x0000181fff397424 */ /* 0x000fe200078e00ff */
[----:B------:R-:W-:-:S02]  /*209a0*/  MOV R3, 0x209c0 ;  /* 0x000209c000037802 */ /* 0x000fc40000000f00 */
[----:B---3--:R-:W-:Y:S05]  /*209b0*/  CALL.REL.NOINC `($__internal_9_$__cuda_sm70_shflsync_idx_p) ;  /* 0x0000167000007944 */ /* 0x008fea0003c00000 */
        /* <DEDUP_REMOVED lines=8> */
.L_x_746:
[----:B------:R-:W-:Y:S01]  /*20a40*/  IMAD.MOV.U32 R52, RZ, RZ, R5 ;  /* 0x000000ffff347224 */ /* 0x000fe200078e0005 */
[----:B-1----:R-:W-:Y:S01]  /*20a50*/  MOV R2, 0x2 ;  /* 0x0000000200027802 */ /* 0x002fe20000000f00 */
[----:B------:R-:W-:Y:S01]  /*20a60*/  IMAD.MOV.U32 R57, RZ, RZ, 0x181f ;  /* 0x0000181fff397424 */ /* 0x000fe200078e00ff */
[----:B------:R-:W-:Y:S02]  /*20a70*/  MOV R3, 0x20a90 ;  /* 0x00020a9000037802 */ /* 0x000fe40000000f00 */
[----:B--23--:R-:W-:Y:S05]  /*20a80*/  CALL.REL.NOINC `($__internal_9_$__cuda_sm70_shflsync_idx_p) ;  /* 0x000015a000007944 */ /* 0x00cfea0003c00000 */
[----:B------:R-:W-:Y:S01]  /*20a90*/  MOV R7, R57 ;  /* 0x0000003900077202 */ /* 0x000fe20000000f00 */
[----:B------:R-:W-:Y:S05]  /*20aa0*/  BRA `(.L_x_859) ;  /* 0xffff91e000007947 */ /* 0x000fea000383ffff */
.L_x_747:
[----:B------:R-:W-:Y:S01]  /*20ab0*/  IMAD.MOV.U32 R52, RZ, RZ, R6 ;  /* 0x000000ffff347224 */ /* 0x000fe200078e0006 */
[----:B-1----:R-:W-:Y:S01]  /*20ac0*/  MOV R2, 0x2 ;  /* 0x0000000200027802 */ /* 0x002fe20000000f00 */
[----:B------:R-:W-:Y:S01]  /*20ad0*/  IMAD.MOV.U32 R57, RZ, RZ, 0x181f ;  /* 0x0000181fff397424 */ /* 0x000fe200078e00ff */
[----:B------:R-:W-:Y:S02]  /*20ae0*/  MOV R3, 0x20b00 ;  /* 0x00020b0000037802 */ /* 0x000fe40000000f00 */
[----:B--234-:R-:W-:Y:S05]  /*20af0*/  CALL.REL.NOINC `($__internal_9_$__cuda_sm70_shflsync_idx_p) ;  /* 0x0000153000007944 */ /* 0x01cfea0003c00000 */
[----:B------:R-:W-:Y:S01]  /*20b00*/  MOV R2, R57 ;  /* 0x0000003900027202 */ /* 0x000fe20000000f00 */
[----:B------:R-:W-:Y:S05]  /*20b10*/  BRA `(.L_x_860) ;  /* 0xffff919000007947 */ /* 0x000fea000383ffff */
.L_x_748:
[----:B------:R-:W-:Y:S01]  /*20b20*/  IMAD.MOV.U32 R52, RZ, RZ, R5 ;  /* 0x000000ffff347224 */ /* 0x000fe200078e0005 */
[----:B--2---:R-:W-:Y:S01]  /*20b30*/  MOV R2, 0x3 ;  /* 0x0000000300027802 */ /* 0x004fe20000000f00 */
[----:B------:R-:W-:Y:S01]  /*20b40*/  IMAD.MOV.U32 R57, RZ, RZ, 0x181f ;  /* 0x0000181fff397424 */ /* 0x000fe200078e00ff */
[----:B------:R-:W-:-:S02]  /*20b50*/  MOV R3, 0x20b70 ;  /* 0x00020b7000037802 */ /* 0x000fc40000000f00 */
[----:B-1-34-:R-:W-:Y:S05]  /*20b60*/  CALL.REL.NOINC `($__internal_9_$__cuda_sm70_shflsync_idx_p) ;  /* 0x000014c000007944 */ /* 0x01afea0003c00000 */
        /* <DEDUP_REMOVED lines=8> */
.L_x_749:
[----:B------:R-:W-:Y:S01]  /*20bf0*/  IMAD.MOV.U32 R52, RZ, RZ, R5 ;  /* 0x000000ffff347224 */ /* 0x000fe200078e0005 */
[----:B--2---:R-:W-:Y:S01]  /*20c00*/  MOV R2, 0x4 ;  /* 0x0000000400027802 */ /* 0x004fe20000000f00 */
[----:B------:R-:W-:Y:S01]  /*20c10*/  IMAD.MOV.U32 R57, RZ, RZ, 0x181f ;  /* 0x0000181fff397424 */ /* 0x000fe200078e00ff */
[----:B------:R-:W-:Y:S02]  /*20c20*/  MOV R3, 0x20c40 ;  /* 0x00020c4000037802 */ /* 0x000fe40000000f00 */
[----:B-1-34-:R-:W-:Y:S05]  /*20c30*/  CALL.REL.NOINC `($__internal_9_$__cuda_sm70_shflsync_idx_p) ;  /* 0x000013f000007944 */ /* 0x01afea0003c00000 */
[----:B------:R-:W-:Y:S01]  /*20c40*/  MOV R7, R57 ;  /* 0x0000003900077202 */ /* 0x000fe20000000f00 */
[----:B------:R-:W-:Y:S05]  /*20c50*/  BRA `(.L_x_862) ;  /* 0xffff916000007947 */ /* 0x000fea000383ffff */
.L_x_750:
[----:B------:R-:W-:Y:S01]  /*20c60*/  IMAD.MOV.U32 R52, RZ, RZ, R6 ;  /* 0x000000ffff347224 */ /* 0x000fe200078e0006 */
[----:B--2---:R-:W-:Y:S01]  /*20c70*/  MOV R2, 0x4 ;  /* 0x0000000400027802 */ /* 0x004fe20000000f00 */
[----:B------:R-:W-:Y:S01]  /*20c80*/  IMAD.MOV.U32 R57, RZ, RZ, 0x181f ;  /* 0x0000181fff397424 */ /* 0x000fe200078e00ff */
[----:B------:R-:W-:Y:S02]  /*20c90*/  MOV R3, 0x20cb0 ;  /* 0x00020cb000037802 */ /* 0x000fe40000000f00 */
[----:B-1-34-:R-:W-:Y:S05]  /*20ca0*/  CALL.REL.NOINC `($__internal_9_$__cuda_sm70_shflsync_idx_p) ;  /* 0x0000138000007944 */ /* 0x01afea0003c00000 */
[----:B------:R-:W-:Y:S01]  /*20cb0*/  MOV R2, R57 ;  /* 0x0000003900027202 */ /* 0x000fe20000000f00 */
[----:B------:R-:W-:Y:S05]  /*20cc0*/  BRA `(.L_x_863) ;  /* 0xffff911000007947 */ /* 0x000fea000383ffff */
.L_x_751:
[----:B------:R-:W-:Y:S01]  /*20cd0*/  IMAD.MOV.U32 R52, RZ, RZ, R5 ;  /* 0x000000ffff347224 */ /* 0x000fe200078e0005 */
[----:B-1----:R-:W-:Y:S01]  /*20ce0*/  MOV R2, 0x5 ;  /* 0x0000000500027802 */ /* 0x002fe20000000f00 */
[----:B------:R-:W-:Y:S01]  /*20cf0*/  IMAD.MOV.U32 R57, RZ, RZ, 0x181f ;  /* 0x0000181fff397424 */ /* 0x000fe200078e00ff */
[----:B------:R-:W-:-:S02]  /*20d00*/  MOV R3, 0x20d20 ;  /* 0x00020d2000037802 */ /* 0x000fc40000000f00 */
[----:B--234-:R-:W-:Y:S05]  /*20d10*/  CALL.REL.NOINC `($__internal_9_$__cuda_sm70_shflsync_idx_p) ;  /* 0x0000131000007944 */ /* 0x01cfea0003c00000 */
        /* <DEDUP_REMOVED lines=8> */
.L_x_752:
[----:B------:R-:W-:Y:S01]  /*20da0*/  IMAD.MOV.U32 R52, RZ, RZ, R5 ;  /* 0x000000ffff347224 */ /* 0x000fe200078e0005 */
[----:B--2---:R-:W-:Y:S01]  /*20db0*/  MOV R2, 0x6 ;  /* 0x0000000600027802 */ /* 0x004fe20000000f00 */
[----:B------:R-:W-:Y:S01]  /*20dc0*/  IMAD.MOV.U32 R57, RZ, RZ, 0x181f ;  /* 0x0000181fff397424 */ /* 0x000fe200078e00ff */
[----:B------:R-:W-:Y:S02]  /*20dd0*/  MOV R3, 0x20df0 ;  /* 0x00020df000037802 */ /* 0x000fe40000000f00 */
[----:B-1--4-:R-:W-:Y:S05]  /*20de0*/  CALL.REL.NOINC `($__internal_9_$__cuda_sm70_shflsync_idx_p) ;  /* 0x0000124000007944 */ /* 0x012fea0003c00000 */
[----:B------:R-:W-:Y:S01]  /*20df0*/  MOV R7, R57 ;  /* 0x0000003900077202 */ /* 0x000fe20000000f00 */
[----:B------:R-:W-:Y:S05]  /*20e00*/  BRA `(.L_x_865) ;  /* 0xffff90e000007947 */ /* 0x000fea000383ffff */
.L_x_753:
[----:B------:R-:W-:Y:S01]  /*20e10*/  IMAD.MOV.U32 R52, RZ, RZ, R6 ;  /* 0x000000ffff347224 */ /* 0x000fe200078e0006 */
[----:B--2---:R-:W-:Y:S01]  /*20e20*/  MOV R2, 0x6 ;  /* 0x0000000600027802 */ /* 0x004fe20000000f00 */
[----:B------:R-:W-:Y:S01]  /*20e30*/  IMAD.MOV.U32 R57, RZ, RZ, 0x181f ;  /* 0x0000181fff397424 */ /* 0x000fe200078e00ff */
[----:B------:R-:W-:Y:S02]  /*20e40*/  MOV R3, 0x20e60 ;  /* 0x00020e6000037802 */ /* 0x000fe40000000f00 */
[----:B-1-34-:R-:W-:Y:S05]  /*20e50*/  CALL.REL.NOINC `($__internal_9_$__cuda_sm70_shflsync_idx_p) ;  /* 0x000011d000007944 */ /* 0x01afea0003c00000 */
[----:B------:R-:W-:Y:S01]  /*20e60*/  MOV R2, R57 ;  /* 0x0000003900027202 */ /* 0x000fe20000000f00 */
[----:B------:R-:W-:Y:S05]  /*20e70*/  BRA `(.L_x_866) ;  /* 0xffff909000007947 */ /* 0x000fea000383ffff */
.L_x_754:
[----:B------:R-:W-:Y:S01]  /*20e80*/  IMAD.MOV.U32 R52, RZ, RZ, R5 ;  /* 0x000000ffff347224 */ /* 0x000fe200078e0005 */
[----:B-1----:R-:W-:Y:S01]  /*20e90*/  MOV R2, 0x7 ;  /* 0x0000000700027802 */ /* 0x002fe20000000f00 */
[----:B------:R-:W-:Y:S01]  /*20ea0*/  IMAD.MOV.U32 R57, RZ, RZ, 0x181f ;  /* 0x0000181fff397424 */ /* 0x000fe200078e00ff */
[----:B------:R-:W-:-:S02]  /*20eb0*/  MOV R3, 0x20ed0 ;  /* 0x00020ed000037802 */ /* 0x000fc40000000f00 */
[----:B--2-4-:R-:W-:Y:S05]  /*20ec0*/  CALL.REL.NOINC `($__internal_9_$__cuda_sm70_shflsync_idx_p) ;  /* 0x0000116000007944 */ /* 0x014fea0003c00000 */
        /* <DEDUP_REMOVED lines=8> */
.L_x_756:
[----:B------:R-:W-:Y:S01]  /*20f50*/  IMAD.MOV.U32 R52, RZ, RZ, R5 ;  /* 0x000000ffff347224 */ /* 0x000fe200078e0005 */
[----:B------:R-:W-:Y:S01]  /*20f60*/  MOV R2, RZ ;  /* 0x000000ff00027202 */ /* 0x000fe20000000f00 */
[----:B------:R-:W-:Y:S01]  /*20f70*/  IMAD.MOV.U32 R57, RZ, RZ, 0x1c1f ;  /* 0x00001c1fff397424 */ /* 0x000fe200078e00ff */
[----:B------:R-:W-:Y:S02]  /*20f80*/  MOV R3, 0x20fa0 ;  /* 0x00020fa000037802 */ /* 0x000fe40000000f00 */
[----:B------:R-:W-:Y:S05]  /*20f90*/  CALL.REL.NOINC `($__internal_9_$__cuda_sm70_shflsync_idx_p) ;  /* 0x0000109000007944 */ /* 0x000fea0003c00000 */
[----:B------:R-:W-:Y:S01]  /*20fa0*/  MOV R4, R57 ;  /* 0x0000003900047202 */ /* 0x000fe20000000f00 */
[----:B------:R-:W-:Y:S05]  /*20fb0*/  BRA `(.L_x_868) ;  /* 0xffff927000007947 */ /* 0x000fea000383ffff */
.L_x_757:
[----:B------:R-:W-:Y:S01]  /*20fc0*/  IMAD.MOV.U32 R52, RZ, RZ, R12 ;  /* 0x000000ffff347224 */ /* 0x000fe200078e000c */
[----:B------:R-:W-:Y:S01]  /*20fd0*/  MOV R2, RZ ;  /* 0x000000ff00027202 */ /* 0x000fe20000000f00 */
[----:B------:R-:W-:Y:S01]  /*20fe0*/  IMAD.MOV.U32 R57, RZ, RZ, 0x1c1f ;  /* 0x00001c1fff397424 */ /* 0x000fe200078e00ff */
[----:B------:R-:W-:Y:S02]  /*20ff0*/  MOV R3, 0x21010 ;  /* 0x0002101000037802 */ /* 0x000fe40000000f00 */
[----:B-12---:R-:W-:Y:S05]  /*21000*/  CALL.REL.NOINC `($__internal_9_$__cuda_sm70_shflsync_idx_p) ;  /* 0x0000102000007944 */ /* 0x006fea0003c00000 */
[----:B------:R-:W-:Y:S01]  /*21010*/  MOV R0, R57 ;  /* 0x0000003900007202 */ /* 0x000fe20000000f00 */
[----:B------:R-:W-:Y:S05]  /*21020*/  BRA `(.L_x_869) ;  /* 0xffff922000007947 */ /* 0x000fea000383ffff */
.L_x_760:
[----:B------:R-:W-:Y:S01]  /*21030*/  IMAD.MOV.U32 R52, RZ, RZ, R5 ;  /* 0x000000ffff347224 */ /* 0x000fe200078e0005 */
[----:B---3--:R-:W-:Y:S01]  /*21040*/  MOV R2, 0x1 ;  /* 0x0000000100027802 */ /* 0x008fe20000000f00 */
        /* <DEDUP_REMOVED lines=11> */
.L_x_763:
[----:B------:R-:W-:Y:S01]  /*21100*/  IMAD.MOV.U32 R52, RZ, RZ, R5 ;  /* 0x000000ffff347224 */ /* 0x000fe200078e0005 */
[----:B--23--:R-:W-:Y:S01]  /*21110*/  MOV R2, 0x2 ;  /* 0x0000000200027802 */ /* 0x00cfe20000000f00 */
[----:B------:R-:W-:Y:S01]  /*21120*/  IMAD.MOV.U32 R57, RZ, RZ, 0x1c1f ;  /* 0x00001c1fff397424 */ /* 0x000fe200078e00ff */
[----:B------:R-:W-:Y:S02]  /*21130*/  MOV R3, 0x21150 ;  /* 0x0002115000037802 */ /* 0x000fe40000000f00 */
[----:B-1--4-:R-:W-:Y:S05]  /*21140*/  CALL.REL.NOINC `($__internal_9_$__cuda_sm70_shflsync_idx_p) ;  /* 0x00000ee000007944 */ /* 0x012fea0003c00000 */
[----:B------:R-:W-:Y:S01]  /*21150*/  MOV R4, R57 ;  /* 0x0000003900047202 */ /* 0x000fe20000000f00 */
[----:B------:R-:W-:Y:S05]  /*21160*/  BRA `(.L_x_871) ;  /* 0xffff979000007947 */ /* 0x000fea000383ffff */
.L_x_764:
[----:B------:R-:W-:Y:S01]  /*21170*/  IMAD.MOV.U32 R52, RZ, RZ, R12 ;  /* 0x000000ffff347224 */ /* 0x000fe200078e000c */
[----:B--23--:R-:W-:Y:S01]  /*21180*/  MOV R2, 0x2 ;  /* 0x0000000200027802 */ /* 0x00cfe20000000f00 */
[----:B------:R-:W-:Y:S01]  /*21190*/  IMAD.MOV.U32 R57, RZ, RZ, 0x1c1f ;  /* 0x00001c1fff397424 */ /* 0x000fe200078e00ff */
[----:B------:R-:W-:Y:S02]  /*211a0*/  MOV R3, 0x211c0 ;  /* 0x000211c000037802 */ /* 0x000fe40000000f00 */
[----:B-1--4-:R-:W-:Y:S05]  /*211b0*/  CALL.REL.NOINC `($__internal_9_$__cuda_sm70_shflsync_idx_p) ;  /* 0x00000e7000007944 */ /* 0x012fea0003c00000 */
[----:B------:R-:W-:Y:S01]  /*211c0*/  MOV R0, R57 ;  /* 0x0000003900007202 */ /* 0x000fe20000000f00 */
[----:B------:R-:W-:Y:S05]  /*211d0*/  BRA `(.L_x_872) ;  /* 0xffff974000007947 */ /* 0x000fea000383ffff */
.L_x_767:
[----:B------:R-:W-:Y:S01]  /*211e0*/  IMAD.MOV.U32 R52, RZ, RZ, R5 ;  /* 0x000000ffff347224 */ /* 0x000fe200078e0005 */
[----:B--23--:R-:W-:Y:S01]  /*211f0*/  MOV R2, 0x3 ;  /* 0x0000000300027802 */ /* 0x00cfe20000000f00 */
[----:B------:R-:W-:Y:S01]  /*21200*/  IMAD.MOV.U32 R57, RZ, RZ, 0x1c1f ;  /* 0x00001c1fff397424 */ /* 0x000fe200078e00ff */
[----:B------:R-:W-:-:S02]  /*21210*/  MOV R3, 0x21230 ;  /* 0x0002123000037802 */ /* 0x000fc40000000f00 */
[----:B-1--4-:R-:W-:Y:S05]  /*21220*/  CALL.REL.NOINC `($__internal_9_$__cuda_sm70_shflsync_idx_p) ;  /* 0x00000e0000007944 */ /* 0x012fea0003c00000 */
        /* <DEDUP_REMOVED lines=8> */
.L_x_771:
[----:B------:R-:W-:Y:S01]  /*212b0*/  IMAD.MOV.U32 R52, RZ, RZ, R5 ;  /* 0x000000ffff347224 */ /* 0x000fe200078e0005 */
[----:B------:R-:W-:Y:S01]  /*212c0*/  MOV R2, RZ ;  /* 0x000000ff00027202 */ /* 0x000fe20000000f00 */
[----:B------:R-:W-:Y:S01]  /*212d0*/  IMAD.MOV.U32 R57, RZ, RZ, 0x181f ;  /* 0x0000181fff397424 */ /* 0x000fe200078e00ff */
[----:B------:R-:W-:Y:S02]  /*212e0*/  MOV R3, 0x21300 ;  /* 0x0002130000037802 */ /* 0x000fe40000000f00 */
[----:B------:R-:W-:Y:S05]  /*212f0*/  CALL.REL.NOINC `($__internal_9_$__cuda_sm70_shflsync_idx_p) ;  /* 0x00000d3000007944 */ /* 0x000fea0003c00000 */
[----:B------:R-:W-:Y:S01]  /*21300*/  MOV R7, R57 ;  /* 0x0000003900077202 */ /* 0x000fe20000000f00 */
[----:B------:R-:W-:Y:S05]  /*21310*/  BRA `(.L_x_874) ;  /* 0xffffa42000007947 */ /* 0x000fea000383ffff */
.L_x_772:
[----:B------:R-:W-:Y:S01]  /*21320*/  IMAD.MOV.U32 R52, RZ, RZ, R6 ;  /* 0x000000ffff347224 */ /* 0x000fe200078e0006 */
[----:B------:R-:W-:Y:S01]  /*21330*/  MOV R2, RZ ;  /* 0x000000ff00027202 */ /* 0x000fe20000000f00 */
[----:B------:R-:W-:Y:S01]  /*21340*/  IMAD.MOV.U32 R57, RZ, RZ, 0x181f ;  /* 0x0000181fff397424 */ /* 0x000fe200078e00ff */
[----:B------:R-:W-:Y:S02]  /*21350*/  MOV R3, 0x21370 ;  /* 0x0002137000037802 */ /* 0x000fe40000000f00 */
[----:B-12---:R-:W-:Y:S05]  /*21360*/  CALL.REL.NOINC `($__internal_9_$__cuda_sm70_shflsync_idx_p) ;  /* 0x00000cc000007944 */ /* 0x006fea0003c00000 */
[----:B------:R-:W-:Y:S01]  /*21370*/  MOV R2, R57 ;  /* 0x0000003900027202 */ /* 0x000fe20000000f00 */
[----:B------:R-:W-:Y:S05]  /*21380*/  BRA `(.L_x_875) ;  /* 0xffffa3d000007947 */ /* 0x000fea000383ffff */
.L_x_773:
        /* <DEDUP_REMOVED lines=13> */
.L_x_774:
[----:B------:R-:W-:Y:S01]  /*21460*/  IMAD.MOV.U32 R52, RZ, RZ, R5 ;  /* 0x000000ffff347224 */ /* 0x000fe200078e0005 */
[----:B-1----:R-:W-:Y:S01]  /*21470*/  MOV R2, 0x2 ;  /* 0x0000000200027802 */ /* 0x002fe20000000f00 */
[----:B------:R-:W-:Y:S01]  /*21480*/  IMAD.MOV.U32 R57, RZ, RZ, 0x181f ;  /* 0x0000181fff397424 */ /* 0x000fe200078e00ff */
[----:B------:R-:W-:Y:S02]  /*21490*/  MOV R3, 0x214b0 ;  /* 0x000214b000037802 */ /* 0x000fe40000000f00 */
[----:B--23--:R-:W-:Y:S05]  /*214a0*/  CALL.REL.NOINC `($__internal_9_$__cuda_sm70_shflsync_idx_p) ;  /* 0x00000b8000007944 */ /* 0x00cfea0003c00000 */
[----:B------:R-:W-:Y:S01]  /*214b0*/  MOV R7, R57 ;  /* 0x0000003900077202 */ /* 0x000fe20000000f00 */
[----:B------:R-:W-:Y:S05]  /*214c0*/  BRA `(.L_x_877) ;  /* 0xffffa40000007947 */ /* 0x000fea000383ffff */
.L_x_775:
[----:B------:R-:W-:Y:S01]  /*214d0*/  IMAD.MOV.U32 R52, RZ, RZ, R6 ;  /* 0x000000ffff347224 */ /* 0x000fe200078e0006 */
[----:B-1----:R-:W-:Y:S01]  /*214e0*/  MOV R2, 0x2 ;  /* 0x0000000200027802 */ /* 0x002fe20000000f00 */
[----:B------:R-:W-:Y:S01]  /*214f0*/  IMAD.MOV.U32 R57, RZ, RZ, 0x181f ;  /* 0x0000181fff397424 */ /* 0x000fe200078e00ff */
[----:B------:R-:W-:Y:S02]  /*21500*/  MOV R3, 0x21520 ;  /* 0x0002152000037802 */ /* 0x000fe40000000f00 */
[----:B--234-:R-:W-:Y:S05]  /*21510*/  CALL.REL.NOINC `($__internal_9_$__cuda_sm70_shflsync_idx_p) ;  /* 0x00000b1000007944 */ /* 0x01cfea0003c00000 */
[----:B------:R-:W-:Y:S01]  /*21520*/  MOV R2, R57 ;  /* 0x0000003900027202 */ /* 0x000fe20000000f00 */
[----:B------:R-:W-:Y:S05]  /*21530*/  BRA `(.L_x_878) ;  /* 0xffffa3b000007947 */ /* 0x000fea000383ffff */
.L_x_776:
        /* <DEDUP_REMOVED lines=13> */
.L_x_777:
[----:B------:R-:W-:Y:S01]  /*21610*/  IMAD.MOV.U32 R52, RZ, RZ, R5 ;  /* 0x000000ffff347224 */ /* 0x000fe200078e0005 */
[----:B--2---:R-:W-:Y:S01]  /*21620*/  MOV R2, 0x4 ;  /* 0x0000000400027802 */ /* 0x004fe20000000f00 */
[----:B------:R-:W-:Y:S01]  /*21630*/  IMAD.MOV.U32 R57, RZ, RZ, 0x181f ;  /* 0x0000181fff397424 */ /* 0x000fe200078e00ff */
[----:B------:R-:W-:Y:S02]  /*21640*/  MOV R3, 0x21660 ;  /* 0x0002166000037802 */ /* 0x000fe40000000f00 */
[----:B-1-34-:R-:W-:Y:S05]  /*21650*/  CALL.REL.NOINC `($__internal_9_$__cuda_sm70_shflsync_idx_p) ;  /* 0x000009d000007944 */ /* 0x01afea0003c00000 */
[----:B------:R-:W-:Y:S01]  /*21660*/  MOV R7, R57 ;  /* 0x0000003900077202 */ /* 0x000fe20000000f00 */
[----:B------:R-:W-:Y:S05]  /*21670*/  BRA `(.L_x_880) ;  /* 0xffffa38000007947 */ /* 0x000fea000383ffff */
.L_x_778:
[----:B------:R-:W-:Y:S01]  /*21680*/  IMAD.MOV.U32 R52, RZ, RZ, R6 ;  /* 0x000000ffff347224 */ /* 0x000fe200078e0006 */
[----:B--2---:R-:W-:Y:S01]  /*21690*/  MOV R2, 0x4 ;  /* 0x0000000400027802 */ /* 0x004fe20000000f00 */
[----:B------:R-:W-:Y:S01]  /*216a0*/  IMAD.MOV.U32 R57, RZ, RZ, 0x181f ;  /* 0x0000181fff397424 */ /* 0x000fe200078e00ff */
[----:B------:R-:W-:Y:S02]  /*216b0*/  MOV R3, 0x216d0 ;  /* 0x000216d000037802 */ /* 0x000fe40000000f00 */
[----:B-1-34-:R-:W-:Y:S05]  /*216c0*/  CALL.REL.NOINC `($__internal_9_$__cuda_sm70_shflsync_idx_p) ;  /* 0x0000096000007944 */ /* 0x01afea0003c00000 */
[----:B------:R-:W-:Y:S01]  /*216d0*/  MOV R2, R57 ;  /* 0x0000003900027202 */ /* 0x000fe20000000f00 */
[----:B------:R-:W-:Y:S05]  /*216e0*/  BRA `(.L_x_881) ;  /* 0xffffa33000007947 */ /* 0x000fea000383ffff */
.L_x_779:
        /* <DEDUP_REMOVED lines=13> */
.L_x_780:
[----:B------:R-:W-:Y:S01]  /*217c0*/  IMAD.MOV.U32 R52, RZ, RZ, R5 ;  /* 0x000000ffff347224 */ /* 0x000fe200078e0005 */
[----:B--2---:R-:W-:Y:S01]  /*217d0*/  MOV R2, 0x6 ;  /* 0x0000000600027802 */ /* 0x004fe20000000f00 */
[----:B------:R-:W-:Y:S01]  /*217e0*/  IMAD.MOV.U32 R57, RZ, RZ, 0x181f ;  /* 0x0000181fff397424 */ /* 0x000fe200078e00ff */
[----:B------:R-:W-:Y:S02]  /*217f0*/  MOV R3, 0x21810 ;  /* 0x0002181000037802 */ /* 0x000fe40000000f00 */
[----:B-1--4-:R-:W-:Y:S05]  /*21800*/  CALL.REL.NOINC `($__internal_9_$__cuda_sm70_shflsync_idx_p) ;  /* 0x0000082000007944 */ /* 0x012fea0003c00000 */
[----:B------:R-:W-:Y:S01]  /*21810*/  MOV R7, R57 ;  /* 0x0000003900077202 */ /* 0x000fe20000000f00 */
[----:B------:R-:W-:Y:S05]  /*21820*/  BRA `(.L_x_883) ;  /* 0xffffa30000007947 */ /* 0x000fea000383ffff */
.L_x_781:
[----:B------:R-:W-:Y:S01]  /*21830*/  IMAD.MOV.U32 R52, RZ, RZ, R6 ;  /* 0x000000ffff347224 */ /* 0x000fe200078e0006 */
[----:B--2---:R-:W-:Y:S01]  /*21840*/  MOV R2, 0x6 ;  /* 0x0000000600027802 */ /* 0x004fe20000000f00 */
[----:B------:R-:W-:Y:S01]  /*21850*/  IMAD.MOV.U32 R57, RZ, RZ, 0x181f ;  /* 0x0000181fff397424 */ /* 0x000fe200078e00ff */
[----:B------:R-:W-:Y:S02]  /*21860*/  MOV R3, 0x21880 ;  /* 0x0002188000037802 */ /* 0x000fe40000000f00 */
[----:B-1-34-:R-:W-:Y:S05]  /*21870*/  CALL.REL.NOINC `($__internal_9_$__cuda_sm70_shflsync_idx_p) ;  /* 0x000007b000007944 */ /* 0x01afea0003c00000 */
[----:B------:R-:W-:Y:S01]  /*21880*/  MOV R2, R57 ;  /* 0x0000003900027202 */ /* 0x000fe20000000f00 */
[----:B------:R-:W-:Y:S05]  /*21890*/  BRA `(.L_x_884) ;  /* 0xffffa2b000007947 */ /* 0x000fea000383ffff */
.L_x_782:
        /* <DEDUP_REMOVED lines=13> */
.L_x_784:
[----:B------:R-:W-:Y:S01]  /*21970*/  IMAD.MOV.U32 R52, RZ, RZ, R53 ;  /* 0x000000ffff347224 */ /* 0x000fe200078e0035 */
[----:B------:R-:W-:Y:S01]  /*21980*/  MOV R2, RZ ;  /* 0x000000ff00027202 */ /* 0x000fe20000000f00 */
[----:B------:R-:W-:Y:S01]  /*21990*/  IMAD.MOV.U32 R57, RZ, RZ, 0x1f ;  /* 0x0000001fff397424 */ /* 0x000fe200078e00ff */
[----:B------:R-:W-:Y:S02]  /*219a0*/  MOV R3, 0x219c0 ;  /* 0x000219c000037802 */ /* 0x000fe40000000f00 */
[----:B------:R-:W-:Y:S05]  /*219b0*/  CALL.REL.NOINC `($__internal_9_$__cuda_sm70_shflsync_idx_p) ;  /* 0x0000067000007944 */ /* 0x000fea0003c00000 */
[----:B------:R-:W-:Y:S01]  /*219c0*/  MOV R9, R57 ;  /* 0x0000003900097202 */ /* 0x000fe20000000f00 */
[----:B------:R-:W-:Y:S05]  /*219d0*/  BRA `(.L_x_886) ;  /* 0xffffa36000007947 */ /* 0x000fea000383ffff */
.L_x_785:
[----:B------:R-:W-:Y:S01]  /*219e0*/  IMAD.MOV.U32 R52, RZ, RZ, R53 ;  /* 0x000000ffff347224 */ /* 0x000fe200078e0035 */
[----:B------:R-:W-:Y:S01]  /*219f0*/  MOV R2, 0x1 ;  /* 0x0000000100027802 */ /* 0x000fe20000000f00 */
[----:B------:R-:W-:Y:S01]  /*21a00*/  IMAD.MOV.U32 R57, RZ, RZ, 0x1f ;  /* 0x0000001fff397424 */ /* 0x000fe200078e00ff */
[----:B------:R-:W-:Y:S02]  /*21a10*/  MOV R3, 0x21a30 ;  /* 0x00021a3000037802 */ /* 0x000fe40000000f00 */
[----:B-12---:R-:W-:Y:S05]  /*21a20*/  CALL.REL.NOINC `($__internal_9_$__cuda_sm70_shflsync_idx_p) ;  /* 0x0000060000007944 */ /* 0x006fea0003c00000 */
[----:B------:R-:W-:Y:S01]  /*21a30*/  MOV R8, R57 ;  /* 0x0000003900087202 */ /* 0x000fe20000000f00 */
[----:B------:R-:W-:Y:S05]  /*21a40*/  BRA `(.L_x_887) ;  /* 0xffffa31000007947 */ /* 0x000fea000383ffff */
.L_x_786:
[----:B------:R-:W-:Y:S02]  /*21a50*/  MOV R2, 0x1 ;  /* 0x0000000100027802 */ /* 0x000fe40000000f00 */
[----:B------:R-:W-:-:S02]  /*21a60*/  MOV R3, 0x21a80 ;  /* 0x00021a8000037802 */ /* 0x000fc40000000f00 */
[----:B-1234-:R-:W-:Y:S05]  /*21a70*/  CALL.REL.NOINC `($__internal_10_$__cuda_sm70_shflsync_up_p) ;  /* 0x0000061000007944 */ /* 0x01efea0003c00000 */
[----:B------:R-:W-:Y:S05]  /*21a80*/  BRA `(.L_x_888) ;  /* 0xffffa40000007947 */ /* 0x000fea000383ffff */
.L_x_787:
[----:B------:R-:W-:Y:S02]  /*21a90*/  MOV R2, 0x2 ;  /* 0x0000000200027802 */ /* 0x000fe40000000f00 */
[----:B------:R-:W-:-:S02]  /*21aa0*/  MOV R3, 0x21ac0 ;  /* 0x00021ac000037802 */ /* 0x000fc40000000f00 */
[----:B--2-4-:R-:W-:Y:S05]  /*21ab0*/  CALL.REL.NOINC `($__internal_10_$__cuda_sm70_shflsync_up_p) ;  /* 0x000005d000007944 */ /* 0x014fea0003c00000 */
        /* <DEDUP_REMOVED lines=24> */
.L_x_791:
[----:B------:R-:W-:Y:S02]  /*21c40*/  MOV R2, 0x1 ;  /* 0x0000000100027802 */ /* 0x000fe40000000f00 */
[----:B------:R-:W-:Y:S02]  /*21c50*/  MOV R3, 0x21c70 ;  /* 0x00021c7000037802 */ /* 0x000fe40000000f00 */
[----:B------:R-:W-:Y:S05]  /*21c60*/  CALL.REL.NOINC `($__internal_10_$__cuda_sm70_shflsync_up_p) ;  /* 0x0000042000007944 */ /* 0x000fea0003c00000 */
[----:B------:R-:W-:Y:S01]  /*21c70*/  MOV R2, R4 ;  /* 0x0000000400027202 */ /* 0x000fe20000000f00 */
[----:B------:R-:W-:Y:S05]  /*21c80*/  BRA `(.L_x_890) ;  /* 0xffffa46000007947 */ /* 0x000fea000383ffff */
.L_x_792:
        /* <DEDUP_REMOVED lines=27> */
.L_x_794:
[----:B------:R-:W-:Y:S02]  /*21e40*/  SEL R0, RZ, 0x1, P0 ;  /* 0x00000001ff007807 */ /* 0x000fe40000000000 */
[----:B------:R-:W-:Y:S02]  /*21e50*/  MOV R2, 0x21e70 ;  /* 0x00021e7000027802 */ /* 0x000fe40000000f00 */
[----:B-1----:R-:W-:Y:S05]  /*21e60*/  CALL.REL.NOINC `($__internal_11_$__cuda_sm70_votesync_ballot) ;  /* 0x0000029000007944 */ /* 0x002fea0003c00000 */
[----:B------:R-:W-:Y:S01]  /*21e70*/  MOV R10, R0 ;  /* 0x00000000000a7202 */ /* 0x000fe20000000f00 */
[----:B------:R-:W-:Y:S05]  /*21e80*/  BRA `(.L_x_892) ;  /* 0xffffa3f000007947 */ /* 0x000fea000383ffff */
.L_x_795:
[----:B------:R-:W-:Y:S01]  /*21e90*/  IMAD.MOV.U32 R52, RZ, RZ, R6 ;  /* 0x000000ffff347224 */ /* 0x000fe200078e0006 */
[----:B--2---:R-:W-:Y:S01]  /*21ea0*/  MOV R2, R0 ;  /* 0x0000000000027202 */ /* 0x004fe20000000f00 */
[----:B------:R-:W-:Y:S01]  /*21eb0*/  IMAD.MOV.U32 R57, RZ, RZ, 0x1f ;  /* 0x0000001fff397424 */ /* 0x000fe200078e00ff */
[----:B------:R-:W-:Y:S02]  /*21ec0*/  MOV R3, 0x21ee0 ;  /* 0x00021ee000037802 */ /* 0x000fe40000000f00 */
[----:B-1----:R-:W-:Y:S05]  /*21ed0*/  CALL.REL.NOINC `($__internal_9_$__cuda_sm70_shflsync_idx_p) ;  /* 0x0000015000007944 */ /* 0x002fea0003c00000 */
[----:B------:R-:W-:Y:S01]  /*21ee0*/  IMAD.MOV.U32 R8, RZ, RZ, R57 ;  /* 0x000000ffff087224 */ /* 0x000fe200078e0039 */
[----:B------:R-:W-:Y:S01]  /*21ef0*/  MOV R2, R0 ;  /* 0x0000000000027202 */ /* 0x000fe20000000f00 */
[----:B------:R-:W-:Y:S01]  /*21f00*/  IMAD.MOV.U32 R52, RZ, RZ, R7 ;  /* 0x000000ffff347224 */ /* 0x000fe200078e0007 */
[----:B------:R-:W-:-:S02]  /*21f10*/  MOV R57, 0x1f ;  /* 0x0000001f00397802 */ /* 0x000fc40000000f00 */
[----:B------:R-:W-:Y:S02]  /*21f20*/  MOV R3, 0x21f40 ;  /* 0x00021f4000037802 */ /* 0x000fe40000000f00 */
[----:B------:R-:W-:Y:S05]  /*21f30*/  CALL.REL.NOINC `($__internal_9_$__cuda_sm70_shflsync_idx_p) ;  /* 0x000000f000007944 */ /* 0x000fea0003c00000 */
[----:B------:R-:W-:Y:S01]  /*21f40*/  MOV R7, R57 ;  /* 0x0000003900077202 */ /* 0x000fe20000000f00 */
[----:B------:R-:W-:Y:S05]  /*21f50*/  BRA `(.L_x_893) ;  /* 0xffffa39000007947 */ /* 0x000fea000383ffff */
.L_x_798:
[----:B------:R-:W-:Y:S01]  /*21f60*/  IMAD.MOV.U32 R52, RZ, RZ, R4 ;  /* 0x000000ffff347224 */ /* 0x000fe200078e0004 */
[----:B--2---:R-:W-:Y:S01]  /*21f70*/  MOV R2, R0 ;  /* 0x0000000000027202 */ /* 0x004fe20000000f00 */
[----:B------:R-:W-:Y:S01]  /*21f80*/  IMAD.MOV.U32 R57, RZ, RZ, 0x1f ;  /* 0x0000001fff397424 */ /* 0x000fe200078e00ff */
[----:B------:R-:W-:Y:S02]  /*21f90*/  MOV R3, 0x21fb0 ;  /* 0x00021fb000037802 */ /* 0x000fe40000000f00 */
[----:B-1--4-:R-:W-:Y:S05]  /*21fa0*/  CALL.REL.NOINC `($__internal_9_$__cuda_sm70_shflsync_idx_p) ;  /* 0x0000008000007944 */ /* 0x012fea0003c00000 */
[----:B------:R-:W-:Y:S01]  /*21fb0*/  MOV R11, R57 ;  /* 0x00000039000b7202 */ /* 0x000fe20000000f00 */
[----:B------:R-:W-:Y:S05]  /*21fc0*/  BRA `(.L_x_797) ;  /* 0xffffa38000007947 */ /* 0x000fea000383ffff */
        .weak           $__internal_8_$__cuda_sm70_shflsync_bfly_p
        .type           $__internal_8_$__cuda_sm70_shflsync_bfly_p,@function
        .size           $__internal_8_$__cuda_sm70_shflsync_bfly_p,($__internal_9_$__cuda_sm70_shflsync_idx_p - $__internal_8_$__cuda_sm70_shflsync_bfly_p)
$__internal_8_$__cuda_sm70_shflsync_bfly_p:
[----:B------:R-:W-:Y:S02]  /*21fd0*/  MOV R9, 0x1f ;  /* 0x0000001f00097802 */ /* 0x000fe40000000f00 */
[----:B------:R-:W-:-:S04]  /*21fe0*/  MOV R52, 0xffffffff ;  /* 0xffffffff00347802 */ /* 0x000fc80000000f00 */
[----:B------:R-:W-:Y:S04]  /*21ff0*/  WARPSYNC R52 ;  /* 0x0000003400007348 */ /* 0x000fe80003800000 */
[----:B------:R1:W2:Y:S02]  /*22000*/  SHFL.BFLY PT, R9, R4, R3, R9 ;  /* 0x0c00000304097389 */ /* 0x0002a400000e0009 */
[----:B-1----:R-:W-:-:S04]  /*22010*/  MOV R3, 0x0 ;  /* 0x0000000000037802 */ /* 0x002fc80000000f00 */
[----:B--2---:R-:W-:Y:S05]  /*22020*/  RET.REL.NODEC R2 `(_ZN7cutlass13device_kernelIN5flash19enable_sm80_to_sm89INS1_16FlashAttnFwdSm80INS1_25CollectiveMainloopFwdSm80ILi4ELi1ELb0EN4cute5tupleIJNS5_1CILi128EEENS7_ILi80EEENS7_ILi64EEEEEELi64ENS_6half_tEfNS_4arch4Sm80ELb0ELb1ELb1ELb1ELb1ELb0ELb1ELb1EEENS1_21CollectiveEpilogueFwdINS6_IJS8_SA_S9_EEENS6_IJNS7_ILi1EEESI_SI_EEESC_SE_Li128ELb1ELb1ELb1ELb0EEENS1_36VarlenDynamicPersistentTileSchedulerILi128ELi80ELi128ELi128ELb1ELb1ELb0ELb1ELb0ELb1EEEEEEEEEvNT_6ParamsE) ;  /* 0xfffddfd002007950 */ /* 0x004fea0003c3ffff */
        .weak           $__internal_9_$__cuda_sm70_shflsync_idx_p
        .type           $__internal_9_$__cuda_sm70_shflsync_idx_p,@function
        .size           $__internal_9_$__cuda_sm70_shflsync_idx_p,($__internal_10_$__cuda_sm70_shflsync_up_p - $__internal_9_$__cuda_sm70_shflsync_idx_p)
$__internal_9_$__cuda_sm70_shflsync_idx_p:
[----:B------:R-:W-:-:S04]  /*22030*/  MOV R69, 0xffffffff ;  /* 0xffffffff00457802 */ /* 0x000fc80000000f00 */
[----:B------:R-:W-:Y:S04]  /*22040*/  WARPSYNC R69 ;  /* 0x0000004500007348 */ /* 0x000fe80003800000 */
[----:B------:R1:W2:Y:S02]  /*22050*/  SHFL.IDX PT, R57, R52, R2, R57 ;  /* 0x0000000234397389 */ /* 0x0002a400000e0039 */
[----:B-1----:R-:W-:Y:S02]  /*22060*/  MOV R2, R3 ;  /* 0x0000000300027202 */ /* 0x002fe40000000f00 */
[----:B------:R-:W-:-:S04]  /*22070*/  MOV R3, 0x0 ;  /* 0x0000000000037802 */ /* 0x000fc80000000f00 */
[----:B--2---:R-:W-:Y:S05]  /*22080*/  RET.REL.NODEC R2 `(_ZN7cutlass13device_kernelIN5flash19enable_sm80_to_sm89INS1_16FlashAttnFwdSm80INS1_25CollectiveMainloopFwdSm80ILi4ELi1ELb0EN4cute5tupleIJNS5_1CILi128EEENS7_ILi80EEENS7_ILi64EEEEEELi64ENS_6half_tEfNS_4arch4Sm80ELb0ELb1ELb1ELb1ELb1ELb0ELb1ELb1EEENS1_21CollectiveEpilogueFwdINS6_IJS8_SA_S9_EEENS6_IJNS7_ILi1EEESI_SI_EEESC_SE_Li128ELb1ELb1ELb1ELb0EEENS1_36VarlenDynamicPersistentTileSchedulerILi128ELi80ELi128ELi128ELb1ELb1ELb0ELb1ELb0ELb1EEEEEEEEEvNT_6ParamsE) ;  /* 0xfffddf7002007950 */ /* 0x004fea0003c3ffff */
        .weak           $__internal_10_$__cuda_sm70_shflsync_up_p
        .type           $__internal_10_$__cuda_sm70_shflsync_up_p,@function
        .size           $__internal_10_$__cuda_sm70_shflsync_up_p,($__internal_11_$__cuda_sm70_votesync_ballot - $__internal_10_$__cuda_sm70_shflsync_up_p)
$__internal_10_$__cuda_sm70_shflsync_up_p:
[----:B------:R-:W-:Y:S02]  /*22090*/  IMAD.MOV.U32 R4, RZ, RZ, RZ ;  /* 0x000000ffff047224 */ /* 0x000fe400078e00ff */
[----:B------:R-:W-:-:S04]  /*220a0*/  IMAD.MOV.U32 R10, RZ, RZ, -0x1 ;  /* 0xffffffffff0a7424 */ /* 0x000fc800078e00ff */
[----:B------:R-:W-:Y:S04]  /*220b0*/  WARPSYNC R10 ;  /* 0x0000000a00007348 */ /* 0x000fe80003800000 */
[----:B------:R1:W2:Y:S02]  /*220c0*/  SHFL.UP PT, R4, R0, R2, R4 ;  /* 0x0400000200047389 */ /* 0x0002a400000e0004 */
[----:B-1----:R-:W-:Y:S02]  /*220d0*/  MOV R2, R3 ;  /* 0x0000000300027202 */ /* 0x002fe40000000f00 */
[----:B------:R-:W-:-:S04]  /*220e0*/  MOV R3, 0x0 ;  /* 0x0000000000037802 */ /* 0x000fc80000000f00 */
[----:B--2---:R-:W-:Y:S05]  /*220f0*/  RET.REL.NODEC R2 `(_ZN7cutlass13device_kernelIN5flash19enable_sm80_to_sm89INS1_16FlashAttnFwdSm80INS1_25CollectiveMainloopFwdSm80ILi4ELi1ELb0EN4cute5tupleIJNS5_1CILi128EEENS7_ILi80EEENS7_ILi64EEEEEELi64ENS_6half_tEfNS_4arch4Sm80ELb0ELb1ELb1ELb1ELb1ELb0ELb1ELb1EEENS1_21CollectiveEpilogueFwdINS6_IJS8_SA_S9_EEENS6_IJNS7_ILi1EEESI_SI_EEESC_SE_Li128ELb1ELb1ELb1ELb0EEENS1_36VarlenDynamicPersistentTileSchedulerILi128ELi80ELi128ELi128ELb1ELb1ELb0ELb1ELb0ELb1EEEEEEEEEvNT_6ParamsE) ;  /* 0xfffddf0002007950 */ /* 0x004fea0003c3ffff */
        .weak           $__internal_11_$__cuda_sm70_votesync_ballot
        .type           $__internal_11_$__cuda_sm70_votesync_ballot,@function
        .size           $__internal_11_$__cuda_sm70_votesync_ballot,(.L_x_3830 - $__internal_11_$__cuda_sm70_votesync_ballot)
$__internal_11_$__cuda_sm70_votesync_ballot:
[----:B------:R-:W-:Y:S01]  /*22100*/  ISETP.NE.U32.AND P0, PT, R0, 0x1, PT ;  /* 0x000000010000780c */ /* 0x000fe20003f05070 */
[----:B------:R-:W-:-:S04]  /*22110*/  IMAD.MOV.U32 R3, RZ, RZ, -0x1 ;  /* 0xffffffffff037424 */ /* 0x000fc800078e00ff */
[----:B------:R-:W-:Y:S08]  /*22120*/  WARPSYNC R3 ;  /* 0x0000000300007348 */ /* 0x000ff00003800000 */
[----:B------:R-:W-:-:S04]  /*22130*/  VOTE.ANY R0, PT, !P0 ;  /* 0x0000000000007806 */ /* 0x000fc800040e0100 */
[----:B------:R-:W-:Y:S01]  /*22140*/  LOP3.LUT R0, R0, R3, RZ, 0xc0, !PT ;  /* 0x0000000300007212 */ /* 0x000fe200078ec0ff */
[----:B------:R-:W-:-:S04]  /*22150*/  IMAD.MOV.U32 R3, RZ, RZ, 0x0 ;  /* 0x00000000ff037424 */ /* 0x000fc800078e00ff */
[----:B------:R-:W-:Y:S05]  /*22160*/  RET.REL.NODEC R2 `(_ZN7cutlass13device_kernelIN5flash19enable_sm80_to_sm89INS1_16FlashAttnFwdSm80INS1_25CollectiveMainloopFwdSm80ILi4ELi1ELb0EN4cute5tupleIJNS5_1CILi128EEENS7_ILi80EEENS7_ILi64EEEEEELi64ENS_6half_tEfNS_4arch4Sm80ELb0ELb1ELb1ELb1ELb1ELb0ELb1ELb1EEENS1_21CollectiveEpilogueFwdINS6_IJS8_SA_S9_EEENS6_IJNS7_ILi1EEESI_SI_EEESC_SE_Li128ELb1ELb1ELb1ELb0EEENS1_36VarlenDynamicPersistentTileSchedulerILi128ELi80ELi128ELi128ELb1ELb1ELb0ELb1ELb0ELb1EEEEEEEEEvNT_6ParamsE) ;  /* 0xfffdde9002007950 */ /* 0x000fea0003c3ffff */
.L_x_894:
        /* <DEDUP_REMOVED lines=9> */
.L_x_3830:


//--------------------- .text._ZN7cutlass13device_kernelIN5flash19enable_sm80_to_sm89INS1_16FlashAttnFwdSm80INS1_25CollectiveMainloopFwdSm80ILi4ELi1ELb0EN4cute5tupleIJNS5_1CILi128EEENS7_ILi80EEENS7_ILi64EEEEEELi64ENS_6half_tEfNS_4arch4Sm80ELb0ELb1ELb1ELb1ELb1ELb1ELb1ELb1EEENS1_21CollectiveEpilogueFwdINS6_IJS8_SA_S9_EEENS6_IJNS7_ILi1EEESI_SI_EEESC_SE_Li128ELb1ELb1ELb1ELb0EEENS1_36VarlenDynamicPersistentTileSchedulerILi128ELi80ELi128ELi128ELb1ELb1ELb0ELb1ELb0ELb1EEEEEEEEEvNT_6ParamsE --------------------------
	.section	.text._ZN7cutlass13device_kernelIN5flash19enable_sm80_to_sm89INS1_16FlashAttnFwdSm80INS1_25CollectiveMainloopFwdSm80ILi4ELi1ELb0EN4cute5tupleIJNS5_1CILi128EEENS7_ILi80EEENS7_ILi64EEEEEELi64ENS_6half_tEfNS_4arch4Sm80ELb0ELb1ELb1ELb1ELb1ELb1ELb1ELb1EEENS1_21CollectiveEpilogueFwdINS6_IJS8_SA_S9_EEENS6_IJNS7_ILi1EEESI_SI_EEESC_SE_Li128ELb1ELb1ELb1ELb0EEENS1_36VarlenDynamicPersistentTileSchedulerILi128ELi80ELi128ELi128ELb1ELb1ELb0ELb1ELb0ELb1EEEEEEEEEvNT_6ParamsE,"ax",@progbits
	.sectioninfo	@"SHI_REGISTERS=255"
	.align	128
.text._ZN7cutlass13device_kernelIN5flash19enable_sm80_to_sm89INS1_16FlashAttnFwdSm80INS1_25CollectiveMainloopFwdSm80ILi4ELi1ELb0EN4cute5tupleIJNS5_1CILi128EEENS7_ILi80EEENS7_ILi64EEEEEELi64ENS_6half_tEfNS_4arch4Sm80ELb0ELb1ELb1ELb1ELb1ELb1ELb1ELb1EEENS1_21CollectiveEpilogueFwdINS6_IJS8_SA_S9_EEENS6_IJNS7_ILi1EEESI_SI_EEESC_SE_Li128ELb1ELb1ELb1ELb0EEENS1_36VarlenDynamicPersistentTileSchedulerILi128ELi80ELi128ELi128ELb1ELb1ELb0ELb1ELb0ELb1EEEEEEEEEvNT_6ParamsE:
        .type           _ZN7cutlass13device_kernelIN5flash19enable_sm80_to_sm89INS1_16FlashAttnFwdSm80INS1_25CollectiveMainloopFwdSm80ILi4ELi1ELb0EN4cute5tupleIJNS5_1CILi128EEENS7_ILi80EEENS7_ILi64EEEEEELi64ENS_6half_tEfNS_4arch4Sm80ELb0ELb1ELb1ELb1ELb1ELb1ELb1ELb1EEENS1_21CollectiveEpilogueFwdINS6_IJS8_SA_S9_EEENS6_IJNS7_ILi1EEESI_SI_EEESC_SE_Li128ELb1ELb1ELb1ELb0EEENS1_36VarlenDynamicPersistentTileSchedulerILi128ELi80ELi128ELi128ELb1ELb1ELb0ELb1ELb0ELb1EEEEEEEEEvNT_6ParamsE,@function
        .size           _ZN7cutlass13device_kernelIN5flash19enable_sm80_to_sm89INS1_16FlashAttnFwdSm80INS1_25CollectiveMainloopFwdSm80ILi4ELi1ELb0EN4cute5tupleIJNS5_1CILi128EEENS7_ILi80EEENS7_ILi64EEEEEELi64ENS_6half_tEfNS_4arch4Sm80ELb0ELb1ELb1ELb1ELb1ELb1ELb1ELb1EEENS1_21CollectiveEpilogueFwdINS6_IJS8_SA_S9_EEENS6_IJNS7_ILi1EEESI_SI_EEESC_SE_Li128ELb1ELb1ELb1ELb0EEENS1_36VarlenDynamicPersistentTileSchedulerILi128ELi80ELi128ELi128ELb1ELb1ELb0ELb1ELb0ELb1EEEEEEEEEvNT_6ParamsE,(.L_x_3835 - _ZN7cutlass13device_kernelIN5flash19enable_sm80_to_sm89INS1_16FlashAttnFwdSm80INS1_25CollectiveMainloopFwdSm80ILi4ELi1ELb0EN4cute5tupleIJNS5_1CILi128EEENS7_ILi80EEENS7_ILi64EEEEEELi64ENS_6half_tEfNS_4arch4Sm80ELb0ELb1ELb1ELb1ELb1ELb1ELb1ELb1EEENS1_21CollectiveEpilogueFwdINS6_IJS8_SA_S9_EEENS6_IJNS7_ILi1EEESI_SI_EEESC_SE_Li128ELb1ELb1ELb1ELb0EEENS1_36VarlenDynamicPersistentTileSchedulerILi128ELi80ELi128ELi128ELb1ELb1ELb0ELb1ELb0ELb1EEEEEEEEEvNT_6ParamsE)
        .other          _ZN7cutlass13device_kernelIN5flash19enable_sm80_to_sm89INS1_16FlashAttnFwdSm80INS1_25CollectiveMainloopFwdSm80ILi4ELi1ELb0EN4cute5tupleIJNS5_1CILi128EEENS7_ILi80EEENS7_ILi64EEEEEELi64ENS_6half_tEfNS_4arch4Sm80ELb0ELb1ELb1ELb1ELb1ELb1ELb1ELb1EEENS1_21CollectiveEpilogueFwdINS6_IJS8_SA_S9_EEENS6_IJNS7_ILi1EEESI_SI_EEESC_SE_Li128ELb1ELb1ELb1ELb0EEENS1_36VarlenDynamicPersistentTileSchedulerILi128ELi80ELi128ELi128ELb1ELb1ELb0ELb1ELb0ELb1EEEEEEEEEvNT_6ParamsE,@"STO_CUDA_ENTRY STV_DEFAULT"
_ZN7cutlass13device_kernelIN5flash19enable_sm80_to_sm89INS1_16FlashAttnFwdSm80INS1_25CollectiveMainloopFwdSm80ILi4ELi1ELb0EN4cute5tupleIJNS5_1CILi128EEENS7_ILi80EEENS7_ILi64EEEEEELi64ENS_6half_tEfNS_4arch4Sm80ELb0ELb1ELb1ELb1ELb1ELb1ELb1ELb1EEENS1_21CollectiveEpilogueFwdINS6_IJS8_SA_S9_EEENS6_IJNS7_ILi1EEESI_SI_EEESC_SE_Li128ELb1ELb1ELb1ELb0EEENS1_36VarlenDynamicPersistentTileSchedulerILi128ELi80ELi128ELi128ELb1ELb1ELb0ELb1ELb0ELb1EEEEEEEEEvNT_6ParamsE:
        /* <DEDUP_REMOVED lines=54> */
.L_x_900:
        /* <DEDUP_REMOVED lines=16> */
.L_x_1209:
        /* <DEDUP_REMOVED lines=16> */
.L_x_1210:
[----:B--2---:R-:W-:-:S05]  /*0560*/  IMAD R0, R0, c[0x0][0x538], RZ ;  /* 0x00014e0000007a24 */ /* 0x004fca00078e02ff */
[----:B------:R-:W-:-:S04]  /*0570*/  IADD3 R7, R0, R7, RZ ;  /* 0x0000000700077210 */ /* 0x000fc80007ffe0ff */
[----:B------:R-:W-:-:S13]  /*0580*/  ISETP.GT.AND P0, PT, R7, UR4, PT ;  /* 0x0000000407007c0c */ /* 0x000fda000bf04270 */
[----:B-1----:R-:W-:Y:S05]  /*0590*/  @!P0 BRA `(.L_x_900) ;  /* 0xfffffdc000008947 */ /* 0x002fea000383ffff */
.L_x_896:
[----:B------:R-:W-:-:S05]  /*05a0*/  IADD3 R10, -R0, R7, RZ ;  /* 0x00000007000a7210 */ /* 0x000fca0007ffe1ff */
[----:B------:R-:W-:-:S05]  /*05b0*/  IMAD R0, R4, c[0x0][0x538], R10 ;  /* 0x00014e0004007a24 */ /* 0x000fca00078e020a */
[----:B------:R-:W-:Y:S01]  /*05c0*/  ISETP.GT.AND P0, PT, R0, UR4, PT ;  /* 0x0000000400007c0c */ /* 0x000fe2000bf04270 */
[----:B------:R-:W-:-:S12]  /*05d0*/  BRA.DIV ~URZ, `(.L_x_901) ;  /* 0x000279527f007947 */ /* 0x000fd8000b800000 */
[----:B------:R-:W-:-:S04]  /*05e0*/  VOTE.ANY R7, PT, !P0 ;  /* 0x0000000000077806 */ /* 0x000fc800040e0100 */
.L_x_1211:
[----:B------:R-:W1:Y:S02]  /*05f0*/  POPC R0, R7 ;  /* 0x0000000700007309 */ /* 0x000e640000000000 */
[----:B-1----:R-:W-:-:S05]  /*0600*/  IADD3 R2, R0, R6, RZ ;  /* 0x0000000600027210 */ /* 0x002fca0007ffe0ff */
[----:B------:R1:W-:Y:S01]  /*0610*/  STL [R1+0x4c], R2 ;  /* 0x00004c0201007387 */ /* 0x0003e20000100800 */
[----:B------:R-:W-:Y:S05]  /*0620*/  BRA.DIV ~URZ, `(.L_x_902) ;  /* 0x000279527f007947 */ /* 0x000fea000b800000 */
[----:B------:R2:W3:Y:S01]  /*0630*/  SHFL.IDX PT, R12, R9, R0, 0x1f ;  /* 0x00001f00090c7589 */ /* 0x0004e200000e0000 */
[----:B------:R-:W-:-:S03]  /*0640*/  MOV R5, RZ ;  /* 0x000000ff00057202 */ /* 0x000fc60000000f00 */
[----:B------:R2:W4:Y:S04]  /*0650*/  SHFL.IDX PT, R9, R8, R0, 0x1f ;  /* 0x00001f0008097589 */ /* 0x00052800000e0000 */
.L_x_1212:
[----:B------:R-:W-:Y:S01]  /*0660*/  ISETP.NE.AND P0, PT, R7, RZ, PT ;  /* 0x000000ff0700720c */ /* 0x000fe20003f05270 */
[----:B------:R-:W-:-:S12]  /*0670*/  BSSY B0, `(.L_x_903) ;  /* 0x0000005000007945 */ /* 0x000fd80003800000 */
[----:B------:R-:W-:Y:S05]  /*0680*/  @!P0 BRA `(.L_x_904) ;  /* 0x0000003000008947 */ /* 0x000fea0003800000 */
[----:B--2---:R-:W-:Y:S01]  /*0690*/  IADD3 R0, R0, -0x1, RZ ;  /* 0xffffffff00007810 */ /* 0x004fe20007ffe0ff */
[----:B------:R-:W-:Y:S05]  /*06a0*/  BRA.DIV ~URZ, `(.L_x_905) ;  /* 0x000279b27f007947 */ /* 0x000fea000b800000 */
[----:B------:R2:W1:Y:S02]  /*06b0*/  SHFL.IDX PT, R5, R4, R0, 0x1f ;  /* 0x00001f0004057589 */ /* 0x00046400000e0000 */
.L_x_904:
[----:B------:R-:W-:Y:S05]  /*06c0*/  BSYNC B0 ;  /* 0x0000000000007941 */ /* 0x000fea0003800000 */
.L_x_903:
        /* <DEDUP_REMOVED lines=69> */
.L_x_907:
        /* <DEDUP_REMOVED lines=70> */
.L_x_908:
[----:B------:R-:W-:Y:S05]  /*0f80*/  BSYNC B0 ;  /* 0x0000000000007941 */ /* 0x000fea0003800000 */
.L_x_906:
[----:B------:R-:W-:-:S04]  /*0f90*/  LOP3.LUT R0, RZ, R0, RZ, 0x33, !PT ;  /* 0x00000000ff007212 */ /* 0x000fc800078e33ff */
[----:B------:R-:W-:-:S05]  /*0fa0*/  IADD3 R0, R0, R12, RZ ;  /* 0x0000000c00007210 */ /* 0x000fca0007ffe0ff */
[----:B------:R2:W-:Y:S01]  /*0fb0*/  STL [R1+0x44], R0 ;  /* 0x0000440001007387 */ /* 0x0005e20000100800 */
[----:B------:R-:W-:Y:S05]  /*0fc0*/  BRA `(.L_x_909) ;  /* 0x0000006000007947 */ /* 0x000fea0003800000 */
.L_x_897:
[----:B------:R-:W-:Y:S01]  /*0fd0*/  MOV R0, UR4 ;  /* 0x0000000400007c02 */ /* 0x000fe20008000f00 */
[----:B------:R-:W-:Y:S04]  /*0fe0*/  STL [R1+0x44], RZ ;  /* 0x000044ff01007387 */ /* 0x000fe80000100800 */
[----:B------:R-:W-:Y:S04]  /*0ff0*/  STL [R1+0x48], RZ ;  /* 0x000048ff01007387 */ /* 0x000fe80000100800 */
[----:B------:R1:W-:Y:S02]  /*1000*/  STL [R1+0x40], R0 ;  /* 0x0000400001007387 */ /* 0x0003e40000100800 */
[----:B-1----:R-:W-:-:S05]  /*1010*/  MOV R0, c[0x0][0x53c] ;  /* 0x00014f0000007a02 */ /* 0x002fca0000000f00 */
[----:B------:R1:W-:Y:S02]  /*1020*/  STL [R1+0x4c], R0 ;  /* 0x00004c0001007387 */ /* 0x0003e40000100800 */
.L_x_909:
        /* <DEDUP_REMOVED lines=8> */
.L_x_895:
[----:B-12---:R-:W2:Y:S02]  /*10b0*/  LDL R0, [R1+0x4c] ;  /* 0x00004c0001007983 */ /* 0x006ea40000100800 */
[----:B--2---:R-:W-:-:S13]  /*10c0*/  ISETP.GE.AND P0, PT, R0, c[0x0][0x53c], PT ;  /* 0x00014f0000007a0c */ /* 0x004fda0003f06270 */
[----:B------:R-:W-:Y:S05]  /*10d0*/  @P0 EXIT ;  /* 0x000000000000094d */ /* 0x000fea0003800000 */
[----:B------:R-:W1:Y:S01]  /*10e0*/  S2R R15, SR_TID.X ;  /* 0x00000000000f7919 */ /* 0x000e620000002100 */
[----:B------:R-:W-:Y:S01]  /*10f0*/  IMAD.MOV.U32 R16, RZ, RZ, 0x40 ;  /* 0x00000040ff107424 */ /* 0x000fe200078e00ff */
[----:B------:R-:W-:Y:S01]  /*1100*/  ULDC UR4, c[0x0][0x2ac] ;  /* 0x0000ab0000047ab9 */ /* 0x000fe20000000800 */
[----:B------:R-:W-:Y:S01]  /*1110*/  IMAD.MOV.U32 R17, RZ, RZ, 0x20 ;  /* 0x00000020ff117424 */ /* 0x000fe200078e00ff */
[----:B------:R-:W-:Y:S01]  /*1120*/  ULDC UR6, c[0x0][0x1d0] ;  /* 0x0000740000067ab9 */ /* 0x000fe20000000800 */
[----:B------:R-:W-:Y:S01]  /*1130*/  IMAD.MOV.U32 R18, RZ, RZ, -0x10 ;  /* 0xfffffff0ff127424 */ /* 0x000fe200078e00ff */
[----:B------:R-:W-:Y:S01]  /*1140*/  UIMAD UR6, UR4, UR6, URZ ;  /* 0x00000006040672a4 */ /* 0x000fe2000f8e023f */
[----:B-1----:R-:W-:-:S04]  /*1150*/  SHF.R.S32.HI R14, RZ, 0x1f, R15 ;  /* 0x0000001fff0e7819 */ /* 0x002fc8000001140f */
[CC--:B------:R-:W-:Y:S02]  /*1160*/  LEA.HI R10, R14.reuse, R15.reuse, RZ, 0x3 ;  /* 0x0000000f0e0a7211 */ /* 0x0c0fe400078f18ff */
[----:B------:R-:W-:Y:S02]  /*1170*/  LEA.HI R2, R14, R15, RZ, 0x4 ;  /* 0x0000000f0e027211 */ /* 0x000fe400078f20ff */
[----:B---3--:R-:W-:Y:S02]  /*1180*/  LOP3.LUT R4, R10, 0xfffffff8, RZ, 0xc0, !PT ;  /* 0xfffffff80a047812 */ /* 0x008fe400078ec0ff */
[----:B------:R-:W-:Y:S02]  /*1190*/  SHF.R.S32.HI R3, RZ, 0x4, R2 ;  /* 0x00000004ff037819 */ /* 0x000fe40000011402 */
[----:B------:R-:W-:Y:S01]  /*11a0*/  LOP3.LUT R0, R2, 0xfffffff0, RZ, 0xc0, !PT ;  /* 0xfffffff002007812 */ /* 0x000fe200078ec0ff */
[----:B------:R-:W-:Y:S01]  /*11b0*/  IMAD.IADD R9, R15, 0x1, -R4 ;  /* 0x000000010f097824 */ /* 0x000fe200078e0a04 */
[----:B------:R-:W-:-:S02]  /*11c0*/  SHF.R.S32.HI R27, RZ, 0x3, R10 ;  /* 0x00000003ff1b7819 */ /* 0x000fc4000001140a */
[----:B------:R-:W-:Y:S01]  /*11d0*/  LEA.HI R4, R2, R3, RZ, 0x1 ;  /* 0x0000000302047211 */ /* 0x000fe200078f08ff */
[----:B------:R-:W-:Y:S01]  /*11e0*/  IMAD.IADD R2, R15, 0x1, -R0 ;  /* 0x000000010f027824 */ /* 0x000fe200078e0a00 */
[----:B------:R-:W-:Y:S01]  /*11f0*/  LOP3.LUT P3, RZ, R9, 0x2, RZ, 0xc0, !PT ;  /* 0x0000000209ff7812 */ /* 0x000fe2000786c0ff */
[----:B------:R-:W-:Y:S01]  /*1200*/  IMAD.SHL.U32 R5, R27, 0x40, RZ ;  /* 0x000000401b057824 */ /* 0x000fe200078e00ff */
[----:B------:R-:W-:Y:S01]  /*1210*/  LOP3.LUT R4, R4, 0xfffffffe, RZ, 0xc0, !PT ;  /* 0xfffffffe04047812 */ /* 0x000fe200078ec0ff */
[C---:B------:R-:W-:Y:S01]  /*1220*/  IMAD.SHL.U32 R244, R9.reuse, 0x8, RZ ;  /* 0x0000000809f47824 */ /* 0x040fe200078e00ff */
[----:B------:R-:W-:Y:S01]  /*1230*/  SHF.R.S32.HI R8, RZ, 0x1f, R2 ;  /* 0x0000001fff087819 */ /* 0x000fe20000011402 */
[----:B------:R-:W-:Y:S01]  /*1240*/  IMAD.SHL.U32 R7, R9, 0x40, RZ ;  /* 0x0000004009077824 */ /* 0x000fe200078e00ff */
[----:B------:R-:W-:Y:S01]  /*1250*/  LOP3.LUT R0, R5, 0x1c0, RZ, 0xc0, !PT ;  /* 0x000001c005007812 */ /* 0x000fe200078ec0ff */
[----:B------:R-:W-:Y:S01]  /*1260*/  IMAD.IADD R12, R3, 0x1, -R4 ;  /* 0x00000001030c7824 */ /* 0x000fe200078e0a04 */
[----:B------:R-:W-:-:S02]  /*1270*/  LEA.HI R11, R8, R2, RZ, 0x3 ;  /* 0x00000002080b7211 */ /* 0x000fc400078f18ff */
[----:B------:R-:W-:Y:S02]  /*1280*/  LOP3.LUT R6, R0, 0x38, R244, 0xf8, !PT ;  /* 0x0000003800067812 */ /* 0x000fe400078ef8f4 */
[----:B------:R-:W-:Y:S02]  /*1290*/  SHF.R.U32.HI R5, RZ, 0x3, R0 ;  /* 0x00000003ff057819 */ /* 0x000fe40000011600 */
[----:B------:R-:W-:Y:S02]  /*12a0*/  LOP3.LUT R0, R7, 0x1c0, RZ, 0xc0, !PT ;  /* 0x000001c007007812 */ /* 0x000fe400078ec0ff */
[----:B------:R-:W-:Y:S02]  /*12b0*/  LEA.HI R7, R14, R15, RZ, 0x6 ;  /* 0x0000000f0e077211 */ /* 0x000fe400078f30ff */
[----:B------:R-:W-:Y:S02]  /*12c0*/  LOP3.LUT R4, R11, 0xfffffff8, RZ, 0xc0, !PT ;  /* 0xfffffff80b047812 */ /* 0x000fe400078ec0ff */
[----:B------:R-:W-:-:S02]  /*12d0*/  LOP3.LUT R6, R6, R5, RZ, 0x3c, !PT ;  /* 0x0000000506067212 */ /* 0x000fc400078e3cff */
[----:B------:R-:W-:Y:S01]  /*12e0*/  LOP3.LUT R5, R0, 0x8, R10, 0xf8, !PT ;  /* 0x0000000800057812 */ /* 0x000fe200078ef80a */
[----:B------:R-:W-:Y:S01]  /*12f0*/  IMAD.IADD R8, R2, 0x1, -R4 ;  /* 0x0000000102087824 */ /* 0x000fe200078e0a04 */
[----:B------:R-:W-:Y:S01]  /*1300*/  SHF.R.U32.HI R3, RZ, 0x3, R0 ;  /* 0x00000003ff037819 */ /* 0x000fe20000011600 */
[----:B------:R-:W-:Y:S01]  /*1310*/  IMAD.SHL.U32 R0, R7, 0x8, RZ ;  /* 0x0000000807007824 */ /* 0x000fe200078e00ff */
[CC--:B------:R-:W-:Y:S02]  /*1320*/  LEA.HI R10, R14.reuse, R15.reuse, RZ, 0x2 ;  /* 0x0000000f0e0a7211 */ /* 0x0c0fe400078f10ff */
[----:B------:R-:W-:Y:S02]  /*1330*/  LEA.HI R2, R14, R15, RZ, 0x5 ;  /* 0x0000000f0e027211 */ /* 0x000fe400078f28ff */
[----:B------:R-:W-:Y:S02]  /*1340*/  LOP3.LUT R13, R5, R3, RZ, 0x3c, !PT ;  /* 0x00000003050d7212 */ /* 0x000fe400078e3cff */
[----:B------:R-:W-:-:S02]  /*1350*/  SHF.R.S32.HI R125, RZ, 0x2, R10 ;  /* 0x00000002ff7d7819 */ /* 0x000fc4000001140a */
        /* <DEDUP_REMOVED lines=46> */
[----:B------:R-:W-:Y:S01]  /*1640*/  STL [R1+0x54], R21 ;  /* 0x0000541501007387 */ /* 0x000fe20000100800 */
[----:B------:R-:W-:Y:S01]  /*1650*/  LOP3.LUT R3, R3, 0xfffffe00, RZ, 0xc0, !PT ;  /* 0xfffffe0003037812 */ /* 0x000fe200078ec0ff */
[----:B------:R-:W-:Y:S01]  /*1660*/  IMAD.IADD R15, R6, 0x1, R4 ;  /* 0x00000001060f7824 */ /* 0x000fe200078e0204 */
[C---:B------:R-:W-:Y:S01]  /*1670*/  IADD3 R26, R125.reuse, 0x20, RZ ;  /* 0x000000207d1a7810 */ /* 0x040fe20007ffe0ff */
[----:B------:R-:W-:Y:S01]  /*1680*/  STL [R1+0x58], R20 ;  /* 0x0000581401007387 */ /* 0x000fe20000100800 */
[-C--:B------:R-:W-:Y:S01]  /*1690*/  IADD3 R4, R0, R3.reuse, R5 ;  /* 0x0000000300047210 */ /* 0x080fe20007ffe005 */
[----:B------:R-:W-:Y:S01]  /*16a0*/  IMAD R2, R12, 0x200, R13 ;  /* 0x000002000c027824 */ /* 0x000fe200078e020d */
[----:B------:R-:W-:Y:S01]  /*16b0*/  IADD3 R22, R125, 0x40, RZ ;  /* 0x000000407d167810 */ /* 0x000fe20007ffe0ff */
[----:B------:R-:W-:Y:S01]  /*16c0*/  IMAD.SHL.U32 R6, R26, 0x40, RZ ;  /* 0x000000401a067824 */ /* 0x000fe200078e00ff */
[----:B------:R-:W-:Y:S01]  /*16d0*/  LOP3.LUT R5, R0, R3, RZ, 0xfc, !PT ;  /* 0x0000000300057212 */ /* 0x000fe200078efcff */
[----:B------:R-:W-:Y:S01]  /*16e0*/  IMAD R0, R9, 0x10, R27 ;  /* 0x0000001009007824 */ /* 0x000fe200078e021b */
[----:B------:R-:W-:Y:S01]  /*16f0*/  IADD3 R24, R125, 0x60, RZ ;  /* 0x000000607d187810 */ /* 0x000fe20007ffe0ff */
[----:B------:R-:W-:Y:S01]  /*1700*/  IMAD.SHL.U32 R3, R22, 0x40, RZ ;  /* 0x0000004016037824 */ /* 0x000fe200078e00ff */
[----:B------:R-:W-:-:S02]  /*1710*/  LOP3.LUT P5, RZ, R8, 0x2, RZ, 0xc0, !PT ;  /* 0x0000000208ff7812 */ /* 0x000fc400078ac0ff */
[----:B------:R-:W-:Y:S01]  /*1720*/  LOP3.LUT P4, RZ, R8, 0x4, RZ, 0xc0, !PT ;  /* 0x0000000408ff7812 */ /* 0x000fe2000788c0ff */
[----:B------:R1:W-:Y:S01]  /*1730*/  STL [R1+0x10], R0 ;  /* 0x0000100001007387 */ /* 0x0003e20000100800 */
[----:B------:R-:W-:Y:S02]  /*1740*/  SHF.R.S32.HI R7, RZ, 0x1f, R26 ;  /* 0x0000001fff077819 */ /* 0x000fe4000001141a */
[----:B------:R-:W-:Y:S02]  /*1750*/  SHF.R.S32.HI R8, RZ, 0x1f, R22 ;  /* 0x0000001fff087819 */ /* 0x000fe40000011416 */
[----:B------:R-:W-:Y:S02]  /*1760*/  LOP3.LUT P2, RZ, R9, 0x4, RZ, 0xc0, !PT ;  /* 0x0000000409ff7812 */ /* 0x000fe4000784c0ff */
[----:B------:R-:W-:Y:S02]  /*1770*/  SHF.R.S32.HI R9, RZ, 0x1f, R24 ;  /* 0x0000001fff097819 */ /* 0x000fe40000011418 */
[----:B------:R-:W-:-:S02]  /*1780*/  LOP3.LUT R11, R6, 0x1c0, RZ, 0xc0, !PT ;  /* 0x000001c0060b7812 */ /* 0x000fc400078ec0ff */
[----:B------:R-:W-:Y:S02]  /*1790*/  LEA.HI R7, R7, R26, RZ, 0x3 ;  /* 0x0000001a07077211 */ /* 0x000fe400078f18ff */
[----:B------:R-:W-:Y:S02]  /*17a0*/  LEA.HI R6, R8, R22, RZ, 0x3 ;  /* 0x0000001608067211 */ /* 0x000fe400078f18ff */
[----:B------:R-:W-:Y:S01]  /*17b0*/  LOP3.LUT R22, R3, 0x1c0, RZ, 0xc0, !PT ;  /* 0x000001c003167812 */ /* 0x000fe200078ec0ff */
[----:B------:R-:W-:Y:S01]  /*17c0*/  IMAD.SHL.U32 R7, R7, 0x40, RZ ;  /* 0x0000004007077824 */ /* 0x000fe200078e00ff */
[----:B------:R-:W-:Y:S01]  /*17d0*/  LEA.HI R3, R9, R24, RZ, 0x3 ;  /* 0x0000001809037211 */ /* 0x000fe200078f18ff */
[----:B------:R-:W-:Y:S01]  /*17e0*/  IMAD.SHL.U32 R6, R6, 0x40, RZ ;  /* 0x0000004006067824 */ /* 0x000fe200078e00ff */
[----:B------:R-:W-:Y:S02]  /*17f0*/  IADD3 R124, R90, 0x10, RZ ;  /* 0x000000105a7c7810 */ /* 0x000fe40007ffe0ff */
[----:B------:R-:W-:Y:S01]  /*1800*/  IADD3 R241, R84, 0x20, RZ ;  /* 0x0000002054f17810 */ /* 0x000fe20007ffe0ff */
[----:B------:R-:W-:Y:S01]  /*1810*/  IMAD.SHL.U32 R3, R3, 0x40, RZ ;  /* 0x0000004003037824 */ /* 0x000fe200078e00ff */
[----:B------:R-:W-:Y:S01]  /*1820*/  LOP3.LUT R9, R10, 0x7ffffffc, RZ, 0xc0, !PT ;  /* 0x7ffffffc0a097812 */ /* 0x000fe200078ec0ff */
[----:B-1----:R-:W-:Y:S01]  /*1830*/  IMAD.SHL.U32 R0, R24, 0x40, RZ ;  /* 0x0000004018007824 */ /* 0x002fe200078e00ff */
[----:B------:R-:W-:-:S02]  /*1840*/  LOP3.LUT R12, R11, 0x38, R84, 0xf8, !PT ;  /* 0x000000380b0c7812 */ /* 0x000fc400078ef854 */
[----:B------:R-:W-:Y:S01]  /*1850*/  SHF.R.U32.HI R13, RZ, 0x3, R11 ;  /* 0x00000003ff0d7819 */ /* 0x000fe2000001160b */
[----:B------:R-:W-:Y:S01]  /*1860*/  IMAD.IADD R9, R23, 0x1, -R9 ;  /* 0x0000000117097824 */ /* 0x000fe200078e0a09 */
[----:B------:R-:W-:Y:S02]  /*1870*/  LOP3.LUT R8, R0, 0x1c0, RZ, 0xc0, !PT ;  /* 0x000001c000087812 */ /* 0x000fe400078ec0ff */
[----:B------:R-:W-:Y:S01]  /*1880*/  LOP3.LUT R11, R22, 0x38, R84, 0xf8, !PT ;  /* 0x00000038160b7812 */ /* 0x000fe200078ef854 */
[----:B------:R-:W-:Y:S01]  /*1890*/  IMAD.SHL.U32 R251, R9, 0x2, RZ ;  /* 0x0000000209fb7824 */ /* 0x000fe200078e00ff */
[----:B------:R-:W-:Y:S01]  /*18a0*/  SHF.R.U32.HI R24, RZ, 0x3, R22 ;  /* 0x00000003ff187819 */ /* 0x000fe20000011616 */
[----:B------:R-:W-:Y:S01]  /*18b0*/  IMAD.IADD R9, R25, 0x1, R14 ;  /* 0x0000000119097824 */ /* 0x000fe200078e020e */
[----:B------:R-:W-:Y:S02]  /*18c0*/  LOP3.LUT R10, R8, 0x38, R84, 0xf8, !PT ;  /* 0x00000038080a7812 */ /* 0x000fe400078ef854 */
[----:B------:R-:W-:-:S02]  /*18d0*/  SHF.R.U32.HI R22, RZ, 0x3, R8 ;  /* 0x00000003ff167819 */ /* 0x000fc40000011608 */
[----:B------:R-:W-:Y:S02]  /*18e0*/  SHF.R.S32.HI R26, RZ, 0x1f, R124 ;  /* 0x0000001fff1a7819 */ /* 0x000fe4000001147c */
[----:B------:R-:W-:Y:S02]  /*18f0*/  SHF.R.S32.HI R8, RZ, 0x1f, R241 ;  /* 0x0000001fff087819 */ /* 0x000fe400000114f1 */
[----:B------:R-:W-:Y:S01]  /*1900*/  LOP3.LUT R7, R7, 0xfffffe00, RZ, 0xc0, !PT ;  /* 0xfffffe0007077812 */ /* 0x000fe200078ec0ff */
[----:B------:R-:W-:Y:S01]  /*1910*/  STL [R1+0x68], R26 ;  /* 0x0000681a01007387 */ /* 0x000fe20000100800 */
[----:B------:R-:W-:Y:S02]  /*1920*/  LOP3.LUT R23, R6, 0xfffffe00, RZ, 0xc0, !PT ;  /* 0xfffffe0006177812 */ /* 0x000fe400078ec0ff */
[----:B------:R-:W-:Y:S01]  /*1930*/  LOP3.LUT R3, R3, 0xfffffe00, RZ, 0xc0, !PT ;  /* 0xfffffe0003037812 */ /* 0x000fe200078ec0ff */
[----:B------:R1:W-:Y:S01]  /*1940*/  STL [R1+0x4], R8 ;  /* 0x0000040801007387 */ /* 0x0003e20000100800 */
[----:B------:R-:W-:-:S02]  /*1950*/  LOP3.LUT R13, R7, R12, R13, 0xf6, !PT ;  /* 0x0000000c070d7212 */ /* 0x000fc400078ef60d */
[----:B------:R-:W-:Y:S01]  /*1960*/  LOP3.LUT R12, R23, R11, R24, 0xf6, !PT ;  /* 0x0000000b170c7212 */ /* 0x000fe200078ef618 */
[----:B------:R-:W-:Y:S01]  /*1970*/  STL [R1+0x60], R7 ;  /* 0x0000600701007387 */ /* 0x000fe20000100800 */
[----:B------:R-:W-:Y:S02]  /*1980*/  LOP3.LUT R11, R3, R10, R22, 0xf6, !PT ;  /* 0x0000000a030b7212 */ /* 0x000fe400078ef616 */
[----:B------:R-:W-:Y:S01]  /*1990*/  LOP3.LUT R10, R21, 0x38, R84, 0xf8, !PT ;  /* 0x00000038150a7812 */ /* 0x000fe200078ef854 */
[----:B------:R-:W-:Y:S01]  /*19a0*/  STL [R1+0x5c], R23 ;  /* 0x00005c1701007387 */ /* 0x000fe20000100800 */
[----:B------:R-:W-:Y:S02]  /*19b0*/  LEA R14, R13, 0x5100, 0x1 ;  /* 0x000051000d0e7811 */ /* 0x000fe400078e08ff */
[----:B------:R-:W-:Y:S01]  /*19c0*/  LOP3.LUT R10, R19, R10, R20, 0xf6, !PT ;  /* 0x0000000a130a7212 */ /* 0x000fe200078ef614 */
[----:B------:R2:W-:Y:S01]  /*19d0*/  STL [R1+0xa4], R3 ;  /* 0x0000a40301007387 */ /* 0x0005e20000100800 */
[----:B------:R-:W-:-:S02]  /*19e0*/  LEA R13, R12, 0x5100, 0x1 ;  /* 0x000051000c0d7811 */ /* 0x000fc400078e08ff */
[----:B------:R-:W-:Y:S01]  /*19f0*/  LEA R12, R11, 0x5100, 0x1 ;  /* 0x000051000b0c7811 */ /* 0x000fe200078e08ff */
[----:B------:R3:W-:Y:S01]  /*1a00*/  STL [R1+0x50], R9 ;  /* 0x0000500901007387 */ /* 0x0007e20000100800 */
[----:B------:R-:W-:Y:S02]  /*1a10*/  SEL R0, R16, 0xffffffc0, !P2 ;  /* 0xffffffc010007807 */ /* 0x000fe40005000000 */
[----:B------:R-:W-:Y:S01]  /*1a20*/  SHF.R.S32.HI R11, RZ, 0x1f, R251 ;  /* 0x0000001fff0b7819 */ /* 0x000fe200000114fb */
[----:B------:R-:W-:Y:S01]  /*1a30*/  STL [R1+0x9c], R14 ;  /* 0x00009c0e01007387 */ /* 0x000fe20000100800 */
[----:B------:R-:W-:Y:S02]  /*1a40*/  LEA R127, R2, 0x2900, 0x1 ;  /* 0x00002900027f7811 */ /* 0x000fe400078e08ff */
[----:B------:R-:W-:Y:S01]  /*1a50*/  IADD3 R11, R251, 0x30, RZ ;  /* 0x00000030fb0b7810 */ /* 0x000fe20007ffe0ff */
[----:B------:R4:W-:Y:S01]  /*1a60*/  STL [R1+0x98], R13 ;  /* 0x0000980d01007387 */ /* 0x0009e20000100800 */
[----:B-1----:R-:W-:Y:S01]  /*1a70*/  SEL R8, R16, 0xffffffc0, !P6 ;  /* 0xffffffc010087807 */ /* 0x002fe20007000000 */
[----:B------:R-:W-:Y:S01]  /*1a80*/  IMAD.IADD R197, R127, 0x1, R0 ;  /* 0x000000017fc57824 */ /* 0x000fe200078e0200 */
[C---:B------:R-:W-:Y:S01]  /*1a90*/  SEL R6, R17.reuse, 0xffffffe0, !P0 ;  /* 0xffffffe011067807 */ /* 0x040fe20004000000 */
[----:B------:R1:W-:Y:S01]  /*1aa0*/  STL [R1+0x94], R12 ;  /* 0x0000940c01007387 */ /* 0x0003e20000100800 */
[----:B------:R-:W-:-:S02]  /*1ab0*/  SEL R2, R17, 0xffffffe0, !P5 ;  /* 0xffffffe011027807 */ /* 0x000fc40006800000 */
[----:B------:R-:W-:Y:S02]  /*1ac0*/  IADD3 R17, R251, 0x10, RZ ;  /* 0x00000010fb117810 */ /* 0x000fe40007ffe0ff */
[C---:B------:R-:W-:Y:S02]  /*1ad0*/  IADD3 R202, R127.reuse, 0x20, RZ ;  /* 0x000000207fca7810 */ /* 0x040fe40007ffe0ff */
[----:B------:R-:W-:Y:S02]  /*1ae0*/  @P3 IADD3 R202, R127, -0x20, RZ ;  /* 0xffffffe07fca3810 */ /* 0x000fe40007ffe0ff */
[----:B--2---:R-:W-:Y:S02]  /*1af0*/  LOP3.LUT R3, R21, 0x18, R84, 0xf8, !PT ;  /* 0x0000001815037812 */ /* 0x004fe400078ef854 */
[----:B------:R-:W-:Y:S01]  /*1b00*/  SEL R7, R18, 0x10, !P1 ;  /* 0x0000001012077807 */ /* 0x000fe20004800000 */
[----:B------:R-:W-:Y:S01]  /*1b10*/  IMAD.IADD R194, R0, 0x1, R202 ;  /* 0x0000000100c27824 */ /* 0x000fe200078e02ca */
[----:B---3--:R-:W-:-:S02]  /*1b20*/  LOP3.LUT R9, R19, R3, R20, 0xf6, !PT ;  /* 0x0000000313097212 */ /* 0x008fc400078ef614 */
[----:B------:R-:W-:Y:S02]  /*1b30*/  SEL R3, R16, 0xffffffc0, !P4 ;  /* 0xffffffc010037807 */ /* 0x000fe40006000000 */
[----:B------:R-:W-:Y:S02]  /*1b40*/  LEA R252, R9, 0x100, 0x1 ;  /* 0x0000010009fc7811 */ /* 0x000fe400078e08ff */
[----:B------:R-:W-:Y:S02]  /*1b50*/  LEA R9, R10, 0x5100, 0x1 ;  /* 0x000051000a097811 */ /* 0x000fe400078e08ff */
[C---:B------:R-:W-:Y:S02]  /*1b60*/  IADD3 R16, R251.reuse, 0x18, RZ ;  /* 0x00000018fb107810 */ /* 0x040fe40007ffe0ff */
[C---:B----4-:R-:W-:Y:S01]  /*1b70*/  IADD3 R13, R251.reuse, 0x28, RZ ;  /* 0x00000028fb0d7810 */ /* 0x050fe20007ffe0ff */
[----:B------:R2:W-:Y:S01]  /*1b80*/  STL [R1+0x90], R9 ;  /* 0x0000900901007387 */ /* 0x0005e20000100800 */
[----:B-1----:R-:W-:-:S02]  /*1b90*/  IADD3 R12, R251, 0x38, RZ ;  /* 0x00000038fb0c7810 */ /* 0x002fc40007ffe0ff */
[----:B------:R-:W-:Y:S02]  /*1ba0*/  SHF.R.S32.HI R10, RZ, 0x1f, R17 ;  /* 0x0000001fff0a7819 */ /* 0x000fe40000011411 */
[----:B------:R-:W-:Y:S02]  /*1bb0*/  SHF.R.S32.HI R10, RZ, 0x1f, R13 ;  /* 0x0000001fff0a7819 */ /* 0x000fe4000001140d */
[----:B------:R-:W-:Y:S02]  /*1bc0*/  SHF.R.S32.HI R10, RZ, 0x1f, R12 ;  /* 0x0000001fff0a7819 */ /* 0x000fe4000001140c */
[----:B------:R-:W-:Y:S02]  /*1bd0*/  LEA R198, R4, 0x5100, 0x1 ;  /* 0x0000510004c67811 */ /* 0x000fe400078e08ff */
[----:B------:R-:W-:Y:S02]  /*1be0*/  LEA R192, R5, 0x100, 0x1 ;  /* 0x0000010005c07811 */ /* 0x000fe400078e08ff */
[C---:B------:R-:W-:Y:S01]  /*1bf0*/  IADD3 R18, R251.reuse, 0x8, RZ ;  /* 0x00000008fb127810 */ /* 0x040fe20007ffe0ff */
[C---:B------:R-:W-:Y:S01]  /*1c00*/  IMAD.IADD R199, R198.reuse, 0x1, R3 ;  /* 0x00000001c6c77824 */ /* 0x040fe200078e0203 */
[----:B------:R-:W-:Y:S01]  /*1c10*/  IADD3 R14, R251, 0x20, RZ ;  /* 0x00000020fb0e7810 */ /* 0x000fe20007ffe0ff */
[----:B------:R-:W-:Y:S01]  /*1c20*/  IMAD.IADD R193, R3, 0x1, R192 ;  /* 0x0000000103c17824 */ /* 0x000fe200078e02c0 */
[----:B------:R-:W-:Y:S01]  /*1c30*/  SHF.R.S32.HI R245, RZ, 0x1f, R244 ;  /* 0x0000001ffff57819 */ /* 0x000fe200000114f4 */
[----:B------:R-:W-:Y:S01]  /*1c40*/  IMAD.IADD R201, R198, 0x1, R2 ;  /* 0x00000001c6c97824 */ /* 0x000fe200078e0202 */
[----:B------:R-:W-:Y:S01]  /*1c50*/  SHF.R.S32.HI R85, RZ, 0x1f, R84 ;  /* 0x0000001fff557819 */ /* 0x000fe20000011454 */
[C---:B------:R-:W-:Y:S01]  /*1c60*/  IMAD.IADD R196, R2.reuse, 0x1, R192 ;  /* 0x0000000102c47824 */ /* 0x040fe200078e02c0 */
[----:B------:R-:W-:Y:S01]  /*1c70*/  SHF.R.S32.HI R91, RZ, 0x1f, R90 ;  /* 0x0000001fff5b7819 */ /* 0x000fe2000001145a */
[C---:B------:R-:W-:Y:S01]  /*1c80*/  IMAD.IADD R200, R2.reuse, 0x1, R199 ;  /* 0x0000000102c87824 */ /* 0x040fe200078e02c7 */
[----:B------:R-:W-:Y:S01]  /*1c90*/  SHF.R.S32.HI R18, RZ, 0x1f, R18 ;  /* 0x0000001fff127819 */ /* 0x000fe20000011412 */
[----:B------:R-:W-:Y:S01]  /*1ca0*/  IMAD.IADD R195, R2, 0x1, R193 ;  /* 0x0000000102c37824 */ /* 0x000fe200078e02c1 */
[----:B--2---:R-:W-:-:S02]  /*1cb0*/  SHF.R.S32.HI R9, RZ, 0x1f, R16 ;  /* 0x0000001fff097819 */ /* 0x004fc40000011410 */
[----:B------:R-:W-:Y:S01]  /*1cc0*/  SHF.R.S32.HI R9, RZ, 0x1f, R11 ;  /* 0x0000001fff097819 */ /* 0x000fe2000001140b */
[----:B------:R-:W-:Y:S01]  /*1cd0*/  IMAD.IADD R9, R252, 0x1, R8 ;  /* 0x00000001fc097824 */ /* 0x000fe200078e0208 */
[----:B------:R-:W-:Y:S02]  /*1ce0*/  LEA R11, R15, 0x80, 0x1 ;  /* 0x000000800f0b7811 */ /* 0x000fe400078e08ff */
[----:B------:R-:W-:Y:S02]  /*1cf0*/  SHF.R.S32.HI R14, RZ, 0x1f, R14 ;  /* 0x0000001fff0e7819 */ /* 0x000fe4000001140e */
[C---:B------:R-:W-:Y:S01]  /*1d00*/  IADD3 R206, R202.reuse, 0x800, RZ ;  /* 0x00000800cace7810 */ /* 0x040fe20007ffe0ff */
[C---:B------:R-:W-:Y:S01]  /*1d10*/  IMAD.IADD R10, R11.reuse, 0x1, R8 ;  /* 0x000000010b0a7824 */ /* 0x040fe200078e0208 */
[----:B------:R-:W-:Y:S01]  /*1d20*/  STL [R1+0x6c], R11 ;  /* 0x00006c0b01007387 */ /* 0x000fe20000100800 */
[----:B------:R-:W-:Y:S01]  /*1d30*/  IMAD.IADD R0, R11, 0x1, R6 ;  /* 0x000000010b007824 */ /* 0x000fe200078e0206 */
[----:B------:R-:W-:Y:S01]  /*1d40*/  IADD3 R205, R202, 0x1000, RZ ;  /* 0x00001000cacd7810 */ /* 0x000fe20007ffe0ff */
[----:B------:R-:W-:Y:S01]  /*1d50*/  IMAD.IADD R4, R6, 0x1, R10 ;  /* 0x0000000106047824 */ /* 0x000fe200078e020a */
[----:B------:R1:W-:Y:S01]  /*1d60*/  STL [R1], R9 ;  /* 0x0000000901007387 */ /* 0x0003e20000100800 */
[----:B------:R-:W-:-:S02]  /*1d70*/  IADD3 R204, R202, 0x1800, RZ ;  /* 0x00001800cacc7810 */ /* 0x000fc40007ffe0ff */
[----:B------:R-:W-:Y:S01]  /*1d80*/  IMAD.IADD R3, R7, 0x1, R4 ;  /* 0x0000000107037824 */ /* 0x000fe200078e0204 */
[----:B------:R-:W-:Y:S01]  /*1d90*/  STL [R1+0x70], R10 ;  /* 0x0000700a01007387 */ /* 0x000fe20000100800 */
[----:B------:R-:W-:-:S03]  /*1da0*/  IADD3 R203, R202, 0x2000, RZ ;  /* 0x00002000cacb7810 */ /* 0x000fc60007ffe0ff */
        /* <DEDUP_REMOVED lines=11> */
.L_x_1208:
[----:B------:R-:W3:Y:S01]  /*1e60*/  LDL R25, [R1+0x4c] ;  /* 0x00004c0001197983 */ /* 0x000ee20000100800 */
[----:B------:R-:W-:Y:S01]  /*1e70*/  ISETP.NE.U32.AND P0, PT, RZ, c[0x0][0x370], PT ;  /* 0x0000dc00ff007a0c */ /* 0x000fe20003f05070 */
[----:B------:R-:W-:Y:S01]  /*1e80*/  IMAD.MOV.U32 R147, RZ, RZ, 0x4 ;  /* 0x00000004ff937424 */ /* 0x000fe200078e00ff */
[----:B------:R-:W-:Y:S01]  /*1e90*/  ISETP.NE.U32.AND P1, PT, RZ, c[0x0][0x360], PT ;  /* 0x0000d800ff007a0c */ /* 0x000fe20003f25070 */
[----:B------:R-:W-:Y:S01]  /*1ea0*/  IMAD.MOV.U32 R12, RZ, RZ, RZ ;  /* 0x000000ffff0c7224 */ /* 0x000fe200078e00ff */
[----:B------:R-:W-:Y:S01]  /*1eb0*/  ISETP.NE.AND.EX P2, PT, RZ, c[0x0][0x374], PT, P0 ;  /* 0x0000dd00ff007a0c */ /* 0x000fe20003f45300 */
[----:B------:R-:W-:Y:S01]  /*1ec0*/  IMAD.MOV.U32 R142, RZ, RZ, RZ ;  /* 0x000000ffff8e7224 */ /* 0x000fe200078e00ff */
[----:B------:R-:W-:Y:S01]  /*1ed0*/  ISETP.NE.AND.EX P0, PT, RZ, c[0x0][0x364], PT, P1 ;  /* 0x0000d900ff007a0c */ /* 0x000fe20003f05310 */
[----:B------:R-:W-:Y:S01]  /*1ee0*/  CS2R R14, SRZ ;  /* 0x00000000000e7805 */ /* 0x000fe2000001ff00 */
[----:B------:R-:W-:Y:S02]  /*1ef0*/  ISETP.NE.U32.AND P1, PT, RZ, c[0x0][0x348], PT ;  /* 0x0000d200ff007a0c */ /* 0x000fe40003f25070 */
[----:B------:R-:W-:-:S02]  /*1f00*/  ISETP.NE.U32.AND P3, PT, RZ, c[0x0][0x350], PT ;  /* 0x0000d400ff007a0c */ /* 0x000fc40003f65070 */
[----:B------:R-:W-:Y:S02]  /*1f10*/  ISETP.NE.U32.AND P5, PT, RZ, c[0x0][0x358], PT ;  /* 0x0000d600ff007a0c */ /* 0x000fe40003fa5070 */
[----:B------:R-:W-:Y:S02]  /*1f20*/  ISETP.NE.AND.EX P1, PT, RZ, c[0x0][0x34c], PT, P1 ;  /* 0x0000d300ff007a0c */ /* 0x000fe40003f25310 */
[----:B------:R-:W-:Y:S02]  /*1f30*/  ISETP.NE.AND.EX P3, PT, RZ, c[0x0][0x354], PT, P3 ;  /* 0x0000d500ff007a0c */ /* 0x000fe40003f65330 */
[----:B------:R-:W-:Y:S01]  /*1f40*/  ISETP.NE.AND.EX P5, PT, RZ, c[0x0][0x35c], PT, P5 ;  /* 0x0000d700ff007a0c */ /* 0x000fe20003fa5350 */
[----:B---3--:R-:W-:-:S04]  /*1f50*/  @P2 IMAD.WIDE R10, R25, R147, c[0x0][0x370] ;  /* 0x0000dc00190a2625 */ /* 0x008fc800078e0293 */
[CC--:B------:R-:W-:Y:S01]  /*1f60*/  @P0 IMAD.WIDE R8, R25.reuse, R147.reuse, c[0x0][0x360] ;  /* 0x0000d80019080625 */ /* 0x0c0fe200078e0293 */
[----:B------:R-:W3:Y:S03]  /*1f70*/  @P2 LDG.E R12, [R10.64] ;  /* 0x000000080a0c2981 */ /* 0x000ee6000c1e1900 */
[CC--:B------:R-:W-:Y:S01]  /*1f80*/  IMAD.WIDE R6, R25.reuse, R147.reuse, c[0x0][0x348] ;  /* 0x0000d20019067625 */ /* 0x0c0fe200078e0293 */
[----:B------:R1:W5:Y:S03]  /*1f90*/  @P0 LDG.E R249, [R8.64] ;  /* 0x0000000808f90981 */ /* 0x000366000c1e1900 */
[CC--:B--2---:R-:W-:Y:S01]  /*1fa0*/  IMAD.WIDE R4, R25.reuse, R147.reuse, c[0x0][0x350] ;  /* 0x0000d40019047625 */ /* 0x0c4fe200078e0293 */
[----:B------:R1:W5:Y:S03]  /*1fb0*/  @P1 LDG.E R142, [R6.64] ;  /* 0x00000008068e1981 */ /* 0x000366000c1e1900 */
[----:B------:R-:W-:Y:S01]  /*1fc0*/  IMAD.WIDE R2, R25, R147, c[0x0][0x358] ;  /* 0x0000d60019027625 */ /* 0x000fe200078e0293 */
[----:B------:R1:W5:Y:S04]  /*1fd0*/  @P3 LDG.E R15, [R4.64] ;  /* 0x00000008040f3981 */ /* 0x000368000c1e1900 */
[----:B------:R1:W5:Y:S01]  /*1fe0*/  @P5 LDG.E R14, [R2.64] ;  /* 0x00000008020e5981 */ /* 0x000362000c1e1900 */
[----:B------:R-:W-:Y:S03]  /*1ff0*/  YIELD ;  /* 0x0000000000007946 */ /* 0x000fe60003800000 */
[----:B---3--:R1:W-:Y:S01]  /*2000*/  STL [R1+0x3c], R12 ;  /* 0x00003c0c01007387 */ /* 0x0083e20000100800 */
[----:B------:R-:W-:Y:S05]  /*2010*/  @P0 BRA `(.L_x_910) ;  /* 0x0000005000000947 */ /* 0x000fea0003800000 */
[----:B-----5:R-:W-:Y:S01]  /*2020*/  MOV R249, c[0x0][0x168] ;  /* 0x00005a0000f97a02 */ /* 0x020fe20000000f00 */
[----:B------:R-:W-:Y:S05]  /*2030*/  @!P1 BRA `(.L_x_910) ;  /* 0x0000003000009947 */ /* 0x000fea0003800000 */
[----:B-1----:R-:W2:Y:S04]  /*2040*/  LDG.E R8, [R6.64] ;  /* 0x0000000806087981 */ /* 0x002ea8000c1e1900 */
[----:B------:R-:W2:Y:S02]  /*2050*/  LDG.E R0, [R6.64+0x4] ;  /* 0x0000040806007981 */ /* 0x000ea4000c1e1900 */
[----:B--2---:R-:W-:-:S02]  /*2060*/  IADD3 R249, -R8, R0, RZ ;  /* 0x0000000008f97210 */ /* 0x004fc40007ffe1ff */
.L_x_910:
[----:B------:R-:W-:-:S04]  /*2070*/  ISETP.NE.U32.AND P0, PT, RZ, c[0x0][0x368], PT ;  /* 0x0000da00ff007a0c */ /* 0x000fc80003f05070 */
[----:B------:R-:W-:-:S13]  /*2080*/  ISETP.NE.AND.EX P0, PT, RZ, c[0x0][0x36c], PT, P0 ;  /* 0x0000db00ff007a0c */ /* 0x000fda0003f05300 */
[----:B------:R-:W-:Y:S05]  /*2090*/  @!P0 BRA `(.L_x_911) ;  /* 0x0000003000008947 */ /* 0x000fea0003800000 */
[----:B-1----:R-:W-:-:S05]  /*20a0*/  IMAD.WIDE R4, R25, R147, c[0x0][0x368] ;  /* 0x0000da0019047625 */ /* 0x002fca00078e0293 */
[----:B------:R1:W5:Y:S01]  /*20b0*/  LDG.E R13, [R4.64] ;  /* 0x00000008040d7981 */ /* 0x000362000c1e1900 */
[----:B------:R-:W-:Y:S05]  /*20c0*/  BRA `(.L_x_912) ;  /* 0x0000005000007947 */ /* 0x000fea0003800000 */
.L_x_911:
[----:B------:R-:W-:Y:S01]  /*20d0*/  MOV R13, UR6 ;  /* 0x00000006000d7c02 */ /* 0x000fe20008000f00 */
[----:B------:R-:W-:Y:S05]  /*20e0*/  @!P3 BRA `(.L_x_912) ;  /* 0x000000300000b947 */ /* 0x000fea0003800000 */
[----:B-1----:R-:W2:Y:S04]  /*20f0*/  LDG.E R6, [R4.64] ;  /* 0x0000000804067981 */ /* 0x002ea8000c1e1900 */
[----:B------:R-:W2:Y:S02]  /*2100*/  LDG.E R0, [R4.64+0x4] ;  /* 0x0000040804007981 */ /* 0x000ea4000c1e1900 */
[----:B--2---:R-:W-:Y:S02]  /*2110*/  IADD3 R13, -R6, R0, RZ ;  /* 0x00000000060d7210 */ /* 0x004fe40007ffe1ff */
.L_x_912:
[----:B-1----:R-:W2:Y:S04]  /*2120*/  LDL.LU R5, [R1+0x44] ;  /* 0x0000440001057983 */ /* 0x002ea80000300800 */
[----:B------:R1:W3:Y:S04]  /*2130*/  @P5 LDG.E R4, [R2.64] ;  /* 0x0000000802045981 */ /* 0x0002e8000c1e1900 */
[----:B------:R1:W3:Y:S01]  /*2140*/  @P5 LDG.E R0, [R2.64+0x4] ;  /* 0x0000040802005981 */ /* 0x0002e2000c1e1900 */
[----:B------:R-:W-:Y:S01]  /*2150*/  ISETP.NE.U32.AND P0, PT, RZ, c[0x0][0x378], PT ;  /* 0x0000de00ff007a0c */ /* 0x000fe20003f05070 */
[----:B-----5:R-:W-:-:S03]  /*2160*/  IMAD.MOV.U32 R136, RZ, RZ, R13 ;  /* 0x000000ffff887224 */ /* 0x020fc600078e000d */
[----:B------:R-:W-:Y:S01]  /*2170*/  ISETP.NE.AND.EX P0, PT, RZ, c[0x0][0x37c], PT, P0 ;  /* 0x0000df00ff007a0c */ /* 0x000fe20003f05300 */
[----:B------:R-:W-:-:S05]  /*2180*/  IMAD.MOV.U32 R6, RZ, RZ, c[0x0][0x2c4] ;  /* 0x0000b100ff067624 */ /* 0x000fca00078e00ff */
[----:B------:R-:W-:Y:S01]  /*2190*/  ISETP.NE.AND P2, PT, R6, 0x1, PT ;  /* 0x000000010600780c */ /* 0x000fe20003f45270 */
[----:B------:R-:W-:Y:S02]  /*21a0*/  IMAD.IADD R12, R13, 0x1, -R12 ;  /* 0x000000010d0c7824 */ /* 0x000fe400078e0a0c */
[----:B------:R-:W-:-:S04]  /*21b0*/  IMAD.MOV.U32 R6, RZ, RZ, c[0x0][0x32c] ;  /* 0x0000cb00ff067624 */ /* 0x000fc800078e00ff */
[----:B-1----:R-:W-:-:S05]  /*21c0*/  @P0 IMAD.WIDE R2, R25, R147, c[0x0][0x378] ;  /* 0x0000de0019020625 */ /* 0x002fca00078e0293 */
[----:B------:R1:W5:Y:S01]  /*21d0*/  @P0 LDG.E R136, [R2.64] ;  /* 0x0000000802880981 */ /* 0x000362000c1e1900 */
[----:B------:R-:W-:Y:S02]  /*21e0*/  ISETP.GE.AND P1, PT, R6, 0x1, PT ;  /* 0x000000010600780c */ /* 0x000fe40003f26270 */
[----:B------:R-:W-:-:S04]  /*21f0*/  LOP3.LUT R207, R207, 0xfffbffff, RZ, 0xc0, !PT ;  /* 0xfffbffffcfcf7812 */ /* 0x000fc800078ec0ff */
[----:B------:R-:W-:-:S04]  /*2200*/  @P2 LOP3.LUT R207, R207, 0x40000, RZ, 0xfc, !PT ;  /* 0x00040000cfcf2812 */ /* 0x000fc800078efcff */
[----:B------:R-:W-:-:S04]  /*2210*/  LOP3.LUT R207, R207, 0xfffeffff, RZ, 0xc0, !PT ;  /* 0xfffeffffcfcf7812 */ /* 0x000fc800078ec0ff */
[----:B------:R-:W-:Y:S01]  /*2220*/  @P1 LOP3.LUT R207, R207, 0x10000, RZ, 0xfc, !PT ;  /* 0x00010000cfcf1812 */ /* 0x000fe200078efcff */
[----:B-1----:R-:W-:Y:S02]  /*2230*/  IMAD.MOV.U32 R2, RZ, RZ, c[0x0][0x228] ;  /* 0x00008a00ff027624 */ /* 0x002fe400078e00ff */
[----:B--2---:R-:W-:-:S05]  /*2240*/  IMAD.SHL.U32 R7, R5, 0x80, RZ ;  /* 0x0000008005077824 */ /* 0x004fca00078e00ff */
[----:B------:R1:W-:Y:S01]  /*2250*/  STL [R1+0x38], R7 ;  /* 0x0000380701007387 */ /* 0x0003e20000100800 */
[----:B---3--:R-:W-:Y:S01]  /*2260*/  @P5 IMAD.IADD R2, R0, 0x1, -R4 ;  /* 0x0000000100025824 */ /* 0x008fe200078e0a04 */
[----:B------:R-:W-:-:S03]  /*2270*/  IADD3 R0, R7, 0x7f, RZ ;  /* 0x0000007f07007810 */ /* 0x000fc60007ffe0ff */
[----:B------:R-:W-:Y:S02]  /*2280*/  IMAD.IADD R250, R12, 0x1, R2 ;  /* 0x000000010cfa7824 */ /* 0x000fe400078e0202 */
[----:B------:R-:W-:-:S03]  /*2290*/  @P2 IMAD.HI.U32 R4, R0, c[0x0][0x2c8], RZ ;  /* 0x0000b20000042a27 */ /* 0x000fc600078e00ff */
[C---:B------:R-:W-:Y:S02]  /*22a0*/  IADD3 R3, R250.reuse, 0x4f, RZ ;  /* 0x0000004ffa037810 */ /* 0x040fe40007ffe0ff */
[----:B------:R-:W-:Y:S02]  /*22b0*/  @P2 SHF.R.U32.HI R0, RZ, c[0x0][0x2cc], R4 ;  /* 0x0000b300ff002a19 */ /* 0x000fe40000011604 */
[----:B------:R-:W-:Y:S01]  /*22c0*/  IADD3 R4, R250, 0x1, -R249 ;  /* 0x00000001fa047810 */ /* 0x000fe20007ffe8f9 */
[----:B------:R-:W-:-:S04]  /*22d0*/  IMAD.HI R3, R3, 0x66666667, RZ ;  /* 0x6666666703037827 */ /* 0x000fc800078e02ff */
[----:B------:R-:W-:Y:S01]  /*22e0*/  IMAD.IADD R0, R4, 0x1, R0 ;  /* 0x0000000104007824 */ /* 0x000fe200078e0200 */
[----:B------:R-:W-:-:S04]  /*22f0*/  SHF.R.U32.HI R5, RZ, 0x1f, R3 ;  /* 0x0000001fff057819 */ /* 0x000fc80000011603 */
[----:B------:R-:W-:Y:S02]  /*2300*/  LEA.HI.SX32 R143, R3, R5, 0x1b ;  /* 0x00000005038f7211 */ /* 0x000fe400078fdaff */
[----:B------:R-:W-:Y:S01]  /*2310*/  IADD3 R4, R0, c[0x0][0x328], RZ ;  /* 0x0000ca0000047a10 */ /* 0x000fe20007ffe0ff */
[----:B------:R-:W-:Y:S05]  /*2320*/  @!P1 BRA `(.L_x_913) ;  /* 0x0000010000009947 */ /* 0x000fea0003800000 */
[C---:B-1----:R-:W-:Y:S01]  /*2330*/  ISETP.GT.AND P0, PT, R0.reuse, RZ, PT ;  /* 0x000000ff0000720c */ /* 0x042fe20003f04270 */
        /* <DEDUP_REMOVED lines=9> */
.L_x_915:
[----:B------:R-:W-:-:S13]  /*23d0*/  ISETP.NE.AND P0, PT, R6, 0x1, PT ;  /* 0x000000010600780c */ /* 0x000fda0003f05270 */
[----:B------:R-:W-:-:S05]  /*23e0*/  @P0 IMAD.HI.U32 R0, R3, c[0x0][0x330], RZ ;  /* 0x0000cc0003000a27 */ /* 0x000fca00078e00ff */
[----:B------:R-:W-:Y:S02]  /*23f0*/  @P0 SHF.R.U32.HI R3, RZ, c[0x0][0x334], R0 ;  /* 0x0000cd00ff030a19 */ /* 0x000fe40000011600 */
.L_x_916:
[----:B------:R-:W-:Y:S05]  /*2400*/  BSYNC B0 ;  /* 0x0000000000007941 */ /* 0x000fea0003800000 */
.L_x_914:
[----:B------:R-:W-:-:S05]  /*2410*/  IMAD R3, R3, R6, c[0x0][0x32c] ;  /* 0x0000cb0003037624 */ /* 0x000fca00078e0206 */
[----:B------:R-:W-:-:S04]  /*2420*/  IMNMX R4, R4, R3, PT ;  /* 0x0000000304047217 */ /* 0x000fc80003800200 */
.L_x_913:
[----:B-1----:R-:W-:Y:S01]  /*2430*/  IADD3 R4, R4, 0x4f, RZ ;  /* 0x0000004f04047810 */ /* 0x002fe20007ffe0ff */
[----:B------:R-:W-:-:S04]  /*2440*/  @P2 IMAD.HI.U32 R3, R7, c[0x0][0x2c8], RZ ;  /* 0x0000b20007032a27 */ /* 0x000fc800078e00ff */
[----:B------:R-:W-:-:S04]  /*2450*/  IMAD.HI R4, R4, 0x66666667, RZ ;  /* 0x6666666704047827 */ /* 0x000fc800078e02ff */
[----:B------:R-:W-:Y:S01]  /*2460*/  IMAD.MOV.U32 R0, RZ, RZ, R7 ;  /* 0x000000ffff007224 */ /* 0x000fe200078e0007 */
[----:B------:R-:W-:Y:S01]  /*2470*/  @P2 SHF.R.U32.HI R0, RZ, c[0x0][0x2cc], R3 ;  /* 0x0000b300ff002a19 */ /* 0x000fe20000011603 */
[----:B------:R-:W-:Y:S01]  /*2480*/  IMAD.IADD R230, R250, 0x1, -R249 ;  /* 0x00000001fae67824 */ /* 0x000fe200078e0af9 */
[----:B------:R-:W-:-:S03]  /*2490*/  SHF.R.U32.HI R3, RZ, 0x1f, R4 ;  /* 0x0000001fff037819 */ /* 0x000fc60000011604 */
[----:B------:R-:W-:Y:S01]  /*24a0*/  IMAD.IADD R0, R230, 0x1, R0 ;  /* 0x00000001e6007824 */ /* 0x000fe200078e0200 */
[----:B------:R-:W-:-:S04]  /*24b0*/  LEA.HI.SX32 R7, R4, R3, 0x1b ;  /* 0x0000000304077211 */ /* 0x000fc800078fdaff */
[----:B------:R-:W-:Y:S02]  /*24c0*/  IADD3 R3, R0, -c[0x0][0x324], RZ ;  /* 0x8000c90000037a10 */ /* 0x000fe40007ffe0ff */
        /* <DEDUP_REMOVED lines=11> */
.L_x_919:
[----:B------:R-:W-:-:S13]  /*2580*/  ISETP.NE.AND P0, PT, R6, 0x1, PT ;  /* 0x000000010600780c */ /* 0x000fda0003f05270 */
[----:B------:R-:W-:-:S05]  /*2590*/  @P0 IMAD.HI.U32 R4, R0, c[0x0][0x330], RZ ;  /* 0x0000cc0000040a27 */ /* 0x000fca00078e00ff */
[----:B------:R-:W-:Y:S02]  /*25a0*/  @P0 SHF.R.U32.HI R0, RZ, c[0x0][0x334], R4 ;  /* 0x0000cd00ff000a19 */ /* 0x000fe40000011604 */
.L_x_920:
[----:B------:R-:W-:Y:S05]  /*25b0*/  BSYNC B0 ;  /* 0x0000000000007941 */ /* 0x000fea0003800000 */
.L_x_918:
[----:B------:R-:W-:-:S05]  /*25c0*/  IMAD R0, R0, c[0x0][0x32c], RZ ;  /* 0x0000cb0000007a24 */ /* 0x000fca00078e02ff */
[----:B------:R-:W-:-:S04]  /*25d0*/  IMNMX R3, R3, R0, !PT ;  /* 0x0000000003037217 */ /* 0x000fc80007800200 */
.L_x_917:
        /* <DEDUP_REMOVED lines=12> */
[----:B------:R-:W-:Y:S02]  /*26a0*/  SHF.R.U32.HI R8, RZ, 0x10, R3 ;  /* 0x00000010ff087819 */ /* 0x000fe40000011603 */
[----:B------:R-:W-:Y:S02]  /*26b0*/  LOP3.LUT R17, R3, 0xff, RZ, 0xc0, !PT ;  /* 0x000000ff03117812 */ /* 0x000fe400078ec0ff */
[C---:B------:R-:W-:Y:S01]  /*26c0*/  ISETP.NE.AND P1, PT, R8.reuse, RZ, PT ;  /* 0x000000ff0800720c */ /* 0x040fe20003f25270 */
[----:B------:R1:W-:Y:S03]  /*26d0*/  STL [R1+0x44], R8 ;  /* 0x0000440801007387 */ /* 0x0003e60000100800 */
[----:B------:R-:W-:Y:S01]  /*26e0*/  SEL R129, R8, c[0x0][0x338], P1 ;  /* 0x0000ce0008817a07 */ /* 0x000fe20000800000 */
[----:B------:R1:W-:Y:S01]  /*26f0*/  STL [R1+0x64], R17 ;  /* 0x0000641101007387 */ /* 0x0003e20000100800 */
[----:B------:R-:W-:Y:S05]  /*2700*/  @!P0 BRA `(.L_x_922) ;  /* 0x000001d000008947 */ /* 0x000fea0003800000 */
[----:B------:R-:W-:Y:S02]  /*2710*/  IABS R3, R129 ;  /* 0x0000008100037213 */ /* 0x000fe40000000000 */
[----:B------:R-:W-:-:S02]  /*2720*/  IADD3 R4, R129, -0x1, R7 ;  /* 0xffffffff81047810 */ /* 0x000fc40007ffe007 */
[----:B------:R-:W2:Y:S03]  /*2730*/  I2F.RP R0, R3 ;  /* 0x0000000300007306 */ /* 0x000ea60000209400 */
[----:B-1----:R-:W-:Y:S02]  /*2740*/  IMAD.IADD R8, R4, 0x1, -R6 ;  /* 0x0000000104087824 */ /* 0x002fe400078e0a06 */
[----:B------:R-:W-:-:S03]  /*2750*/  IMAD.MOV.U32 R4, RZ, RZ, RZ ;  /* 0x000000ffff047224 */ /* 0x000fc600078e00ff */
[----:B------:R-:W-:Y:S01]  /*2760*/  IABS R11, R8 ;  /* 0x00000008000b7213 */ /* 0x000fe20000000000 */
[----:B--2---:R-:W1:Y:S02]  /*2770*/  MUFU.RCP R0, R0 ;  /* 0x0000000000007308 */ /* 0x004e640000001000 */
        /* <DEDUP_REMOVED lines=22> */
.L_x_922:
[----:B------:R-:W-:Y:S05]  /*28e0*/  BSYNC B0 ;  /* 0x0000000000007941 */ /* 0x000fea0003800000 */
.L_x_921:
[----:B------:R-:W-:-:S04]  /*28f0*/  IMAD R3, R17, R0, R6 ;  /* 0x0000000011037224 */ /* 0x000fc800078e0206 */
[C---:B------:R-:W-:Y:S02]  /*2900*/  IMAD.IADD R0, R3.reuse, 0x1, R0 ;  /* 0x0000000103007824 */ /* 0x040fe400078e0200 */
[----:B------:R-:W-:-:S03]  /*2910*/  IMAD R3, R3, 0x50, -R12 ;  /* 0x0000005003037824 */ /* 0x000fc600078e0a0c */
[----:B------:R-:W-:Y:S02]  /*2920*/  IMNMX R0, R7, R0, PT ;  /* 0x0000000007007217 */ /* 0x000fe40003800200 */
[----:B------:R-:W-:-:S03]  /*2930*/  IMNMX R3, RZ, R3, !PT ;  /* 0x00000003ff037217 */ /* 0x000fc60007800200 */
[----:B------:R-:W-:Y:S02]  /*2940*/  IMAD R0, R0, 0x50, -R12 ;  /* 0x0000005000007824 */ /* 0x000fe400078e0a0c */
[----:B------:R-:W-:-:S03]  /*2950*/  IMAD.WIDE.U32 R4, R3, -0x33333333, RZ ;  /* 0xcccccccd03047825 */ /* 0x000fc600078e00ff */
        /* <DEDUP_REMOVED lines=11> */
[----:B------:R-:W2:Y:S03]  /*2a10*/  S2R R9, SR_TID.X ;  /* 0x0000000000097919 */ /* 0x000ea60000002100 */
[----:B------:R-:W-:-:S13]  /*2a20*/  ISETP.NE.AND.EX P4, PT, RZ, c[0x0][0x344], PT, P0 ;  /* 0x0000d100ff007a0c */ /* 0x000fda0003f85300 */
[----:B------:R-:W-:-:S05]  /*2a30*/  @P4 IMAD.WIDE R4, R25, R147, c[0x0][0x340] ;  /* 0x0000d00019044625 */ /* 0x000fca00078e0293 */
[----:B------:R3:W4:Y:S01]  /*2a40*/  @P4 LDG.E R21, [R4.64] ;  /* 0x0000000804154981 */ /* 0x000722000c1e1900 */
[----:B-12---:R-:W-:-:S04]  /*2a50*/  SHF.R.S32.HI R8, RZ, 0x1f, R9 ;  /* 0x0000001fff087819 */ /* 0x006fc80000011409 */
[----:B------:R-:W-:-:S04]  /*2a60*/  LEA.HI R8, R8, R9, RZ, 0x3 ;  /* 0x0000000908087211 */ /* 0x000fc800078f18ff */
[----:B------:R-:W-:Y:S02]  /*2a70*/  SHF.R.S32.HI R8, RZ, 0x3, R8 ;  /* 0x00000003ff087819 */ /* 0x000fe40000011408 */
[----:B------:R-:W-:Y:S02]  /*2a80*/  SHF.R.S32.HI R3, RZ, 0x1f, R14 ;  /* 0x0000001fff037819 */ /* 0x000fe4000001140e */
[----:B------:R-:W-:-:S04]  /*2a90*/  IADD3 R102, P0, R8, R14, RZ ;  /* 0x0000000e08667210 */ /* 0x000fc80007f1e0ff */
[----:B------:R-:W-:-:S05]  /*2aa0*/  LEA.HI.X.SX32 R103, R8, R3, 0x1, P0 ;  /* 0x0000000308677211 */ /* 0x000fca00000f0eff */
[----:B------:R-:W-:Y:S02]  /*2ab0*/  IMAD R3, R103, c[0x0][0x238], RZ ;  /* 0x00008e0067037a24 */ /* 0x000fe400078e02ff */
[----:B---3--:R-:W-:Y:S01]  /*2ac0*/  IMAD.WIDE.U32 R4, R102, c[0x0][0x238], R244 ;  /* 0x00008e0066047a25 */ /* 0x008fe200078e00f4 */
[----:B------:R-:W-:-:S03]  /*2ad0*/  LOP3.LUT R24, R16, 0xffff, RZ, 0xc0, !PT ;  /* 0x0000ffff10187812 */ /* 0x000fc600078ec0ff */
[----:B------:R-:W-:Y:S01]  /*2ae0*/  IMAD R3, R102, c[0x0][0x23c], R3 ;  /* 0x00008f0066037a24 */ /* 0x000fe200078e0203 */
[----:B------:R-:W-:-:S03]  /*2af0*/  SHF.R.S32.HI R20, RZ, 0x1f, R25 ;  /* 0x0000001fff147819 */ /* 0x000fc60000011419 */
[----:B------:R-:W-:Y:S01]  /*2b00*/  IMAD.IADD R5, R5, 0x1, R3 ;  /* 0x0000000105057824 */ /* 0x000fe200078e0203 */
[----:B------:R-:W-:Y:S01]  /*2b10*/  SEL R22, R20, RZ, !P5 ;  /* 0x000000ff14167207 */ /* 0x000fe20006800000 */
[----:B------:R-:W-:Y:S01]  /*2b20*/  IMAD.MOV.U32 R132, RZ, RZ, 0x50 ;  /* 0x00000050ff847424 */ /* 0x000fe200078e00ff */
[----:B------:R-:W-:Y:S01]  /*2b30*/  IADD3 R31, R0, -0x1, RZ ;  /* 0xffffffff001f7810 */ /* 0x000fe20007ffe0ff */
[----:B------:R-:W-:Y:S01]  /*2b40*/  IMAD.WIDE.U32 R4, R24, c[0x0][0x240], R4 ;  /* 0x0000900018047a25 */ /* 0x000fe200078e0004 */
[----:B------:R-:W-:Y:S02]  /*2b50*/  IADD3 R114, -R8, R2, RZ ;  /* 0x0000000208727210 */ /* 0x000fe40007ffe1ff */
[----:B------:R-:W-:Y:S01]  /*2b60*/  SEL R23, R25, RZ, !P5 ;  /* 0x000000ff19177207 */ /* 0x000fe20006800000 */
[----:B------:R-:W-:Y:S02]  /*2b70*/  IMAD R5, R24, c[0x0][0x244], R5 ;  /* 0x0000910018057a24 */ /* 0x000fe400078e0205 */
[----:B------:R-:W-:-:S02]  /*2b80*/  IMAD R0, R22, c[0x0][0x248], RZ ;  /* 0x0000920016007a24 */ /* 0x000fc400078e02ff */
        /* <DEDUP_REMOVED lines=15> */
[----:B------:R-:W-:-:S03]  /*2c80*/  MOV R16, c[0x0][0x238] ;  /* 0x00008e0000107a02 */ /* 0x000fc60000000f00 */
[----:B------:R-:W-:Y:S01]  /*2c90*/  IMAD.IADD R5, R5, 0x1, R0 ;  /* 0x0000000105057824 */ /* 0x000fe200078e0200 */
[----:B------:R-:W-:Y:S02]  /*2ca0*/  @P0 LEA R6, P2, R4, c[0x0][0x220], 0x1 ;  /* 0x0000880004060a11 */ /* 0x000fe400078408ff */
[----:B------:R-:W-:Y:S02]  /*2cb0*/  SHF.L.U32 R152, R16, 0x4, RZ ;  /* 0x0000000410987819 */ /* 0x000fe400000006ff */
[----:B------:R-:W-:Y:S02]  /*2cc0*/  @P0 LEA.HI.X R7, R4, c[0x0][0x224], R5, 0x1, P2 ;  /* 0x0000890004070a11 */ /* 0x000fe400010f0c05 */
[----:B------:R-:W-:Y:S02]  /*2cd0*/  SHF.L.U64.HI R147, R16, R147, c[0x0][0x23c] ;  /* 0x00008f0010937619 */ /* 0x000fe40000010293 */
[----:B------:R-:W-:Y:S01]  /*2ce0*/  @P1 IADD3 R0, P3, R152, R4, RZ ;  /* 0x0000000498001210 */ /* 0x000fe20007f7e0ff */
[----:B------:R-:W-:Y:S01]  /*2cf0*/  @!PT LDS RZ, [RZ] ;  /* 0x00000000fffff984 */ /* 0x000fe20000000800 */
[----:B------:R-:W-:Y:S01]  /*2d00*/  @!PT LDS RZ, [RZ] ;  /* 0x00000000fffff984 */ /* 0x000fe20000000800 */
[----:B------:R-:W-:Y:S01]  /*2d10*/  @!PT LDS RZ, [RZ] ;  /* 0x00000000fffff984 */ /* 0x000fe20000000800 */
[----:B------:R1:W-:Y:S01]  /*2d20*/  @P0 LDGSTS.E.BYPASS.LTC128B.128 [R208+0x2900], [R6.64], !P6 ;  /* 0x0290000006d00fae */ /* 0x0003e2000f101d48 */
[----:B------:R-:W-:-:S03]  /*2d30*/  ISETP.GE.AND P2, PT, R3, 0x21, PT ;  /* 0x000000210300780c */ /* 0x000fc60003f46270 */
[----:B-1----:R-:W-:Y:S01]  /*2d40*/  @P1 IMAD.X R7, R5, 0x1, R147, P3 ;  /* 0x0000000105071824 */ /* 0x002fe200018e0693 */
[----:B------:R-:W-:-:S04]  /*2d50*/  @P1 LEA R6, P0, R0, c[0x0][0x220], 0x1 ;  /* 0x0000880000061a11 */ /* 0x000fc800078008ff */
[----:B------:R-:W-:Y:S02]  /*2d60*/  @P1 LEA.HI.X R7, R0, c[0x0][0x224], R7, 0x1, P0 ;  /* 0x0000890000071a11 */ /* 0x000fe400000f0c07 */
[----:B------:R-:W-:-:S03]  /*2d70*/  ISETP.GE.AND P0, PT, R3, 0x31, PT ;  /* 0x000000310300780c */ /* 0x000fc60003f06270 */
[----:B------:R1:W-:Y:S01]  /*2d80*/  @P1 LDGSTS.E.BYPASS.LTC128B.128 [R208+0x3100], [R6.64], !P6 ;  /* 0x0310000006d01fae */ /* 0x0003e2000f101d48 */
[----:B------:R-:W-:Y:S02]  /*2d90*/  @P2 LEA R0, P1, R16, R4, 0x5 ;  /* 0x0000000410002211 */ /* 0x000fe400078228ff */
[----:B-1----:R-:W-:-:S04]  /*2da0*/  @P2 MOV R6, c[0x0][0x23c] ;  /* 0x00008f0000062a02 */ /* 0x002fc80000000f00 */
[----:B------:R-:W-:Y:S02]  /*2db0*/  @P2 LEA.HI.X R6, R16, R5, R6, 0x5, P1 ;  /* 0x0000000510062211 */ /* 0x000fe400008f2c06 */
[----:B------:R-:W-:Y:S01]  /*2dc0*/  @P2 LEA R8, P1, R0, c[0x0][0x220], 0x1 ;  /* 0x0000880000082a11 */ /* 0x000fe200078208ff */
[----:B------:R-:W-:-:S03]  /*2dd0*/  @P0 IMAD.MOV.U32 R7, RZ, RZ, c[0x0][0x23c] ;  /* 0x00008f00ff070624 */ /* 0x000fc600078e00ff */
[----:B------:R-:W-:Y:S02]  /*2de0*/  @P2 LEA.HI.X R9, R0, c[0x0][0x224], R6, 0x1, P1 ;  /* 0x0000890000092a11 */ /* 0x000fe400008f0c06 */
[----:B------:R-:W-:Y:S01]  /*2df0*/  ISETP.GE.AND P1, PT, R3, 0x41, PT ;  /* 0x000000410300780c */ /* 0x000fe20003f26270 */
[----:B------:R-:W-:Y:S02]  /*2e00*/  @P0 IMAD R0, R7, 0x30, RZ ;  /* 0x0000003007000824 */ /* 0x000fe400078e02ff */
[----:B------:R-:W-:Y:S01]  /*2e10*/  @P0 IMAD.WIDE.U32 R6, R16, 0x30, R4 ;  /* 0x0000003010060825 */ /* 0x000fe200078e0004 */
[----:B------:R1:W-:Y:S01]  /*2e20*/  @P2 LDGSTS.E.BYPASS.LTC128B.128 [R208+0x3900], [R8.64], !P6 ;  /* 0x0390000008d02fae */ /* 0x0003e2000f101d48 */
[----:B------:R-:W-:-:S03]  /*2e30*/  SHF.R.S32.HI R3, RZ, 0x1f, R125 ;  /* 0x0000001fff037819 */ /* 0x000fc6000001147d */
[----:B------:R-:W-:Y:S02]  /*2e40*/  @P0 IADD3 R0, R7, R0, RZ ;  /* 0x0000000007000210 */ /* 0x000fe40007ffe0ff */
[----:B------:R-:W-:-:S03]  /*2e50*/  @P0 LEA R18, P2, R6, c[0x0][0x220], 0x1 ;  /* 0x0000880006120a11 */ /* 0x000fc600078408ff */
[----:B------:R-:W-:Y:S02]  /*2e60*/  @P1 MOV R12, c[0x0][0x23c] ;  /* 0x00008f00000c1a02 */ /* 0x000fe40000000f00 */
[----:B------:R-:W-:Y:S01]  /*2e70*/  @P0 LEA.HI.X R19, R6, c[0x0][0x224], R0, 0x1, P2 ;  /* 0x0000890006130a11 */ /* 0x000fe200010f0c00 */
[C---:B------:R-:W-:Y:S01]  /*2e80*/  IMAD R0, R3.reuse, c[0x0][0x280], RZ ;  /* 0x0000a00003007a24 */ /* 0x040fe200078e02ff */
[C---:B------:R-:W-:Y:S01]  /*2e90*/  @P1 LEA R4, P2, R16.reuse, R4, 0x6 ;  /* 0x0000000410041211 */ /* 0x040fe200078430ff */
[----:B------:R-:W-:Y:S02]  /*2ea0*/  IMAD R3, R3, c[0x0][0x290], RZ ;  /* 0x0000a40003037a24 */ /* 0x000fe400078e02ff */
[C---:B------:R-:W-:Y:S01]  /*2eb0*/  IMAD.WIDE.U32 R6, R125.reuse, c[0x0][0x280], R90 ;  /* 0x0000a0007d067a25 */ /* 0x040fe200078e005a */
[----:B------:R-:W-:Y:S01]  /*2ec0*/  @P1 LEA.HI.X R5, R16, R5, R12, 0x6, P2 ;  /* 0x0000000510051211 */ /* 0x000fe200010f340c */
[----:B------:R2:W-:Y:S01]  /*2ed0*/  @P0 LDGSTS.E.BYPASS.LTC128B.128 [R208+0x4100], [R18.64], !P6 ;  /* 0x0410000012d00fae */ /* 0x0005e2000f101d48 */
[----:B------:R-:W-:Y:S01]  /*2ee0*/  @P1 LEA R16, P2, R4, c[0x0][0x220], 0x1 ;  /* 0x0000880004101a11 */ /* 0x000fe200078408ff */
[----:B------:R-:W-:-:S02]  /*2ef0*/  IMAD R0, R125, c[0x0][0x284], R0 ;  /* 0x0000a1007d007a24 */ /* 0x000fc400078e0200 */
[----:B------:R-:W-:Y:S02]  /*2f00*/  IMAD.IADD R123, R13, 0x1, R15 ;  /* 0x000000010d7b7824 */ /* 0x000fe400078e020f */
[----:B-1----:R-:W-:Y:S01]  /*2f10*/  IMAD.WIDE.U32 R8, R125, c[0x0][0x280], R84 ;  /* 0x0000a0007d087a25 */ /* 0x002fe200078e0054 */
[----:B------:R-:W-:-:S03]  /*2f20*/  @P1 LEA.HI.X R17, R4, c[0x0][0x224], R5, 0x1, P2 ;  /* 0x0000890004111a11 */ /* 0x000fc600010f0c05 */
[----:B------:R-:W-:-:S04]  /*2f30*/  IMAD.WIDE.U32 R10, R125, c[0x0][0x290], R90 ;  /* 0x0000a4007d0a7a25 */ /* 0x000fc800078e005a */
[C---:B------:R-:W-:Y:S01]  /*2f40*/  IMAD R3, R125.reuse, c[0x0][0x294], R3 ;  /* 0x0000a5007d037a24 */ /* 0x040fe200078e0203 */
[----:B------:R2:W-:Y:S01]  /*2f50*/  @P1 LDGSTS.E.BYPASS.LTC128B.128 [R208+0x4900], [R16.64], !P6 ;  /* 0x0490000010d01fae */ /* 0x0005e2000f101d48 */
[----:B------:R-:W-:-:S04]  /*2f60*/  IMAD.WIDE.U32 R14, R125, c[0x0][0x290], R84 ;  /* 0x0000a4007d0e7a25 */ /* 0x000fc800078e0054 */
[----:B------:R-:W-:Y:S02]  /*2f70*/  IMAD.IADD R13, R7, 0x1, R0 ;  /* 0x00000001070d7824 */ /* 0x000fe400078e0200 */
[----:B------:R-:W-:Y:S01]  /*2f80*/  IMAD.IADD R9, R0, 0x1, R9 ;  /* 0x0000000100097824 */ /* 0x000fe200078e0209 */
[----:B-----5:R-:W-:Y:S01]  /*2f90*/  SHF.R.S32.HI R0, RZ, 0x1f, R136 ;  /* 0x0000001fff007819 */ /* 0x020fe20000011488 */
[----:B------:R-:W-:Y:S01]  /*2fa0*/  IMAD.MOV.U32 R12, RZ, RZ, R6 ;  /* 0x000000ffff0c7224 */ /* 0x000fe200078e0006 */
[----:B------:R-:W-:Y:S01]  /*2fb0*/  IADD3 R11, R11, R3, RZ ;  /* 0x000000030b0b7210 */ /* 0x000fe20007ffe0ff */
[----:B------:R-:W-:Y:S01]  /*2fc0*/  IMAD.MOV.U32 R137, RZ, RZ, c[0x0][0x280] ;  /* 0x0000a000ff897624 */ /* 0x000fe200078e00ff */
[----:B------:R-:W-:Y:S01]  /*2fd0*/  IADD3 R7, R3, R15, RZ ;  /* 0x0000000f03077210 */ /* 0x000fe20007ffe0ff */
[C---:B------:R-:W-:Y:S01]  /*2fe0*/  IMAD R3, R0.reuse, c[0x0][0x280], RZ ;  /* 0x0000a00000037a24 */ /* 0x040fe200078e02ff */
[----:B------:R-:W-:Y:S01]  /*2ff0*/  MOV R6, R14 ;  /* 0x0000000e00067202 */ /* 0x000fe20000000f00 */
[----:B------:R-:W-:Y:S01]  /*3000*/  IMAD R0, R0, c[0x0][0x290], RZ ;  /* 0x0000a40000007a24 */ /* 0x000fe200078e02ff */
[----:B------:R-:W-:Y:S01]  /*3010*/  MOV R141, 0x5 ;  /* 0x00000005008d7802 */ /* 0x000fe20000000f00 */
[----:B------:R-:W-:-:S02]  /*3020*/  IMAD R144, R132, c[0x0][0x284], RZ ;  /* 0x0000a10084907a24 */ /* 0x000fc400078e02ff */
[C---:B------:R-:W-:Y:S02]  /*3030*/  IMAD R145, R132.reuse, c[0x0][0x294], RZ ;  /* 0x0000a50084917a24 */ /* 0x040fe400078e02ff */
[----:B------:R-:W-:Y:S01]  /*3040*/  IMAD.WIDE.U32 R134, R132, c[0x0][0x280], RZ ;  /* 0x0000a00084867a25 */ /* 0x000fe200078e00ff */
[----:B------:R-:W-:Y:S01]  /*3050*/  ISETP.GE.AND P1, PT, R241, c[0x0][0x1d4], PT ;  /* 0x00007500f1007a0c */ /* 0x000fe20003f26270 */
[----:B------:R-:W0:Y:S01]  /*3060*/  LDGDEPBAR ;  /* 0x00000000000079af */ /* 0x000e220000000000 */
        /* <DEDUP_REMOVED lines=19> */
[C---:B------:R-:W-:Y:S01]  /*31a0*/  SHF.L.U64.HI R141, R149.reuse, R141, c[0x0][0x294] ;  /* 0x0000a500958d7619 */ /* 0x040fe2000001028d */
[C---:B------:R-:W-:Y:S01]  /*31b0*/  IMAD R122, R24.reuse, c[0x0][0x1ec], R113 ;  /* 0x00007b00187a7a24 */ /* 0x040fe200078e0271 */
[----:B------:R-:W-:Y:S01]  /*31c0*/  SHF.L.U32 R151, R149, 0x5, RZ ;  /* 0x0000000595977819 */ /* 0x000fe200000006ff */
[----:B------:R-:W-:Y:S01]  /*31d0*/  IMAD R121, R24, c[0x0][0x214], R111 ;  /* 0x0000850018797a24 */ /* 0x000fe200078e026f */
[----:B------:R-:W-:Y:S01]  /*31e0*/  IADD3 R145, R133, R145, RZ ;  /* 0x0000009185917210 */ /* 0x000fe20007ffe0ff */
[----:B------:R-:W-:Y:S01]  /*31f0*/  IMAD.IADD R100, R93, 0x1, R3 ;  /* 0x000000015d647824 */ /* 0x000fe200078e0203 */
[----:B------:R-:W-:Y:S01]  /*3200*/  IADD3 R98, R3, R87, RZ ;  /* 0x0000005703627210 */ /* 0x000fe20007ffe0ff */
[----:B------:R-:W-:Y:S01]  /*3210*/  IMAD.IADD R99, R89, 0x1, R0 ;  /* 0x0000000159637824 */ /* 0x000fe200078e0200 */
[----:B------:R-:W-:-:S02]  /*3220*/  IADD3 R97, R0, R83, RZ ;  /* 0x0000005300617210 */ /* 0x000fc40007ffe0ff */
[--C-:B----4-:R-:W-:Y:S01]  /*3230*/  @P4 SHF.R.S32.HI R5, RZ, 0x1f, R21.reuse ;  /* 0x0000001fff054819 */ /* 0x110fe20000011415 */
[----:B------:R-:W-:Y:S02]  /*3240*/  @!P4 IMAD.MOV.U32 R5, RZ, RZ, R20 ;  /* 0x000000ffff05c224 */ /* 0x000fe400078e0014 */
[----:B------:R-:W-:Y:S01]  /*3250*/  @P4 IMAD.MOV.U32 R4, RZ, RZ, R21 ;  /* 0x000000ffff044224 */ /* 0x000fe200078e0015 */
[----:B------:R-:W-:Y:S01]  /*3260*/  @!P4 MOV R4, R25 ;  /* 0x000000190004c202 */ /* 0x000fe20000000f00 */
[----:B------:R-:W-:-:S04]  /*3270*/  IMAD R5, R5, c[0x0][0x2b0], RZ ;  /* 0x0000ac0005057a24 */ /* 0x000fc800078e02ff */
[C---:B------:R-:W-:Y:S02]  /*3280*/  IMAD R5, R4.reuse, c[0x0][0x2b4], R5 ;  /* 0x0000ad0004057a24 */ /* 0x040fe400078e0205 */
[----:B------:R-:W-:-:S05]  /*3290*/  IMAD.WIDE.U32 R108, R4, c[0x0][0x2b0], RZ ;  /* 0x0000ac00046c7a25 */ /* 0x000fca00078e00ff */
[----:B------:R-:W-:Y:S02]  /*32a0*/  IADD3 R119, R109, R5, RZ ;  /* 0x000000056d777210 */ /* 0x000fe40007ffe0ff */
[----:B--2---:R-:W2:Y:S04]  /*32b0*/  LDL R19, [R1+0x54] ;  /* 0x0000540001137983 */ /* 0x004ea80000100800 */
[----:B------:R-:W3:Y:S04]  /*32c0*/  LDL R16, [R1+0x58] ;  /* 0x0000580001107983 */ /* 0x000ee80000100800 */
[----:B------:R-:W4:Y:S04]  /*32d0*/  LDL R15, [R1+0x60] ;  /* 0x00006000010f7983 */ /* 0x000f280000100800 */
[----:B------:R-:W5:Y:S01]  /*32e0*/  LDL R14, [R1+0x5c] ;  /* 0x00005c00010e7983 */ /* 0x000f620000100800 */
[----:B------:R-:W-:Y:S01]  /*32f0*/  ISETP.GE.AND P0, PT, R84, c[0x0][0x27c], PT ;  /* 0x00009f0054007a0c */ /* 0x000fe20003f06270 */
[----:B------:R-:W-:Y:S01]  /*3300*/  IMAD R0, R22, c[0x0][0x268], RZ ;  /* 0x00009a0016007a24 */ /* 0x000fe200078e02ff */
[C---:B------:R-:W-:Y:S01]  /*3310*/  IADD3 R17, R125.reuse, 0x20, RZ ;  /* 0x000000207d117810 */ /* 0x040fe20007ffe0ff */
[----:B------:R-:W-:Y:S01]  /*3320*/  IMAD.WIDE.U32 R4, R24, c[0x0][0x260], R244 ;  /* 0x0000980018047a25 */ /* 0x000fe200078e00f4 */
[----:B------:R-:W-:Y:S01]  /*3330*/  SEL R3, RZ, c[0x0][0x27c], !P0 ;  /* 0x00009f00ff037a07 */ /* 0x000fe20004000000 */
[----:B------:R-:W-:Y:S01]  /*3340*/  ULDC.U8 UR5, c[0x0][0x298] ;  /* 0x0000a60000057ab9 */ /* 0x000fe20000000000 */
[----:B------:R-:W-:Y:S01]  /*3350*/  IADD3 R18, R125, 0x40, RZ ;  /* 0x000000407d127810 */ /* 0x000fe20007ffe0ff */
[----:B------:R-:W-:Y:S01]  /*3360*/  IMAD.SHL.U32 R17, R17, 0x40, RZ ;  /* 0x0000004011117824 */ /* 0x000fe200078e00ff */
[----:B------:R-:W-:Y:S01]  /*3370*/  P2R R120, PR, RZ, 0x1 ;  /* 0x00000001ff787803 */ /* 0x000fe20000000000 */
[----:B------:R-:W-:-:S02]  /*3380*/  IMAD.IADD R3, R84, 0x1, R3 ;  /* 0x0000000154037824 */ /* 0x000fc400078e0203 */
[----:B------:R-:W-:Y:S01]  /*3390*/  IMAD R6, R23, c[0x0][0x26c], R0 ;  /* 0x00009b0017067a24 */ /* 0x000fe200078e0200 */
[----:B------:R-:W-:Y:S01]  /*33a0*/  LOP3.LUT R17, R17, 0x1c0, RZ, 0xc0, !PT ;  /* 0x000001c011117812 */ /* 0x000fe200078ec0ff */
[----:B------:R-:W-:Y:S01]  /*33b0*/  IMAD R5, R24, c[0x0][0x264], R5 ;  /* 0x0000990018057a24 */ /* 0x000fe200078e0205 */
[----:B------:R-:W-:Y:S01]  /*33c0*/  SHF.R.S32.HI R0, RZ, 0x1f, R3 ;  /* 0x0000001fff007819 */ /* 0x000fe20000011403 */
[----:B------:R-:W-:Y:S02]  /*33d0*/  IMAD.SHL.U32 R18, R18, 0x40, RZ ;  /* 0x0000004012127824 */ /* 0x000fe400078e00ff */
[----:B------:R-:W-:Y:S01]  /*33e0*/  IMAD.WIDE.U32 R76, R23, c[0x0][0x268], R4 ;  /* 0x00009a00174c7a25 */ /* 0x000fe200078e0004 */
[----:B------:R-:W-:Y:S02]  /*33f0*/  LEA.HI R3, R0, R3, RZ, 0x3 ;  /* 0x0000000300037211 */ /* 0x000fe400078f18ff */
[----:B------:R-:W-:Y:S01]  /*3400*/  LOP3.LUT R18, R18, 0x1c0, RZ, 0xc0, !PT ;  /* 0x000001c012127812 */ /* 0x000fe200078ec0ff */
[----:B------:R-:W-:Y:S01]  /*3410*/  IMAD.IADD R79, R77, 0x1, R6 ;  /* 0x000000014d4f7824 */ /* 0x000fe200078e0206 */
[--C-:B------:R-:W-:Y:S01]  /*3420*/  LOP3.LUT R5, R17, 0x38, R3.reuse, 0xf8, !PT ;  /* 0x0000003811057812 */ /* 0x100fe200078ef803 */
[----:B------:R-:W-:Y:S01]  /*3430*/  IMAD.MOV.U32 R138, RZ, RZ, 0x6 ;  /* 0x00000006ff8a7424 */ /* 0x000fe200078e00ff */
[----:B------:R-:W1:Y:S01]  /*3440*/  S2R R17, SR_TID.X ;  /* 0x0000000000117919 */ /* 0x000e620000002100 */
[--C-:B------:R-:W-:Y:S01]  /*3450*/  LOP3.LUT R4, R18, 0x38, R3.reuse, 0xf8, !PT ;  /* 0x0000003812047812 */ /* 0x100fe200078ef803 */
[----:B------:R-:W-:Y:S01]  /*3460*/  IMAD.MOV.U32 R154, RZ, RZ, c[0x0][0x2b8] ;  /* 0x0000ae00ff9a7624 */ /* 0x000fe200078e00ff */
[----:B------:R-:W-:Y:S01]  /*3470*/  IADD3 R18, R125, 0x20, RZ ;  /* 0x000000207d127810 */ /* 0x000fe20007ffe0ff */
[----:B------:R-:W-:Y:S01]  /*3480*/  IMAD.MOV.U32 R153, RZ, RZ, c[0x0][0x27c] ;  /* 0x00009f00ff997624 */ /* 0x000fe200078e00ff */
        /* <DEDUP_REMOVED lines=8> */
[----:B------:R-:W-:-:S02]  /*3510*/  LOP3.LUT R18, R18, 0x1c0, RZ, 0xc0, !PT ;  /* 0x000001c012127812 */ /* 0x000fc400078ec0ff */
[----:B------:R-:W-:Y:S02]  /*3520*/  SHF.R.S32.HI R95, RZ, 0x1f, R78 ;  /* 0x0000001fff5f7819 */ /* 0x000fe4000001144e */
        /* <DEDUP_REMOVED lines=22> */
.L_x_958:
[----:B------:R-:W-:Y:S01]  /*3690*/  IMAD R3, R31, 0x50, R0 ;  /* 0x000000501f037824 */ /* 0x000fe200078e0200 */
[----:B------:R-:W-:Y:S01]  /*36a0*/  ISETP.NE.AND P1, PT, R154, 0x1, PT ;  /* 0x000000019a00780c */ /* 0x000fe20003f25270 */
[----:B------:R-:W-:Y:S01]  /*36b0*/  IMAD.MOV.U32 R74, RZ, RZ, RZ ;  /* 0x000000ffff4a7224 */ /* 0x000fe200078e00ff */
[----:B-1---5:R1:W5:Y:S01]  /*36c0*/  LDL R156, [R1+0x4] ;  /* 0x00000400019c7983 */ /* 0x0223620000100800 */
[----:B------:R-:W-:Y:S01]  /*36d0*/  IMAD.IADD R4, R123, 0x1, R3 ;  /* 0x000000017b047824 */ /* 0x000fe200078e0203 */
[----:B------:R-:W-:Y:S01]  /*36e0*/  ISETP.GE.AND P0, PT, R3, R2, PT ;  /* 0x000000020300720c */ /* 0x000fe20003f06270 */
[----:B------:R-:W-:Y:S04]  /*36f0*/  DEPBAR.LE SB0, 0x0 ;  /* 0x000080000000791a */ /* 0x000fe80000000000 */
[--C-:B------:R-:W-:Y:S01]  /*3700*/  IMAD.MOV.U32 R3, RZ, RZ, R4.reuse ;  /* 0x000000ffff037224 */ /* 0x100fe200078e0004 */
[----:B------:R-:W-:Y:S01]  /*3710*/  ISETP.GT.OR P0, PT, R0, 0x4f, P0 ;  /* 0x0000004f0000780c */ /* 0x000fe20000704670 */
[----:B------:R1:W5:Y:S01]  /*3720*/  LDL R155, [R1] ;  /* 0x00000000019b7983 */ /* 0x0003620000100800 */
[----:B------:R-:W-:Y:S01]  /*3730*/  WARPSYNC 0xffffffff ;  /* 0xffffffff00007948 */ /* 0x000fe20003800000 */
[----:B------:R-:W-:Y:S01]  /*3740*/  @P1 IMAD.HI.U32 R5, R4, c[0x0][0x2bc], RZ ;  /* 0x0000af0004051a27 */ /* 0x000fe200078e00ff */
[----:B------:R-:W-:Y:S01]  /*3750*/  ISETP.GE.AND P2, PT, R153, 0x1, PT ;  /* 0x000000019900780c */ /* 0x000fe20003f46270 */
[----:B------:R-:W-:Y:S03]  /*3760*/  BSSY B2, `(.L_x_924) ;  /* 0x0000416000027945 */ /* 0x000fe60003800000 */
[----:B------:R-:W-:Y:S05]  /*3770*/  @P1 SHF.R.U32.HI R3, RZ, c[0x0][0x2c0], R5 ;  /* 0x0000b000ff031a19 */ /* 0x000fea0000011605 */
        /* <DEDUP_REMOVED lines=8> */
[----:B--2---:R-:W2:Y:S04]  /*3800*/  @!P0 LDG.E R74, [R6.64] ;  /* 0x00000008064a8981 */ /* 0x004ea8000c1e1900 */
        /* <DEDUP_REMOVED lines=13> */
[-C--:B-1----:R-:W-:Y:S01]  /*38e0*/  IMAD R6, R144, R31.reuse, RZ ;  /* 0x0000001f90067224 */ /* 0x082fe200078e02ff */
[----:B------:R-:W-:Y:S01]  /*38f0*/  ISETP.NE.AND P0, PT, RZ, UR5, PT ;  /* 0x00000005ff007c0c */ /* 0x000fe2000bf05270 */
[-C--:B------:R-:W-:Y:S01]  /*3900*/  IMAD R5, R145, R31.reuse, RZ ;  /* 0x0000001f91057224 */ /* 0x080fe200078e02ff */
[----:B------:R-:W-:Y:S01]  /*3910*/  SHF.R.S32.HI R4, RZ, 0x1f, R31 ;  /* 0x0000001fff047819 */ /* 0x000fe2000001141f */
[----:B------:R-:W-:Y:S02]  /*3920*/  IMAD R3, R31, -0x50, R2 ;  /* 0xffffffb01f037824 */ /* 0x000fe400078e0202 */
[-C--:B------:R-:W-:Y:S03]  /*3930*/  IMAD.WIDE.U32 R14, R134, R31.reuse, RZ ;  /* 0x0000001f860e7225 */ /* 0x080fe600078e00ff */
[----:B------:R-:W-:Y:S01]  /*3940*/  IMNMX R63, R3, 0x50, PT ;  /* 0x00000050033f7817 */ /* 0x000fe20003800200 */
[C---:B------:R-:W-:Y:S02]  /*3950*/  IMAD R6, R4.reuse, R134, R6 ;  /* 0x0000008604067224 */ /* 0x040fe400078e0206 */
[----:B------:R-:W-:Y:S02]  /*3960*/  IMAD R5, R4, R132, R5 ;  /* 0x0000008404057224 */ /* 0x000fe400078e0205 */
[----:B------:R-:W-:Y:S01]  /*3970*/  IMAD.WIDE.U32 R12, R132, R31, RZ ;  /* 0x0000001f840c7225 */ /* 0x000fe200078e00ff */
[----:B------:R-:W-:Y:S04]  /*3980*/  IADD3 R28, R15, R6, RZ ;  /* 0x000000060f1c7210 */ /* 0x000fe80007ffe0ff */
        /* <DEDUP_REMOVED lines=30> */
.L_x_928:
[----:B------:R-:W-:Y:S05]  /*3b70*/  BSYNC B0 ;  /* 0x0000000000007941 */ /* 0x000fea0003800000 */
.L_x_927:
        /* <DEDUP_REMOVED lines=40> */
.L_x_930:
[----:B------:R-:W-:Y:S05]  /*3e00*/  BSYNC B0 ;  /* 0x0000000000007941 */ /* 0x000fea0003800000 */
.L_x_929:
        /* <DEDUP_REMOVED lines=39> */
.L_x_932:
[----:B------:R-:W-:Y:S05]  /*4080*/  BSYNC B0 ;  /* 0x0000000000007941 */ /* 0x000fea0003800000 */
.L_x_931:
        /* <DEDUP_REMOVED lines=75> */
.L_x_936:
[----:B------:R-:W-:Y:S05]  /*4540*/  BSYNC B0 ;  /* 0x0000000000007941 */ /* 0x000fea0003800000 */
.L_x_935:
        /* <DEDUP_REMOVED lines=57> */
.L_x_934:
[----:B------:R-:W-:Y:S05]  /*48e0*/  BSYNC B1 ;  /* 0x0000000000017941 */ /* 0x000fea0003800000 */
.L_x_933:
        /* <DEDUP_REMOVED lines=62> */
.L_x_940:
[----:B------:R-:W-:Y:S05]  /*4cd0*/  BSYNC B0 ;  /* 0x0000000000007941 */ /* 0x000fea0003800000 */
.L_x_939:
        /* <DEDUP_REMOVED lines=57> */
.L_x_938:
[----:B------:R-:W-:Y:S05]  /*5070*/  BSYNC B1 ;  /* 0x0000000000017941 */ /* 0x000fea0003800000 */
.L_x_937:
        /* <DEDUP_REMOVED lines=61> */
.L_x_943:
[----:B------:R-:W-:Y:S05]  /*5450*/  BSYNC B0 ;  /* 0x0000000000007941 */ /* 0x000fea0003800000 */
.L_x_942:
        /* <DEDUP_REMOVED lines=58> */
.L_x_926:
        /* <DEDUP_REMOVED lines=106> */
[----:B------:R-:W-:Y:S02]  /*5ea0*/  @!P1 SHF.R.U64 R41, R34, 0x10, R35 ;  /* 0x0000001022299819 */ /* 0x000fe40000001223 */
        /* <DEDUP_REMOVED lines=105> */
.L_x_945:
[----:B------:R-:W-:Y:S05]  /*6540*/  BSYNC B0 ;  /* 0x0000000000007941 */ /* 0x000fea0003800000 */
.L_x_944:
        /* <DEDUP_REMOVED lines=126> */
.L_x_947:
[----:B------:R-:W-:Y:S05]  /*6d30*/  BSYNC B0 ;  /* 0x0000000000007941 */ /* 0x000fea0003800000 */
.L_x_946:
[----:B------:R1:W2:Y:S01]  /*6d40*/  SHFL.IDX PT, R37, R70, 0x2, 0x1c1f ;  /* 0x005c1f0046257f89 */ /* 0x0002a200000e0000 */
[----:B------:R-:W-:Y:S03]  /*6d50*/  ISETP.GE.OR P0, PT, R157, R63, P5 ;  /* 0x0000003f9d00720c */ /* 0x000fe60002f06670 */
[----:B------:R1:W4:Y:S10]  /*6d60*/  SHFL.IDX PT, R36, R71, 0x2, 0x1c1f ;  /* 0x005c1f0047247f89 */ /* 0x00033400000e0000 */
[----:B------:R-:W-:-:S05]  /*6d70*/  @P0 BRA `(.L_x_941) ;  /* 0x00000b4000000947 */ /* 0x000fca0003800000 */
[----:B------:R-:W-:Y:S01]  /*6d80*/  SEL R3, R139, R128, !P4 ;  /* 0x000000808b037207 */ /* 0x000fe20006000000 */
[----:B------:R-:W5:Y:S01]  /*6d90*/  LDL R5, [R1+0x5c] ;  /* 0x00005c0001057983 */ /* 0x000f620000100800 */
[C---:B---3--:R-:W-:Y:S01]  /*6da0*/  IADD3 R7, R125.reuse, 0x40, RZ ;  /* 0x000000407d077810 */ /* 0x048fe20007ffe0ff */
[----:B------:R-:W-:Y:S01]  /*6db0*/  @!P1 HADD2.F32 R11, -RZ, R58.H0_H0 ;  /* 0x2000003aff0b9230 */ /* 0x000fe20000004100 */
[----:B------:R-:W-:Y:S01]  /*6dc0*/  SHF.R.S32.HI R4, RZ, 0x1f, R3 ;  /* 0x0000001fff047819 */ /* 0x000fe20000011403 */
[----:B-1----:R-:W1:Y:S01]  /*6dd0*/  LDS.128 R16, [R116+0x2900] ;  /* 0x0029000074107984 */ /* 0x002e620000000c00 */
[----:B----4-:R-:W-:Y:S01]  /*6de0*/  IADD3 R6, R125, 0x40, RZ ;  /* 0x000000407d067810 */ /* 0x010fe20007ffe0ff */
[----:B------:R-:W-:Y:S01]  /*6df0*/  IMAD.SHL.U32 R7, R7, 0x40, RZ ;  /* 0x0000004007077824 */ /* 0x000fe200078e00ff */
[----:B------:R-:W-:Y:S01]  /*6e00*/  LEA.HI R3, R4, R3, RZ, 0x4 ;  /* 0x0000000304037211 */ /* 0x000fe200078f20ff */
[----:B------:R-:W-:Y:S01]  /*6e10*/  @!P1 HADD2.F32 R23, -RZ, R59.H1_H1 ;  /* 0x3000003bff179230 */ /* 0x000fe20000004100 */
[----:B------:R-:W-:Y:S02]  /*6e20*/  SHF.L.U32 R6, R6, 0x6, RZ ;  /* 0x0000000606067819 */ /* 0x000fe400000006ff */
[----:B------:R-:W-:Y:S02]  /*6e30*/  LEA.HI.SX32 R3, R3, R96, 0x1c ;  /* 0x0000006003037211 */ /* 0x000fe400078fe2ff */
[----:B------:R-:W-:Y:S02]  /*6e40*/  LOP3.LUT R6, R6, 0x1c0, RZ, 0xc0, !PT ;  /* 0x000001c006067812 */ /* 0x000fe400078ec0ff */
[----:B------:R-:W-:Y:S02]  /*6e50*/  LOP3.LUT R7, R7, 0x1c0, RZ, 0xc0, !PT ;  /* 0x000001c007077812 */ /* 0x000fe400078ec0ff */
[----:B------:R-:W-:Y:S02]  /*6e60*/  SHF.L.U32 R38, R3, 0x3, RZ ;  /* 0x0000000303267819 */ /* 0x000fe400000006ff */
[----:B------:R-:W-:Y:S02]  /*6e70*/  SHF.R.U32.HI R6, RZ, 0x3, R6 ;  /* 0x00000003ff067819 */ /* 0x000fe40000011606 */
[----:B------:R-:W-:Y:S02]  /*6e80*/  LOP3.LUT R3, R7, 0x38, R38, 0xf8, !PT ;  /* 0x0000003807037812 */ /* 0x000fe400078ef826 */
[--C-:B------:R-:W-:Y:S02]  /*6e90*/  @!P1 SHF.R.U64 R4, R24, 0x10, R25.reuse ;  /* 0x0000001018049819 */ /* 0x100fe40000001219 */
[----:B------:R-:W-:Y:S01]  /*6ea0*/  LOP3.LUT R3, R3, R6, RZ, 0x3c, !PT ;  /* 0x0000000603037212 */ /* 0x000fe200078e3cff */
[----:B------:R-:W-:Y:S01]  /*6eb0*/  @!P1 HADD2.F32 R6, -RZ, R29.H0_H0 ;  /* 0x2000001dff069230 */ /* 0x000fe20000004100 */
[C---:B------:R-:W-:Y:S01]  /*6ec0*/  LEA R44, P0, R78.reuse, R36, 0x1 ;  /* 0x000000244e2c7211 */ /* 0x040fe200078008ff */
[----:B------:R-:W-:Y:S01]  /*6ed0*/  @!P1 HADD2.F32 R4, -RZ, R4.H0_H0 ;  /* 0x20000004ff049230 */ /* 0x000fe20000004100 */
[----:B------:R-:W-:Y:S02]  /*6ee0*/  @!P1 SHF.R.U32.HI R8, RZ, 0x10, R25 ;  /* 0x00000010ff089819 */ /* 0x000fe40000011619 */
[----:B--2---:R-:W-:Y:S02]  /*6ef0*/  LEA.HI.X R45, R78, R37, R95, 0x1, P0 ;  /* 0x000000254e2d7211 */ /* 0x004fe400000f0c5f */
[----:B------:R-:W-:Y:S02]  /*6f00*/  @!P1 SHF.R.U64 R12, R26, 0x10, R27 ;  /* 0x000000101a0c9819 */ /* 0x000fe4000000121b */
[--C-:B------:R-:W-:Y:S02]  /*6f10*/  @!P1 SHF.R.U64 R14, R52, 0x10, R53.reuse ;  /* 0x00000010340e9819 */ /* 0x100fe40000001235 */
[----:B------:R-:W-:Y:S02]  /*6f20*/  @!P1 SHF.R.U32.HI R21, RZ, 0x10, R53 ;  /* 0x00000010ff159819 */ /* 0x000fe40000011635 */
[----:B------:R-:W-:Y:S01]  /*6f30*/  @!P1 SHF.R.U32.HI R10, RZ, 0x10, R27 ;  /* 0x00000010ff0a9819 */ /* 0x000fe2000001161b */
[----:B------:R-:W-:Y:S01]  /*6f40*/  @!P1 HADD2.F32 R14, -RZ, R14.H0_H0 ;  /* 0x2000000eff0e9230 */ /* 0x000fe20000004100 */
[--C-:B------:R-:W-:Y:S01]  /*6f50*/  @!P1 SHF.R.U32.HI R22, RZ, 0x10, R55.reuse ;  /* 0x00000010ff169819 */ /* 0x100fe20000011637 */
[----:B------:R-:W-:Y:S01]  /*6f60*/  @!P1 HADD2.F32 R21, -RZ, R21.H0_H0 ;  /* 0x20000015ff159230 */ /* 0x000fe20000004100 */
[----:B------:R-:W-:Y:S01]  /*6f70*/  @!P1 SHF.R.U64 R25, R54, 0x10, R55 ;  /* 0x0000001036199819 */ /* 0x000fe20000001237 */
[----:B------:R-:W-:Y:S01]  /*6f80*/  @!P1 HADD2.F32 R27, -RZ, R59.H0_H0 ;  /* 0x2000003bff1b9230 */ /* 0x000fe20000004100 */
[----:B------:R-:W-:Y:S01]  /*6f90*/  ISETP.GE.AND P0, PT, R38, c[0x0][0x1d4], PT ;  /* 0x0000750026007a0c */ /* 0x000fe20003f06270 */
[----:B------:R-:W-:Y:S02]  /*6fa0*/  @!P1 HADD2.F32 R10, -RZ, R10.H0_H0 ;  /* 0x2000000aff0a9230 */ /* 0x000fe40000004100 */
[----:B------:R-:W-:Y:S01]  /*6fb0*/  @!P1 HADD2.F32 R25, -RZ, R25.H0_H0 ;  /* 0x20000019ff199230 */ /* 0x000fe20000004100 */
[----:B-----5:R-:W-:Y:S05]  /*6fc0*/  IMAD.IADD R3, R5, 0x1, R3 ;  /* 0x0000000105037824 */ /* 0x020fea00078e0203 */
[----:B------:R-:W-:Y:S05]  /*6fd0*/  SHF.L.U32 R3, R3, 0x1, RZ ;  /* 0x0000000103037819 */ /* 0x000fea00000006ff */
[----:B------:R1:W2:Y:S02]  /*6fe0*/  LDS.128 R32, [R3+0x2900] ;  /* 0x0029000003207984 */ /* 0x0002a40000000c00 */
[----:B-1----:R-:W-:Y:S05]  /*6ff0*/  @!P1 IMAD.MOV.U32 R3, RZ, RZ, R16 ;  /* 0x000000ffff039224 */ /* 0x002fea00078e0010 */
[----:B------:R-:W-:Y:S01]  /*7000*/  @!P1 HADD2.F32 R7, -RZ, R3.H0_H0 ;  /* 0x20000003ff079230 */ /* 0x000fe20000004100 */
[----:B--2---:R-:W-:Y:S05]  /*7010*/  @!P1 MOV R5, R32 ;  /* 0x0000002000059202 */ /* 0x004fea0000000f00 */
        /* <DEDUP_REMOVED lines=8> */
[----:B------:R-:W-:Y:S01]  /*70a0*/  @!P1 HADD2.F32 R15, -RZ, R58.H1_H1 ;  /* 0x3000003aff0f9230 */ /* 0x000fe20000004100 */
[----:B------:R-:W-:Y:S01]  /*70b0*/  @!P1 IMAD.MOV.U32 R11, RZ, RZ, R33 ;  /* 0x000000ffff0b9224 */ /* 0x000fe200078e0021 */
[----:B------:R-:W-:Y:S01]  /*70c0*/  @!P1 HADD2.F32 R7, -RZ, R8.H0_H0 ;  /* 0x20000008ff079230 */ /* 0x000fe20000004100 */
[C---:B------:R-:W-:Y:S02]  /*70d0*/  @!P1 FMUL.FTZ R4, R5.reuse, R4 ;  /* 0x0000000405049220 */ /* 0x040fe40000410000 */
[-C--:B------:R-:W-:Y:S01]  /*70e0*/  @!P1 FFMA.FTZ R46, R5, R14.reuse, -R6 ;  /* 0x0000000e052e9223 */ /* 0x080fe20000010806 */
[----:B------:R-:W-:Y:S01]  /*70f0*/  @!P1 MOV R6, R17 ;  /* 0x0000001100069202 */ /* 0x000fe20000000f00 */
[----:B------:R-:W-:Y:S01]  /*7100*/  @!P1 FFMA.FTZ R4, R13, R14, R4 ;  /* 0x0000000e0d049223 */ /* 0x000fe20000010004 */
[----:B------:R-:W-:Y:S02]  /*7110*/  @!P1 HADD2.F32 R14, -RZ, R11.H0_H0 ;  /* 0x2000000bff0e9230 */ /* 0x000fe40000004100 */
[----:B------:R-:W-:Y:S02]  /*7120*/  @!P1 HADD2.F32 R5, -RZ, R29.H1_H1 ;  /* 0x3000001dff059230 */ /* 0x000fe40000004100 */
[--C-:B------:R-:W-:Y:S01]  /*7130*/  @!P1 HADD2.F32 R9, -RZ, R6.reuse.H0_H0 ;  /* 0x20000006ff099230 */ /* 0x100fe20000004100 */
[----:B------:R-:W-:Y:S01]  /*7140*/  @!P1 F2FP.PACK_AB R4, R4, R3 ;  /* 0x000000030404923e */ /* 0x000fe200000000ff */
[----:B------:R-:W-:Y:S02]  /*7150*/  @!P1 HADD2.F32 R20, -RZ, R11.H1_H1 ;  /* 0x3000000bff149230 */ /* 0x000fe40000004100 */
[----:B------:R-:W-:Y:S01]  /*7160*/  @!P1 HADD2.F32 R8, -RZ, R6.H1_H1 ;  /* 0x30000006ff089230 */ /* 0x000fe20000004100 */
[-C--:B------:R-:W-:Y:S01]  /*7170*/  @!P1 FMUL.FTZ R6, R14, R5.reuse ;  /* 0x000000050e069220 */ /* 0x080fe20000410000 */
[----:B------:R-:W-:Y:S01]  /*7180*/  @!P1 HADD2.F32 R29, -RZ, R22.H0_H0 ;  /* 0x20000016ff1d9230 */ /* 0x000fe20000004100 */
[C---:B------:R-:W-:Y:S01]  /*7190*/  @!P1 FMUL.FTZ R5, R9.reuse, R5 ;  /* 0x0000000509059220 */ /* 0x040fe20000410000 */
[----:B------:R-:W-:Y:S01]  /*71a0*/  @!P1 MOV R32, R4 ;  /* 0x0000000400209202 */ /* 0x000fe20000000f00 */
[----:B------:R-:W-:Y:S02]  /*71b0*/  @!P1 FMUL.FTZ R11, R20, R7 ;  /* 0x00000007140b9220 */ /* 0x000fe40000410000 */
        /* <DEDUP_REMOVED lines=9> */
[----:B------:R-:W-:Y:S01]  /*7250*/  @!P1 HADD2.F32 R28, -RZ, R9.H1_H1 ;  /* 0x30000009ff1c9230 */ /* 0x000fe20000004100 */
[----:B------:R-:W-:Y:S01]  /*7260*/  @!P1 F2FP.PACK_AB R14, R42, R43 ;  /* 0x0000002b2a0e923e */ /* 0x000fe200000000ff */
[--C-:B------:R-:W-:Y:S01]  /*7270*/  @!P1 HADD2.F32 R11, -RZ, R8.reuse.H0_H0 ;  /* 0x20000008ff0b9230 */ /* 0x100fe20000004100 */
[-C--:B------:R-:W-:Y:S01]  /*7280*/  @!P1 FMUL.FTZ R13, R26, R7.reuse ;  /* 0x000000071a0d9220 */ /* 0x080fe20000410000 */
[----:B------:R-:W-:Y:S01]  /*7290*/  @!P1 HADD2.F32 R8, -RZ, R8.H1_H1 ;  /* 0x30000008ff089230 */ /* 0x000fe20000004100 */
[----:B------:R-:W-:Y:S02]  /*72a0*/  @!P1 MOV R17, R14 ;  /* 0x0000000e00119202 */ /* 0x000fe40000000f00 */
[C---:B------:R-:W-:Y:S01]  /*72b0*/  @!P1 FMUL.FTZ R9, R11.reuse, R7 ;  /* 0x000000070b099220 */ /* 0x040fe20000410000 */
[----:B------:R-:W-:Y:S01]  /*72c0*/  @!P1 F2FP.PACK_AB R5, R6, R5 ;  /* 0x000000050605923e */ /* 0x000fe200000000ff */
[-C--:B------:R-:W-:Y:S02]  /*72d0*/  @!P1 FMUL.FTZ R7, R28, R10.reuse ;  /* 0x0000000a1c079220 */ /* 0x080fe40000410000 */
[----:B------:R-:W-:Y:S01]  /*72e0*/  @!P1 FFMA.FTZ R41, R11, R27, -R13 ;  /* 0x0000001b0b299223 */ /* 0x000fe2000001080d */
[----:B------:R-:W-:Y:S01]  /*72f0*/  @!P1 HADD2.F32 R11, -RZ, R12.H0_H0 ;  /* 0x2000000cff0b9230 */ /* 0x000fe20000004100 */
[----:B------:R-:W-:Y:S02]  /*7300*/  @!P1 IMAD.MOV.U32 R13, RZ, RZ, R34 ;  /* 0x000000ffff0d9224 */ /* 0x000fe400078e0022 */
[C---:B------:R-:W-:Y:S02]  /*7310*/  @!P1 FMUL.FTZ R10, R8.reuse, R10 ;  /* 0x0000000a080a9220 */ /* 0x040fe40000410000 */
[----:B------:R-:W-:Y:S01]  /*7320*/  @!P1 FFMA.FTZ R40, R8, R29, -R7 ;  /* 0x0000001d08289223 */ /* 0x000fe20000010807 */
[----:B------:R-:W-:Y:S01]  /*7330*/  @!P1 MOV R8, R18 ;  /* 0x0000001200089202 */ /* 0x000fe20000000f00 */
[----:B------:R-:W-:Y:S01]  /*7340*/  @!P1 IMAD.MOV.U32 R33, RZ, RZ, R5 ;  /* 0x000000ffff219224 */ /* 0x000fe200078e0005 */
[----:B------:R-:W-:Y:S02]  /*7350*/  @!P1 HADD2.F32 R7, -RZ, R30.H1_H1 ;  /* 0x3000001eff079230 */ /* 0x000fe40000004100 */
[--C-:B------:R-:W-:Y:S02]  /*7360*/  @!P1 HADD2.F32 R22, -RZ, R13.reuse.H0_H0 ;  /* 0x2000000dff169230 */ /* 0x100fe40000004100 */
[----:B------:R-:W-:Y:S02]  /*7370*/  @!P1 HADD2.F32 R24, -RZ, R13.H1_H1 ;  /* 0x3000000dff189230 */ /* 0x000fe40000004100 */
[--C-:B------:R-:W-:Y:S02]  /*7380*/  @!P1 HADD2.F32 R13, -RZ, R8.reuse.H0_H0 ;  /* 0x20000008ff0d9230 */ /* 0x100fe40000004100 */
[----:B------:R-:W-:Y:S01]  /*7390*/  @!P1 HADD2.F32 R12, -RZ, R8.H1_H1 ;  /* 0x30000008ff0c9230 */ /* 0x000fe20000004100 */
[----:B------:R-:W-:Y:S02]  /*73a0*/  @!P1 FMUL.FTZ R8, R22, R7 ;  /* 0x0000000716089220 */ /* 0x000fe40000410000 */
[----:B------:R-:W-:Y:S02]  /*73b0*/  @!P1 FMUL.FTZ R30, R24, R11 ;  /* 0x0000000b181e9220 */ /* 0x000fe40000410000 */
[C---:B------:R-:W-:Y:S02]  /*73c0*/  @!P1 FFMA.FTZ R39, R13.reuse, R23, -R8 ;  /* 0x000000170d279223 */ /* 0x040fe40000010808 */
[----:B------:R-:W-:Y:S02]  /*73d0*/  @!P1 FFMA.FTZ R30, R12, R25, -R30 ;  /* 0x000000190c1e9223 */ /* 0x000fe4000001081e */
[----:B------:R-:W-:Y:S01]  /*73e0*/  @!P1 FMUL.FTZ R7, R13, R7 ;  /* 0x000000070d079220 */ /* 0x000fe20000410000 */
[----:B------:R-:W-:Y:S01]  /*73f0*/  @!P1 F2FP.PACK_AB R13, R46, R47 ;  /* 0x0000002f2e0d923e */ /* 0x000fe200000000ff */
[----:B------:R-:W-:Y:S01]  /*7400*/  @!P1 FMUL.FTZ R8, R12, R11 ;  /* 0x0000000b0c089220 */ /* 0x000fe20000410000 */
[----:B------:R-:W-:Y:S01]  /*7410*/  @!P1 F2FP.PACK_AB R11, R30, R39 ;  /* 0x000000271e0b923e */ /* 0x000fe200000000ff */
[----:B------:R-:W-:Y:S01]  /*7420*/  @!P1 FFMA.FTZ R7, R22, R23, R7 ;  /* 0x0000001716079223 */ /* 0x000fe20000010007 */
[----:B------:R-:W-:Y:S01]  /*7430*/  @!P1 F2FP.PACK_AB R12, R40, R41 ;  /* 0x00000029280c923e */ /* 0x000fe200000000ff */
[----:B------:R-:W-:Y:S02]  /*7440*/  @!P1 IMAD.MOV.U32 R16, RZ, RZ, R13 ;  /* 0x000000ffff109224 */ /* 0x000fe400078e000d */
[----:B------:R-:W-:Y:S01]  /*7450*/  @!P1 IMAD.MOV.U32 R18, RZ, RZ, R11 ;  /* 0x000000ffff129224 */ /* 0x000fe200078e000b */
[----:B------:R-:W-:Y:S01]  /*7460*/  @!P1 MOV R19, R12 ;  /* 0x0000000c00139202 */ /* 0x000fe20000000f00 */
[----:B------:R-:W-:Y:S02]  /*7470*/  @!P1 FFMA.FTZ R8, R24, R25, R8 ;  /* 0x0000001918089223 */ /* 0x000fe40000010008 */
[----:B------:R-:W-:Y:S02]  /*7480*/  @!P1 FFMA.FTZ R9, R26, R27, R9 ;  /* 0x0000001b1a099223 */ /* 0x000fe40000010009 */
[----:B------:R1:W-:Y:S01]  /*7490*/  ST.E.128 [R44.64], R16 ;  /* 0x000000102c007985 */ /* 0x0003e2000c101d08 */
[----:B------:R-:W-:Y:S01]  /*74a0*/  @!P1 F2FP.PACK_AB R7, R8, R7 ;  /* 0x000000070807923e */ /* 0x000fe200000000ff */
[----:B------:R-:W-:Y:S03]  /*74b0*/  @!P1 FFMA.FTZ R10, R28, R29, R10 ;  /* 0x0000001d1c0a9223 */ /* 0x000fe6000001000a */
        /* <DEDUP_REMOVED lines=8> */
.L_x_925:
[----:B-1----:R1:W2:Y:S01]  /*7540*/  SHFL.IDX PT, R5, R70, RZ, 0x1c1f ;  /* 0x001c1fff46057589 */ /* 0x0022a200000e0000 */
        /* <DEDUP_REMOVED lines=16> */
[----:B-----5:R-:W-:Y:S01]  /*7650*/  @!P0 LEA.HI.X R5, R241, R5, R156, 0x1, P2 ;  /* 0x00000005f1058211 */ /* 0x020fe200010f0c9c */
[----:B-1----:R-:W-:Y:S04]  /*7660*/  @!P1 ST.E.128 [R6.64], R8 ;  /* 0x0000000806009985 */ /* 0x002fe8000c101d08 */
[----:B------:R-:W1:Y:S04]  /*7670*/  @!P0 LDS.128 R8, [R155+0x2800] ;  /* 0x002800009b088984 */ /* 0x000e680000000c00 */
[----:B-1----:R1:W-:Y:S02]  /*7680*/  @!P0 ST.E.128 [R4.64], R8 ;  /* 0x0000000804008985 */ /* 0x0023e4000c101d08 */
.L_x_949:
[----:B-12---:R-:W-:Y:S05]  /*7690*/  BSYNC B0 ;  /* 0x0000000000007941 */ /* 0x006fea0003800000 */
.L_x_948:
        /* <DEDUP_REMOVED lines=13> */
[----:B-----5:R-:W-:Y:S01]  /*7770*/  @!P0 LEA.HI.X R5, R241, R5, R156, 0x1, P2 ;  /* 0x00000005f1058211 */ /* 0x020fe200010f0c9c */
[----:B----4-:R-:W-:Y:S04]  /*7780*/  @!P1 ST.E.128 [R6.64], R8 ;  /* 0x0000000806009985 */ /* 0x010fe8000c101d08 */
[----:B------:R-:W2:Y:S04]  /*7790*/  @!P0 LDS.128 R8, [R155+0x3800] ;  /* 0x003800009b088984 */ /* 0x000ea80000000c00 */
[----:B--2---:R2:W-:Y:S02]  /*77a0*/  @!P0 ST.E.128 [R4.64], R8 ;  /* 0x0000000804008985 */ /* 0x0045e4000c101d08 */
.L_x_951:
[----:B------:R-:W-:Y:S05]  /*77b0*/  BSYNC B0 ;  /* 0x0000000000007941 */ /* 0x000fea0003800000 */
.L_x_950:
[----:B--2---:R2:W4:Y:S01]  /*77c0*/  SHFL.IDX PT, R5, R70, 0x2, 0x1c1f ;  /* 0x005c1f0046057f89 */ /* 0x00452200000e0000 */
[----:B------:R-:W-:Y:S03]  /*77d0*/  ISETP.GE.AND P0, PT, R3, 0x41, PT ;  /* 0x000000410300780c */ /* 0x000fe60003f06270 */
[----:B---3--:R2:W3:Y:S10]  /*77e0*/  SHFL.IDX PT, R4, R71, 0x2, 0x1c1f ;  /* 0x005c1f0047047f89 */ /* 0x0084f400000e0000 */
[----:B------:R-:W-:-:S05]  /*77f0*/  @!P0 BRA `(.L_x_941) ;  /* 0x000000c000008947 */ /* 0x000fca0003800000 */
[C---:B------:R-:W-:Y:S11]  /*7800*/  ISETP.GE.AND P1, PT, R84.reuse, c[0x0][0x1d4], PT ;  /* 0x0000750054007a0c */ /* 0x040ff60003f26270 */
[----:B------:R-:W-:Y:S02]  /*7810*/  @!UPT UIADD3 URZ, URZ, URZ, URZ ;  /* 0x0000003f3f3ff290 */ /* 0x000fe4000fffe03f */
[----:B------:R-:W1:Y:S01]  /*7820*/  @!P1 LDS.128 R8, [R252+0x4800] ;  /* 0x00480000fc089984 */ /* 0x000e620000000c00 */
[CC--:B---3--:R-:W-:Y:S04]  /*7830*/  @!P1 LEA R6, P0, R84.reuse, R4.reuse, 0x1 ;  /* 0x0000000454069211 */ /* 0x0c8fe800078008ff */
[-C--:B----4-:R-:W-:Y:S02]  /*7840*/  @!P1 LEA.HI.X R7, R84, R5.reuse, R85, 0x1, P0 ;  /* 0x0000000554079211 */ /* 0x090fe400000f0c55 */
[C---:B------:R-:W-:Y:S11]  /*7850*/  ISETP.GE.AND P0, PT, R241.reuse, c[0x0][0x1d4], PT ;  /* 0x00007500f1007a0c */ /* 0x040ff60003f06270 */
[----:B------:R-:W-:Y:S02]  /*7860*/  @!UPT UIADD3 URZ, URZ, URZ, URZ ;  /* 0x0000003f3f3ff290 */ /* 0x000fe4000fffe03f */
[C---:B------:R-:W-:Y:S04]  /*7870*/  @!P0 LEA R4, P2, R241.reuse, R4, 0x1 ;  /* 0x00000004f1048211 */ /* 0x040fe800078408ff */
[----:B-----5:R-:W-:Y:S01]  /*7880*/  @!P0 LEA.HI.X R5, R241, R5, R156, 0x1, P2 ;  /* 0x00000005f1058211 */ /* 0x020fe200010f0c9c */
[----:B-1----:R-:W-:Y:S04]  /*7890*/  @!P1 ST.E.128 [R6.64], R8 ;  /* 0x0000000806009985 */ /* 0x002fe8000c101d08 */
[----:B------:R-:W1:Y:S04]  /*78a0*/  @!P0 LDS.128 R8, [R155+0x4800] ;  /* 0x004800009b088984 */ /* 0x000e680000000c00 */
[----:B-1----:R1:W-:Y:S02]  /*78b0*/  @!P0 ST.E.128 [R4.64], R8 ;  /* 0x0000000804008985 */ /* 0x0023e4000c101d08 */
.L_x_941:
[----:B------:R-:W-:Y:S05]  /*78c0*/  BSYNC B2 ;  /* 0x0000000000027941 */ /* 0x000fea0003800000 */
.L_x_924:
[----:B------:R-:W-:Y:S01]  /*78d0*/  IMAD R20, R31, -0x50, RZ ;  /* 0xffffffb01f147824 */ /* 0x000fe200078e02ff */
[----:B------:R-:W-:Y:S01]  /*78e0*/  BSSY B0, `(.L_x_952) ;  /* 0x0000063000007945 */ /* 0x000fe20003800000 */
[----:B-123--:R-:W-:Y:S02]  /*78f0*/  IMAD R4, R81, c[0x0][0x208], RZ ;  /* 0x0000820051047a24 */ /* 0x00efe400078e02ff */
[----:B------:R-:W-:Y:S02]  /*7900*/  IMAD.IADD R3, R114, 0x1, R20 ;  /* 0x0000000172037824 */ /* 0x000fe400078e0214 */
[C---:B------:R-:W-:Y:S02]  /*7910*/  IMAD R8, R75.reuse, c[0x0][0x20c], R4 ;  /* 0x000083004b087a24 */ /* 0x040fe400078e0204 */
[----:B----4-:R-:W-:Y:S01]  /*7920*/  IMAD.WIDE.U32 R4, R75, c[0x0][0x208], RZ ;  /* 0x000082004b047a25 */ /* 0x010fe200078e00ff */
[C---:B------:R-:W-:Y:S02]  /*7930*/  ISETP.GE.AND P3, PT, R3.reuse, 0x11, PT ;  /* 0x000000110300780c */ /* 0x040fe40003f66270 */
[----:B------:R-:W-:Y:S01]  /*7940*/  ISETP.GE.AND P2, PT, R3, 0x21, PT ;  /* 0x000000210300780c */ /* 0x000fe20003f46270 */
[----:B------:R-:W-:Y:S01]  /*7950*/  IMAD.WIDE R6, R31, 0x50, R102 ;  /* 0x000000501f067825 */ /* 0x000fe200078e0266 */
[----:B------:R-:W-:Y:S02]  /*7960*/  IADD3 R5, R5, R8, RZ ;  /* 0x0000000805057210 */ /* 0x000fe40007ffe0ff */
[----:B------:R-:W-:Y:S01]  /*7970*/  ISETP.GE.AND P1, PT, R3, 0x31, PT ;  /* 0x000000310300780c */ /* 0x000fe20003f26270 */
[----:B------:R-:W-:Y:S02]  /*7980*/  IMAD R9, R94, c[0x0][0x218], RZ ;  /* 0x000086005e097a24 */ /* 0x000fe400078e02ff */
[----:B------:R-:W-:Y:S04]  /*7990*/  IMAD.WIDE.U32 R4, R74, c[0x0][0x218], R4 ;  /* 0x000086004a047a25 */ /* 0x000fe800078e0004 */
[----:B------:R-:W-:Y:S01]  /*79a0*/  @P3 IADD3 R10, P0, R6, 0x10, RZ ;  /* 0x00000010060a3810 */ /* 0x000fe20007f1e0ff */
[----:B------:R-:W-:Y:S03]  /*79b0*/  IMAD R9, R74, c[0x0][0x21c], R9 ;  /* 0x000087004a097a24 */ /* 0x000fe600078e0209 */
[----:B------:R-:W-:Y:S02]  /*79c0*/  @P3 IADD3.X R12, RZ, R7, RZ, P0, !PT ;  /* 0x00000007ff0c3210 */ /* 0x000fe400007fe4ff */
[----:B------:R-:W-:Y:S05]  /*79d0*/  @P2 IADD3 R11, P0, R6, 0x20, RZ ;  /* 0x00000020060b2810 */ /* 0x000fea0007f1e0ff */
[----:B------:R-:W-:Y:S01]  /*79e0*/  @P2 IMAD.X R22, RZ, RZ, R7, P0 ;  /* 0x000000ffff162224 */ /* 0x000fe200000e0607 */
[----:B------:R-:W-:Y:S04]  /*79f0*/  IADD3 R8, P0, R110, R4, RZ ;  /* 0x000000046e087210 */ /* 0x000fe80007f1e0ff */
[----:B------:R-:W-:Y:S02]  /*7a00*/  IADD3.X R9, R121, R5, R9, P0, !PT ;  /* 0x0000000579097210 */ /* 0x000fe400007fe409 */
[C---:B------:R-:W-:Y:S05]  /*7a10*/  @P1 IADD3 R16, P0, R6.reuse, 0x30, RZ ;  /* 0x0000003006101810 */ /* 0x040fea0007f1e0ff */
[----:B------:R-:W-:Y:S01]  /*7a20*/  @P1 IMAD.X R21, RZ, RZ, R7, P0 ;  /* 0x000000ffff151224 */ /* 0x000fe200000e0607 */
[C---:B------:R-:W-:Y:S11]  /*7a30*/  ISETP.GE.AND P0, PT, R3.reuse, 0x41, PT ;  /* 0x000000410300780c */ /* 0x040ff60003f06270 */
[----:B------:R-:W-:Y:S02]  /*7a40*/  @!UPT UIADD3 URZ, URZ, URZ, URZ ;  /* 0x0000003f3f3ff290 */ /* 0x000fe4000fffe03f */
[C---:B------:R-:W-:Y:S04]  /*7a50*/  @P0 IADD3 R19, P4, R6.reuse, 0x40, RZ ;  /* 0x0000004006130810 */ /* 0x040fe80007f9e0ff */
[----:B------:R-:W-:Y:S02]  /*7a60*/  @P0 IADD3.X R23, RZ, R7, RZ, P4, !PT ;  /* 0x00000007ff170210 */ /* 0x000fe400027fe4ff */
[----:B------:R-:W-:Y:S11]  /*7a70*/  ISETP.GE.AND P4, PT, R3, 0x1, PT ;  /* 0x000000010300780c */ /* 0x000ff60003f86270 */
[----:B------:R-:W-:Y:S02]  /*7a80*/  @!UPT UIADD3 URZ, URZ, URZ, URZ ;  /* 0x0000003f3f3ff290 */ /* 0x000fe4000fffe03f */
[----:B------:R-:W-:Y:S01]  /*7a90*/  @P4 MOV R5, R79 ;  /* 0x0000004f00054202 */ /* 0x000fe20000000f00 */
[----:B------:R-:W-:Y:S02]  /*7aa0*/  @P4 IMAD R3, R7, c[0x0][0x258], RZ ;  /* 0x0000960007034a24 */ /* 0x000fe400078e02ff */
[----:B------:R-:W-:Y:S02]  /*7ab0*/  @P4 IMAD.MOV.U32 R4, RZ, RZ, R76 ;  /* 0x000000ffff044224 */ /* 0x000fe400078e004c */
[C---:B------:R-:W-:Y:S02]  /*7ac0*/  @P4 IMAD R3, R6.reuse, c[0x0][0x25c], R3 ;  /* 0x0000970006034a24 */ /* 0x040fe400078e0203 */
[----:B------:R-:W-:Y:S04]  /*7ad0*/  @P4 IMAD.WIDE.U32 R4, R6, c[0x0][0x258], R4 ;  /* 0x0000960006044a25 */ /* 0x000fe800078e0004 */
[----:B------:R-:W-:Y:S01]  /*7ae0*/  @P4 IMAD.IADD R3, R5, 0x1, R3 ;  /* 0x0000000105034824 */ /* 0x000fe200078e0203 */
[C---:B------:R-:W-:Y:S01]  /*7af0*/  @P4 LEA R14, P5, R4.reuse, c[0x0][0x250], 0x1 ;  /* 0x00009400040e4a11 */ /* 0x040fe200078a08ff */
[----:B------:R-:W-:Y:S03]  /*7b00*/  @P3 IMAD.MOV.U32 R5, RZ, RZ, R79 ;  /* 0x000000ffff053224 */ /* 0x000fe600078e004f */
[----:B------:R-:W-:Y:S01]  /*7b10*/  @P4 LEA.HI.X R15, R4, c[0x0][0x254], R3, 0x1, P5 ;  /* 0x00009500040f4a11 */ /* 0x000fe200028f0c03 */
[----:B------:R-:W-:Y:S01]  /*7b20*/  @P3 IMAD R3, R12, c[0x0][0x258], RZ ;  /* 0x000096000c033a24 */ /* 0x000fe200078e02ff */
[-C--:B------:R-:W-:Y:S02]  /*7b30*/  @P3 MOV R4, R76.reuse ;  /* 0x0000004c00043202 */ /* 0x080fe40000000f00 */
[----:B------:R-:W-:Y:S01]  /*7b40*/  LEA R18, P5, R8, c[0x0][0x1f8], 0x1 ;  /* 0x00007e0008127a11 */ /* 0x000fe200078a08ff */
[----:B------:R-:W-:Y:S01]  /*7b50*/  @!PT LDS RZ, [RZ] ;  /* 0x00000000fffff984 */ /* 0x000fe20000000800 */
[----:B------:R-:W-:Y:S01]  /*7b60*/  @!PT LDS RZ, [RZ] ;  /* 0x00000000fffff984 */ /* 0x000fe20000000800 */
[----:B------:R-:W-:Y:S01]  /*7b70*/  @!PT LDS RZ, [RZ] ;  /* 0x00000000fffff984 */ /* 0x000fe20000000800 */
[----:B------:R1:W-:Y:S01]  /*7b80*/  @P4 LDGSTS.E.BYPASS.LTC128B.128 [R208+0x100], [R14.64], !P6 ;  /* 0x001000000ed04fae */ /* 0x0003e2000f101d48 */
[C---:B------:R-:W-:Y:S02]  /*7b90*/  @P3 IMAD R3, R10.reuse, c[0x0][0x25c], R3 ;  /* 0x000097000a033a24 */ /* 0x040fe400078e0203 */
[----:B------:R-:W-:Y:S01]  /*7ba0*/  @P3 IMAD.WIDE.U32 R4, R10, c[0x0][0x258], R4 ;  /* 0x000096000a043a25 */ /* 0x000fe200078e0004 */
[----:B------:R-:W-:Y:S04]  /*7bb0*/  LEA.HI.X R17, R8, c[0x0][0x1fc], R9, 0x1, P5 ;  /* 0x00007f0008117a11 */ /* 0x000fe800028f0c09 */
[C---:B------:R-:W-:Y:S02]  /*7bc0*/  @P3 LEA R12, P5, R4.reuse, c[0x0][0x250], 0x1 ;  /* 0x00009400040c3a11 */ /* 0x040fe400078a08ff */
[----:B------:R-:W-:Y:S02]  /*7bd0*/  @P3 IADD3 R3, R5, R3, RZ ;  /* 0x0000000305033210 */ /* 0x000fe40007ffe0ff */
[----:B------:R-:W-:Y:S02]  /*7be0*/  @P2 MOV R5, R79 ;  /* 0x0000004f00052202 */ /* 0x000fe40000000f00 */
[----:B------:R-:W-:Y:S01]  /*7bf0*/  @P3 LEA.HI.X R13, R4, c[0x0][0x254], R3, 0x1, P5 ;  /* 0x00009500040d3a11 */ /* 0x000fe200028f0c03 */
[----:B------:R-:W-:Y:S02]  /*7c00*/  @P2 IMAD R3, R22, c[0x0][0x258], RZ ;  /* 0x0000960016032a24 */ /* 0x000fe400078e02ff */
[----:B------:R-:W-:Y:S02]  /*7c10*/  @P2 IMAD.MOV.U32 R4, RZ, RZ, R76 ;  /* 0x000000ffff042224 */ /* 0x000fe400078e004c */
        /* <DEDUP_REMOVED lines=23> */
[----:B------:R1:W2:Y:S03]  /*7d90*/  SHFL.IDX PT, R5, R17, RZ, 0x1c1f ;  /* 0x001c1fff11057589 */ /* 0x0002a600000e0000 */
[----:B------:R-:W-:Y:S02]  /*7da0*/  @P0 LEA.HI.X R7, R4, c[0x0][0x254], R3, 0x1, P5 ;  /* 0x0000950004070a11 */ /* 0x000fe400028f0c03 */
[----:B------:R-:W-:Y:S02]  /*7db0*/  IADD3 R3, R20, R2, RZ ;  /* 0x0000000214037210 */ /* 0x000fe40007ffe0ff */
[----:B------:R1:W3:Y:S02]  /*7dc0*/  SHFL.IDX PT, R4, R18, RZ, 0x1c1f ;  /* 0x001c1fff12047589 */ /* 0x0002e400000e0000 */
[----:B------:R-:W-:Y:S05]  /*7dd0*/  IMNMX R3, R3, 0x50, PT ;  /* 0x0000005003037817 */ /* 0x000fea0003800200 */
[----:B------:R1:W-:Y:S01]  /*7de0*/  @P0 LDGSTS.E.BYPASS.LTC128B.128 [R208+0x2100], [R6.64], !P6 ;  /* 0x0210000006d00fae */ /* 0x0003e2000f101d48 */
[----:B------:R-:W-:Y:S05]  /*7df0*/  IMAD.IADD R3, R3, 0x1, -R125 ;  /* 0x0000000103037824 */ /* 0x000fea00078e0a7d */
[----:B------:R-:W-:Y:S01]  /*7e00*/  ISETP.GE.AND P0, PT, R3, 0x1, PT ;  /* 0x000000010300780c */ /* 0x000fe20003f06270 */
[----:B------:R-:W0:Y:S01]  /*7e10*/  LDGDEPBAR ;  /* 0x00000000000079af */ /* 0x000e220000000000 */
[----:B------:R-:W-:Y:S06]  /*7e20*/  DEPBAR.LE SB0, 0x0 ;  /* 0x000080000000791a */ /* 0x000fec0000000000 */
[----:B------:R-:W-:Y:S06]  /*7e30*/  BAR.SYNC.DEFER_BLOCKING 0x0 ;  /* 0x0000000000007b1d */ /* 0x000fec0000010000 */
[----:B------:R-:W-:-:S05]  /*7e40*/  @!P0 BRA `(.L_x_953) ;  /* 0x000000c000008947 */ /* 0x000fca0003800000 */
[C---:B-123--:R-:W-:Y:S11]  /*7e50*/  ISETP.GE.AND P1, PT, R84.reuse, c[0x0][0x1d4], PT ;  /* 0x0000750054007a0c */ /* 0x04eff60003f26270 */
[----:B------:R-:W-:Y:S02]  /*7e60*/  @!UPT UIADD3 URZ, URZ, URZ, URZ ;  /* 0x0000003f3f3ff290 */ /* 0x000fe4000fffe03f */
[----:B------:R-:W1:Y:S01]  /*7e70*/  @!P1 LDS.128 R8, [R252] ;  /* 0x00000000fc089984 */ /* 0x000e620000000c00 */
[CC--:B------:R-:W-:Y:S04]  /*7e80*/  @!P1 LEA R6, P0, R84.reuse, R4.reuse, 0x1 ;  /* 0x0000000454069211 */ /* 0x0c0fe800078008ff */
[-C--:B------:R-:W-:Y:S02]  /*7e90*/  @!P1 LEA.HI.X R7, R84, R5.reuse, R85, 0x1, P0 ;  /* 0x0000000554079211 */ /* 0x080fe400000f0c55 */
[C---:B------:R-:W-:Y:S11]  /*7ea0*/  ISETP.GE.AND P0, PT, R241.reuse, c[0x0][0x1d4], PT ;  /* 0x00007500f1007a0c */ /* 0x040ff60003f06270 */
[----:B------:R-:W-:Y:S02]  /*7eb0*/  @!UPT UIADD3 URZ, URZ, URZ, URZ ;  /* 0x0000003f3f3ff290 */ /* 0x000fe4000fffe03f */
[C---:B------:R-:W-:Y:S04]  /*7ec0*/  @!P0 LEA R4, P2, R241.reuse, R4, 0x1 ;  /* 0x00000004f1048211 */ /* 0x040fe800078408ff */
[----:B-----5:R-:W-:Y:S01]  /*7ed0*/  @!P0 LEA.HI.X R5, R241, R5, R156, 0x1, P2 ;  /* 0x00000005f1058211 */ /* 0x020fe200010f0c9c */
[----:B-1----:R-:W-:Y:S04]  /*7ee0*/  @!P1 ST.E.128 [R6.64], R8 ;  /* 0x0000000806009985 */ /* 0x002fe8000c101d08 */
[----:B------:R-:W1:Y:S04]  /*7ef0*/  @!P0 LDS.128 R8, [R155] ;  /* 0x000000009b088984 */ /* 0x000e680000000c00 */
[----:B-1----:R1:W-:Y:S02]  /*7f00*/  @!P0 ST.E.128 [R4.64], R8 ;  /* 0x0000000804008985 */ /* 0x0023e4000c101d08 */
.L_x_953:
[----:B-123--:R-:W-:Y:S05]  /*7f10*/  BSYNC B0 ;  /* 0x0000000000007941 */ /* 0x00efea0003800000 */
.L_x_952:
[----:B------:R1:W2:Y:S01]  /*7f20*/  SHFL.IDX PT, R5, R17, 0x1, 0x1c1f ;  /* 0x003c1f0011057f89 */ /* 0x0002a200000e0000 */
        /* <DEDUP_REMOVED lines=16> */
.L_x_955:
[----:B------:R-:W-:Y:S05]  /*8030*/  BSYNC B0 ;  /* 0x0000000000007941 */ /* 0x000fea0003800000 */
.L_x_954:
[----:B--2---:R2:W4:Y:S01]  /*8040*/  SHFL.IDX PT, R5, R17, 0x2, 0x1c1f ;  /* 0x005c1f0011057f89 */ /* 0x00452200000e0000 */
[----:B------:R-:W-:Y:S01]  /*8050*/  ISETP.GE.AND P0, PT, R3, 0x41, PT ;  /* 0x000000410300780c */ /* 0x000fe20003f06270 */
[----:B------:R-:W-:Y:S02]  /*8060*/  BSSY B0, `(.L_x_956) ;  /* 0x000000f000007945 */ /* 0x000fe40003800000 */
        /* <DEDUP_REMOVED lines=14> */
.L_x_957:
[----:B------:R-:W-:Y:S05]  /*8150*/  BSYNC B0 ;  /* 0x0000000000007941 */ /* 0x000fea0003800000 */
.L_x_956:
[C---:B------:R-:W-:Y:S02]  /*8160*/  ISETP.GT.AND P0, PT, R31.reuse, R115, PT ;  /* 0x000000731f00720c */ /* 0x040fe40003f04270 */
[----:B------:R-:W-:Y:S11]  /*8170*/  IADD3 R31, R31, -0x1, RZ ;  /* 0xffffffff1f1f7810 */ /* 0x000ff60007ffe0ff */
[----:B------:R-:W-:Y:S01]  /*8180*/  @P0 SHF.R.S32.HI R6, RZ, 0x1f, R31 ;  /* 0x0000001fff060819 */ /* 0x000fe2000001141f */
[----:B------:R-:W-:Y:S02]  /*8190*/  @P0 IMAD R3, R146, R31, RZ ;  /* 0x0000001f92030224 */ /* 0x000fe400078e02ff */
[----:B-1-3--:R-:W-:Y:S02]  /*81a0*/  @P0 IMAD.MOV.U32 R4, RZ, RZ, R106 ;  /* 0x000000ffff040224 */ /* 0x00afe400078e006a */
[----:B----4-:R-:W-:Y:S02]  /*81b0*/  @P0 IMAD.MOV.U32 R5, RZ, RZ, R105 ;  /* 0x000000ffff050224 */ /* 0x010fe400078e0069 */
[-C--:B------:R-:W-:Y:S02]  /*81c0*/  @P0 IMAD R3, R6, R130.reuse, R3 ;  /* 0x0000008206030224 */ /* 0x080fe400078e0203 */
[----:B------:R-:W-:Y:S04]  /*81d0*/  @P0 IMAD.WIDE.U32 R4, R31, R130, R4 ;  /* 0x000000821f040225 */ /* 0x000fe800078e0004 */
[----:B------:R-:W-:Y:S01]  /*81e0*/  @P0 IMAD.IADD R3, R5, 0x1, R3 ;  /* 0x0000000105030824 */ /* 0x000fe200078e0203 */
[----:B------:R-:W-:Y:S01]  /*81f0*/  @P0 LEA R10, P1, R4, c[0x0][0x220], 0x1 ;  /* 0x00008800040a0a11 */ /* 0x000fe200078208ff */
[----:B------:R-:W-:Y:S03]  /*8200*/  @P0 IMAD.SHL.U32 R12, R152, 0x2, RZ ;  /* 0x00000002980c0824 */ /* 0x000fe600078e00ff */
[----:B------:R-:W-:Y:S02]  /*8210*/  @P0 LEA.HI.X R11, R4, c[0x0][0x224], R3, 0x1, P1 ;  /* 0x00008900040b0a11 */ /* 0x000fe400008f0c03 */
[----:B------:R-:W-:Y:S02]  /*8220*/  @P0 IADD3 R8, P1, R12, R10, RZ ;  /* 0x0000000a0c080210 */ /* 0x000fe40007f3e0ff */
[----:B------:R-:W-:Y:S01]  /*8230*/  @P0 SHF.L.U64.HI R3, R152, 0x1, R147 ;  /* 0x0000000198030819 */ /* 0x000fe20000010293 */
[----:B------:R-:W-:Y:S01]  /*8240*/  @!PT LDS RZ, [RZ] ;  /* 0x00000000fffff984 */ /* 0x000fe20000000800 */
[----:B------:R-:W-:Y:S01]  /*8250*/  @!PT LDS RZ, [RZ] ;  /* 0x00000000fffff984 */ /* 0x000fe20000000800 */
[----:B------:R-:W-:Y:S01]  /*8260*/  @!PT LDS RZ, [RZ] ;  /* 0x00000000fffff984 */ /* 0x000fe20000000800 */
[----:B------:R1:W-:Y:S03]  /*8270*/  @P0 LDGSTS.E.BYPASS.LTC128B.128 [R208+0x2900], [R10.64], !P6 ;  /* 0x029000000ad00fae */ /* 0x0003e6000f101d48 */
        /* <DEDUP_REMOVED lines=15> */
.L_x_923:
[----:B-1----:R-:W3:Y:S01]  /*8370*/  LDL R11, [R1+0x38] ;  /* 0x00003800010b7983 */ /* 0x002ee20000100800 */
[----:B------:R-:W-:-:S05]  /*8380*/  IMAD.MOV.U32 R0, RZ, RZ, c[0x0][0x2c4] ;  /* 0x0000b100ff007624 */ /* 0x000fca00078e00ff */
[----:B------:R-:W-:Y:S01]  /*8390*/  ISETP.NE.AND P3, PT, R0, 0x1, PT ;  /* 0x000000010000780c */ /* 0x000fe20003f65270 */
[----:B------:R-:W-:-:S05]  /*83a0*/  IMAD.MOV.U32 R4, RZ, RZ, c[0x0][0x32c] ;  /* 0x0000cb00ff047624 */ /* 0x000fca00078e00ff */
[----:B------:R-:W-:Y:S02]  /*83b0*/  ISETP.GE.AND P1, PT, R4, 0x1, PT ;  /* 0x000000010400780c */ /* 0x000fe40003f26270 */
[----:B------:R-:W-:Y:S02]  /*83c0*/  IADD3 R2, R250, 0x1, -R249 ;  /* 0x00000001fa027810 */ /* 0x000fe40007ffe8f9 */
[----:B---3--:R-:W-:-:S05]  /*83d0*/  IADD3 R0, R11, 0x7f, RZ ;  /* 0x0000007f0b007810 */ /* 0x008fca0007ffe0ff */
[----:B------:R-:W-:-:S05]  /*83e0*/  @P3 IMAD.HI.U32 R3, R0, c[0x0][0x2c8], RZ ;  /* 0x0000b20000033a27 */ /* 0x000fca00078e00ff */
[----:B------:R-:W-:-:S05]  /*83f0*/  @P3 SHF.R.U32.HI R0, RZ, c[0x0][0x2cc], R3 ;  /* 0x0000b300ff003a19 */ /* 0x000fca0000011603 */
[----:B------:R-:W-:-:S05]  /*8400*/  IMAD.IADD R0, R2, 0x1, R0 ;  /* 0x0000000102007824 */ /* 0x000fca00078e0200 */
[----:B------:R-:W-:Y:S01]  /*8410*/  IADD3 R3, R0, c[0x0][0x328], RZ ;  /* 0x0000ca0000037a10 */ /* 0x000fe20007ffe0ff */
[----:B------:R-:W-:Y:S05]  /*8420*/  @!P1 BRA `(.L_x_959) ;  /* 0x0000011000009947 */ /* 0x000fea0003800000 */
[C---:B------:R-:W-:Y:S01]  /*8430*/  ISETP.GT.AND P0, PT, R0.reuse, RZ, PT ;  /* 0x000000ff0000720c */ /* 0x040fe20003f04270 */
[----:B------:R-:W-:Y:S01]  /*8440*/  BSSY B0, `(.L_x_960) ;  /* 0x000000d000007945 */ /* 0x000fe20003800000 */
[----:B------:R-:W-:Y:S01]  /*8450*/  IADD3 R2, R0, -0x1, RZ ;  /* 0xffffffff00027810 */ /* 0x000fe20007ffe0ff */
[----:B------:R-:W-:-:S10]  /*8460*/  IMAD.MOV.U32 R4, RZ, RZ, c[0x0][0x32c] ;  /* 0x0000cb00ff047624 */ /* 0x000fd400078e00ff */
[----:B------:R-:W-:Y:S05]  /*8470*/  @P0 BRA `(.L_x_961) ;  /* 0x0000006000000947 */ /* 0x000fea0003800000 */
[----:B------:R-:W-:Y:S01]  /*8480*/  ISETP.NE.AND P0, PT, R4, 0x1, PT ;  /* 0x000000010400780c */ /* 0x000fe20003f05270 */
[----:B------:R-:W-:-:S12]  /*8490*/  IMAD.MOV R0, RZ, RZ, -R0 ;  /* 0x000000ffff007224 */ /* 0x000fd800078e0a00 */
[----:B------:R-:W-:-:S05]  /*84a0*/  @P0 IMAD.HI.U32 R2, R0, c[0x0][0x330], RZ ;  /* 0x0000cc0000020a27 */ /* 0x000fca00078e00ff */
[----:B------:R-:W-:-:S04]  /*84b0*/  @P0 SHF.R.U32.HI R0, RZ, c[0x0][0x334], R2 ;  /* 0x0000cd00ff000a19 */ /* 0x000fc80000011602 */
[----:B------:R-:W-:Y:S01]  /*84c0*/  LOP3.LUT R2, RZ, R0, RZ, 0x33, !PT ;  /* 0x00000000ff027212 */ /* 0x000fe200078e33ff */
[----:B------:R-:W-:Y:S05]  /*84d0*/  BRA `(.L_x_962) ;  /* 0x0000003000007947 */ /* 0x000fea0003800000 */
.L_x_961:
[----:B------:R-:W-:-:S13]  /*84e0*/  ISETP.NE.AND P0, PT, R4, 0x1, PT ;  /* 0x000000010400780c */ /* 0x000fda0003f05270 */
[----:B------:R-:W-:-:S05]  /*84f0*/  @P0 IMAD.HI.U32 R0, R2, c[0x0][0x330], RZ ;  /* 0x0000cc0002000a27 */ /* 0x000fca00078e00ff */
[----:B------:R-:W-:Y:S02]  /*8500*/  @P0 SHF.R.U32.HI R2, RZ, c[0x0][0x334], R0 ;  /* 0x0000cd00ff020a19 */ /* 0x000fe40000011600 */
.L_x_962:
[----:B------:R-:W-:Y:S05]  /*8510*/  BSYNC B0 ;  /* 0x0000000000007941 */ /* 0x000fea0003800000 */
.L_x_960:
[----:B------:R-:W-:-:S05]  /*8520*/  IMAD R2, R2, R4, c[0x0][0x32c] ;  /* 0x0000cb0002027624 */ /* 0x000fca00078e0204 */
[----:B------:R-:W-:-:S04]  /*8530*/  IMNMX R3, R3, R2, PT ;  /* 0x0000000203037217 */ /* 0x000fc80003800200 */
.L_x_959:
[----:B------:R-:W-:Y:S01]  /*8540*/  IADD3 R3, R3, 0x4f, RZ ;  /* 0x0000004f03037810 */ /* 0x000fe20007ffe0ff */
[----:B------:R-:W-:-:S04]  /*8550*/  @P3 IMAD.HI.U32 R2, R11, c[0x0][0x2c8], RZ ;  /* 0x0000b2000b023a27 */ /* 0x000fc800078e00ff */
[----:B------:R-:W-:-:S04]  /*8560*/  IMAD.HI R3, R3, 0x66666667, RZ ;  /* 0x6666666703037827 */ /* 0x000fc800078e02ff */
[----:B------:R-:W-:Y:S01]  /*8570*/  IMAD.MOV.U32 R0, RZ, RZ, R11 ;  /* 0x000000ffff007224 */ /* 0x000fe200078e000b */
[----:B------:R-:W-:Y:S02]  /*8580*/  @P3 SHF.R.U32.HI R0, RZ, c[0x0][0x2cc], R2 ;  /* 0x0000b300ff003a19 */ /* 0x000fe40000011602 */
        /* <DEDUP_REMOVED lines=16> */
.L_x_965:
[----:B------:R-:W-:-:S04]  /*8690*/  MOV R3, c[0x0][0x32c] ;  /* 0x0000cb0000037a02 */ /* 0x000fc80000000f00 */
[----:B------:R-:W-:-:S13]  /*86a0*/  ISETP.NE.AND P0, PT, R3, 0x1, PT ;  /* 0x000000010300780c */ /* 0x000fda0003f05270 */
[----:B------:R-:W-:-:S05]  /*86b0*/  @P0 IMAD.HI.U32 R3, R0, c[0x0][0x330], RZ ;  /* 0x0000cc0000030a27 */ /* 0x000fca00078e00ff */
[----:B------:R-:W-:Y:S02]  /*86c0*/  @P0 SHF.R.U32.HI R0, RZ, c[0x0][0x334], R3 ;  /* 0x0000cd00ff000a19 */ /* 0x000fe40000011603 */
.L_x_966:
[----:B------:R-:W-:Y:S05]  /*86d0*/  BSYNC B0 ;  /* 0x0000000000007941 */ /* 0x000fea0003800000 */
.L_x_964:
[----:B------:R-:W-:-:S05]  /*86e0*/  IMAD R0, R0, c[0x0][0x32c], RZ ;  /* 0x0000cb0000007a24 */ /* 0x000fca00078e02ff */
[----:B------:R-:W-:-:S05]  /*86f0*/  IMNMX R2, R2, R0, !PT ;  /* 0x0000000002027217 */ /* 0x000fca0007800200 */
.L_x_963:
[----:B------:R-:W-:Y:S01]  /*8700*/  IMAD.HI R2, R2, 0x66666667, RZ ;  /* 0x6666666702027827 */ /* 0x000fe200078e02ff */
[----:B------:R-:W-:Y:S04]  /*8710*/  BSSY B0, `(.L_x_967) ;  /* 0x0000024000007945 */ /* 0x000fe80003800000 */
[----:B------:R-:W-:-:S04]  /*8720*/  SHF.R.U32.HI R0, RZ, 0x1f, R2 ;  /* 0x0000001fff007819 */ /* 0x000fc80000011602 */
[----:B------:R-:W-:Y:S01]  /*8730*/  LEA.HI.SX32 R2, R2, R0, 0x1b ;  /* 0x0000000002027211 */ /* 0x000fe200078fdaff */
[----:B------:R-:W-:-:S03]  /*8740*/  IMAD.MOV.U32 R0, RZ, RZ, RZ ;  /* 0x000000ffff007224 */ /* 0x000fc600078e00ff */
[----:B------:R-:W-:-:S04]  /*8750*/  IMNMX R6, RZ, R2, !PT ;  /* 0x00000002ff067217 */ /* 0x000fc80007800200 */
[----:B------:R-:W-:-:S13]  /*8760*/  ISETP.GT.AND P0, PT, R7, R6, PT ;  /* 0x000000060700720c */ /* 0x000fda0003f04270 */
[----:B------:R-:W-:Y:S05]  /*8770*/  @!P0 BRA `(.L_x_968) ;  /* 0x000001d000008947 */ /* 0x000fea0003800000 */
[----:B------:R-:W-:Y:S02]  /*8780*/  IABS R2, R129 ;  /* 0x0000008100027213 */ /* 0x000fe40000000000 */
[----:B------:R-:W-:Y:S02]  /*8790*/  IADD3 R3, R129, -0x1, R7 ;  /* 0xffffffff81037810 */ /* 0x000fe40007ffe007 */
[----:B------:R-:W1:Y:S03]  /*87a0*/  I2F.RP R0, R2 ;  /* 0x0000000200007306 */ /* 0x000e660000209400 */
[----:B------:R-:W-:-:S05]  /*87b0*/  IMAD.IADD R8, R3, 0x1, -R6 ;  /* 0x0000000103087824 */ /* 0x000fca00078e0a06 */
[----:B------:R-:W-:Y:S01]  /*87c0*/  IABS R10, R8 ;  /* 0x00000008000a7213 */ /* 0x000fe20000000000 */
[----:B-1----:R-:W1:Y:S02]  /*87d0*/  MUFU.RCP R0, R0 ;  /* 0x0000000000007308 */ /* 0x002e640000001000 */
[----:B-1----:R-:W-:-:S06]  /*87e0*/  IADD3 R0, R0, 0xffffffe, RZ ;  /* 0x0ffffffe00007810 */ /* 0x002fcc0007ffe0ff */
[----:B------:R-:W1:Y:S02]  /*87f0*/  F2I.FTZ.U32.TRUNC.NTZ R5, R0 ;  /* 0x0000000000057305 */ /* 0x000e64000021f000 */
        /* <DEDUP_REMOVED lines=21> */
.L_x_968:
[----:B------:R-:W-:Y:S05]  /*8950*/  BSYNC B0 ;  /* 0x0000000000007941 */ /* 0x000fea0003800000 */
.L_x_967:
[----:B------:R-:W3:Y:S01]  /*8960*/  LDL R2, [R1+0x64] ;  /* 0x0000640001027983 */ /* 0x000ee20000100800 */
        /* <DEDUP_REMOVED lines=34> */
[----:B---3--:R-:W-:-:S04]  /*8b90*/  IMAD R3, R2, R0, R6 ;  /* 0x0000000002037224 */ /* 0x008fc800078e0206 */
[--C-:B------:R-:W-:Y:S01]  /*8ba0*/  IMAD.IADD R2, R3, 0x1, R0.reuse ;  /* 0x0000000103027824 */ /* 0x100fe200078e0200 */
[----:B------:R1:W-:Y:S01]  /*8bb0*/  STL [R1+0x8], R3 ;  /* 0x0000080301007387 */ /* 0x0003e20000100800 */
[----:B------:R-:W-:-:S03]  /*8bc0*/  PRMT R0, RZ, 0x7610, R0 ;  /* 0x00007610ff007816 */ /* 0x000fc60000000000 */
[----:B------:R-:W-:-:S04]  /*8bd0*/  IMNMX R228, R7, R2, PT ;  /* 0x0000000207e47217 */ /* 0x000fc80003800200 */
[----:B------:R-:W-:-:S13]  /*8be0*/  ISETP.GT.AND P0, PT, R228, R3, PT ;  /* 0x00000003e400720c */ /* 0x000fda0003f04270 */
[----:B------:R-:W-:Y:S05]  /*8bf0*/  @!P0 BRA `(.L_x_969) ;  /* 0x0001ae7000008947 */ /* 0x000fea0003800000 */
[----:B------:R-:W3:Y:S04]  /*8c00*/  LDL R9, [R1+0x4c] ;  /* 0x00004c0001097983 */ /* 0x000ee80000100800 */
[----:B------:R-:W4:Y:S04]  /*8c10*/  LDL R5, [R1+0x48] ;  /* 0x0000480001057983 */ /* 0x000f280000100800 */
[----:B--2---:R-:W2:Y:S01]  /*8c20*/  LDL R4, [R1+0x10] ;  /* 0x0000100001047983 */ /* 0x004ea20000100800 */
[----:B------:R-:W-:-:S04]  /*8c30*/  ISETP.NE.U32.AND P0, PT, RZ, c[0x0][0x340], PT ;  /* 0x0000d000ff007a0c */ /* 0x000fc80003f05070 */
[----:B------:R-:W-:-:S13]  /*8c40*/  ISETP.NE.AND.EX P1, PT, RZ, c[0x0][0x344], PT, P0 ;  /* 0x0000d100ff007a0c */ /* 0x000fda0003f25300 */
[----:B------:R-:W-:Y:S01]  /*8c50*/  @P1 IMAD.MOV.U32 R2, RZ, RZ, 0x4 ;  /* 0x00000004ff021424 */ /* 0x000fe200078e00ff */
[----:B------:R-:W-:-:S05]  /*8c60*/  SHF.R.S32.HI R0, RZ, 0x1f, R142 ;  /* 0x0000001fff007819 */ /* 0x000fca000001148e */
[----:B------:R-:W-:Y:S01]  /*8c70*/  IMAD R0, R0, c[0x0][0x178], RZ ;  /* 0x00005e0000007a24 */ /* 0x000fe200078e02ff */
[----:B------:R-:W-:-:S03]  /*8c80*/  ISETP.NE.U32.AND P0, PT, RZ, c[0x0][0x348], PT ;  /* 0x0000d200ff007a0c */ /* 0x000fc60003f05070 */
[----:B------:R-:W-:Y:S01]  /*8c90*/  IMAD R0, R142, c[0x0][0x17c], R0 ;  /* 0x00005f008e007a24 */ /* 0x000fe200078e0200 */
[----:B------:R-:W-:Y:S01]  /*8ca0*/  ISETP.NE.AND.EX P0, PT, RZ, c[0x0][0x34c], PT, P0 ;  /* 0x0000d300ff007a0c */ /* 0x000fe20003f05300 */
[----:B-1-3--:R-:W-:-:S05]  /*8cb0*/  @P1 IMAD.WIDE R2, R9, R2, c[0x0][0x340] ;  /* 0x0000d00009021625 */ /* 0x00afca00078e0202 */
[----:B------:R1:W5:Y:S01]  /*8cc0*/  @P1 LDG.E R8, [R2.64] ;  /* 0x0000000802081981 */ /* 0x000362000c1e1900 */
[----:B----4-:R-:W-:Y:S02]  /*8cd0*/  LOP3.LUT R74, R5, 0xffff, RZ, 0xc0, !PT ;  /* 0x0000ffff054a7812 */ /* 0x010fe400078ec0ff */
[----:B--2---:R-:W-:Y:S01]  /*8ce0*/  IADD3 R4, R4, R11, RZ ;  /* 0x0000000b04047210 */ /* 0x004fe20007ffe0ff */
[----:B------:R-:W2:Y:S01]  /*8cf0*/  S2R R12, SR_TID.X ;  /* 0x00000000000c7919 */ /* 0x000ea20000002100 */
[----:B------:R-:W-:-:S03]  /*8d00*/  SEL R5, R9, RZ, !P0 ;  /* 0x000000ff09057207 */ /* 0x000fc60004000000 */
[----:B------:R-:W-:-:S04]  /*8d10*/  @P3 IMAD.HI.U32 R7, R4, c[0x0][0x2c8], RZ ;  /* 0x0000b20004073a27 */ /* 0x000fc800078e00ff */
[----:B-1----:R-:W-:-:S04]  /*8d20*/  IMAD.WIDE.U32 R2, R142, c[0x0][0x178], RZ ;  /* 0x00005e008e027a25 */ /* 0x002fc800078e00ff */
[----:B------:R-:W-:Y:S01]  /*8d30*/  IMAD.IADD R3, R3, 0x1, R0 ;  /* 0x0000000103037824 */ /* 0x000fe200078e0200 */
[----:B------:R-:W-:-:S03]  /*8d40*/  SHF.R.S32.HI R0, RZ, 0x1f, R9 ;  /* 0x0000001fff007819 */ /* 0x000fc60000011409 */
[----:B------:R-:W-:Y:S01]  /*8d50*/  IMAD.WIDE.U32 R2, R74, c[0x0][0x1b8], R2 ;  /* 0x00006e004a027a25 */ /* 0x000fe200078e0002 */
[----:B------:R-:W-:-:S03]  /*8d60*/  SEL R6, R0, RZ, !P0 ;  /* 0x000000ff00067207 */ /* 0x000fc60004000000 */
[----:B------:R-:W-:Y:S01]  /*8d70*/  IMAD.MOV.U32 R0, RZ, RZ, R4 ;  /* 0x000000ffff007224 */ /* 0x000fe200078e0004 */
[----:B------:R-:W-:Y:S01]  /*8d80*/  @P3 SHF.R.U32.HI R0, RZ, c[0x0][0x2cc], R7 ;  /* 0x0000b300ff003a19 */ /* 0x000fe20000011607 */
[----:B------:R-:W-:Y:S02]  /*8d90*/  IMAD R3, R74, c[0x0][0x1bc], R3 ;  /* 0x00006f004a037a24 */ /* 0x000fe400078e0203 */
[----:B------:R-:W-:Y:S02]  /*8da0*/  IMAD R6, R6, c[0x0][0x1c0], RZ ;  /* 0x0000700006067a24 */ /* 0x000fe400078e02ff */
[----:B------:R-:W-:Y:S01]  /*8db0*/  IMAD.WIDE.U32 R2, R5, c[0x0][0x1c0], R2 ;  /* 0x0000700005027a25 */ /* 0x000fe200078e0002 */
[----:B------:R-:W-:-:S03]  /*8dc0*/  SHF.R.S32.HI R7, RZ, 0x1f, R0 ;  /* 0x0000001fff077819 */ /* 0x000fc60000011400 */
[----:B------:R-:W-:Y:S01]  /*8dd0*/  IMAD R6, R5, c[0x0][0x1c4], R6 ;  /* 0x0000710005067a24 */ /* 0x000fe200078e0206 */
[----:B------:R-:W-:-:S03]  /*8de0*/  IADD3 R5, -R0, RZ, RZ ;  /* 0x000000ff00057210 */ /* 0x000fc60007ffe1ff */
[----:B------:R-:W-:Y:S02]  /*8df0*/  IMAD.IADD R3, R3, 0x1, R6 ;  /* 0x0000000103037824 */ /* 0x000fe400078e0206 */
[----:B------:R-:W-:Y:S02]  /*8e00*/  IMAD R4, R5, c[0x0][0x2c4], R4 ;  /* 0x0000b10005047a24 */ /* 0x000fe400078e0204 */
[----:B------:R-:W-:Y:S02]  /*8e10*/  IMAD R5, R7, c[0x0][0x1b0], RZ ;  /* 0x00006c0007057a24 */ /* 0x000fe400078e02ff */
[----:B------:R-:W-:-:S04]  /*8e20*/  IMAD.WIDE.U32 R2, R0, c[0x0][0x1b0], R2 ;  /* 0x00006c0000027a25 */ /* 0x000fc800078e0002 */
[----:B------:R-:W-:Y:S01]  /*8e30*/  IMAD R6, R0, c[0x0][0x1b4], R5 ;  /* 0x00006d0000067a24 */ /* 0x000fe200078e0205 */
[----:B------:R-:W-:Y:S02]  /*8e40*/  SHF.R.S32.HI R5, RZ, 0x1f, R4 ;  /* 0x0000001fff057819 */ /* 0x000fe40000011404 */
[----:B--2---:R-:W-:Y:S02]  /*8e50*/  SHF.R.S32.HI R10, RZ, 0x1f, R12 ;  /* 0x0000001fff0a7819 */ /* 0x004fe4000001140c */
[----:B------:R-:W-:Y:S01]  /*8e60*/  IADD3 R3, R3, R6, RZ ;  /* 0x0000000603037210 */ /* 0x000fe20007ffe0ff */
[----:B------:R-:W-:Y:S01]  /*8e70*/  IMAD R0, R5, c[0x0][0x1a8], RZ ;  /* 0x00006a0005007a24 */ /* 0x000fe200078e02ff */
[----:B------:R-:W-:-:S03]  /*8e80*/  LEA.HI R10, R10, R12, RZ, 0x3 ;  /* 0x0000000c0a0a7211 */ /* 0x000fc600078f18ff */
[C---:B------:R-:W-:Y:S02]  /*8e90*/  IMAD R0, R4.reuse, c[0x0][0x1ac], R0 ;  /* 0x00006b0004007a24 */ /* 0x040fe400078e0200 */
[----:B------:R-:W-:Y:S01]  /*8ea0*/  IMAD.WIDE.U32 R2, R4, c[0x0][0x1a8], R2 ;  /* 0x00006a0004027a25 */ /* 0x000fe200078e0002 */
[----:B------:R-:W-:-:S03]  /*8eb0*/  SHF.R.S32.HI R10, RZ, 0x3, R10 ;  /* 0x00000003ff0a7819 */ /* 0x000fc6000001140a */
[----:B------:R-:W-:Y:S01]  /*8ec0*/  IMAD.IADD R0, R3, 0x1, R0 ;  /* 0x0000000103007824 */ /* 0x000fe200078e0200 */
[----:B------:R-:W-:Y:S02]  /*8ed0*/  LEA R6, P0, R2, c[0x0][0x160], 0x1 ;  /* 0x0000580002067a11 */ /* 0x000fe400078008ff */
[----:B------:R-:W-:Y:S02]  /*8ee0*/  ISETP.GE.AND P2, PT, R244, c[0x0][0x198], PT ;  /* 0x00006600f4007a0c */ /* 0x000fe40003f46270 */
[----:B------:R-:W-:Y:S02]  /*8ef0*/  LEA.HI.X R5, R2, c[0x0][0x164], R0, 0x1, P0 ;  /* 0x0000590002057a11 */ /* 0x000fe400000f0c00 */
[----:B------:R-:W-:Y:S02]  /*8f00*/  IADD3 R158, R228, -0x1, RZ ;  /* 0xffffffffe49e7810 */ /* 0x000fe40007ffe0ff */
[----:B------:R-:W-:Y:S01]  /*8f10*/  IADD3 R4, R10, R11, RZ ;  /* 0x0000000b0a047210 */ /* 0x000fe20007ffe0ff */
[----:B------:R-:W-:Y:S01]  /*8f20*/  @!P1 IMAD.MOV.U32 R8, RZ, RZ, R9 ;  /* 0x000000ffff089224 */ /* 0x000fe200078e0009 */
[----:B------:R-:W-:Y:S05]  /*8f30*/  BRA.DIV ~URZ, `(.L_x_970) ;  /* 0x0001f1927f007947 */ /* 0x000fea000b800000 */
[----:B------:R1:W2:Y:S02]  /*8f40*/  SHFL.IDX PT, R7, R5, RZ, 0x181f ;  /* 0x00181fff05077589 */ /* 0x0002a400000e0000 */
.L_x_1213:
[----:B------:R-:W-:Y:S05]  /*8f50*/  BRA.DIV ~URZ, `(.L_x_971) ;  /* 0x0001f1e27f007947 */ /* 0x000fea000b800000 */
[----:B------:R3:W4:Y:S02]  /*8f60*/  SHFL.IDX PT, R2, R6, RZ, 0x181f ;  /* 0x00181fff06027589 */ /* 0x00072400000e0000 */
.L_x_1214:
        /* <DEDUP_REMOVED lines=10> */
.L_x_973:
[----:B------:R-:W-:Y:S05]  /*9010*/  BSYNC B0 ;  /* 0x0000000000007941 */ /* 0x000fea0003800000 */
.L_x_972:
[----:B------:R-:W-:Y:S05]  /*9020*/  BRA.DIV ~URZ, `(.L_x_974) ;  /* 0x0001f1827f007947 */ /* 0x000fea000b800000 */
[----:B--2---:R2:W1:Y:S04]  /*9030*/  SHFL.IDX PT, R7, R5, 0x1, 0x181f ;  /* 0x00381f0005077f89 */ /* 0x00446800000e0000 */
[----:B----4-:R2:W4:Y:S02]  /*9040*/  SHFL.IDX PT, R2, R6, 0x1, 0x181f ;  /* 0x00381f0006027f89 */ /* 0x01052400000e0000 */
.L_x_1215:
        /* <DEDUP_REMOVED lines=10> */
.L_x_976:
[----:B------:R-:W-:Y:S05]  /*90f0*/  BSYNC B0 ;  /* 0x0000000000007941 */ /* 0x000fea0003800000 */
.L_x_975:
[----:B------:R-:W-:Y:S05]  /*9100*/  BRA.DIV ~URZ, `(.L_x_977) ;  /* 0x0001f1727f007947 */ /* 0x000fea000b800000 */
[----:B-1----:R1:W2:Y:S02]  /*9110*/  SHFL.IDX PT, R7, R5, 0x2, 0x181f ;  /* 0x00581f0005077f89 */ /* 0x0022a400000e0000 */
.L_x_1216:
[----:B------:R-:W-:Y:S05]  /*9120*/  BRA.DIV ~URZ, `(.L_x_978) ;  /* 0x0001f1c27f007947 */ /* 0x000fea000b800000 */
[----:B----4-:R4:W1:Y:S02]  /*9130*/  SHFL.IDX PT, R2, R6, 0x2, 0x181f ;  /* 0x00581f0006027f89 */ /* 0x01086400000e0000 */
.L_x_1217:
        /* <DEDUP_REMOVED lines=10> */
.L_x_980:
[----:B------:R-:W-:Y:S05]  /*91e0*/  BSYNC B0 ;  /* 0x0000000000007941 */ /* 0x000fea0003800000 */
.L_x_979:
[----:B------:R-:W-:Y:S05]  /*91f0*/  BRA.DIV ~URZ, `(.L_x_981) ;  /* 0x0001f1627f007947 */ /* 0x000fea000b800000 */
[----:B--2---:R2:W3:Y:S04]  /*9200*/  SHFL.IDX PT, R7, R5, 0x3, 0x181f ;  /* 0x00781f0005077f89 */ /* 0x0044e800000e0000 */
[----:B-1----:R2:W1:Y:S02]  /*9210*/  SHFL.IDX PT, R2, R6, 0x3, 0x181f ;  /* 0x00781f0006027f89 */ /* 0x00246400000e0000 */
.L_x_1218:
        /* <DEDUP_REMOVED lines=10> */
.L_x_983:
[----:B------:R-:W-:Y:S05]  /*92c0*/  BSYNC B0 ;  /* 0x0000000000007941 */ /* 0x000fea0003800000 */
.L_x_982:
[----:B------:R-:W-:Y:S05]  /*92d0*/  BRA.DIV ~URZ, `(.L_x_984) ;  /* 0x0001f1527f007947 */ /* 0x000fea000b800000 */
[----:B---3--:R3:W2:Y:S02]  /*92e0*/  SHFL.IDX PT, R7, R5, 0x4, 0x181f ;  /* 0x00981f0005077f89 */ /* 0x0086a400000e0000 */
.L_x_1219:
[----:B------:R-:W-:Y:S05]  /*92f0*/  BRA.DIV ~URZ, `(.L_x_985) ;  /* 0x0001f1a27f007947 */ /* 0x000fea000b800000 */
[----:B-1----:R1:W3:Y:S02]  /*9300*/  SHFL.IDX PT, R2, R6, 0x4, 0x181f ;  /* 0x00981f0006027f89 */ /* 0x0022e400000e0000 */
.L_x_1220:
        /* <DEDUP_REMOVED lines=10> */
.L_x_987:
[----:B------:R-:W-:Y:S05]  /*93b0*/  BSYNC B0 ;  /* 0x0000000000007941 */ /* 0x000fea0003800000 */
.L_x_986:
[----:B------:R-:W-:Y:S05]  /*93c0*/  BRA.DIV ~URZ, `(.L_x_988) ;  /* 0x0001f1427f007947 */ /* 0x000fea000b800000 */
[----:B--2---:R2:W1:Y:S04]  /*93d0*/  SHFL.IDX PT, R7, R5, 0x5, 0x181f ;  /* 0x00b81f0005077f89 */ /* 0x00446800000e0000 */
[----:B---3--:R2:W3:Y:S02]  /*93e0*/  SHFL.IDX PT, R2, R6, 0x5, 0x181f ;  /* 0x00b81f0006027f89 */ /* 0x0084e400000e0000 */
.L_x_1221:
        /* <DEDUP_REMOVED lines=10> */
.L_x_990:
[----:B------:R-:W-:Y:S05]  /*9490*/  BSYNC B0 ;  /* 0x0000000000007941 */ /* 0x000fea0003800000 */
.L_x_989:
[----:B------:R-:W-:Y:S05]  /*94a0*/  BRA.DIV ~URZ, `(.L_x_991) ;  /* 0x0001f1327f007947 */ /* 0x000fea000b800000 */
[----:B-1----:R1:W2:Y:S02]  /*94b0*/  SHFL.IDX PT, R7, R5, 0x6, 0x181f ;  /* 0x00d81f0005077f89 */ /* 0x0022a400000e0000 */
.L_x_1222:
[----:B------:R-:W-:Y:S05]  /*94c0*/  BRA.DIV ~URZ, `(.L_x_992) ;  /* 0x0001f1827f007947 */ /* 0x000fea000b800000 */
[----:B---3--:R3:W1:Y:S02]  /*94d0*/  SHFL.IDX PT, R2, R6, 0x6, 0x181f ;  /* 0x00d81f0006027f89 */ /* 0x00866400000e0000 */
.L_x_1223:
        /* <DEDUP_REMOVED lines=10> */
.L_x_994:
[----:B------:R-:W-:Y:S05]  /*9580*/  BSYNC B0 ;  /* 0x0000000000007941 */ /* 0x000fea0003800000 */
.L_x_993:
[----:B------:R-:W-:Y:S05]  /*9590*/  BRA.DIV ~URZ, `(.L_x_995) ;  /* 0x0001f1227f007947 */ /* 0x000fea000b800000 */
[----:B-12---:R-:W1:Y:S04]  /*95a0*/  SHFL.IDX PT, R5, R5, 0x7, 0x181f ;  /* 0x00f81f0005057f89 */ /* 0x006e6800000e0000 */
[----:B------:R2:W3:Y:S02]  /*95b0*/  SHFL.IDX PT, R3, R6, 0x7, 0x181f ;  /* 0x00f81f0006037f89 */ /* 0x0004e400000e0000 */
.L_x_1224:
        /* <DEDUP_REMOVED lines=17> */
[----:B------:R-:W3:Y:S04]  /*96d0*/  LDL R163, [R1+0x10] ;  /* 0x0000100001a37983 */ /* 0x000ee80000100800 */
[----:B------:R-:W5:Y:S01]  /*96e0*/  LDL R166, [R1+0x3c] ;  /* 0x00003c0001a67983 */ /* 0x000f620000100800 */
[----:B------:R-:W-:Y:S02]  /*96f0*/  IMAD.MOV.U32 R86, RZ, RZ, 0x50 ;  /* 0x00000050ff567424 */ /* 0x000fe400078e00ff */
[----:B------:R-:W-:Y:S02]  /*9700*/  IMAD.MOV.U32 R167, RZ, RZ, c[0x0][0x2b8] ;  /* 0x0000ae00ffa77624 */ /* 0x000fe400078e00ff */
[----:B------:R-:W-:-:S03]  /*9710*/  IMAD R157, R228, R86, -0x50 ;  /* 0xffffffb0e49d7424 */ /* 0x000fc600078e0256 */
[----:B------:R-:W-:Y:S02]  /*9720*/  ISETP.NE.AND P1, PT, R167, 0x1, PT ;  /* 0x00000001a700780c */ /* 0x000fe40003f25270 */
[----:B------:R-:W-:Y:S01]  /*9730*/  LOP3.LUT R207, R207, 0xfffdffff, RZ, 0xc0, !PT ;  /* 0xfffdffffcfcf7812 */ /* 0x000fe200078ec0ff */
[----:B------:R-:W-:-:S10]  /*9740*/  IMAD.MOV.U32 R216, RZ, RZ, RZ ;  /* 0x000000ffffd87224 */ /* 0x000fd400078e00ff */
[----:B------:R-:W-:Y:S01]  /*9750*/  @P1 LOP3.LUT R207, R207, 0x20000, RZ, 0xfc, !PT ;  /* 0x00020000cfcf1812 */ /* 0x000fe200078efcff */
[----:B------:R-:W-:Y:S01]  /*9760*/  BAR.SYNC.DEFER_BLOCKING 0x0 ;  /* 0x0000000000007b1d */ /* 0x000fe20000010000 */
[----:B---3--:R-:W-:-:S05]  /*9770*/  IMAD.IADD R3, R163, 0x1, R157 ;  /* 0x00000001a3037824 */ /* 0x008fca00078e029d */
[C---:B------:R-:W-:Y:S01]  /*9780*/  ISETP.GE.AND P0, PT, R3.reuse, R250, PT ;  /* 0x000000fa0300720c */ /* 0x040fe20003f06270 */
[----:B-----5:R-:W-:-:S03]  /*9790*/  IMAD.IADD R3, R3, 0x1, R166 ;  /* 0x0000000103037824 */ /* 0x020fc600078e02a6 */
[----:B------:R-:W-:Y:S01]  /*97a0*/  ISETP.GT.OR P0, PT, R163, 0x4f, P0 ;  /* 0x0000004fa300780c */ /* 0x000fe20000704670 */
[----:B------:R-:W-:-:S04]  /*97b0*/  @P1 IMAD.HI.U32 R4, R3, c[0x0][0x2bc], RZ ;  /* 0x0000af0003041a27 */ /* 0x000fc800078e00ff */
[----:B------:R-:W-:Y:S01]  /*97c0*/  IMAD.MOV.U32 R2, RZ, RZ, R3 ;  /* 0x000000ffff027224 */ /* 0x000fe200078e0003 */
[----:B------:R-:W-:-:S07]  /*97d0*/  @P1 SHF.R.U32.HI R2, RZ, c[0x0][0x2c0], R4 ;  /* 0x0000b000ff021a19 */ /* 0x000fce0000011604 */
[----:B------:R-:W-:-:S04]  /*97e0*/  @!P0 IADD3 R5, P1, R2, R164, RZ ;  /* 0x000000a402058210 */ /* 0x000fc80007f3e0ff */
[----:B--2-4-:R-:W-:Y:S02]  /*97f0*/  @!P0 LEA.HI.X.SX32 R6, R2, R162, 0x1, P1 ;  /* 0x000000a202068211 */ /* 0x014fe400008f0eff */
[----:B------:R-:W-:-:S04]  /*9800*/  @!P0 LEA R4, P1, R5, c[0x0][0x2a0], 0x2 ;  /* 0x0000a80005048a11 */ /* 0x000fc800078210ff */
[----:B------:R-:W-:-:S05]  /*9810*/  @!P0 LEA.HI.X R5, R5, c[0x0][0x2a4], R6, 0x2, P1 ;  /* 0x0000a90005058a11 */ /* 0x000fca00008f1406 */
[----:B------:R1:W2:Y:S01]  /*9820*/  @!P0 LDG.E R216, [R4.64] ;  /* 0x0000000804d88981 */ /* 0x0002a2000c1e1900 */
[----:B------:R-:W-:-:S04]  /*9830*/  IMAD.MOV R2, RZ, RZ, -R2 ;  /* 0x000000ffff027224 */ /* 0x000fc800078e0a02 */
[----:B------:R-:W-:Y:S01]  /*9840*/  IMAD R229, R2, c[0x0][0x2b8], R3 ;  /* 0x0000ae0002e57a24 */ /* 0x000fe200078e0203 */
[----:B------:R-:W3:Y:S04]  /*9850*/  S2R R9, SR_TID.X ;  /* 0x0000000000097919 */ /* 0x000ee80000002100 */
[----:B------:R-:W-:Y:S01]  /*9860*/  SHF.R.S32.HI R82, RZ, 0x1f, R229 ;  /* 0x0000001fff527819 */ /* 0x000fe200000114e5 */
[----:B------:R-:W-:-:S04]  /*9870*/  IMAD.WIDE.U32 R2, R229, c[0x0][0x1e0], RZ ;  /* 0x00007800e5027a25 */ /* 0x000fc800078e00ff */
[----:B-1----:R-:W-:-:S04]  /*9880*/  IMAD R4, R82, c[0x0][0x1e0], RZ ;  /* 0x0000780052047a24 */ /* 0x002fc800078e02ff */
[----:B------:R-:W-:-:S04]  /*9890*/  IMAD R4, R229, c[0x0][0x1e4], R4 ;  /* 0x00007900e5047a24 */ /* 0x000fc800078e0204 */
[----:B------:R-:W-:Y:S02]  /*98a0*/  IMAD.IADD R3, R3, 0x1, R4 ;  /* 0x0000000103037824 */ /* 0x000fe400078e0204 */
[----:B------:R-:W-:-:S04]  /*98b0*/  IMAD.WIDE.U32 R160, R74, c[0x0][0x1e8], RZ ;  /* 0x00007a004aa07a25 */ /* 0x000fc800078e00ff */
[----:B------:R-:W-:Y:S01]  /*98c0*/  IMAD R159, R74, c[0x0][0x1ec], R161 ;  /* 0x00007b004a9f7a24 */ /* 0x000fe200078e02a1 */
[----:B---3--:R-:W-:Y:S01]  /*98d0*/  SHF.R.S32.HI R7, RZ, 0x1f, R9 ;  /* 0x0000001fff077819 */ /* 0x008fe20000011409 */
[----:B------:R-:W-:-:S03]  /*98e0*/  IMAD R86, R228, -0x50, R86 ;  /* 0xffffffb0e4567824 */ /* 0x000fc600078e0256 */
[----:B------:R-:W-:Y:S01]  /*98f0*/  LEA.HI R7, R7, R9, RZ, 0x3 ;  /* 0x0000000907077211 */ /* 0x000fe200078f18ff */
[----:B------:R-:W-:-:S03]  /*9900*/  IMAD.IADD R156, R250, 0x1, R86 ;  /* 0x00000001fa9c7824 */ /* 0x000fc600078e0256 */
[----:B------:R-:W-:-:S05]  /*9910*/  SHF.R.S32.HI R7, RZ, 0x3, R7 ;  /* 0x00000003ff077819 */ /* 0x000fca0000011407 */
[----:B------:R-:W-:Y:S01]  /*9920*/  IMAD.IADD R66, R156, 0x1, -R7 ;  /* 0x000000019c427824 */ /* 0x000fe200078e0a07 */
[----:B------:R-:W-:-:S04]  /*9930*/  ISETP.GE.AND P2, PT, R244, c[0x0][0x1d4], PT ;  /* 0x00007500f4007a0c */ /* 0x000fc80003f46270 */
[C---:B------:R-:W-:Y:S02]  /*9940*/  ISETP.GE.AND P5, PT, R66.reuse, 0x11, PT ;  /* 0x000000114200780c */ /* 0x040fe40003fa6270 */
[----:B------:R-:W-:Y:S01]  /*9950*/  ISETP.GE.AND P4, PT, R66, 0x21, PT ;  /* 0x000000214200780c */ /* 0x000fe20003f86270 */
[----:B------:R-:W-:Y:S04]  /*9960*/  STL.64 [R1+0x20], R160 ;  /* 0x000020a001007387 */ /* 0x000fe80000100a00 */
[----:B------:R-:W-:Y:S01]  /*9970*/  STL [R1+0x30], R159 ;  /* 0x0000309f01007387 */ /* 0x000fe20000100800 */
[----:B------:R-:W-:Y:S02]  /*9980*/  ISETP.GT.AND P6, PT, R163, 0x4f, PT ;  /* 0x0000004fa300780c */ /* 0x000fe40003fc4270 */
[----:B------:R-:W-:-:S11]  /*9990*/  LOP3.LUT R207, R207, 0xffff7fff, RZ, 0xc0, !PT ;  /* 0xffff7fffcfcf7812 */ /* 0x000fd600078ec0ff */
[----:B------:R-:W-:Y:S02]  /*99a0*/  @P6 LOP3.LUT R207, R207, 0x8000, RZ, 0xfc, !PT ;  /* 0x00008000cfcf6812 */ /* 0x000fe400078efcff */
        /* <DEDUP_REMOVED lines=14> */
[----:B------:R-:W5:Y:S01]  /*9a90*/  SHFL.IDX PT, R11, R10, 0x2, 0x181f ;  /* 0x00581f000a0b7f89 */ /* 0x000f6200000e0000 */
[----:B-1----:R-:W-:-:S03]  /*9aa0*/  @P0 LEA R4, P1, R244, R3, 0x1 ;  /* 0x00000003f4040211 */ /* 0x002fc600078208ff */
[----:B------:R-:W1:Y:S01]  /*9ab0*/  SHFL.IDX PT, R3, R2, 0x3, 0x181f ;  /* 0x00781f0002037f89 */ /* 0x000e6200000e0000 */
[----:B--2---:R-:W-:-:S05]  /*9ac0*/  @P0 LEA.HI.X R5, R244, R5, R245, 0x1, P1 ;  /* 0x00000005f4050211 */ /* 0x004fca00008f0cf5 */
[----:B------:R2:W-:Y:S01]  /*9ad0*/  @P0 LDGSTS.E.BYPASS.LTC128B.128 [R208+0x2900], [R4.64], !P2 ;  /* 0x0290000004d00fae */ /* 0x0005e2000d101d48 */
[----:B------:R-:W-:Y:S02]  /*9ae0*/  ISETP.GE.AND P1, PT, R66, 0x31, PT ;  /* 0x000000314200780c */ /* 0x000fe40003f26270 */
[C---:B---3--:R-:W-:Y:S01]  /*9af0*/  @P5 LEA R8, P0, R244.reuse, R6, 0x1 ;  /* 0x00000006f4085211 */ /* 0x048fe200078008ff */
[----:B------:R-:W-:Y:S03]  /*9b00*/  SHFL.IDX PT, R2, R2, 0x4, 0x181f ;  /* 0x00981f0002027f89 */ /* 0x000fe600000e0000 */
[C---:B----4-:R-:W-:Y:S02]  /*9b10*/  @P5 LEA.HI.X R9, R244.reuse, R9, R245, 0x1, P0 ;  /* 0x00000009f4095211 */ /* 0x050fe400000f0cf5 */
[----:B-----5:R-:W-:-:S03]  /*9b20*/  @P4 LEA R6, P0, R244, R7, 0x1 ;  /* 0x00000007f4064211 */ /* 0x020fc600078008ff */
[----:B------:R3:W-:Y:S04]  /*9b30*/  @P5 LDGSTS.E.BYPASS.LTC128B.128 [R208+0x3100], [R8.64], !P2 ;  /* 0x0310000008d05fae */ /* 0x0007e8000d101d48 */
[----:B--2---:R-:W2:Y:S01]  /*9b40*/  SHFL.IDX PT, R5, R10, 0x3, 0x181f ;  /* 0x00781f000a057f89 */ /* 0x004ea200000e0000 */
[C-C-:B------:R-:W-:Y:S02]  /*9b50*/  @P4 LEA.HI.X R7, R244.reuse, R11, R245.reuse, 0x1, P0 ;  /* 0x0000000bf4074211 */ /* 0x140fe400000f0cf5 */
[C---:B-1----:R-:W-:Y:S02]  /*9b60*/  @P1 LEA R4, P0, R244.reuse, R3, 0x1 ;  /* 0x00000003f4041211 */ /* 0x042fe400078008ff */
[----:B------:R-:W1:Y:S04]  /*9b70*/  SHFL.IDX PT, R3, R10, 0x4, 0x181f ;  /* 0x00981f000a037f89 */ /* 0x000e6800000e0000 */
[----:B------:R3:W-:Y:S01]  /*9b80*/  @P4 LDGSTS.E.BYPASS.LTC128B.128 [R208+0x3900], [R6.64], !P2 ;  /* 0x0390000006d04fae */ /* 0x0007e2000d101d48 */
[----:B--2---:R-:W-:-:S02]  /*9b90*/  @P1 LEA.HI.X R5, R244, R5, R245, 0x1, P0 ;  /* 0x00000005f4051211 */ /* 0x004fc400000f0cf5 */
[----:B------:R-:W-:-:S03]  /*9ba0*/  ISETP.GE.AND P0, PT, R66, 0x41, PT ;  /* 0x000000414200780c */ /* 0x000fc60003f06270 */
[----:B------:R3:W-:Y:S10]  /*9bb0*/  @P1 LDGSTS.E.BYPASS.LTC128B.128 [R208+0x4100], [R4.64], !P2 ;  /* 0x0410000004d01fae */ /* 0x0007f4000d101d48 */
[----:B------:R-:W-:-:S04]  /*9bc0*/  @P0 LEA R2, P3, R244, R2, 0x1 ;  /* 0x00000002f4020211 */ /* 0x000fc800078608ff */
[----:B-1----:R-:W-:-:S05]  /*9bd0*/  @P0 LEA.HI.X R3, R244, R3, R245, 0x1, P3 ;  /* 0x00000003f4030211 */ /* 0x002fca00018f0cf5 */
[----:B------:R3:W-:Y:S01]  /*9be0*/  @P0 LDGSTS.E.BYPASS.LTC128B.128 [R208+0x4900], [R2.64], !P2 ;  /* 0x0490000002d00fae */ /* 0x0007e2000d101d48 */
[----:B------:R-:W-:-:S03]  /*9bf0*/  ISETP.LT.AND P0, PT, RZ, c[0x0][0x27c], PT ;  /* 0x00009f00ff007a0c */ /* 0x000fc60003f01270 */
[----:B------:R-:W0:Y:S10]  /*9c00*/  LDGDEPBAR ;  /* 0x00000000000079af */ /* 0x000e340000000000 */
[----:B------:R-:W-:Y:S05]  /*9c10*/  @P0 BRA `(.L_x_996) ;  /* 0x0000002000000947 */ /* 0x000fea0003800000 */
[----:B------:R-:W-:-:S04]  /*9c20*/  DEPBAR.LE SB0, 0x1 ;  /* 0x000080400000791a */ /* 0x000fc80000000000 */
[----:B------:R-:W-:Y:S05]  /*9c30*/  BRA `(.L_x_997) ;  /* 0x00004b5000007947 */ /* 0x000fea0003800000 */
.L_x_996:
[----:B------:R-:W2:Y:S01]  /*9c40*/  LDL R63, [R1+0x38] ;  /* 0x00003800013f7983 */ /* 0x000ea20000100800 */
[----:B------:R-:W-:Y:S01]  /*9c50*/  ULDC.U8 UR4, c[0x0][0x298] ;  /* 0x0000a60000047ab9 */ /* 0x000fe20000000000 */
[----:B---3--:R-:W-:Y:S01]  /*9c60*/  SHF.R.S32.HI R2, RZ, 0x1f, R136 ;  /* 0x0000001fff027819 */ /* 0x008fe20000011488 */
[----:B------:R-:W-:Y:S01]  /*9c70*/  IMAD.WIDE.U32 R6, R136, c[0x0][0x280], RZ ;  /* 0x0000a00088067a25 */ /* 0x000fe200078e00ff */
[----:B------:R-:W-:Y:S01]  /*9c80*/  ISETP.NE.AND P0, PT, RZ, UR4, PT ;  /* 0x00000004ff007c0c */ /* 0x000fe2000bf05270 */
[----:B------:R-:W-:Y:S02]  /*9c90*/  BSSY B2, `(.L_x_997) ;  /* 0x00004af000027945 */ /* 0x000fe40003800000 */
[C---:B------:R-:W-:Y:S02]  /*9ca0*/  IMAD R3, R2.reuse, c[0x0][0x280], RZ ;  /* 0x0000a00002037a24 */ /* 0x040fe400078e02ff */
[----:B------:R-:W-:Y:S02]  /*9cb0*/  IMAD R2, R2, c[0x0][0x290], RZ ;  /* 0x0000a40002027a24 */ /* 0x000fe400078e02ff */
[----:B------:R-:W-:-:S02]  /*9cc0*/  IMAD R3, R136, c[0x0][0x284], R3 ;  /* 0x0000a10088037a24 */ /* 0x000fc400078e0203 */
[C---:B------:R-:W-:Y:S02]  /*9cd0*/  IMAD R8, R136.reuse, c[0x0][0x294], R2 ;  /* 0x0000a50088087a24 */ /* 0x040fe400078e0202 */
[----:B------:R-:W-:Y:S01]  /*9ce0*/  IMAD.WIDE.U32 R4, R136, c[0x0][0x290], RZ ;  /* 0x0000a40088047a25 */ /* 0x000fe200078e00ff */
[----:B------:R-:W-:-:S04]  /*9cf0*/  IADD3 R3, R3, R7, RZ ;  /* 0x0000000703037210 */ /* 0x000fc80007ffe0ff */
[----:B------:R-:W-:Y:S02]  /*9d00*/  IADD3 R8, R8, R5, RZ ;  /* 0x0000000508087210 */ /* 0x000fe40007ffe0ff */
[----:B--2---:R-:W-:-:S04]  /*9d10*/  IADD3 R14, R125, R63, RZ ;  /* 0x0000003f7d0e7210 */ /* 0x004fc80007ffe0ff */
[----:B------:R-:W-:Y:S01]  /*9d20*/  LEA R2, R126, R14, 0x5 ;  /* 0x0000000e7e027211 */ /* 0x000fe200078e28ff */
[----:B------:R-:W-:Y:S05]  /*9d30*/  @!P0 BRA `(.L_x_998) ;  /* 0x0000260000008947 */ /* 0x000fea0003800000 */
[----:B------:R1:W5:Y:S01]  /*9d40*/  LDL R46, [R1+0x68] ;  /* 0x00006800012e7983 */ /* 0x0003620000100800 */
[----:B------:R-:W-:-:S05]  /*9d50*/  IMAD.MOV.U32 R9, RZ, RZ, c[0x0][0x2c4] ;  /* 0x0000b100ff097624 */ /* 0x000fca00078e00ff */
[----:B------:R-:W-:-:S13]  /*9d60*/  ISETP.NE.AND P1, PT, R9, 0x1, PT ;  /* 0x000000010900780c */ /* 0x000fda0003f25270 */
[----:B------:R-:W-:-:S05]  /*9d70*/  @P1 IMAD.HI.U32 R5, R2, c[0x0][0x2c8], RZ ;  /* 0x0000b20002051a27 */ /* 0x000fca00078e00ff */
[----:B------:R-:W-:-:S04]  /*9d80*/  @P1 SHF.R.U32.HI R2, RZ, c[0x0][0x2cc], R5 ;  /* 0x0000b300ff021a19 */ /* 0x000fc80000011605 */
[----:B------:R-:W-:Y:S01]  /*9d90*/  SHF.R.S32.HI R5, RZ, 0x1f, R2 ;  /* 0x0000001fff057819 */ /* 0x000fe20000011402 */
[----:B------:R-:W-:Y:S01]  /*9da0*/  IMAD.MOV.U32 R7, RZ, RZ, R3 ;  /* 0x000000ffff077224 */ /* 0x000fe200078e0003 */
[----:B------:R-:W-:Y:S01]  /*9db0*/  MOV R9, R8 ;  /* 0x0000000800097202 */ /* 0x000fe20000000f00 */
[----:B------:R-:W-:Y:S02]  /*9dc0*/  IMAD.MOV.U32 R8, RZ, RZ, R4 ;  /* 0x000000ffff087224 */ /* 0x000fe400078e0004 */
[C---:B------:R-:W-:Y:S02]  /*9dd0*/  IMAD R3, R5.reuse, c[0x0][0x280], RZ ;  /* 0x0000a00005037a24 */ /* 0x040fe400078e02ff */
[----:B------:R-:W-:Y:S02]  /*9de0*/  IMAD R10, R5, c[0x0][0x290], RZ ;  /* 0x0000a400050a7a24 */ /* 0x000fe400078e02ff */
[----:B------:R-:W-:-:S04]  /*9df0*/  IMAD.WIDE.U32 R6, R2, c[0x0][0x280], R6 ;  /* 0x0000a00002067a25 */ /* 0x000fc800078e0006 */
[----:B------:R-:W-:-:S04]  /*9e00*/  IMAD.WIDE.U32 R4, R2, c[0x0][0x290], R8 ;  /* 0x0000a40002047a25 */ /* 0x000fc800078e0008 */
[C---:B------:R-:W-:Y:S02]  /*9e10*/  IMAD R3, R2.reuse, c[0x0][0x284], R3 ;  /* 0x0000a10002037a24 */ /* 0x040fe400078e0203 */
[----:B------:R-:W-:Y:S01]  /*9e20*/  IMAD R2, R2, c[0x0][0x294], R10 ;  /* 0x0000a50002027a24 */ /* 0x000fe200078e020a */
[----:B------:R-:W-:-:S04]  /*9e30*/  LEA R27, P0, R4, c[0x0][0x288], 0x1 ;  /* 0x0000a200041b7a11 */ /* 0x000fc800078008ff */
[----:B------:R-:W-:-:S04]  /*9e40*/  IADD3 R2, R5, R2, RZ ;  /* 0x0000000205027210 */ /* 0x000fc80007ffe0ff */
[----:B------:R-:W-:Y:S02]  /*9e50*/  LEA.HI.X R15, R4, c[0x0][0x28c], R2, 0x1, P0 ;  /* 0x0000a300040f7a11 */ /* 0x000fe400000f0c02 */
[----:B------:R-:W-:Y:S02]  /*9e60*/  ISETP.GE.AND P0, PT, R14, R0, PT ;  /* 0x000000000e00720c */ /* 0x000fe40003f06270 */
[----:B------:R-:W-:Y:S02]  /*9e70*/  LEA R26, P1, R6, c[0x0][0x270], 0x1 ;  /* 0x00009c00061a7a11 */ /* 0x000fe400078208ff */
[----:B------:R-:W-:-:S04]  /*9e80*/  IADD3 R3, R7, R3, RZ ;  /* 0x0000000307037210 */ /* 0x000fc80007ffe0ff */
[----:B------:R-:W-:Y:S01]  /*9e90*/  LEA.HI.X R24, R6, c[0x0][0x274], R3, 0x1, P1 ;  /* 0x00009d0006187a11 */ /* 0x000fe200008f0c03 */
[----:B------:R1:W2:Y:S01]  /*9ea0*/  SHFL.IDX PT, R20, R26, RZ, 0x1c1f ;  /* 0x001c1fff1a147589 */ /* 0x0002a200000e0000 */
[----:B------:R-:W-:Y:S03]  /*9eb0*/  BSSY B0, `(.L_x_999) ;  /* 0x0000020000007945 */ /* 0x000fe60003800000 */
[----:B------:R1:W3:Y:S01]  /*9ec0*/  SHFL.IDX PT, R21, R27, RZ, 0x1c1f ;  /* 0x001c1fff1b157589 */ /* 0x0002e200000e0000 */
[----:B------:R-:W-:-:S03]  /*9ed0*/  CS2R R36, SRZ ;  /* 0x0000000000247805 */ /* 0x000fc6000001ff00 */
[----:B------:R1:W4:Y:S01]  /*9ee0*/  SHFL.IDX PT, R22, R24, RZ, 0x1c1f ;  /* 0x001c1fff18167589 */ /* 0x00032200000e0000 */
[----:B------:R-:W-:-:S03]  /*9ef0*/  CS2R R12, SRZ ;  /* 0x00000000000c7805 */ /* 0x000fc6000001ff00 */
[----:B------:R1:W1:Y:S01]  /*9f00*/  SHFL.IDX PT, R23, R15, RZ, 0x1c1f ;  /* 0x001c1fff0f177589 */ /* 0x00026200000e0000 */
[----:B------:R-:W-:Y:S01]  /*9f10*/  CS2R R10, SRZ ;  /* 0x00000000000a7805 */ /* 0x000fe2000001ff00 */
[----:B------:R-:W-:Y:S01]  /*9f20*/  CS2R R8, SRZ ;  /* 0x0000000000087805 */ /* 0x000fe2000001ff00 */
[----:B------:R-:W-:Y:S01]  /*9f30*/  CS2R R6, SRZ ;  /* 0x0000000000067805 */ /* 0x000fe2000001ff00 */
[----:B------:R-:W-:Y:S05]  /*9f40*/  @P0 BRA `(.L_x_1000) ;  /* 0x0000016000000947 */ /* 0x000fea0003800000 */
[----:B------:R-:W-:Y:S01]  /*9f50*/  ISETP.GE.AND P1, PT, R90, c[0x0][0x27c], PT ;  /* 0x00009f005a007a0c */ /* 0x000fe20003f26270 */
[----:B------:R-:W-:Y:S01]  /*9f60*/  CS2R R12, SRZ ;  /* 0x00000000000c7805 */ /* 0x000fe2000001ff00 */
[----:B------:R-:W-:-:S11]  /*9f70*/  CS2R R10, SRZ ;  /* 0x00000000000a7805 */ /* 0x000fd6000001ff00 */
[C---:B------:R-:W-:Y:S01]  /*9f80*/  @!P1 IMAD.SHL.U32 R3, R90.reuse, 0x2, RZ ;  /* 0x000000025a039824 */ /* 0x040fe200078e00ff */
[----:B------:R-:W-:-:S04]  /*9f90*/  @!P1 SHF.L.U64.HI R2, R90, 0x1, R91 ;  /* 0x000000015a029819 */ /* 0x000fc8000001025b */
[----:B--2---:R-:W-:-:S05]  /*9fa0*/  @!P1 IADD3 R18, P0, R20, R3, RZ ;  /* 0x0000000314129210 */ /* 0x004fca0007f1e0ff */
[--C-:B----4-:R-:W-:Y:S01]  /*9fb0*/  @!P1 IMAD.X R19, R22, 0x1, R2.reuse, P0 ;  /* 0x0000000116139824 */ /* 0x110fe200000e0602 */
[----:B---3--:R-:W-:Y:S01]  /*9fc0*/  @!P1 IADD3 R16, P0, R21, R3, RZ ;  /* 0x0000000315109210 */ /* 0x008fe20007f1e0ff */
[----:B------:R-:W-:Y:S01]  /*9fd0*/  CS2R R6, SRZ ;  /* 0x0000000000067805 */ /* 0x000fe2000001ff00 */
[----:B------:R-:W-:Y:S02]  /*9fe0*/  CS2R R8, SRZ ;  /* 0x0000000000087805 */ /* 0x000fe4000001ff00 */
[----:B------:R2:W5:Y:S01]  /*9ff0*/  @!P1 LD.E.64 R10, [R18.64] ;  /* 0x00000008120a9980 */ /* 0x000562000c101b00 */
[----:B-1----:R-:W-:Y:S01]  /*a000*/  @!P1 IMAD.X R17, R23, 0x1, R2, P0 ;  /* 0x0000000117119824 */ /* 0x002fe200000e0602 */
[----:B------:R-:W-:-:S04]  /*a010*/  ISETP.GE.AND P0, PT, R124, c[0x0][0x27c], PT ;  /* 0x00009f007c007a0c */ /* 0x000fc80003f06270 */
[----:B------:R2:W5:Y:S09]  /*a020*/  @!P1 LD.E.64 R6, [R16.64] ;  /* 0x0000000810069980 */ /* 0x000572000c101b00 */
[C---:B------:R-:W-:Y:S01]  /*a030*/  @!P0 IMAD.SHL.U32 R4, R124.reuse, 0x2, RZ ;  /* 0x000000027c048824 */ /* 0x040fe200078e00ff */
[----:B-----5:R-:W-:-:S04]  /*a040*/  @!P0 SHF.L.U64.HI R5, R124, 0x1, R46 ;  /* 0x000000017c058819 */ /* 0x020fc8000001022e */
[----:B------:R-:W-:-:S05]  /*a050*/  @!P0 IADD3 R2, P3, R20, R4, RZ ;  /* 0x0000000414028210 */ /* 0x000fca0007f7e0ff */
[----:B------:R-:W-:Y:S01]  /*a060*/  @!P0 IMAD.X R3, R22, 0x1, R5, P3 ;  /* 0x0000000116038824 */ /* 0x000fe200018e0605 */
[----:B------:R-:W-:-:S04]  /*a070*/  @!P0 IADD3 R4, P3, R21, R4, RZ ;  /* 0x0000000415048210 */ /* 0x000fc80007f7e0ff */
[----:B------:R2:W5:Y:S01]  /*a080*/  @!P0 LD.E.64 R12, [R2.64] ;  /* 0x00000008020c8980 */ /* 0x000562000c101b00 */
[----:B------:R-:W-:-:S05]  /*a090*/  @!P0 IMAD.X R5, R23, 0x1, R5, P3 ;  /* 0x0000000117058824 */ /* 0x000fca00018e0605 */
[----:B------:R2:W5:Y:S03]  /*a0a0*/  @!P0 LD.E.64 R8, [R4.64] ;  /* 0x0000000804088980 */ /* 0x000566000c101b00 */
.L_x_1000:
[----:B------:R-:W-:Y:S05]  /*a0b0*/  BSYNC B0 ;  /* 0x0000000000007941 */ /* 0x000fea0003800000 */
.L_x_999:
[----:B--2---:R-:W-:Y:S01]  /*a0c0*/  IADD3 R2, R14, 0x20, RZ ;  /* 0x000000200e027810 */ /* 0x004fe20007ffe0ff */
[----:B-----5:R-:W-:Y:S01]  /*a0d0*/  IMAD.MOV.U32 R5, RZ, RZ, R12 ;  /* 0x000000ffff057224 */ /* 0x020fe200078e000c */
[----:B----4-:R2:W4:Y:S01]  /*a0e0*/  SHFL.IDX PT, R22, R24, 0x1, 0x1c1f ;  /* 0x003c1f0018167f89 */ /* 0x01052200000e0000 */
[----:B------:R-:W-:Y:S01]  /*a0f0*/  IMAD.MOV.U32 R4, RZ, RZ, R13 ;  /* 0x000000ffff047224 */ /* 0x000fe200078e000d */
[----:B------:R-:W-:Y:S01]  /*a100*/  ISETP.GE.AND P0, PT, R2, R0, PT ;  /* 0x000000000200720c */ /* 0x000fe20003f06270 */
[----:B------:R-:W-:Y:S01]  /*a110*/  IMAD.MOV.U32 R3, RZ, RZ, R10 ;  /* 0x000000ffff037224 */ /* 0x000fe200078e000a */
[----:B------:R-:W-:Y:S01]  /*a120*/  PRMT R49, R49, 0x5410, R5 ;  /* 0x0000541031317816 */ /* 0x000fe20000000005 */
[----:B------:R-:W-:Y:S01]  /*a130*/  IMAD.MOV.U32 R2, RZ, RZ, R11 ;  /* 0x000000ffff027224 */ /* 0x000fe200078e000b */
[----:B------:R-:W-:Y:S01]  /*a140*/  PRMT R50, R50, 0x5410, R4 ;  /* 0x0000541032327816 */ /* 0x000fe20000000004 */
[----:B------:R-:W-:Y:S01]  /*a150*/  IMAD.MOV.U32 R5, RZ, RZ, R8 ;  /* 0x000000ffff057224 */ /* 0x000fe200078e0008 */
[----:B------:R-:W-:Y:S01]  /*a160*/  PRMT R47, R47, 0x5410, R3 ;  /* 0x000054102f2f7816 */ /* 0x000fe20000000003 */
[----:B------:R-:W-:Y:S01]  /*a170*/  IMAD.MOV.U32 R4, RZ, RZ, R9 ;  /* 0x000000ffff047224 */ /* 0x000fe200078e0009 */
[----:B------:R-:W-:Y:S01]  /*a180*/  PRMT R48, R48, 0x5410, R2 ;  /* 0x0000541030307816 */ /* 0x000fe20000000002 */
[----:B------:R-:W-:Y:S01]  /*a190*/  IMAD.MOV.U32 R3, RZ, RZ, R6 ;  /* 0x000000ffff037224 */ /* 0x000fe200078e0006 */
[----:B------:R2:W3:Y:S01]  /*a1a0*/  SHFL.IDX PT, R16, R26, 0x1, 0x1c1f ;  /* 0x003c1f001a107f89 */ /* 0x0004e200000e0000 */
[----:B------:R-:W-:Y:S01]  /*a1b0*/  IMAD.MOV.U32 R2, RZ, RZ, R7 ;  /* 0x000000ffff027224 */ /* 0x000fe200078e0007 */
[----:B------:R-:W-:Y:S01]  /*a1c0*/  BSSY B0, `(.L_x_1001) ;  /* 0x0000021000007945 */ /* 0x000fe20003800000 */
[----:B------:R-:W-:Y:S01]  /*a1d0*/  PRMT R49, R5, 0x7610, R49 ;  /* 0x0000761005317816 */ /* 0x000fe20000000031 */
[----:B-1----:R2:W1:Y:S01]  /*a1e0*/  SHFL.IDX PT, R23, R15, 0x1, 0x1c1f ;  /* 0x003c1f000f177f89 */ /* 0x00246200000e0000 */
[----:B------:R-:W-:Y:S01]  /*a1f0*/  PRMT R50, R4, 0x7610, R50 ;  /* 0x0000761004327816 */ /* 0x000fe20000000032 */
[----:B------:R-:W-:Y:S01]  /*a200*/  CS2R R30, SRZ ;  /* 0x00000000001e7805 */ /* 0x000fe2000001ff00 */
[----:B------:R-:W-:Y:S01]  /*a210*/  PRMT R47, R3, 0x7610, R47 ;  /* 0x00007610032f7816 */ /* 0x000fe2000000002f */
[----:B------:R2:W1:Y:S01]  /*a220*/  SHFL.IDX PT, R17, R27, 0x1, 0x1c1f ;  /* 0x003c1f001b117f89 */ /* 0x00046200000e0000 */
[----:B------:R-:W-:Y:S01]  /*a230*/  PRMT R48, R2, 0x7610, R48 ;  /* 0x0000761002307816 */ /* 0x000fe20000000030 */
[----:B------:R-:W-:Y:S01]  /*a240*/  CS2R R4, SRZ ;  /* 0x0000000000047805 */ /* 0x000fe2000001ff00 */
[----:B------:R-:W-:Y:S01]  /*a250*/  CS2R R2, SRZ ;  /* 0x0000000000027805 */ /* 0x000fe2000001ff00 */
[----:B------:R-:W-:Y:S05]  /*a260*/  @P0 BRA `(.L_x_1002) ;  /* 0x0000016000000947 */ /* 0x000fea0003800000 */
[----:B----4-:R-:W-:Y:S01]  /*a270*/  ISETP.GE.AND P1, PT, R90, c[0x0][0x27c], PT ;  /* 0x00009f005a007a0c */ /* 0x010fe20003f26270 */
[----:B------:R-:W-:-:S12]  /*a280*/  CS2R R36, SRZ ;  /* 0x0000000000247805 */ /* 0x000fd8000001ff00 */
[C---:B------:R-:W-:Y:S01]  /*a290*/  @!P1 IMAD.SHL.U32 R2, R90.reuse, 0x2, RZ ;  /* 0x000000025a029824 */ /* 0x040fe200078e00ff */
[----:B------:R-:W-:-:S04]  /*a2a0*/  @!P1 SHF.L.U64.HI R3, R90, 0x1, R91 ;  /* 0x000000015a039819 */ /* 0x000fc8000001025b */
[----:B---3--:R-:W-:-:S05]  /*a2b0*/  @!P1 IADD3 R20, P0, R16, R2, RZ ;  /* 0x0000000210149210 */ /* 0x008fca0007f1e0ff */
[----:B------:R-:W-:Y:S01]  /*a2c0*/  @!P1 IMAD.X R21, R22, 0x1, R3, P0 ;  /* 0x0000000116159824 */ /* 0x000fe200000e0603 */
[----:B-1----:R-:W-:-:S05]  /*a2d0*/  @!P1 IADD3 R18, P0, R17, R2, RZ ;  /* 0x0000000211129210 */ /* 0x002fca0007f1e0ff */
[----:B------:R-:W-:Y:S01]  /*a2e0*/  @!P1 IMAD.X R19, R23, 0x1, R3, P0 ;  /* 0x0000000117139824 */ /* 0x000fe200000e0603 */
[----:B------:R-:W-:-:S13]  /*a2f0*/  ISETP.GE.AND P0, PT, R124, c[0x0][0x27c], PT ;  /* 0x00009f007c007a0c */ /* 0x000fda0003f06270 */
[C---:B------:R-:W-:Y:S01]  /*a300*/  @!P0 IMAD.SHL.U32 R4, R124.reuse, 0x2, RZ ;  /* 0x000000027c048824 */ /* 0x040fe200078e00ff */
[----:B------:R-:W-:-:S04]  /*a310*/  @!P0 SHF.L.U64.HI R5, R124, 0x1, R46 ;  /* 0x000000017c058819 */ /* 0x000fc8000001022e */
[----:B------:R-:W-:-:S05]  /*a320*/  @!P0 IADD3 R2, P3, R16, R4, RZ ;  /* 0x0000000410028210 */ /* 0x000fca0007f7e0ff */
[----:B------:R-:W-:Y:S01]  /*a330*/  @!P0 IMAD.X R3, R22, 0x1, R5, P3 ;  /* 0x0000000116038824 */ /* 0x000fe200018e0605 */
[----:B------:R-:W-:Y:S01]  /*a340*/  @!P0 IADD3 R16, P3, R17, R4, RZ ;  /* 0x0000000411108210 */ /* 0x000fe20007f7e0ff */
[----:B------:R-:W-:-:S03]  /*a350*/  CS2R R30, SRZ ;  /* 0x00000000001e7805 */ /* 0x000fc6000001ff00 */
[----:B------:R1:W5:Y:S01]  /*a360*/  @!P0 LD.E.64 R36, [R2.64] ;  /* 0x0000000802248980 */ /* 0x000362000c101b00 */
[----:B------:R-:W-:Y:S02]  /*a370*/  @!P0 IMAD.X R17, R23, 0x1, R5, P3 ;  /* 0x0000000117118824 */ /* 0x000fe400018e0605 */
[----:B------:R-:W-:-:S03]  /*a380*/  CS2R R4, SRZ ;  /* 0x0000000000047805 */ /* 0x000fc6000001ff00 */
[----:B------:R3:W5:Y:S04]  /*a390*/  @!P0 LD.E.64 R30, [R16.64] ;  /* 0x00000008101e8980 */ /* 0x000768000c101b00 */
[----:B------:R3:W5:Y:S01]  /*a3a0*/  @!P1 LD.E.64 R4, [R20.64] ;  /* 0x0000000814049980 */ /* 0x000762000c101b00 */
[----:B-1----:R-:W-:-:S06]  /*a3b0*/  CS2R R2, SRZ ;  /* 0x0000000000027805 */ /* 0x002fcc000001ff00 */
[----:B------:R3:W5:Y:S02]  /*a3c0*/  @!P1 LD.E.64 R2, [R18.64] ;  /* 0x0000000812029980 */ /* 0x000764000c101b00 */
.L_x_1002:
[----:B----4-:R-:W-:Y:S05]  /*a3d0*/  BSYNC B0 ;  /* 0x0000000000007941 */ /* 0x010fea0003800000 */
.L_x_1001:
[----:B---3--:R-:W-:Y:S01]  /*a3e0*/  IADD3 R16, R14, 0x40, RZ ;  /* 0x000000400e107810 */ /* 0x008fe20007ffe0ff */
[----:B-----5:R-:W-:Y:S01]  /*a3f0*/  IMAD.MOV.U32 R21, RZ, RZ, R36 ;  /* 0x000000ffff157224 */ /* 0x020fe200078e0024 */
[----:B------:R3:W4:Y:S01]  /*a400*/  SHFL.IDX PT, R19, R24, 0x2, 0x1c1f ;  /* 0x005c1f0018137f89 */ /* 0x00072200000e0000 */
[----:B------:R-:W-:Y:S01]  /*a410*/  IMAD.MOV.U32 R20, RZ, RZ, R37 ;  /* 0x000000ffff147224 */ /* 0x000fe200078e0025 */
[----:B------:R-:W-:Y:S01]  /*a420*/  ISETP.GE.AND P0, PT, R16, R0, PT ;  /* 0x000000001000720c */ /* 0x000fe20003f06270 */
[----:B-1----:R-:W-:Y:S01]  /*a430*/  IMAD.MOV.U32 R17, RZ, RZ, R4 ;  /* 0x000000ffff117224 */ /* 0x002fe200078e0004 */
        /* <DEDUP_REMOVED lines=8> */
[----:B------:R3:W1:Y:S01]  /*a4c0*/  SHFL.IDX PT, R18, R26, 0x2, 0x1c1f ;  /* 0x005c1f001a127f89 */ /* 0x00066200000e0000 */
[----:B------:R-:W-:Y:S01]  /*a4d0*/  IMAD.MOV.U32 R16, RZ, RZ, R3 ;  /* 0x000000ffff107224 */ /* 0x000fe200078e0003 */
[----:B------:R-:W-:Y:S01]  /*a4e0*/  BSSY B0, `(.L_x_1003) ;  /* 0x0000023000007945 */ /* 0x000fe20003800000 */
[----:B------:R-:W-:Y:S01]  /*a4f0*/  PRMT R53, R21, 0x7610, R53 ;  /* 0x0000761015357816 */ /* 0x000fe20000000035 */
[----:B------:R3:W2:Y:S01]  /*a500*/  SHFL.IDX PT, R28, R15, 0x2, 0x1c1f ;  /* 0x005c1f000f1c7f89 */ /* 0x0006a200000e0000 */
[----:B------:R-:W-:Y:S01]  /*a510*/  PRMT R54, R20, 0x7610, R54 ;  /* 0x0000761014367816 */ /* 0x000fe20000000036 */
[----:B------:R-:W-:Y:S01]  /*a520*/  CS2R R44, SRZ ;  /* 0x00000000002c7805 */ /* 0x000fe2000001ff00 */
[----:B------:R-:W-:Y:S01]  /*a530*/  PRMT R51, R17, 0x7610, R51 ;  /* 0x0000761011337816 */ /* 0x000fe20000000033 */
[----:B------:R3:W1:Y:S01]  /*a540*/  SHFL.IDX PT, R25, R27, 0x2, 0x1c1f ;  /* 0x005c1f001b197f89 */ /* 0x00066200000e0000 */
[----:B------:R-:W-:Y:S01]  /*a550*/  PRMT R52, R16, 0x7610, R52 ;  /* 0x0000761010347816 */ /* 0x000fe20000000034 */
[----:B------:R-:W-:Y:S01]  /*a560*/  CS2R R38, SRZ ;  /* 0x0000000000267805 */ /* 0x000fe2000001ff00 */
[----:B------:R-:W-:Y:S01]  /*a570*/  CS2R R32, SRZ ;  /* 0x0000000000207805 */ /* 0x000fe2000001ff00 */
[----:B------:R-:W-:Y:S01]  /*a580*/  CS2R R40, SRZ ;  /* 0x0000000000287805 */ /* 0x000fe2000001ff00 */
[----:B------:R-:W-:Y:S01]  /*a590*/  CS2R R34, SRZ ;  /* 0x0000000000227805 */ /* 0x000fe2000001ff00 */
[----:B------:R-:W-:Y:S05]  /*a5a0*/  @P0 BRA `(.L_x_1004) ;  /* 0x0000016000000947 */ /* 0x000fea0003800000 */
[----:B----4-:R-:W-:Y:S01]  /*a5b0*/  ISETP.GE.AND P1, PT, R90, c[0x0][0x27c], PT ;  /* 0x00009f005a007a0c */ /* 0x010fe20003f26270 */
[----:B------:R-:W-:Y:S01]  /*a5c0*/  CS2R R38, SRZ ;  /* 0x0000000000267805 */ /* 0x000fe2000001ff00 */
[----:B------:R-:W-:-:S11]  /*a5d0*/  CS2R R32, SRZ ;  /* 0x0000000000207805 */ /* 0x000fd6000001ff00 */
[C---:B------:R-:W-:Y:S01]  /*a5e0*/  @!P1 IMAD.SHL.U32 R16, R90.reuse, 0x2, RZ ;  /* 0x000000025a109824 */ /* 0x040fe200078e00ff */
[----:B------:R-:W-:-:S04]  /*a5f0*/  @!P1 SHF.L.U64.HI R17, R90, 0x1, R91 ;  /* 0x000000015a119819 */ /* 0x000fc8000001025b */
[----:B-1----:R-:W-:-:S05]  /*a600*/  @!P1 IADD3 R22, P0, R18, R16, RZ ;  /* 0x0000001012169210 */ /* 0x002fca0007f1e0ff */
[--C-:B------:R-:W-:Y:S01]  /*a610*/  @!P1 IMAD.X R23, R19, 0x1, R17.reuse, P0 ;  /* 0x0000000113179824 */ /* 0x100fe200000e0611 */
[----:B------:R-:W-:Y:S01]  /*a620*/  @!P1 IADD3 R20, P0, R25, R16, RZ ;  /* 0x0000001019149210 */ /* 0x000fe20007f1e0ff */
[----:B------:R-:W-:Y:S01]  /*a630*/  CS2R R34, SRZ ;  /* 0x0000000000227805 */ /* 0x000fe2000001ff00 */
[----:B------:R-:W-:Y:S02]  /*a640*/  CS2R R40, SRZ ;  /* 0x0000000000287805 */ /* 0x000fe4000001ff00 */
[----:B------:R1:W5:Y:S01]  /*a650*/  @!P1 LD.E.64 R32, [R22.64] ;  /* 0x0000000816209980 */ /* 0x000362000c101b00 */
[----:B--2---:R-:W-:Y:S01]  /*a660*/  @!P1 IMAD.X R21, R28, 0x1, R17, P0 ;  /* 0x000000011c159824 */ /* 0x004fe200000e0611 */
[----:B------:R-:W-:-:S04]  /*a670*/  ISETP.GE.AND P0, PT, R124, c[0x0][0x27c], PT ;  /* 0x00009f007c007a0c */ /* 0x000fc80003f06270 */
[----:B------:R1:W5:Y:S09]  /*a680*/  @!P1 LD.E.64 R34, [R20.64] ;  /* 0x0000000814229980 */ /* 0x000372000c101b00 */
[C---:B------:R-:W-:Y:S01]  /*a690*/  @!P0 IMAD.SHL.U32 R16, R124.reuse, 0x2, RZ ;  /* 0x000000027c108824 */ /* 0x040fe200078e00ff */
[----:B------:R-:W-:-:S04]  /*a6a0*/  @!P0 SHF.L.U64.HI R17, R124, 0x1, R46 ;  /* 0x000000017c118819 */ /* 0x000fc8000001022e */
[----:B------:R-:W-:-:S05]  /*a6b0*/  @!P0 IADD3 R18, P3, R18, R16, RZ ;  /* 0x0000001012128210 */ /* 0x000fca0007f7e0ff */
[----:B------:R-:W-:Y:S01]  /*a6c0*/  @!P0 IMAD.X R19, R19, 0x1, R17, P3 ;  /* 0x0000000113138824 */ /* 0x000fe200018e0611 */
[----:B------:R-:W-:-:S04]  /*a6d0*/  @!P0 IADD3 R16, P3, R25, R16, RZ ;  /* 0x0000001019108210 */ /* 0x000fc80007f7e0ff */
[----:B------:R1:W5:Y:S01]  /*a6e0*/  @!P0 LD.E.64 R38, [R18.64] ;  /* 0x0000000812268980 */ /* 0x000362000c101b00 */
[----:B------:R-:W-:-:S05]  /*a6f0*/  @!P0 IMAD.X R17, R28, 0x1, R17, P3 ;  /* 0x000000011c118824 */ /* 0x000fca00018e0611 */
[----:B------:R1:W5:Y:S03]  /*a700*/  @!P0 LD.E.64 R40, [R16.64] ;  /* 0x0000000810288980 */ /* 0x000366000c101b00 */
.L_x_1004:
[----:B----4-:R-:W-:Y:S05]  /*a710*/  BSYNC B0 ;  /* 0x0000000000007941 */ /* 0x010fea0003800000 */
.L_x_1003:
[----:B------:R-:W-:Y:S01]  /*a720*/  IADD3 R14, R14, 0x60, RZ ;  /* 0x000000600e0e7810 */ /* 0x000fe20007ffe0ff */
[----:B-1----:R1:W4:Y:S01]  /*a730*/  SHFL.IDX PT, R23, R15, 0x3, 0x1c1f ;  /* 0x007c1f000f177f89 */ /* 0x00232200000e0000 */
[----:B-----5:R-:W-:Y:S01]  /*a740*/  IMAD.MOV.U32 R19, RZ, RZ, R38 ;  /* 0x000000ffff137224 */ /* 0x020fe200078e0026 */
[----:B------:R-:W-:Y:S01]  /*a750*/  BSSY B0, `(.L_x_1005) ;  /* 0x000002e000007945 */ /* 0x000fe20003800000 */
[----:B------:R-:W-:Y:S01]  /*a760*/  ISETP.GE.AND P0, PT, R14, R0, PT ;  /* 0x000000000e00720c */ /* 0x000fe20003f06270 */
[----:B------:R-:W-:Y:S01]  /*a770*/  IMAD.MOV.U32 R18, RZ, RZ, R39 ;  /* 0x000000ffff127224 */ /* 0x000fe200078e0027 */
[----:B------:R-:W3:Y:S01]  /*a780*/  SHFL.IDX PT, R17, R24, 0x3, 0x1c1f ;  /* 0x007c1f0018117f89 */ /* 0x000ee200000e0000 */
[----:B------:R-:W-:Y:S01]  /*a790*/  IMAD.MOV.U32 R14, RZ, RZ, R33 ;  /* 0x000000ffff0e7224 */ /* 0x000fe200078e0021 */
[----:B------:R-:W-:Y:S01]  /*a7a0*/  PRMT R57, R57, 0x5410, R19 ;  /* 0x0000541039397816 */ /* 0x000fe20000000013 */
[----:B------:R-:W-:Y:S01]  /*a7b0*/  IMAD.MOV.U32 R19, RZ, RZ, R40 ;  /* 0x000000ffff137224 */ /* 0x000fe200078e0028 */
[----:B------:R-:W-:Y:S01]  /*a7c0*/  PRMT R59, R18, 0x7610, R59 ;  /* 0x00007610123b7816 */ /* 0x000fe2000000003b */
[----:B------:R-:W-:Y:S01]  /*a7d0*/  IMAD.MOV.U32 R18, RZ, RZ, R41 ;  /* 0x000000ffff127224 */ /* 0x000fe200078e0029 */
[----:B------:R-:W-:Y:S01]  /*a7e0*/  PRMT R56, R56, 0x5410, R14 ;  /* 0x0000541038387816 */ /* 0x000fe2000000000e */
[----:B------:R-:W-:Y:S01]  /*a7f0*/  IMAD.MOV.U32 R14, RZ, RZ, R35 ;  /* 0x000000ffff0e7224 */ /* 0x000fe200078e0023 */
[----:B------:R-:W2:Y:S01]  /*a800*/  SHFL.IDX PT, R16, R26, 0x3, 0x1c1f ;  /* 0x007c1f001a107f89 */ /* 0x000ea200000e0000 */
[----:B------:R-:W-:Y:S01]  /*a810*/  PRMT R57, R19, 0x7610, R57 ;  /* 0x0000761013397816 */ /* 0x000fe20000000039 */
[----:B------:R-:W-:Y:S01]  /*a820*/  CS2R R42, SRZ ;  /* 0x00000000002a7805 */ /* 0x000fe2000001ff00 */
[----:B------:R-:W-:Y:S01]  /*a830*/  PRMT R58, R18, 0x7610, R58 ;  /* 0x00007610123a7816 */ /* 0x000fe2000000003a */
[----:B------:R2:W3:Y:S01]  /*a840*/  SHFL.IDX PT, R22, R27, 0x3, 0x1c1f ;  /* 0x007c1f001b167f89 */ /* 0x0004e200000e0000 */
[----:B------:R-:W-:Y:S01]  /*a850*/  PRMT R56, R14, 0x7610, R56 ;  /* 0x000076100e387816 */ /* 0x000fe20000000038 */
[----:B--2---:R-:W-:Y:S01]  /*a860*/  CS2R R28, SRZ ;  /* 0x00000000001c7805 */ /* 0x004fe2000001ff00 */
[----:B-1-3--:R-:W-:-:S05]  /*a870*/  IMAD.MOV.U32 R15, RZ, RZ, R32 ;  /* 0x000000ffff0f7224 */ /* 0x00afca00078e0020 */
[----:B------:R-:W-:Y:S01]  /*a880*/  PRMT R55, R55, 0x5410, R15 ;  /* 0x0000541037377816 */ /* 0x000fe2000000000f */
[----:B------:R-:W-:-:S05]  /*a890*/  IMAD.MOV.U32 R15, RZ, RZ, R34 ;  /* 0x000000ffff0f7224 */ /* 0x000fca00078e0022 */
[----:B------:R-:W-:Y:S01]  /*a8a0*/  PRMT R54, R54, 0x5410, R15 ;  /* 0x0000541036367816 */ /* 0x000fe2000000000f */
[----:B------:R-:W-:Y:S01]  /*a8b0*/  CS2R R26, SRZ ;  /* 0x00000000001a7805 */ /* 0x000fe2000001ff00 */
[----:B------:R-:W-:Y:S05]  /*a8c0*/  @P0 BRA `(.L_x_1006) ;  /* 0x0000016000000947 */ /* 0x000fea0003800000 */
[----:B----4-:R-:W-:Y:S01]  /*a8d0*/  ISETP.GE.AND P1, PT, R90, c[0x0][0x27c], PT ;  /* 0x00009f005a007a0c */ /* 0x010fe20003f26270 */
[----:B------:R-:W-:Y:S01]  /*a8e0*/  CS2R R44, SRZ ;  /* 0x00000000002c7805 */ /* 0x000fe2000001ff00 */
[----:B------:R-:W-:-:S11]  /*a8f0*/  CS2R R26, SRZ ;  /* 0x00000000001a7805 */ /* 0x000fd6000001ff00 */
[C---:B------:R-:W-:Y:S01]  /*a900*/  @!P1 IMAD.SHL.U32 R14, R90.reuse, 0x2, RZ ;  /* 0x000000025a0e9824 */ /* 0x040fe200078e00ff */
[----:B------:R-:W-:-:S04]  /*a910*/  @!P1 SHF.L.U64.HI R15, R90, 0x1, R91 ;  /* 0x000000015a0f9819 */ /* 0x000fc8000001025b */
[----:B------:R-:W-:-:S05]  /*a920*/  @!P1 IADD3 R20, P0, R16, R14, RZ ;  /* 0x0000000e10149210 */ /* 0x000fca0007f1e0ff */
[--C-:B------:R-:W-:Y:S01]  /*a930*/  @!P1 IMAD.X R21, R17, 0x1, R15.reuse, P0 ;  /* 0x0000000111159824 */ /* 0x100fe200000e060f */
[----:B------:R-:W-:Y:S01]  /*a940*/  @!P1 IADD3 R18, P0, R22, R14, RZ ;  /* 0x0000000e16129210 */ /* 0x000fe20007f1e0ff */
[----:B------:R-:W-:Y:S01]  /*a950*/  CS2R R28, SRZ ;  /* 0x00000000001c7805 */ /* 0x000fe2000001ff00 */
[----:B------:R-:W-:Y:S02]  /*a960*/  CS2R R42, SRZ ;  /* 0x00000000002a7805 */ /* 0x000fe4000001ff00 */
[----:B------:R1:W5:Y:S01]  /*a970*/  @!P1 LD.E.64 R26, [R20.64] ;  /* 0x00000008141a9980 */ /* 0x000362000c101b00 */
[----:B------:R-:W-:Y:S01]  /*a980*/  @!P1 IMAD.X R19, R23, 0x1, R15, P0 ;  /* 0x0000000117139824 */ /* 0x000fe200000e060f */
        /* <DEDUP_REMOVED lines=10> */
.L_x_1006:
[----:B----4-:R-:W-:Y:S05]  /*aa30*/  BSYNC B0 ;  /* 0x0000000000007941 */ /* 0x010fea0003800000 */
.L_x_1005:
[----:B-1---5:R-:W-:Y:S01]  /*aa40*/  IMAD.MOV.U32 R14, RZ, RZ, R44 ;  /* 0x000000ffff0e7224 */ /* 0x022fe200078e002c */
[----:B------:R-:W-:-:S04]  /*aa50*/  DEPBAR.LE SB0, 0x1 ;  /* 0x000080400000791a */ /* 0x000fc80000000000 */
[----:B------:R-:W-:Y:S01]  /*aa60*/  IMAD.MOV.U32 R16, RZ, RZ, R45 ;  /* 0x000000ffff107224 */ /* 0x000fe200078e002d */
[----:B------:R-:W-:Y:S01]  /*aa70*/  BSSY B1, `(.L_x_1007) ;  /* 0x000006d000017945 */ /* 0x000fe20003800000 */
[----:B------:R-:W-:-:S03]  /*aa80*/  IMAD.MOV.U32 R15, RZ, RZ, R26 ;  /* 0x000000ffff0f7224 */ /* 0x000fc600078e001a */
[----:B------:R-:W-:Y:S01]  /*aa90*/  PRMT R62, R14, 0x5410, R16 ;  /* 0x000054100e3e7816 */ /* 0x000fe20000000010 */
[----:B------:R-:W-:Y:S01]  /*aaa0*/  IMAD.IADD R14, R0, 0x1, -R63 ;  /* 0x00000001000e7824 */ /* 0x000fe200078e0a3f */
[----:B------:R-:W-:Y:S01]  /*aab0*/  MOV R0, R27 ;  /* 0x0000001b00007202 */ /* 0x000fe20000000f00 */
[----:B------:R-:W-:Y:S01]  /*aac0*/  IMAD.MOV.U32 R16, RZ, RZ, R42 ;  /* 0x000000ffff107224 */ /* 0x000fe200078e002a */
[----:B------:R-:W-:Y:S01]  /*aad0*/  PRMT R59, R59, 0x5410, R15 ;  /* 0x000054103b3b7816 */ /* 0x000fe2000000000f */
[----:B------:R-:W-:Y:S01]  /*aae0*/  IMAD.MOV.U32 R15, RZ, RZ, R43 ;  /* 0x000000ffff0f7224 */ /* 0x000fe200078e002b */
[----:B------:R-:W-:Y:S02]  /*aaf0*/  IMNMX R46, R14, 0x80, PT ;  /* 0x000000800e2e7817 */ /* 0x000fe40003800200 */
[----:B------:R-:W-:Y:S01]  /*ab00*/  PRMT R60, R60, 0x5410, R0 ;  /* 0x000054103c3c7816 */ /* 0x000fe20000000000 */
[----:B------:R-:W-:Y:S01]  /*ab10*/  IMAD.MOV.U32 R0, RZ, RZ, R29 ;  /* 0x000000ffff007224 */ /* 0x000fe200078e001d */
[----:B------:R-:W-:Y:S01]  /*ab20*/  BAR.SYNC.DEFER_BLOCKING 0x0 ;  /* 0x0000000000007b1d */ /* 0x000fe20000010000 */
[----:B------:R-:W-:-:S02]  /*ab30*/  ISETP.GE.AND P0, PT, R125, R46, PT ;  /* 0x0000002e7d00720c */ /* 0x000fc40003f06270 */
[----:B------:R-:W-:Y:S02]  /*ab40*/  MOV R14, R28 ;  /* 0x0000001c000e7202 */ /* 0x000fe40000000f00 */
[----:B------:R-:W-:Y:S02]  /*ab50*/  PRMT R61, R16, 0x5410, R15 ;  /* 0x00005410103d7816 */ /* 0x000fe4000000000f */
[----:B------:R-:W-:Y:S02]  /*ab60*/  PRMT R58, R58, 0x5410, R14 ;  /* 0x000054103a3a7816 */ /* 0x000fe4000000000e */
[----:B------:R-:W-:-:S05]  /*ab70*/  PRMT R60, R0, 0x7610, R60 ;  /* 0x00007610003c7816 */ /* 0x000fca000000003c */
[----:B------:R-:W-:Y:S05]  /*ab80*/  @P0 BRA `(.L_x_1008) ;  /* 0x000005b000000947 */ /* 0x000fea0003800000 */
[----:B------:R-:W-:Y:S01]  /*ab90*/  ISETP.GE.AND P0, PT, R90, c[0x0][0x27c], PT ;  /* 0x00009f005a007a0c */ /* 0x000fe20003f06270 */
[----:B------:R-:W-:-:S12]  /*aba0*/  BSSY B0, `(.L_x_1009) ;  /* 0x000002c000007945 */ /* 0x000fd80003800000 */
[----:B------:R-:W-:Y:S05]  /*abb0*/  @P0 BRA `(.L_x_1010) ;  /* 0x000002a000000947 */ /* 0x000fea0003800000 */
[----:B------:R-:W1:Y:S01]  /*abc0*/  LDS.128 R16, [R252+0x5000] ;  /* 0x00500000fc107984 */ /* 0x000e620000000c00 */
[--C-:B------:R-:W-:Y:S02]  /*abd0*/  SHF.R.U32.HI R0, RZ, 0x10, R7.reuse ;  /* 0x00000010ff007819 */ /* 0x100fe40000011607 */
[----:B------:R-:W-:Y:S01]  /*abe0*/  SHF.R.U64 R24, R6, 0x10, R7 ;  /* 0x0000001006187819 */ /* 0x000fe20000001207 */
[----:B------:R-:W-:Y:S01]  /*abf0*/  HADD2.F32 R7, -RZ, R47.H1_H1 ;  /* 0x3000002fff077230 */ /* 0x000fe20000004100 */
[--C-:B------:R-:W-:Y:S02]  /*ac00*/  SHF.R.U64 R25, R10, 0x10, R11.reuse ;  /* 0x000000100a197819 */ /* 0x100fe4000000120b */
[----:B------:R-:W-:-:S05]  /*ac10*/  SHF.R.U32.HI R21, RZ, 0x10, R11 ;  /* 0x00000010ff157819 */ /* 0x000fca000001160b */
[----:B------:R-:W-:Y:S02]  /*ac20*/  HADD2.F32 R22, -RZ, R21.H0_H0 ;  /* 0x20000015ff167230 */ /* 0x000fe40000004100 */
[--C-:B-1----:R-:W-:Y:S02]  /*ac30*/  HADD2.F32 R20, -RZ, R19.reuse.H0_H0 ;  /* 0x20000013ff147230 */ /* 0x102fe40000004100 */
[----:B------:R-:W-:Y:S02]  /*ac40*/  HADD2.F32 R6, -RZ, R19.H1_H1 ;  /* 0x30000013ff067230 */ /* 0x000fe40000004100 */
[--C-:B------:R-:W-:Y:S02]  /*ac50*/  HADD2.F32 R19, -RZ, R16.reuse.H0_H0 ;  /* 0x20000010ff137230 */ /* 0x100fe40000004100 */
[----:B------:R-:W-:Y:S02]  /*ac60*/  HADD2.F32 R15, -RZ, R16.H1_H1 ;  /* 0x30000010ff0f7230 */ /* 0x000fe40000004100 */
[----:B------:R-:W-:-:S02]  /*ac70*/  HADD2.F32 R16, -RZ, R18.H0_H0 ;  /* 0x20000012ff107230 */ /* 0x000fc40000004100 */
[----:B------:R-:W-:Y:S02]  /*ac80*/  HADD2.F32 R10, -RZ, R18.H1_H1 ;  /* 0x30000012ff0a7230 */ /* 0x000fe40000004100 */
[----:B------:R-:W-:Y:S02]  /*ac90*/  HADD2.F32 R18, -RZ, R0.H0_H0 ;  /* 0x20000000ff127230 */ /* 0x000fe40000004100 */
[--C-:B------:R-:W-:Y:S02]  /*aca0*/  HADD2.F32 R14, -RZ, R17.reuse.H0_H0 ;  /* 0x20000011ff0e7230 */ /* 0x100fe40000004100 */
[----:B------:R-:W-:Y:S01]  /*acb0*/  HADD2.F32 R11, -RZ, R17.H1_H1 ;  /* 0x30000011ff0b7230 */ /* 0x000fe20000004100 */
[-C--:B------:R-:W-:Y:S01]  /*acc0*/  FMUL.FTZ R17, R6, R18.reuse ;  /* 0x0000001206117220 */ /* 0x080fe20000410000 */
[----:B------:R-:W-:Y:S01]  /*acd0*/  HADD2.F32 R0, -RZ, R47.H0_H0 ;  /* 0x2000002fff007230 */ /* 0x000fe20000004100 */
[C---:B------:R-:W-:Y:S02]  /*ace0*/  FMUL.FTZ R18, R20.reuse, R18 ;  /* 0x0000001214127220 */ /* 0x040fe40000410000 */
[----:B------:R-:W-:-:S02]  /*acf0*/  FFMA.FTZ R23, R20, R22, -R17 ;  /* 0x0000001614177223 */ /* 0x000fc40000010811 */
[-C--:B------:R-:W-:Y:S02]  /*ad00*/  FMUL.FTZ R17, R19, R0.reuse ;  /* 0x0000000013117220 */ /* 0x080fe40000410000 */
[C---:B------:R-:W-:Y:S01]  /*ad10*/  FMUL.FTZ R21, R15.reuse, R0 ;  /* 0x000000000f157220 */ /* 0x040fe20000410000 */
[----:B------:R-:W-:Y:S01]  /*ad20*/  HADD2.F32 R0, -RZ, R48.H0_H0 ;  /* 0x20000030ff007230 */ /* 0x000fe20000004100 */
[-C--:B------:R-:W-:Y:S01]  /*ad30*/  FFMA.FTZ R20, R15, R7.reuse, R17 ;  /* 0x000000070f147223 */ /* 0x080fe20000010011 */
[----:B------:R-:W-:Y:S01]  /*ad40*/  HADD2.F32 R17, -RZ, R24.H0_H0 ;  /* 0x20000018ff117230 */ /* 0x000fe20000004100 */
[----:B------:R-:W-:Y:S01]  /*ad50*/  FFMA.FTZ R22, R6, R22, R18 ;  /* 0x0000001606167223 */ /* 0x000fe20000010012 */
[----:B------:R-:W-:Y:S01]  /*ad60*/  HADD2.F32 R6, -RZ, R48.H1_H1 ;  /* 0x30000030ff067230 */ /* 0x000fe20000004100 */
[----:B------:R-:W-:Y:S01]  /*ad70*/  FFMA.FTZ R21, R19, R7, -R21 ;  /* 0x0000000713157223 */ /* 0x000fe20000010815 */
[----:B------:R-:W-:Y:S01]  /*ad80*/  HADD2.F32 R19, -RZ, R25.H0_H0 ;  /* 0x20000019ff137230 */ /* 0x000fe20000004100 */
[----:B------:R-:W-:-:S02]  /*ad90*/  FMUL.FTZ R7, R10, R0 ;  /* 0x000000000a077220 */ /* 0x000fc40000410000 */
[----:B------:R-:W-:Y:S02]  /*ada0*/  FMUL.FTZ R0, R16, R0 ;  /* 0x0000000010007220 */ /* 0x000fe40000410000 */
[-C--:B------:R-:W-:Y:S02]  /*adb0*/  FMUL.FTZ R15, R11, R17.reuse ;  /* 0x000000110b0f7220 */ /* 0x080fe40000410000 */
[----:B------:R-:W-:Y:S02]  /*adc0*/  FMUL.FTZ R17, R14, R17 ;  /* 0x000000110e117220 */ /* 0x000fe40000410000 */
[-C--:B------:R-:W-:Y:S01]  /*add0*/  FFMA.FTZ R18, R16, R6.reuse, -R7 ;  /* 0x0000000610127223 */ /* 0x080fe20000010807 */
[----:B------:R-:W-:Y:S01]  /*ade0*/  F2FP.PACK_AB R16, R20, R21 ;  /* 0x000000151410723e */ /* 0x000fe200000000ff */
[----:B------:R-:W-:Y:S02]  /*adf0*/  FFMA.FTZ R0, R10, R6, R0 ;  /* 0x000000060a007223 */ /* 0x000fe40000010000 */
[----:B------:R-:W-:-:S02]  /*ae00*/  FFMA.FTZ R7, R14, R19, -R15 ;  /* 0x000000130e077223 */ /* 0x000fc4000001080f */
[----:B------:R-:W-:Y:S01]  /*ae10*/  FFMA.FTZ R6, R11, R19, R17 ;  /* 0x000000130b067223 */ /* 0x000fe20000010011 */
[----:B------:R-:W-:Y:S02]  /*ae20*/  F2FP.PACK_AB R19, R22, R23 ;  /* 0x000000171613723e */ /* 0x000fe400000000ff */
[----:B------:R-:W-:Y:S02]  /*ae30*/  F2FP.PACK_AB R18, R0, R18 ;  /* 0x000000120012723e */ /* 0x000fe400000000ff */
[----:B------:R-:W-:-:S05]  /*ae40*/  F2FP.PACK_AB R17, R6, R7 ;  /* 0x000000070611723e */ /* 0x000fca00000000ff */
[----:B------:R1:W-:Y:S02]  /*ae50*/  STS.128 [R252+0x5000], R16 ;  /* 0x00500010fc007388 */ /* 0x0003e40000000c00 */
.L_x_1010:
[----:B------:R-:W-:Y:S05]  /*ae60*/  BSYNC B0 ;  /* 0x0000000000007941 */ /* 0x000fea0003800000 */
.L_x_1009:
[----:B------:R-:W-:-:S13]  /*ae70*/  ISETP.GE.AND P0, PT, R124, c[0x0][0x27c], PT ;  /* 0x00009f007c007a0c */ /* 0x000fda0003f06270 */
[----:B------:R-:W-:Y:S05]  /*ae80*/  @P0 BRA `(.L_x_1008) ;  /* 0x000002b000000947 */ /* 0x000fea0003800000 */
[----:B------:R-:W2:Y:S01]  /*ae90*/  LDL R22, [R1] ;  /* 0x0000000001167983 */ /* 0x000ea20000100800 */
[----:B------:R-:W-:Y:S02]  /*aea0*/  SHF.R.U32.HI R0, RZ, 0x10, R9 ;  /* 0x00000010ff007819 */ /* 0x000fe40000011609 */
[--C-:B------:R-:W-:Y:S02]  /*aeb0*/  SHF.R.U64 R21, R12, 0x10, R13.reuse ;  /* 0x000000100c157819 */ /* 0x100fe4000000120d */
[----:B------:R-:W-:Y:S02]  /*aec0*/  SHF.R.U32.HI R7, RZ, 0x10, R13 ;  /* 0x00000010ff077819 */ /* 0x000fe4000001160d */
[----:B------:R-:W-:Y:S01]  /*aed0*/  SHF.R.U64 R20, R8, 0x10, R9 ;  /* 0x0000001008147819 */ /* 0x000fe20000001209 */
[----:B-12---:R-:W1:Y:S02]  /*aee0*/  LDS.128 R16, [R22+0x5000] ;  /* 0x0050000016107984 */ /* 0x006e640000000c00 */
[----:B-1----:R-:W-:-:S02]  /*aef0*/  HADD2.F32 R12, -RZ, R16.H0_H0 ;  /* 0x20000010ff0c7230 */ /* 0x002fc40000004100 */
[----:B------:R-:W-:Y:S02]  /*af00*/  HADD2.F32 R11, -RZ, R16.H1_H1 ;  /* 0x30000010ff0b7230 */ /* 0x000fe40000004100 */
[----:B------:R-:W-:Y:S02]  /*af10*/  HADD2.F32 R6, -RZ, R19.H1_H1 ;  /* 0x30000013ff067230 */ /* 0x000fe40000004100 */
[----:B------:R-:W-:Y:S02]  /*af20*/  HADD2.F32 R16, -RZ, R0.H0_H0 ;  /* 0x20000000ff107230 */ /* 0x000fe40000004100 */
[----:B------:R-:W-:Y:S02]  /*af30*/  HADD2.F32 R0, -RZ, R49.H0_H0 ;  /* 0x20000031ff007230 */ /* 0x000fe40000004100 */
[----:B------:R-:W-:Y:S01]  /*af40*/  HADD2.F32 R13, -RZ, R19.H0_H0 ;  /* 0x20000013ff0d7230 */ /* 0x000fe20000004100 */
[----:B------:R-:W-:Y:S01]  /*af50*/  FMUL.FTZ R15, R6, R16 ;  /* 0x00000010060f7220 */ /* 0x000fe20000410000 */
[----:B------:R-:W-:-:S02]  /*af60*/  HADD2.F32 R19, -RZ, R7.H0_H0 ;  /* 0x20000007ff137230 */ /* 0x000fc40000004100 */
[--C-:B------:R-:W-:Y:S01]  /*af70*/  HADD2.F32 R10, -RZ, R17.reuse.H0_H0 ;  /* 0x20000011ff0a7230 */ /* 0x100fe20000004100 */
[----:B------:R-:W-:Y:S01]  /*af80*/  FMUL.FTZ R16, R13, R16 ;  /* 0x000000100d107220 */ /* 0x000fe20000410000 */
[----:B------:R-:W-:Y:S01]  /*af90*/  HADD2.F32 R9, -RZ, R17.H1_H1 ;  /* 0x30000011ff097230 */ /* 0x000fe20000004100 */
[-C--:B------:R-:W-:Y:S01]  /*afa0*/  FMUL.FTZ R17, R11, R0.reuse ;  /* 0x000000000b117220 */ /* 0x080fe20000410000 */
[----:B------:R-:W-:Y:S02]  /*afb0*/  HADD2.F32 R7, -RZ, R49.H1_H1 ;  /* 0x30000031ff077230 */ /* 0x000fe40000004100 */
[--C-:B------:R-:W-:Y:S02]  /*afc0*/  HADD2.F32 R14, -RZ, R18.reuse.H0_H0 ;  /* 0x20000012ff0e7230 */ /* 0x100fe40000004100 */
[----:B------:R-:W-:Y:S01]  /*afd0*/  HADD2.F32 R8, -RZ, R18.H1_H1 ;  /* 0x30000012ff087230 */ /* 0x000fe20000004100 */
[----:B------:R-:W-:Y:S02]  /*afe0*/  FFMA.FTZ R18, R13, R19, -R15 ;  /* 0x000000130d127223 */ /* 0x000fe4000001080f */
[C---:B------:R-:W-:Y:S01]  /*aff0*/  FMUL.FTZ R13, R12.reuse, R0 ;  /* 0x000000000c0d7220 */ /* 0x040fe20000410000 */
[----:B------:R-:W-:Y:S01]  /*b000*/  HADD2.F32 R0, -RZ, R50.H0_H0 ;  /* 0x20000032ff007230 */ /* 0x000fe20000004100 */
[----:B------:R-:W-:Y:S01]  /*b010*/  FFMA.FTZ R17, R12, R7, -R17 ;  /* 0x000000070c117223 */ /* 0x000fe20000010811 */
[----:B------:R-:W-:Y:S01]  /*b020*/  HADD2.F32 R12, -RZ, R20.H0_H0 ;  /* 0x20000014ff0c7230 */ /* 0x000fe20000004100 */
[----:B------:R-:W-:Y:S01]  /*b030*/  FFMA.FTZ R15, R6, R19, R16 ;  /* 0x00000013060f7223 */ /* 0x000fe20000010010 */
[----:B------:R-:W-:Y:S01]  /*b040*/  HADD2.F32 R6, -RZ, R50.H1_H1 ;  /* 0x30000032ff067230 */ /* 0x000fe20000004100 */
[----:B------:R-:W-:Y:S01]  /*b050*/  FFMA.FTZ R13, R11, R7, R13 ;  /* 0x000000070b0d7223 */ /* 0x000fe2000001000d */
[----:B------:R-:W-:Y:S01]  /*b060*/  HADD2.F32 R16, -RZ, R21.H0_H0 ;  /* 0x20000015ff107230 */ /* 0x000fe20000004100 */
[----:B------:R-:W-:-:S02]  /*b070*/  FMUL.FTZ R7, R8, R0 ;  /* 0x0000000008077220 */ /* 0x000fc40000410000 */
[----:B------:R-:W-:Y:S02]  /*b080*/  FMUL.FTZ R0, R14, R0 ;  /* 0x000000000e007220 */ /* 0x000fe40000410000 */
[-C--:B------:R-:W-:Y:S02]  /*b090*/  FMUL.FTZ R11, R9, R12.reuse ;  /* 0x0000000c090b7220 */ /* 0x080fe40000410000 */
[----:B------:R-:W-:Y:S02]  /*b0a0*/  FMUL.FTZ R12, R10, R12 ;  /* 0x0000000c0a0c7220 */ /* 0x000fe40000410000 */
[-C--:B------:R-:W-:Y:S02]  /*b0b0*/  FFMA.FTZ R14, R14, R6.reuse, -R7 ;  /* 0x000000060e0e7223 */ /* 0x080fe40000010807 */
[----:B------:R-:W-:Y:S01]  /*b0c0*/  FFMA.FTZ R0, R8, R6, R0 ;  /* 0x0000000608007223 */ /* 0x000fe20000010000 */
[----:B------:R-:W-:Y:S01]  /*b0d0*/  F2FP.PACK_AB R8, R13, R17 ;  /* 0x000000110d08723e */ /* 0x000fe200000000ff */
[----:B------:R-:W-:Y:S01]  /*b0e0*/  FFMA.FTZ R7, R10, R16, -R11 ;  /* 0x000000100a077223 */ /* 0x000fe2000001080b */
[----:B------:R-:W-:Y:S01]  /*b0f0*/  F2FP.PACK_AB R11, R15, R18 ;  /* 0x000000120f0b723e */ /* 0x000fe200000000ff */
[----:B------:R-:W-:Y:S01]  /*b100*/  FFMA.FTZ R6, R9, R16, R12 ;  /* 0x0000001009067223 */ /* 0x000fe2000001000c */
[----:B------:R-:W-:-:S04]  /*b110*/  F2FP.PACK_AB R10, R0, R14 ;  /* 0x0000000e000a723e */ /* 0x000fc800000000ff */
[----:B------:R-:W-:-:S05]  /*b120*/  F2FP.PACK_AB R9, R6, R7 ;  /* 0x000000070609723e */ /* 0x000fca00000000ff */
[----:B------:R1:W-:Y:S02]  /*b130*/  STS.128 [R22+0x5000], R8 ;  /* 0x0050000816007388 */ /* 0x0003e40000000c00 */
.L_x_1008:
[----:B------:R-:W-:Y:S05]  /*b140*/  BSYNC B1 ;  /* 0x0000000000017941 */ /* 0x000fea0003800000 */
.L_x_1007:
        /* <DEDUP_REMOVED lines=8> */
[--C-:B------:R-:W-:Y:S01]  /*b1d0*/  SHF.R.U64 R15, R2, 0x10, R3.reuse ;  /* 0x00000010020f7819 */ /* 0x100fe20000001203 */
[----:B------:R-:W-:Y:S01]  /*b1e0*/  HADD2.F32 R0, -RZ, R51.H0_H0 ;  /* 0x20000033ff007230 */ /* 0x000fe20000004100 */
[----:B------:R-:W-:Y:S02]  /*b1f0*/  SHF.R.U32.HI R3, RZ, 0x10, R3 ;  /* 0x00000010ff037819 */ /* 0x000fe40000011603 */
        /* <DEDUP_REMOVED lines=8> */
[----:B------:R-:W-:Y:S01]  /*b280*/  HADD2.F32 R4, -RZ, R10.H1_H1 ;  /* 0x3000000aff047230 */ /* 0x000fe20000004100 */
[----:B------:R-:W-:Y:S01]  /*b290*/  FMUL.FTZ R13, R7, R0 ;  /* 0x00000000070d7220 */ /* 0x000fe20000410000 */
[----:B------:R-:W-:Y:S02]  /*b2a0*/  HADD2.F32 R10, -RZ, R3.H0_H0 ;  /* 0x20000003ff0a7230 */ /* 0x000fe40000004100 */
[--C-:B------:R-:W-:Y:S02]  /*b2b0*/  HADD2.F32 R6, -RZ, R9.reuse.H0_H0 ;  /* 0x20000009ff067230 */ /* 0x100fe40000004100 */
[----:B------:R-:W-:Y:S01]  /*b2c0*/  HADD2.F32 R5, -RZ, R9.H1_H1 ;  /* 0x30000009ff057230 */ /* 0x000fe20000004100 */
[-C--:B------:R-:W-:Y:S01]  /*b2d0*/  FMUL.FTZ R9, R2, R10.reuse ;  /* 0x0000000a02097220 */ /* 0x080fe20000410000 */
[----:B------:R-:W-:Y:S01]  /*b2e0*/  HADD2.F32 R3, -RZ, R51.H1_H1 ;  /* 0x30000033ff037230 */ /* 0x000fe20000004100 */
[C---:B------:R-:W-:Y:S02]  /*b2f0*/  FMUL.FTZ R10, R12.reuse, R10 ;  /* 0x0000000a0c0a7220 */ /* 0x040fe40000410000 */
[----:B------:R-:W-:-:S02]  /*b300*/  FFMA.FTZ R14, R12, R17, -R9 ;  /* 0x000000110c0e7223 */ /* 0x000fc40000010809 */
[----:B------:R-:W-:Y:S01]  /*b310*/  FMUL.FTZ R9, R11, R0 ;  /* 0x000000000b097220 */ /* 0x000fe20000410000 */
[--C-:B------:R-:W-:Y:S01]  /*b320*/  HADD2.F32 R0, -RZ, R52.reuse.H0_H0 ;  /* 0x20000034ff007230 */ /* 0x100fe20000004100 */
[----:B------:R-:W-:Y:S01]  /*b330*/  FFMA.FTZ R12, R2, R17, R10 ;  /* 0x00000011020c7223 */ /* 0x000fe2000001000a */
[----:B------:R-:W-:Y:S01]  /*b340*/  HADD2.F32 R2, -RZ, R52.H1_H1 ;  /* 0x30000034ff027230 */ /* 0x000fe20000004100 */
[-C--:B------:R-:W-:Y:S01]  /*b350*/  FFMA.FTZ R10, R7, R3.reuse, R9 ;  /* 0x00000003070a7223 */ /* 0x080fe20000010009 */
[----:B------:R-:W-:Y:S01]  /*b360*/  HADD2.F32 R9, -RZ, R15.H0_H0 ;  /* 0x2000000fff097230 */ /* 0x000fe20000004100 */
[----:B------:R-:W-:Y:S01]  /*b370*/  FFMA.FTZ R11, R11, R3, -R13 ;  /* 0x000000030b0b7223 */ /* 0x000fe2000001080d */
[----:B------:R-:W-:Y:S01]  /*b380*/  HADD2.F32 R13, -RZ, R16.H0_H0 ;  /* 0x20000010ff0d7230 */ /* 0x000fe20000004100 */
[-C--:B------:R-:W-:Y:S02]  /*b390*/  FMUL.FTZ R3, R4, R0.reuse ;  /* 0x0000000004037220 */ /* 0x080fe40000410000 */
[----:B------:R-:W-:-:S02]  /*b3a0*/  FMUL.FTZ R0, R8, R0 ;  /* 0x0000000008007220 */ /* 0x000fc40000410000 */
[CC--:B------:R-:W-:Y:S02]  /*b3b0*/  FMUL.FTZ R7, R5.reuse, R9.reuse ;  /* 0x0000000905077220 */ /* 0x0c0fe40000410000 */
[----:B------:R-:W-:Y:S02]  /*b3c0*/  FMUL.FTZ R9, R6, R9 ;  /* 0x0000000906097220 */ /* 0x000fe40000410000 */
[-C--:B------:R-:W-:Y:S02]  /*b3d0*/  FFMA.FTZ R8, R8, R2.reuse, -R3 ;  /* 0x0000000208087223 */ /* 0x080fe40000010803 */
[----:B------:R-:W-:Y:S01]  /*b3e0*/  FFMA.FTZ R2, R4, R2, R0 ;  /* 0x0000000204027223 */ /* 0x000fe20000010000 */
[----:B------:R-:W-:Y:S01]  /*b3f0*/  F2FP.PACK_AB R4, R10, R11 ;  /* 0x0000000b0a04723e */ /* 0x000fe200000000ff */
[-C--:B------:R-:W-:Y:S01]  /*b400*/  FFMA.FTZ R3, R6, R13.reuse, -R7 ;  /* 0x0000000d06037223 */ /* 0x080fe20000010807 */
[----:B------:R-:W-:Y:S01]  /*b410*/  F2FP.PACK_AB R7, R12, R14 ;  /* 0x0000000e0c07723e */ /* 0x000fe200000000ff */
[----:B------:R-:W-:Y:S01]  /*b420*/  FFMA.FTZ R0, R5, R13, R9 ;  /* 0x0000000d05007223 */ /* 0x000fe20000010009 */
[----:B------:R-:W-:-:S04]  /*b430*/  F2FP.PACK_AB R6, R2, R8 ;  /* 0x000000080206723e */ /* 0x000fc800000000ff */
[----:B------:R-:W-:-:S05]  /*b440*/  F2FP.PACK_AB R5, R0, R3 ;  /* 0x000000030005723e */ /* 0x000fca00000000ff */
[----:B------:R1:W-:Y:S02]  /*b450*/  STS.128 [R252+0x6000], R4 ;  /* 0x00600004fc007388 */ /* 0x0003e40000000c00 */
.L_x_1014:
[----:B------:R-:W-:Y:S05]  /*b460*/  BSYNC B0 ;  /* 0x0000000000007941 */ /* 0x000fea0003800000 */
.L_x_1013:
[----:B------:R-:W-:-:S13]  /*b470*/  ISETP.GE.AND P0, PT, R124, c[0x0][0x27c], PT ;  /* 0x00009f007c007a0c */ /* 0x000fda0003f06270 */
[----:B------:R-:W-:Y:S05]  /*b480*/  @P0 BRA `(.L_x_1012) ;  /* 0x000002b000000947 */ /* 0x000fea0003800000 */
[----:B-1----:R-:W2:Y:S01]  /*b490*/  LDL R18, [R1] ;  /* 0x0000000001127983 */ /* 0x002ea20000100800 */
[----:B------:R-:W-:Y:S02]  /*b4a0*/  SHF.R.U32.HI R0, RZ, 0x10, R31 ;  /* 0x00000010ff007819 */ /* 0x000fe4000001161f */
[----:B------:R-:W-:Y:S02]  /*b4b0*/  SHF.R.U32.HI R2, RZ, 0x10, R37 ;  /* 0x00000010ff027819 */ /* 0x000fe40000011625 */
[----:B------:R-:W-:Y:S01]  /*b4c0*/  SHF.R.U64 R14, R30, 0x10, R31 ;  /* 0x000000101e0e7819 */ /* 0x000fe2000000121f */
[----:B------:R-:W-:Y:S01]  /*b4d0*/  HADD2.F32 R12, -RZ, R0.H0_H0 ;  /* 0x20000000ff0c7230 */ /* 0x000fe20000004100 */
[----:B------:R-:W-:Y:S01]  /*b4e0*/  SHF.R.U64 R15, R36, 0x10, R37 ;  /* 0x00000010240f7819 */ /* 0x000fe20000001225 */
[----:B------:R-:W-:Y:S02]  /*b4f0*/  HADD2.F32 R0, -RZ, R53.H0_H0 ;  /* 0x20000035ff007230 */ /* 0x000fe40000004100 */
[----:B------:R-:W-:-:S02]  /*b500*/  HADD2.F32 R17, -RZ, R2.H0_H0 ;  /* 0x20000002ff117230 */ /* 0x000fc40000004100 */
[----:B------:R-:W-:Y:S02]  /*b510*/  HADD2.F32 R2, -RZ, R53.H1_H1 ;  /* 0x30000035ff027230 */ /* 0x000fe40000004100 */
[----:B------:R-:W-:Y:S01]  /*b520*/  HADD2.F32 R15, -RZ, R15.H0_H0 ;  /* 0x2000000fff0f7230 */ /* 0x000fe20000004100 */
[----:B--2---:R-:W1:Y:S02]  /*b530*/  LDS.128 R4, [R18+0x6000] ;  /* 0x0060000012047984 */ /* 0x004e640000000c00 */
[--C-:B-1----:R-:W-:Y:S02]  /*b540*/  HADD2.F32 R10, -RZ, R7.reuse.H0_H0 ;  /* 0x20000007ff0a7230 */ /* 0x102fe40000004100 */
[----:B------:R-:W-:Y:S02]  /*b550*/  HADD2.F32 R7, -RZ, R7.H1_H1 ;  /* 0x30000007ff077230 */ /* 0x000fe40000004100 */
[--C-:B------:R-:W-:Y:S02]  /*b560*/  HADD2.F32 R9, -RZ, R4.reuse.H0_H0 ;  /* 0x20000004ff097230 */ /* 0x100fe40000004100 */
[----:B------:R-:W-:-:S02]  /*b570*/  HADD2.F32 R8, -RZ, R4.H1_H1 ;  /* 0x30000004ff087230 */ /* 0x000fc40000004100 */
[--C-:B------:R-:W-:Y:S02]  /*b580*/  HADD2.F32 R4, -RZ, R5.reuse.H0_H0 ;  /* 0x20000005ff047230 */ /* 0x100fe40000004100 */
[----:B------:R-:W-:Y:S01]  /*b590*/  HADD2.F32 R3, -RZ, R5.H1_H1 ;  /* 0x30000005ff037230 */ /* 0x000fe20000004100 */
[----:B------:R-:W-:Y:S01]  /*b5a0*/  FMUL.FTZ R5, R7, R12 ;  /* 0x0000000c07057220 */ /* 0x000fe20000410000 */
[--C-:B------:R-:W-:Y:S01]  /*b5b0*/  HADD2.F32 R11, -RZ, R6.reuse.H0_H0 ;  /* 0x20000006ff0b7230 */ /* 0x100fe20000004100 */
[-C--:B------:R-:W-:Y:S01]  /*b5c0*/  FMUL.FTZ R13, R8, R0.reuse ;  /* 0x00000000080d7220 */ /* 0x080fe20000410000 */
[----:B------:R-:W-:Y:S01]  /*b5d0*/  HADD2.F32 R6, -RZ, R6.H1_H1 ;  /* 0x30000006ff067230 */ /* 0x000fe20000004100 */
[----:B------:R-:W-:Y:S02]  /*b5e0*/  FFMA.FTZ R16, R10, R17, -R5 ;  /* 0x000000110a107223 */ /* 0x000fe40000010805 */
[C---:B------:R-:W-:Y:S01]  /*b5f0*/  FMUL.FTZ R5, R9.reuse, R0 ;  /* 0x0000000009057220 */ /* 0x040fe20000410000 */
[----:B------:R-:W-:Y:S01]  /*b600*/  HADD2.F32 R0, -RZ, R54.H0_H0 ;  /* 0x20000036ff007230 */ /* 0x000fe20000004100 */
[----:B------:R-:W-:-:S02]  /*b610*/  FFMA.FTZ R13, R9, R2, -R13 ;  /* 0x00000002090d7223 */ /* 0x000fc4000001080d */
[----:B------:R-:W-:Y:S01]  /*b620*/  FFMA.FTZ R9, R8, R2, R5 ;  /* 0x0000000208097223 */ /* 0x000fe20000010005 */
[----:B------:R-:W-:Y:S01]  /*b630*/  HADD2.F32 R8, -RZ, R14.H0_H0 ;  /* 0x2000000eff087230 */ /* 0x000fe20000004100 */
[----:B------:R-:W-:Y:S01]  /*b640*/  FMUL.FTZ R12, R10, R12 ;  /* 0x0000000c0a0c7220 */ /* 0x000fe20000410000 */
[----:B------:R-:W-:Y:S01]  /*b650*/  HADD2.F32 R2, -RZ, R55.H0_H0 ;  /* 0x20000037ff027230 */ /* 0x000fe20000004100 */
[-C--:B------:R-:W-:Y:S02]  /*b660*/  FMUL.FTZ R5, R6, R0.reuse ;  /* 0x0000000006057220 */ /* 0x080fe40000410000 */
[----:B------:R-:W-:Y:S02]  /*b670*/  FFMA.FTZ R10, R7, R17, R12 ;  /* 0x00000011070a7223 */ /* 0x000fe4000001000c */
[----:B------:R-:W-:Y:S02]  /*b680*/  FMUL.FTZ R0, R11, R0 ;  /* 0x000000000b007220 */ /* 0x000fe40000410000 */
[----:B------:R-:W-:-:S02]  /*b690*/  FMUL.FTZ R7, R3, R8 ;  /* 0x0000000803077220 */ /* 0x000fc40000410000 */
[----:B------:R-:W-:Y:S02]  /*b6a0*/  FMUL.FTZ R8, R4, R8 ;  /* 0x0000000804087220 */ /* 0x000fe40000410000 */
[-C--:B------:R-:W-:Y:S02]  /*b6b0*/  FFMA.FTZ R5, R11, R2.reuse, -R5 ;  /* 0x000000020b057223 */ /* 0x080fe40000010805 */
[----:B------:R-:W-:Y:S02]  /*b6c0*/  FFMA.FTZ R2, R6, R2, R0 ;  /* 0x0000000206027223 */ /* 0x000fe40000010000 */
[-C--:B------:R-:W-:Y:S01]  /*b6d0*/  FFMA.FTZ R0, R4, R15.reuse, -R7 ;  /* 0x0000000f04007223 */ /* 0x080fe20000010807 */
[----:B------:R-:W-:Y:S01]  /*b6e0*/  F2FP.PACK_AB R7, R10, R16 ;  /* 0x000000100a07723e */ /* 0x000fe200000000ff */
[----:B------:R-:W-:Y:S01]  /*b6f0*/  FFMA.FTZ R3, R3, R15, R8 ;  /* 0x0000000f03037223 */ /* 0x000fe20000010008 */
[----:B------:R-:W-:Y:S02]  /*b700*/  F2FP.PACK_AB R6, R2, R5 ;  /* 0x000000050206723e */ /* 0x000fe400000000ff */
[----:B------:R-:W-:-:S02]  /*b710*/  F2FP.PACK_AB R4, R9, R13 ;  /* 0x0000000d0904723e */ /* 0x000fc400000000ff */
[----:B------:R-:W-:-:S05]  /*b720*/  F2FP.PACK_AB R5, R3, R0 ;  /* 0x000000000305723e */ /* 0x000fca00000000ff */
[----:B------:R1:W-:Y:S02]  /*b730*/  STS.128 [R18+0x6000], R4 ;  /* 0x0060000412007388 */ /* 0x0003e40000000c00 */
.L_x_1012:
[----:B------:R-:W-:Y:S05]  /*b740*/  BSYNC B1 ;  /* 0x0000000000017941 */ /* 0x000fea0003800000 */
.L_x_1011:
        /* <DEDUP_REMOVED lines=8> */
[----:B------:R-:W-:Y:S02]  /*b7d0*/  SHF.R.U32.HI R0, RZ, 0x10, R35 ;  /* 0x00000010ff007819 */ /* 0x000fe40000011623 */
[----:B------:R-:W-:Y:S02]  /*b7e0*/  SHF.R.U32.HI R2, RZ, 0x10, R33 ;  /* 0x00000010ff027819 */ /* 0x000fe40000011621 */
[----:B------:R-:W-:Y:S01]  /*b7f0*/  SHF.R.U64 R14, R34, 0x10, R35 ;  /* 0x00000010220e7819 */ /* 0x000fe20000001223 */
[----:B------:R-:W-:Y:S01]  /*b800*/  HADD2.F32 R12, -RZ, R0.H0_H0 ;  /* 0x20000000ff0c7230 */ /* 0x000fe20000004100 */
[----:B------:R-:W-:Y:S01]  /*b810*/  SHF.R.U64 R15, R32, 0x10, R33 ;  /* 0x00000010200f7819 */ /* 0x000fe20000001221 */
[----:B------:R-:W-:Y:S02]  /*b820*/  HADD2.F32 R0, -RZ, R54.H1_H1 ;  /* 0x30000036ff007230 */ /* 0x000fe40000004100 */
[----:B------:R-:W-:-:S02]  /*b830*/  HADD2.F32 R17, -RZ, R2.H0_H0 ;  /* 0x20000002ff117230 */ /* 0x000fc40000004100 */
[----:B------:R-:W-:Y:S02]  /*b840*/  HADD2.F32 R2, -RZ, R55.H1_H1 ;  /* 0x30000037ff027230 */ /* 0x000fe40000004100 */
[----:B------:R-:W-:Y:S02]  /*b850*/  HADD2.F32 R15, -RZ, R15.H0_H0 ;  /* 0x2000000fff0f7230 */ /* 0x000fe40000004100 */
        /* <DEDUP_REMOVED lines=17> */
[----:B------:R-:W-:Y:S01]  /*b970*/  HADD2.F32 R2, -RZ, R56.H1_H1 ;  /* 0x30000038ff027230 */ /* 0x000fe20000004100 */
        /* <DEDUP_REMOVED lines=14> */
.L_x_1018:
[----:B------:R-:W-:Y:S05]  /*ba60*/  BSYNC B0 ;  /* 0x0000000000007941 */ /* 0x000fea0003800000 */
.L_x_1017:
        /* <DEDUP_REMOVED lines=45> */
.L_x_1016:
[----:B------:R-:W-:Y:S05]  /*bd40*/  BSYNC B1 ;  /* 0x0000000000017941 */ /* 0x000fea0003800000 */
.L_x_1015:
[----:B------:R-:W-:-:S04]  /*bd50*/  IADD3 R0, R125, 0x60, RZ ;  /* 0x000000607d007810 */ /* 0x000fc80007ffe0ff */
        /* <DEDUP_REMOVED lines=47> */
.L_x_1021:
[----:B------:R-:W-:Y:S05]  /*c050*/  BSYNC B0 ;  /* 0x0000000000007941 */ /* 0x000fea0003800000 */
.L_x_1020:
        /* <DEDUP_REMOVED lines=10> */
[----:B------:R-:W-:Y:S02]  /*c100*/  HADD2.F32 R2, -RZ, R62.H0_H0 ;  /* 0x2000003eff027230 */ /* 0x000fe40000004100 */
        /* <DEDUP_REMOVED lines=14> */
[----:B------:R-:W-:Y:S01]  /*c1f0*/  HADD2.F32 R0, -RZ, R61.H1_H1 ;  /* 0x3000003dff007230 */ /* 0x000fe20000004100 */
        /* <DEDUP_REMOVED lines=18> */
[----:B------:R1:W-:Y:S01]  /*c320*/  STS.128 [R18+0x8000], R4 ;  /* 0x0080000412007388 */ /* 0x0003e20000000c00 */
[----:B------:R-:W-:Y:S05]  /*c330*/  BRA `(.L_x_1019) ;  /* 0x0000244000007947 */ /* 0x000fea0003800000 */
.L_x_998:
[----:B------:R-:W-:Y:S01]  /*c340*/  IMAD.MOV.U32 R5, RZ, RZ, c[0x0][0x2c4] ;  /* 0x0000b100ff057624 */ /* 0x000fe200078e00ff */
[----:B------:R-:W-:Y:S01]  /*c350*/  ISETP.GE.AND P1, PT, R84, c[0x0][0x27c], PT ;  /* 0x00009f0054007a0c */ /* 0x000fe20003f26270 */
[----:B------:R-:W-:Y:S01]  /*c360*/  IMAD.MOV.U32 R7, RZ, RZ, R3 ;  /* 0x000000ffff077224 */ /* 0x000fe200078e0003 */
[----:B------:R-:W-:Y:S01]  /*c370*/  CS2R R22, SRZ ;  /* 0x0000000000167805 */ /* 0x000fe2000001ff00 */
[----:B------:R-:W-:Y:S01]  /*c380*/  IMAD.MOV.U32 R9, RZ, RZ, R8 ;  /* 0x000000ffff097224 */ /* 0x000fe200078e0008 */
[----:B------:R-:W-:Y:S01]  /*c390*/  ISETP.NE.AND P0, PT, R5, 0x1, PT ;  /* 0x000000010500780c */ /* 0x000fe20003f05270 */
[----:B------:R-:W-:Y:S01]  /*c3a0*/  IMAD.MOV.U32 R8, RZ, RZ, R4 ;  /* 0x000000ffff087224 */ /* 0x000fe200078e0004 */
[----:B------:R-:W-:-:S11]  /*c3b0*/  CS2R R20, SRZ ;  /* 0x0000000000147805 */ /* 0x000fd6000001ff00 */
[----:B------:R-:W-:-:S05]  /*c3c0*/  @P0 IMAD.HI.U32 R5, R2, c[0x0][0x2c8], RZ ;  /* 0x0000b20002050a27 */ /* 0x000fca00078e00ff */
[----:B------:R-:W-:-:S04]  /*c3d0*/  @P0 SHF.R.U32.HI R2, RZ, c[0x0][0x2cc], R5 ;  /* 0x0000b300ff020a19 */ /* 0x000fc80000011605 */
[----:B------:R-:W-:Y:S01]  /*c3e0*/  SHF.R.S32.HI R5, RZ, 0x1f, R2 ;  /* 0x0000001fff057819 */ /* 0x000fe20000011402 */
[----:B------:R-:W-:-:S04]  /*c3f0*/  IMAD.WIDE.U32 R6, R2, c[0x0][0x280], R6 ;  /* 0x0000a00002067a25 */ /* 0x000fc800078e0006 */
[C---:B------:R-:W-:Y:S01]  /*c400*/  IMAD R10, R5.reuse, c[0x0][0x280], RZ ;  /* 0x0000a000050a7a24 */ /* 0x040fe200078e02ff */
[----:B------:R-:W-:Y:S01]  /*c410*/  LEA R13, P0, R6, c[0x0][0x270], 0x1 ;  /* 0x00009c00060d7a11 */ /* 0x000fe200078008ff */
[----:B------:R-:W-:Y:S02]  /*c420*/  IMAD R3, R5, c[0x0][0x290], RZ ;  /* 0x0000a40005037a24 */ /* 0x000fe400078e02ff */
[C---:B------:R-:W-:Y:S02]  /*c430*/  IMAD R10, R2.reuse, c[0x0][0x284], R10 ;  /* 0x0000a100020a7a24 */ /* 0x040fe400078e020a */
[----:B------:R-:W-:Y:S02]  /*c440*/  IMAD.WIDE.U32 R4, R2, c[0x0][0x290], R8 ;  /* 0x0000a40002047a25 */ /* 0x000fe400078e0008 */
[----:B------:R-:W1:Y:S02]  /*c450*/  SHFL.IDX PT, R8, R13, RZ, 0x1c1f ;  /* 0x001c1fff0d087589 */ /* 0x000e6400000e0000 */
[----:B------:R-:W-:-:S02]  /*c460*/  IMAD.IADD R7, R7, 0x1, R10 ;  /* 0x0000000107077824 */ /* 0x000fc400078e020a */
[----:B------:R-:W-:-:S03]  /*c470*/  IMAD R2, R2, c[0x0][0x294], R3 ;  /* 0x0000a50002027a24 */ /* 0x000fc600078e0203 */
[----:B------:R-:W-:Y:S02]  /*c480*/  LEA.HI.X R12, R6, c[0x0][0x274], R7, 0x1, P0 ;  /* 0x00009d00060c7a11 */ /* 0x000fe400000f0c07 */
[C---:B------:R-:W-:Y:S02]  /*c490*/  LEA R3, P0, R4.reuse, c[0x0][0x288], 0x1 ;  /* 0x0000a20004037a11 */ /* 0x040fe400078008ff */
[----:B------:R-:W-:Y:S02]  /*c4a0*/  IADD3 R2, R5, R2, RZ ;  /* 0x0000000205027210 */ /* 0x000fe40007ffe0ff */
[----:B------:R-:W2:Y:S02]  /*c4b0*/  SHFL.IDX PT, R5, R12, RZ, 0x1c1f ;  /* 0x001c1fff0c057589 */ /* 0x000ea400000e0000 */
[----:B------:R-:W-:Y:S02]  /*c4c0*/  LEA.HI.X R2, R4, c[0x0][0x28c], R2, 0x1, P0 ;  /* 0x0000a30004027a11 */ /* 0x000fe400000f0c02 */
[----:B------:R-:W-:-:S03]  /*c4d0*/  ISETP.GE.OR P0, PT, R14, R0, P1 ;  /* 0x000000000e00720c */ /* 0x000fc60000f06670 */
[----:B------:R-:W-:Y:S10]  /*c4e0*/  SHFL.IDX PT, R9, R2, RZ, 0x1c1f ;  /* 0x001c1fff02097589 */ /* 0x000ff400000e0000 */
[C---:B------:R-:W-:Y:S01]  /*c4f0*/  @!P0 IMAD.SHL.U32 R6, R84.reuse, 0x2, RZ ;  /* 0x0000000254068824 */ /* 0x040fe200078e00ff */
[----:B------:R-:W-:-:S04]  /*c500*/  @!P0 SHF.L.U64.HI R7, R84, 0x1, R85 ;  /* 0x0000000154078819 */ /* 0x000fc80000010255 */
[----:B-1----:R-:W-:Y:S02]  /*c510*/  @!P0 IADD3 R4, P3, R8, R6, RZ ;  /* 0x0000000608048210 */ /* 0x002fe40007f7e0ff */
[----:B------:R-:W1:Y:S03]  /*c520*/  SHFL.IDX PT, R8, R3, RZ, 0x1c1f ;  /* 0x001c1fff03087589 */ /* 0x000e6600000e0000 */
[----:B--2---:R-:W-:Y:S01]  /*c530*/  @!P0 IMAD.X R5, R5, 0x1, R7, P3 ;  /* 0x0000000105058824 */ /* 0x004fe200018e0607 */
[----:B------:R-:W-:Y:S01]  /*c540*/  CS2R R18, SRZ ;  /* 0x0000000000127805 */ /* 0x000fe2000001ff00 */
[----:B------:R-:W-:-:S03]  /*c550*/  CS2R R16, SRZ ;  /* 0x0000000000107805 */ /* 0x000fc6000001ff00 */
[----:B------:R2:W3:Y:S01]  /*c560*/  @!P0 LD.E.128 R20, [R4.64] ;  /* 0x0000000804148980 */ /* 0x0004e2000c101d00 */
[----:B-1----:R-:W-:-:S05]  /*c570*/  @!P0 IADD3 R6, P3, R8, R6, RZ ;  /* 0x0000000608068210 */ /* 0x002fca0007f7e0ff */
[----:B------:R-:W-:-:S05]  /*c580*/  @!P0 IMAD.X R7, R9, 0x1, R7, P3 ;  /* 0x0000000109078824 */ /* 0x000fca00018e0607 */
[----:B------:R3:W4:Y:S01]  /*c590*/  @!P0 LD.E.128 R16, [R6.64] ;  /* 0x0000000806108980 */ /* 0x000722000c101d00 */
[----:B--2---:R-:W-:-:S04]  /*c5a0*/  IADD3 R4, R14, 0x20, RZ ;  /* 0x000000200e047810 */ /* 0x004fc80007ffe0ff */
[----:B------:R-:W-:Y:S01]  /*c5b0*/  ISETP.GE.AND P0, PT, R4, R0, PT ;  /* 0x000000000400720c */ /* 0x000fe20003f06270 */
[----:B------:R1:W2:Y:S01]  /*c5c0*/  SHFL.IDX PT, R15, R13, 0x1, 0x1c1f ;  /* 0x003c1f000d0f7f89 */ /* 0x0002a200000e0000 */
[----:B------:R-:W-:Y:S03]  /*c5d0*/  BSSY B0, `(.L_x_1022) ;  /* 0x0000023000007945 */ /* 0x000fe60003800000 */
[----:B------:R1:W1:Y:S01]  /*c5e0*/  SHFL.IDX PT, R24, R3, 0x1, 0x1c1f ;  /* 0x003c1f0003187f89 */ /* 0x00026200000e0000 */
[----:B------:R-:W-:-:S03]  /*c5f0*/  CS2R R10, SRZ ;  /* 0x00000000000a7805 */ /* 0x000fc6000001ff00 */
[----:B------:R1:W1:Y:S01]  /*c600*/  SHFL.IDX PT, R25, R12, 0x1, 0x1c1f ;  /* 0x003c1f000c197f89 */ /* 0x00026200000e0000 */
[----:B------:R-:W-:-:S03]  /*c610*/  CS2R R8, SRZ ;  /* 0x0000000000087805 */ /* 0x000fc6000001ff00 */
[----:B------:R1:W1:Y:S01]  /*c620*/  SHFL.IDX PT, R26, R2, 0x1, 0x1c1f ;  /* 0x003c1f00021a7f89 */ /* 0x00026200000e0000 */
[----:B---3--:R-:W-:Y:S02]  /*c630*/  IMAD.MOV.U32 R7, RZ, RZ, R22 ;  /* 0x000000ffff077224 */ /* 0x008fe400078e0016 */
[----:B------:R-:W-:Y:S02]  /*c640*/  IMAD.MOV.U32 R5, RZ, RZ, R20 ;  /* 0x000000ffff057224 */ /* 0x000fe400078e0014 */
[----:B------:R-:W-:Y:S01]  /*c650*/  IMAD.MOV.U32 R4, RZ, RZ, R21 ;  /* 0x000000ffff047224 */ /* 0x000fe200078e0015 */
[----:B------:R-:W-:Y:S02]  /*c660*/  MOV R6, R23 ;  /* 0x0000001700067202 */ /* 0x000fe40000000f00 */
[----:B------:R-:W-:Y:S02]  /*c670*/  PRMT R67, R7, 0x7610, R67 ;  /* 0x0000761007437816 */ /* 0x000fe40000000043 */
[----:B------:R-:W-:-:S02]  /*c680*/  PRMT R54, R4, 0x5410, R5 ;  /* 0x0000541004367816 */ /* 0x000fc40000000005 */
[----:B------:R-:W-:Y:S01]  /*c690*/  PRMT R65, R65, 0x5410, R6 ;  /* 0x0000541041417816 */ /* 0x000fe20000000006 */
[----:B----4-:R-:W-:Y:S01]  /*c6a0*/  IMAD.MOV.U32 R7, RZ, RZ, R18 ;  /* 0x000000ffff077224 */ /* 0x010fe200078e0012 */
[----:B------:R-:W-:Y:S01]  /*c6b0*/  MOV R6, R19 ;  /* 0x0000001300067202 */ /* 0x000fe20000000f00 */
[----:B------:R-:W-:Y:S02]  /*c6c0*/  IMAD.MOV.U32 R5, RZ, RZ, R16 ;  /* 0x000000ffff057224 */ /* 0x000fe400078e0010 */
[----:B------:R-:W-:Y:S01]  /*c6d0*/  IMAD.MOV.U32 R4, RZ, RZ, R17 ;  /* 0x000000ffff047224 */ /* 0x000fe200078e0011 */
[----:B------:R-:W-:Y:S02]  /*c6e0*/  PRMT R56, R7, 0x7610, R56 ;  /* 0x0000761007387816 */ /* 0x000fe40000000038 */
[----:B------:R-:W-:Y:S02]  /*c6f0*/  PRMT R65, R6, 0x7610, R65 ;  /* 0x0000761006417816 */ /* 0x000fe40000000041 */
[----:B------:R-:W-:Y:S01]  /*c700*/  PRMT R52, R4, 0x5410, R5 ;  /* 0x0000541004347816 */ /* 0x000fe20000000005 */
[----:B------:R-:W-:Y:S01]  /*c710*/  CS2R R6, SRZ ;  /* 0x0000000000067805 */ /* 0x000fe2000001ff00 */
[----:B------:R-:W-:Y:S01]  /*c720*/  CS2R R4, SRZ ;  /* 0x0000000000047805 */ /* 0x000fe2000001ff00 */
[----:B------:R-:W-:Y:S05]  /*c730*/  @P0 BRA `(.L_x_1023) ;  /* 0x000000c000000947 */ /* 0x000fea0003800000 */
[----:B-12---:R-:W-:Y:S01]  /*c740*/  CS2R R8, SRZ ;  /* 0x0000000000087805 */ /* 0x006fe2000001ff00 */
[----:B------:R-:W-:Y:S01]  /*c750*/  CS2R R6, SRZ ;  /* 0x0000000000067805 */ /* 0x000fe2000001ff00 */
[----:B------:R-:W-:Y:S01]  /*c760*/  CS2R R4, SRZ ;  /* 0x0000000000047805 */ /* 0x000fe2000001ff00 */
[----:B------:R-:W-:Y:S05]  /*c770*/  @P1 BRA `(.L_x_1023) ;  /* 0x0000008000001947 */ /* 0x000fea0003800000 */
[C---:B------:R-:W-:Y:S01]  /*c780*/  IMAD.SHL.U32 R6, R84.reuse, 0x2, RZ ;  /* 0x0000000254067824 */ /* 0x040fe200078e00ff */
[----:B------:R-:W-:-:S04]  /*c790*/  SHF.L.U64.HI R7, R84, 0x1, R85 ;  /* 0x0000000154077819 */ /* 0x000fc80000010255 */
[----:B------:R-:W-:-:S05]  /*c7a0*/  IADD3 R4, P0, R15, R6, RZ ;  /* 0x000000060f047210 */ /* 0x000fca0007f1e0ff */
[----:B------:R-:W-:Y:S01]  /*c7b0*/  IMAD.X R5, R25, 0x1, R7, P0 ;  /* 0x0000000119057824 */ /* 0x000fe200000e0607 */
[----:B------:R-:W-:-:S04]  /*c7c0*/  IADD3 R6, P0, R24, R6, RZ ;  /* 0x0000000618067210 */ /* 0x000fc80007f1e0ff */
[----:B------:R1:W5:Y:S01]  /*c7d0*/  LD.E.128 R8, [R4.64] ;  /* 0x0000000804087980 */ /* 0x000362000c101d00 */
[----:B------:R-:W-:-:S06]  /*c7e0*/  IMAD.X R7, R26, 0x1, R7, P0 ;  /* 0x000000011a077824 */ /* 0x000fcc00000e0607 */
[----:B-1----:R-:W5:Y:S02]  /*c7f0*/  LD.E.128 R4, [R6.64] ;  /* 0x0000000806047980 */ /* 0x002f64000c101d00 */
.L_x_1023:
[----:B-12---:R-:W-:Y:S05]  /*c800*/  BSYNC B0 ;  /* 0x0000000000007941 */ /* 0x006fea0003800000 */
.L_x_1022:
[----:B------:R-:W1:Y:S01]  /*c810*/  SHFL.IDX PT, R26, R13, 0x2, 0x1c1f ;  /* 0x005c1f000d1a7f89 */ /* 0x000e6200000e0000 */
[----:B------:R-:W-:Y:S01]  /*c820*/  IADD3 R15, R14, 0x40, RZ ;  /* 0x000000400e0f7810 */ /* 0x000fe20007ffe0ff */
[----:B------:R-:W-:Y:S01]  /*c830*/  CS2R R42, SRZ ;  /* 0x00000000002a7805 */ /* 0x000fe2000001ff00 */
[----:B------:R-:W-:Y:S01]  /*c840*/  CS2R R40, SRZ ;  /* 0x0000000000287805 */ /* 0x000fe2000001ff00 */
[----:B------:R-:W2:Y:S01]  /*c850*/  SHFL.IDX PT, R24, R12, 0x2, 0x1c1f ;  /* 0x005c1f000c187f89 */ /* 0x000ea200000e0000 */
[----:B------:R-:W-:-:S03]  /*c860*/  ISETP.GE.OR P0, PT, R15, R0, P1 ;  /* 0x000000000f00720c */ /* 0x000fc60000f06670 */
[----:B------:R-:W-:Y:S10]  /*c870*/  SHFL.IDX PT, R28, R2, 0x2, 0x1c1f ;  /* 0x005c1f00021c7f89 */ /* 0x000ff400000e0000 */
[C---:B------:R-:W-:Y:S01]  /*c880*/  @!P0 IMAD.SHL.U32 R15, R84.reuse, 0x2, RZ ;  /* 0x00000002540f8824 */ /* 0x040fe200078e00ff */
[----:B------:R-:W-:-:S04]  /*c890*/  @!P0 SHF.L.U64.HI R25, R84, 0x1, R85 ;  /* 0x0000000154198819 */ /* 0x000fc80000010255 */
[----:B-1----:R-:W-:-:S05]  /*c8a0*/  @!P0 IADD3 R26, P3, R26, R15, RZ ;  /* 0x0000000f1a1a8210 */ /* 0x002fca0007f7e0ff */
[----:B--2---:R-:W-:Y:S02]  /*c8b0*/  @!P0 IMAD.X R27, R24, 0x1, R25, P3 ;  /* 0x00000001181b8824 */ /* 0x004fe400018e0619 */
[----:B------:R-:W1:Y:S01]  /*c8c0*/  SHFL.IDX PT, R24, R3, 0x2, 0x1c1f ;  /* 0x005c1f0003187f89 */ /* 0x000e6200000e0000 */
[----:B------:R-:W-:Y:S01]  /*c8d0*/  CS2R R38, SRZ ;  /* 0x0000000000267805 */ /* 0x000fe2000001ff00 */
[----:B------:R-:W-:Y:S02]  /*c8e0*/  CS2R R36, SRZ ;  /* 0x0000000000247805 */ /* 0x000fe4000001ff00 */
[----:B------:R-:W2:Y:S01]  /*c8f0*/  @!P0 LD.E.128 R40, [R26.64] ;  /* 0x000000081a288980 */ /* 0x000ea2000c101d00 */
[----:B-1----:R-:W-:-:S05]  /*c900*/  @!P0 IADD3 R24, P3, R24, R15, RZ ;  /* 0x0000000f18188210 */ /* 0x002fca0007f7e0ff */
[----:B------:R-:W-:-:S05]  /*c910*/  @!P0 IMAD.X R25, R28, 0x1, R25, P3 ;  /* 0x000000011c198824 */ /* 0x000fca00018e0619 */
[----:B------:R1:W3:Y:S01]  /*c920*/  @!P0 LD.E.128 R36, [R24.64] ;  /* 0x0000000818248980 */ /* 0x0002e2000c101d00 */
[----:B------:R-:W-:Y:S01]  /*c930*/  IADD3 R14, R14, 0x60, RZ ;  /* 0x000000600e0e7810 */ /* 0x000fe20007ffe0ff */
[----:B-----5:R-:W-:-:S03]  /*c940*/  IMAD.MOV.U32 R15, RZ, RZ, R8 ;  /* 0x000000ffff0f7224 */ /* 0x020fc600078e0008 */
[----:B------:R-:W-:Y:S01]  /*c950*/  ISETP.GE.AND P0, PT, R14, R0, PT ;  /* 0x000000000e00720c */ /* 0x000fe20003f06270 */
[----:B------:R-:W-:Y:S01]  /*c960*/  IMAD.MOV.U32 R14, RZ, RZ, R9 ;  /* 0x000000ffff0e7224 */ /* 0x000fe200078e0009 */
[----:B------:R-:W-:Y:S01]  /*c970*/  PRMT R70, R15, 0x7610, R70 ;  /* 0x000076100f467816 */ /* 0x000fe20000000046 */
[----:B------:R-:W-:-:S03]  /*c980*/  IMAD.MOV.U32 R15, RZ, RZ, R4 ;  /* 0x000000ffff0f7224 */ /* 0x000fc600078e0004 */
[----:B------:R-:W-:Y:S01]  /*c990*/  PRMT R69, R69, 0x5410, R14 ;  /* 0x0000541045457816 */ /* 0x000fe2000000000e */
[----:B------:R-:W-:Y:S02]  /*c9a0*/  IMAD.MOV.U32 R14, RZ, RZ, R5 ;  /* 0x000000ffff0e7224 */ /* 0x000fe400078e0005 */
[----:B-1----:R-:W-:Y:S02]  /*c9b0*/  IMAD.MOV.U32 R25, RZ, RZ, R10 ;  /* 0x000000ffff197224 */ /* 0x002fe400078e000a */
[----:B------:R-:W-:-:S03]  /*c9c0*/  IMAD.MOV.U32 R24, RZ, RZ, R11 ;  /* 0x000000ffff187224 */ /* 0x000fc600078e000b */
[----:B------:R-:W-:Y:S01]  /*c9d0*/  PRMT R72, R25, 0x7610, R72 ;  /* 0x0000761019487816 */ /* 0x000fe20000000048 */
[----:B------:R-:W-:Y:S01]  /*c9e0*/  IMAD.MOV.U32 R25, RZ, RZ, R6 ;  /* 0x000000ffff197224 */ /* 0x000fe200078e0006 */
[----:B------:R-:W-:Y:S01]  /*c9f0*/  PRMT R71, R71, 0x5410, R24 ;  /* 0x0000541047477816 */ /* 0x000fe20000000018 */
[----:B------:R-:W-:Y:S01]  /*ca00*/  IMAD.MOV.U32 R24, RZ, RZ, R7 ;  /* 0x000000ffff187224 */ /* 0x000fe200078e0007 */
[----:B------:R-:W-:Y:S02]  /*ca10*/  PRMT R69, R15, 0x7610, R69 ;  /* 0x000076100f457816 */ /* 0x000fe40000000045 */
[----:B------:R-:W-:Y:S01]  /*ca20*/  PRMT R70, R70, 0x5410, R25 ;  /* 0x0000541046467816 */ /* 0x000fe20000000019 */
[----:B------:R-:W1:Y:S01]  /*ca30*/  SHFL.IDX PT, R15, R3, 0x3, 0x1c1f ;  /* 0x007c1f00030f7f89 */ /* 0x000e6200000e0000 */
[----:B------:R-:W-:Y:S02]  /*ca40*/  PRMT R71, R24, 0x7610, R71 ;  /* 0x0000761018477816 */ /* 0x000fe40000000047 */
[----:B------:R-:W-:Y:S01]  /*ca50*/  PRMT R67, R67, 0x5410, R14 ;  /* 0x0000541043437816 */ /* 0x000fe2000000000e */
[----:B------:R-:W4:Y:S04]  /*ca60*/  SHFL.IDX PT, R25, R12, 0x3, 0x1c1f ;  /* 0x007c1f000c197f89 */ /* 0x000f2800000e0000 */
[----:B------:R2:W1:Y:S04]  /*ca70*/  SHFL.IDX PT, R14, R13, 0x3, 0x1c1f ;  /* 0x007c1f000d0e7f89 */ /* 0x00046800000e0000 */
[----:B------:R1:W1:Y:S01]  /*ca80*/  SHFL.IDX PT, R24, R2, 0x3, 0x1c1f ;  /* 0x007c1f0002187f89 */ /* 0x00026200000e0000 */
[----:B------:R-:W-:Y:S01]  /*ca90*/  BSSY B0, `(.L_x_1024) ;  /* 0x0000022000007945 */ /* 0x000fe20003800000 */
[----:B------:R-:W-:Y:S01]  /*caa0*/  CS2R R50, SRZ ;  /* 0x0000000000327805 */ /* 0x000fe2000001ff00 */
[----:B------:R-:W-:Y:S01]  /*cab0*/  CS2R R48, SRZ ;  /* 0x0000000000307805 */ /* 0x000fe2000001ff00 */
[----:B------:R-:W-:Y:S01]  /*cac0*/  CS2R R46, SRZ ;  /* 0x00000000002e7805 */ /* 0x000fe2000001ff00 */
[----:B------:R-:W-:Y:S01]  /*cad0*/  CS2R R44, SRZ ;  /* 0x00000000002c7805 */ /* 0x000fe2000001ff00 */
[----:B--2---:R-:W-:-:S02]  /*cae0*/  IMAD.MOV.U32 R13, RZ, RZ, R42 ;  /* 0x000000ffff0d7224 */ /* 0x004fc400078e002a */
[----:B------:R-:W-:Y:S02]  /*caf0*/  IMAD.MOV.U32 R12, RZ, RZ, R43 ;  /* 0x000000ffff0c7224 */ /* 0x000fe400078e002b */
[----:B------:R-:W-:Y:S02]  /*cb00*/  IMAD.MOV.U32 R3, RZ, RZ, R40 ;  /* 0x000000ffff037224 */ /* 0x000fe400078e0028 */
[----:B-1----:R-:W-:Y:S01]  /*cb10*/  IMAD.MOV.U32 R2, RZ, RZ, R41 ;  /* 0x000000ffff027224 */ /* 0x002fe200078e0029 */
[----:B------:R-:W-:Y:S02]  /*cb20*/  PRMT R77, R13, 0x7610, R77 ;  /* 0x000076100d4d7816 */ /* 0x000fe4000000004d */
[----:B------:R-:W-:Y:S02]  /*cb30*/  PRMT R76, R76, 0x5410, R12 ;  /* 0x000054104c4c7816 */ /* 0x000fe4000000000c */
[----:B------:R-:W-:Y:S02]  /*cb40*/  PRMT R75, R3, 0x7610, R75 ;  /* 0x00007610034b7816 */ /* 0x000fe4000000004b */
[----:B------:R-:W-:Y:S01]  /*cb50*/  PRMT R73, R73, 0x5410, R2 ;  /* 0x0000541049497816 */ /* 0x000fe20000000002 */
[----:B---3--:R-:W-:-:S02]  /*cb60*/  IMAD.MOV.U32 R13, RZ, RZ, R38 ;  /* 0x000000ffff0d7224 */ /* 0x008fc400078e0026 */
[----:B------:R-:W-:Y:S02]  /*cb70*/  IMAD.MOV.U32 R12, RZ, RZ, R39 ;  /* 0x000000ffff0c7224 */ /* 0x000fe400078e0027 */
[----:B------:R-:W-:Y:S02]  /*cb80*/  IMAD.MOV.U32 R3, RZ, RZ, R36 ;  /* 0x000000ffff037224 */ /* 0x000fe400078e0024 */
[----:B------:R-:W-:Y:S01]  /*cb90*/  IMAD.MOV.U32 R2, RZ, RZ, R37 ;  /* 0x000000ffff027224 */ /* 0x000fe200078e0025 */
[----:B------:R-:W-:Y:S02]  /*cba0*/  PRMT R75, R75, 0x5410, R13 ;  /* 0x000054104b4b7816 */ /* 0x000fe4000000000d */
[----:B------:R-:W-:Y:S02]  /*cbb0*/  PRMT R76, R12, 0x7610, R76 ;  /* 0x000076100c4c7816 */ /* 0x000fe4000000004c */
[----:B------:R-:W-:Y:S02]  /*cbc0*/  PRMT R73, R3, 0x7610, R73 ;  /* 0x0000761003497816 */ /* 0x000fe40000000049 */
[----:B------:R-:W-:Y:S01]  /*cbd0*/  PRMT R72, R72, 0x5410, R2 ;  /* 0x0000541048487816 */ /* 0x000fe20000000002 */
[----:B------:R-:W-:Y:S05]  /*cbe0*/  @P0 BRA `(.L_x_1025) ;  /* 0x000000c000000947 */ /* 0x000fea0003800000 */
[----:B----4-:R-:W-:Y:S01]  /*cbf0*/  CS2R R48, SRZ ;  /* 0x0000000000307805 */ /* 0x010fe2000001ff00 */
        /* <DEDUP_REMOVED lines=9> */
[----:B------:R-:W-:-:S05]  /*cc90*/  IMAD.X R3, R24, 0x1, R3, P0 ;  /* 0x0000000118037824 */ /* 0x000fca00000e0603 */
[----:B------:R1:W5:Y:S03]  /*cca0*/  LD.E.128 R44, [R2.64] ;  /* 0x00000008022c7980 */ /* 0x000366000c101d00 */
.L_x_1025:
[----:B----4-:R-:W-:Y:S05]  /*ccb0*/  BSYNC B0 ;  /* 0x0000000000007941 */ /* 0x010fea0003800000 */
.L_x_1024:
[----:B-1---5:R-:W-:Y:S01]  /*ccc0*/  IMAD.MOV.U32 R2, RZ, RZ, R50 ;  /* 0x000000ffff027224 */ /* 0x022fe200078e0032 */
[----:B------:R-:W-:-:S04]  /*ccd0*/  DEPBAR.LE SB0, 0x1 ;  /* 0x000080400000791a */ /* 0x000fc80000000000 */
[----:B------:R-:W-:Y:S01]  /*cce0*/  PRMT R81, R2, 0x7610, R81 ;  /* 0x0000761002517816 */ /* 0x000fe20000000051 */
[----:B------:R-:W-:Y:S01]  /*ccf0*/  IMAD.IADD R2, R0, 0x1, -R63 ;  /* 0x0000000100027824 */ /* 0x000fe200078e0a3f */
[----:B------:R-:W-:Y:S01]  /*cd00*/  BSSY B0, `(.L_x_1026) ;  /* 0x0000074000007945 */ /* 0x000fe20003800000 */
[----:B------:R-:W-:Y:S02]  /*cd10*/  IMAD.MOV.U32 R12, RZ, RZ, R51 ;  /* 0x000000ffff0c7224 */ /* 0x000fe400078e0033 */
[----:B------:R-:W-:Y:S01]  /*cd20*/  IMAD.MOV.U32 R3, RZ, RZ, R48 ;  /* 0x000000ffff037224 */ /* 0x000fe200078e0030 */
[----:B------:R-:W-:Y:S01]  /*cd30*/  IMNMX R63, R2, 0x80, PT ;  /* 0x00000080023f7817 */ /* 0x000fe20003800200 */
[----:B------:R-:W-:Y:S01]  /*cd40*/  IMAD.MOV.U32 R0, RZ, RZ, R49 ;  /* 0x000000ffff007224 */ /* 0x000fe200078e0031 */
[----:B------:R-:W-:Y:S01]  /*cd50*/  PRMT R80, R80, 0x5410, R12 ;  /* 0x0000541050507816 */ /* 0x000fe2000000000c */
[----:B------:R-:W-:Y:S01]  /*cd60*/  IMAD.MOV.U32 R12, RZ, RZ, R46 ;  /* 0x000000ffff0c7224 */ /* 0x000fe200078e002e */
[----:B------:R-:W-:Y:S01]  /*cd70*/  BAR.SYNC.DEFER_BLOCKING 0x0 ;  /* 0x0000000000007b1d */ /* 0x000fe20000010000 */
[----:B------:R-:W-:Y:S01]  /*cd80*/  ISETP.GE.OR P0, PT, R125, R63, P1 ;  /* 0x0000003f7d00720c */ /* 0x000fe20000f06670 */
[----:B------:R-:W-:Y:S01]  /*cd90*/  IMAD.MOV.U32 R2, RZ, RZ, R44 ;  /* 0x000000ffff027224 */ /* 0x000fe200078e002c */
[----:B------:R-:W-:Y:S01]  /*cda0*/  PRMT R79, R3, 0x7610, R79 ;  /* 0x00007610034f7816 */ /* 0x000fe2000000004f */
[----:B------:R-:W-:Y:S01]  /*cdb0*/  IMAD.MOV.U32 R3, RZ, RZ, R47 ;  /* 0x000000ffff037224 */ /* 0x000fe200078e002f */
[----:B------:R-:W-:Y:S01]  /*cdc0*/  PRMT R78, R78, 0x5410, R0 ;  /* 0x000054104e4e7816 */ /* 0x000fe20000000000 */
[----:B------:R-:W-:Y:S01]  /*cdd0*/  IMAD.MOV.U32 R0, RZ, RZ, R45 ;  /* 0x000000ffff007224 */ /* 0x000fe200078e002d */
[----:B------:R-:W-:-:S02]  /*cde0*/  PRMT R79, R79, 0x5410, R12 ;  /* 0x000054104f4f7816 */ /* 0x000fc4000000000c */
[----:B------:R-:W-:Y:S02]  /*cdf0*/  PRMT R80, R3, 0x7610, R80 ;  /* 0x0000761003507816 */ /* 0x000fe40000000050 */
[----:B------:R-:W-:Y:S02]  /*ce00*/  PRMT R78, R2, 0x7610, R78 ;  /* 0x00007610024e7816 */ /* 0x000fe4000000004e */
[----:B------:R-:W-:Y:S01]  /*ce10*/  PRMT R77, R77, 0x5410, R0 ;  /* 0x000054104d4d7816 */ /* 0x000fe20000000000 */
        /* <DEDUP_REMOVED lines=9> */
[----:B------:R-:W-:Y:S02]  /*ceb0*/  SHF.L.U32 R24, R24, 0x9, RZ ;  /* 0x0000000918187819 */ /* 0x000fe400000006ff */
[----:B------:R-:W-:Y:S02]  /*cec0*/  SHF.R.U32.HI R34, RZ, 0x10, R17 ;  /* 0x00000010ff227819 */ /* 0x000fe40000011611 */
[--C-:B------:R-:W-:Y:S02]  /*ced0*/  SHF.R.U64 R64, R20, 0x10, R21.reuse ;  /* 0x0000001014407819 */ /* 0x100fe40000001215 */
[----:B------:R-:W-:Y:S02]  /*cee0*/  SHF.R.U32.HI R35, RZ, 0x10, R21 ;  /* 0x00000010ff237819 */ /* 0x000fe40000011615 */
[--C-:B------:R-:W-:Y:S02]  /*cef0*/  SHF.R.U64 R62, R22, 0x10, R23.reuse ;  /* 0x00000010163e7819 */ /* 0x100fe40000001217 */
[----:B------:R-:W-:Y:S01]  /*cf00*/  SHF.R.U32.HI R57, RZ, 0x10, R23 ;  /* 0x00000010ff397819 */ /* 0x000fe20000011617 */
[----:B------:R-:W-:Y:S01]  /*cf10*/  HADD2.F32 R68, -RZ, R35.H0_H0 ;  /* 0x20000023ff447230 */ /* 0x000fe20000004100 */
[----:B------:R-:W-:-:S02]  /*cf20*/  SHF.R.U64 R61, R16, 0x10, R17 ;  /* 0x00000010103d7819 */ /* 0x000fc40000001211 */
[--C-:B------:R-:W-:Y:S02]  /*cf30*/  SHF.R.U32.HI R53, RZ, 0x10, R19.reuse ;  /* 0x00000010ff357819 */ /* 0x100fe40000011613 */
[----:B------:R-:W-:Y:S02]  /*cf40*/  SHF.R.U64 R58, R18, 0x10, R19 ;  /* 0x00000010123a7819 */ /* 0x000fe40000001213 */
[----:B--2---:R-:W-:-:S04]  /*cf50*/  LOP3.LUT R0, R14, 0x38, R0, 0xf8, !PT ;  /* 0x000000380e007812 */ /* 0x004fc800078ef800 */
[----:B---3--:R-:W-:-:S04]  /*cf60*/  LOP3.LUT R0, R0, R13, RZ, 0x3c, !PT ;  /* 0x0000000d00007212 */ /* 0x008fc800078e3cff */
[----:B------:R-:W-:Y:S01]  /*cf70*/  IADD3 R0, R24, R0, RZ ;  /* 0x0000000018007210 */ /* 0x000fe20007ffe0ff */
[----:B----4-:R-:W1:Y:S03]  /*cf80*/  LDS.128 R12, [R87] ;  /* 0x00000000570c7984 */ /* 0x010e660000000c00 */
[----:B------:R-:W-:-:S05]  /*cf90*/  SHF.L.U32 R33, R0, 0x1, RZ ;  /* 0x0000000100217819 */ /* 0x000fca00000006ff */
[----:B------:R-:W2:Y:S01]  /*cfa0*/  LDS.128 R24, [R33+0x5100] ;  /* 0x0051000021187984 */ /* 0x000ea20000000c00 */
[----:B------:R-:W-:Y:S02]  /*cfb0*/  HADD2.F32 R0, -RZ, R52.H0_H0 ;  /* 0x20000034ff007230 */ /* 0x000fe40000004100 */
[--C-:B-1----:R-:W-:Y:S02]  /*cfc0*/  HADD2.F32 R31, -RZ, R13.reuse.H0_H0 ;  /* 0x2000000dff1f7230 */ /* 0x102fe40000004100 */
[----:B------:R-:W-:Y:S02]  /*cfd0*/  HADD2.F32 R29, -RZ, R13.H1_H1 ;  /* 0x3000000dff1d7230 */ /* 0x000fe40000004100 */
[--C-:B------:R-:W-:Y:S02]  /*cfe0*/  HADD2.F32 R22, -RZ, R15.reuse.H0_H0 ;  /* 0x2000000fff167230 */ /* 0x100fe40000004100 */
[----:B------:R-:W-:Y:S02]  /*cff0*/  HADD2.F32 R21, -RZ, R15.H1_H1 ;  /* 0x3000000fff157230 */ /* 0x000fe40000004100 */
[----:B--2---:R-:W-:-:S02]  /*d000*/  HADD2.F32 R3, -RZ, R25.H0_H0 ;  /* 0x20000019ff037230 */ /* 0x004fc40000004100 */
[--C-:B------:R-:W-:Y:S02]  /*d010*/  HADD2.F32 R13, -RZ, R24.reuse.H0_H0 ;  /* 0x20000018ff0d7230 */ /* 0x100fe40000004100 */
[----:B------:R-:W-:Y:S02]  /*d020*/  HADD2.F32 R20, -RZ, R24.H1_H1 ;  /* 0x30000018ff147230 */ /* 0x000fe40000004100 */
[----:B------:R-:W-:Y:S02]  /*d030*/  HADD2.F32 R24, -RZ, R34.H0_H0 ;  /* 0x20000022ff187230 */ /* 0x000fe40000004100 */
[--C-:B------:R-:W-:Y:S02]  /*d040*/  HADD2.F32 R28, -RZ, R14.reuse.H0_H0 ;  /* 0x2000000eff1c7230 */ /* 0x100fe40000004100 */
[----:B------:R-:W-:Y:S01]  /*d050*/  HADD2.F32 R23, -RZ, R14.H1_H1 ;  /* 0x3000000eff177230 */ /* 0x000fe20000004100 */
[-C--:B------:R-:W-:Y:S01]  /*d060*/  FMUL.FTZ R14, R31, R0.reuse ;  /* 0x000000001f0e7220 */ /* 0x080fe20000410000 */
[----:B------:R-:W-:Y:S01]  /*d070*/  HADD2.F32 R15, -RZ, R54.H0_H0 ;  /* 0x20000036ff0f7230 */ /* 0x000fe20000004100 */
[----:B------:R-:W-:Y:S01]  /*d080*/  FMUL.FTZ R55, R3, R0 ;  /* 0x0000000003377220 */ /* 0x000fe20000410000 */
[----:B------:R-:W-:-:S02]  /*d090*/  HADD2.F32 R30, -RZ, R12.H0_H0 ;  /* 0x2000000cff1e7230 */ /* 0x000fc40000004100 */
[----:B------:R-:W-:Y:S01]  /*d0a0*/  HADD2.F32 R32, -RZ, R12.H1_H1 ;  /* 0x3000000cff207230 */ /* 0x000fe20000004100 */
[----:B------:R-:W-:Y:S01]  /*d0b0*/  FMUL.FTZ R0, R29, R24 ;  /* 0x000000181d007220 */ /* 0x000fe20000410000 */
[----:B------:R-:W-:Y:S02]  /*d0c0*/  HADD2.F32 R2, -RZ, R25.H1_H1 ;  /* 0x30000019ff027230 */ /* 0x000fe40000004100 */
[----:B------:R-:W-:Y:S01]  /*d0d0*/  HADD2.F32 R12, -RZ, R52.H1_H1 ;  /* 0x30000034ff0c7230 */ /* 0x000fe20000004100 */
[----:B------:R-:W-:Y:S01]  /*d0e0*/  FFMA.FTZ R60, R3, R15, R14 ;  /* 0x0000000f033c7223 */ /* 0x000fe2000001000e */
[----:B------:R-:W-:Y:S01]  /*d0f0*/  HADD2.F32 R14, -RZ, R54.H1_H1 ;  /* 0x30000036ff0e7230 */ /* 0x000fe20000004100 */
[----:B------:R-:W-:Y:S01]  /*d100*/  FFMA.FTZ R59, R2, R68, R0 ;  /* 0x00000044023b7223 */ /* 0x000fe20000010000 */
[----:B------:R-:W-:Y:S01]  /*d110*/  HADD2.F32 R0, -RZ, R65.H0_H0 ;  /* 0x20000041ff007230 */ /* 0x000fe20000004100 */
[----:B------:R-:W-:Y:S02]  /*d120*/  FMUL.FTZ R3, R30, R12 ;  /* 0x0000000c1e037220 */ /* 0x000fe40000410000 */
[----:B------:R-:W-:Y:S01]  /*d130*/  FMUL.FTZ R54, R2, R24 ;  /* 0x0000001802367220 */ /* 0x000fe20000410000 */
[----:B------:R-:W-:Y:S01]  /*d140*/  HADD2.F32 R2, -RZ, R56.H0_H0 ;  /* 0x20000038ff027230 */ /* 0x000fe20000004100 */
[C---:B------:R-:W-:Y:S01]  /*d150*/  FFMA.FTZ R56, R13.reuse, R14, R3 ;  /* 0x0000000e0d387223 */ /* 0x040fe20000010003 */
[----:B------:R-:W-:Y:S01]  /*d160*/  HADD2.F32 R17, -RZ, R27.H0_H0 ;  /* 0x2000001bff117230 */ /* 0x000fe20000004100 */
[----:B------:R-:W-:Y:S01]  /*d170*/  FMUL.FTZ R52, R13, R12 ;  /* 0x0000000c0d347220 */ /* 0x000fe20000410000 */
[----:B------:R-:W-:Y:S01]  /*d180*/  HADD2.F32 R3, -RZ, R65.H1_H1 ;  /* 0x30000041ff037230 */ /* 0x000fe20000004100 */
[----:B------:R-:W-:Y:S01]  /*d190*/  FMUL.FTZ R13, R22, R0 ;  /* 0x00000000160d7220 */ /* 0x000fe20000410000 */
[----:B------:R-:W-:-:S02]  /*d1a0*/  HADD2.F32 R19, -RZ, R26.H0_H0 ;  /* 0x2000001aff137230 */ /* 0x000fc40000004100 */
[----:B------:R-:W-:Y:S02]  /*d1b0*/  HADD2.F32 R18, -RZ, R26.H1_H1 ;  /* 0x3000001aff127230 */ /* 0x000fe40000004100 */
[----:B------:R-:W-:Y:S01]  /*d1c0*/  HADD2.F32 R16, -RZ, R27.H1_H1 ;  /* 0x3000001bff107230 */ /* 0x000fe20000004100 */
[C---:B------:R-:W-:Y:S01]  /*d1d0*/  FFMA.FTZ R27, R17.reuse, R3, R13 ;  /* 0x00000003111b7223 */ /* 0x040fe2000001000d */
[----:B------:R-:W-:Y:S02]  /*d1e0*/  HADD2.F32 R26, -RZ, R53.H0_H0 ;  /* 0x20000035ff1a7230 */ /* 0x000fe40000004100 */
[----:B------:R-:W-:Y:S01]  /*d1f0*/  HADD2.F32 R13, -RZ, R61.H0_H0 ;  /* 0x2000003dff0d7230 */ /* 0x000fe20000004100 */
[----:B------:R-:W-:Y:S01]  /*d200*/  FMUL.FTZ R25, R17, R0 ;  /* 0x0000000011197220 */ /* 0x000fe20000410000 */
[----:B------:R-:W-:Y:S01]  /*d210*/  HADD2.F32 R12, -RZ, R67.H0_H0 ;  /* 0x20000043ff0c7230 */ /* 0x000fe20000004100 */
[-C--:B------:R-:W-:Y:S01]  /*d220*/  FMUL.FTZ R24, R28, R2.reuse ;  /* 0x000000021c187220 */ /* 0x080fe20000410000 */
[----:B------:R-:W-:Y:S01]  /*d230*/  HADD2.F32 R65, -RZ, R57.H0_H0 ;  /* 0x20000039ff417230 */ /* 0x000fe20000004100 */
[----:B------:R-:W-:Y:S01]  /*d240*/  FMUL.FTZ R34, R19, R2 ;  /* 0x0000000213227220 */ /* 0x000fe20000410000 */
[----:B------:R-:W-:Y:S01]  /*d250*/  HADD2.F32 R17, -RZ, R58.H0_H0 ;  /* 0x2000003aff117230 */ /* 0x000fe20000004100 */
[----:B------:R-:W-:Y:S01]  /*d260*/  FMUL.FTZ R0, R21, R26 ;  /* 0x0000001a15007220 */ /* 0x000fe20000410000 */
[----:B------:R-:W-:Y:S01]  /*d270*/  HADD2.F32 R58, -RZ, R64.H0_H0 ;  /* 0x20000040ff3a7230 */ /* 0x000fe20000004100 */
[----:B------:R-:W-:Y:S01]  /*d280*/  FMUL.FTZ R2, R32, R13 ;  /* 0x0000000d20027220 */ /* 0x000fe20000410000 */
[----:B------:R-:W-:Y:S01]  /*d290*/  HADD2.F32 R57, -RZ, R62.H0_H0 ;  /* 0x2000003eff397230 */ /* 0x000fe20000004100 */
[----:B------:R-:W-:-:S02]  /*d2a0*/  FFMA.FTZ R53, R19, R12, R24 ;  /* 0x0000000c13357223 */ /* 0x000fc40000010018 */
[C---:B------:R-:W-:Y:S02]  /*d2b0*/  FMUL.FTZ R19, R16.reuse, R26 ;  /* 0x0000001a10137220 */ /* 0x040fe40000410000 */
[----:B------:R-:W-:Y:S02]  /*d2c0*/  FFMA.FTZ R24, R16, R65, R0 ;  /* 0x0000004110187223 */ /* 0x000fe40000010000 */
[----:B------:R-:W-:Y:S02]  /*d2d0*/  FMUL.FTZ R0, R23, R17 ;  /* 0x0000001117007220 */ /* 0x000fe40000410000 */
[C---:B------:R-:W-:Y:S02]  /*d2e0*/  FFMA.FTZ R26, R20.reuse, R58, R2 ;  /* 0x0000003a141a7223 */ /* 0x040fe40000010002 */
[----:B------:R-:W-:Y:S02]  /*d2f0*/  FMUL.FTZ R13, R20, R13 ;  /* 0x0000000d140d7220 */ /* 0x000fe40000410000 */
[----:B------:R-:W-:-:S02]  /*d300*/  FMUL.FTZ R2, R18, R17 ;  /* 0x0000001112027220 */ /* 0x000fc40000410000 */
[----:B------:R-:W-:Y:S02]  /*d310*/  FFMA.FTZ R35, R18, R57, R0 ;  /* 0x0000003912237223 */ /* 0x000fe40000010000 */
[----:B------:R-:W-:Y:S02]  /*d320*/  FFMA.FTZ R16, R30, R14, -R52 ;  /* 0x0000000e1e107223 */ /* 0x000fe40000010834 */
[----:B------:R-:W-:Y:S02]  /*d330*/  FFMA.FTZ R20, R31, R15, -R55 ;  /* 0x0000000f1f147223 */ /* 0x000fe40000010837 */
[----:B------:R-:W-:Y:S02]  /*d340*/  FFMA.FTZ R17, R29, R68, -R54 ;  /* 0x000000441d117223 */ /* 0x000fe40000010836 */
[----:B------:R-:W-:Y:S02]  /*d350*/  FFMA.FTZ R18, R28, R12, -R34 ;  /* 0x0000000c1c127223 */ /* 0x000fe40000010822 */
[----:B------:R-:W-:-:S02]  /*d360*/  FFMA.FTZ R3, R22, R3, -R25 ;  /* 0x0000000316037223 */ /* 0x000fc40000010819 */
[----:B------:R-:W-:Y:S02]  /*d370*/  FFMA.FTZ R0, R21, R65, -R19 ;  /* 0x0000004115007223 */ /* 0x000fe40000010813 */
[----:B------:R-:W-:Y:S02]  /*d380*/  FFMA.FTZ R14, R32, R58, -R13 ;  /* 0x0000003a200e7223 */ /* 0x000fe4000001080d */
[----:B------:R-:W-:Y:S01]  /*d390*/  FFMA.FTZ R2, R23, R57, -R2 ;  /* 0x0000003917027223 */ /* 0x000fe20000010802 */
[----:B------:R-:W-:Y:S02]  /*d3a0*/  F2FP.PACK_AB R19, R0, R3 ;  /* 0x000000030013723e */ /* 0x000fe400000000ff */
[----:B------:R-:W-:Y:S02]  /*d3b0*/  F2FP.PACK_AB R17, R17, R20 ;  /* 0x000000141111723e */ /* 0x000fe400000000ff */
[----:B------:R-:W-:Y:S02]  /*d3c0*/  F2FP.PACK_AB R16, R14, R16 ;  /* 0x000000100e10723e */ /* 0x000fe400000000ff */
[----:B------:R-:W-:-:S02]  /*d3d0*/  F2FP.PACK_AB R18, R2, R18 ;  /* 0x000000120212723e */ /* 0x000fc400000000ff */
[----:B------:R-:W-:Y:S02]  /*d3e0*/  F2FP.PACK_AB R15, R24, R27 ;  /* 0x0000001b180f723e */ /* 0x000fe400000000ff */
[----:B------:R-:W-:Y:S02]  /*d3f0*/  F2FP.PACK_AB R13, R59, R60 ;  /* 0x0000003c3b0d723e */ /* 0x000fe400000000ff */
[----:B------:R-:W-:Y:S02]  /*d400*/  F2FP.PACK_AB R12, R26, R56 ;  /* 0x000000381a0c723e */ /* 0x000fe400000000ff */
[----:B------:R-:W-:Y:S01]  /*d410*/  F2FP.PACK_AB R14, R35, R53 ;  /* 0x00000035230e723e */ /* 0x000fe200000000ff */
[----:B------:R1:W-:Y:S04]  /*d420*/  STS.128 [R87], R16 ;  /* 0x0000001057007388 */ /* 0x0003e80000000c00 */
[----:B------:R1:W-:Y:S02]  /*d430*/  STS.128 [R33+0x5100], R12 ;  /* 0x0051000c21007388 */ /* 0x0003e40000000c00 */
.L_x_1027:
[----:B------:R-:W-:Y:S05]  /*d440*/  BSYNC B0 ;  /* 0x0000000000007941 */ /* 0x000fea0003800000 */
.L_x_1026:
        /* <DEDUP_REMOVED lines=15> */
[----:B------:R-:W-:Y:S02]  /*d540*/  LOP3.LUT R0, R0, R3, RZ, 0x3c, !PT ;  /* 0x0000000300007212 */ /* 0x000fe400078e3cff */
[--C-:B------:R-:W-:Y:S02]  /*d550*/  SHF.R.U64 R53, R4, 0x10, R5.reuse ;  /* 0x0000001004357819 */ /* 0x100fe40000001205 */
[----:B------:R-:W-:Y:S02]  /*d560*/  SHF.R.U32.HI R4, RZ, 0x10, R5 ;  /* 0x00000010ff047819 */ /* 0x000fe40000011605 */
[----:B------:R-:W-:Y:S02]  /*d570*/  SHF.R.U32.HI R25, RZ, 0x10, R9 ;  /* 0x00000010ff197819 */ /* 0x000fe40000011609 */
[--C-:B------:R-:W-:Y:S02]  /*d580*/  SHF.R.U64 R34, R6, 0x10, R7.reuse ;  /* 0x0000001006227819 */ /* 0x100fe40000001207 */
[----:B------:R-:W-:Y:S01]  /*d590*/  SHF.R.U32.HI R26, RZ, 0x10, R7 ;  /* 0x00000010ff1a7819 */ /* 0x000fe20000011607 */
[----:B------:R-:W-:-:S02]  /*d5a0*/  HADD2.F32 R7, -RZ, R69.H1_H1 ;  /* 0x30000045ff077230 */ /* 0x000fc40000004100 */
[----:B------:R-:W-:Y:S01]  /*d5b0*/  HADD2.F32 R57, -RZ, R25.H0_H0 ;  /* 0x20000019ff397230 */ /* 0x000fe20000004100 */
[----:B------:R-:W-:Y:S02]  /*d5c0*/  SHF.R.U64 R55, R8, 0x10, R9 ;  /* 0x0000001008377819 */ /* 0x000fe40000001209 */
[--C-:B------:R-:W-:Y:S02]  /*d5d0*/  SHF.R.U32.HI R28, RZ, 0x10, R11.reuse ;  /* 0x00000010ff1c7819 */ /* 0x100fe4000001160b */
[----:B------:R-:W-:-:S03]  /*d5e0*/  SHF.R.U64 R54, R10, 0x10, R11 ;  /* 0x000000100a367819 */ /* 0x000fc6000000120b */
[----:B------:R-:W-:Y:S02]  /*d5f0*/  HADD2.F32 R56, -RZ, R28.H0_H0 ;  /* 0x2000001cff387230 */ /* 0x000fe40000004100 */
[----:B------:R-:W-:Y:S01]  /*d600*/  HADD2.F32 R55, -RZ, R55.H0_H0 ;  /* 0x20000037ff377230 */ /* 0x000fe20000004100 */
[----:B--2---:R-:W-:-:S04]  /*d610*/  IADD3 R0, R2, R0, RZ ;  /* 0x0000000002007210 */ /* 0x004fc80007ffe0ff */
[----:B------:R-:W-:Y:S01]  /*d620*/  SHF.L.U32 R27, R0, 0x1, RZ ;  /* 0x00000001001b7819 */ /* 0x000fe200000006ff */
[----:B---3--:R-:W1:Y:S04]  /*d630*/  LDS.128 R12, [R58] ;  /* 0x000000003a0c7984 */ /* 0x008e680000000c00 */
[----:B------:R-:W2:Y:S01]  /*d640*/  LDS.128 R16, [R27+0x5100] ;  /* 0x005100001b107984 */ /* 0x000ea20000000c00 */
[----:B------:R-:W-:Y:S02]  /*d650*/  HADD2.F32 R0, -RZ, R67.H1_H1 ;  /* 0x30000043ff007230 */ /* 0x000fe40000004100 */
[----:B-1----:R-:W-:Y:S02]  /*d660*/  HADD2.F32 R23, -RZ, R13.H0_H0 ;  /* 0x2000000dff177230 */ /* 0x002fe40000004100 */
[----:B------:R-:W-:-:S02]  /*d670*/  HADD2.F32 R22, -RZ, R12.H0_H0 ;  /* 0x2000000cff167230 */ /* 0x000fc40000004100 */
[----:B------:R-:W-:Y:S02]  /*d680*/  HADD2.F32 R24, -RZ, R12.H1_H1 ;  /* 0x3000000cff187230 */ /* 0x000fe40000004100 */
[----:B--2---:R-:W-:Y:S02]  /*d690*/  HADD2.F32 R3, -RZ, R17.H0_H0 ;  /* 0x20000011ff037230 */ /* 0x004fe40000004100 */
[--C-:B------:R-:W-:Y:S02]  /*d6a0*/  HADD2.F32 R5, -RZ, R16.reuse.H0_H0 ;  /* 0x20000010ff057230 */ /* 0x100fe40000004100 */
[----:B------:R-:W-:Y:S02]  /*d6b0*/  HADD2.F32 R12, -RZ, R16.H1_H1 ;  /* 0x30000010ff0c7230 */ /* 0x000fe40000004100 */
[----:B------:R-:W-:Y:S02]  /*d6c0*/  HADD2.F32 R21, -RZ, R13.H1_H1 ;  /* 0x3000000dff157230 */ /* 0x000fe40000004100 */
[----:B------:R-:W-:Y:S01]  /*d6d0*/  HADD2.F32 R16, -RZ, R4.H0_H0 ;  /* 0x20000004ff107230 */ /* 0x000fe20000004100 */
[-C--:B------:R-:W-:Y:S01]  /*d6e0*/  FMUL.FTZ R6, R23, R0.reuse ;  /* 0x0000000017067220 */ /* 0x080fe20000410000 */
[----:B------:R-:W-:Y:S01]  /*d6f0*/  HADD2.F32 R2, -RZ, R17.H1_H1 ;  /* 0x30000011ff027230 */ /* 0x000fe20000004100 */
[----:B------:R-:W-:Y:S01]  /*d700*/  FMUL.FTZ R31, R3, R0 ;  /* 0x00000000031f7220 */ /* 0x000fe20000410000 */
[----:B------:R-:W-:Y:S01]  /*d710*/  HADD2.F32 R4, -RZ, R69.H0_H0 ;  /* 0x20000045ff047230 */ /* 0x000fe20000004100 */
[----:B------:R-:W-:-:S02]  /*d720*/  FMUL.FTZ R0, R21, R16 ;  /* 0x0000001015007220 */ /* 0x000fc40000410000 */
[----:B------:R-:W-:Y:S01]  /*d730*/  FFMA.FTZ R52, R3, R7, R6 ;  /* 0x0000000703347223 */ /* 0x000fe20000010006 */
[----:B------:R-:W-:Y:S01]  /*d740*/  HADD2.F32 R6, -RZ, R70.H0_H0 ;  /* 0x20000046ff067230 */ /* 0x000fe20000004100 */
[----:B------:R-:W-:Y:S01]  /*d750*/  FMUL.FTZ R3, R22, R4 ;  /* 0x0000000416037220 */ /* 0x000fe20000410000 */
[----:B------:R-:W-:Y:S01]  /*d760*/  HADD2.F32 R13, -RZ, R15.H0_H0 ;  /* 0x2000000fff0d7230 */ /* 0x000fe20000004100 */
[C---:B------:R-:W-:Y:S01]  /*d770*/  FFMA.FTZ R35, R2.reuse, R57, R0 ;  /* 0x0000003902237223 */ /* 0x040fe20000010000 */
[----:B------:R-:W-:Y:S01]  /*d780*/  HADD2.F32 R0, -RZ, R71.H0_H0 ;  /* 0x20000047ff007230 */ /* 0x000fe20000004100 */
[----:B------:R-:W-:Y:S01]  /*d790*/  FMUL.FTZ R30, R2, R16 ;  /* 0x00000010021e7220 */ /* 0x000fe20000410000 */
[----:B------:R-:W-:Y:S01]  /*d7a0*/  HADD2.F32 R20, -RZ, R14.H0_H0 ;  /* 0x2000000eff147230 */ /* 0x000fe20000004100 */
[C---:B------:R-:W-:Y:S01]  /*d7b0*/  FFMA.FTZ R32, R5.reuse, R6, R3 ;  /* 0x0000000605207223 */ /* 0x040fe20000010003 */
[----:B------:R-:W-:Y:S01]  /*d7c0*/  HADD2.F32 R2, -RZ, R70.H1_H1 ;  /* 0x30000046ff027230 */ /* 0x000fe20000004100 */
[----:B------:R-:W-:Y:S01]  /*d7d0*/  FMUL.FTZ R29, R5, R4 ;  /* 0x00000004051d7220 */ /* 0x000fe20000410000 */
[----:B------:R-:W-:Y:S01]  /*d7e0*/  HADD2.F32 R9, -RZ, R19.H0_H0 ;  /* 0x20000013ff097230 */ /* 0x000fe20000004100 */
[----:B------:R-:W-:Y:S01]  /*d7f0*/  FMUL.FTZ R5, R13, R0 ;  /* 0x000000000d057220 */ /* 0x000fe20000410000 */
[----:B------:R-:W-:-:S02]  /*d800*/  HADD2.F32 R3, -RZ, R71.H1_H1 ;  /* 0x30000047ff037230 */ /* 0x000fc40000004100 */
[----:B------:R-:W-:Y:S02]  /*d810*/  HADD2.F32 R15, -RZ, R15.H1_H1 ;  /* 0x3000000fff0f7230 */ /* 0x000fe40000004100 */
[----:B------:R-:W-:Y:S01]  /*d820*/  HADD2.F32 R17, -RZ, R26.H0_H0 ;  /* 0x2000001aff117230 */ /* 0x000fe20000004100 */
[----:B------:R-:W-:Y:S01]  /*d830*/  FMUL.FTZ R16, R20, R2 ;  /* 0x0000000214107220 */ /* 0x000fe20000410000 */
[----:B------:R-:W-:Y:S02]  /*d840*/  HADD2.F32 R11, -RZ, R18.H0_H0 ;  /* 0x20000012ff0b7230 */ /* 0x000fe40000004100 */
[----:B------:R-:W-:Y:S01]  /*d850*/  HADD2.F32 R4, -RZ, R72.H0_H0 ;  /* 0x20000048ff047230 */ /* 0x000fe20000004100 */
[C---:B------:R-:W-:Y:S01]  /*d860*/  FFMA.FTZ R25, R9.reuse, R3, R5 ;  /* 0x0000000309197223 */ /* 0x040fe20000010005 */
[----:B------:R-:W-:Y:S01]  /*d870*/  HADD2.F32 R10, -RZ, R18.H1_H1 ;  /* 0x30000012ff0a7230 */ /* 0x000fe20000004100 */
[----:B------:R-:W-:Y:S01]  /*d880*/  FMUL.FTZ R18, R9, R0 ;  /* 0x0000000009127220 */ /* 0x000fe20000410000 */
[----:B------:R-:W-:Y:S01]  /*d890*/  HADD2.F32 R8, -RZ, R19.H1_H1 ;  /* 0x30000013ff087230 */ /* 0x000fe20000004100 */
[----:B------:R-:W-:Y:S01]  /*d8a0*/  FMUL.FTZ R0, R15, R17 ;  /* 0x000000110f007220 */ /* 0x000fe20000410000 */
[----:B------:R-:W-:-:S02]  /*d8b0*/  HADD2.F32 R14, -RZ, R14.H1_H1 ;  /* 0x3000000eff0e7230 */ /* 0x000fc40000004100 */
[----:B------:R-:W-:Y:S02]  /*d8c0*/  HADD2.F32 R5, -RZ, R53.H0_H0 ;  /* 0x20000035ff057230 */ /* 0x000fe40000004100 */
[----:B------:R-:W-:Y:S01]  /*d8d0*/  HADD2.F32 R9, -RZ, R34.H0_H0 ;  /* 0x20000022ff097230 */ /* 0x000fe20000004100 */
[C---:B------:R-:W-:Y:S01]  /*d8e0*/  FFMA.FTZ R33, R11.reuse, R4, R16 ;  /* 0x000000040b217223 */ /* 0x040fe20000010010 */
[----:B------:R-:W-:Y:S01]  /*d8f0*/  HADD2.F32 R34, -RZ, R54.H0_H0 ;  /* 0x20000036ff227230 */ /* 0x000fe20000004100 */
[C---:B------:R-:W-:Y:S02]  /*d900*/  FMUL.FTZ R16, R8.reuse, R17 ;  /* 0x0000001108107220 */ /* 0x040fe40000410000 */
[----:B------:R-:W-:Y:S02]  /*d910*/  FMUL.FTZ R26, R11, R2 ;  /* 0x000000020b1a7220 */ /* 0x000fe40000410000 */
[----:B------:R-:W-:Y:S02]  /*d920*/  FFMA.FTZ R17, R8, R56, R0 ;  /* 0x0000003808117223 */ /* 0x000fe40000010000 */
[----:B------:R-:W-:-:S02]  /*d930*/  FMUL.FTZ R2, R24, R5 ;  /* 0x0000000518027220 */ /* 0x000fc40000410000 */
[----:B------:R-:W-:Y:S02]  /*d940*/  FMUL.FTZ R0, R14, R9 ;  /* 0x000000090e007220 */ /* 0x000fe40000410000 */
[----:B------:R-:W-:Y:S02]  /*d950*/  FMUL.FTZ R11, R12, R5 ;  /* 0x000000050c0b7220 */ /* 0x000fe40000410000 */
[----:B------:R-:W-:Y:S02]  /*d960*/  FMUL.FTZ R5, R10, R9 ;  /* 0x000000090a057220 */ /* 0x000fe40000410000 */
        /* <DEDUP_REMOVED lines=20> */
.L_x_1029:
[----:B------:R-:W-:Y:S05]  /*dab0*/  BSYNC B0 ;  /* 0x0000000000007941 */ /* 0x000fea0003800000 */
.L_x_1028:
        /* <DEDUP_REMOVED lines=16> */
[----:B------:R-:W-:Y:S02]  /*dbc0*/  SHF.R.U32.HI R22, RZ, 0x10, R37 ;  /* 0x00000010ff167819 */ /* 0x000fe40000011625 */
[--C-:B------:R-:W-:Y:S02]  /*dbd0*/  SHF.R.U32.HI R23, RZ, 0x10, R41.reuse ;  /* 0x00000010ff177819 */ /* 0x100fe40000011629 */
[----:B------:R-:W-:-:S03]  /*dbe0*/  SHF.R.U64 R52, R40, 0x10, R41 ;  /* 0x0000001028347819 */ /* 0x000fc60000001229 */
[----:B------:R-:W-:Y:S01]  /*dbf0*/  HADD2.F32 R41, -RZ, R23.H0_H0 ;  /* 0x20000017ff297230 */ /* 0x000fe20000004100 */
[----:B------:R-:W-:Y:S02]  /*dc00*/  SHF.R.U64 R40, R36, 0x10, R37 ;  /* 0x0000001024287819 */ /* 0x000fe40000001225 */
[----:B------:R-:W-:Y:S02]  /*dc10*/  SHF.R.U32.HI R24, RZ, 0x10, R39 ;  /* 0x00000010ff187819 */ /* 0x000fe40000011627 */
[----:B------:R-:W-:Y:S02]  /*dc20*/  SHF.R.U32.HI R28, RZ, 0x10, R43 ;  /* 0x00000010ff1c7819 */ /* 0x000fe4000001162b */
[----:B------:R-:W-:Y:S02]  /*dc30*/  SHF.R.U64 R34, R38, 0x10, R39 ;  /* 0x0000001026227819 */ /* 0x000fe40000001227 */
[----:B------:R-:W-:Y:S01]  /*dc40*/  SHF.R.U64 R37, R42, 0x10, R43 ;  /* 0x000000102a257819 */ /* 0x000fe2000000122b */
[----:B------:R-:W-:-:S02]  /*dc50*/  HADD2.F32 R39, -RZ, R28.H0_H0 ;  /* 0x2000001cff277230 */ /* 0x000fc40000004100 */
        /* <DEDUP_REMOVED lines=8> */
[--C-:B--2---:R-:W-:Y:S02]  /*dce0*/  HADD2.F32 R3, -RZ, R9.reuse.H0_H0 ;  /* 0x20000009ff037230 */ /* 0x104fe40000004100 */
[----:B------:R-:W-:Y:S02]  /*dcf0*/  HADD2.F32 R2, -RZ, R9.H1_H1 ;  /* 0x30000009ff027230 */ /* 0x000fe40000004100 */
[----:B------:R-:W-:Y:S02]  /*dd00*/  HADD2.F32 R14, -RZ, R7.H1_H1 ;  /* 0x30000007ff0e7230 */ /* 0x000fe40000004100 */
[--C-:B------:R-:W-:Y:S02]  /*dd10*/  HADD2.F32 R9, -RZ, R8.reuse.H0_H0 ;  /* 0x20000008ff097230 */ /* 0x100fe40000004100 */
[----:B------:R-:W-:Y:S02]  /*dd20*/  HADD2.F32 R13, -RZ, R8.H1_H1 ;  /* 0x30000008ff0d7230 */ /* 0x000fe40000004100 */
[----:B------:R-:W-:-:S02]  /*dd30*/  HADD2.F32 R8, -RZ, R11.H0_H0 ;  /* 0x2000000bff087230 */ /* 0x000fc40000004100 */
[----:B------:R-:W-:Y:S02]  /*dd40*/  HADD2.F32 R7, -RZ, R11.H1_H1 ;  /* 0x3000000bff077230 */ /* 0x000fe40000004100 */
[----:B------:R-:W-:Y:S02]  /*dd50*/  HADD2.F32 R17, -RZ, R5.H1_H1 ;  /* 0x30000005ff117230 */ /* 0x000fe40000004100 */
[----:B------:R-:W-:Y:S02]  /*dd60*/  HADD2.F32 R11, -RZ, R22.H0_H0 ;  /* 0x20000016ff0b7230 */ /* 0x000fe40000004100 */
[--C-:B------:R-:W-:Y:S02]  /*dd70*/  HADD2.F32 R16, -RZ, R6.reuse.H0_H0 ;  /* 0x20000006ff107230 */ /* 0x100fe40000004100 */
[----:B------:R-:W-:Y:S01]  /*dd80*/  HADD2.F32 R19, -RZ, R6.H1_H1 ;  /* 0x30000006ff137230 */ /* 0x000fe20000004100 */
[-C--:B------:R-:W-:Y:S01]  /*dd90*/  FMUL.FTZ R5, R20, R0.reuse ;  /* 0x0000000014057220 */ /* 0x080fe20000410000 */
[----:B------:R-:W-:Y:S01]  /*dda0*/  HADD2.F32 R6, -RZ, R73.H1_H1 ;  /* 0x30000049ff067230 */ /* 0x000fe20000004100 */
[----:B------:R-:W-:Y:S01]  /*ddb0*/  FMUL.FTZ R31, R3, R0 ;  /* 0x00000000031f7220 */ /* 0x000fe20000410000 */
[----:B------:R-:W-:-:S02]  /*ddc0*/  HADD2.F32 R18, -RZ, R4.H0_H0 ;  /* 0x20000004ff127230 */ /* 0x000fc40000004100 */
[----:B------:R-:W-:Y:S01]  /*ddd0*/  HADD2.F32 R21, -RZ, R4.H1_H1 ;  /* 0x30000004ff157230 */ /* 0x000fe20000004100 */
[-C--:B------:R-:W-:Y:S01]  /*dde0*/  FMUL.FTZ R0, R17, R11.reuse ;  /* 0x0000000b11007220 */ /* 0x080fe20000410000 */
[----:B------:R-:W-:Y:S01]  /*ddf0*/  HADD2.F32 R4, -RZ, R73.H0_H0 ;  /* 0x20000049ff047230 */ /* 0x000fe20000004100 */
[----:B------:R-:W-:Y:S01]  /*de00*/  FFMA.FTZ R36, R3, R6, R5 ;  /* 0x0000000603247223 */ /* 0x000fe20000010005 */
[--C-:B------:R-:W-:Y:S01]  /*de10*/  HADD2.F32 R5, -RZ, R75.reuse.H0_H0 ;  /* 0x2000004bff057230 */ /* 0x100fe20000004100 */
[----:B------:R-:W-:Y:S02]  /*de20*/  FMUL.FTZ R30, R2, R11 ;  /* 0x0000000b021e7220 */ /* 0x000fe40000410000 */
[----:B------:R-:W-:Y:S02]  /*de30*/  FMUL.FTZ R3, R18, R4 ;  /* 0x0000000412037220 */ /* 0x000fe40000410000 */
[----:B------:R-:W-:Y:S01]  /*de40*/  FFMA.FTZ R35, R2, R41, R0 ;  /* 0x0000002902237223 */ /* 0x000fe20000010000 */
[----:B------:R-:W-:-:S02]  /*de50*/  HADD2.F32 R2, -RZ, R75.H1_H1 ;  /* 0x3000004bff027230 */ /* 0x000fc40000004100 */
[----:B------:R-:W-:Y:S01]  /*de60*/  HADD2.F32 R0, -RZ, R76.H0_H0 ;  /* 0x2000004cff007230 */ /* 0x000fe20000004100 */
[C---:B------:R-:W-:Y:S01]  /*de70*/  FMUL.FTZ R29, R9.reuse, R4 ;  /* 0x00000004091d7220 */ /* 0x040fe20000410000 */
[----:B------:R-:W-:Y:S01]  /*de80*/  HADD2.F32 R12, -RZ, R10.H0_H0 ;  /* 0x2000000aff0c7230 */ /* 0x000fe20000004100 */
[----:B------:R-:W-:Y:S01]  /*de90*/  FFMA.FTZ R32, R9, R5, R3 ;  /* 0x0000000509207223 */ /* 0x000fe20000010003 */
[----:B------:R-:W-:Y:S01]  /*dea0*/  HADD2.F32 R4, -RZ, R77.H0_H0 ;  /* 0x2000004dff047230 */ /* 0x000fe20000004100 */
[----:B------:R-:W-:Y:S01]  /*deb0*/  FMUL.FTZ R11, R16, R2 ;  /* 0x00000002100b7220 */ /* 0x000fe20000410000 */
[----:B------:R-:W-:Y:S01]  /*dec0*/  HADD2.F32 R3, -RZ, R76.H1_H1 ;  /* 0x3000004cff037230 */ /* 0x000fe20000004100 */
[----:B------:R-:W-:Y:S01]  /*ded0*/  FMUL.FTZ R9, R15, R0 ;  /* 0x000000000f097220 */ /* 0x000fe20000410000 */
[----:B------:R-:W-:Y:S01]  /*dee0*/  HADD2.F32 R22, -RZ, R24.H0_H0 ;  /* 0x20000018ff167230 */ /* 0x000fe20000004100 */
[----:B------:R-:W-:Y:S01]  /*def0*/  FFMA.FTZ R33, R12, R4, R11 ;  /* 0x000000040c217223 */ /* 0x000fe2000001000b */
[----:B------:R-:W-:Y:S01]  /*df00*/  HADD2.F32 R11, -RZ, R40.H0_H0 ;  /* 0x20000028ff0b7230 */ /* 0x000fe20000004100 */
[----:B------:R-:W-:-:S02]  /*df10*/  FMUL.FTZ R24, R8, R0 ;  /* 0x0000000008187220 */ /* 0x000fc40000410000 */
[----:B------:R-:W-:Y:S01]  /*df20*/  FFMA.FTZ R25, R8, R3, R9 ;  /* 0x0000000308197223 */ /* 0x000fe20000010009 */
[----:B------:R-:W-:Y:S01]  /*df30*/  HADD2.F32 R8, -RZ, R34.H0_H0 ;  /* 0x20000022ff087230 */ /* 0x000fe20000004100 */
[----:B------:R-:W-:Y:S01]  /*df40*/  FMUL.FTZ R0, R14, R22 ;  /* 0x000000160e007220 */ /* 0x000fe20000410000 */
[----:B------:R-:W-:Y:S01]  /*df50*/  HADD2.F32 R10, -RZ, R10.H1_H1 ;  /* 0x3000000aff0a7230 */ /* 0x000fe20000004100 */
[----:B------:R-:W-:Y:S01]  /*df60*/  FMUL.FTZ R27, R12, R2 ;  /* 0x000000020c1b7220 */ /* 0x000fe20000410000 */
[----:B------:R-:W-:Y:S01]  /*df70*/  HADD2.F32 R34, -RZ, R37.H0_H0 ;  /* 0x20000025ff227230 */ /* 0x000fe20000004100 */
[C---:B------:R-:W-:Y:S02]  /*df80*/  FFMA.FTZ R23, R7.reuse, R39, R0 ;  /* 0x0000002707177223 */ /* 0x040fe40000010000 */
[----:B------:R-:W-:Y:S02]  /*df90*/  FMUL.FTZ R22, R7, R22 ;  /* 0x0000001607167220 */ /* 0x000fe40000410000 */
[----:B------:R-:W-:-:S02]  /*dfa0*/  FMUL.FTZ R2, R21, R11 ;  /* 0x0000000b15027220 */ /* 0x000fc40000410000 */
[-C--:B------:R-:W-:Y:S02]  /*dfb0*/  FMUL.FTZ R0, R19, R8.reuse ;  /* 0x0000000813007220 */ /* 0x080fe40000410000 */
        /* <DEDUP_REMOVED lines=22> */
.L_x_1031:
[----:B------:R-:W-:Y:S05]  /*e120*/  BSYNC B0 ;  /* 0x0000000000007941 */ /* 0x000fea0003800000 */
.L_x_1030:
        /* <DEDUP_REMOVED lines=16> */
[----:B------:R-:W-:-:S05]  /*e230*/  SHF.R.U32.HI R23, RZ, 0x10, R49 ;  /* 0x00000010ff177819 */ /* 0x000fca0000011631 */
[----:B------:R-:W-:Y:S01]  /*e240*/  HADD2.F32 R41, -RZ, R23.H0_H0 ;  /* 0x20000017ff297230 */ /* 0x000fe20000004100 */
[----:B------:R-:W-:Y:S02]  /*e250*/  SHF.R.U32.HI R24, RZ, 0x10, R47 ;  /* 0x00000010ff187819 */ /* 0x000fe4000001162f */
[----:B------:R-:W-:Y:S02]  /*e260*/  SHF.R.U32.HI R28, RZ, 0x10, R51 ;  /* 0x00000010ff1c7819 */ /* 0x000fe40000011633 */
[----:B------:R-:W-:Y:S02]  /*e270*/  SHF.R.U64 R37, R44, 0x10, R45 ;  /* 0x000000102c257819 */ /* 0x000fe4000000122d */
[----:B------:R-:W-:Y:S01]  /*e280*/  SHF.R.U64 R34, R46, 0x10, R47 ;  /* 0x000000102e227819 */ /* 0x000fe2000000122f */
[----:B------:R-:W-:Y:S01]  /*e290*/  HADD2.F32 R40, -RZ, R28.H0_H0 ;  /* 0x2000001cff287230 */ /* 0x000fe20000004100 */
[----:B------:R-:W-:Y:S02]  /*e2a0*/  SHF.R.U64 R39, R48, 0x10, R49 ;  /* 0x0000001030277819 */ /* 0x000fe40000001231 */
[----:B------:R-:W-:-:S03]  /*e2b0*/  SHF.R.U64 R38, R50, 0x10, R51 ;  /* 0x0000001032267819 */ /* 0x000fc60000001233 */
        /* <DEDUP_REMOVED lines=76> */
.L_x_1019:
[----:B------:R-:W-:Y:S05]  /*e780*/  BSYNC B2 ;  /* 0x0000000000027941 */ /* 0x000fea0003800000 */
.L_x_997:
[----:B------:R-:W-:Y:S02]  /*e790*/  IMAD R0, R82, c[0x0][0x208], RZ ;  /* 0x0000820052007a24 */ /* 0x000fe400078e02ff */
[----:B---3--:R-:W-:-:S04]  /*e7a0*/  IMAD.WIDE.U32 R2, R229, c[0x0][0x208], RZ ;  /* 0x00008200e5027a25 */ /* 0x008fc800078e00ff */
[----:B-1----:R-:W-:Y:S01]  /*e7b0*/  IMAD.WIDE.U32 R6, R74, c[0x0][0x210], RZ ;  /* 0x000084004a067a25 */ /* 0x002fe200078e00ff */
[----:B------:R-:W-:Y:S01]  /*e7c0*/  SHF.L.U32 R37, R244, 0x1, RZ ;  /* 0x00000001f4257819 */ /* 0x000fe200000006ff */
[----:B------:R-:W-:-:S04]  /*e7d0*/  DEPBAR.LE SB0, 0x0 ;  /* 0x000080000000791a */ /* 0x000fc80000000000 */
[----:B------:R-:W-:Y:S01]  /*e7e0*/  IMAD R0, R229, c[0x0][0x20c], R0 ;  /* 0x00008300e5007a24 */ /* 0x000fe200078e0200 */
[----:B------:R-:W-:Y:S01]  /*e7f0*/  STL.64 [R1+0x18], R6 ;  /* 0x0000180601007387 */ /* 0x000fe20000100a00 */
[----:B------:R-:W-:-:S03]  /*e800*/  IMAD R4, R74, c[0x0][0x214], R7 ;  /* 0x000085004a047a24 */ /* 0x000fc600078e0207 */
[----:B------:R-:W-:Y:S01]  /*e810*/  IADD3 R3, R3, R0, RZ ;  /* 0x0000000003037210 */ /* 0x000fe20007ffe0ff */
[----:B------:R-:W-:Y:S01]  /*e820*/  IMAD R0, R83, c[0x0][0x218], RZ ;  /* 0x0000860053007a24 */ /* 0x000fe200078e02ff */
[----:B------:R-:W-:Y:S03]  /*e830*/  STL [R1+0x14], R4 ;  /* 0x0000140401007387 */ /* 0x000fe60000100800 */
[C---:B------:R-:W-:Y:S01]  /*e840*/  IMAD.WIDE.U32 R2, R216.reuse, c[0x0][0x218], R2 ;  /* 0x00008600d8027a25 */ /* 0x040fe200078e0002 */
[----:B------:R-:W-:Y:S03]  /*e850*/  BAR.SYNC.DEFER_BLOCKING 0x0 ;  /* 0x0000000000007b1d */ /* 0x000fe60000010000 */
[----:B------:R-:W-:Y:S01]  /*e860*/  IMAD R0, R216, c[0x0][0x21c], R0 ;  /* 0x00008700d8007a24 */ /* 0x000fe200078e0200 */
[----:B------:R-:W-:-:S02]  /*e870*/  IADD3 R2, P0, R2, R6, RZ ;  /* 0x0000000602027210 */ /* 0x000fc40007f1e0ff */
[----:B------:R-:W-:Y:S01]  /*e880*/  SHF.L.U64.HI R36, R244, 0x1, R245 ;  /* 0x00000001f4247819 */ /* 0x000fe200000102f5 */
[----:B------:R-:W2:Y:S01]  /*e890*/  LDL R168, [R1+0x8] ;  /* 0x0000080001a87983 */ /* 0x000ea20000100800 */
[----:B------:R-:W-:Y:S02]  /*e8a0*/  IADD3.X R3, R4, R3, R0, P0, !PT ;  /* 0x0000000304037210 */ /* 0x000fe400007fe400 */
[----:B------:R-:W-:-:S04]  /*e8b0*/  LEA R0, P0, R2, c[0x0][0x1f8], 0x1 ;  /* 0x00007e0002007a11 */ /* 0x000fc800078008ff */
[----:B------:R-:W-:Y:S02]  /*e8c0*/  LEA.HI.X R2, R2, c[0x0][0x1fc], R3, 0x1, P0 ;  /* 0x00007f0002027a11 */ /* 0x000fe400000f0c03 */
[----:B------:R-:W1:Y:S04]  /*e8d0*/  SHFL.IDX PT, R3, R0, RZ, 0x181f ;  /* 0x00181fff00037589 */ /* 0x000e6800000e0000 */
[----:B------:R-:W3:Y:S04]  /*e8e0*/  SHFL.IDX PT, R4, R0, 0x1, 0x181f ;  /* 0x00381f0000047f89 */ /* 0x000ee800000e0000 */
[----:B------:R-:W4:Y:S04]  /*e8f0*/  SHFL.IDX PT, R5, R2, RZ, 0x181f ;  /* 0x00181fff02057589 */ /* 0x000f2800000e0000 */
[----:B------:R-:W5:Y:S04]  /*e900*/  SHFL.IDX PT, R7, R0, 0x3, 0x181f ;  /* 0x00781f0000077f89 */ /* 0x000f6800000e0000 */
[----:B------:R-:W-:Y:S04]  /*e910*/  SHFL.IDX PT, R6, R0, 0x2, 0x181f ;  /* 0x00581f0000067f89 */ /* 0x000fe800000e0000 */
[----:B------:R-:W5:Y:S04]  /*e920*/  SHFL.IDX PT, R13, R2, 0x3, 0x181f ;  /* 0x00781f00020d7f89 */ /* 0x000f6800000e0000 */
[----:B------:R-:W5:Y:S04]  /*e930*/  SHFL.IDX PT, R9, R2, 0x1, 0x181f ;  /* 0x00381f0002097f89 */ /* 0x000f6800000e0000 */
[----:B------:R-:W5:Y:S04]  /*e940*/  SHFL.IDX PT, R0, R0, 0x4, 0x181f ;  /* 0x00981f0000007f89 */ /* 0x000f6800000e0000 */
[----:B------:R-:W5:Y:S01]  /*e950*/  SHFL.IDX PT, R12, R2, 0x4, 0x181f ;  /* 0x00981f00020c7f89 */ /* 0x000f6200000e0000 */
[----:B-1----:R-:W-:-:S02]  /*e960*/  IADD3 R10, P0, R3, R37, RZ ;  /* 0x00000025030a7210 */ /* 0x002fc40007f1e0ff */
[-C--:B---3--:R-:W-:Y:S01]  /*e970*/  IADD3 R8, P3, R4, R37.reuse, RZ ;  /* 0x0000002504087210 */ /* 0x088fe20007f7e0ff */
[----:B------:R-:W-:Y:S01]  /*e980*/  LDSM.16.M88.4 R32, [R198] ;  /* 0x00000000c620783b */ /* 0x000fe20000000200 */
[-C--:B----4-:R-:W-:Y:S02]  /*e990*/  IADD3.X R11, R5, R36.reuse, RZ, P0, !PT ;  /* 0x00000024050b7210 */ /* 0x090fe400007fe4ff */
[----:B-----5:R-:W-:Y:S01]  /*e9a0*/  IADD3 R4, P0, R7, R37, RZ ;  /* 0x0000002507047210 */ /* 0x020fe20007f1e0ff */
[----:B------:R1:W3:Y:S03]  /*e9b0*/  SHFL.IDX PT, R14, R2, 0x2, 0x181f ;  /* 0x00581f00020e7f89 */ /* 0x0002e600000e0000 */
[-C--:B------:R-:W-:Y:S01]  /*e9c0*/  IADD3.X R5, R13, R36.reuse, RZ, P0, !PT ;  /* 0x000000240d057210 */ /* 0x080fe200007fe4ff */
[----:B------:R-:W4:Y:S01]  /*e9d0*/  LDSM.16.M88.4 R48, [R127] ;  /* 0x000000007f30783b */ /* 0x000f220000000200 */
[----:B------:R-:W-:-:S03]  /*e9e0*/  IADD3.X R9, R9, R36, RZ, P3, !PT ;  /* 0x0000002409097210 */ /* 0x000fc60001ffe4ff */
[----:B------:R-:W5:Y:S01]  /*e9f0*/  LDSM.16.M88.4 R28, [R198+0x2000] ;  /* 0x00200000c61c783b */ /* 0x000f620000000200 */
[----:B------:R-:W-:-:S03]  /*ea00*/  ISETP.GE.AND P3, PT, R244, c[0x0][0x1d4], PT ;  /* 0x00007500f4007a0c */ /* 0x000fc60003f66270 */
[----:B------:R-:W-:Y:S04]  /*ea10*/  LDSM.16.M88.4 R72, [R127+0x800] ;  /* 0x000800007f48783b */ /* 0x000fe80000000200 */
[----:B------:R-:W-:Y:S04]  /*ea20*/  LDSM.16.M88.4 R96, [R127+0x1000] ;  /* 0x001000007f60783b */ /* 0x000fe80000000200 */
[----:B------:R-:W-:Y:S01]  /*ea30*/  LDSM.16.M88.4 R104, [R127+0x1800] ;  /* 0x001800007f68783b */ /* 0x000fe20000000200 */
[----:B-1----:R-:W-:-:S03]  /*ea40*/  IADD3 R2, P0, R0, R37, RZ ;  /* 0x0000002500027210 */ /* 0x002fc60007f1e0ff */
[----:B------:R-:W-:Y:S01]  /*ea50*/  LDSM.16.M88.4 R112, [R127+0x2000] ;  /* 0x002000007f70783b */ /* 0x000fe20000000200 */
[----:B------:R-:W-:Y:S02]  /*ea60*/  IADD3.X R3, R12, R36, RZ, P0, !PT ;  /* 0x000000240c037210 */ /* 0x000fe400007fe4ff */
[C---:B------:R-:W-:Y:S01]  /*ea70*/  ISETP.LT.OR P0, PT, R66.reuse, 0x1, P3 ;  /* 0x000000014200780c */ /* 0x040fe20001f01670 */
[----:B------:R-:W-:Y:S04]  /*ea80*/  LDSM.16.M88.4 R24, [R201] ;  /* 0x00000000c918783b */ /* 0x000fe80000000200 */
[----:B------:R-:W-:Y:S04]  /*ea90*/  LDSM.16.M88.4 R20, [R201+0x2000] ;  /* 0x00200000c914783b */ /* 0x000fe80000000200 */
[----:B------:R-:W1:Y:S04]  /*eaa0*/  LDSM.16.M88.4 R52, [R202] ;  /* 0x00000000ca34783b */ /* 0x000e680000000200 */
        /* <DEDUP_REMOVED lines=8> */
[----:B------:R-:W-:-:S02]  /*eb30*/  ISETP.LT.OR P0, PT, R66, 0x11, P3 ;  /* 0x000000114200780c */ /* 0x000fc40001f01670 */
[----:B------:R-:W-:-:S11]  /*eb40*/  IADD3 R6, P1, R6, R37, RZ ;  /* 0x0000002506067210 */ /* 0x000fd60007f3e0ff */
[----:B------:R4:W-:Y:S01]  /*eb50*/  LDGSTS.E.BYPASS.LTC128B.128 [R208+0x900], [R8.64], !P0 ;  /* 0x0090000008d07fae */ /* 0x0009e2000c101d48 */
[----:B------:R-:W-:Y:S02]  /*eb60*/  ISETP.LT.OR P0, PT, R66, 0x21, P3 ;  /* 0x000000214200780c */ /* 0x000fe40001f01670 */
[----:B---3--:R-:W-:Y:S02]  /*eb70*/  IADD3.X R7, R14, R36, RZ, P1, !PT ;  /* 0x000000240e077210 */ /* 0x008fe40000ffe4ff */
[----:B------:R-:W-:-:S09]  /*eb80*/  ISETP.LT.OR P1, PT, R66, 0x31, P3 ;  /* 0x000000314200780c */ /* 0x000fd20001f21670 */
[----:B------:R3:W-:Y:S01]  /*eb90*/  LDGSTS.E.BYPASS.LTC128B.128 [R208+0x1100], [R6.64], !P0 ;  /* 0x0110000006d07fae */ /* 0x0007e2000c101d48 */
[----:B------:R-:W-:-:S03]  /*eba0*/  ISETP.LT.OR P0, PT, R66, 0x41, P3 ;  /* 0x000000414200780c */ /* 0x000fc60001f01670 */
[----:B------:R3:W-:Y:S01]  /*ebb0*/  LDGSTS.E.BYPASS.LTC128B.128 [R208+0x1900], [R4.64], !P1 ;  /* 0x0190000004d07fae */ /* 0x0007e2000c901d48 */
[-C--:B----4-:R-:W-:Y:S09]  /*ebc0*/  HMMA.16816.F32 R8, R32, R48.reuse, RZ ;  /* 0x000000302008723c */ /* 0x090ff200000018ff */
[----:B------:R4:W-:Y:S04]  /*ebd0*/  LDGSTS.E.BYPASS.LTC128B.128 [R208+0x2100], [R2.64], !P0 ;  /* 0x0210000002d07fae */ /* 0x0009e8000c101d48 */
[----:B------:R-:W-:Y:S04]  /*ebe0*/  LDSM.16.M88.4 R40, [R197] ;  /* 0x00000000c528783b */ /* 0x000fe80000000200 */
[----:B------:R-:W4:Y:S01]  /*ebf0*/  LDSM.16.M88.4 R16, [R199] ;  /* 0x00000000c710783b */ /* 0x000f220000000200 */
[----:B-----5:R-:W-:Y:S03]  /*ec00*/  HMMA.16816.F32 R56, R28, R48, RZ ;  /* 0x000000301c38723c */ /* 0x020fe600000018ff */
[----:B------:R-:W5:Y:S04]  /*ec10*/  LDSM.16.M88.4 R12, [R199+0x2000] ;  /* 0x00200000c70c783b */ /* 0x000f680000000200 */
[----:B------:R-:W-:Y:S01]  /*ec20*/  LDSM.16.M88.4 R44, [R194] ;  /* 0x00000000c22c783b */ /* 0x000fe20000000200 */
[----:B------:R-:W-:Y:S03]  /*ec30*/  HMMA.16816.F32 R68, R32, R50, RZ ;  /* 0x000000322044723c */ /* 0x000fe600000018ff */
[----:B---3--:R-:W-:Y:S04]  /*ec40*/  LDSM.16.M88.4 R4, [R200+0x2000] ;  /* 0x00200000c804783b */ /* 0x008fe80000000200 */
[----:B------:R-:W0:Y:S01]  /*ec50*/  LDGDEPBAR ;  /* 0x00000000000079af */ /* 0x000e220000000000 */
[-C--:B-1----:R-:W-:Y:S03]  /*ec60*/  HMMA.16816.F32 R60, R24, R52.reuse, R8 ;  /* 0x00000034183c723c */ /* 0x082fe60000001808 */
[----:B------:R-:W1:Y:S05]  /*ec70*/  LDSM.16.M88.4 R8, [R200] ;  /* 0x00000000c808783b */ /* 0x000e6a0000000200 */
[----:B------:R-:W-:Y:S11]  /*ec80*/  HMMA.16816.F32 R56, R20, R52, R56 ;  /* 0x000000341438723c */ /* 0x000ff60000001838 */
[----:B------:R-:W-:Y:S05]  /*ec90*/  @!UPT UIADD3 URZ, URZ, URZ, URZ ;  /* 0x0000003f3f3ff290 */ /* 0x000fea000fffe03f */
[----:B----4-:R-:W-:Y:S08]  /*eca0*/  HMMA.16816.F32 R64, R16, R40, R60 ;  /* 0x000000281040723c */ /* 0x010ff0000000183c */
[----:B------:R-:W-:Y:S08]  /*ecb0*/  HMMA.16816.F32 R60, R28, R50, RZ ;  /* 0x000000321c3c723c */ /* 0x000ff000000018ff */
[----:B-----5:R-:W-:Y:S08]  /*ecc0*/  HMMA.16816.F32 R48, R12, R40, R56 ;  /* 0x000000280c30723c */ /* 0x020ff00000001838 */
[----:B------:R-:W-:Y:S08]  /*ecd0*/  HMMA.16816.F32 R56, R24, R54, R68 ;  /* 0x000000361838723c */ /* 0x000ff00000001844 */
[----:B-1----:R-:W-:Y:S08]  /*ece0*/  HMMA.16816.F32 R68, R8, R44, R64 ;  /* 0x0000002c0844723c */ /* 0x002ff00000001840 */
[----:B------:R-:W-:Y:S08]  /*ecf0*/  HMMA.16816.F32 R64, R20, R54, R60 ;  /* 0x000000361440723c */ /* 0x000ff0000000183c */
[----:B------:R-:W-:Y:S08]  /*ed00*/  HMMA.16816.F32 R60, R32, R72, RZ ;  /* 0x00000048203c723c */ /* 0x000ff000000018ff */
[----:B------:R-:W-:Y:S01]  /*ed10*/  HMMA.16816.F32 R92, R4, R44, R48 ;  /* 0x0000002c045c723c */ /* 0x000fe20000001830 */
[----:B------:R-:W1:Y:S07]  /*ed20*/  LDSM.16.M88.4 R48, [R197+0x800] ;  /* 0x00080000c530783b */ /* 0x000e6e0000000200 */
[----:B------:R-:W-:Y:S01]  /*ed30*/  HMMA.16816.F32 R52, R16, R42, R56 ;  /* 0x0000002a1034723c */ /* 0x000fe20000001838 */
[----:B------:R-:W-:-:S07]  /*ed40*/  FMUL.FTZ R0, R68, c[0x0][0x320] ;  /* 0x0000c80044007a20 */ /* 0x000fce0000410000 */
[----:B------:R-:W-:Y:S01]  /*ed50*/  HMMA.16816.F32 R56, R28, R72, RZ ;  /* 0x000000481c38723c */ /* 0x000fe200000018ff */
[----:B------:R3:W4:Y:S07]  /*ed60*/  MUFU.TANH R150, R0 ;  /* 0x0000000000967308 */ /* 0x00072e0000002400 */
[----:B------:R-:W-:Y:S01]  /*ed70*/  HMMA.16816.F32 R60, R24, R80, R60 ;  /* 0x00000050183c723c */ /* 0x000fe2000000183c */
[----:B---3--:R-:W-:-:S07]  /*ed80*/  FMUL.FTZ R0, R69, c[0x0][0x320] ;  /* 0x0000c80045007a20 */ /* 0x008fce0000410000 */
[----:B------:R-:W-:Y:S01]  /*ed90*/  HMMA.16816.F32 R64, R12, R42, R64 ;  /* 0x0000002a0c40723c */ /* 0x000fe20000001840 */
[----:B------:R-:W3:Y:S01]  /*eda0*/  LDSM.16.M88.4 R40, [R194+0x800] ;  /* 0x00080000c228783b */ /* 0x000ee20000000200 */
        /* <DEDUP_REMOVED lines=9> */
[----:B------:R5:W2:Y:S07]  /*ee40*/  MUFU.TANH R154, R0 ;  /* 0x00000000009a7308 */ /* 0x000aae0000002400 */
[----:B-1----:R-:W-:Y:S01]  /*ee50*/  HMMA.16816.F32 R60, R16, R48, R60 ;  /* 0x00000030103c723c */ /* 0x002fe2000000183c */
[----:B-----5:R-:W-:-:S04]  /*ee60*/  FMUL.FTZ R0, R93, c[0x0][0x320] ;  /* 0x0000c8005d007a20 */ /* 0x020fc80000410000 */
[----:B------:R1:W1:Y:S03]  /*ee70*/  MUFU.TANH R151, R0 ;  /* 0x0000000000977308 */ /* 0x0002660000002400 */
        /* <DEDUP_REMOVED lines=15> */
[----:B-1----:R-:W-:Y:S02]  /*ef70*/  FMUL.FTZ R0, R71, c[0x0][0x320] ;  /* 0x0000c80047007a20 */ /* 0x002fe40000410000 */
[----:B---3--:R-:W-:Y:S04]  /*ef80*/  HMMA.16816.F32 R68, R8, R40, R60 ;  /* 0x000000280844723c */ /* 0x008fe8000000183c */
        /* <DEDUP_REMOVED lines=199> */
[----:B------:R-:W-:Y:S06]  /*fc00*/  BAR.SYNC.DEFER_BLOCKING 0x0 ;  /* 0x0000000000007b1d */ /* 0x000fec0000010000 */
[----:B------:R-:W-:Y:S05]  /*fc10*/  @!P0 BRA `(.L_x_1033) ;  /* 0x0000039000008947 */ /* 0x000fea0003800000 */
[----:B--234-:R-:W-:Y:S01]  /*fc20*/  ISETP.NE.AND P4, PT, R167, 0x1, PT ;  /* 0x00000001a700780c */ /* 0x01cfe20003f85270 */
[----:B------:R-:W-:Y:S01]  /*fc30*/  IMAD.MOV.U32 R216, RZ, RZ, RZ ;  /* 0x000000ffffd87224 */ /* 0x000fe200078e00ff */
[----:B------:R-:W-:-:S04]  /*fc40*/  IADD3 R2, R163, R157, R166 ;  /* 0x0000009da3027210 */ /* 0x000fc80007ffe0a6 */
[----:B------:R-:W-:-:S05]  /*fc50*/  IADD3 R2, R2, -0x50, RZ ;  /* 0xffffffb002027810 */ /* 0x000fca0007ffe0ff */
[----:B-1----:R-:W-:Y:S02]  /*fc60*/  IMAD.MOV.U32 R0, RZ, RZ, R2 ;  /* 0x000000ffff007224 */ /* 0x002fe400078e0002 */
        /* <DEDUP_REMOVED lines=24> */
.L_x_1225:
[----:B------:R-:W-:Y:S05]  /*fdf0*/  BRA.DIV ~URZ, `(.L_x_1035) ;  /* 0x00018a027f007947 */ /* 0x000fea000b800000 */
[----:B------:R-:W3:Y:S04]  /*fe00*/  SHFL.IDX PT, R2, R0, RZ, 0x181f ;  /* 0x00181fff00027589 */ /* 0x000ee800000e0000 */
        /* <DEDUP_REMOVED lines=14> */
[--C-:B------:R-:W-:Y:S02]  /*fef0*/  IMAD.X R9, R9, 0x1, R36.reuse, P3 ;  /* 0x0000000109097824 */ /* 0x100fe400018e0624 */
[----:B------:R-:W-:-:S03]  /*ff00*/  IMAD.X R7, R13, 0x1, R36, P1 ;  /* 0x000000010d077824 */ /* 0x000fc600008e0624 */
[----:B------:R2:W-:Y:S01]  /*ff10*/  LDGSTS.E.BYPASS.LTC128B.128 [R208+0x3100], [R8.64], !P2 ;  /* 0x0310000008d07fae */ /* 0x0005e2000d101d48 */
[----:B------:R-:W-:-:S03]  /*ff20*/  IMAD.X R3, R12, 0x1, R36, P0 ;  /* 0x000000010c037824 */ /* 0x000fc600000e0624 */
[----:B------:R2:W-:Y:S04]  /*ff30*/  LDGSTS.E.BYPASS.LTC128B.128 [R208+0x3900], [R6.64], !P2 ;  /* 0x0390000006d07fae */ /* 0x0005e8000d101d48 */
[----:B------:R2:W-:Y:S02]  /*ff40*/  LDGSTS.E.BYPASS.LTC128B.128 [R208+0x4100], [R2.64], !P2 ;  /* 0x0410000002d07fae */ /* 0x0005e4000d101d48 */
.L_x_1226:
[----:B--23--:R-:W-:-:S04]  /*ff50*/  IADD3 R2, P0, R0, R37, RZ ;  /* 0x0000002500027210 */ /* 0x00cfc80007f1e0ff */
[----:B-1----:R-:W-:-:S05]  /*ff60*/  IADD3.X R3, R4, R36, RZ, P0, !PT ;  /* 0x0000002404037210 */ /* 0x002fca00007fe4ff */
[----:B------:R-:W-:Y:S01]  /*ff70*/  @!PT LDS RZ, [RZ] ;  /* 0x00000000fffff984 */ /* 0x000fe20000000800 */
[----:B------:R-:W-:Y:S01]  /*ff80*/  @!PT LDS RZ, [RZ] ;  /* 0x00000000fffff984 */ /* 0x000fe20000000800 */
[----:B------:R-:W-:Y:S01]  /*ff90*/  @!PT LDS RZ, [RZ] ;  /* 0x00000000fffff984 */ /* 0x000fe20000000800 */
[----:B------:R1:W-:Y:S04]  /*ffa0*/  LDGSTS.E.BYPASS.LTC128B.128 [R208+0x4900], [R2.64], !P2 ;  /* 0x0490000002d07fae */ /* 0x0003e8000d101d48 */
.L_x_1033:
[----:B--234-:R-:W-:Y:S05]  /*ffb0*/  BSYNC B0 ;  /* 0x0000000000007941 */ /* 0x01cfea0003800000 */
.L_x_1032:
[----:B-1----:R-:W2:Y:S01]  /*ffc0*/  LDL R2, [R1+0x38] ;  /* 0x0000380001027983 */ /* 0x002ea20000100800 */
[----:B------:R-:W-:-:S03]  /*ffd0*/  IMAD.MOV.U32 R3, RZ, RZ, c[0x0][0x2c4] ;  /* 0x0000b100ff037624 */ /* 0x000fc600078e00ff */
[----:B------:R-:W2:Y:S02]  /*ffe0*/  LDL R0, [R1+0x50] ;  /* 0x0000500001007983 */ /* 0x000ea40000100800 */
[----:B------:R-:W-:Y:S01]  /*fff0*/  ISETP.NE.AND P0, PT, R3, 0x1, PT ;  /* 0x000000010300780c */ /* 0x000fe20003f05270 */
[----:B------:R-:W-:Y:S01]  /*10000*/  ULDC UR4, c[0x0][0x324] ;  /* 0x0000c90000047ab9 */ /* 0x000fe20000000800 */
[----:B------:R-:W0:Y:S01]  /*10010*/  LDGDEPBAR ;  /* 0x00000000000079af */ /* 0x000e220000000000 */
[----:B------:R-:W-:Y:S01]  /*10020*/  ULOP3.LUT UR4, URZ, UR4, URZ, 0x33, !UPT ;  /* 0x000000043f047292 */ /* 0x000fe2000f8e333f */
[----:B------:R-:W-:Y:S01]  /*10030*/  IMAD.IADD R7, R156, 0x1, -R251 ;  /* 0x000000019c077824 */ /* 0x000fe200078e0afb */
[C---:B------:R-:W-:Y:S01]  /*10040*/  IADD3 R8, -R251.reuse, R86, RZ ;  /* 0x00000056fb087210 */ /* 0x040fe20007ffe1ff */
[----:B--2---:R-:W-:Y:S01]  /*10050*/  IMAD.IADD R0, R0, 0x1, R2 ;  /* 0x0000000100007824 */ /* 0x004fe200078e0202 */
[----:B------:R-:W-:-:S06]  /*10060*/  IADD3 R2, -R251, 0x1, R156 ;  /* 0x00000001fb027810 */ /* 0x000fcc0007ffe19c */
[----:B------:R-:W-:-:S04]  /*10070*/  @P0 IMAD.HI.U32 R3, R0, c[0x0][0x2c8], RZ ;  /* 0x0000b20000030a27 */ /* 0x000fc800078e00ff */
[----:B------:R-:W-:Y:S01]  /*10080*/  IMAD.MOV.U32 R4, RZ, RZ, R0 ;  /* 0x000000ffff047224 */ /* 0x000fe200078e0000 */
[----:B------:R-:W-:-:S04]  /*10090*/  IADD3 R0, R2, -R249, RZ ;  /* 0x800000f902007210 */ /* 0x000fc80007ffe0ff */
[C---:B------:R-:W-:Y:S02]  /*100a0*/  IADD3 R6, R0.reuse, UR4, RZ ;  /* 0x0000000400067c10 */ /* 0x040fe4000fffe0ff */
[----:B------:R-:W-:Y:S02]  /*100b0*/  @P0 SHF.R.U32.HI R4, RZ, c[0x0][0x2cc], R3 ;  /* 0x0000b300ff040a19 */ /* 0x000fe40000011603 */
[----:B------:R-:W-:Y:S01]  /*100c0*/  IADD3 R5, R0, c[0x0][0x328], RZ ;  /* 0x0000ca0000057a10 */ /* 0x000fe20007ffe0ff */
[----:B------:R-:W-:Y:S05]  /*100d0*/  BRA.DIV ~URZ, `(.L_x_1036) ;  /* 0x00018bd27f007947 */ /* 0x000fea000b800000 */
[----:B------:R1:W2:Y:S02]  /*100e0*/  SHFL.IDX PT, R3, R4, RZ, 0x1c1f ;  /* 0x001c1fff04037589 */ /* 0x0002a400000e0000 */
.L_x_1227:
        /* <DEDUP_REMOVED lines=17> */
.L_x_1039:
[----:B------:R-:W-:-:S04]  /*10200*/  MOV R9, c[0x0][0x32c] ;  /* 0x0000cb0000097a02 */ /* 0x000fc80000000f00 */
[----:B------:R-:W-:-:S13]  /*10210*/  ISETP.NE.AND P0, PT, R9, 0x1, PT ;  /* 0x000000010900780c */ /* 0x000fda0003f05270 */
[----:B------:R-:W-:-:S05]  /*10220*/  @P0 IMAD.HI.U32 R9, R3, c[0x0][0x330], RZ ;  /* 0x0000cc0003090a27 */ /* 0x000fca00078e00ff */
[----:B------:R-:W-:Y:S02]  /*10230*/  @P0 SHF.R.U32.HI R3, RZ, c[0x0][0x334], R9 ;  /* 0x0000cd00ff030a19 */ /* 0x000fe40000011609 */
.L_x_1040:
[----:B------:R-:W-:Y:S05]  /*10240*/  BSYNC B0 ;  /* 0x0000000000007941 */ /* 0x000fea0003800000 */
.L_x_1038:
[----:B------:R-:W-:-:S05]  /*10250*/  IMAD R3, R3, c[0x0][0x32c], R8 ;  /* 0x0000cb0003037a24 */ /* 0x000fca00078e0208 */
[----:B------:R-:W-:Y:S02]  /*10260*/  IADD3 R9, R3, c[0x0][0x32c], RZ ;  /* 0x0000cb0003097a10 */ /* 0x000fe40007ffe0ff */
[----:B------:R-:W-:Y:S02]  /*10270*/  IMNMX R0, R0, R3, !PT ;  /* 0x0000000300007217 */ /* 0x000fe40007800200 */
[----:B------:R-:W-:Y:S02]  /*10280*/  IMNMX R2, R2, R9, PT ;  /* 0x0000000902027217 */ /* 0x000fe40003800200 */
.L_x_1037:
[C---:B------:R-:W-:Y:S02]  /*10290*/  ISETP.GE.AND P0, PT, R86.reuse, 0x2, PT ;  /* 0x000000025600780c */ /* 0x040fe40003f06270 */
        /* <DEDUP_REMOVED lines=111> */
.L_x_1228:
        /* <DEDUP_REMOVED lines=17> */
.L_x_1044:
[----:B------:R-:W-:-:S04]  /*10aa0*/  MOV R9, c[0x0][0x32c] ;  /* 0x0000cb0000097a02 */ /* 0x000fc80000000f00 */
[----:B------:R-:W-:-:S13]  /*10ab0*/  ISETP.NE.AND P0, PT, R9, 0x1, PT ;  /* 0x000000010900780c */ /* 0x000fda0003f05270 */
[----:B------:R-:W-:-:S05]  /*10ac0*/  @P0 IMAD.HI.U32 R9, R3, c[0x0][0x330], RZ ;  /* 0x0000cc0003090a27 */ /* 0x000fca00078e00ff */
[----:B------:R-:W-:Y:S02]  /*10ad0*/  @P0 SHF.R.U32.HI R3, RZ, c[0x0][0x334], R9 ;  /* 0x0000cd00ff030a19 */ /* 0x000fe40000011609 */
.L_x_1045:
[----:B------:R-:W-:Y:S05]  /*10ae0*/  BSYNC B0 ;  /* 0x0000000000007941 */ /* 0x000fea0003800000 */
.L_x_1043:
[----:B------:R-:W-:-:S05]  /*10af0*/  IMAD R3, R3, c[0x0][0x32c], R8 ;  /* 0x0000cb0003037a24 */ /* 0x000fca00078e0208 */
[----:B------:R-:W-:Y:S02]  /*10b00*/  IADD3 R9, R3, c[0x0][0x32c], RZ ;  /* 0x0000cb0003097a10 */ /* 0x000fe40007ffe0ff */
[----:B------:R-:W-:Y:S02]  /*10b10*/  IMNMX R0, R0, R3, !PT ;  /* 0x0000000300007217 */ /* 0x000fe40007800200 */
[----:B------:R-:W-:Y:S02]  /*10b20*/  IMNMX R2, R2, R9, PT ;  /* 0x0000000902027217 */ /* 0x000fe40003800200 */
.L_x_1042:
        /* <DEDUP_REMOVED lines=77> */
.L_x_1229:
        /* <DEDUP_REMOVED lines=17> */
.L_x_1049:
[----:B------:R-:W-:-:S04]  /*11110*/  MOV R9, c[0x0][0x32c] ;  /* 0x0000cb0000097a02 */ /* 0x000fc80000000f00 */
[----:B------:R-:W-:-:S13]  /*11120*/  ISETP.NE.AND P0, PT, R9, 0x1, PT ;  /* 0x000000010900780c */ /* 0x000fda0003f05270 */
[----:B------:R-:W-:-:S05]  /*11130*/  @P0 IMAD.HI.U32 R9, R3, c[0x0][0x330], RZ ;  /* 0x0000cc0003090a27 */ /* 0x000fca00078e00ff */
[----:B------:R-:W-:Y:S02]  /*11140*/  @P0 SHF.R.U32.HI R3, RZ, c[0x0][0x334], R9 ;  /* 0x0000cd00ff030a19 */ /* 0x000fe40000011609 */
.L_x_1050:
[----:B------:R-:W-:Y:S05]  /*11150*/  BSYNC B0 ;  /* 0x0000000000007941 */ /* 0x000fea0003800000 */
.L_x_1048:
[----:B------:R-:W-:-:S05]  /*11160*/  IMAD R3, R3, c[0x0][0x32c], R8 ;  /* 0x0000cb0003037a24 */ /* 0x000fca00078e0208 */
[----:B------:R-:W-:Y:S02]  /*11170*/  IADD3 R9, R3, c[0x0][0x32c], RZ ;  /* 0x0000cb0003097a10 */ /* 0x000fe40007ffe0ff */
[----:B------:R-:W-:Y:S02]  /*11180*/  IMNMX R0, R0, R3, !PT ;  /* 0x0000000300007217 */ /* 0x000fe40007800200 */
[----:B------:R-:W-:Y:S02]  /*11190*/  IMNMX R2, R2, R9, PT ;  /* 0x0000000902027217 */ /* 0x000fe40003800200 */
.L_x_1047:
        /* <DEDUP_REMOVED lines=77> */
.L_x_1230:
        /* <DEDUP_REMOVED lines=10> */
[----:B--234-:R-:W-:Y:S01]  /*11710*/  IMAD.MOV.U32 R4, RZ, RZ, c[0x0][0x32c] ;  /* 0x0000cb00ff047624 */ /* 0x01cfe200078e00ff */
[----:B------:R-:W-:-:S04]  /*11720*/  LOP3.LUT R3, RZ, R3, RZ, 0x33, !PT ;  /* 0x00000003ff037212 */ /* 0x000fc800078e33ff */
[----:B------:R-:W-:-:S13]  /*11730*/  ISETP.NE.AND P0, PT, R4, 0x1, PT ;  /* 0x000000010400780c */ /* 0x000fda0003f05270 */
[----:B------:R-:W-:-:S05]  /*11740*/  @P0 IMAD.HI.U32 R4, R3, c[0x0][0x330], RZ ;  /* 0x0000cc0003040a27 */ /* 0x000fca00078e00ff */
[----:B------:R-:W-:-:S04]  /*11750*/  @P0 SHF.R.U32.HI R3, RZ, c[0x0][0x334], R4 ;  /* 0x0000cd00ff030a19 */ /* 0x000fc80000011604 */
[----:B------:R-:W-:Y:S01]  /*11760*/  LOP3.LUT R3, RZ, R3, RZ, 0x33, !PT ;  /* 0x00000003ff037212 */ /* 0x000fe200078e33ff */
[----:B------:R-:W-:Y:S05]  /*11770*/  BRA `(.L_x_1055) ;  /* 0x0000004000007947 */ /* 0x000fea0003800000 */
.L_x_1054:
[----:B--234-:R-:W-:-:S04]  /*11780*/  MOV R4, c[0x0][0x32c] ;  /* 0x0000cb0000047a02 */ /* 0x01cfc80000000f00 */
[----:B------:R-:W-:-:S13]  /*11790*/  ISETP.NE.AND P0, PT, R4, 0x1, PT ;  /* 0x000000010400780c */ /* 0x000fda0003f05270 */
[----:B------:R-:W-:-:S05]  /*117a0*/  @P0 IMAD.HI.U32 R4, R3, c[0x0][0x330], RZ ;  /* 0x0000cc0003040a27 */ /* 0x000fca00078e00ff */
[----:B------:R-:W-:Y:S02]  /*117b0*/  @P0 SHF.R.U32.HI R3, RZ, c[0x0][0x334], R4 ;  /* 0x0000cd00ff030a19 */ /* 0x000fe40000011604 */
.L_x_1055:
[----:B------:R-:W-:Y:S05]  /*117c0*/  BSYNC B0 ;  /* 0x0000000000007941 */ /* 0x000fea0003800000 */
.L_x_1053:
[----:B------:R-:W-:-:S05]  /*117d0*/  IMAD R3, R3, c[0x0][0x32c], R8 ;  /* 0x0000cb0003037a24 */ /* 0x000fca00078e0208 */
[----:B------:R-:W-:Y:S02]  /*117e0*/  IADD3 R4, R3, c[0x0][0x32c], RZ ;  /* 0x0000cb0003047a10 */ /* 0x000fe40007ffe0ff */
[----:B------:R-:W-:Y:S02]  /*117f0*/  IMNMX R0, R0, R3, !PT ;  /* 0x0000000300007217 */ /* 0x000fe40007800200 */
[----:B------:R-:W-:Y:S02]  /*11800*/  IMNMX R2, R2, R4, PT ;  /* 0x0000000402027217 */ /* 0x000fe40003800200 */
.L_x_1052:
        /* <DEDUP_REMOVED lines=76> */
[----:B--234-:R-:W-:Y:S02]  /*11cd0*/  FMNMX.FTZ R4, R20, R0, !PT ;  /* 0x0000000014047209 */ /* 0x01cfe40007810000 */
        /* <DEDUP_REMOVED lines=60> */
[----:B------:R-:W-:-:S02]  /*120a0*/  FSEL R55, R43, -INF , !P1 ;  /* 0xff8000002b377808 */ /* 0x000fc40004800000 */
[----:B------:R-:W-:Y:S02]  /*120b0*/  FMNMX.FTZ R4, R104, R4, !PT ;  /* 0x0000000468047209 */ /* 0x000fe40007810000 */
[----:B------:R-:W-:Y:S02]  /*120c0*/  FMNMX.FTZ R3, R98, R3, !PT ;  /* 0x0000000362037209 */ /* 0x000fe40007810000 */
[----:B------:R-:W-:Y:S02]  /*120d0*/  FMNMX.FTZ R2, R87, R2, !PT ;  /* 0x0000000257027209 */ /* 0x000fe40007810000 */
[----:B------:R-:W-:Y:S02]  /*120e0*/  FMNMX.FTZ R0, R60, R0, !PT ;  /* 0x000000003c007209 */ /* 0x000fe40007810000 */
[----:B------:R-:W-:Y:S02]  /*120f0*/  FSEL R54, R42, -INF , !P0 ;  /* 0xff8000002a367808 */ /* 0x000fe40004000000 */
[----:B------:R-:W-:-:S02]  /*12100*/  FMNMX.FTZ R4, R83, R4, !PT ;  /* 0x0000000453047209 */ /* 0x000fc40007810000 */
[----:B------:R-:W-:Y:S02]  /*12110*/  FMNMX.FTZ R3, R93, R3, !PT ;  /* 0x000000035d037209 */ /* 0x000fe40007810000 */
        /* <DEDUP_REMOVED lines=8> */
.L_x_1231:
        /* <DEDUP_REMOVED lines=15> */
.L_x_1232:
[C---:B------:R-:W-:Y:S01]  /*12290*/  FMUL.FTZ R0, R71.reuse, c[0x0][0x2d0] ;  /* 0x0000b40047007a20 */ /* 0x040fe20000410000 */
[----:B------:R-:W-:Y:S01]  /*122a0*/  FSETP.NEU.FTZ.AND P0, PT, R71, -INF , PT ;  /* 0xff8000004700780b */ /* 0x000fe20003f1d000 */
[----:B------:R-:W2:Y:S01]  /*122b0*/  LDL R231, [R1+0x38] ;  /* 0x0000380001e77983 */ /* 0x000ea20000100800 */
[----:B------:R-:W-:Y:S01]  /*122c0*/  FMUL.FTZ R3, R70, c[0x0][0x2d0] ;  /* 0x0000b40046037a20 */ /* 0x000fe20000410000 */
[----:B----4-:R-:W-:Y:S01]  /*122d0*/  FMNMX.FTZ R68, R8, R7, !PT ;  /* 0x0000000708447209 */ /* 0x010fe20007810000 */
[----:B------:R-:W-:Y:S01]  /*122e0*/  WARPSYNC 0xffffffff ;  /* 0xffffffff00007948 */ /* 0x000fe20003800000 */
[----:B------:R-:W-:Y:S01]  /*122f0*/  FSEL R4, R0, RZ, P0 ;  /* 0x000000ff00047208 */ /* 0x000fe20000000000 */
[----:B------:R-:W-:Y:S01]  /*12300*/  LDSM.16.MT88.4 R48, [R192] ;  /* 0x00000000c030783b */ /* 0x000fe20000004200 */
[----:B------:R-:W-:-:S02]  /*12310*/  FSETP.NEU.FTZ.AND P0, PT, R70, -INF , PT ;  /* 0xff8000004600780b */ /* 0x000fc40003f1d000 */
[----:B------:R-:W-:Y:S01]  /*12320*/  MOV R232, c[0x0][0x2c4] ;  /* 0x0000b10000e87a02 */ /* 0x000fe20000000f00 */
[--C-:B------:R-:W-:Y:S01]  /*12330*/  FFMA.FTZ R0, R13, c[0x0][0x2d0], -R4.reuse ;  /* 0x0000b4000d007a23 */ /* 0x100fe20000010804 */
[----:B------:R-:W-:Y:S01]  /*12340*/  FSEL R3, R3, RZ, P0 ;  /* 0x000000ff03037208 */ /* 0x000fe20000000000 */
[--C-:B------:R-:W-:Y:S01]  /*12350*/  FFMA.FTZ R2, R36, c[0x0][0x2d0], -R4.reuse ;  /* 0x0000b40024027a23 */ /* 0x100fe20000010804 */
[----:B------:R-:W-:Y:S01]  /*12360*/  FSETP.NEU.FTZ.AND P0, PT, R69, -INF , PT ;  /* 0xff8000004500780b */ /* 0x000fe20003f1d000 */
[----:B------:R1:W-:Y:S01]  /*12370*/  MUFU.EX2 R162, R0 ;  /* 0x0000000000a27308 */ /* 0x0003e20000000800 */
[----:B------:R-:W-:Y:S01]  /*12380*/  LDSM.16.MT88.4 R40, [R192+0x800] ;  /* 0x00080000c028783b */ /* 0x000fe20000004200 */
[----:B------:R-:W-:Y:S01]  /*12390*/  FFMA.FTZ R5, R30, c[0x0][0x2d0], -R3 ;  /* 0x0000b4001e057a23 */ /* 0x000fe20000010803 */
[----:B------:R-:W-:Y:S01]  /*123a0*/  ISETP.NE.AND P1, PT, R232, 0x1, PT ;  /* 0x00000001e800780c */ /* 0x000fe20003f25270 */
[--C-:B------:R-:W-:Y:S01]  /*123b0*/  FFMA.FTZ R77, R66, c[0x0][0x2d0], -R4.reuse ;  /* 0x0000b400424d7a23 */ /* 0x100fe20000010804 */
[----:B------:R-:W4:Y:S01]  /*123c0*/  LDSM.16.MT88.4 R44, [R196] ;  /* 0x00000000c42c783b */ /* 0x000f220000004200 */
[----:B------:R-:W-:-:S02]  /*123d0*/  FFMA.FTZ R76, R67, c[0x0][0x2d0], -R4 ;  /* 0x0000b400434c7a23 */ /* 0x000fc40000010804 */
[----:B------:R5:W-:Y:S01]  /*123e0*/  MUFU.EX2 R224, R2 ;  /* 0x0000000200e07308 */ /* 0x000be20000000800 */
[--C-:B------:R-:W-:Y:S02]  /*123f0*/  FFMA.FTZ R67, R105, c[0x0][0x2d0], -R4.reuse ;  /* 0x0000b40069437a23 */ /* 0x100fe40000010804 */
[--C-:B------:R-:W-:Y:S02]  /*12400*/  FFMA.FTZ R66, R107, c[0x0][0x2d0], -R4.reuse ;  /* 0x0000b4006b427a23 */ /* 0x100fe40000010804 */
[--C-:B------:R-:W-:Y:S02]  /*12410*/  FFMA.FTZ R146, R111, c[0x0][0x2d0], -R4.reuse ;  /* 0x0000b4006f927a23 */ /* 0x100fe40000010804 */
[--C-:B------:R-:W-:Y:S01]  /*12420*/  FFMA.FTZ R145, R110, c[0x0][0x2d0], -R4.reuse ;  /* 0x0000b4006e917a23 */ /* 0x100fe20000010804 */
[----:B------:R3:W-:Y:S01]  /*12430*/  MUFU.EX2 R221, R5 ;  /* 0x0000000500dd7308 */ /* 0x0007e20000000800 */
[--C-:B-1----:R-:W-:Y:S02]  /*12440*/  FFMA.FTZ R0, R17, c[0x0][0x2d0], -R4.reuse ;  /* 0x0000b40011007a23 */ /* 0x102fe40000010804 */
[----:B------:R-:W-:-:S02]  /*12450*/  FFMA.FTZ R144, R109, c[0x0][0x2d0], -R4 ;  /* 0x0000b4006d907a23 */ /* 0x000fc40000010804 */
[--C-:B------:R-:W-:Y:S02]  /*12460*/  FFMA.FTZ R143, R108, c[0x0][0x2d0], -R4.reuse ;  /* 0x0000b4006c8f7a23 */ /* 0x100fe40000010804 */
[--C-:B------:R-:W-:Y:S01]  /*12470*/  FFMA.FTZ R167, R106, c[0x0][0x2d0], -R4.reuse ;  /* 0x0000b4006aa77a23 */ /* 0x100fe20000010804 */
[----:B------:R1:W-:Y:S01]  /*12480*/  MUFU.EX2 R161, R0 ;  /* 0x0000000000a17308 */ /* 0x0003e20000000800 */
[----:B-----5:R-:W-:Y:S02]  /*12490*/  FMUL.FTZ R2, R69, c[0x0][0x2d0] ;  /* 0x0000b40045027a20 */ /* 0x020fe40000410000 */
[--C-:B------:R-:W-:Y:S02]  /*124a0*/  FFMA.FTZ R171, R104, c[0x0][0x2d0], -R4.reuse ;  /* 0x0000b40068ab7a23 */ /* 0x100fe40000010804 */
[--C-:B------:R-:W-:Y:S01]  /*124b0*/  FFMA.FTZ R170, R83, c[0x0][0x2d0], -R4.reuse ;  /* 0x0000b40053aa7a23 */ /* 0x100fe20000010804 */
[----:B------:R-:W-:Y:S01]  /*124c0*/  FSEL R2, R2, RZ, P0 ;  /* 0x000000ff02027208 */ /* 0x000fe20000000000 */
[----:B------:R-:W-:Y:S01]  /*124d0*/  FFMA.FTZ R169, R78, c[0x0][0x2d0], -R4 ;  /* 0x0000b4004ea97a23 */ /* 0x000fe20000010804 */
[----:B------:R-:W-:Y:S01]  /*124e0*/  FSETP.NEU.FTZ.AND P0, PT, R68, -INF , PT ;  /* 0xff8000004400780b */ /* 0x000fe20003f1d000 */
[----:B------:R-:W-:Y:S01]  /*124f0*/  FFMA.FTZ R78, R64, c[0x0][0x2d0], -R3 ;  /* 0x0000b400404e7a23 */ /* 0x000fe20000010803 */
[----:B------:R-:W-:Y:S01]  /*12500*/  MUFU.EX2 R190, R67 ;  /* 0x0000004300be7308 */ /* 0x000fe20000000800 */
[----:B---3--:R-:W-:-:S02]  /*12510*/  FFMA.FTZ R5, R33, c[0x0][0x2d0], -R2 ;  /* 0x0000b40021057a23 */ /* 0x008fc40000010802 */
[--C-:B------:R-:W-:Y:S02]  /*12520*/  FFMA.FTZ R183, R89, c[0x0][0x2d0], -R2.reuse ;  /* 0x0000b40059b77a23 */ /* 0x100fe40000010802 */
[----:B------:R-:W-:Y:S02]  /*12530*/  FFMA.FTZ R182, R87, c[0x0][0x2d0], -R2 ;  /* 0x0000b40057b67a23 */ /* 0x000fe40000010802 */
[----:B-1----:R-:W-:Y:S01]  /*12540*/  FFMA.FTZ R0, R28, c[0x0][0x2d0], -R4 ;  /* 0x0000b4001c007a23 */ /* 0x002fe20000010804 */
[----:B------:R1:W-:Y:S01]  /*12550*/  MUFU.EX2 R219, R5 ;  /* 0x0000000500db7308 */ /* 0x0003e20000000800 */
[--C-:B------:R-:W-:Y:S02]  /*12560*/  FFMA.FTZ R83, R65, c[0x0][0x2d0], -R3.reuse ;  /* 0x0000b40041537a23 */ /* 0x100fe40000010803 */
[--C-:B------:R-:W-:Y:S02]  /*12570*/  FFMA.FTZ R82, R82, c[0x0][0x2d0], -R3.reuse ;  /* 0x0000b40052527a23 */ /* 0x100fe40000010803 */
[----:B------:R-:W-:-:S02]  /*12580*/  FFMA.FTZ R81, R81, c[0x0][0x2d0], -R3 ;  /* 0x0000b40051517a23 */ /* 0x000fc40000010803 */
[--C-:B------:R-:W-:Y:S01]  /*12590*/  FFMA.FTZ R140, R103, c[0x0][0x2d0], -R3.reuse ;  /* 0x0000b400678c7a23 */ /* 0x100fe20000010803 */
[----:B------:R3:W-:Y:S01]  /*125a0*/  MUFU.EX2 R164, R0 ;  /* 0x0000000000a47308 */ /* 0x0007e20000000800 */
[--C-:B------:R-:W-:Y:S02]  /*125b0*/  FFMA.FTZ R141, R102, c[0x0][0x2d0], -R3.reuse ;  /* 0x0000b400668d7a23 */ /* 0x100fe40000010803 */
[--C-:B------:R-:W-:Y:S02]  /*125c0*/  FFMA.FTZ R142, R101, c[0x0][0x2d0], -R3.reuse ;  /* 0x0000b400658e7a23 */ /* 0x100fe40000010803 */
[--C-:B------:R-:W-:Y:S02]  /*125d0*/  FFMA.FTZ R147, R100, c[0x0][0x2d0], -R3.reuse ;  /* 0x0000b40064937a23 */ /* 0x100fe40000010803 */
[----:B------:R-:W-:Y:S01]  /*125e0*/  FFMA.FTZ R166, R99, c[0x0][0x2d0], -R3 ;  /* 0x0000b40063a67a23 */ /* 0x000fe20000010803 */
[----:B------:R-:W-:Y:S01]  /*125f0*/  MUFU.EX2 R213, R66 ;  /* 0x0000004200d57308 */ /* 0x000fe20000000800 */
[----:B-1----:R-:W-:-:S02]  /*12600*/  FFMA.FTZ R5, R37, c[0x0][0x2d0], -R2 ;  /* 0x0000b40025057a23 */ /* 0x002fc40000010802 */
[--C-:B------:R-:W-:Y:S02]  /*12610*/  FFMA.FTZ R165, R98, c[0x0][0x2d0], -R3.reuse ;  /* 0x0000b40062a57a23 */ /* 0x100fe40000010803 */
[--C-:B------:R-:W-:Y:S02]  /*12620*/  FFMA.FTZ R168, R93, c[0x0][0x2d0], -R3.reuse ;  /* 0x0000b4005da87a23 */ /* 0x100fe40000010803 */
[----:B------:R-:W-:Y:S01]  /*12630*/  FFMA.FTZ R174, R79, c[0x0][0x2d0], -R3 ;  /* 0x0000b4004fae7a23 */ /* 0x000fe20000010803 */
[----:B------:R-:W-:Y:S01]  /*12640*/  MUFU.EX2 R227, R5 ;  /* 0x0000000500e37308 */ /* 0x000fe20000000800 */
[----:B---3--:R-:W-:Y:S02]  /*12650*/  FFMA.FTZ R0, R29, c[0x0][0x2d0], -R4 ;  /* 0x0000b4001d007a23 */ /* 0x008fe40000010804 */
        /* <DEDUP_REMOVED lines=10> */
[----:B-1----:R-:W-:-:S05]  /*12700*/  FFMA.FTZ R0, R31, c[0x0][0x2d0], -R4 ;  /* 0x0000b4001f007a23 */ /* 0x002fca0000010804 */
[----:B------:R-:W-:Y:S01]  /*12710*/  MUFU.EX2 R187, R145 ;  /* 0x0000009100bb7308 */ /* 0x000fe20000000800 */
[----:B------:R-:W1:Y:S07]  /*12720*/  LDSM.16.MT88.4 R28, [R196+0x800] ;  /* 0x00080000c41c783b */ /* 0x000e6e0000004200 */
[----:B------:R3:W-:Y:S08]  /*12730*/  MUFU.EX2 R185, R0 ;  /* 0x0000000000b97308 */ /* 0x0007f00000000800 */
[----:B------:R-:W-:Y:S01]  /*12740*/  MUFU.EX2 R188, R144 ;  /* 0x0000009000bc7308 */ /* 0x000fe20000000800 */
[----:B---3--:R-:W-:-:S07]  /*12750*/  FFMA.FTZ R0, R34, c[0x0][0x2d0], -R4 ;  /* 0x0000b40022007a23 */ /* 0x008fce0000010804 */
[----:B------:R-:W-:Y:S08]  /*12760*/  MUFU.EX2 R189, R143 ;  /* 0x0000008f00bd7308 */ /* 0x000ff00000000800 */
[----:B------:R3:W5:Y:S02]  /*12770*/  MUFU.EX2 R222, R0 ;  /* 0x0000000000de7308 */ /* 0x0007640000000800 */
[----:B---3--:R-:W-:-:S06]  /*12780*/  FFMA.FTZ R0, R38, c[0x0][0x2d0], -R4 ;  /* 0x0000b40026007a23 */ /* 0x008fcc0000010804 */
[----:B------:R3:W-:Y:S02]  /*12790*/  MUFU.EX2 R226, R0 ;  /* 0x0000000000e27308 */ /* 0x0007e40000000800 */
[----:B---3--:R-:W-:Y:S01]  /*127a0*/  FFMA.FTZ R0, R12, c[0x0][0x2d0], -R3 ;  /* 0x0000b4000c007a23 */ /* 0x008fe20000010803 */
[----:B-----5:R-:W-:-:S05]  /*127b0*/  F2FP.PACK_AB R12, R222, R185 ;  /* 0x000000b9de0c723e */ /* 0x020fca00000000ff */
[----:B------:R3:W-:Y:S02]  /*127c0*/  MUFU.EX2 R158, R0 ;  /* 0x00000000009e7308 */ /* 0x0007e40000000800 */
[----:B---3--:R-:W-:-:S06]  /*127d0*/  FFMA.FTZ R0, R15, c[0x0][0x2d0], -R3 ;  /* 0x0000b4000f007a23 */ /* 0x008fcc0000010803 */
[----:B------:R3:W-:Y:S02]  /*127e0*/  MUFU.EX2 R157, R0 ;  /* 0x00000000009d7308 */ /* 0x0007e40000000800 */
[----:B---3--:R-:W-:Y:S01]  /*127f0*/  FFMA.FTZ R0, R20, c[0x0][0x2d0], -R3 ;  /* 0x0000b40014007a23 */ /* 0x008fe20000010803 */
[----:B------:R-:W-:-:S05]  /*12800*/  F2FP.PACK_AB R20, R161, R162 ;  /* 0x000000a2a114723e */ /* 0x000fca00000000ff */
[----:B------:R3:W-:Y:S02]  /*12810*/  MUFU.EX2 R160, R0 ;  /* 0x0000000000a07308 */ /* 0x0007e40000000800 */
[----:B---3--:R-:W-:-:S06]  /*12820*/  FFMA.FTZ R0, R23, c[0x0][0x2d0], -R3 ;  /* 0x0000b40017007a23 */ /* 0x008fcc0000010803 */
[----:B------:R3:W5:Y:S02]  /*12830*/  MUFU.EX2 R163, R0 ;  /* 0x0000000000a37308 */ /* 0x0007640000000800 */
[----:B---3--:R-:W-:Y:S01]  /*12840*/  FFMA.FTZ R0, R25, c[0x0][0x2d0], -R3 ;  /* 0x0000b40019007a23 */ /* 0x008fe20000010803 */
[----:B-----5:R-:W-:-:S05]  /*12850*/  F2FP.PACK_AB R23, R163, R160 ;  /* 0x000000a0a317723e */ /* 0x020fca00000000ff */
[----:B------:R3:W-:Y:S02]  /*12860*/  MUFU.EX2 R184, R0 ;  /* 0x0000000000b87308 */ /* 0x0007e40000000800 */
[----:B---3--:R-:W-:-:S06]  /*12870*/  FFMA.FTZ R0, R27, c[0x0][0x2d0], -R3 ;  /* 0x0000b4001b007a23 */ /* 0x008fcc0000010803 */
[----:B------:R3:W5:Y:S02]  /*12880*/  MUFU.EX2 R220, R0 ;  /* 0x0000000000dc7308 */ /* 0x0007640000000800 */
[----:B---3--:R-:W-:Y:S01]  /*12890*/  FFMA.FTZ R0, R35, c[0x0][0x2d0], -R3 ;  /* 0x0000b40023007a23 */ /* 0x008fe20000010803 */
[----:B-----5:R-:W-:Y:S01]  /*128a0*/  F2FP.PACK_AB R13, R220, R184 ;  /* 0x000000b8dc0d723e */ /* 0x020fe200000000ff */
[----:B------:R-:W-:-:S04]  /*128b0*/  FADD.FTZ R3, R162, R161 ;  /* 0x000000a1a2037221 */ /* 0x000fc80000010000 */
[----:B------:R3:W5:Y:S01]  /*128c0*/  MUFU.EX2 R223, R0 ;  /* 0x0000000000df7308 */ /* 0x0007620000000800 */
[----:B------:R-:W-:-:S04]  /*128d0*/  FADD.FTZ R3, R164, R3 ;  /* 0x00000003a4037221 */ /* 0x000fc80000010000 */
[----:B------:R-:W-:-:S03]  /*128e0*/  FADD.FTZ R80, R172, R3 ;  /* 0x00000003ac507221 */ /* 0x000fc60000010000 */
[----:B------:R-:W-:Y:S01]  /*128f0*/  MUFU.EX2 R162, R155 ;  /* 0x0000009b00a27308 */ /* 0x000fe20000000800 */
[----:B---3--:R-:W-:Y:S01]  /*12900*/  FFMA.FTZ R0, R11, c[0x0][0x2d0], -R2 ;  /* 0x0000b4000b007a23 */ /* 0x008fe20000010802 */
[----:B-----5:R-:W-:-:S06]  /*12910*/  F2FP.PACK_AB R15, R223, R221 ;  /* 0x000000dddf0f723e */ /* 0x020fcc00000000ff */
[----:B------:R3:W-:Y:S02]  /*12920*/  MUFU.EX2 R150, R0 ;  /* 0x0000000000967308 */ /* 0x0007e40000000800 */
[----:B---3--:R-:W-:Y:S01]  /*12930*/  FFMA.FTZ R0, R14, c[0x0][0x2d0], -R2 ;  /* 0x0000b4000e007a23 */ /* 0x008fe20000010802 */
[----:B------:R-:W-:-:S05]  /*12940*/  F2FP.PACK_AB R14, R226, R224 ;  /* 0x000000e0e20e723e */ /* 0x000fca00000000ff */
[----:B------:R3:W5:Y:S02]  /*12950*/  MUFU.EX2 R149, R0 ;  /* 0x0000000000957308 */ /* 0x0007640000000800 */
[----:B---3--:R-:W-:-:S06]  /*12960*/  FFMA.FTZ R0, R19, c[0x0][0x2d0], -R2 ;  /* 0x0000b40013007a23 */ /* 0x008fcc0000010802 */
[----:B------:R3:W-:Y:S02]  /*12970*/  MUFU.EX2 R156, R0 ;  /* 0x00000000009c7308 */ /* 0x0007e40000000800 */
[----:B---3--:R-:W-:Y:S01]  /*12980*/  FFMA.FTZ R0, R22, c[0x0][0x2d0], -R2 ;  /* 0x0000b40016007a23 */ /* 0x008fe20000010802 */
[----:B------:R-:W-:-:S05]  /*12990*/  F2FP.PACK_AB R22, R172, R164 ;  /* 0x000000a4ac16723e */ /* 0x000fca00000000ff */
[----:B------:R-:W-:Y:S08]  /*129a0*/  MUFU.EX2 R164, R154 ;  /* 0x0000009a00a47308 */ /* 0x000ff00000000800 */
[----:B------:R3:W-:Y:S02]  /*129b0*/  MUFU.EX2 R159, R0 ;  /* 0x00000000009f7308 */ /* 0x0007e40000000800 */
[----:B---3--:R-:W-:-:S06]  /*129c0*/  FFMA.FTZ R0, R24, c[0x0][0x2d0], -R2 ;  /* 0x0000b40018007a23 */ /* 0x008fcc0000010802 */
[----:B------:R3:W-:Y:S02]  /*129d0*/  MUFU.EX2 R175, R0 ;  /* 0x0000000000af7308 */ /* 0x0007e40000000800 */
[----:B---3--:R-:W-:-:S06]  /*129e0*/  FFMA.FTZ R0, R26, c[0x0][0x2d0], -R2 ;  /* 0x0000b4001a007a23 */ /* 0x008fcc0000010802 */
[----:B------:R3:W-:Y:S02]  /*129f0*/  MUFU.EX2 R217, R0 ;  /* 0x0000000000d97308 */ /* 0x0007e40000000800 */
[----:B---3--:R-:W-:-:S05]  /*12a00*/  FMUL.FTZ R0, R68, c[0x0][0x2d0] ;  /* 0x0000b40044007a20 */ /* 0x008fca0000410000 */
[----:B------:R-:W-:-:S05]  /*12a10*/  FSEL R0, R0, RZ, P0 ;  /* 0x000000ff00007208 */ /* 0x000fca0000000000 */
[--C-:B------:R-:W-:Y:S02]  /*12a20*/  FFMA.FTZ R5, R9, c[0x0][0x2d0], -R0.reuse ;  /* 0x0000b40009057a23 */ /* 0x100fe40000010800 */
[--C-:B------:R-:W-:Y:S01]  /*12a30*/  FFMA.FTZ R6, R21, c[0x0][0x2d0], -R0.reuse ;  /* 0x0000b40015067a23 */ /* 0x100fe20000010800 */
[----:B------:R-:W-:Y:S01]  /*12a40*/  F2FP.PACK_AB R21, R157, R158 ;  /* 0x0000009e9d15723e */ /* 0x000fe200000000ff */
[----:B------:R3:W-:Y:S01]  /*12a50*/  MUFU.EX2 R151, R5 ;  /* 0x0000000500977308 */ /* 0x0007e20000000800 */
[--C-:B------:R-:W-:Y:S02]  /*12a60*/  FFMA.FTZ R89, R72, c[0x0][0x2d0], -R0.reuse ;  /* 0x0000b40048597a23 */ /* 0x100fe40000010800 */
[--C-:B------:R-:W-:Y:S02]  /*12a70*/  FFMA.FTZ R87, R62, c[0x0][0x2d0], -R0.reuse ;  /* 0x0000b4003e577a23 */ /* 0x100fe40000010800 */
[--C-:B------:R-:W-:Y:S01]  /*12a80*/  FFMA.FTZ R179, R61, c[0x0][0x2d0], -R0.reuse ;  /* 0x0000b4003db37a23 */ /* 0x100fe20000010800 */
[----:B----4-:R-:W-:Y:S01]  /*12a90*/  HMMA.16816.F32 R36, R20, R44, RZ ;  /* 0x0000002c1424723c */ /* 0x010fe200000018ff */
[--C-:B------:R-:W-:Y:S01]  /*12aa0*/  FFMA.FTZ R178, R60, c[0x0][0x2d0], -R0.reuse ;  /* 0x0000b4003cb27a23 */ /* 0x100fe20000010800 */
[----:B------:R-:W-:Y:S01]  /*12ab0*/  MUFU.EX2 R214, R6 ;  /* 0x0000000600d67308 */ /* 0x000fe20000000800 */
[----:B------:R-:W-:-:S02]  /*12ac0*/  FFMA.FTZ R177, R55, c[0x0][0x2d0], -R0 ;  /* 0x0000b40037b17a23 */ /* 0x000fc40000010800 */
[--C-:B------:R-:W-:Y:S02]  /*12ad0*/  FFMA.FTZ R176, R54, c[0x0][0x2d0], -R0.reuse ;  /* 0x0000b40036b07a23 */ /* 0x100fe40000010800 */
[----:B---3--:R-:W-:-:S03]  /*12ae0*/  FFMA.FTZ R5, R10, c[0x0][0x2d0], -R0 ;  /* 0x0000b4000a057a23 */ /* 0x008fc60000010800 */
[----:B------:R-:W-:Y:S01]  /*12af0*/  MUFU.EX2 R161, R89 ;  /* 0x0000005900a17308 */ /* 0x000fe20000000800 */
[----:B------:R-:W-:Y:S07]  /*12b00*/  HMMA.16816.F32 R8, R20, R48, RZ ;  /* 0x000000301408723c */ /* 0x000fee00000018ff */
[----:B------:R3:W4:Y:S06]  /*12b10*/  MUFU.EX2 R148, R5 ;  /* 0x0000000500947308 */ /* 0x00072c0000000800 */
[----:B-1----:R-:W-:Y:S01]  /*12b20*/  HMMA.16816.F32 R136, R12, R28, R36 ;  /* 0x0000001c0c88723c */ /* 0x002fe20000001824 */
[----:B------:R-:W-:Y:S01]  /*12b30*/  LDSM.16.MT88.4 R36, [R193+0x800] ;  /* 0x00080000c124783b */ /* 0x000fe20000004200 */
[----:B------:R-:W-:Y:S01]  /*12b40*/  MUFU.EX2 R172, R87 ;  /* 0x0000005700ac7308 */ /* 0x000fe20000000800 */
[----:B---3--:R-:W-:Y:S01]  /*12b50*/  FFMA.FTZ R5, R16, c[0x0][0x2d0], -R0 ;  /* 0x0000b40010057a23 */ /* 0x008fe20000010800 */
[----:B-----5:R-:W-:-:S07]  /*12b60*/  F2FP.PACK_AB R16, R149, R150 ;  /* 0x000000969510723e */ /* 0x020fce00000000ff */
[----:B------:R-:W-:Y:S01]  /*12b70*/  HMMA.16816.F32 R120, R12, R40, R8 ;  /* 0x000000280c78723c */ /* 0x000fe20000001808 */
[----:B----4-:R-:W-:Y:S01]  /*12b80*/  F2FP.PACK_AB R17, R148, R151 ;  /* 0x000000979411723e */ /* 0x010fe200000000ff */
[----:B------:R1:W-:Y:S01]  /*12b90*/  MUFU.EX2 R173, R5 ;  /* 0x0000000500ad7308 */ /* 0x0003e20000000800 */
[----:B------:R-:W-:-:S04]  /*12ba0*/  FADD.FTZ R86, R151, R148 ;  /* 0x0000009497567221 */ /* 0x000fc80000010000 */
[----:B------:R-:W-:Y:S02]  /*12bb0*/  F2FP.PACK_AB R8, R217, R175 ;  /* 0x000000afd908723e */ /* 0x000fe400000000ff */
[----:B------:R-:W-:Y:S01]  /*12bc0*/  F2FP.PACK_AB R10, R227, R219 ;  /* 0x000000dbe30a723e */ /* 0x000fe200000000ff */
[----:B------:R-:W-:Y:S01]  /*12bd0*/  MUFU.EX2 R87, R167 ;  /* 0x000000a700577308 */ /* 0x000fe20000000800 */
[----:B-1----:R-:W-:Y:S01]  /*12be0*/  FFMA.FTZ R5, R18, c[0x0][0x2d0], -R0 ;  /* 0x0000b40012057a23 */ /* 0x002fe20000010800 */
[----:B------:R-:W-:-:S06]  /*12bf0*/  F2FP.PACK_AB R18, R159, R156 ;  /* 0x0000009c9f12723e */ /* 0x000fcc00000000ff */
[----:B------:R-:W-:Y:S08]  /*12c00*/  MUFU.EX2 R89, R169 ;  /* 0x000000a900597308 */ /* 0x000ff00000000800 */
[----:B------:R1:W3:Y:S02]  /*12c10*/  MUFU.EX2 R186, R5 ;  /* 0x0000000500ba7308 */ /* 0x0002e40000000800 */
[----:B-1----:R-:W-:Y:S01]  /*12c20*/  FFMA.FTZ R5, R32, c[0x0][0x2d0], -R0 ;  /* 0x0000b40020057a23 */ /* 0x002fe20000010800 */
[----:B---3--:R-:W-:-:S05]  /*12c30*/  F2FP.PACK_AB R19, R186, R173 ;  /* 0x000000adba13723e */ /* 0x008fca00000000ff */
[----:B------:R1:W3:Y:S02]  /*12c40*/  MUFU.EX2 R215, R5 ;  /* 0x0000000500d77308 */ /* 0x0002e40000000800 */
[C---:B------:R-:W-:Y:S08]  /*12c50*/  HMMA.16816.F32 R32, R16.reuse, R48, RZ ;  /* 0x000000301020723c */ /* 0x040ff000000018ff */
[----:B------:R-:W-:Y:S01]  /*12c60*/  HMMA.16816.F32 R24, R16, R44, RZ ;  /* 0x0000002c1018723c */ /* 0x000fe200000018ff */
[----:B-1----:R-:W-:Y:S01]  /*12c70*/  FFMA.FTZ R5, R52, c[0x0][0x2d0], -R0 ;  /* 0x0000b40034057a23 */ /* 0x002fe20000010800 */
[----:B---3--:R-:W-:-:S03]  /*12c80*/  F2FP.PACK_AB R9, R215, R214 ;  /* 0x000000d6d709723e */ /* 0x008fc600000000ff */
[----:B------:R1:W-:Y:S02]  /*12c90*/  MUFU.EX2 R218, R5 ;  /* 0x0000000500da7308 */ /* 0x0003e40000000800 */
[----:B-1----:R-:W-:-:S06]  /*12ca0*/  FFMA.FTZ R5, R53, c[0x0][0x2d0], -R0 ;  /* 0x0000b40035057a23 */ /* 0x002fcc0000010800 */
[----:B------:R-:W1:Y:S02]  /*12cb0*/  MUFU.EX2 R225, R5 ;  /* 0x0000000500e17308 */ /* 0x000e640000000800 */
[----:B-1----:R-:W-:-:S07]  /*12cc0*/  F2FP.PACK_AB R11, R225, R218 ;  /* 0x000000dae10b723e */ /* 0x002fce00000000ff */
[C---:B------:R-:W-:Y:S01]  /*12cd0*/  HMMA.16816.F32 R128, R8.reuse, R40, R32 ;  /* 0x000000280880723c */ /* 0x040fe20000001820 */
[----:B------:R-:W1:Y:S06]  /*12ce0*/  LDSM.16.MT88.4 R32, [R193] ;  /* 0x00000000c120783b */ /* 0x000e6c0000004200 */
[----:B------:R-:W-:Y:S01]  /*12cf0*/  FFMA.FTZ R41, R88, c[0x0][0x2d0], -R2 ;  /* 0x0000b40058297a23 */ /* 0x000fe20000010802 */
[----:B------:R-:W-:Y:S01]  /*12d00*/  HMMA.16816.F32 R132, R8, R28, R24 ;  /* 0x0000001c0884723c */ /* 0x000fe20000001818 */
[----:B------:R-:W-:Y:S02]  /*12d10*/  FFMA.FTZ R88, R63, c[0x0][0x2d0], -R0 ;  /* 0x0000b4003f587a23 */ /* 0x000fe40000010800 */
[----:B------:R-:W-:Y:S01]  /*12d20*/  FFMA.FTZ R40, R92, c[0x0][0x2d0], -R2 ;  /* 0x0000b4005c287a23 */ /* 0x000fe20000010802 */
[----:B------:R-:W-:Y:S01]  /*12d30*/  MUFU.EX2 R209, R41 ;  /* 0x0000002900d17308 */ /* 0x000fe20000000800 */
[----:B------:R-:W-:-:S02]  /*12d40*/  FADD.FTZ R2, R158, R157 ;  /* 0x0000009d9e027221 */ /* 0x000fc40000010000 */
[--C-:B------:R-:W-:Y:S02]  /*12d50*/  FFMA.FTZ R29, R58, c[0x0][0x2d0], -R0.reuse ;  /* 0x0000b4003a1d7a23 */ /* 0x100fe40000010800 */
        /* <DEDUP_REMOVED lines=10> */
[-C--:B-1----:R-:W-:Y:S06]  /*12e00*/  HMMA.16816.F32 R24, R20, R32.reuse, RZ ;  /* 0x000000201418723c */ /* 0x082fec00000018ff */
[----:B------:R-:W-:Y:S02]  /*12e10*/  MUFU.EX2 R191, R29 ;  /* 0x0000001d00bf7308 */ /* 0x000fe40000000800 */
[----:B------:R-:W-:Y:S06]  /*12e20*/  HMMA.16816.F32 R4, R16, R32, RZ ;  /* 0x000000201004723c */ /* 0x000fec00000018ff */
[----:B------:R-:W-:Y:S08]  /*12e30*/  MUFU.EX2 R210, R28 ;  /* 0x0000001c00d27308 */ /* 0x000ff00000000800 */
[----:B------:R-:W-:Y:S02]  /*12e40*/  MUFU.EX2 R185, R141 ;  /* 0x0000008d00b97308 */ /* 0x000fe40000000800 */
[-C--:B------:R-:W-:Y:S01]  /*12e50*/  HMMA.16816.F32 R116, R12, R36.reuse, R24 ;  /* 0x000000240c74723c */ /* 0x080fe20000001818 */
[----:B------:R-:W1:Y:S05]  /*12e60*/  LDSM.16.MT88.4 R24, [R195] ;  /* 0x00000000c318783b */ /* 0x000e6a0000004200 */
[----:B------:R-:W-:Y:S02]  /*12e70*/  MUFU.EX2 R163, R88 ;  /* 0x0000005800a37308 */ /* 0x000fe40000000800 */
[----:B------:R-:W-:Y:S06]  /*12e80*/  HMMA.16816.F32 R112, R8, R36, R4 ;  /* 0x000000240870723c */ /* 0x000fec0000001804 */
[----:B------:R-:W-:Y:S01]  /*12e90*/  MUFU.EX2 R88, R170 ;  /* 0x000000aa00587308 */ /* 0x000fe20000000800 */
[----:B------:R-:W-:-:S02]  /*12ea0*/  FADD.FTZ R4, R150, R149 ;  /* 0x0000009596047221 */ /* 0x000fc40000010000 */
[--C-:B------:R-:W-:Y:S02]  /*12eb0*/  FFMA.FTZ R37, R56, c[0x0][0x2d0], -R0.reuse ;  /* 0x0000b40038257a23 */ /* 0x100fe40000010800 */
[----:B------:R-:W-:-:S03]  /*12ec0*/  FFMA.FTZ R36, R57, c[0x0][0x2d0], -R0 ;  /* 0x0000b40039247a23 */ /* 0x000fc60000010800 */
[----:B------:R-:W-:Y:S01]  /*12ed0*/  MUFU.EX2 R150, R65 ;  /* 0x0000004100967308 */ /* 0x000fe20000000800 */
[----:B------:R-:W-:Y:S02]  /*12ee0*/  FFMA.FTZ R149, R73, c[0x0][0x2d0], -R0 ;  /* 0x0000b40049957a23 */ /* 0x000fe40000010800 */
[----:B------:R-:W-:Y:S02]  /*12ef0*/  FADD.FTZ R0, R156, R4 ;  /* 0x000000049c007221 */ /* 0x000fe40000010000 */
[----:B------:R-:W3:Y:S02]  /*12f00*/  LDSM.16.MT88.4 R4, [R195+0x800] ;  /* 0x00080000c304783b */ /* 0x000ee40000004200 */
[----:B------:R-:W-:Y:S01]  /*12f10*/  FADD.FTZ R3, R159, R0 ;  /* 0x000000009f037221 */ /* 0x000fe20000010000 */
[----:B------:R-:W-:Y:S01]  /*12f20*/  MUFU.EX2 R156, R64 ;  /* 0x00000040009c7308 */ /* 0x000fe20000000800 */
[----:B------:R-:W-:-:S04]  /*12f30*/  FADD.FTZ R0, R184, R79 ;  /* 0x0000004fb8007221 */ /* 0x000fc80000010000 */
[----:B------:R-:W-:-:S03]  /*12f40*/  FADD.FTZ R0, R220, R0 ;  /* 0x00000000dc007221 */ /* 0x000fc60000010000 */
[----:B------:R-:W-:Y:S01]  /*12f50*/  MUFU.EX2 R159, R76 ;  /* 0x0000004c009f7308 */ /* 0x000fe20000000800 */
[----:B------:R-:W-:Y:S01]  /*12f60*/  FADD.FTZ R0, R221, R0 ;  /* 0x00000000dd007221 */ /* 0x000fe20000010000 */
[----:B-1----:R-:W-:Y:S03]  /*12f70*/  HMMA.16816.F32 R52, R16, R24, RZ ;  /* 0x000000181034723c */ /* 0x002fe600000018ff */
[----:B------:R-:W-:-:S03]  /*12f80*/  FADD.FTZ R0, R223, R0 ;  /* 0x00000000df007221 */ /* 0x000fc60000010000 */
[----:B------:R-:W-:Y:S02]  /*12f90*/  MUFU.EX2 R148, R37 ;  /* 0x0000002500947308 */ /* 0x000fe40000000800 */
[----:B------:R-:W-:Y:S06]  /*12fa0*/  HMMA.16816.F32 R56, R20, R24, RZ ;  /* 0x000000181438723c */ /* 0x000fec00000018ff */
[----:B------:R-:W1:Y:S08]  /*12fb0*/  MUFU.EX2 R25, R78 ;  /* 0x0000004e00197308 */ /* 0x000e700000000800 */
[----:B------:R-:W4:Y:S02]  /*12fc0*/  MUFU.EX2 R151, R36 ;  /* 0x0000002400977308 */ /* 0x000f240000000800 */
[----:B---3--:R-:W-:Y:S06]  /*12fd0*/  HMMA.16816.F32 R104, R8, R4, R52 ;  /* 0x000000040868723c */ /* 0x008fec0000001834 */
[----:B------:R-:W-:Y:S01]  /*12fe0*/  MUFU.EX2 R184, R142 ;  /* 0x0000008e00b87308 */ /* 0x000fe20000000800 */
[----:B-1----:R-:W-:Y:S01]  /*12ff0*/  FADD.FTZ R0, R25, R0 ;  /* 0x0000000019007221 */ /* 0x002fe20000010000 */
[----:B------:R-:W-:Y:S03]  /*13000*/  HMMA.16816.F32 R52, R16, R50, RZ ;  /* 0x000000321034723c */ /* 0x000fe600000018ff */
[----:B------:R-:W-:-:S03]  /*13010*/  FADD.FTZ R0, R157, R0 ;  /* 0x000000009d007221 */ /* 0x000fc60000010000 */
[----:B------:R-:W-:Y:S01]  /*13020*/  MUFU.EX2 R160, R149 ;  /* 0x0000009500a07308 */ /* 0x000fe20000000800 */
[----:B------:R-:W-:Y:S01]  /*13030*/  FADD.FTZ R0, R158, R0 ;  /* 0x000000009e007221 */ /* 0x000fe20000010000 */
[----:B------:R-:W-:Y:S03]  /*13040*/  HMMA.16816.F32 R108, R12, R4, R56 ;  /* 0x000000040c6c723c */ /* 0x000fe60000001838 */
[----:B------:R-:W-:-:S04]  /*13050*/  FADD.FTZ R0, R212, R0 ;  /* 0x00000000d4007221 */ /* 0x000fc80000010000 */
[----:B------:R-:W-:Y:S01]  /*13060*/  F2FP.PACK_AB R4, R156, R150 ;  /* 0x000000969c04723e */ /* 0x000fe200000000ff */
[----:B------:R-:W-:Y:S01]  /*13070*/  HMMA.16816.F32 R48, R20, R50, RZ ;  /* 0x000000321430723c */ /* 0x000fe200000018ff */
[----:B----4-:R-:W-:-:S07]  /*13080*/  F2FP.PACK_AB R5, R151, R148 ;  /* 0x000000949705723e */ /* 0x010fce00000000ff */
        /* <DEDUP_REMOVED lines=13> */
[----:B------:R-:W3:Y:S07]  /*13160*/  MUFU.EX2 R26, R77 ;  /* 0x0000004d001a7308 */ /* 0x000eee0000000800 */
[----:B------:R-:W-:Y:S01]  /*13170*/  HMMA.16816.F32 R72, R8, R38, R52 ;  /* 0x000000260848723c */ /* 0x000fe20000001834 */
[----:B------:R-:W-:Y:S01]  /*13180*/  MUFU.EX2 R27, R171 ;  /* 0x000000ab001b7308 */ /* 0x000fe20000000800 */
[----:B---3--:R-:W-:-:S04]  /*13190*/  FADD.FTZ R2, R26, R2 ;  /* 0x000000021a027221 */ /* 0x008fc80000010000 */
[----:B------:R-:W-:-:S10]  /*131a0*/  FADD.FTZ R2, R159, R2 ;  /* 0x000000029f027221 */ /* 0x000fd40000010000 */
[----:B------:R-:W-:Y:S01]  /*131b0*/  HMMA.16816.F32 R92, R8, R6, R16 ;  /* 0x00000006085c723c */ /* 0x000fe20000001810 */
[----:B------:R-:W-:-:S04]  /*131c0*/  FADD.FTZ R2, R190, R2 ;  /* 0x00000002be027221 */ /* 0x000fc80000010000 */
[----:B------:R-:W-:Y:S02]  /*131d0*/  FADD.FTZ R2, R213, R2 ;  /* 0x00000002d5027221 */ /* 0x000fe40000010000 */
        /* <DEDUP_REMOVED lines=10> */
[----:B------:R-:W-:-:S02]  /*13280*/  F2FP.PACK_AB R7, R210, R191 ;  /* 0x000000bfd207723e */ /* 0x000fc400000000ff */
[----:B------:R-:W-:Y:S01]  /*13290*/  F2FP.PACK_AB R158, R89, R88 ;  /* 0x00000058599e723e */ /* 0x000fe200000000ff */
[----:B-1----:R-:W-:Y:S01]  /*132a0*/  HMMA.16816.F32 R64, R8, R12, R120 ;  /* 0x0000000c0840723c */ /* 0x002fe20000001878 */
[----:B------:R-:W-:Y:S01]  /*132b0*/  FADD.FTZ R3, R215, R3 ;  /* 0x00000003d7037221 */ /* 0x000fe20000010000 */
[----:B------:R-:W-:Y:S03]  /*132c0*/  MUFU.EX2 R173, R153 ;  /* 0x0000009900ad7308 */ /* 0x000fe60000000800 */
        /* <DEDUP_REMOVED lines=10> */
[----:B------:R-:W1:Y:S01]  /*13370*/  LDSM.16.MT88.4 R12, [R196+0x1000] ;  /* 0x00100000c40c783b */ /* 0x000e620000004200 */
[----:B------:R-:W3:Y:S01]  /*13380*/  MUFU.EX2 R86, R165 ;  /* 0x000000a500567308 */ /* 0x000ee20000000800 */
[----:B------:R-:W-:-:S04]  /*13390*/  FADD.FTZ R3, R210, R3 ;  /* 0x00000003d2037221 */ /* 0x000fc80000010000 */
[----:B------:R-:W-:-:S03]  /*133a0*/  FADD.FTZ R3, R160, R3 ;  /* 0x00000003a0037221 */ /* 0x000fc60000010000 */
[----:B------:R-:W-:Y:S01]  /*133b0*/  MUFU.EX2 R26, R174 ;  /* 0x000000ae001a7308 */ /* 0x000fe20000000800 */
[----:B------:R-:W-:-:S04]  /*133c0*/  FADD.FTZ R3, R161, R3 ;  /* 0x00000003a1037221 */ /* 0x000fc80000010000 */
[----:B------:R-:W-:Y:S01]  /*133d0*/  FADD.FTZ R3, R163, R3 ;  /* 0x00000003a3037221 */ /* 0x000fe20000010000 */
[----:B---3--:R-:W-:Y:S01]  /*133e0*/  F2FP.PACK_AB R157, R86, R25 ;  /* 0x00000019569d723e */ /* 0x008fe200000000ff */
[-C--:B-1----:R-:W-:Y:S08]  /*133f0*/  HMMA.16816.F32 R52, R8, R12.reuse, R136 ;  /* 0x0000000c0834723c */ /* 0x082ff00000001888 */
[C---:B------:R-:W-:Y:S08]  /*13400*/  HMMA.16816.F32 R96, R4.reuse, R12, R132 ;  /* 0x0000000c0460723c */ /* 0x040ff00000001884 */
[-C--:B------:R-:W-:Y:S08]  /*13410*/  HMMA.16816.F32 R80, R4, R14.reuse, R60 ;  /* 0x0000000e0450723c */ /* 0x080ff0000000183c */
[C---:B------:R-:W-:Y:S01]  /*13420*/  HMMA.16816.F32 R48, R8.reuse, R14, R44 ;  /* 0x0000000e0830723c */ /* 0x040fe2000000182c */
[----:B------:R-:W1:Y:S07]  /*13430*/  LDSM.16.MT88.4 R12, [R193+0x1000] ;  /* 0x00100000c10c783b */ /* 0x000e6e0000004200 */
[-C--:B-1----:R-:W-:Y:S01]  /*13440*/  HMMA.16816.F32 R44, R8, R12.reuse, R116 ;  /* 0x0000000c082c723c */ /* 0x082fe20000001874 */
[----:B------:R-:W-:Y:S07]  /*13450*/  LDSM.16.MT88.4 R116, [R192+0x2000] ;  /* 0x00200000c074783b */ /* 0x000fee0000004200 */
[C---:B------:R-:W-:Y:S08]  /*13460*/  HMMA.16816.F32 R76, R4.reuse, R12, R112 ;  /* 0x0000000c044c723c */ /* 0x040ff00000001870 */
[-C--:B------:R-:W-:Y:S08]  /*13470*/  HMMA.16816.F32 R72, R4, R14.reuse, R72 ;  /* 0x0000000e0448723c */ /* 0x080ff00000001848 */
[----:B------:R-:W-:Y:S01]  /*13480*/  HMMA.16816.F32 R32, R8, R14, R32 ;  /* 0x0000000e0820723c */ /* 0x000fe20000001820 */
[----:B------:R-:W1:Y:S07]  /*13490*/  LDSM.16.MT88.4 R12, [R195+0x1000] ;  /* 0x00100000c30c783b */ /* 0x000e6e0000004200 */
[C---:B-1----:R-:W-:Y:S08]  /*134a0*/  HMMA.16816.F32 R60, R4.reuse, R12, R104 ;  /* 0x0000000c043c723c */ /* 0x042ff00000001868 */
[----:B------:R-:W-:Y:S01]  /*134b0*/  HMMA.16816.F32 R40, R4, R14, R92 ;  /* 0x0000000e0428723c */ /* 0x000fe2000000185c */
[----:B------:R-:W1:Y:S06]  /*134c0*/  MUFU.EX2 R93, R146 ;  /* 0x00000092005d7308 */ /* 0x000e6c0000000800 */
[----:B------:R-:W-:Y:S01]  /*134d0*/  FADD.FTZ R4, R217, R16 ;  /* 0x00000010d9047221 */ /* 0x000fe20000010000 */
[C---:B------:R-:W-:Y:S01]  /*134e0*/  HMMA.16816.F32 R36, R8.reuse, R12, R108 ;  /* 0x0000000c0824723c */ /* 0x040fe2000000186c */
[----:B------:R-:W3:Y:S01]  /*134f0*/  LDSM.16.MT88.4 R16, [R196+0x1800] ;  /* 0x00180000c410783b */ /* 0x000ee20000004200 */
[----:B------:R-:W4:Y:S01]  /*13500*/  MUFU.EX2 R92, R140 ;  /* 0x0000008c005c7308 */ /* 0x000f220000000800 */
[----:B------:R-:W-:Y:S01]  /*13510*/  FADD.FTZ R24, R219, R4 ;  /* 0x00000004db187221 */ /* 0x000fe20000010000 */
[----:B------:R-:W-:Y:S01]  /*13520*/  F2FP.PACK_AB R6, R189, R188 ;  /* 0x000000bcbd06723e */ /* 0x000fe200000000ff */
[----:B------:R-:W-:Y:S01]  /*13530*/  LDSM.16.MT88.4 R108, [R196+0x2000] ;  /* 0x00200000c46c783b */ /* 0x000fe20000004200 */
[----:B------:R-:W-:Y:S01]  /*13540*/  F2FP.PACK_AB R7, R186, R184 ;  /* 0x000000b8ba07723e */ /* 0x000fe200000000ff */
[----:B------:R-:W-:Y:S01]  /*13550*/  FADD.FTZ R24, R227, R24 ;  /* 0x00000018e3187221 */ /* 0x000fe20000010000 */
[----:B------:R-:W-:Y:S01]  /*13560*/  HMMA.16816.F32 R28, R8, R14, R20 ;  /* 0x0000000e081c723c */ /* 0x000fe20000001814 */
[----:B------:R-:W5:Y:S01]  /*13570*/  LDSM.16.MT88.4 R20, [R192+0x1800] ;  /* 0x00180000c014783b */ /* 0x000f620000004200 */
[----:B-1----:R-:W-:-:S03]  /*13580*/  F2FP.PACK_AB R4, R187, R93 ;  /* 0x0000005dbb04723e */ /* 0x002fc600000000ff */
[----:B------:R-:W1:Y:S04]  /*13590*/  LDSM.16.MT88.4 R12, [R193+0x1800] ;  /* 0x00180000c10c783b */ /* 0x000e680000004200 */
[----:B------:R-:W1:Y:S01]  /*135a0*/  LDSM.16.MT88.4 R8, [R195+0x1800] ;  /* 0x00180000c308783b */ /* 0x000e620000004200 */
[----:B----4-:R-:W-:-:S07]  /*135b0*/  F2FP.PACK_AB R5, R185, R92 ;  /* 0x0000005cb905723e */ /* 0x010fce00000000ff */
[C---:B---3--:R-:W-:Y:S08]  /*135c0*/  HMMA.16816.F32 R52, R4.reuse, R16, R52 ;  /* 0x000000100434723c */ /* 0x048ff00000001834 */
[C---:B-----5:R-:W-:Y:S08]  /*135d0*/  HMMA.16816.F32 R64, R4.reuse, R20, R64 ;  /* 0x000000140440723c */ /* 0x060ff00000001840 */
[C---:B------:R-:W-:Y:S08]  /*135e0*/  HMMA.16816.F32 R56, R4.reuse, R22, R56 ;  /* 0x000000160438723c */ /* 0x040ff00000001838 */
[C---:B------:R-:W-:Y:S08]  /*135f0*/  HMMA.16816.F32 R48, R4.reuse, R18, R48 ;  /* 0x000000120430723c */ /* 0x040ff00000001830 */
[C---:B-1----:R-:W-:Y:S08]  /*13600*/  HMMA.16816.F32 R44, R4.reuse, R12, R44 ;  /* 0x0000000c042c723c */ /* 0x042ff0000000182c */
[C---:B------:R-:W-:Y:S08]  /*13610*/  HMMA.16816.F32 R32, R4.reuse, R14, R32 ;  /* 0x0000000e0420723c */ /* 0x040ff00000001820 */
[C---:B------:R-:W-:Y:S08]  /*13620*/  HMMA.16816.F32 R36, R4.reuse, R8, R36 ;  /* 0x000000080424723c */ /* 0x040ff00000001824 */
[----:B------:R-:W-:Y:S07]  /*13630*/  HMMA.16816.F32 R28, R4, R10, R28 ;  /* 0x0000000a041c723c */ /* 0x000fee000000181c */
[----:B------:R-:W-:-:S02]  /*13640*/  F2FP.PACK_AB R4, R164, R162 ;  /* 0x000000a2a404723e */ /* 0x000fc400000000ff */
[----:B------:R-:W-:Y:S02]  /*13650*/  F2FP.PACK_AB R6, R175, R173 ;  /* 0x000000adaf06723e */ /* 0x000fe400000000ff */
[----:B------:R-:W-:Y:S02]  /*13660*/  F2FP.PACK_AB R5, R161, R160 ;  /* 0x000000a0a105723e */ /* 0x000fe400000000ff */
[----:B------:R-:W-:-:S07]  /*13670*/  F2FP.PACK_AB R7, R172, R163 ;  /* 0x000000a3ac07723e */ /* 0x000fce00000000ff */
[C---:B------:R-:W-:Y:S08]  /*13680*/  HMMA.16816.F32 R120, R4.reuse, R20, R120 ;  /* 0x000000140478723c */ /* 0x040ff00000001878 */
[C---:B------:R-:W-:Y:S01]  /*13690*/  HMMA.16816.F32 R20, R4.reuse, R22, R100 ;  /* 0x000000160414723c */ /* 0x040fe20000001864 */
[----:B------:R-:W1:Y:S07]  /*136a0*/  LDSM.16.MT88.4 R100, [R193+0x2000] ;  /* 0x00200000c164783b */ /* 0x000e6e0000004200 */
[C---:B------:R-:W-:Y:S01]  /*136b0*/  HMMA.16816.F32 R96, R4.reuse, R16, R96 ;  /* 0x000000100460723c */ /* 0x040fe20000001860 */
[----:B------:R-:W-:Y:S07]  /*136c0*/  MUFU.EX2 R17, R180 ;  /* 0x000000b400117308 */ /* 0x000fee0000000800 */
[C---:B------:R-:W-:Y:S01]  /*136d0*/  HMMA.16816.F32 R80, R4.reuse, R18, R80 ;  /* 0x000000120450723c */ /* 0x040fe20000001850 */
[----:B------:R-:W3:Y:S07]  /*136e0*/  MUFU.EX2 R19, R168 ;  /* 0x000000a800137308 */ /* 0x000eee0000000800 */
[C---:B------:R-:W-:Y:S01]  /*136f0*/  HMMA.16816.F32 R76, R4.reuse, R12, R76 ;  /* 0x0000000c044c723c */ /* 0x040fe2000000184c */
[----:B------:R-:W-:Y:S07]  /*13700*/  MUFU.EX2 R13, R182 ;  /* 0x000000b6000d7308 */ /* 0x000fee0000000800 */
[----:B------:R-:W-:Y:S01]  /*13710*/  HMMA.16816.F32 R72, R4, R14, R72 ;  /* 0x0000000e0448723c */ /* 0x000fe20000001848 */
[----:B------:R-:W4:Y:S01]  /*13720*/  MUFU.EX2 R15, R181 ;  /* 0x000000b5000f7308 */ /* 0x000f220000000800 */
[----:B---3--:R-:W-:-:S06]  /*13730*/  F2FP.PACK_AB R159, R26, R19 ;  /* 0x000000131a9f723e */ /* 0x008fcc00000000ff */
[C---:B------:R-:W-:Y:S01]  /*13740*/  HMMA.16816.F32 R60, R4.reuse, R8, R60 ;  /* 0x00000008043c723c */ /* 0x040fe2000000183c */
[----:B------:R-:W-:Y:S07]  /*13750*/  MUFU.EX2 R12, R179 ;  /* 0x000000b3000c7308 */ /* 0x000fee0000000800 */
[----:B------:R-:W-:Y:S01]  /*13760*/  HMMA.16816.F32 R40, R4, R10, R40 ;  /* 0x0000000a0428723c */ /* 0x000fe20000001828 */
[----:B------:R-:W3:Y:S01]  /*13770*/  LDSM.16.MT88.4 R8, [R195+0x2000] ;  /* 0x00200000c308783b */ /* 0x000ee20000004200 */
[----:B------:R-:W5:Y:S01]  /*13780*/  MUFU.EX2 R7, R183 ;  /* 0x000000b700077308 */ /* 0x000f620000000800 */
[----:B----4-:R-:W-:-:S04]  /*13790*/  F2FP.PACK_AB R94, R17, R15 ;  /* 0x0000000f115e723e */ /* 0x010fc800000000ff */
[----:B------:R-:W-:Y:S02]  /*137a0*/  FADD.FTZ R4, R150, R24 ;  /* 0x0000001896047221 */ /* 0x000fe40000010000 */
[----:B------:R-:W-:Y:S01]  /*137b0*/  FADD.FTZ R5, R93, R2 ;  /* 0x000000025d057221 */ /* 0x000fe20000010000 */
[----:B------:R-:W4:Y:S01]  /*137c0*/  MUFU.EX2 R14, R178 ;  /* 0x000000b2000e7308 */ /* 0x000f220000000800 */
[----:B------:R-:W-:Y:S01]  /*137d0*/  FADD.FTZ R4, R156, R4 ;  /* 0x000000049c047221 */ /* 0x000fe20000010000 */
[----:B------:R-:W-:Y:S01]  /*137e0*/  F2FP.PACK_AB R156, R27, R87 ;  /* 0x000000571b9c723e */ /* 0x000fe200000000ff */
[----:B--2---:R-:W-:-:S04]  /*137f0*/  @P1 IMAD.HI.U32 R2, R231, c[0x0][0x2c8], RZ ;  /* 0x0000b200e7021a27 */ /* 0x004fc800078e00ff */
[----:B------:R-:W-:Y:S01]  /*13800*/  FADD.FTZ R4, R209, R4 ;  /* 0x00000004d1047221 */ /* 0x000fe20000010000 */
[----:B------:R-:W-:Y:S01]  /*13810*/  MUFU.EX2 R16, R177 ;  /* 0x000000b100107308 */ /* 0x000fe20000000800 */
[----:B------:R-:W-:Y:S01]  /*13820*/  FADD.FTZ R6, R92, R0 ;  /* 0x000000005c067221 */ /* 0x000fe20000010000 */
[----:B------:R-:W-:Y:S01]  /*13830*/  MOV R0, R231 ;  /* 0x000000e700007202 */ /* 0x000fe20000000f00 */
[----:B------:R-:W-:Y:S01]  /*13840*/  FADD.FTZ R4, R211, R4 ;  /* 0x00000004d3047221 */ /* 0x000fe20000010000 */
[----:B------:R-:W-:Y:S01]  /*13850*/  @P1 SHF.R.U32.HI R0, RZ, c[0x0][0x2cc], R2 ;  /* 0x0000b300ff001a19 */ /* 0x000fe20000011602 */
[----:B------:R-:W-:Y:S01]  /*13860*/  FADD.FTZ R5, R187, R5 ;  /* 0x00000005bb057221 */ /* 0x000fe20000010000 */
[----:B-----5:R-:W-:Y:S01]  /*13870*/  F2FP.PACK_AB R92, R13, R7 ;  /* 0x000000070d5c723e */ /* 0x020fe200000000ff */
[----:B------:R-:W-:Y:S01]  /*13880*/  FADD.FTZ R6, R185, R6 ;  /* 0x00000006b9067221 */ /* 0x000fe20000010000 */
[----:B------:R-:W2:Y:S01]  /*13890*/  MUFU.EX2 R18, R176 ;  /* 0x000000b000127308 */ /* 0x000ea20000000800 */
[----:B------:R-:W-:Y:S01]  /*138a0*/  IADD3 R2, R230, R0, RZ ;  /* 0x00000000e6027210 */ /* 0x000fe20007ffe0ff */
[----:B------:R-:W-:Y:S01]  /*138b0*/  FADD.FTZ R0, R162, R4 ;  /* 0x00000004a2007221 */ /* 0x000fe20000010000 */
[----:B----4-:R-:W-:Y:S01]  /*138c0*/  F2FP.PACK_AB R93, R14, R12 ;  /* 0x0000000c0e5d723e */ /* 0x010fe200000000ff */
[----:B------:R-:W-:Y:S01]  /*138d0*/  HMMA.16816.F32 R128, R156, R116, R64 ;  /* 0x000000749c80723c */ /* 0x000fe20000001840 */
[----:B------:R-:W-:Y:S01]  /*138e0*/  FADD.FTZ R5, R188, R5 ;  /* 0x00000005bc057221 */ /* 0x000fe20000010000 */
[----:B------:R-:W-:Y:S01]  /*138f0*/  IADD3 R209, R228, -0x2, RZ ;  /* 0xfffffffee4d17810 */ /* 0x000fe20007ffe0ff */
[----:B------:R-:W-:-:S02]  /*13900*/  FADD.FTZ R0, R164, R0 ;  /* 0x00000000a4007221 */ /* 0x000fc40000010000 */
[----:B------:R-:W-:Y:S02]  /*13910*/  FADD.FTZ R6, R184, R6 ;  /* 0x00000006b8067221 */ /* 0x000fe40000010000 */
[----:B------:R-:W-:Y:S01]  /*13920*/  FADD.FTZ R0, R173, R0 ;  /* 0x00000000ad007221 */ /* 0x000fe20000010000 */
[C---:B------:R-:W-:Y:S01]  /*13930*/  HMMA.16816.F32 R132, R156.reuse, R118, R56 ;  /* 0x000000769c84723c */ /* 0x040fe20000001838 */
[----:B------:R-:W-:Y:S02]  /*13940*/  FADD.FTZ R5, R189, R5 ;  /* 0x00000005bd057221 */ /* 0x000fe40000010000 */
[----:B------:R-:W-:Y:S01]  /*13950*/  FADD.FTZ R0, R175, R0 ;  /* 0x00000000af007221 */ /* 0x000fe20000010000 */
[----:B--2---:R-:W-:Y:S01]  /*13960*/  F2FP.PACK_AB R95, R18, R16 ;  /* 0x00000010125f723e */ /* 0x004fe200000000ff */
        /* <DEDUP_REMOVED lines=16> */
[----:B------:R-:W-:Y:S01]  /*13a70*/  MOV R20, c[0x0][0x32c] ;  /* 0x0000cb0000147a02 */ /* 0x000fe20000000f00 */
[----:B------:R-:W-:Y:S01]  /*13a80*/  HMMA.16816.F32 R140, R156, R110, R48 ;  /* 0x0000006e9c8c723c */ /* 0x000fe20000001830 */
[----:B------:R-:W-:-:S02]  /*13a90*/  FADD.FTZ R4, R15, R4 ;  /* 0x000000040f047221 */ /* 0x000fc40000010000 */
[----:B------:R-:W-:Y:S01]  /*13aa0*/  ISETP.GE.AND P0, PT, R20, 0x1, PT ;  /* 0x000000011400780c */ /* 0x000fe20003f06270 */
[----:B------:R-:W-:Y:S01]  /*13ab0*/  FADD.FTZ R247, R18, R3 ;  /* 0x0000000312f77221 */ /* 0x000fe20000010000 */
[----:B------:R-:W-:Y:S01]  /*13ac0*/  IADD3 R3, R2, c[0x0][0x328], RZ ;  /* 0x0000ca0002037a10 */ /* 0x000fe20007ffe0ff */
[----:B------:R-:W-:Y:S02]  /*13ad0*/  FADD.FTZ R237, R89, R0 ;  /* 0x0000000059ed7221 */ /* 0x000fe40000010000 */
[----:B-1----:R-:W-:Y:S01]  /*13ae0*/  HMMA.16816.F32 R144, R156, R100, R44 ;  /* 0x000000649c90723c */ /* 0x002fe2000000182c */
[----:B------:R-:W-:Y:S02]  /*13af0*/  FADD.FTZ R243, R26, R5 ;  /* 0x000000051af37221 */ /* 0x000fe40000010000 */
[----:B------:R-:W-:-:S05]  /*13b00*/  FADD.FTZ R246, R17, R4 ;  /* 0x0000000411f67221 */ /* 0x000fca0000010000 */
[----:B------:R-:W-:Y:S08]  /*13b10*/  HMMA.16816.F32 R148, R156, R102, R32 ;  /* 0x000000669c94723c */ /* 0x000ff00000001820 */
[C---:B------:R-:W-:Y:S08]  /*13b20*/  HMMA.16816.F32 R112, R92.reuse, R108, R96 ;  /* 0x0000006c5c70723c */ /* 0x040ff00000001860 */
[----:B------:R-:W-:Y:S08]  /*13b30*/  HMMA.16816.F32 R104, R92, R100, R76 ;  /* 0x000000645c68723c */ /* 0x000ff0000000184c */
[----:B---3--:R-:W-:Y:S08]  /*13b40*/  HMMA.16816.F32 R152, R156, R8, R36 ;  /* 0x000000089c98723c */ /* 0x008ff00000001824 */
[C---:B------:R-:W-:Y:S08]  /*13b50*/  HMMA.16816.F32 R108, R92.reuse, R110, R80 ;  /* 0x0000006e5c6c723c */ /* 0x040ff00000001850 */
[C---:B------:R-:W-:Y:S08]  /*13b60*/  HMMA.16816.F32 R100, R92.reuse, R102, R72 ;  /* 0x000000665c64723c */ /* 0x040ff00000001848 */
[----:B------:R-:W-:Y:S08]  /*13b70*/  HMMA.16816.F32 R96, R92, R8, R60 ;  /* 0x000000085c60723c */ /* 0x000ff0000000183c */
[-C--:B------:R-:W-:Y:S08]  /*13b80*/  HMMA.16816.F32 R156, R156, R10.reuse, R28 ;  /* 0x0000000a9c9c723c */ /* 0x080ff0000000181c */
[----:B------:R-:W-:Y:S01]  /*13b90*/  HMMA.16816.F32 R92, R92, R10, R40 ;  /* 0x0000000a5c5c723c */ /* 0x000fe20000001828 */
[----:B------:R-:W-:Y:S07]  /*13ba0*/  @!P0 BRA `(.L_x_1058) ;  /* 0x0000013000008947 */ /* 0x000fee0003800000 */
[C---:B------:R-:W-:Y:S01]  /*13bb0*/  ISETP.GT.AND P0, PT, R2.reuse, RZ, PT ;  /* 0x000000ff0200720c */ /* 0x040fe20003f04270 */
[----:B------:R-:W-:Y:S01]  /*13bc0*/  BSSY B0, `(.L_x_1059) ;  /* 0x000000e000007945 */ /* 0x000fe20003800000 */
[----:B------:R-:W-:-:S11]  /*13bd0*/  IADD3 R0, R2, -0x1, RZ ;  /* 0xffffffff02007810 */ /* 0x000fd60007ffe0ff */
        /* <DEDUP_REMOVED lines=8> */
.L_x_1060:
[----:B------:R-:W-:-:S04]  /*13c60*/  MOV R2, 0x1 ;  /* 0x0000000100027802 */ /* 0x000fc80000000f00 */
[----:B------:R-:W-:-:S13]  /*13c70*/  ISETP.NE.AND P0, PT, R2, c[0x0][0x32c], PT ;  /* 0x0000cb0002007a0c */ /* 0x000fda0003f05270 */
[----:B------:R-:W-:-:S05]  /*13c80*/  @P0 IMAD.HI.U32 R2, R0, c[0x0][0x330], RZ ;  /* 0x0000cc0000020a27 */ /* 0x000fca00078e00ff */
[----:B------:R-:W-:Y:S02]  /*13c90*/  @P0 SHF.R.U32.HI R0, RZ, c[0x0][0x334], R2 ;  /* 0x0000cd00ff000a19 */ /* 0x000fe40000011602 */
.L_x_1061:
[----:B------:R-:W-:Y:S05]  /*13ca0*/  BSYNC B0 ;  /* 0x0000000000007941 */ /* 0x000fea0003800000 */
.L_x_1059:
[----:B------:R-:W-:-:S05]  /*13cb0*/  MOV R2, c[0x0][0x32c] ;  /* 0x0000cb0000027a02 */ /* 0x000fca0000000f00 */
[----:B------:R-:W-:-:S05]  /*13cc0*/  IMAD R0, R0, R2, c[0x0][0x32c] ;  /* 0x0000cb0000007624 */ /* 0x000fca00078e0202 */
[----:B------:R-:W-:-:S04]  /*13cd0*/  IMNMX R3, R3, R0, PT ;  /* 0x0000000003037217 */ /* 0x000fc80003800200 */
.L_x_1058:
[----:B------:R-:W2:Y:S01]  /*13ce0*/  LDL R2, [R1+0x8] ;  /* 0x0000080001027983 */ /* 0x000ea20000100800 */
        /* <DEDUP_REMOVED lines=10> */
.L_x_1093:
        /* <DEDUP_REMOVED lines=22> */
[C---:B-1-34-:R-:W-:Y:S01]  /*13ef0*/  IMAD.WIDE.U32 R2, R229.reuse, c[0x0][0x208], RZ ;  /* 0x00008200e5027a25 */ /* 0x05afe200078e00ff */
[----:B------:R-:W-:Y:S01]  /*13f00*/  SHF.R.S32.HI R0, RZ, 0x1f, R229 ;  /* 0x0000001fff007819 */ /* 0x000fe200000114e5 */
[----:B------:R-:W2:Y:S04]  /*13f10*/  LDL.64 R6, [R1+0x18] ;  /* 0x0000180001067983 */ /* 0x000ea80000100a00 */
[----:B------:R-:W-:Y:S02]  /*13f20*/  IMAD R0, R0, c[0x0][0x208], RZ ;  /* 0x0000820000007a24 */ /* 0x000fe400078e02ff */
[----:B------:R-:W3:Y:S02]  /*13f30*/  LDL R5, [R1+0x14] ;  /* 0x0000140001057983 */ /* 0x000ee40000100800 */
[----:B------:R-:W-:Y:S04]  /*13f40*/  IMAD R0, R229, c[0x0][0x20c], R0 ;  /* 0x00008300e5007a24 */ /* 0x000fe800078e0200 */
[----:B------:R-:W-:Y:S01]  /*13f50*/  IMAD.IADD R3, R3, 0x1, R0 ;  /* 0x0000000103037824 */ /* 0x000fe200078e0200 */
[----:B------:R-:W-:Y:S03]  /*13f60*/  SHF.R.S32.HI R0, RZ, 0x1f, R216 ;  /* 0x0000001fff007819 */ /* 0x000fe600000114d8 */
[----:B------:R-:W-:Y:S04]  /*13f70*/  IMAD.WIDE.U32 R2, R216, c[0x0][0x218], R2 ;  /* 0x00008600d8027a25 */ /* 0x000fe800078e0002 */
[----:B------:R-:W-:Y:S04]  /*13f80*/  IMAD R0, R0, c[0x0][0x218], RZ ;  /* 0x0000860000007a24 */ /* 0x000fe800078e02ff */
[----:B------:R-:W-:Y:S01]  /*13f90*/  IMAD R4, R216, c[0x0][0x21c], R0 ;  /* 0x00008700d8047a24 */ /* 0x000fe200078e0200 */
[----:B--2---:R-:W-:Y:S02]  /*13fa0*/  IADD3 R2, P1, R6, R2, RZ ;  /* 0x0000000206027210 */ /* 0x004fe40007f3e0ff */
[----:B------:R-:W-:Y:S02]  /*13fb0*/  SHF.L.U64.HI R6, R244, 0x1, R245 ;  /* 0x00000001f4067819 */ /* 0x000fe400000102f5 */
[----:B------:R-:W-:Y:S02]  /*13fc0*/  LEA R0, P0, R2, c[0x0][0x1f8], 0x1 ;  /* 0x00007e0002007a11 */ /* 0x000fe400078008ff */
[----:B---3--:R-:W-:Y:S02]  /*13fd0*/  IADD3.X R3, R5, R3, R4, P1, !PT ;  /* 0x0000000305037210 */ /* 0x008fe40000ffe404 */
[----:B------:R-:W-:Y:S02]  /*13fe0*/  SHF.L.U32 R5, R244, 0x1, RZ ;  /* 0x00000001f4057819 */ /* 0x000fe400000006ff */
[----:B------:R-:W-:Y:S01]  /*13ff0*/  LEA.HI.X R4, R2, c[0x0][0x1fc], R3, 0x1, P0 ;  /* 0x00007f0002047a11 */ /* 0x000fe200000f0c03 */
[----:B------:R-:W-:-:S05]  /*14000*/  BRA.DIV ~URZ, `(.L_x_1065) ;  /* 0x000150d27f007947 */ /* 0x000fca000b800000 */
[----:B------:R1:W2:Y:S02]  /*14010*/  SHFL.IDX PT, R8, R4, RZ, 0x181f ;  /* 0x00181fff04087589 */ /* 0x0002a400000e0000 */
.L_x_1233:
[----:B------:R-:W-:-:S05]  /*14020*/  BRA.DIV ~URZ, `(.L_x_1066) ;  /* 0x000151227f007947 */ /* 0x000fca000b800000 */
[----:B------:R-:W3:Y:S04]  /*14030*/  SHFL.IDX PT, R2, R0, RZ, 0x181f ;  /* 0x00181fff00027589 */ /* 0x000ee800000e0000 */
[----:B------:R-:W4:Y:S04]  /*14040*/  SHFL.IDX PT, R7, R0, 0x1, 0x181f ;  /* 0x00381f0000077f89 */ /* 0x000f2800000e0000 */
[----:B------:R-:W5:Y:S04]  /*14050*/  SHFL.IDX PT, R11, R4, 0x1, 0x181f ;  /* 0x00381f00040b7f89 */ /* 0x000f6800000e0000 */
[----:B------:R-:W-:Y:S04]  /*14060*/  SHFL.IDX PT, R9, R0, 0x3, 0x181f ;  /* 0x00781f0000097f89 */ /* 0x000fe800000e0000 */
[----:B------:R-:W-:Y:S01]  /*14070*/  SHFL.IDX PT, R12, R4, 0x2, 0x181f ;  /* 0x00581f00040c7f89 */ /* 0x000fe200000e0000 */
[-C--:B---3--:R-:W-:Y:S05]  /*14080*/  IADD3 R2, P0, R2, R5.reuse, RZ ;  /* 0x0000000502027210 */ /* 0x088fea0007f1e0ff */
[--C-:B--2---:R-:W-:Y:S01]  /*14090*/  IMAD.X R3, R8, 0x1, R6.reuse, P0 ;  /* 0x0000000108037824 */ /* 0x104fe200000e0606 */
[-C--:B----4-:R-:W-:Y:S01]  /*140a0*/  IADD3 R10, P0, R7, R5.reuse, RZ ;  /* 0x00000005070a7210 */ /* 0x090fe20007f1e0ff */
[----:B------:R-:W2:Y:S04]  /*140b0*/  SHFL.IDX PT, R8, R0, 0x2, 0x181f ;  /* 0x00581f0000087f89 */ /* 0x000ea800000e0000 */
[----:B------:R3:W-:Y:S01]  /*140c0*/  LDGSTS.E.BYPASS.LTC128B.128 [R208+0x100], [R2.64], !P2 ;  /* 0x0010000002d07fae */ /* 0x0007e2000d101d48 */
[--C-:B-----5:R-:W-:Y:S03]  /*140d0*/  IMAD.X R11, R11, 0x1, R6.reuse, P0 ;  /* 0x000000010b0b7824 */ /* 0x120fe600000e0606 */
[----:B------:R-:W-:Y:S04]  /*140e0*/  SHFL.IDX PT, R0, R0, 0x4, 0x181f ;  /* 0x00981f0000007f89 */ /* 0x000fe800000e0000 */
[----:B------:R4:W-:Y:S01]  /*140f0*/  LDGSTS.E.BYPASS.LTC128B.128 [R208+0x900], [R10.64], !P2 ;  /* 0x009000000ad07fae */ /* 0x0009e2000d101d48 */
[-C--:B--2---:R-:W-:Y:S03]  /*14100*/  IADD3 R8, P1, R8, R5.reuse, RZ ;  /* 0x0000000508087210 */ /* 0x084fe60007f3e0ff */
[----:B---3--:R-:W2:Y:S01]  /*14110*/  SHFL.IDX PT, R3, R4, 0x3, 0x181f ;  /* 0x00781f0004037f89 */ /* 0x008ea200000e0000 */
[----:B------:R-:W-:Y:S01]  /*14120*/  IADD3 R2, P0, R9, R5, RZ ;  /* 0x0000000509027210 */ /* 0x000fe20007f1e0ff */
[--C-:B------:R-:W-:Y:S02]  /*14130*/  IMAD.X R9, R12, 0x1, R6.reuse, P1 ;  /* 0x000000010c097824 */ /* 0x100fe400008e0606 */
[----:B-1----:R-:W1:Y:S04]  /*14140*/  SHFL.IDX PT, R4, R4, 0x4, 0x181f ;  /* 0x00981f0004047f89 */ /* 0x002e6800000e0000 */
[----:B------:R4:W-:Y:S01]  /*14150*/  LDGSTS.E.BYPASS.LTC128B.128 [R208+0x1100], [R8.64], !P2 ;  /* 0x0110000008d07fae */ /* 0x0009e2000d101d48 */
[----:B--2---:R-:W-:Y:S05]  /*14160*/  IMAD.X R3, R3, 0x1, R6, P0 ;  /* 0x0000000103037824 */ /* 0x004fea00000e0606 */
[----:B------:R4:W-:Y:S02]  /*14170*/  LDGSTS.E.BYPASS.LTC128B.128 [R208+0x1900], [R2.64], !P2 ;  /* 0x0190000002d07fae */ /* 0x0009e4000d101d48 */
.L_x_1234:
[----:B-1--4-:R-:W-:Y:S04]  /*14180*/  IADD3 R2, P0, R0, R5, RZ ;  /* 0x0000000500027210 */ /* 0x012fe80007f1e0ff */
[----:B------:R-:W-:Y:S05]  /*14190*/  IADD3.X R3, R4, R6, RZ, P0, !PT ;  /* 0x0000000604037210 */ /* 0x000fea00007fe4ff */
[----:B------:R-:W-:Y:S01]  /*141a0*/  @!PT LDS RZ, [RZ] ;  /* 0x00000000fffff984 */ /* 0x000fe20000000800 */
[----:B------:R-:W-:Y:S01]  /*141b0*/  @!PT LDS RZ, [RZ] ;  /* 0x00000000fffff984 */ /* 0x000fe20000000800 */
[----:B------:R-:W-:Y:S01]  /*141c0*/  @!PT LDS RZ, [RZ] ;  /* 0x00000000fffff984 */ /* 0x000fe20000000800 */
[----:B------:R1:W-:Y:S04]  /*141d0*/  LDGSTS.E.BYPASS.LTC128B.128 [R208+0x2100], [R2.64], !P2 ;  /* 0x0210000002d07fae */ /* 0x0003e8000d101d48 */
.L_x_1064:
[----:B-1-34-:R-:W-:Y:S05]  /*141e0*/  BSYNC B0 ;  /* 0x0000000000007941 */ /* 0x01afea0003800000 */
.L_x_1063:
        /* <DEDUP_REMOVED lines=135> */
[----:B------:R-:W-:Y:S03]  /*14a60*/  HMMA.16816.F32 R80, R180, R10, R80 ;  /* 0x0000000ab450723c */ /* 0x000fe60000001850 */
[----:B------:R-:W2:Y:S01]  /*14a70*/  MUFU.TANH R178, R2 ;  /* 0x0000000200b27308 */ /* 0x000ea20000002400 */
        /* <DEDUP_REMOVED lines=128> */
[C---:B------:R-:W-:Y:S01]  /*15280*/  SHF.L.U64.HI R6, R244.reuse, 0x1, R245 ;  /* 0x00000001f4067819 */ /* 0x040fe200000102f5 */
[----:B------:R-:W-:Y:S01]  /*15290*/  IMAD.SHL.U32 R5, R244, 0x2, RZ ;  /* 0x00000002f4057824 */ /* 0x000fe200078e00ff */
[----:B------:R-:W3:Y:S01]  /*152a0*/  LDL R236, [R1+0x10] ;  /* 0x0000100001ec7983 */ /* 0x000ee20000100800 */
[----:B------:R-:W-:Y:S03]  /*152b0*/  ISETP.NE.AND P3, PT, R242, 0x1, PT ;  /* 0x00000001f200780c */ /* 0x000fe60003f65270 */
[----:B------:R-:W4:Y:S04]  /*152c0*/  LDL.64 R44, [R1+0x28] ;  /* 0x00002800012c7983 */ /* 0x000f280000100a00 */
[----:B------:R-:W5:Y:S04]  /*152d0*/  LDL R235, [R1+0x34] ;  /* 0x0000340001eb7983 */ /* 0x000f680000100800 */
[----:B------:R-:W4:Y:S04]  /*152e0*/  LDL.64 R238, [R1+0x20] ;  /* 0x0000200001ee7983 */ /* 0x000f280000100a00 */
[----:B------:R-:W4:Y:S01]  /*152f0*/  LDL R233, [R1+0x30] ;  /* 0x0000300001e97983 */ /* 0x000f220000100800 */
[----:B--2---:R-:W-:Y:S01]  /*15300*/  IMAD R2, R209, 0x50, R240 ;  /* 0x00000050d1027824 */ /* 0x004fe200078e02f0 */
[----:B---3--:R-:W-:Y:S04]  /*15310*/  ISETP.GT.AND P1, PT, R236, 0x4f, PT ;  /* 0x0000004fec00780c */ /* 0x008fe80003f24270 */
[----:B------:R-:W-:Y:S05]  /*15320*/  IADD3 R2, R2, -0x50, R236 ;  /* 0xffffffb002027810 */ /* 0x000fea0007ffe0ec */
[----:B------:R-:W-:Y:S04]  /*15330*/  @P3 IMAD.HI.U32 R3, R2, c[0x0][0x2bc], RZ ;  /* 0x0000af0002033a27 */ /* 0x000fe800078e00ff */
[----:B-1----:R-:W-:Y:S01]  /*15340*/  IMAD.MOV.U32 R0, RZ, RZ, R2 ;  /* 0x000000ffff007224 */ /* 0x002fe200078e0002 */
[----:B------:R-:W-:Y:S04]  /*15350*/  @P3 SHF.R.U32.HI R0, RZ, c[0x0][0x2c0], R3 ;  /* 0x0000b000ff003a19 */ /* 0x000fe80000011603 */
[C---:B----4-:R-:W-:Y:S01]  /*15360*/  @!P1 IADD3 R3, P0, R0.reuse, R44, RZ ;  /* 0x0000002c00039210 */ /* 0x050fe20007f1e0ff */
[----:B------:R-:W-:Y:S03]  /*15370*/  IMAD.MOV R4, RZ, RZ, -R0 ;  /* 0x000000ffff047224 */ /* 0x000fe600078e0a00 */
[----:B-----5:R-:W-:Y:S01]  /*15380*/  @!P1 LEA.HI.X.SX32 R0, R0, R235, 0x1, P0 ;  /* 0x000000eb00009211 */ /* 0x020fe200000f0eff */
        /* <DEDUP_REMOVED lines=17> */
[----:B------:R-:W-:-:S06]  /*154a0*/  BRA.DIV ~URZ, `(.L_x_1069) ;  /* 0x000141527f007947 */ /* 0x000fcc000b800000 */
[----:B------:R1:W2:Y:S02]  /*154b0*/  SHFL.IDX PT, R7, R4, RZ, 0x181f ;  /* 0x00181fff04077589 */ /* 0x0002a400000e0000 */
.L_x_1235:
[----:B------:R-:W-:-:S05]  /*154c0*/  BRA.DIV ~URZ, `(.L_x_1070) ;  /* 0x000141a27f007947 */ /* 0x000fca000b800000 */
[----:B------:R-:W3:Y:S02]  /*154d0*/  SHFL.IDX PT, R2, R0, RZ, 0x181f ;  /* 0x00181fff00027589 */ /* 0x000ee400000e0000 */
[-C--:B---3--:R-:W-:Y:S05]  /*154e0*/  IADD3 R2, P0, R2, R5.reuse, RZ ;  /* 0x0000000502027210 */ /* 0x088fea0007f1e0ff */
[--C-:B--2---:R-:W-:Y:S05]  /*154f0*/  IMAD.X R3, R7, 0x1, R6.reuse, P0 ;  /* 0x0000000107037824 */ /* 0x104fea00000e0606 */
[----:B------:R-:W-:Y:S01]  /*15500*/  @!PT LDS RZ, [RZ] ;  /* 0x00000000fffff984 */ /* 0x000fe20000000800 */
[----:B------:R-:W-:Y:S01]  /*15510*/  @!PT LDS RZ, [RZ] ;  /* 0x00000000fffff984 */ /* 0x000fe20000000800 */
[----:B------:R2:W-:Y:S04]  /*15520*/  LDGSTS.E.BYPASS.LTC128B.128 [R208+0x2900], [R2.64], !P2 ;  /* 0x0290000002d07fae */ /* 0x0005e8000d101d48 */
[----:B--2---:R-:W2:Y:S04]  /*15530*/  SHFL.IDX PT, R2, R0, 0x1, 0x181f ;  /* 0x00381f0000027f89 */ /* 0x004ea800000e0000 */
[----:B------:R-:W3:Y:S01]  /*15540*/  SHFL.IDX PT, R3, R4, 0x1, 0x181f ;  /* 0x00381f0004037f89 */ /* 0x000ee200000e0000 */
[-C--:B--2---:R-:W-:Y:S05]  /*15550*/  IADD3 R2, P0, R2, R5.reuse, RZ ;  /* 0x0000000502027210 */ /* 0x084fea0007f1e0ff */
[--C-:B---3--:R-:W-:Y:S05]  /*15560*/  IMAD.X R3, R3, 0x1, R6.reuse, P0 ;  /* 0x0000000103037824 */ /* 0x108fea00000e0606 */
[----:B------:R2:W-:Y:S04]  /*15570*/  LDGSTS.E.BYPASS.LTC128B.128 [R208+0x3100], [R2.64], !P2 ;  /* 0x0310000002d07fae */ /* 0x0005e8000d101d48 */
[----:B--2---:R-:W2:Y:S04]  /*15580*/  SHFL.IDX PT, R2, R0, 0x2, 0x181f ;  /* 0x00581f0000027f89 */ /* 0x004ea800000e0000 */
[----:B------:R-:W3:Y:S01]  /*15590*/  SHFL.IDX PT, R3, R4, 0x2, 0x181f ;  /* 0x00581f0004037f89 */ /* 0x000ee200000e0000 */
[-C--:B--2---:R-:W-:Y:S05]  /*155a0*/  IADD3 R2, P0, R2, R5.reuse, RZ ;  /* 0x0000000502027210 */ /* 0x084fea0007f1e0ff */
[--C-:B---3--:R-:W-:Y:S05]  /*155b0*/  IMAD.X R3, R3, 0x1, R6.reuse, P0 ;  /* 0x0000000103037824 */ /* 0x108fea00000e0606 */
[----:B------:R2:W-:Y:S04]  /*155c0*/  LDGSTS.E.BYPASS.LTC128B.128 [R208+0x3900], [R2.64], !P2 ;  /* 0x0390000002d07fae */ /* 0x0005e8000d101d48 */
[----:B--2---:R-:W2:Y:S04]  /*155d0*/  SHFL.IDX PT, R2, R0, 0x3, 0x181f ;  /* 0x00781f0000027f89 */ /* 0x004ea800000e0000 */
[----:B------:R-:W3:Y:S04]  /*155e0*/  SHFL.IDX PT, R3, R4, 0x3, 0x181f ;  /* 0x00781f0004037f89 */ /* 0x000ee800000e0000 */
[----:B------:R-:W4:Y:S04]  /*155f0*/  SHFL.IDX PT, R0, R0, 0x4, 0x181f ;  /* 0x00981f0000007f89 */ /* 0x000f2800000e0000 */
[----:B-1----:R-:W1:Y:S01]  /*15600*/  SHFL.IDX PT, R4, R4, 0x4, 0x181f ;  /* 0x00981f0004047f89 */ /* 0x002e6200000e0000 */
[----:B--2---:R-:W-:Y:S05]  /*15610*/  IADD3 R2, P0, R2, R5, RZ ;  /* 0x0000000502027210 */ /* 0x004fea0007f1e0ff */
[----:B---3--:R-:W-:Y:S05]  /*15620*/  IMAD.X R3, R3, 0x1, R6, P0 ;  /* 0x0000000103037824 */ /* 0x008fea00000e0606 */
[----:B------:R2:W-:Y:S03]  /*15630*/  LDGSTS.E.BYPASS.LTC128B.128 [R208+0x4100], [R2.64], !P2 ;  /* 0x0410000002d07fae */ /* 0x0005e6000d101d48 */
.L_x_1236:
[----:B--2-4-:R-:W-:Y:S04]  /*15640*/  IADD3 R2, P0, R0, R5, RZ ;  /* 0x0000000500027210 */ /* 0x014fe80007f1e0ff */
[----:B-1----:R-:W-:Y:S05]  /*15650*/  IADD3.X R3, R4, R6, RZ, P0, !PT ;  /* 0x0000000604037210 */ /* 0x002fea00007fe4ff */
[----:B------:R-:W-:Y:S01]  /*15660*/  @!PT LDS RZ, [RZ] ;  /* 0x00000000fffff984 */ /* 0x000fe20000000800 */
[----:B------:R-:W-:Y:S01]  /*15670*/  @!PT LDS RZ, [RZ] ;  /* 0x00000000fffff984 */ /* 0x000fe20000000800 */
[----:B------:R-:W-:Y:S01]  /*15680*/  @!PT LDS RZ, [RZ] ;  /* 0x00000000fffff984 */ /* 0x000fe20000000800 */
[----:B------:R1:W-:Y:S04]  /*15690*/  LDGSTS.E.BYPASS.LTC128B.128 [R208+0x4900], [R2.64], !P2 ;  /* 0x0490000002d07fae */ /* 0x0003e8000d101d48 */
.L_x_1068:
[----:B--234-:R-:W-:Y:S05]  /*156a0*/  BSYNC B0 ;  /* 0x0000000000007941 */ /* 0x01cfea0003800000 */
.L_x_1067:
[----:B------:R-:W-:Y:S01]  /*156b0*/  LOP3.LUT R8, RZ, c[0x0][0x324], RZ, 0x33, !PT ;  /* 0x0000c900ff087a12 */ /* 0x000fe200078e33ff */
[----:B-1----:R-:W2:Y:S01]  /*156c0*/  LDL R2, [R1+0x38] ;  /* 0x0000380001027983 */ /* 0x002ea20000100800 */
[----:B------:R-:W-:Y:S03]  /*156d0*/  IMAD.MOV.U32 R3, RZ, RZ, c[0x0][0x2c4] ;  /* 0x0000b100ff037624 */ /* 0x000fe600078e00ff */
[----:B------:R-:W2:Y:S02]  /*156e0*/  LDL R0, [R1+0x50] ;  /* 0x0000500001007983 */ /* 0x000ea40000100800 */
[----:B------:R-:W-:Y:S02]  /*156f0*/  ISETP.NE.AND P0, PT, R3, 0x1, PT ;  /* 0x000000010300780c */ /* 0x000fe40003f05270 */
[----:B------:R-:W0:Y:S01]  /*15700*/  LDGDEPBAR ;  /* 0x00000000000079af */ /* 0x000e220000000000 */
[----:B--2---:R-:W-:Y:S10]  /*15710*/  IMAD.IADD R5, R0, 0x1, R2 ;  /* 0x0000000100057824 */ /* 0x004ff400078e0202 */
[----:B------:R-:W-:Y:S05]  /*15720*/  @P0 IMAD.HI.U32 R0, R5, c[0x0][0x2c8], RZ ;  /* 0x0000b20005000a27 */ /* 0x000fea00078e00ff */
[----:B------:R-:W-:Y:S01]  /*15730*/  @P0 SHF.R.U32.HI R5, RZ, c[0x0][0x2cc], R0 ;  /* 0x0000b300ff050a19 */ /* 0x000fe20000011600 */
[----:B------:R-:W-:Y:S05]  /*15740*/  IMAD R0, R209, -0x50, RZ ;  /* 0xffffffb0d1007824 */ /* 0x000fea00078e02ff */
[----:B------:R-:W-:Y:S04]  /*15750*/  IADD3 R2, -R251, 0x1, R0 ;  /* 0x00000001fb027810 */ /* 0x000fe80007ffe100 */
[----:B------:R-:W-:Y:S04]  /*15760*/  IADD3 R7, -R249, R2, R250 ;  /* 0x00000002f9077210 */ /* 0x000fe80007ffe1fa */
[----:B------:R-:W-:Y:S01]  /*15770*/  IADD3 R6, R7, c[0x0][0x328], RZ ;  /* 0x0000ca0007067a10 */ /* 0x000fe20007ffe0ff */
[----:B------:R-:W-:-:S05]  /*15780*/  BRA.DIV ~URZ, `(.L_x_1071) ;  /* 0x000143927f007947 */ /* 0x000fca000b800000 */
[----:B------:R1:W2:Y:S02]  /*15790*/  SHFL.IDX PT, R4, R5, RZ, 0x1c1f ;  /* 0x001c1fff05047589 */ /* 0x0002a400000e0000 */
.L_x_1237:
        /* <DEDUP_REMOVED lines=19> */
.L_x_1074:
[----:B------:R-:W-:Y:S04]  /*158d0*/  MOV R8, c[0x0][0x32c] ;  /* 0x0000cb0000087a02 */ /* 0x000fe80000000f00 */
[----:B------:R-:W-:Y:S11]  /*158e0*/  ISETP.NE.AND P0, PT, R8, 0x1, PT ;  /* 0x000000010800780c */ /* 0x000ff60003f05270 */
[----:B------:R-:W-:Y:S02]  /*158f0*/  @!UPT UIADD3 URZ, URZ, URZ, URZ ;  /* 0x0000003f3f3ff290 */ /* 0x000fe4000fffe03f */
[----:B------:R-:W-:Y:S05]  /*15900*/  @P0 IMAD.HI.U32 R8, R4, c[0x0][0x330], RZ ;  /* 0x0000cc0004080a27 */ /* 0x000fea00078e00ff */
[----:B------:R-:W-:Y:S02]  /*15910*/  @P0 SHF.R.U32.HI R4, RZ, c[0x0][0x334], R8 ;  /* 0x0000cd00ff040a19 */ /* 0x000fe40000011608 */
.L_x_1075:
[----:B------:R-:W-:Y:S05]  /*15920*/  BSYNC B0 ;  /* 0x0000000000007941 */ /* 0x000fea0003800000 */
.L_x_1073:
[----:B------:R-:W-:Y:S04]  /*15930*/  IMAD.IADD R8, R0, 0x1, -R251 ;  /* 0x0000000100087824 */ /* 0x000fe800078e0afb */
[----:B------:R-:W-:Y:S05]  /*15940*/  IMAD R4, R4, c[0x0][0x32c], R8 ;  /* 0x0000cb0004047a24 */ /* 0x000fea00078e0208 */
[----:B------:R-:W-:Y:S02]  /*15950*/  IMNMX R2, R2, R4, !PT ;  /* 0x0000000402027217 */ /* 0x000fe40007800200 */
[----:B------:R-:W-:Y:S04]  /*15960*/  IADD3 R4, R4, c[0x0][0x32c], RZ ;  /* 0x0000cb0004047a10 */ /* 0x000fe80007ffe0ff */
[----:B------:R-:W-:Y:S02]  /*15970*/  IMNMX R3, R3, R4, PT ;  /* 0x0000000403037217 */ /* 0x000fe40003800200 */
.L_x_1072:
[C---:B------:R-:W-:Y:S02]  /*15980*/  ISETP.GE.AND P0, PT, R0.reuse, 0x1, PT ;  /* 0x000000010000780c */ /* 0x040fe40003f06270 */
[C---:B------:R-:W-:Y:S02]  /*15990*/  ISETP.GE.AND P1, PT, R0.reuse, 0x2, PT ;  /* 0x000000020000780c */ /* 0x040fe40003f26270 */
        /* <DEDUP_REMOVED lines=17> */
[----:B------:R-:W-:Y:S02]  /*15ab0*/  ISETP.LT.OR P0, PT, R3, 0x9, P0 ;  /* 0x000000090300780c */ /* 0x000fe40000701670 */
        /* <DEDUP_REMOVED lines=63> */
[C---:B------:R-:W-:Y:S02]  /*15eb0*/  ISETP.GT.AND P0, PT, R2.reuse, 0x31, !P1 ;  /* 0x000000310200780c */ /* 0x040fe40004f04270 */
        /* <DEDUP_REMOVED lines=21> */
[----:B------:R-:W-:Y:S11]  /*16010*/  ISETP.GE.AND P0, PT, R0, 0x4a, PT ;  /* 0x0000004a0000780c */ /* 0x000ff60003f06270 */
[----:B------:R-:W-:Y:S02]  /*16020*/  @!UPT UIADD3 URZ, URZ, URZ, URZ ;  /* 0x0000003f3f3ff290 */ /* 0x000fe4000fffe03f */
[----:B------:R-:W-:Y:S02]  /*16030*/  @P0 LOP3.LUT R207, R207, 0x4000, RZ, 0xfc, !PT ;  /* 0x00004000cfcf0812 */ /* 0x000fe400078efcff */
[----:B------:R-:W-:Y:S04]  /*16040*/  ISETP.GT.AND P0, PT, R2, 0x49, !P0 ;  /* 0x000000490200780c */ /* 0x000fe80004704270 */
[----:B------:R-:W-:Y:S04]  /*16050*/  ISETP.LT.OR P0, PT, R3, 0x4a, P0 ;  /* 0x0000004a0300780c */ /* 0x000fe80000701670 */
[----:B------:R-:W-:Y:S01]  /*16060*/  FSEL R55, R9, -INF , !P0 ;  /* 0xff80000009377808 */ /* 0x000fe20004000000 */
[----:B------:R-:W-:-:S06]  /*16070*/  BRA.DIV ~URZ, `(.L_x_1076) ;  /* 0x00013b127f007947 */ /* 0x000fcc000b800000 */
[----:B------:R2:W3:Y:S02]  /*16080*/  SHFL.IDX PT, R4, R5, 0x1, 0x1c1f ;  /* 0x003c1f0005047f89 */ /* 0x0004e400000e0000 */
.L_x_1238:
[----:B---3--:R-:W-:Y:S01]  /*16090*/  IADD3 R3, R7, R4, RZ ;  /* 0x0000000407037210 */ /* 0x008fe20007ffe0ff */
[----:B------:R-:W-:Y:S05]  /*160a0*/  IMAD.MOV.U32 R2, RZ, RZ, c[0x0][0x32c] ;  /* 0x0000cb00ff027624 */ /* 0x000fea00078e00ff */
[----:B------:R-:W-:Y:S01]  /*160b0*/  ISETP.GE.AND P0, PT, R2, 0x1, PT ;  /* 0x000000010200780c */ /* 0x000fe20003f06270 */
[----:B------:R-:W-:Y:S11]  /*160c0*/  IMAD.IADD R2, R6, 0x1, R4 ;  /* 0x0000000106027824 */ /* 0x000ff600078e0204 */
[----:B------:R-:W-:Y:S01]  /*160d0*/  @!UPT UIADD3 URZ, URZ, URZ, URZ ;  /* 0x0000003f3f3ff290 */ /* 0x000fe2000fffe03f */
        /* <DEDUP_REMOVED lines=14> */
.L_x_1079:
[----:B------:R-:W-:Y:S04]  /*161c0*/  MOV R8, c[0x0][0x32c] ;  /* 0x0000cb0000087a02 */ /* 0x000fe80000000f00 */
[----:B------:R-:W-:Y:S11]  /*161d0*/  ISETP.NE.AND P0, PT, R8, 0x1, PT ;  /* 0x000000010800780c */ /* 0x000ff60003f05270 */
[----:B------:R-:W-:Y:S02]  /*161e0*/  @!UPT UIADD3 URZ, URZ, URZ, URZ ;  /* 0x0000003f3f3ff290 */ /* 0x000fe4000fffe03f */
[----:B------:R-:W-:Y:S05]  /*161f0*/  @P0 IMAD.HI.U32 R8, R4, c[0x0][0x330], RZ ;  /* 0x0000cc0004080a27 */ /* 0x000fea00078e00ff */
[----:B------:R-:W-:Y:S02]  /*16200*/  @P0 SHF.R.U32.HI R4, RZ, c[0x0][0x334], R8 ;  /* 0x0000cd00ff040a19 */ /* 0x000fe40000011608 */
.L_x_1080:
[----:B------:R-:W-:Y:S05]  /*16210*/  BSYNC B0 ;  /* 0x0000000000007941 */ /* 0x000fea0003800000 */
.L_x_1078:
[----:B------:R-:W-:Y:S04]  /*16220*/  IMAD.IADD R8, R0, 0x1, -R251 ;  /* 0x0000000100087824 */ /* 0x000fe800078e0afb */
[----:B------:R-:W-:Y:S05]  /*16230*/  IMAD R4, R4, c[0x0][0x32c], R8 ;  /* 0x0000cb0004047a24 */ /* 0x000fea00078e0208 */
[----:B------:R-:W-:Y:S02]  /*16240*/  IMNMX R3, R3, R4, !PT ;  /* 0x0000000403037217 */ /* 0x000fe40007800200 */
[----:B------:R-:W-:Y:S04]  /*16250*/  IADD3 R4, R4, c[0x0][0x32c], RZ ;  /* 0x0000cb0004047a10 */ /* 0x000fe80007ffe0ff */
[----:B------:R-:W-:Y:S02]  /*16260*/  IMNMX R2, R2, R4, PT ;  /* 0x0000000402027217 */ /* 0x000fe40003800200 */
.L_x_1077:
        /* <DEDUP_REMOVED lines=68> */
[----:B------:R-:W-:Y:S04]  /*166b0*/  ISETP.GT.AND P0, PT, R3, RZ, !P0 ;  /* 0x000000ff0300720c */ /* 0x000fe80004704270 */
[C---:B------:R-:W-:Y:S04]  /*166c0*/  ISETP.LT.OR P0, PT, R2.reuse, 0x1, P0 ;  /* 0x000000010200780c */ /* 0x040fe80000701670 */
[----:B------:R-:W-:Y:S02]  /*166d0*/  FSEL R17, R225, -INF , !P0 ;  /* 0xff800000e1117808 */ /* 0x000fe40004000000 */
[----:B------:R-:W-:Y:S04]  /*166e0*/  LOP3.LUT P0, RZ, R207, 0x4000, RZ, 0xc0, !PT ;  /* 0x00004000cfff7812 */ /* 0x000fe8000780c0ff */
[----:B------:R-:W-:Y:S04]  /*166f0*/  ISETP.GT.AND P0, PT, R3, 0x49, !P0 ;  /* 0x000000490300780c */ /* 0x000fe80004704270 */
[----:B------:R-:W-:Y:S04]  /*16700*/  ISETP.LT.OR P0, PT, R2, 0x4a, P0 ;  /* 0x0000004a0200780c */ /* 0x000fe80000701670 */
[----:B------:R-:W-:Y:S01]  /*16710*/  FSEL R34, R11, -INF , !P0 ;  /* 0xff8000000b227808 */ /* 0x000fe20004000000 */
[----:B------:R-:W-:-:S06]  /*16720*/  BRA.DIV ~URZ, `(.L_x_1081) ;  /* 0x000134d27f007947 */ /* 0x000fcc000b800000 */
[----:B------:R3:W4:Y:S02]  /*16730*/  SHFL.IDX PT, R4, R5, 0x2, 0x1c1f ;  /* 0x005c1f0005047f89 */ /* 0x00072400000e0000 */
.L_x_1239:
[----:B----4-:R-:W-:Y:S01]  /*16740*/  IADD3 R3, R7, R4, RZ ;  /* 0x0000000407037210 */ /* 0x010fe20007ffe0ff */
        /* <DEDUP_REMOVED lines=18> */
.L_x_1084:
[----:B------:R-:W-:Y:S04]  /*16870*/  MOV R8, c[0x0][0x32c] ;  /* 0x0000cb0000087a02 */ /* 0x000fe80000000f00 */
[----:B------:R-:W-:Y:S11]  /*16880*/  ISETP.NE.AND P0, PT, R8, 0x1, PT ;  /* 0x000000010800780c */ /* 0x000ff60003f05270 */
[----:B------:R-:W-:Y:S02]  /*16890*/  @!UPT UIADD3 URZ, URZ, URZ, URZ ;  /* 0x0000003f3f3ff290 */ /* 0x000fe4000fffe03f */
[----:B------:R-:W-:Y:S05]  /*168a0*/  @P0 IMAD.HI.U32 R8, R4, c[0x0][0x330], RZ ;  /* 0x0000cc0004080a27 */ /* 0x000fea00078e00ff */
[----:B------:R-:W-:Y:S02]  /*168b0*/  @P0 SHF.R.U32.HI R4, RZ, c[0x0][0x334], R8 ;  /* 0x0000cd00ff040a19 */ /* 0x000fe40000011608 */
.L_x_1085:
[----:B------:R-:W-:Y:S05]  /*168c0*/  BSYNC B0 ;  /* 0x0000000000007941 */ /* 0x000fea0003800000 */
.L_x_1083:
[----:B------:R-:W-:Y:S04]  /*168d0*/  IMAD.IADD R8, R0, 0x1, -R251 ;  /* 0x0000000100087824 */ /* 0x000fe800078e0afb */
[----:B------:R-:W-:Y:S05]  /*168e0*/  IMAD R4, R4, c[0x0][0x32c], R8 ;  /* 0x0000cb0004047a24 */ /* 0x000fea00078e0208 */
[----:B------:R-:W-:Y:S02]  /*168f0*/  IMNMX R3, R3, R4, !PT ;  /* 0x0000000403037217 */ /* 0x000fe40007800200 */
[----:B------:R-:W-:Y:S04]  /*16900*/  IADD3 R4, R4, c[0x0][0x32c], RZ ;  /* 0x0000cb0004047a10 */ /* 0x000fe80007ffe0ff */
[----:B------:R-:W-:Y:S02]  /*16910*/  IMNMX R2, R2, R4, PT ;  /* 0x0000000402027217 */ /* 0x000fe40003800200 */
.L_x_1082:
        /* <DEDUP_REMOVED lines=67> */
[----:B------:R-:W-:Y:S04]  /*16d50*/  LOP3.LUT P0, RZ, R207, 0x2000, RZ, 0xc0, !PT ;  /* 0x00002000cfff7812 */ /* 0x000fe8000780c0ff */
[----:B------:R-:W-:Y:S04]  /*16d60*/  ISETP.GT.AND P0, PT, R3, RZ, !P0 ;  /* 0x000000ff0300720c */ /* 0x000fe80004704270 */
        /* <DEDUP_REMOVED lines=8> */
.L_x_1240:
[----:B-1----:R-:W-:Y:S01]  /*16df0*/  IADD3 R3, R6, R4, RZ ;  /* 0x0000000406037210 */ /* 0x002fe20007ffe0ff */
        /* <DEDUP_REMOVED lines=11> */
[----:B--234-:R-:W-:Y:S05]  /*16eb0*/  IMAD.MOV.U32 R5, RZ, RZ, c[0x0][0x32c] ;  /* 0x0000cb00ff057624 */ /* 0x01cfea00078e00ff */
[----:B------:R-:W-:Y:S11]  /*16ec0*/  ISETP.NE.AND P0, PT, R5, 0x1, PT ;  /* 0x000000010500780c */ /* 0x000ff60003f05270 */
[----:B------:R-:W-:Y:S02]  /*16ed0*/  @!UPT UIADD3 URZ, URZ, URZ, URZ ;  /* 0x0000003f3f3ff290 */ /* 0x000fe4000fffe03f */
[----:B------:R-:W-:Y:S05]  /*16ee0*/  @P0 IMAD.HI.U32 R5, R4, c[0x0][0x330], RZ ;  /* 0x0000cc0004050a27 */ /* 0x000fea00078e00ff */
[----:B------:R-:W-:Y:S04]  /*16ef0*/  @P0 SHF.R.U32.HI R4, RZ, c[0x0][0x334], R5 ;  /* 0x0000cd00ff040a19 */ /* 0x000fe80000011605 */
[----:B------:R-:W-:Y:S01]  /*16f00*/  LOP3.LUT R4, RZ, R4, RZ, 0x33, !PT ;  /* 0x00000004ff047212 */ /* 0x000fe200078e33ff */
[----:B------:R-:W-:-:S05]  /*16f10*/  BRA `(.L_x_1090) ;  /* 0x0000005000007947 */ /* 0x000fca0003800000 */
.L_x_1089:
[----:B--234-:R-:W-:Y:S04]  /*16f20*/  MOV R5, c[0x0][0x32c] ;  /* 0x0000cb0000057a02 */ /* 0x01cfe80000000f00 */
[----:B------:R-:W-:Y:S11]  /*16f30*/  ISETP.NE.AND P0, PT, R5, 0x1, PT ;  /* 0x000000010500780c */ /* 0x000ff60003f05270 */
[----:B------:R-:W-:Y:S02]  /*16f40*/  @!UPT UIADD3 URZ, URZ, URZ, URZ ;  /* 0x0000003f3f3ff290 */ /* 0x000fe4000fffe03f */
[----:B------:R-:W-:Y:S05]  /*16f50*/  @P0 IMAD.HI.U32 R5, R4, c[0x0][0x330], RZ ;  /* 0x0000cc0004050a27 */ /* 0x000fea00078e00ff */
[----:B------:R-:W-:Y:S02]  /*16f60*/  @P0 SHF.R.U32.HI R4, RZ, c[0x0][0x334], R5 ;  /* 0x0000cd00ff040a19 */ /* 0x000fe40000011605 */
.L_x_1090:
[----:B------:R-:W-:Y:S05]  /*16f70*/  BSYNC B0 ;  /* 0x0000000000007941 */ /* 0x000fea0003800000 */
.L_x_1088:
[----:B------:R-:W-:Y:S04]  /*16f80*/  IMAD.IADD R0, R0, 0x1, -R251 ;  /* 0x0000000100007824 */ /* 0x000fe800078e0afb */
[----:B------:R-:W-:Y:S05]  /*16f90*/  IMAD R0, R4, c[0x0][0x32c], R0 ;  /* 0x0000cb0004007a24 */ /* 0x000fea00078e0200 */
[----:B------:R-:W-:Y:S02]  /*16fa0*/  IMNMX R2, R2, R0, !PT ;  /* 0x0000000002027217 */ /* 0x000fe40007800200 */
[----:B------:R-:W-:Y:S04]  /*16fb0*/  IADD3 R0, R0, c[0x0][0x32c], RZ ;  /* 0x0000cb0000007a10 */ /* 0x000fe80007ffe0ff */
[----:B------:R-:W-:Y:S02]  /*16fc0*/  IMNMX R3, R3, R0, PT ;  /* 0x0000000003037217 */ /* 0x000fe40003800200 */
.L_x_1087:
[----:B------:R-:W-:Y:S02]  /*16fd0*/  LOP3.LUT P0, RZ, R207, 0x2000, RZ, 0xc0, !PT ;  /* 0x00002000cfff7812 */ /* 0x000fe4000780c0ff */
[C---:B------:R-:W-:Y:S02]  /*16fe0*/  ISETP.GT.AND P1, PT, R2.reuse, 0x48, !P1 ;  /* 0x000000480200780c */ /* 0x040fe40004f24270 */
[----:B------:R-:W-:Y:S02]  /*16ff0*/  ISETP.GT.AND P0, PT, R2, RZ, !P0 ;  /* 0x000000ff0200720c */ /* 0x000fe40004704270 */
[----:B------:R-:W-:Y:S02]  /*17000*/  FMNMX.FTZ R0, R17, R87, !PT ;  /* 0x0000005711007209 */ /* 0x000fe40007810000 */
[C---:B------:R-:W-:Y:S02]  /*17010*/  ISETP.LT.OR P0, PT, R3.reuse, 0x1, P0 ;  /* 0x000000010300780c */ /* 0x040fe40000701670 */
[----:B------:R-:W-:Y:S02]  /*17020*/  ISETP.LT.OR P1, PT, R3, 0x49, P1 ;  /* 0x000000490300780c */ /* 0x000fe40000f21670 */
        /* <DEDUP_REMOVED lines=45> */
[----:B------:R-:W-:Y:S02]  /*17300*/  ISETP.GT.AND P0, PT, R2, 0x19, !P0 ;  /* 0x000000190200780c */ /* 0x000fe40004704270 */
[----:B------:R-:W-:Y:S02]  /*17310*/  FMNMX.FTZ R5, R34, R5, !PT ;  /* 0x0000000522057209 */ /* 0x000fe40007810000 */
        /* <DEDUP_REMOVED lines=26> */
[C---:B------:R-:W-:Y:S02]  /*174c0*/  ISETP.GT.AND P0, PT, R2.reuse, 0x38, !P6 ;  /* 0x000000380200780c */ /* 0x040fe40007704270 */
        /* <DEDUP_REMOVED lines=77> */
.L_x_1241:
[----:B-12---:R-:W-:Y:S01]  /*179a0*/  FMNMX.FTZ R4, R4, R0, !PT ;  /* 0x0000000004047209 */ /* 0x006fe20007810000 */
[----:B------:R-:W-:-:S05]  /*179b0*/  BRA.DIV ~URZ, `(.L_x_1092) ;  /* 0x000123627f007947 */ /* 0x000fca000b800000 */
        /* <DEDUP_REMOVED lines=13> */
.L_x_1242:
[C---:B------:R-:W-:Y:S01]  /*17a90*/  FSETP.NEU.FTZ.AND P0, PT, R71.reuse, -INF , PT ;  /* 0xff8000004700780b */ /* 0x040fe20003f1d000 */
[C---:B------:R-:W-:Y:S01]  /*17aa0*/  FMUL.FTZ R2, R71.reuse, c[0x0][0x2d0] ;  /* 0x0000b40047027a20 */ /* 0x040fe20000410000 */
[----:B--2---:R-:W-:Y:S01]  /*17ab0*/  FMNMX.FTZ R68, R0, R4, !PT ;  /* 0x0000000400447209 */ /* 0x004fe20007810000 */
[----:B------:R-:W-:Y:S01]  /*17ac0*/  WARPSYNC 0xffffffff ;  /* 0xffffffff00007948 */ /* 0x000fe20003800000 */
[----:B------:R-:W-:Y:S02]  /*17ad0*/  FSEL R0, R71, RZ, P0 ;  /* 0x000000ff47007208 */ /* 0x000fe40000000000 */
[----:B------:R-:W-:Y:S02]  /*17ae0*/  FSEL R2, R2, RZ, P0 ;  /* 0x000000ff02027208 */ /* 0x000fe40000000000 */
[----:B------:R-:W-:Y:S01]  /*17af0*/  FSETP.NEU.FTZ.AND P0, PT, R70, -INF , PT ;  /* 0xff8000004600780b */ /* 0x000fe20003f1d000 */
[----:B------:R-:W-:Y:S02]  /*17b00*/  FADD.FTZ R0, -R0, R86 ;  /* 0x0000005600007221 */ /* 0x000fe40000010100 */
[--C-:B------:R-:W-:Y:S02]  /*17b10*/  FFMA.FTZ R3, R14, c[0x0][0x2d0], -R2.reuse ;  /* 0x0000b4000e037a23 */ /* 0x100fe40000010802 */
[----:B------:R-:W-:Y:S02]  /*17b20*/  FMUL.FTZ R0, R0, c[0x0][0x2d0] ;  /* 0x0000b40000007a20 */ /* 0x000fe40000410000 */
[--C-:B-1----:R-:W-:Y:S02]  /*17b30*/  FFMA.FTZ R4, R65, c[0x0][0x2d0], -R2.reuse ;  /* 0x0000b40041047a23 */ /* 0x102fe40000010802 */
[----:B------:R-:W-:Y:S01]  /*17b40*/  MUFU.EX2 R3, R3 ;  /* 0x0000000300037308 */ /* 0x000fe20000000800 */
[--C-:B------:R-:W-:Y:S02]  /*17b50*/  FFMA.FTZ R219, R83, c[0x0][0x2d0], -R2.reuse ;  /* 0x0000b40053db7a23 */ /* 0x100fe40000010802 */
[--C-:B------:R-:W-:Y:S02]  /*17b60*/  FFMA.FTZ R218, R82, c[0x0][0x2d0], -R2.reuse ;  /* 0x0000b40052da7a23 */ /* 0x100fe40000010802 */
[--C-:B------:R-:W-:Y:S02]  /*17b70*/  FFMA.FTZ R217, R81, c[0x0][0x2d0], -R2.reuse ;  /* 0x0000b40051d97a23 */ /* 0x100fe40000010802 */
[--C-:B------:R-:W-:Y:S02]  /*17b80*/  FFMA.FTZ R222, R80, c[0x0][0x2d0], -R2.reuse ;  /* 0x0000b40050de7a23 */ /* 0x100fe40000010802 */
[----:B------:R-:W-:Y:S01]  /*17b90*/  LDSM.16.MT88.4 R80, [R195] ;  /* 0x00000000c350783b */ /* 0x000fe20000004200 */
        /* <DEDUP_REMOVED lines=15> */
[----:B------:R-:W2:Y:S10]  /*17c90*/  MUFU.EX2 R2, R4 ;  /* 0x0000000400027308 */ /* 0x000eb40000000800 */
[----:B------:R-:W-:Y:S01]  /*17ca0*/  MUFU.EX2 R86, R86 ;  /* 0x0000005600567308 */ /* 0x000fe20000000800 */
[----:B-1----:R-:W-:Y:S01]  /*17cb0*/  FFMA.FTZ R0, R65, R237, R3 ;  /* 0x000000ed41007223 */ /* 0x002fe20000010003 */
[C---:B--2---:R-:W-:Y:S03]  /*17cc0*/  F2FP.PACK_AB R72, R2.reuse, R3 ;  /* 0x000000030248723e */ /* 0x044fe600000000ff */
[----:B------:R-:W-:Y:S01]  /*17cd0*/  FADD.FTZ R8, R2, R0 ;  /* 0x0000000002087221 */ /* 0x000fe20000010000 */
[C---:B------:R-:W-:Y:S01]  /*17ce0*/  FSEL R0, R70.reuse, RZ, P0 ;  /* 0x000000ff46007208 */ /* 0x040fe20000000000 */
[----:B------:R-:W-:Y:S04]  /*17cf0*/  FMUL.FTZ R2, R70, c[0x0][0x2d0] ;  /* 0x0000b40046027a20 */ /* 0x000fe80000410000 */
[----:B------:R-:W-:Y:S01]  /*17d00*/  FADD.FTZ R0, -R0, R87 ;  /* 0x0000005700007221 */ /* 0x000fe20000010100 */
[----:B------:R-:W-:Y:S01]  /*17d10*/  FSEL R2, R2, RZ, P0 ;  /* 0x000000ff02027208 */ /* 0x000fe20000000000 */
[----:B------:R-:W-:Y:S01]  /*17d20*/  MUFU.EX2 R87, R183 ;  /* 0x000000b700577308 */ /* 0x000fe20000000800 */
[----:B------:R-:W-:Y:S01]  /*17d30*/  FSETP.NEU.FTZ.AND P0, PT, R69, -INF , PT ;  /* 0xff8000004500780b */ /* 0x000fe20003f1d000 */
[----:B------:R-:W-:Y:S02]  /*17d40*/  FMUL.FTZ R0, R0, c[0x0][0x2d0] ;  /* 0x0000b40000007a20 */ /* 0x000fe40000410000 */
[--C-:B------:R-:W-:Y:S02]  /*17d50*/  FFMA.FTZ R3, R17, c[0x0][0x2d0], -R2.reuse ;  /* 0x0000b40011037a23 */ /* 0x100fe40000010802 */
[--C-:B------:R-:W-:Y:S02]  /*17d60*/  FFMA.FTZ R231, R53, c[0x0][0x2d0], -R2.reuse ;  /* 0x0000b40035e77a23 */ /* 0x100fe40000010802 */
[--C-:B------:R-:W-:Y:S02]  /*17d70*/  FFMA.FTZ R4, R54, c[0x0][0x2d0], -R2.reuse ;  /* 0x0000b40036047a23 */ /* 0x100fe40000010802 */
[----:B------:R-:W-:Y:S01]  /*17d80*/  MUFU.EX2 R5, R3 ;  /* 0x0000000300057308 */ /* 0x000fe20000000800 */
[--C-:B------:R-:W-:Y:S02]  /*17d90*/  FFMA.FTZ R54, R76, c[0x0][0x2d0], -R2.reuse ;  /* 0x0000b4004c367a23 */ /* 0x100fe40000010802 */
        /* <DEDUP_REMOVED lines=17> */
[----:B------:R-:W-:Y:S01]  /*17eb0*/  FFMA.FTZ R235, R34, c[0x0][0x2d0], -R2 ;  /* 0x0000b40022eb7a23 */ /* 0x000fe20000010802 */
[----:B------:R-:W-:Y:S01]  /*17ec0*/  MUFU.EX2 R185, R176 ;  /* 0x000000b000b97308 */ /* 0x000fe20000000800 */
[----:B-1----:R-:W-:Y:S09]  /*17ed0*/  FFMA.FTZ R0, R3, R243, R5 ;  /* 0x000000f303007223 */ /* 0x002ff20000010005 */
[----:B------:R-:W1:Y:S10]  /*17ee0*/  MUFU.EX2 R2, R4 ;  /* 0x0000000400027308 */ /* 0x000e740000000800 */
[----:B------:R-:W-:Y:S10]  /*17ef0*/  MUFU.EX2 R243, R169 ;  /* 0x000000a900f37308 */ /* 0x000ff40000000800 */
[----:B------:R-:W-:Y:S01]  /*17f00*/  MUFU.EX2 R169, R228 ;  /* 0x000000e400a97308 */ /* 0x000fe20000000800 */
[C---:B-1----:R-:W-:Y:S01]  /*17f10*/  FADD.FTZ R52, R2.reuse, R0 ;  /* 0x0000000002347221 */ /* 0x042fe20000010000 */
[----:B------:R-:W-:Y:S01]  /*17f20*/  F2FP.PACK_AB R73, R2, R5 ;  /* 0x000000050249723e */ /* 0x000fe200000000ff */
[C---:B------:R-:W-:Y:S01]  /*17f30*/  FMUL.FTZ R2, R69.reuse, c[0x0][0x2d0] ;  /* 0x0000b40045027a20 */ /* 0x040fe20000410000 */
[----:B------:R-:W-:Y:S04]  /*17f40*/  FSEL R0, R69, RZ, P0 ;  /* 0x000000ff45007208 */ /* 0x000fe80000000000 */
[----:B------:R-:W-:Y:S01]  /*17f50*/  FSEL R2, R2, RZ, P0 ;  /* 0x000000ff02027208 */ /* 0x000fe20000000000 */
[----:B------:R-:W-:Y:S01]  /*17f60*/  FADD.FTZ R0, -R0, R88 ;  /* 0x0000005800007221 */ /* 0x000fe20000010100 */
[----:B------:R-:W-:Y:S03]  /*17f70*/  FSETP.NEU.FTZ.AND P0, PT, R68, -INF , PT ;  /* 0xff8000004400780b */ /* 0x000fe60003f1d000 */
[--C-:B------:R-:W-:Y:S02]  /*17f80*/  FFMA.FTZ R4, R16, c[0x0][0x2d0], -R2.reuse ;  /* 0x0000b40010047a23 */ /* 0x100fe40000010802 */
[--C-:B------:R-:W-:Y:S02]  /*17f90*/  FFMA.FTZ R237, R35, c[0x0][0x2d0], -R2.reuse ;  /* 0x0000b40023ed7a23 */ /* 0x100fe40000010802 */
[----:B------:R1:W-:Y:S01]  /*17fa0*/  MUFU.EX2 R35, R4 ;  /* 0x0000000400237308 */ /* 0x0003e20000000800 */
        /* <DEDUP_REMOVED lines=15> */
[----:B------:R-:W2:Y:S01]  /*180a0*/  MUFU.EX2 R48, R7 ;  /* 0x0000000700307308 */ /* 0x000ea20000000800 */
[--C-:B------:R-:W-:Y:S02]  /*180b0*/  FFMA.FTZ R187, R42, c[0x0][0x2d0], -R2.reuse ;  /* 0x0000b4002abb7a23 */ /* 0x100fe40000010802 */
[--C-:B------:R-:W-:Y:S02]  /*180c0*/  FFMA.FTZ R190, R41, c[0x0][0x2d0], -R2.reuse ;  /* 0x0000b40029be7a23 */ /* 0x100fe40000010802 */
[--C-:B------:R-:W-:Y:S02]  /*180d0*/  FFMA.FTZ R189, R40, c[0x0][0x2d0], -R2.reuse ;  /* 0x0000b40028bd7a23 */ /* 0x100fe40000010802 */
[----:B------:R-:W-:Y:S01]  /*180e0*/  FFMA.FTZ R239, R32, c[0x0][0x2d0], -R2 ;  /* 0x0000b40020ef7a23 */ /* 0x000fe20000010802 */
[----:B------:R-:W-:Y:S01]  /*180f0*/  FSEL R2, R68, RZ, P0 ;  /* 0x000000ff44027208 */ /* 0x000fe20000000000 */
[----:B------:R-:W-:Y:S01]  /*18100*/  FMUL.FTZ R0, R0, c[0x0][0x2d0] ;  /* 0x0000b40000007a20 */ /* 0x000fe20000410000 */
[----:B------:R-:W3:Y:S01]  /*18110*/  MUFU.EX2 R32, R5 ;  /* 0x0000000500207308 */ /* 0x000ee20000000800 */
[----:B------:R-:W-:Y:S02]  /*18120*/  FMUL.FTZ R49, R65, R149 ;  /* 0x0000009541317220 */ /* 0x000fe40000410000 */
[----:B------:R-:W-:Y:S02]  /*18130*/  FADD.FTZ R2, -R2, R89 ;  /* 0x0000005902027221 */ /* 0x000fe40000010100 */
[C---:B------:R-:W-:Y:S02]  /*18140*/  FMUL.FTZ R50, R3.reuse, R150 ;  /* 0x0000009603327220 */ /* 0x040fe40000410000 */
[----:B------:R-:W-:Y:S02]  /*18150*/  FMUL.FTZ R51, R3, R151 ;  /* 0x0000009703337220 */ /* 0x000fe40000410000 */
[----:B------:R-:W-:Y:S01]  /*18160*/  FMUL.FTZ R2, R2, c[0x0][0x2d0] ;  /* 0x0000b40002027a20 */ /* 0x000fe20000410000 */
[----:B------:R-:W4:Y:S01]  /*18170*/  MUFU.EX2 R0, R0 ;  /* 0x0000000000007308 */ /* 0x000f220000000800 */
[----:B-1----:R-:W-:Y:S01]  /*18180*/  FMUL.FTZ R4, R68, c[0x0][0x2d0] ;  /* 0x0000b40044047a20 */ /* 0x002fe20000410000 */
[----:B--2---:R-:W-:Y:S04]  /*18190*/  F2FP.PACK_AB R74, R39, R48 ;  /* 0x00000030274a723e */ /* 0x004fe800000000ff */
[----:B------:R-:W-:Y:S02]  /*181a0*/  FSEL R4, R4, RZ, P0 ;  /* 0x000000ff04047208 */ /* 0x000fe40000000000 */
[----:B------:R-:W-:Y:S02]  /*181b0*/  ISETP.GT.AND P0, PT, R209, R248, PT ;  /* 0x000000f8d100720c */ /* 0x000fe40003f04270 */
[----:B------:R-:W1:Y:S01]  /*181c0*/  MUFU.EX2 R2, R2 ;  /* 0x0000000200027308 */ /* 0x000e620000000800 */
[--C-:B------:R-:W-:Y:S01]  /*181d0*/  FFMA.FTZ R161, R23, c[0x0][0x2d0], -R4.reuse ;  /* 0x0000b40017a17a23 */ /* 0x100fe20000010804 */
[----:B------:R-:W-:Y:S01]  /*181e0*/  IADD3 R209, R209, -0x1, RZ ;  /* 0xffffffffd1d17810 */ /* 0x000fe20007ffe0ff */
[--C-:B------:R-:W-:Y:S01]  /*181f0*/  FFMA.FTZ R160, R22, c[0x0][0x2d0], -R4.reuse ;  /* 0x0000b40016a07a23 */ /* 0x100fe20000010804 */
[----:B---3--:R-:W-:Y:S01]  /*18200*/  F2FP.PACK_AB R76, R32, R35 ;  /* 0x00000023204c723e */ /* 0x008fe200000000ff */
[--C-:B------:R-:W-:Y:S02]  /*18210*/  FFMA.FTZ R67, R21, c[0x0][0x2d0], -R4.reuse ;  /* 0x0000b40015437a23 */ /* 0x100fe40000010804 */
[--C-:B------:R-:W-:Y:S02]  /*18220*/  FFMA.FTZ R181, R20, c[0x0][0x2d0], -R4.reuse ;  /* 0x0000b40014b57a23 */ /* 0x100fe40000010804 */
[----:B------:R-:W2:Y:S01]  /*18230*/  LDSM.16.MT88.4 R20, [R192] ;  /* 0x00000000c014783b */ /* 0x000ea20000004200 */
[----:B------:R-:W-:Y:S01]  /*18240*/  MUFU.EX2 R183, R67 ;  /* 0x0000004300b77308 */ /* 0x000fe20000000800 */
[--C-:B------:R-:W-:Y:S02]  /*18250*/  FFMA.FTZ R6, R9, c[0x0][0x2d0], -R4.reuse ;  /* 0x0000b40009067a23 */ /* 0x100fe40000010804 */
[--C-:B------:R-:W-:Y:S02]  /*18260*/  FFMA.FTZ R7, R15, c[0x0][0x2d0], -R4.reuse ;  /* 0x0000b4000f077a23 */ /* 0x100fe40000010804 */
[C---:B----4-:R-:W-:Y:S02]  /*18270*/  FMUL.FTZ R45, R0.reuse, R101 ;  /* 0x00000065002d7220 */ /* 0x050fe40000410000 */
[C---:B------:R-:W-:Y:S02]  /*18280*/  FMUL.FTZ R60, R0.reuse, R92 ;  /* 0x0000005c003c7220 */ /* 0x040fe40000410000 */
[----:B------:R-:W-:Y:S01]  /*18290*/  FMUL.FTZ R61, R0, R93 ;  /* 0x0000005d003d7220 */ /* 0x000fe20000410000 */
[----:B------:R-:W-:Y:S01]  /*182a0*/  MUFU.EX2 R176, R188 ;  /* 0x000000bc00b07308 */ /* 0x000fe20000000800 */
[--C-:B------:R-:W-:Y:S02]  /*182b0*/  FFMA.FTZ R17, R12, c[0x0][0x2d0], -R4.reuse ;  /* 0x0000b4000c117a23 */ /* 0x100fe40000010804 */
[--C-:B------:R-:W-:Y:S02]  /*182c0*/  FFMA.FTZ R16, R13, c[0x0][0x2d0], -R4.reuse ;  /* 0x0000b4000d107a23 */ /* 0x100fe40000010804 */
[----:B------:R-:W-:Y:S02]  /*182d0*/  FFMA.FTZ R191, R19, c[0x0][0x2d0], -R4 ;  /* 0x0000b40013bf7a23 */ /* 0x000fe40000010804 */
[----:B------:R-:W-:Y:S02]  /*182e0*/  FADD.FTZ R5, R48, R8 ;  /* 0x0000000830057221 */ /* 0x000fe40000010000 */
[C---:B------:R-:W-:Y:S02]  /*182f0*/  FMUL.FTZ R40, R0.reuse, R104 ;  /* 0x0000006800287220 */ /* 0x040fe40000410000 */
[----:B------:R-:W-:Y:S01]  /*18300*/  MUFU.EX2 R104, R178 ;  /* 0x000000b200687308 */ /* 0x000fe20000000800 */
[C---:B------:R-:W-:Y:S02]  /*18310*/  FMUL.FTZ R41, R0.reuse, R105 ;  /* 0x0000006900297220 */ /* 0x040fe40000410000 */
[C---:B------:R-:W-:Y:S02]  /*18320*/  FMUL.FTZ R44, R0.reuse, R100 ;  /* 0x00000064002c7220 */ /* 0x040fe40000410000 */
[C---:B------:R-:W-:Y:S02]  /*18330*/  FMUL.FTZ R56, R0.reuse, R96 ;  /* 0x0000006000387220 */ /* 0x040fe40000410000 */
[----:B------:R-:W-:Y:S02]  /*18340*/  FMUL.FTZ R57, R0, R97 ;  /* 0x0000006100397220 */ /* 0x000fe40000410000 */
        /* <DEDUP_REMOVED lines=12> */
[----:B------:R-:W-:Y:S01]  /*18410*/  FFMA.FTZ R242, R10, c[0x0][0x2d0], -R4 ;  /* 0x0000b4000af27a23 */ /* 0x000fe20000010804 */
[----:B------:R-:W3:Y:S01]  /*18420*/  MUFU.EX2 R97, R17 ;  /* 0x0000001100617308 */ /* 0x000ee20000000800 */
[C---:B------:R-:W-:Y:S02]  /*18430*/  FFMA.FTZ R4, R0.reuse, R246, R35 ;  /* 0x000000f600047223 */ /* 0x040fe40000010023 */
[C---:B------:R-:W-:Y:S02]  /*18440*/  FMUL.FTZ R8, R0.reuse, R120 ;  /* 0x0000007800087220 */ /* 0x040fe40000410000 */
[C---:B------:R-:W-:Y:S02]  /*18450*/  FMUL.FTZ R9, R0.reuse, R121 ;  /* 0x0000007900097220 */ /* 0x040fe40000410000 */
[C---:B------:R-:W-:Y:S02]  /*18460*/  FMUL.FTZ R12, R0.reuse, R116 ;  /* 0x00000074000c7220 */ /* 0x040fe40000410000 */
[C---:B------:R-:W-:Y:S01]  /*18470*/  FMUL.FTZ R13, R0.reuse, R117 ;  /* 0x00000075000d7220 */ /* 0x040fe20000410000 */
[----:B------:R4:W-:Y:S01]  /*18480*/  MUFU.EX2 R116, R7 ;  /* 0x0000000700747308 */ /* 0x0009e20000000800 */
[C---:B------:R-:W-:Y:S02]  /*18490*/  FMUL.FTZ R24, R0.reuse, R112 ;  /* 0x0000007000187220 */ /* 0x040fe40000410000 */
[C---:B------:R-:W-:Y:S02]  /*184a0*/  FMUL.FTZ R25, R0.reuse, R113 ;  /* 0x0000007100197220 */ /* 0x040fe40000410000 */
[C---:B------:R-:W-:Y:S02]  /*184b0*/  FMUL.FTZ R28, R0.reuse, R108 ;  /* 0x0000006c001c7220 */ /* 0x040fe40000410000 */
[----:B------:R-:W-:Y:S02]  /*184c0*/  FMUL.FTZ R29, R0, R109 ;  /* 0x0000006d001d7220 */ /* 0x000fe40000410000 */
[C---:B-1----:R-:W-:Y:S01]  /*184d0*/  FMUL.FTZ R58, R2.reuse, R98 ;  /* 0x00000062023a7220 */ /* 0x042fe20000410000 */
[----:B------:R-:W1:Y:S01]  /*184e0*/  MUFU.EX2 R0, R14 ;  /* 0x0000000e00007308 */ /* 0x000e620000000800 */
[----:B------:R-:W-:Y:S02]  /*184f0*/  FMUL.FTZ R59, R2, R99 ;  /* 0x00000063023b7220 */ /* 0x000fe40000410000 */
[----:B------:R-:W-:Y:S01]  /*18500*/  FADD.FTZ R66, R39, R5 ;  /* 0x0000000527427221 */ /* 0x000fe20000010000 */
[----:B---3--:R-:W-:Y:S01]  /*18510*/  F2FP.PACK_AB R77, R97, R18 ;  /* 0x00000012614d723e */ /* 0x008fe200000000ff */
[----:B------:R-:W-:Y:S01]  /*18520*/  FADD.FTZ R96, R32, R4 ;  /* 0x0000000420607221 */ /* 0x000fe20000010000 */
[----:B------:R-:W3:Y:S01]  /*18530*/  LDSM.16.MT88.4 R36, [R196] ;  /* 0x00000000c424783b */ /* 0x000ee20000004200 */
[----:B------:R-:W-:Y:S02]  /*18540*/  FMUL.FTZ R6, R3, R130 ;  /* 0x0000008203067220 */ /* 0x000fe40000410000 */
[C---:B------:R-:W-:Y:S01]  /*18550*/  FMUL.FTZ R4, R65.reuse, R128 ;  /* 0x0000008041047220 */ /* 0x040fe20000410000 */
[----:B------:R-:W-:Y:S01]  /*18560*/  MUFU.EX2 R99, R34 ;  /* 0x0000002200637308 */ /* 0x000fe20000000800 */
[----:B------:R-:W-:Y:S02]  /*18570*/  FMUL.FTZ R5, R65, R129 ;  /* 0x0000008141057220 */ /* 0x000fe40000410000 */
[C---:B------:R-:W-:Y:S02]  /*18580*/  FMUL.FTZ R10, R2.reuse, R122 ;  /* 0x0000007a020a7220 */ /* 0x040fe40000410000 */
[----:B----4-:R-:W-:Y:S02]  /*18590*/  FMUL.FTZ R7, R3, R131 ;  /* 0x0000008303077220 */ /* 0x010fe40000410000 */
[C---:B------:R-:W-:Y:S02]  /*185a0*/  FMUL.FTZ R11, R2.reuse, R123 ;  /* 0x0000007b020b7220 */ /* 0x040fe40000410000 */
[----:B------:R-:W-:Y:S01]  /*185b0*/  FMUL.FTZ R15, R2, R119 ;  /* 0x00000077020f7220 */ /* 0x000fe20000410000 */
[----:B------:R-:W4:Y:S01]  /*185c0*/  MUFU.EX2 R98, R16 ;  /* 0x0000001000627308 */ /* 0x000f220000000800 */
[----:B------:R-:W-:Y:S02]  /*185d0*/  FMUL.FTZ R17, R65, R133 ;  /* 0x0000008541117220 */ /* 0x000fe40000410000 */
[----:B------:R-:W-:Y:S01]  /*185e0*/  FMUL.FTZ R19, R3, R135 ;  /* 0x0000008703137220 */ /* 0x000fe20000410000 */
[----:B-1----:R-:W-:Y:S01]  /*185f0*/  F2FP.PACK_AB R75, R100, R0 ;  /* 0x00000000644b723e */ /* 0x002fe200000000ff */
[----:B------:R-:W-:Y:S02]  /*18600*/  FADD.FTZ R88, R0, R52 ;  /* 0x0000003400587221 */ /* 0x000fe40000010000 */
[----:B------:R-:W1:Y:S01]  /*18610*/  LDSM.16.MT88.4 R52, [R193] ;  /* 0x00000000c134783b */ /* 0x000e620000004200 */
[----:B------:R-:W-:Y:S02]  /*18620*/  FMUL.FTZ R32, R65, R140 ;  /* 0x0000008c41207220 */ /* 0x000fe40000410000 */
[----:B------:R-:W5:Y:S01]  /*18630*/  MUFU.EX2 R117, R33 ;  /* 0x0000002100757308 */ /* 0x000f620000000800 */
[-C--:B--2---:R-:W-:Y:S05]  /*18640*/  HMMA.16816.F32 R4, R72, R20.reuse, R4 ;  /* 0x000000144804723c */ /* 0x084fea0000001804 */
[C---:B------:R-:W-:Y:S02]  /*18650*/  FMUL.FTZ R14, R2.reuse, R118 ;  /* 0x00000076020e7220 */ /* 0x040fe40000410000 */
[C---:B------:R-:W-:Y:S02]  /*18660*/  FFMA.FTZ R89, R2.reuse, R247, R18 ;  /* 0x000000f702597223 */ /* 0x040fe40000010012 */
[----:B------:R-:W-:Y:S01]  /*18670*/  FMUL.FTZ R18, R3, R134 ;  /* 0x0000008603127220 */ /* 0x000fe20000410000 */
[----:B------:R-:W-:Y:S02]  /*18680*/  MUFU.EX2 R105, R180 ;  /* 0x000000b400697308 */ /* 0x000fe40000000800 */
[----:B------:R-:W-:Y:S01]  /*18690*/  FMUL.FTZ R26, R2, R114 ;  /* 0x00000072021a7220 */ /* 0x000fe20000410000 */
[----:B----4-:R-:W-:Y:S01]  /*186a0*/  F2FP.PACK_AB R79, R116, R98 ;  /* 0x00000062744f723e */ /* 0x010fe200000000ff */
[----:B------:R-:W-:Y:S02]  /*186b0*/  FMUL.FTZ R16, R65, R132 ;  /* 0x0000008441107220 */ /* 0x000fe40000410000 */
[C---:B------:R-:W-:Y:S01]  /*186c0*/  FMUL.FTZ R27, R2.reuse, R115 ;  /* 0x00000073021b7220 */ /* 0x040fe20000410000 */
[----:B------:R-:W-:Y:S01]  /*186d0*/  LDSM.16.MT88.4 R132, [R192+0x2000] ;  /* 0x00200000c084783b */ /* 0x000fe20000004200 */
[C---:B------:R-:W-:Y:S02]  /*186e0*/  FMUL.FTZ R34, R3.reuse, R142 ;  /* 0x0000008e03227220 */ /* 0x040fe40000410000 */
[----:B------:R-:W-:Y:S01]  /*186f0*/  FMUL.FTZ R35, R3, R143 ;  /* 0x0000008f03237220 */ /* 0x000fe20000410000 */
[----:B------:R-:W-:Y:S01]  /*18700*/  MUFU.EX2 R119, R172 ;  /* 0x000000ac00777308 */ /* 0x000fe20000000800 */
[C---:B------:R-:W-:Y:S01]  /*18710*/  FMUL.FTZ R46, R2.reuse, R102 ;  /* 0x00000066022e7220 */ /* 0x040fe20000410000 */
[----:B-----5:R-:W-:Y:S01]  /*18720*/  F2FP.PACK_AB R78, R117, R99 ;  /* 0x00000063754e723e */ /* 0x020fe200000000ff */
[C---:B------:R-:W-:Y:S02]  /*18730*/  FMUL.FTZ R33, R65.reuse, R141 ;  /* 0x0000008d41217220 */ /* 0x040fe40000410000 */
[----:B------:R-:W-:Y:S01]  /*18740*/  LDSM.16.MT88.4 R140, [R196+0x2000] ;  /* 0x00200000c48c783b */ /* 0x000fe20000004200 */
[C---:B------:R-:W-:Y:S02]  /*18750*/  FMUL.FTZ R47, R2.reuse, R103 ;  /* 0x00000067022f7220 */ /* 0x040fe40000410000 */
[C---:B------:R-:W-:Y:S01]  /*18760*/  FMUL.FTZ R48, R65.reuse, R148 ;  /* 0x0000009441307220 */ /* 0x040fe20000410000 */
[C---:B------:R-:W-:Y:S01]  /*18770*/  HMMA.16816.F32 R8, R76.reuse, R20, R8 ;  /* 0x000000144c08723c */ /* 0x040fe20000001808 */
[----:B------:R-:W-:Y:S03]  /*18780*/  MUFU.EX2 R122, R171 ;  /* 0x000000ab007a7308 */ /* 0x000fe60000000800 */
[----:B------:R-:W-:Y:S01]  /*18790*/  LDSM.16.MT88.4 R148, [R193+0x2000] ;  /* 0x00200000c194783b */ /* 0x000fe20000004200 */
[C---:B------:R-:W-:Y:S02]  /*187a0*/  FMUL.FTZ R62, R2.reuse, R94 ;  /* 0x0000005e023e7220 */ /* 0x040fe40000410000 */
[C---:B------:R-:W-:Y:S01]  /*187b0*/  FMUL.FTZ R63, R2.reuse, R95 ;  /* 0x0000005f023f7220 */ /* 0x040fe20000410000 */
[-C--:B------:R-:W-:Y:S03]  /*187c0*/  HMMA.16816.F32 R12, R76, R22.reuse, R12 ;  /* 0x000000164c0c723c */ /* 0x080fe6000000180c */
[----:B------:R-:W-:Y:S01]  /*187d0*/  MUFU.EX2 R171, R190 ;  /* 0x000000be00ab7308 */ /* 0x000fe20000000800 */
[----:B------:R-:W2:Y:S01]  /*187e0*/  LDSM.16.MT88.4 R92, [R192+0x800] ;  /* 0x00080000c05c783b */ /* 0x000ea20000004200 */
[C---:B------:R-:W-:Y:S02]  /*187f0*/  FMUL.FTZ R42, R2.reuse, R106 ;  /* 0x0000006a022a7220 */ /* 0x040fe40000410000 */
[C---:B------:R-:W-:Y:S01]  /*18800*/  FMUL.FTZ R43, R2.reuse, R107 ;  /* 0x0000006b022b7220 */ /* 0x040fe20000410000 */
[C---:B------:R-:W-:Y:S04]  /*18810*/  HMMA.16816.F32 R16, R72.reuse, R22, R16 ;  /* 0x000000164810723c */ /* 0x040fe80000001810 */
[C---:B------:R-:W-:Y:S01]  /*18820*/  FMUL.FTZ R20, R65.reuse, R136 ;  /* 0x0000008841147220 */ /* 0x040fe20000410000 */
[----:B------:R-:W-:Y:S01]  /*18830*/  MUFU.EX2 R107, R182 ;  /* 0x000000b6006b7308 */ /* 0x000fe20000000800 */
[----:B------:R-:W-:Y:S02]  /*18840*/  FMUL.FTZ R21, R65, R137 ;  /* 0x0000008941157220 */ /* 0x000fe40000410000 */
[C---:B------:R-:W-:Y:S04]  /*18850*/  FMUL.FTZ R22, R3.reuse, R138 ;  /* 0x0000008a03167220 */ /* 0x040fe80000410000 */
[C---:B------:R-:W-:Y:S02]  /*18860*/  FMUL.FTZ R23, R3.reuse, R139 ;  /* 0x0000008b03177220 */ /* 0x040fe40000410000 */
[C---:B------:R-:W-:Y:S01]  /*18870*/  FMUL.FTZ R67, R3.reuse, R159 ;  /* 0x0000009f03437220 */ /* 0x040fe20000410000 */
[----:B------:R-:W-:Y:S01]  /*18880*/  MUFU.EX2 R106, R179 ;  /* 0x000000b3006a7308 */ /* 0x000fe20000000800 */
[C---:B------:R-:W-:Y:S02]  /*18890*/  FMUL.FTZ R30, R2.reuse, R110 ;  /* 0x0000006e021e7220 */ /* 0x040fe40000410000 */
[----:B------:R-:W-:Y:S01]  /*188a0*/  FMUL.FTZ R31, R2, R111 ;  /* 0x0000006f021f7220 */ /* 0x000fe20000410000 */
[-C--:B---3--:R-:W-:Y:S03]  /*188b0*/  HMMA.16816.F32 R20, R72, R36.reuse, R20 ;  /* 0x000000244814723c */ /* 0x088fe60000001814 */
[----:B------:R-:W-:Y:S02]  /*188c0*/  FADD.FTZ R0, R64, R66 ;  /* 0x0000004240007221 */ /* 0x000fe40000010000 */
[----:B------:R-:W-:Y:S01]  /*188d0*/  FMUL.FTZ R66, R3, R158 ;  /* 0x0000009e03427220 */ /* 0x000fe20000410000 */
[----:B------:R-:W3:Y:S02]  /*188e0*/  MUFU.EX2 R2, R184 ;  /* 0x000000b800027308 */ /* 0x000ee40000000800 */
[C---:B------:R-:W-:Y:S07]  /*188f0*/  HMMA.16816.F32 R24, R76.reuse, R36, R24 ;  /* 0x000000244c18723c */ /* 0x040fee0000001818 */
[C---:B------:R-:W-:Y:S01]  /*18900*/  FMUL.FTZ R36, R65.reuse, R144 ;  /* 0x0000009041247220 */ /* 0x040fe20000410000 */
[-C--:B------:R-:W-:Y:S01]  /*18910*/  HMMA.16816.F32 R28, R76, R38.reuse, R28 ;  /* 0x000000264c1c723c */ /* 0x080fe2000000181c */
[----:B------:R-:W-:Y:S03]  /*18920*/  MUFU.EX2 R179, R186 ;  /* 0x000000ba00b37308 */ /* 0x000fe60000000800 */
[----:B------:R-:W-:Y:S04]  /*18930*/  FMUL.FTZ R37, R65, R145 ;  /* 0x0000009141257220 */ /* 0x000fe80000410000 */
[C---:B------:R-:W-:Y:S03]  /*18940*/  HMMA.16816.F32 R32, R72.reuse, R38, R32 ;  /* 0x000000264820723c */ /* 0x040fe60000001820 */
[----:B------:R-:W4:Y:S01]  /*18950*/  MUFU.EX2 R111, R173 ;  /* 0x000000ad006f7308 */ /* 0x000f220000000800 */
[----:B---3--:R-:W-:Y:S03]  /*18960*/  FADD.FTZ R0, R2, R0 ;  /* 0x0000000002007221 */ /* 0x008fe60000010000 */
[C---:B------:R-:W-:Y:S02]  /*18970*/  FMUL.FTZ R38, R3.reuse, R146 ;  /* 0x0000009203267220 */ /* 0x040fe40000410000 */
[----:B------:R-:W-:Y:S04]  /*18980*/  FMUL.FTZ R39, R3, R147 ;  /* 0x0000009303277220 */ /* 0x000fe80000410000 */
[----:B------:R-:W3:Y:S01]  /*18990*/  MUFU.EX2 R128, R170 ;  /* 0x000000aa00807308 */ /* 0x000ee20000000800 */
[----:B------:R-:W-:Y:S04]  /*189a0*/  FADD.FTZ R0, R87, R0 ;  /* 0x0000000057007221 */ /* 0x000fe80000010000 */
[----:B------:R-:W-:Y:S01]  /*189b0*/  FADD.FTZ R0, R86, R0 ;  /* 0x0000000056007221 */ /* 0x000fe20000010000 */
[-C--:B-1----:R-:W-:Y:S03]  /*189c0*/  HMMA.16816.F32 R36, R72, R52.reuse, R36 ;  /* 0x000000344824723c */ /* 0x082fe60000001824 */
[----:B------:R-:W-:Y:S01]  /*189d0*/  FADD.FTZ R0, R107, R0 ;  /* 0x000000006b007221 */ /* 0x000fe20000010000 */
[----:B------:R-:W-:Y:S03]  /*189e0*/  MUFU.EX2 R110, R166 ;  /* 0x000000a6006e7308 */ /* 0x000fe60000000800 */
[----:B------:R-:W-:Y:S01]  /*189f0*/  FADD.FTZ R0, R105, R0 ;  /* 0x0000000069007221 */ /* 0x000fe20000010000 */
[C---:B------:R-:W-:Y:S04]  /*18a00*/  HMMA.16816.F32 R40, R76.reuse, R52, R40 ;  /* 0x000000344c28723c */ /* 0x040fe80000001828 */
[----:B------:R-:W-:Y:S02]  /*18a10*/  FADD.FTZ R0, R106, R0 ;  /* 0x000000006a007221 */ /* 0x000fe40000010000 */
[----:B------:R-:W-:Y:S01]  /*18a20*/  MUFU.EX2 R166, R223 ;  /* 0x000000df00a67308 */ /* 0x000fe20000000800 */
[C---:B------:R-:W-:Y:S01]  /*18a30*/  FMUL.FTZ R52, R65.reuse, R152 ;  /* 0x0000009841347220 */ /* 0x040fe20000410000 */
[-C--:B------:R-:W-:Y:S04]  /*18a40*/  HMMA.16816.F32 R44, R76, R54.reuse, R44 ;  /* 0x000000364c2c723c */ /* 0x080fe8000000182c */
[----:B------:R-:W-:Y:S04]  /*18a50*/  FMUL.FTZ R53, R65, R153 ;  /* 0x0000009941357220 */ /* 0x000fe80000410000 */
[C---:B------:R-:W-:Y:S01]  /*18a60*/  HMMA.16816.F32 R48, R72.reuse, R54, R48 ;  /* 0x000000364830723c */ /* 0x040fe20000001830 */
[----:B------:R-:W1:Y:S06]  /*18a70*/  MUFU.EX2 R120, R165 ;  /* 0x000000a500787308 */ /* 0x000e6c0000000800 */
[C---:B------:R-:W-:Y:S02]  /*18a80*/  FMUL.FTZ R54, R3.reuse, R154 ;  /* 0x0000009a03367220 */ /* 0x040fe40000410000 */
[----:B------:R-:W-:Y:S02]  /*18a90*/  FMUL.FTZ R55, R3, R155 ;  /* 0x0000009b03377220 */ /* 0x000fe40000410000 */
[----:B------:R-:W-:Y:S01]  /*18aa0*/  MUFU.EX2 R165, R224 ;  /* 0x000000e000a57308 */ /* 0x000fe20000000800 */
[----:B------:R-:W-:Y:S04]  /*18ab0*/  FADD.FTZ R3, R99, R96 ;  /* 0x0000006063037221 */ /* 0x000fe80000010000 */
[-C--:B------:R-:W-:Y:S05]  /*18ac0*/  HMMA.16816.F32 R52, R72, R80.reuse, R52 ;  /* 0x000000504834723c */ /* 0x080fea0000001834 */
[----:B------:R-:W-:Y:S03]  /*18ad0*/  MUFU.EX2 R123, R164 ;  /* 0x000000a4007b7308 */ /* 0x000fe60000000800 */
[C---:B------:R-:W-:Y:S07]  /*18ae0*/  HMMA.16816.F32 R56, R76.reuse, R80, R56 ;  /* 0x000000504c38723c */ /* 0x040fee0000001838 */
[----:B------:R-:W5:Y:S01]  /*18af0*/  MUFU.EX2 R247, R163 ;  /* 0x000000a300f77308 */ /* 0x000f620000000800 */
[-C--:B------:R-:W-:Y:S07]  /*18b00*/  HMMA.16816.F32 R60, R76, R82.reuse, R60 ;  /* 0x000000524c3c723c */ /* 0x080fee000000183c */
[----:B------:R-:W-:Y:S01]  /*18b10*/  F2FP.PACK_AB R76, R2, R64 ;  /* 0x00000040024c723e */ /* 0x000fe200000000ff */
[C---:B------:R-:W-:Y:S01]  /*18b20*/  FMUL.FTZ R64, R65.reuse, R156 ;  /* 0x0000009c41407220 */ /* 0x040fe20000410000 */
[----:B------:R-:W-:Y:S03]  /*18b30*/  MUFU.EX2 R113, R162 ;  /* 0x000000a200717308 */ /* 0x000fe60000000800 */
[----:B------:R-:W-:Y:S01]  /*18b40*/  FMUL.FTZ R65, R65, R157 ;  /* 0x0000009d41417220 */ /* 0x000fe20000410000 */
[----:B------:R-:W-:Y:S01]  /*18b50*/  F2FP.PACK_AB R78, R86, R87 ;  /* 0x00000057564e723e */ /* 0x000fe200000000ff */
[----:B------:R-:W-:Y:S01]  /*18b60*/  FADD.FTZ R2, R97, R89 ;  /* 0x0000005961027221 */ /* 0x000fe20000010000 */
[----:B----4-:R-:W-:Y:S01]  /*18b70*/  F2FP.PACK_AB R77, R119, R111 ;  /* 0x0000006f774d723e */ /* 0x010fe200000000ff */
[----:B------:R-:W-:Y:S01]  /*18b80*/  FADD.FTZ R87, R100, R88 ;  /* 0x0000005864577221 */ /* 0x000fe20000010000 */
[----:B---3--:R-:W-:Y:S01]  /*18b90*/  F2FP.PACK_AB R79, R128, R122 ;  /* 0x0000007a804f723e */ /* 0x008fe200000000ff */
[----:B------:R-:W-:Y:S01]  /*18ba0*/  LDSM.16.MT88.4 R100, [R193+0x1000] ;  /* 0x00100000c164783b */ /* 0x000fe20000004200 */
[----:B------:R-:W-:Y:S01]  /*18bb0*/  HMMA.16816.F32 R64, R72, R82, R64 ;  /* 0x000000524840723c */ /* 0x000fe20000001840 */
[----:B------:R-:W3:Y:S03]  /*18bc0*/  MUFU.EX2 R114, R161 ;  /* 0x000000a100727308 */ /* 0x000ee60000000800 */
[----:B------:R-:W-:Y:S02]  /*18bd0*/  FADD.FTZ R86, R98, R2 ;  /* 0x0000000262567221 */ /* 0x000fe40000010000 */
[----:B------:R-:W-:Y:S01]  /*18be0*/  FADD.FTZ R2, R104, R0 ;  /* 0x0000000068027221 */ /* 0x000fe20000010000 */
[----:B------:R-:W4:Y:S01]  /*18bf0*/  LDSM.16.MT88.4 R80, [R196+0x800] ;  /* 0x00080000c450783b */ /* 0x000f220000004200 */
[-C--:B--2---:R-:W-:Y:S03]  /*18c00*/  HMMA.16816.F32 R4, R76, R92.reuse, R4 ;  /* 0x0000005c4c04723c */ /* 0x084fe60000001804 */
[----:B------:R-:W2:Y:S02]  /*18c10*/  MUFU.EX2 R121, R160 ;  /* 0x000000a000797308 */ /* 0x000ea40000000800 */
[----:B-1----:R-:W-:Y:S01]  /*18c20*/  F2FP.PACK_AB R72, R120, R110 ;  /* 0x0000006e7848723e */ /* 0x002fe200000000ff */
[----:B------:R-:W-:Y:S01]  /*18c30*/  FADD.FTZ R0, R117, R3 ;  /* 0x0000000375007221 */ /* 0x000fe20000010000 */
[----:B-----5:R-:W-:Y:S01]  /*18c40*/  F2FP.PACK_AB R74, R247, R123 ;  /* 0x0000007bf74a723e */ /* 0x020fe200000000ff */
[----:B------:R-:W1:Y:S01]  /*18c50*/  LDSM.16.MT88.4 R96, [R193+0x800] ;  /* 0x00080000c160783b */ /* 0x000e620000004200 */
[----:B------:R-:W-:Y:S03]  /*18c60*/  FADD.FTZ R3, R111, R87 ;  /* 0x000000576f037221 */ /* 0x000fe60000010000 */
[----:B------:R-:W-:Y:S01]  /*18c70*/  FADD.FTZ R87, R110, R0 ;  /* 0x000000006e577221 */ /* 0x000fe20000010000 */
[----:B------:R-:W-:Y:S01]  /*18c80*/  MUFU.EX2 R164, R225 ;  /* 0x000000e100a47308 */ /* 0x000fe20000000800 */
[----:B------:R-:W-:Y:S02]  /*18c90*/  FADD.FTZ R86, R116, R86 ;  /* 0x0000005674567221 */ /* 0x000fe40000010000 */
[----:B------:R-:W-:Y:S01]  /*18ca0*/  FADD.FTZ R3, R119, R3 ;  /* 0x0000000377037221 */ /* 0x000fe20000010000 */
[----:B---3--:R-:W-:Y:S01]  /*18cb0*/  F2FP.PACK_AB R73, R114, R113 ;  /* 0x000000717249723e */ /* 0x008fe200000000ff */
[----:B------:R-:W-:Y:S05]  /*18cc0*/  FADD.FTZ R87, R120, R87 ;  /* 0x0000005778577221 */ /* 0x000fea0000010000 */
[----:B------:R-:W-:Y:S01]  /*18cd0*/  MUFU.EX2 R162, R226 ;  /* 0x000000e200a27308 */ /* 0x000fe20000000800 */
[----:B--2---:R-:W-:Y:S09]  /*18ce0*/  F2FP.PACK_AB R75, R183, R121 ;  /* 0x00000079b74b723e */ /* 0x004ff200000000ff */
[----:B------:R-:W2:Y:S01]  /*18cf0*/  MUFU.EX2 R246, R168 ;  /* 0x000000a800f67308 */ /* 0x000ea20000000800 */
[C---:B------:R-:W-:Y:S08]  /*18d00*/  HMMA.16816.F32 R8, R72.reuse, R92, R8 ;  /* 0x0000005c4808723c */ /* 0x040ff00000001808 */
[-C--:B------:R-:W-:Y:S01]  /*18d10*/  HMMA.16816.F32 R12, R72, R94.reuse, R12 ;  /* 0x0000005e480c723c */ /* 0x080fe2000000180c */
[----:B------:R-:W3:Y:S07]  /*18d20*/  MUFU.EX2 R184, R174 ;  /* 0x000000ae00b87308 */ /* 0x000eee0000000800 */
[C---:B------:R-:W-:Y:S01]  /*18d30*/  HMMA.16816.F32 R16, R76.reuse, R94, R16 ;  /* 0x0000005e4c10723c */ /* 0x040fe20000001810 */
[----:B------:R-:W5:Y:S02]  /*18d40*/  LDSM.16.MT88.4 R92, [R195+0x800] ;  /* 0x00080000c35c783b */ /* 0x000f640000004200 */
[----:B------:R-:W-:Y:S05]  /*18d50*/  MUFU.EX2 R174, R189 ;  /* 0x000000bd00ae7308 */ /* 0x000fea0000000800 */
[-C--:B----4-:R-:W-:Y:S05]  /*18d60*/  HMMA.16816.F32 R20, R76, R80.reuse, R20 ;  /* 0x000000504c14723c */ /* 0x090fea0000001814 */
[----:B------:R-:W-:Y:S03]  /*18d70*/  MUFU.EX2 R182, R167 ;  /* 0x000000a700b67308 */ /* 0x000fe60000000800 */
[C---:B------:R-:W-:Y:S07]  /*18d80*/  HMMA.16816.F32 R24, R72.reuse, R80, R24 ;  /* 0x000000504818723c */ /* 0x040fee0000001818 */
[----:B------:R-:W4:Y:S01]  /*18d90*/  MUFU.EX2 R180, R175 ;  /* 0x000000af00b47308 */ /* 0x000f220000000800 */
[-C--:B------:R-:W-:Y:S08]  /*18da0*/  HMMA.16816.F32 R28, R72, R82.reuse, R28 ;  /* 0x00000052481c723c */ /* 0x080ff0000000181c */
[C---:B------:R-:W-:Y:S01]  /*18db0*/  HMMA.16816.F32 R32, R76.reuse, R82, R32 ;  /* 0x000000524c20723c */ /* 0x040fe20000001820 */
[----:B------:R-:W2:Y:S01]  /*18dc0*/  LDSM.16.MT88.4 R80, [R192+0x1000] ;  /* 0x00100000c050783b */ /* 0x000ea20000004200 */
[----:B------:R-:W-:Y:S06]  /*18dd0*/  MUFU.EX2 R155, R177 ;  /* 0x000000b1009b7308 */ /* 0x000fec0000000800 */
[-C--:B-1----:R-:W-:Y:S04]  /*18de0*/  HMMA.16816.F32 R36, R76, R96.reuse, R36 ;  /* 0x000000604c24723c */ /* 0x082fe80000001824 */
[----:B------:R-:W1:Y:S04]  /*18df0*/  MUFU.EX2 R175, R187 ;  /* 0x000000bb00af7308 */ /* 0x000e680000000800 */
[C---:B------:R-:W-:Y:S06]  /*18e00*/  HMMA.16816.F32 R40, R72.reuse, R96, R40 ;  /* 0x000000604828723c */ /* 0x040fec0000001828 */
[----:B------:R-:W-:Y:S02]  /*18e10*/  MUFU.EX2 R154, R181 ;  /* 0x000000b5009a7308 */ /* 0x000fe40000000800 */
[-C--:B------:R-:W-:Y:S08]  /*18e20*/  HMMA.16816.F32 R44, R72, R98.reuse, R44 ;  /* 0x00000062482c723c */ /* 0x080ff0000000182c */
[C---:B------:R-:W-:Y:S01]  /*18e30*/  HMMA.16816.F32 R48, R76.reuse, R98, R48 ;  /* 0x000000624c30723c */ /* 0x040fe20000001830 */
[----:B------:R-:W1:Y:S01]  /*18e40*/  LDSM.16.MT88.4 R96, [R196+0x1000] ;  /* 0x00100000c460783b */ /* 0x000e620000004200 */
[----:B------:R-:W1:Y:S06]  /*18e50*/  MUFU.EX2 R153, R191 ;  /* 0x000000bf00997308 */ /* 0x000e6c0000000800 */
[-C--:B-----5:R-:W-:Y:S04]  /*18e60*/  HMMA.16816.F32 R52, R76, R92.reuse, R52 ;  /* 0x0000005c4c34723c */ /* 0x0a0fe80000001834 */
[----:B------:R-:W-:Y:S04]  /*18e70*/  MUFU.EX2 R152, R210 ;  /* 0x000000d200987308 */ /* 0x000fe80000000800 */
[C---:B------:R-:W-:Y:S06]  /*18e80*/  HMMA.16816.F32 R56, R72.reuse, R92, R56 ;  /* 0x0000005c4838723c */ /* 0x040fec0000001838 */
[----:B------:R-:W5:Y:S02]  /*18e90*/  MUFU.EX2 R170, R211 ;  /* 0x000000d300aa7308 */ /* 0x000f640000000800 */
[-C--:B------:R-:W-:Y:S07]  /*18ea0*/  HMMA.16816.F32 R60, R72, R94.reuse, R60 ;  /* 0x0000005e483c723c */ /* 0x080fee000000183c */
[----:B------:R-:W-:Y:S01]  /*18eb0*/  F2FP.PACK_AB R72, R105, R107 ;  /* 0x0000006b6948723e */ /* 0x000fe200000000ff */
[----:B------:R-:W-:Y:S01]  /*18ec0*/  HMMA.16816.F32 R64, R76, R94, R64 ;  /* 0x0000005e4c40723c */ /* 0x000fe20000001840 */
[----:B------:R-:W5:Y:S01]  /*18ed0*/  LDSM.16.MT88.4 R92, [R195+0x1000] ;  /* 0x00100000c35c783b */ /* 0x000f620000004200 */
[----:B------:R-:W5:Y:S02]  /*18ee0*/  MUFU.EX2 R89, R221 ;  /* 0x000000dd00597308 */ /* 0x000f640000000800 */
[----:B------:R-:W-:Y:S02]  /*18ef0*/  F2FP.PACK_AB R74, R104, R106 ;  /* 0x0000006a684a723e */ /* 0x000fe400000000ff */
[----:B--2---:R-:W-:Y:S02]  /*18f00*/  F2FP.PACK_AB R73, R246, R243 ;  /* 0x000000f3f649723e */ /* 0x004fe400000000ff */
[----:B---3--:R-:W-:Y:S01]  /*18f10*/  F2FP.PACK_AB R75, R185, R184 ;  /* 0x000000b8b94b723e */ /* 0x008fe200000000ff */
[----:B------:R-:W-:Y:S03]  /*18f20*/  LDSM.16.MT88.4 R104, [R195+0x1800] ;  /* 0x00180000c368783b */ /* 0x000fe60000004200 */
[----:B----4-:R-:W-:Y:S01]  /*18f30*/  F2FP.PACK_AB R76, R180, R182 ;  /* 0x000000b6b44c723e */ /* 0x010fe200000000ff */
[----:B------:R-:W2:Y:S01]  /*18f40*/  MUFU.EX2 R88, R220 ;  /* 0x000000dc00587308 */ /* 0x000ea20000000800 */
[----:B-1----:R-:W-:Y:S01]  /*18f50*/  F2FP.PACK_AB R78, R175, R155 ;  /* 0x0000009baf4e723e */ /* 0x002fe200000000ff */
[-C--:B------:R-:W-:Y:S05]  /*18f60*/  HMMA.16816.F32 R4, R72, R80.reuse, R4 ;  /* 0x000000504804723c */ /* 0x080fea0000001804 */
[----:B------:R-:W-:Y:S02]  /*18f70*/  F2FP.PACK_AB R77, R153, R154 ;  /* 0x0000009a994d723e */ /* 0x000fe400000000ff */
[----:B-----5:R-:W-:Y:S01]  /*18f80*/  F2FP.PACK_AB R79, R170, R152 ;  /* 0x00000098aa4f723e */ /* 0x020fe200000000ff */
[----:B------:R-:W1:Y:S01]  /*18f90*/  MUFU.EX2 R109, R219 ;  /* 0x000000db006d7308 */ /* 0x000e620000000800 */
[----:B------:R-:W-:Y:S05]  /*18fa0*/  FADD.FTZ R0, R89, R2 ;  /* 0x0000000259007221 */ /* 0x000fea0000010000 */
[C---:B------:R-:W-:Y:S04]  /*18fb0*/  HMMA.16816.F32 R8, R76.reuse, R80, R8 ;  /* 0x000000504c08723c */ /* 0x040fe80000001808 */
[----:B------:R-:W3:Y:S04]  /*18fc0*/  MUFU.EX2 R108, R218 ;  /* 0x000000da006c7308 */ /* 0x000ee80000000800 */
[-C--:B------:R-:W-:Y:S04]  /*18fd0*/  HMMA.16816.F32 R12, R76, R82.reuse, R12 ;  /* 0x000000524c0c723c */ /* 0x080fe8000000180c */
[----:B--2---:R-:W-:Y:S02]  /*18fe0*/  FADD.FTZ R0, R88, R0 ;  /* 0x0000000058007221 */ /* 0x004fe40000010000 */
[----:B------:R-:W-:Y:S02]  /*18ff0*/  MUFU.EX2 R172, R215 ;  /* 0x000000d700ac7308 */ /* 0x000fe40000000800 */
[C---:B------:R-:W-:Y:S01]  /*19000*/  HMMA.16816.F32 R16, R72.reuse, R82, R16 ;  /* 0x000000524810723c */ /* 0x040fe20000001810 */
[----:B------:R-:W2:Y:S03]  /*19010*/  LDSM.16.MT88.4 R80, [R192+0x1800] ;  /* 0x00180000c050783b */ /* 0x000ea60000004200 */
[----:B-1----:R-:W-:Y:S04]  /*19020*/  FADD.FTZ R0, R109, R0 ;  /* 0x000000006d007221 */ /* 0x002fe80000010000 */
[-C--:B------:R-:W-:Y:S01]  /*19030*/  HMMA.16816.F32 R20, R72, R96.reuse, R20 ;  /* 0x000000604814723c */ /* 0x080fe20000001814 */
[----:B------:R-:W-:Y:S03]  /*19040*/  MUFU.EX2 R173, R214 ;  /* 0x000000d600ad7308 */ /* 0x000fe60000000800 */
[----:B---3--:R-:W-:Y:S02]  /*19050*/  FADD.FTZ R2, R108, R0 ;  /* 0x000000006c027221 */ /* 0x008fe40000010000 */
[----:B------:R-:W-:Y:S02]  /*19060*/  FADD.FTZ R0, R113, R86 ;  /* 0x0000005671007221 */ /* 0x000fe40000010000 */
[C---:B------:R-:W-:Y:S03]  /*19070*/  HMMA.16816.F32 R24, R76.reuse, R96, R24 ;  /* 0x000000604c18723c */ /* 0x040fe60000001818 */
[----:B------:R-:W-:Y:S01]  /*19080*/  MUFU.EX2 R177, R213 ;  /* 0x000000d500b17308 */ /* 0x000fe20000000800 */
[----:B------:R-:W-:Y:S04]  /*19090*/  FADD.FTZ R86, R114, R0 ;  /* 0x0000000072567221 */ /* 0x000fe80000010000 */
[-C--:B------:R-:W-:Y:S05]  /*190a0*/  HMMA.16816.F32 R28, R76, R98.reuse, R28 ;  /* 0x000000624c1c723c */ /* 0x080fea000000181c */
[----:B------:R-:W-:Y:S03]  /*190b0*/  MUFU.EX2 R178, R212 ;  /* 0x000000d400b27308 */ /* 0x000fe60000000800 */
[C---:B------:R-:W-:Y:S01]  /*190c0*/  HMMA.16816.F32 R32, R72.reuse, R98, R32 ;  /* 0x000000624820723c */ /* 0x040fe20000001820 */
[----:B------:R-:W1:Y:S06]  /*190d0*/  LDSM.16.MT88.4 R96, [R196+0x1800] ;  /* 0x00180000c460783b */ /* 0x000e6c0000004200 */
[----:B------:R-:W3:Y:S01]  /*190e0*/  MUFU.EX2 R118, R217 ;  /* 0x000000d900767308 */ /* 0x000ee20000000800 */
[-C--:B------:R-:W-:Y:S08]  /*190f0*/  HMMA.16816.F32 R36, R72, R100.reuse, R36 ;  /* 0x000000644824723c */ /* 0x080ff00000001824 */
[C---:B------:R-:W-:Y:S01]  /*19100*/  HMMA.16816.F32 R40, R76.reuse, R100, R40 ;  /* 0x000000644c28723c */ /* 0x040fe20000001828 */
[----:B------:R-:W4:Y:S07]  /*19110*/  MUFU.EX2 R115, R222 ;  /* 0x000000de00737308 */ /* 0x000f2e0000000800 */
[-C--:B------:R-:W-:Y:S03]  /*19120*/  HMMA.16816.F32 R44, R76, R102.reuse, R44 ;  /* 0x000000664c2c723c */ /* 0x080fe6000000182c */
[----:B------:R-:W5:Y:S01]  /*19130*/  MUFU.EX2 R112, R227 ;  /* 0x000000e300707308 */ /* 0x000f620000000800 */
[----:B---3--:R-:W-:Y:S04]  /*19140*/  FADD.FTZ R0, R118, R2 ;  /* 0x0000000276007221 */ /* 0x008fe80000010000 */
[C---:B------:R-:W-:Y:S01]  /*19150*/  HMMA.16816.F32 R48, R72.reuse, R102, R48 ;  /* 0x000000664830723c */ /* 0x040fe20000001830 */
[----:B------:R-:W3:Y:S03]  /*19160*/  LDSM.16.MT88.4 R100, [R193+0x1800] ;  /* 0x00180000c164783b */ /* 0x000ee60000004200 */
[----:B------:R-:W-:Y:S01]  /*19170*/  FADD.FTZ R2, R121, R86 ;  /* 0x0000005679027221 */ /* 0x000fe20000010000 */
[----:B------:R-:W-:Y:S01]  /*19180*/  MOV R86, R71 ;  /* 0x0000004700567202 */ /* 0x000fe20000000f00 */
[----:B------:R-:W1:Y:S02]  /*19190*/  MUFU.EX2 R110, R232 ;  /* 0x000000e8006e7308 */ /* 0x000e640000000800 */
[-C--:B------:R-:W-:Y:S04]  /*191a0*/  HMMA.16816.F32 R52, R72, R92.reuse, R52 ;  /* 0x0000005c4834723c */ /* 0x080fe80000001834 */
[C---:B----4-:R-:W-:Y:S01]  /*191b0*/  FADD.FTZ R0, R115.reuse, R0 ;  /* 0x0000000073007221 */ /* 0x050fe20000010000 */
[----:B------:R-:W-:Y:S01]  /*191c0*/  F2FP.PACK_AB R156, R115, R118 ;  /* 0x00000076739c723e */ /* 0x000fe200000000ff */
[----:B------:R-:W-:Y:S02]  /*191d0*/  FADD.FTZ R2, R183, R2 ;  /* 0x00000002b7027221 */ /* 0x000fe40000010000 */
[C---:B------:R-:W-:Y:S01]  /*191e0*/  HMMA.16816.F32 R56, R76.reuse, R92, R56 ;  /* 0x0000005c4c38723c */ /* 0x040fe20000001838 */
[----:B------:R-:W4:Y:S03]  /*191f0*/  MUFU.EX2 R168, R230 ;  /* 0x000000e600a87308 */ /* 0x000f260000000800 */
[----:B-----5:R-:W-:Y:S02]  /*19200*/  FADD.FTZ R0, R112, R0 ;  /* 0x0000000070007221 */ /* 0x020fe40000010000 */
[----:B------:R-:W-:Y:S02]  /*19210*/  FADD.FTZ R2, R154, R2 ;  /* 0x000000029a027221 */ /* 0x000fe40000010000 */
[-C--:B------:R-:W-:Y:S03]  /*19220*/  HMMA.16816.F32 R60, R76, R94.reuse, R60 ;  /* 0x0000005e4c3c723c */ /* 0x080fe6000000183c */
[----:B------:R-:W-:Y:S01]  /*19230*/  MUFU.EX2 R167, R231 ;  /* 0x000000e700a77308 */ /* 0x000fe20000000800 */
[----:B------:R-:W-:Y:S01]  /*19240*/  FADD.FTZ R2, R153, R2 ;  /* 0x0000000299027221 */ /* 0x000fe20000010000 */
[----:B-1----:R-:W-:Y:S03]  /*19250*/  F2FP.PACK_AB R158, R110, R112 ;  /* 0x000000706e9e723e */ /* 0x002fe600000000ff */
[----:B------:R-:W-:Y:S04]  /*19260*/  HMMA.16816.F32 R64, R72, R94, R64 ;  /* 0x0000005e4840723c */ /* 0x000fe80000001840 */
[----:B------:R-:W-:Y:S01]  /*19270*/  F2FP.PACK_AB R76, R88, R89 ;  /* 0x00000059584c723e */ /* 0x000fe200000000ff */
[----:B------:R-:W1:Y:S01]  /*19280*/  MUFU.EX2 R163, R235 ;  /* 0x000000eb00a37308 */ /* 0x000e620000000800 */
[----:B------:R-:W-:Y:S01]  /*19290*/  F2FP.PACK_AB R78, R108, R109 ;  /* 0x0000006d6c4e723e */ /* 0x000fe200000000ff */
[----:B------:R-:W-:Y:S01]  /*192a0*/  FADD.FTZ R2, R152, R2 ;  /* 0x0000000298027221 */ /* 0x000fe20000010000 */
[----:B------:R-:W-:Y:S04]  /*192b0*/  F2FP.PACK_AB R77, R173, R172 ;  /* 0x000000acad4d723e */ /* 0x000fe800000000ff */
[----:B------:R-:W-:Y:S01]  /*192c0*/  F2FP.PACK_AB R79, R178, R177 ;  /* 0x000000b1b24f723e */ /* 0x000fe200000000ff */
[----:B------:R-:W-:Y:S01]  /*192d0*/  FADD.FTZ R2, R170, R2 ;  /* 0x00000002aa027221 */ /* 0x000fe20000010000 */
[----:B------:R-:W-:Y:S01]  /*192e0*/  F2FP.PACK_AB R72, R174, R171 ;  /* 0x000000abae48723e */ /* 0x000fe200000000ff */
[----:B------:R5:W-:Y:S01]  /*192f0*/  MUFU.EX2 R89, R237 ;  /* 0x000000ed00597308 */ /* 0x000be20000000800 */
[----:B------:R-:W-:Y:S01]  /*19300*/  F2FP.PACK_AB R74, R179, R176 ;  /* 0x000000b0b34a723e */ /* 0x000fe200000000ff */
[----:B------:R-:W-:Y:S01]  /*19310*/  FADD.FTZ R2, R166, R2 ;  /* 0x00000002a6027221 */ /* 0x000fe20000010000 */
[C---:B------:R-:W-:Y:S01]  /*19320*/  F2FP.PACK_AB R73, R165.reuse, R166 ;  /* 0x000000a6a549723e */ /* 0x040fe200000000ff */
[-C--:B--2---:R-:W-:Y:S05]  /*19330*/  HMMA.16816.F32 R4, R76, R80.reuse, R4 ;  /* 0x000000504c04723c */ /* 0x084fea0000001804 */
[----:B------:R-:W-:Y:S01]  /*19340*/  F2FP.PACK_AB R75, R162, R164 ;  /* 0x000000a4a24b723e */ /* 0x000fe200000000ff */
[----:B------:R-:W-:Y:S01]  /*19350*/  MUFU.EX2 R161, R233 ;  /* 0x000000e900a17308 */ /* 0x000fe20000000800 */
[----:B----4-:R-:W-:Y:S01]  /*19360*/  F2FP.PACK_AB R157, R168, R169 ;  /* 0x000000a9a89d723e */ /* 0x010fe200000000ff */
[----:B------:R-:W-:Y:S04]  /*19370*/  FADD.FTZ R2, R165, R2 ;  /* 0x00000002a5027221 */ /* 0x000fe80000010000 */
[C---:B------:R-:W-:Y:S04]  /*19380*/  HMMA.16816.F32 R8, R72.reuse, R80, R8 ;  /* 0x000000504808723c */ /* 0x040fe80000001808 */
[----:B------:R-:W2:Y:S01]  /*19390*/  MUFU.EX2 R160, R234 ;  /* 0x000000ea00a07308 */ /* 0x000ea20000000800 */
[----:B-1----:R-:W-:Y:S01]  /*193a0*/  F2FP.PACK_AB R159, R163, R167 ;  /* 0x000000a7a39f723e */ /* 0x002fe200000000ff */
[----:B------:R-:W-:Y:S02]  /*193b0*/  FADD.FTZ R2, R164, R2 ;  /* 0x00000002a4027221 */ /* 0x000fe40000010000 */
[-C--:B------:R-:W-:Y:S04]  /*193c0*/  HMMA.16816.F32 R12, R72, R82.reuse, R12 ;  /* 0x00000052480c723c */ /* 0x080fe8000000180c */
[----:B-----5:R-:W-:Y:S02]  /*193d0*/  FADD.FTZ R237, R110, R0 ;  /* 0x000000006eed7221 */ /* 0x020fe40000010000 */
[----:B------:R-:W1:Y:S01]  /*193e0*/  MUFU.EX2 R88, R239 ;  /* 0x000000ef00587308 */ /* 0x000e620000000800 */
[----:B------:R-:W-:Y:S01]  /*193f0*/  FADD.FTZ R0, R122, R3 ;  /* 0x000000037a007221 */ /* 0x000fe20000010000 */
[C---:B------:R-:W-:Y:S04]  /*19400*/  HMMA.16816.F32 R16, R76.reuse, R82, R16 ;  /* 0x000000524c10723c */ /* 0x040fe80000001810 */
[----:B------:R-:W-:Y:S02]  /*19410*/  FADD.FTZ R0, R128, R0 ;  /* 0x0000000080007221 */ /* 0x000fe40000010000 */
[----:B------:R-:W-:Y:S01]  /*19420*/  FADD.FTZ R3, R123, R87 ;  /* 0x000000577b037221 */ /* 0x000fe20000010000 */
[----:B------:R-:W-:Y:S01]  /*19430*/  MOV R87, R70 ;  /* 0x0000004600577202 */ /* 0x000fe20000000f00 */
[-C--:B------:R-:W-:Y:S01]  /*19440*/  HMMA.16816.F32 R20, R76, R96.reuse, R20 ;  /* 0x000000604c14723c */ /* 0x080fe20000001814 */
[----:B------:R-:W-:Y:S03]  /*19450*/  MUFU.EX2 R82, R236 ;  /* 0x000000ec00527308 */ /* 0x000fe60000000800 */
[----:B--2---:R-:W-:Y:S01]  /*19460*/  F2FP.PACK_AB R92, R160, R161 ;  /* 0x000000a1a05c723e */ /* 0x004fe200000000ff */
[----:B------:R-:W-:Y:S02]  /*19470*/  FADD.FTZ R3, R247, R3 ;  /* 0x00000003f7037221 */ /* 0x000fe40000010000 */
[----:B------:R-:W-:Y:S01]  /*19480*/  FADD.FTZ R0, R243, R0 ;  /* 0x00000000f3007221 */ /* 0x000fe20000010000 */
[C---:B------:R-:W-:Y:S03]  /*19490*/  HMMA.16816.F32 R24, R72.reuse, R96, R24 ;  /* 0x000000604818723c */ /* 0x040fe60000001818 */
[----:B------:R-:W2:Y:S01]  /*194a0*/  MUFU.EX2 R83, R238 ;  /* 0x000000ee00537308 */ /* 0x000ea20000000800 */
[----:B------:R-:W-:Y:S01]  /*194b0*/  FADD.FTZ R3, R182, R3 ;  /* 0x00000003b6037221 */ /* 0x000fe20000010000 */
[----:B-1----:R-:W-:Y:S01]  /*194c0*/  F2FP.PACK_AB R94, R88, R89 ;  /* 0x00000059585e723e */ /* 0x002fe200000000ff */
[----:B------:R-:W-:Y:S02]  /*194d0*/  FADD.FTZ R0, R246, R0 ;  /* 0x00000000f6007221 */ /* 0x000fe40000010000 */
[-C--:B------:R-:W-:Y:S04]  /*194e0*/  HMMA.16816.F32 R28, R72, R98.reuse, R28 ;  /* 0x00000062481c723c */ /* 0x080fe8000000181c */
[----:B------:R-:W-:Y:S01]  /*194f0*/  FADD.FTZ R3, R180, R3 ;  /* 0x00000003b4037221 */ /* 0x000fe20000010000 */
[----:B------:R-:W-:Y:S01]  /*19500*/  MUFU.EX2 R81, R240 ;  /* 0x000000f000517308 */ /* 0x000fe20000000800 */
[----:B------:R-:W-:Y:S02]  /*19510*/  FADD.FTZ R0, R184, R0 ;  /* 0x00000000b8007221 */ /* 0x000fe40000010000 */
[C---:B------:R-:W-:Y:S04]  /*19520*/  HMMA.16816.F32 R32, R76.reuse, R98, R32 ;  /* 0x000000624c20723c */ /* 0x040fe80000001820 */
[----:B------:R-:W-:Y:S02]  /*19530*/  FADD.FTZ R3, R155, R3 ;  /* 0x000000039b037221 */ /* 0x000fe40000010000 */
[----:B------:R-:W-:Y:S01]  /*19540*/  FADD.FTZ R0, R185, R0 ;  /* 0x00000000b9007221 */ /* 0x000fe20000010000 */
[----:B------:R-:W1:Y:S01]  /*19550*/  MUFU.EX2 R80, R242 ;  /* 0x000000f200507308 */ /* 0x000e620000000800 */
[-C--:B---3--:R-:W-:Y:S04]  /*19560*/  HMMA.16816.F32 R36, R76, R100.reuse, R36 ;  /* 0x000000644c24723c */ /* 0x088fe80000001824 */
[----:B--2---:R-:W-:Y:S01]  /*19570*/  F2FP.PACK_AB R93, R83, R82 ;  /* 0x00000052535d723e */ /* 0x004fe200000000ff */
[----:B------:R-:W-:Y:S02]  /*19580*/  FADD.FTZ R3, R175, R3 ;  /* 0x00000003af037221 */ /* 0x000fe40000010000 */
[----:B------:R-:W-:Y:S01]  /*19590*/  FADD.FTZ R0, R172, R0 ;  /* 0x00000000ac007221 */ /* 0x000fe20000010000 */
[C---:B------:R-:W-:Y:S04]  /*195a0*/  HMMA.16816.F32 R40, R72.reuse, R100, R40 ;  /* 0x000000644828723c */ /* 0x040fe80000001828 */
[----:B------:R-:W-:Y:S02]  /*195b0*/  FADD.FTZ R3, R171, R3 ;  /* 0x00000003ab037221 */ /* 0x000fe40000010000 */
[----:B------:R-:W-:Y:S02]  /*195c0*/  FADD.FTZ R0, R173, R0 ;  /* 0x00000000ad007221 */ /* 0x000fe40000010000 */
[-C--:B------:R-:W-:Y:S04]  /*195d0*/  HMMA.16816.F32 R44, R72, R102.reuse, R44 ;  /* 0x00000066482c723c */ /* 0x080fe8000000182c */
[----:B------:R-:W-:Y:S02]  /*195e0*/  FADD.FTZ R3, R174, R3 ;  /* 0x00000003ae037221 */ /* 0x000fe40000010000 */
[----:B------:R-:W-:Y:S01]  /*195f0*/  FADD.FTZ R0, R177, R0 ;  /* 0x00000000b1007221 */ /* 0x000fe20000010000 */
[----:B-1----:R-:W-:Y:S01]  /*19600*/  F2FP.PACK_AB R95, R80, R81 ;  /* 0x00000051505f723e */ /* 0x002fe200000000ff */
[C---:B------:R-:W-:Y:S04]  /*19610*/  HMMA.16816.F32 R48, R76.reuse, R102, R48 ;  /* 0x000000664c30723c */ /* 0x040fe80000001830 */
[----:B------:R-:W-:Y:S02]  /*19620*/  FADD.FTZ R3, R176, R3 ;  /* 0x00000003b0037221 */ /* 0x000fe40000010000 */
[----:B------:R-:W-:Y:S02]  /*19630*/  FADD.FTZ R0, R178, R0 ;  /* 0x00000000b2007221 */ /* 0x000fe40000010000 */
[-C--:B------:R-:W-:Y:S04]  /*19640*/  HMMA.16816.F32 R52, R76, R104.reuse, R52 ;  /* 0x000000684c34723c */ /* 0x080fe80000001834 */
[----:B------:R-:W-:Y:S02]  /*19650*/  FADD.FTZ R3, R179, R3 ;  /* 0x00000003b3037221 */ /* 0x000fe40000010000 */
[----:B------:R-:W-:Y:S02]  /*19660*/  FADD.FTZ R2, R162, R2 ;  /* 0x00000002a2027221 */ /* 0x000fe40000010000 */
[C---:B------:R-:W-:Y:S04]  /*19670*/  HMMA.16816.F32 R56, R72.reuse, R104, R56 ;  /* 0x000000684838723c */ /* 0x040fe80000001838 */
[----:B------:R-:W-:Y:S04]  /*19680*/  FADD.FTZ R0, R169, R0 ;  /* 0x00000000a9007221 */ /* 0x000fe80000010000 */
        /* <DEDUP_REMOVED lines=16> */
[----:B------:R-:W-:Y:S02]  /*19790*/  FADD.FTZ R0, R81, R3 ;  /* 0x0000000351007221 */ /* 0x000fe40000010000 */
[----:B------:R-:W-:Y:S02]  /*197a0*/  FADD.FTZ R243, R163, R4 ;  /* 0x00000004a3f37221 */ /* 0x000fe40000010000 */
[C---:B------:R-:W-:Y:S04]  /*197b0*/  HMMA.16816.F32 R112, R92.reuse, R140, R24 ;  /* 0x0000008c5c70723c */ /* 0x040fe80000001818 */
[----:B------:R-:W-:Y:S01]  /*197c0*/  FADD.FTZ R246, R88, R2 ;  /* 0x0000000258f67221 */ /* 0x000fe20000010000 */
[----:B------:R-:W-:Y:S01]  /*197d0*/  MOV R88, R69 ;  /* 0x0000004500587202 */ /* 0x000fe20000000f00 */
[----:B------:R-:W-:Y:S02]  /*197e0*/  FADD.FTZ R247, R80, R0 ;  /* 0x0000000050f77221 */ /* 0x000fe40000010000 */
        /* <DEDUP_REMOVED lines=10> */
[----:B------:R-:W-:-:S07]  /*19890*/  @P0 BRA `(.L_x_1093) ;  /* 0xffffa4f000000947 */ /* 0x000fce000383ffff */
.L_x_1062:
[----:B------:R-:W2:Y:S01]  /*198a0*/  LDL R0, [R1+0x38] ;  /* 0x0000380001007983 */ /* 0x000ea20000100800 */
[----:B------:R-:W-:-:S05]  /*198b0*/  IMAD.MOV.U32 R2, RZ, RZ, c[0x0][0x2c4] ;  /* 0x0000b100ff027624 */ /* 0x000fca00078e00ff */
        /* <DEDUP_REMOVED lines=20> */
.L_x_1096:
[----:B------:R-:W-:-:S04]  /*19a00*/  MOV R3, 0x1 ;  /* 0x0000000100037802 */ /* 0x000fc80000000f00 */
[----:B------:R-:W-:-:S13]  /*19a10*/  ISETP.NE.AND P0, PT, R3, c[0x0][0x32c], PT ;  /* 0x0000cb0003007a0c */ /* 0x000fda0003f05270 */
[----:B------:R-:W-:-:S05]  /*19a20*/  @P0 IMAD.HI.U32 R3, R0, c[0x0][0x330], RZ ;  /* 0x0000cc0000030a27 */ /* 0x000fca00078e00ff */
[----:B------:R-:W-:Y:S02]  /*19a30*/  @P0 SHF.R.U32.HI R0, RZ, c[0x0][0x334], R3 ;  /* 0x0000cd00ff000a19 */ /* 0x000fe40000011603 */
.L_x_1097:
[----:B------:R-:W-:Y:S05]  /*19a40*/  BSYNC B0 ;  /* 0x0000000000007941 */ /* 0x000fea0003800000 */
.L_x_1095:
[----:B------:R-:W-:-:S05]  /*19a50*/  IMAD R0, R0, c[0x0][0x32c], RZ ;  /* 0x0000cb0000007a24 */ /* 0x000fca00078e02ff */
[----:B------:R-:W-:-:S03]  /*19a60*/  IMNMX R2, R2, R0, !PT ;  /* 0x0000000002027217 */ /* 0x000fc60007800200 */
.L_x_1094:
        /* <DEDUP_REMOVED lines=13> */
.L_x_1109:
        /* <DEDUP_REMOVED lines=41> */
.L_x_1243:
        /* <DEDUP_REMOVED lines=22> */
.L_x_1244:
[----:B-1--4-:R-:W-:Y:S04]  /*19f30*/  IADD3 R2, P0, R0, R5, RZ ;  /* 0x0000000500027210 */ /* 0x012fe80007f1e0ff */
[----:B------:R-:W-:Y:S05]  /*19f40*/  IADD3.X R3, R4, R6, RZ, P0, !PT ;  /* 0x0000000604037210 */ /* 0x000fea00007fe4ff */
[----:B------:R-:W-:Y:S01]  /*19f50*/  @!PT LDS RZ, [RZ] ;  /* 0x00000000fffff984 */ /* 0x000fe20000000800 */
[----:B------:R-:W-:Y:S01]  /*19f60*/  @!PT LDS RZ, [RZ] ;  /* 0x00000000fffff984 */ /* 0x000fe20000000800 */
[----:B------:R-:W-:Y:S01]  /*19f70*/  @!PT LDS RZ, [RZ] ;  /* 0x00000000fffff984 */ /* 0x000fe20000000800 */
[----:B------:R1:W-:Y:S04]  /*19f80*/  LDGSTS.E.BYPASS.LTC128B.128 [R208+0x2100], [R2.64], !P2 ;  /* 0x0210000002d07fae */ /* 0x0003e8000d101d48 */
.L_x_1100:
[----:B-1-34-:R-:W-:Y:S05]  /*19f90*/  BSYNC B0 ;  /* 0x0000000000007941 */ /* 0x01afea0003800000 */
.L_x_1099:
        /* <DEDUP_REMOVED lines=133> */
[-C--:B------:R-:W-:Y:S08]  /*1a7f0*/  HMMA.16816.F32 R76, R172, R10.reuse, R76 ;  /* 0x0000000aac4c723c */ /* 0x080ff0000000184c */
[----:B------:R-:W-:Y:S04]  /*1a800*/  HMMA.16816.F32 R80, R180, R10, R80 ;  /* 0x0000000ab450723c */ /* 0x000fe80000001850 */
[----:B-1----:R-:W-:Y:S04]  /*1a810*/  FMUL.FTZ R0, R16, c[0x0][0x320] ;  /* 0x0000c80010007a20 */ /* 0x002fe80000410000 */
[----:B------:R1:W2:Y:S04]  /*1a820*/  MUFU.TANH R188, R0 ;  /* 0x0000000000bc7308 */ /* 0x0002a80000002400 */
        /* <DEDUP_REMOVED lines=164> */
.L_x_1245:
        /* <DEDUP_REMOVED lines=24> */
.L_x_1246:
[----:B--2-4-:R-:W-:Y:S04]  /*1b3f0*/  IADD3 R2, P0, R0, R5, RZ ;  /* 0x0000000500027210 */ /* 0x014fe80007f1e0ff */
[----:B-1----:R-:W-:Y:S05]  /*1b400*/  IADD3.X R3, R4, R6, RZ, P0, !PT ;  /* 0x0000000604037210 */ /* 0x002fea00007fe4ff */
[----:B------:R-:W-:Y:S01]  /*1b410*/  @!PT LDS RZ, [RZ] ;  /* 0x00000000fffff984 */ /* 0x000fe20000000800 */
[----:B------:R-:W-:Y:S01]  /*1b420*/  @!PT LDS RZ, [RZ] ;  /* 0x00000000fffff984 */ /* 0x000fe20000000800 */
[----:B------:R-:W-:Y:S01]  /*1b430*/  @!PT LDS RZ, [RZ] ;  /* 0x00000000fffff984 */ /* 0x000fe20000000800 */
[----:B------:R1:W-:Y:S04]  /*1b440*/  LDGSTS.E.BYPASS.LTC128B.128 [R208+0x4900], [R2.64], !P2 ;  /* 0x0490000002d07fae */ /* 0x0003e8000d101d48 */
.L_x_1104:
[----:B--234-:R-:W-:Y:S05]  /*1b450*/  BSYNC B0 ;  /* 0x0000000000007941 */ /* 0x01cfea0003800000 */
.L_x_1103:
        /* <DEDUP_REMOVED lines=83> */
.L_x_1247:
        /* <DEDUP_REMOVED lines=15> */
.L_x_1248:
[C---:B------:R-:W-:Y:S01]  /*1ba80*/  FMUL.FTZ R2, R71.reuse, c[0x0][0x2d0] ;  /* 0x0000b40047027a20 */ /* 0x040fe20000410000 */
[----:B--2---:R-:W-:Y:S01]  /*1ba90*/  FMNMX.FTZ R68, R0, R4, !PT ;  /* 0x0000000400447209 */ /* 0x004fe20007810000 */
[----:B------:R-:W-:Y:S01]  /*1baa0*/  FADD.FTZ R0, -R71, R86 ;  /* 0x0000005647007221 */ /* 0x000fe20000010100 */
[----:B------:R-:W-:Y:S01]  /*1bab0*/  WARPSYNC 0xffffffff ;  /* 0xffffffff00007948 */ /* 0x000fe20003800000 */
[--C-:B-1----:R-:W-:Y:S01]  /*1bac0*/  FFMA.FTZ R4, R189, c[0x0][0x2d0], -R2.reuse ;  /* 0x0000b400bd047a23 */ /* 0x102fe20000010802 */
[----:B------:R-:W-:Y:S01]  /*1bad0*/  LDSM.16.MT88.4 R52, [R193] ;  /* 0x00000000c134783b */ /* 0x000fe20000004200 */
[----:B------:R-:W-:Y:S02]  /*1bae0*/  FMUL.FTZ R0, R0, c[0x0][0x2d0] ;  /* 0x0000b40000007a20 */ /* 0x000fe40000410000 */
[--C-:B------:R-:W-:Y:S02]  /*1baf0*/  FFMA.FTZ R3, R217, c[0x0][0x2d0], -R2.reuse ;  /* 0x0000b400d9037a23 */ /* 0x100fe40000010802 */
        /* <DEDUP_REMOVED lines=22> */
[----:B------:R-:W-:Y:S09]  /*1bc60*/  FFMA.FTZ R239, R8, c[0x0][0x2d0], -R2 ;  /* 0x0000b40008ef7a23 */ /* 0x000ff20000010802 */
[----:B------:R-:W1:Y:S02]  /*1bc70*/  MUFU.EX2 R2, R4 ;  /* 0x0000000400027308 */ /* 0x000e640000000800 */
[----:B-1----:R-:W-:Y:S01]  /*1bc80*/  FFMA.FTZ R0, R65, R237, R2 ;  /* 0x000000ed41007223 */ /* 0x002fe20000010002 */
        /* <DEDUP_REMOVED lines=8> */
[C---:B------:R-:W-:Y:S02]  /*1bd10*/  FMUL.FTZ R48, R65.reuse, R148 ;  /* 0x0000009441307220 */ /* 0x040fe40000410000 */
[----:B------:R-:W-:Y:S01]  /*1bd20*/  FMUL.FTZ R49, R65, R149 ;  /* 0x0000009541317220 */ /* 0x000fe20000410000 */
        /* <DEDUP_REMOVED lines=25> */
[----:B------:R-:W-:Y:S03]  /*1bec0*/  LDSM.16.MT88.4 R148, [R193+0x2000] ;  /* 0x00200000c194783b */ /* 0x000fe60000004200 */
[----:B------:R-:W1:Y:S01]  /*1bed0*/  MUFU.EX2 R10, R6 ;  /* 0x00000006000a7308 */ /* 0x000e620000000800 */
[C---:B--2---:R-:W-:Y:S01]  /*1bee0*/  FADD.FTZ R33, R2.reuse, R0 ;  /* 0x0000000002217221 */ /* 0x044fe20000010000 */
[----:B------:R-:W-:Y:S01]  /*1bef0*/  F2FP.PACK_AB R73, R2, R5 ;  /* 0x000000050249723e */ /* 0x000fe200000000ff */
[C---:B------:R-:W-:Y:S07]  /*1bf00*/  FADD.FTZ R0, -R69.reuse, R88 ;  /* 0x0000005845007221 */ /* 0x040fee0000010100 */
[----:B------:R-:W-:Y:S01]  /*1bf10*/  MUFU.EX2 R88, R188 ;  /* 0x000000bc00587308 */ /* 0x000fe20000000800 */
[----:B------:R-:W-:Y:S02]  /*1bf20*/  FMUL.FTZ R4, R69, c[0x0][0x2d0] ;  /* 0x0000b40045047a20 */ /* 0x000fe40000410000 */
[----:B------:R-:W-:Y:S02]  /*1bf30*/  FMUL.FTZ R0, R0, c[0x0][0x2d0] ;  /* 0x0000b40000007a20 */ /* 0x000fe40000410000 */
[--C-:B------:R-:W-:Y:S01]  /*1bf40*/  FFMA.FTZ R185, R44, c[0x0][0x2d0], -R4.reuse ;  /* 0x0000b4002cb97a23 */ /* 0x100fe20000010804 */
[----:B-1----:R-:W-:Y:S01]  /*1bf50*/  F2FP.PACK_AB R74, R9, R10 ;  /* 0x0000000a094a723e */ /* 0x002fe200000000ff */
[--C-:B------:R-:W-:Y:S02]  /*1bf60*/  FFMA.FTZ R6, R223, c[0x0][0x2d0], -R4.reuse ;  /* 0x0000b400df067a23 */ /* 0x100fe40000010804 */
[--C-:B------:R-:W-:Y:S01]  /*1bf70*/  FFMA.FTZ R19, R221, c[0x0][0x2d0], -R4.reuse ;  /* 0x0000b400dd137a23 */ /* 0x100fe20000010804 */
        /* <DEDUP_REMOVED lines=14> */
[--C-:B------:R-:W-:Y:S02]  /*1c060*/  FFMA.FTZ R190, R40, c[0x0][0x2d0], -R4.reuse ;  /* 0x0000b40028be7a23 */ /* 0x100fe40000010804 */
[----:B-1----:R-:W-:Y:S02]  /*1c070*/  FADD.FTZ R0, -R68, R89 ;  /* 0x0000005944007221 */ /* 0x002fe40000010100 */
[--C-:B------:R-:W-:Y:S02]  /*1c080*/  FFMA.FTZ R186, R31, c[0x0][0x2d0], -R4.reuse ;  /* 0x0000b4001fba7a23 */ /* 0x100fe40000010804 */
[--C-:B------:R-:W-:Y:S01]  /*1c090*/  FFMA.FTZ R184, R29, c[0x0][0x2d0], -R4.reuse ;  /* 0x0000b4001db87a23 */ /* 0x100fe20000010804 */
[----:B------:R-:W-:Y:S01]  /*1c0a0*/  MUFU.EX2 R188, R172 ;  /* 0x000000ac00bc7308 */ /* 0x000fe20000000800 */
[--C-:B------:R-:W-:Y:S02]  /*1c0b0*/  FFMA.FTZ R220, R25, c[0x0][0x2d0], -R4.reuse ;  /* 0x0000b40019dc7a23 */ /* 0x100fe40000010804 */
[--C-:B------:R-:W-:Y:S02]  /*1c0c0*/  FFMA.FTZ R222, R13, c[0x0][0x2d0], -R4.reuse ;  /* 0x0000b4000dde7a23 */ /* 0x100fe40000010804 */
[----:B------:R-:W-:Y:S02]  /*1c0d0*/  FFMA.FTZ R243, R12, c[0x0][0x2d0], -R4 ;  /* 0x0000b4000cf37a23 */ /* 0x000fe40000010804 */
[----:B------:R-:W-:Y:S02]  /*1c0e0*/  FMUL.FTZ R4, R68, c[0x0][0x2d0] ;  /* 0x0000b40044047a20 */ /* 0x000fe40000410000 */
[----:B------:R-:W-:Y:S01]  /*1c0f0*/  FMUL.FTZ R0, R0, c[0x0][0x2d0] ;  /* 0x0000b40000007a20 */ /* 0x000fe20000410000 */
[----:B------:R-:W-:Y:S01]  /*1c100*/  MUFU.EX2 R183, R166 ;  /* 0x000000a600b77308 */ /* 0x000fe20000000800 */
[--C-:B--2---:R-:W-:Y:S02]  /*1c110*/  FFMA.FTZ R5, R224, c[0x0][0x2d0], -R4.reuse ;  /* 0x0000b400e0057a23 */ /* 0x104fe40000010804 */
[--C-:B------:R-:W-:Y:S01]  /*1c120*/  FFMA.FTZ R162, R214, c[0x0][0x2d0], -R4.reuse ;  /* 0x0000b400d6a27a23 */ /* 0x100fe20000010804 */
[----:B---3--:R-:W-:Y:S01]  /*1c130*/  F2FP.PACK_AB R76, R22, R35 ;  /* 0x00000023164c723e */ /* 0x008fe200000000ff */
[--C-:B------:R-:W-:Y:S02]  /*1c140*/  FFMA.FTZ R214, R34, c[0x0][0x2d0], -R4.reuse ;  /* 0x0000b40022d67a23 */ /* 0x100fe40000010804 */
[--C-:B------:R-:W-:Y:S02]  /*1c150*/  FFMA.FTZ R213, R36, c[0x0][0x2d0], -R4.reuse ;  /* 0x0000b40024d57a23 */ /* 0x100fe40000010804 */
[--C-:B------:R-:W-:Y:S01]  /*1c160*/  FFMA.FTZ R223, R23, c[0x0][0x2d0], -R4.reuse ;  /* 0x0000b40017df7a23 */ /* 0x100fe20000010804 */
[----:B------:R-:W1:Y:S01]  /*1c170*/  MUFU.EX2 R0, R0 ;  /* 0x0000000000007308 */ /* 0x000e620000000800 */
[--C-:B------:R-:W-:Y:S02]  /*1c180*/  FFMA.FTZ R224, R21, c[0x0][0x2d0], -R4.reuse ;  /* 0x0000b40015e07a23 */ /* 0x100fe40000010804 */
[C---:B------:R-:W-:Y:S02]  /*1c190*/  FMUL.FTZ R60, R2.reuse, R92 ;  /* 0x0000005c023c7220 */ /* 0x040fe40000410000 */
[----:B------:R-:W-:Y:S02]  /*1c1a0*/  FMUL.FTZ R61, R2, R93 ;  /* 0x0000005d023d7220 */ /* 0x000fe40000410000 */
[--C-:B------:R-:W-:Y:S02]  /*1c1b0*/  FFMA.FTZ R191, R46, c[0x0][0x2d0], -R4.reuse ;  /* 0x0000b4002ebf7a23 */ /* 0x100fe40000010804 */
[--C-:B------:R-:W-:Y:S01]  /*1c1c0*/  FFMA.FTZ R17, R227, c[0x0][0x2d0], -R4.reuse ;  /* 0x0000b400e3117a23 */ /* 0x100fe20000010804 */
[----:B------:R-:W2:Y:S01]  /*1c1d0*/  MUFU.EX2 R34, R5 ;  /* 0x0000000500227308 */ /* 0x000ea20000000800 */
[----:B------:R-:W-:Y:S02]  /*1c1e0*/  FFMA.FTZ R7, R225, c[0x0][0x2d0], -R4 ;  /* 0x0000b400e1077a23 */ /* 0x000fe40000010804 */
[----:B------:R-:W-:Y:S02]  /*1c1f0*/  FADD.FTZ R6, R10, R8 ;  /* 0x000000080a067221 */ /* 0x000fe40000010000 */
[--C-:B------:R-:W-:Y:S02]  /*1c200*/  FFMA.FTZ R225, R14, c[0x0][0x2d0], -R4.reuse ;  /* 0x0000b4000ee17a23 */ /* 0x100fe40000010804 */
[--C-:B------:R-:W-:Y:S02]  /*1c210*/  FFMA.FTZ R16, R226, c[0x0][0x2d0], -R4.reuse ;  /* 0x0000b400e2107a23 */ /* 0x100fe40000010804 */
[--C-:B------:R-:W-:Y:S01]  /*1c220*/  FFMA.FTZ R161, R212, c[0x0][0x2d0], -R4.reuse ;  /* 0x0000b400d4a17a23 */ /* 0x100fe20000010804 */
[----:B------:R-:W-:Y:S01]  /*1c230*/  MUFU.EX2 R226, R173 ;  /* 0x000000ad00e27308 */ /* 0x000fe20000000800 */
[--C-:B------:R-:W-:Y:S02]  /*1c240*/  FFMA.FTZ R212, R39, c[0x0][0x2d0], -R4.reuse ;  /* 0x0000b40027d47a23 */ /* 0x100fe40000010804 */
[----:B------:R-:W-:Y:S01]  /*1c250*/  FFMA.FTZ R163, R215, c[0x0][0x2d0], -R4 ;  /* 0x0000b400d7a37a23 */ /* 0x000fe20000010804 */
[----:B------:R-:W-:Y:S01]  /*1c260*/  LDSM.16.MT88.4 R36, [R196] ;  /* 0x00000000c424783b */ /* 0x000fe20000004200 */
        /* <DEDUP_REMOVED lines=27> */
[----:B------:R-:W-:Y:S01]  /*1c420*/  FFMA.FTZ R215, R24, c[0x0][0x2d0], -R4 ;  /* 0x0000b40018d77a23 */ /* 0x000fe20000010804 */
[----:B------:R-:W2:Y:S01]  /*1c430*/  MUFU.EX2 R98, R17 ;  /* 0x0000001100627308 */ /* 0x000ea20000000800 */
[C---:B------:R-:W-:Y:S02]  /*1c440*/  FFMA.FTZ R4, R2.reuse, R246, R35 ;  /* 0x000000f602047223 */ /* 0x040fe40000010023 */
[----:B------:R-:W-:Y:S02]  /*1c450*/  FMUL.FTZ R57, R2, R97 ;  /* 0x0000006102397220 */ /* 0x000fe40000410000 */
[----:B------:R-:W-:Y:S02]  /*1c460*/  FADD.FTZ R97, R22, R4 ;  /* 0x0000000416617221 */ /* 0x000fe40000010000 */
[C---:B------:R-:W-:Y:S02]  /*1c470*/  FMUL.FTZ R45, R2.reuse, R101 ;  /* 0x00000065022d7220 */ /* 0x040fe40000410000 */
[C---:B------:R-:W-:Y:S01]  /*1c480*/  FMUL.FTZ R12, R2.reuse, R116 ;  /* 0x00000074020c7220 */ /* 0x040fe20000410000 */
[----:B------:R-:W3:Y:S01]  /*1c490*/  MUFU.EX2 R101, R32 ;  /* 0x0000002000657308 */ /* 0x000ee20000000800 */
[C---:B------:R-:W-:Y:S02]  /*1c4a0*/  FMUL.FTZ R44, R2.reuse, R100 ;  /* 0x00000064022c7220 */ /* 0x040fe40000410000 */
[C---:B------:R-:W-:Y:S01]  /*1c4b0*/  FMUL.FTZ R13, R2.reuse, R117 ;  /* 0x00000075020d7220 */ /* 0x040fe20000410000 */
[----:B-1----:R-:W1:Y:S01]  /*1c4c0*/  LDSM.16.MT88.4 R20, [R192] ;  /* 0x00000000c014783b */ /* 0x002e620000004200 */
[----:B------:R-:W-:Y:S02]  /*1c4d0*/  FADD.FTZ R165, R9, R6 ;  /* 0x0000000609a57221 */ /* 0x000fe40000010000 */
[----:B------:R-:W-:Y:S02]  /*1c4e0*/  FMUL.FTZ R6, R3, R130 ;  /* 0x0000008203067220 */ /* 0x000fe40000410000 */
[C---:B------:R-:W-:Y:S01]  /*1c4f0*/  FMUL.FTZ R4, R65.reuse, R128 ;  /* 0x0000008041047220 */ /* 0x040fe20000410000 */
[----:B------:R4:W-:Y:S01]  /*1c500*/  MUFU.EX2 R116, R7 ;  /* 0x0000000700747308 */ /* 0x0009e20000000800 */
[C---:B------:R-:W-:Y:S02]  /*1c510*/  FMUL.FTZ R5, R65.reuse, R129 ;  /* 0x0000008141057220 */ /* 0x040fe40000410000 */
[----:B------:R-:W-:Y:S01]  /*1c520*/  FMUL.FTZ R8, R2, R120 ;  /* 0x0000007802087220 */ /* 0x000fe20000410000 */
[----:B--2---:R-:W-:Y:S01]  /*1c530*/  F2FP.PACK_AB R77, R98, R34 ;  /* 0x00000022624d723e */ /* 0x004fe200000000ff */
[C---:B------:R-:W-:Y:S02]  /*1c540*/  FMUL.FTZ R9, R2.reuse, R121 ;  /* 0x0000007902097220 */ /* 0x040fe40000410000 */
[----:B------:R-:W-:Y:S02]  /*1c550*/  FMUL.FTZ R17, R65, R133 ;  /* 0x0000008541117220 */ /* 0x000fe40000410000 */
[C---:B------:R-:W-:Y:S01]  /*1c560*/  FMUL.FTZ R34, R3.reuse, R142 ;  /* 0x0000008e03227220 */ /* 0x040fe20000410000 */
[----:B------:R2:W-:Y:S01]  /*1c570*/  MUFU.EX2 R100, R19 ;  /* 0x0000001300647308 */ /* 0x0005e20000000800 */
[----:B------:R-:W-:Y:S02]  /*1c580*/  FMUL.FTZ R35, R3, R143 ;  /* 0x0000008f03237220 */ /* 0x000fe40000410000 */
[----:B------:R-:W-:Y:S01]  /*1c590*/  FMUL.FTZ R56, R2, R96 ;  /* 0x0000006002387220 */ /* 0x000fe20000410000 */
[----:B---3--:R-:W-:Y:S01]  /*1c5a0*/  F2FP.PACK_AB R75, R101, R0 ;  /* 0x00000000654b723e */ /* 0x008fe200000000ff */
[----:B------:R-:W-:Y:S02]  /*1c5b0*/  FADD.FTZ R96, R0, R33 ;  /* 0x0000002100607221 */ /* 0x000fe40000010000 */
[C---:B------:R-:W-:Y:S02]  /*1c5c0*/  FMUL.FTZ R32, R65.reuse, R140 ;  /* 0x0000008c41207220 */ /* 0x040fe40000410000 */
[----:B------:R-:W-:Y:S01]  /*1c5d0*/  FMUL.FTZ R33, R65, R141 ;  /* 0x0000008d41217220 */ /* 0x000fe20000410000 */
[----:B------:R-:W3:Y:S01]  /*1c5e0*/  MUFU.EX2 R99, R16 ;  /* 0x0000001000637308 */ /* 0x000ee20000000800 */
[----:B------:R-:W-:Y:S01]  /*1c5f0*/  LDSM.16.MT88.4 R140, [R196+0x2000] ;  /* 0x00200000c48c783b */ /* 0x000fe20000004200 */
[C---:B------:R-:W-:Y:S02]  /*1c600*/  FMUL.FTZ R40, R2.reuse, R104 ;  /* 0x0000006802287220 */ /* 0x040fe40000410000 */
[C---:B----4-:R-:W-:Y:S02]  /*1c610*/  FMUL.FTZ R7, R3.reuse, R131 ;  /* 0x0000008303077220 */ /* 0x050fe40000410000 */
[----:B------:R-:W-:Y:S02]  /*1c620*/  FMUL.FTZ R41, R2, R105 ;  /* 0x0000006902297220 */ /* 0x000fe40000410000 */
[----:B------:R-:W-:Y:S02]  /*1c630*/  FADD.FTZ R0, R86, R165 ;  /* 0x000000a556007221 */ /* 0x000fe40000010000 */
[----:B------:R-:W4:Y:S01]  /*1c640*/  MUFU.EX2 R117, R18 ;  /* 0x0000001200757308 */ /* 0x000f220000000800 */
[C---:B------:R-:W-:Y:S02]  /*1c650*/  FMUL.FTZ R24, R2.reuse, R112 ;  /* 0x0000007002187220 */ /* 0x040fe40000410000 */
[C---:B------:R-:W-:Y:S01]  /*1c660*/  FMUL.FTZ R25, R2.reuse, R113 ;  /* 0x0000007102197220 */ /* 0x040fe20000410000 */
[-C--:B-1----:R-:W-:Y:S05]  /*1c670*/  HMMA.16816.F32 R4, R72, R20.reuse, R4 ;  /* 0x000000144804723c */ /* 0x082fea0000001804 */
[----:B--2---:R-:W-:Y:S01]  /*1c680*/  FMUL.FTZ R19, R3, R135 ;  /* 0x0000008703137220 */ /* 0x004fe20000410000 */
[----:B------:R-:W-:Y:S01]  /*1c690*/  MUFU.EX2 R107, R182 ;  /* 0x000000b6006b7308 */ /* 0x000fe20000000800 */
[C---:B------:R-:W-:Y:S02]  /*1c6a0*/  FMUL.FTZ R28, R2.reuse, R108 ;  /* 0x0000006c021c7220 */ /* 0x040fe40000410000 */
[----:B------:R-:W-:Y:S03]  /*1c6b0*/  FMUL.FTZ R29, R2, R109 ;  /* 0x0000006d021d7220 */ /* 0x000fe60000410000 */
[----:B---3--:R-:W-:Y:S01]  /*1c6c0*/  F2FP.PACK_AB R79, R116, R99 ;  /* 0x00000063744f723e */ /* 0x008fe200000000ff */
[----:B------:R-:W-:Y:S03]  /*1c6d0*/  FMUL.FTZ R16, R65, R132 ;  /* 0x0000008441107220 */ /* 0x000fe60000410000 */
[----:B------:R-:W-:Y:S01]  /*1c6e0*/  MUFU.EX2 R105, R181 ;  /* 0x000000b500697308 */ /* 0x000fe20000000800 */
[----:B----4-:R-:W-:Y:S01]  /*1c6f0*/  F2FP.PACK_AB R78, R117, R100 ;  /* 0x00000064754e723e */ /* 0x010fe200000000ff */
[----:B------:R-:W-:Y:S02]  /*1c700*/  FMUL.FTZ R18, R3, R134 ;  /* 0x0000008603127220 */ /* 0x000fe40000410000 */
[----:B------:R-:W-:Y:S06]  /*1c710*/  LDSM.16.MT88.4 R132, [R192+0x2000] ;  /* 0x00200000c084783b */ /* 0x000fec0000004200 */
        /* <DEDUP_REMOVED lines=21> */
[----:B------:R-:W-:Y:S01]  /*1c870*/  MUFU.EX2 R165, R213 ;  /* 0x000000d500a57308 */ /* 0x000fe20000000800 */
[----:B------:R-:W-:Y:S03]  /*1c880*/  FADD.FTZ R0, R87, R0 ;  /* 0x0000000057007221 */ /* 0x000fe60000010000 */
[C---:B------:R-:W-:Y:S02]  /*1c890*/  FMUL.FTZ R38, R3.reuse, R146 ;  /* 0x0000009203267220 */ /* 0x040fe40000410000 */
[----:B------:R-:W-:Y:S03]  /*1c8a0*/  FMUL.FTZ R39, R3, R147 ;  /* 0x0000009303277220 */ /* 0x000fe60000410000 */
[----:B------:R-:W-:Y:S01]  /*1c8b0*/  FADD.FTZ R0, R107, R0 ;  /* 0x000000006b007221 */ /* 0x000fe20000010000 */
[----:B------:R1:W-:Y:S03]  /*1c8c0*/  MUFU.EX2 R120, R67 ;  /* 0x0000004300787308 */ /* 0x0003e60000000800 */
[-C--:B------:R-:W-:Y:S03]  /*1c8d0*/  HMMA.16816.F32 R36, R72, R52.reuse, R36 ;  /* 0x000000344824723c */ /* 0x080fe60000001824 */
[----:B------:R-:W-:Y:S04]  /*1c8e0*/  FADD.FTZ R0, R105, R0 ;  /* 0x0000000069007221 */ /* 0x000fe80000010000 */
[----:B------:R-:W-:Y:S01]  /*1c8f0*/  FADD.FTZ R0, R106, R0 ;  /* 0x000000006a007221 */ /* 0x000fe20000010000 */
[C---:B------:R-:W-:Y:S01]  /*1c900*/  HMMA.16816.F32 R40, R76.reuse, R52, R40 ;  /* 0x000000344c28723c */ /* 0x040fe20000001828 */
[----:B------:R2:W-:Y:S06]  /*1c910*/  MUFU.EX2 R122, R66 ;  /* 0x00000042007a7308 */ /* 0x0005ec0000000800 */
[C---:B------:R-:W-:Y:S01]  /*1c920*/  FMUL.FTZ R52, R65.reuse, R152 ;  /* 0x0000009841347220 */ /* 0x040fe20000410000 */
[-C--:B------:R-:W-:Y:S03]  /*1c930*/  HMMA.16816.F32 R44, R76, R54.reuse, R44 ;  /* 0x000000364c2c723c */ /* 0x080fe6000000182c */
[----:B------:R3:W-:Y:S01]  /*1c940*/  MUFU.EX2 R247, R64 ;  /* 0x0000004000f77308 */ /* 0x0007e20000000800 */
[----:B------:R-:W-:Y:S02]  /*1c950*/  FMUL.FTZ R53, R65, R153 ;  /* 0x0000009941357220 */ /* 0x000fe40000410000 */
[C---:B-1----:R-:W-:Y:S02]  /*1c960*/  FMUL.FTZ R67, R3.reuse, R159 ;  /* 0x0000009f03437220 */ /* 0x042fe40000410000 */
[C---:B------:R-:W-:Y:S05]  /*1c970*/  HMMA.16816.F32 R48, R72.reuse, R54, R48 ;  /* 0x000000364830723c */ /* 0x040fea0000001830 */
[----:B------:R-:W1:Y:S02]  /*1c980*/  MUFU.EX2 R111, R171 ;  /* 0x000000ab006f7308 */ /* 0x000e640000000800 */
[C---:B------:R-:W-:Y:S02]  /*1c990*/  FMUL.FTZ R54, R3.reuse, R154 ;  /* 0x0000009a03367220 */ /* 0x040fe40000410000 */
[C---:B------:R-:W-:Y:S03]  /*1c9a0*/  FMUL.FTZ R55, R3.reuse, R155 ;  /* 0x0000009b03377220 */ /* 0x040fe60000410000 */
[----:B--2---:R-:W-:Y:S02]  /*1c9b0*/  FMUL.FTZ R66, R3, R158 ;  /* 0x0000009e03427220 */ /* 0x004fe40000410000 */
[----:B------:R-:W-:Y:S01]  /*1c9c0*/  FADD.FTZ R3, R101, R96 ;  /* 0x0000006065037221 */ /* 0x000fe20000010000 */
[----:B------:R2:W-:Y:S01]  /*1c9d0*/  MUFU.EX2 R155, R185 ;  /* 0x000000b9009b7308 */ /* 0x0005e20000000800 */
[-C--:B------:R-:W-:Y:S03]  /*1c9e0*/  HMMA.16816.F32 R52, R72, R80.reuse, R52 ;  /* 0x000000504834723c */ /* 0x080fe60000001834 */
[C---:B---3--:R-:W-:Y:S02]  /*1c9f0*/  FMUL.FTZ R64, R65.reuse, R156 ;  /* 0x0000009c41407220 */ /* 0x048fe40000410000 */
[----:B------:R-:W-:Y:S03]  /*1ca00*/  FMUL.FTZ R65, R65, R157 ;  /* 0x0000009d41417220 */ /* 0x000fe60000410000 */
[C---:B------:R-:W-:Y:S01]  /*1ca10*/  HMMA.16816.F32 R56, R76.reuse, R80, R56 ;  /* 0x000000504c38723c */ /* 0x040fe20000001838 */
[----:B------:R-:W3:Y:S03]  /*1ca20*/  MUFU.EX2 R119, R170 ;  /* 0x000000aa00777308 */ /* 0x000ee60000000800 */
[----:B-1----:R-:W-:Y:S04]  /*1ca30*/  FADD.FTZ R3, R111, R3 ;  /* 0x000000036f037221 */ /* 0x002fe80000010000 */
[-C--:B------:R-:W-:Y:S03]  /*1ca40*/  HMMA.16816.F32 R60, R76, R82.reuse, R60 ;  /* 0x000000524c3c723c */ /* 0x080fe6000000183c */
[----:B------:R-:W-:Y:S01]  /*1ca50*/  MUFU.EX2 R123, R169 ;  /* 0x000000a9007b7308 */ /* 0x000fe20000000800 */
[----:B--2---:R-:W2:Y:S04]  /*1ca60*/  LDL R185, [R1+0xc] ;  /* 0x00000c0001b97983 */ /* 0x004ea80000100800 */
[----:B------:R-:W-:Y:S01]  /*1ca70*/  HMMA.16816.F32 R64, R72, R82, R64 ;  /* 0x000000524840723c */ /* 0x000fe20000001840 */
[----:B------:R-:W1:Y:S03]  /*1ca80*/  LDSM.16.MT88.4 R80, [R196+0x800] ;  /* 0x00080000c450783b */ /* 0x000e660000004200 */
[----:B------:R-:W-:Y:S01]  /*1ca90*/  F2FP.PACK_AB R76, R2, R86 ;  /* 0x00000056024c723e */ /* 0x000fe200000000ff */
[----:B------:R-:W4:Y:S01]  /*1caa0*/  MUFU.EX2 R128, R168 ;  /* 0x000000a800807308 */ /* 0x000f220000000800 */
[----:B------:R-:W-:Y:S01]  /*1cab0*/  F2FP.PACK_AB R78, R87, R88 ;  /* 0x00000058574e723e */ /* 0x000fe200000000ff */
[----:B------:R-:W-:Y:S01]  /*1cac0*/  FADD.FTZ R2, R98, R89 ;  /* 0x0000005962027221 */ /* 0x000fe20000010000 */
[----:B------:R-:W-:Y:S01]  /*1cad0*/  F2FP.PACK_AB R74, R247, R122 ;  /* 0x0000007af74a723e */ /* 0x000fe200000000ff */
[----:B------:R-:W-:Y:S02]  /*1cae0*/  FADD.FTZ R87, R100, R97 ;  /* 0x0000006164577221 */ /* 0x000fe40000010000 */
[----:B------:R-:W-:Y:S01]  /*1caf0*/  LDSM.16.MT88.4 R100, [R193+0x1000] ;  /* 0x00100000c164783b */ /* 0x000fe20000004200 */
[----:B---3--:R-:W-:Y:S01]  /*1cb00*/  F2FP.PACK_AB R77, R119, R111 ;  /* 0x0000006f774d723e */ /* 0x008fe200000000ff */
[----:B------:R-:W-:Y:S02]  /*1cb10*/  FADD.FTZ R86, R99, R2 ;  /* 0x0000000263567221 */ /* 0x000fe40000010000 */
[----:B------:R-:W3:Y:S01]  /*1cb20*/  MUFU.EX2 R110, R160 ;  /* 0x000000a0006e7308 */ /* 0x000ee20000000800 */
[----:B------:R-:W-:Y:S02]  /*1cb30*/  FADD.FTZ R2, R104, R0 ;  /* 0x0000000068027221 */ /* 0x000fe40000010000 */
[----:B------:R-:W-:Y:S01]  /*1cb40*/  FADD.FTZ R0, R117, R87 ;  /* 0x0000005775007221 */ /* 0x000fe20000010000 */
[----:B------:R-:W5:Y:S01]  /*1cb50*/  LDSM.16.MT88.4 R96, [R193+0x800] ;  /* 0x00080000c160783b */ /* 0x000f620000004200 */
[----:B------:R-:W-:Y:S05]  /*1cb60*/  FADD.FTZ R86, R116, R86 ;  /* 0x0000005674567221 */ /* 0x000fea0000010000 */
[----:B------:R-:W-:Y:S01]  /*1cb70*/  MUFU.EX2 R113, R163 ;  /* 0x000000a300717308 */ /* 0x000fe20000000800 */
[----:B----4-:R-:W-:Y:S09]  /*1cb80*/  F2FP.PACK_AB R79, R128, R123 ;  /* 0x0000007b804f723e */ /* 0x010ff200000000ff */
[----:B------:R-:W4:Y:S01]  /*1cb90*/  MUFU.EX2 R114, R162 ;  /* 0x000000a200727308 */ /* 0x000f220000000800 */
[-C--:B------:R-:W-:Y:S05]  /*1cba0*/  HMMA.16816.F32 R4, R76, R92.reuse, R4 ;  /* 0x0000005c4c04723c */ /* 0x080fea0000001804 */
[----:B---3--:R-:W-:Y:S01]  /*1cbb0*/  F2FP.PACK_AB R72, R120, R110 ;  /* 0x0000006e7848723e */ /* 0x008fe200000000ff */
[----:B------:R-:W-:Y:S03]  /*1cbc0*/  FADD.FTZ R87, R110, R0 ;  /* 0x000000006e577221 */ /* 0x000fe60000010000 */
[----:B------:R-:W-:Y:S10]  /*1cbd0*/  MUFU.EX2 R121, R161 ;  /* 0x000000a100797308 */ /* 0x000ff40000000800 */
[----:B------:R-:W3:Y:S01]  /*1cbe0*/  MUFU.EX2 R189, R164 ;  /* 0x000000a400bd7308 */ /* 0x000ee20000000800 */
[----:B----4-:R-:W-:Y:S09]  /*1cbf0*/  F2FP.PACK_AB R73, R114, R113 ;  /* 0x000000717249723e */ /* 0x010ff200000000ff */
[----:B------:R-:W-:Y:S10]  /*1cc00*/  MUFU.EX2 R163, R214 ;  /* 0x000000d600a37308 */ /* 0x000ff40000000800 */
[----:B------:R-:W-:Y:S01]  /*1cc10*/  MUFU.EX2 R246, R174 ;  /* 0x000000ae00f67308 */ /* 0x000fe20000000800 */
[----:B---3--:R-:W-:Y:S09]  /*1cc20*/  F2FP.PACK_AB R75, R189, R121 ;  /* 0x00000079bd4b723e */ /* 0x008ff200000000ff */
[----:B------:R-:W-:Y:S01]  /*1cc30*/  MUFU.EX2 R180, R176 ;  /* 0x000000b000b47308 */ /* 0x000fe20000000800 */
[C---:B------:R-:W-:Y:S08]  /*1cc40*/  HMMA.16816.F32 R8, R72.reuse, R92, R8 ;  /* 0x0000005c4808723c */ /* 0x040ff00000001808 */
[-C--:B------:R-:W-:Y:S01]  /*1cc50*/  HMMA.16816.F32 R12, R72, R94.reuse, R12 ;  /* 0x0000005e480c723c */ /* 0x080fe2000000180c */
[----:B------:R-:W-:Y:S07]  /*1cc60*/  MUFU.EX2 R176, R186 ;  /* 0x000000ba00b07308 */ /* 0x000fee0000000800 */
[C---:B------:R-:W-:Y:S01]  /*1cc70*/  HMMA.16816.F32 R16, R76.reuse, R94, R16 ;  /* 0x0000005e4c10723c */ /* 0x040fe20000001810 */
[----:B------:R-:W3:Y:S02]  /*1cc80*/  LDSM.16.MT88.4 R92, [R195+0x800] ;  /* 0x00080000c35c783b */ /* 0x000ee40000004200 */
[----:B------:R-:W-:Y:S05]  /*1cc90*/  MUFU.EX2 R154, R178 ;  /* 0x000000b2009a7308 */ /* 0x000fea0000000800 */
[-C--:B-1----:R-:W-:Y:S05]  /*1cca0*/  HMMA.16816.F32 R20, R76, R80.reuse, R20 ;  /* 0x000000504c14723c */ /* 0x082fea0000001814 */
[----:B------:R-:W-:Y:S03]  /*1ccb0*/  MUFU.EX2 R153, R177 ;  /* 0x000000b100997308 */ /* 0x000fe60000000800 */
[C---:B------:R-:W-:Y:S07]  /*1ccc0*/  HMMA.16816.F32 R24, R72.reuse, R80, R24 ;  /* 0x000000504818723c */ /* 0x040fee0000001818 */
[----:B------:R-:W-:Y:S01]  /*1ccd0*/  MUFU.EX2 R152, R191 ;  /* 0x000000bf00987308 */ /* 0x000fe20000000800 */
[-C--:B------:R-:W-:Y:S08]  /*1cce0*/  HMMA.16816.F32 R28, R72, R82.reuse, R28 ;  /* 0x00000052481c723c */ /* 0x080ff0000000181c */
[C---:B------:R-:W-:Y:S01]  /*1ccf0*/  HMMA.16816.F32 R32, R76.reuse, R82, R32 ;  /* 0x000000524c20723c */ /* 0x040fe20000001820 */
[----:B------:R-:W1:Y:S01]  /*1cd00*/  LDSM.16.MT88.4 R80, [R192+0x1000] ;  /* 0x00100000c050783b */ /* 0x000e620000004200 */
[----:B------:R-:W-:Y:S06]  /*1cd10*/  MUFU.EX2 R171, R210 ;  /* 0x000000d200ab7308 */ /* 0x000fec0000000800 */
[-C--:B-----5:R-:W-:Y:S04]  /*1cd20*/  HMMA.16816.F32 R36, R76, R96.reuse, R36 ;  /* 0x000000604c24723c */ /* 0x0a0fe80000001824 */
[----:B------:R-:W4:Y:S04]  /*1cd30*/  MUFU.EX2 R89, R234 ;  /* 0x000000ea00597308 */ /* 0x000f280000000800 */
[C---:B------:R-:W-:Y:S06]  /*1cd40*/  HMMA.16816.F32 R40, R72.reuse, R96, R40 ;  /* 0x000000604828723c */ /* 0x040fec0000001828 */
[----:B------:R-:W5:Y:S02]  /*1cd50*/  MUFU.EX2 R88, R233 ;  /* 0x000000e900587308 */ /* 0x000f640000000800 */
[-C--:B------:R-:W-:Y:S08]  /*1cd60*/  HMMA.16816.F32 R44, R72, R98.reuse, R44 ;  /* 0x00000062482c723c */ /* 0x080ff0000000182c */
[C---:B------:R-:W-:Y:S01]  /*1cd70*/  HMMA.16816.F32 R48, R76.reuse, R98, R48 ;  /* 0x000000624c30723c */ /* 0x040fe20000001830 */
[----:B------:R-:W1:Y:S01]  /*1cd80*/  LDSM.16.MT88.4 R96, [R196+0x1000] ;  /* 0x00100000c460783b */ /* 0x000e620000004200 */
[----:B------:R-:W5:Y:S02]  /*1cd90*/  MUFU.EX2 R109, R232 ;  /* 0x000000e8006d7308 */ /* 0x000f640000000800 */
[----:B----4-:R-:W-:Y:S04]  /*1cda0*/  FADD.FTZ R0, R89, R2 ;  /* 0x0000000259007221 */ /* 0x010fe80000010000 */
[-C--:B---3--:R-:W-:Y:S04]  /*1cdb0*/  HMMA.16816.F32 R52, R76, R92.reuse, R52 ;  /* 0x0000005c4c34723c */ /* 0x088fe80000001834 */
[----:B------:R-:W3:Y:S01]  /*1cdc0*/  MUFU.EX2 R108, R231 ;  /* 0x000000e7006c7308 */ /* 0x000ee20000000800 */
[----:B-----5:R-:W-:Y:S03]  /*1cdd0*/  FADD.FTZ R0, R88, R0 ;  /* 0x0000000058007221 */ /* 0x020fe60000010000 */
[C---:B------:R-:W-:Y:S06]  /*1cde0*/  HMMA.16816.F32 R56, R72.reuse, R92, R56 ;  /* 0x0000005c4838723c */ /* 0x040fec0000001838 */
[----:B------:R-:W-:Y:S02]  /*1cdf0*/  MUFU.EX2 R174, R228 ;  /* 0x000000e400ae7308 */ /* 0x000fe40000000800 */
[-C--:B------:R-:W-:Y:S04]  /*1ce00*/  HMMA.16816.F32 R60, R72, R94.reuse, R60 ;  /* 0x0000005e483c723c */ /* 0x080fe8000000183c */
[----:B------:R-:W-:Y:S03]  /*1ce10*/  FADD.FTZ R0, R109, R0 ;  /* 0x000000006d007221 */ /* 0x000fe60000010000 */
[----:B------:R-:W-:Y:S01]  /*1ce20*/  F2FP.PACK_AB R72, R105, R107 ;  /* 0x0000006b6948723e */ /* 0x000fe200000000ff */
[----:B------:R-:W-:Y:S01]  /*1ce30*/  HMMA.16816.F32 R64, R76, R94, R64 ;  /* 0x0000005e4c40723c */ /* 0x000fe20000001840 */
[----:B------:R-:W4:Y:S01]  /*1ce40*/  LDSM.16.MT88.4 R92, [R195+0x1000] ;  /* 0x00100000c35c783b */ /* 0x000f220000004200 */
[----:B------:R-:W-:Y:S02]  /*1ce50*/  MUFU.EX2 R175, R219 ;  /* 0x000000db00af7308 */ /* 0x000fe40000000800 */
[----:B------:R-:W-:Y:S01]  /*1ce60*/  F2FP.PACK_AB R74, R104, R106 ;  /* 0x0000006a684a723e */ /* 0x000fe200000000ff */
[----:B---3--:R-:W-:Y:S01]  /*1ce70*/  FADD.FTZ R2, R108, R0 ;  /* 0x000000006c027221 */ /* 0x008fe20000010000 */
[----:B------:R-:W-:Y:S01]  /*1ce80*/  F2FP.PACK_AB R73, R226, R248 ;  /* 0x000000f8e249723e */ /* 0x000fe200000000ff */
[----:B------:R-:W-:Y:S01]  /*1ce90*/  FADD.FTZ R0, R113, R86 ;  /* 0x0000005671007221 */ /* 0x000fe20000010000 */
[----:B------:R-:W-:Y:S01]  /*1cea0*/  F2FP.PACK_AB R75, R246, R227 ;  /* 0x000000e3f64b723e */ /* 0x000fe200000000ff */
[----:B------:R-:W-:Y:S03]  /*1ceb0*/  LDSM.16.MT88.4 R104, [R195+0x1800] ;  /* 0x00180000c368783b */ /* 0x000fe60000004200 */
[----:B------:R-:W-:Y:S01]  /*1cec0*/  F2FP.PACK_AB R76, R183, R188 ;  /* 0x000000bcb74c723e */ /* 0x000fe200000000ff */
[----:B------:R-:W-:Y:S01]  /*1ced0*/  MUFU.EX2 R181, R218 ;  /* 0x000000da00b57308 */ /* 0x000fe20000000800 */
[----:B------:R-:W-:Y:S01]  /*1cee0*/  F2FP.PACK_AB R78, R155, R180 ;  /* 0x000000b49b4e723e */ /* 0x000fe200000000ff */
[-C--:B-1----:R-:W-:Y:S05]  /*1cef0*/  HMMA.16816.F32 R4, R72, R80.reuse, R4 ;  /* 0x000000504804723c */ /* 0x082fea0000001804 */
[----:B------:R-:W-:Y:S01]  /*1cf00*/  F2FP.PACK_AB R77, R153, R154 ;  /* 0x0000009a994d723e */ /* 0x000fe200000000ff */
[----:B------:R-:W-:Y:S01]  /*1cf10*/  FADD.FTZ R86, R119, R3 ;  /* 0x0000000377567221 */ /* 0x000fe20000010000 */
[----:B------:R-:W-:Y:S01]  /*1cf20*/  F2FP.PACK_AB R79, R171, R152 ;  /* 0x00000098ab4f723e */ /* 0x000fe200000000ff */
[----:B------:R-:W-:Y:S01]  /*1cf30*/  MUFU.EX2 R182, R217 ;  /* 0x000000d900b67308 */ /* 0x000fe20000000800 */
[----:B------:R-:W-:Y:S03]  /*1cf40*/  FADD.FTZ R3, R120, R87 ;  /* 0x0000005778037221 */ /* 0x000fe60000010000 */
[----:B------:R-:W-:Y:S02]  /*1cf50*/  FADD.FTZ R87, R114, R0 ;  /* 0x0000000072577221 */ /* 0x000fe40000010000 */
[C---:B------:R-:W-:Y:S04]  /*1cf60*/  HMMA.16816.F32 R8, R76.reuse, R80, R8 ;  /* 0x000000504c08723c */ /* 0x040fe80000001808 */
[----:B------:R-:W1:Y:S04]  /*1cf70*/  MUFU.EX2 R118, R230 ;  /* 0x000000e600767308 */ /* 0x000e680000000800 */
[-C--:B------:R-:W-:Y:S06]  /*1cf80*/  HMMA.16816.F32 R12, R76, R82.reuse, R12 ;  /* 0x000000524c0c723c */ /* 0x080fec000000180c */
[----:B------:R-:W3:Y:S02]  /*1cf90*/  MUFU.EX2 R115, R235 ;  /* 0x000000eb00737308 */ /* 0x000ee40000000800 */
[C---:B------:R-:W-:Y:S01]  /*1cfa0*/  HMMA.16816.F32 R16, R72.reuse, R82, R16 ;  /* 0x000000524810723c */ /* 0x040fe20000001810 */
[----:B------:R-:W5:Y:S07]  /*1cfb0*/  LDSM.16.MT88.4 R80, [R192+0x1800] ;  /* 0x00180000c050783b */ /* 0x000f6e0000004200 */
[-C--:B------:R-:W-:Y:S01]  /*1cfc0*/  HMMA.16816.F32 R20, R72, R96.reuse, R20 ;  /* 0x000000604814723c */ /* 0x080fe20000001814 */
[----:B------:R-:W4:Y:S03]  /*1cfd0*/  MUFU.EX2 R112, R236 ;  /* 0x000000ec00707308 */ /* 0x000f260000000800 */
[----:B-1----:R-:W-:Y:S04]  /*1cfe0*/  FADD.FTZ R0, R118, R2 ;  /* 0x0000000276007221 */ /* 0x002fe80000010000 */
[C---:B------:R-:W-:Y:S03]  /*1cff0*/  HMMA.16816.F32 R24, R76.reuse, R96, R24 ;  /* 0x000000604c18723c */ /* 0x040fe60000001818 */
[----:B------:R-:W1:Y:S01]  /*1d000*/  MUFU.EX2 R110, R239 ;  /* 0x000000ef006e7308 */ /* 0x000e620000000800 */
[C---:B---3--:R-:W-:Y:S01]  /*1d010*/  F2FP.PACK_AB R156, R115.reuse, R118 ;  /* 0x00000076739c723e */ /* 0x048fe200000000ff */
[----:B------:R-:W-:Y:S03]  /*1d020*/  FADD.FTZ R0, R115, R0 ;  /* 0x0000000073007221 */ /* 0x000fe60000010000 */
[-C--:B------:R-:W-:Y:S05]  /*1d030*/  HMMA.16816.F32 R28, R76, R98.reuse, R28 ;  /* 0x000000624c1c723c */ /* 0x080fea000000181c */
[----:B------:R3:W-:Y:S03]  /*1d040*/  MUFU.EX2 R170, R237 ;  /* 0x000000ed00aa7308 */ /* 0x0007e60000000800 */
[C---:B------:R-:W-:Y:S01]  /*1d050*/  HMMA.16816.F32 R32, R72.reuse, R98, R32 ;  /* 0x000000624820723c */ /* 0x040fe20000001820 */
[----:B------:R-:W5:Y:S03]  /*1d060*/  LDSM.16.MT88.4 R96, [R196+0x1800] ;  /* 0x00180000c460783b */ /* 0x000f660000004200 */
[----:B----4-:R-:W-:Y:S03]  /*1d070*/  FADD.FTZ R0, R112, R0 ;  /* 0x0000000070007221 */ /* 0x010fe60000010000 */
[----:B------:R-:W4:Y:S01]  /*1d080*/  MUFU.EX2 R169, R238 ;  /* 0x000000ee00a97308 */ /* 0x000f220000000800 */
[-C--:B------:R-:W-:Y:S04]  /*1d090*/  HMMA.16816.F32 R36, R72, R100.reuse, R36 ;  /* 0x000000644824723c */ /* 0x080fe80000001824 */
[C---:B-1----:R-:W-:Y:S04]  /*1d0a0*/  F2FP.PACK_AB R158, R110.reuse, R112 ;  /* 0x000000706e9e723e */ /* 0x042fe800000000ff */
[C---:B------:R-:W-:Y:S01]  /*1d0b0*/  HMMA.16816.F32 R40, R76.reuse, R100, R40 ;  /* 0x000000644c28723c */ /* 0x040fe20000001828 */
[----:B------:R-:W-:Y:S03]  /*1d0c0*/  MUFU.EX2 R168, R240 ;  /* 0x000000f000a87308 */ /* 0x000fe60000000800 */
[----:B---3--:R-:W-:Y:S02]  /*1d0d0*/  FADD.FTZ R237, R110, R0 ;  /* 0x000000006eed7221 */ /* 0x008fe40000010000 */
[----:B------:R-:W-:Y:S02]  /*1d0e0*/  FADD.FTZ R0, R123, R86 ;  /* 0x000000567b007221 */ /* 0x000fe40000010000 */
[-C--:B------:R-:W-:Y:S03]  /*1d0f0*/  HMMA.16816.F32 R44, R76, R102.reuse, R44 ;  /* 0x000000664c2c723c */ /* 0x080fe6000000182c */
[----:B------:R-:W1:Y:S01]  /*1d100*/  MUFU.EX2 R164, R242 ;  /* 0x000000f200a47308 */ /* 0x000e620000000800 */
[----:B------:R-:W-:Y:S01]  /*1d110*/  FADD.FTZ R2, R128, R0 ;  /* 0x0000000080027221 */ /* 0x000fe20000010000 */
[----:B--2---:R-:W-:Y:S02]  /*1d120*/  ISETP.GT.AND P0, PT, R209, R185, PT ;  /* 0x000000b9d100720c */ /* 0x004fe40003f04270 */
[----:B----4-:R-:W-:Y:S01]  /*1d130*/  F2FP.PACK_AB R157, R169, R170 ;  /* 0x000000aaa99d723e */ /* 0x010fe200000000ff */
[C---:B------:R-:W-:Y:S01]  /*1d140*/  HMMA.16816.F32 R48, R72.reuse, R102, R48 ;  /* 0x000000664830723c */ /* 0x040fe20000001830 */
[----:B------:R-:W2:Y:S03]  /*1d150*/  LDSM.16.MT88.4 R100, [R193+0x1800] ;  /* 0x00180000c164783b */ /* 0x000ea60000004200 */
[----:B------:R-:W-:Y:S01]  /*1d160*/  FADD.FTZ R2, R248, R2 ;  /* 0x00000002f8027221 */ /* 0x000fe20000010000 */
[----:B------:R-:W-:Y:S01]  /*1d170*/  MUFU.EX2 R162, R220 ;  /* 0x000000dc00a27308 */ /* 0x000fe20000000800 */
[----:B------:R-:W-:Y:S02]  /*1d180*/  IADD3 R209, R209, -0x1, RZ ;  /* 0xffffffffd1d17810 */ /* 0x000fe40007ffe0ff */
[-C--:B------:R-:W-:Y:S04]  /*1d190*/  HMMA.16816.F32 R52, R72, R92.reuse, R52 ;  /* 0x0000005c4834723c */ /* 0x080fe80000001834 */
[----:B------:R-:W-:Y:S01]  /*1d1a0*/  FADD.FTZ R2, R226, R2 ;  /* 0x00000002e2027221 */ /* 0x000fe20000010000 */
[----:B------:R-:W-:Y:S02]  /*1d1b0*/  MOV R86, R71 ;  /* 0x0000004700567202 */ /* 0x000fe40000000f00 */
[----:B------:R-:W3:Y:S01]  /*1d1c0*/  MUFU.EX2 R161, R221 ;  /* 0x000000dd00a17308 */ /* 0x000ee20000000800 */
[C---:B------:R-:W-:Y:S04]  /*1d1d0*/  HMMA.16816.F32 R56, R76.reuse, R92, R56 ;  /* 0x0000005c4c38723c */ /* 0x040fe80000001838 */
[----:B-1----:R-:W-:Y:S01]  /*1d1e0*/  F2FP.PACK_AB R159, R164, R168 ;  /* 0x000000a8a49f723e */ /* 0x002fe200000000ff */
[----:B------:R-:W-:Y:S03]  /*1d1f0*/  FADD.FTZ R2, R227, R2 ;  /* 0x00000002e3027221 */ /* 0x000fe60000010000 */
[-C--:B------:R-:W-:Y:S01]  /*1d200*/  HMMA.16816.F32 R60, R76, R94.reuse, R60 ;  /* 0x0000005e4c3c723c */ /* 0x080fe2000000183c */
[----:B------:R-:W-:Y:S03]  /*1d210*/  MUFU.EX2 R160, R222 ;  /* 0x000000de00a07308 */ /* 0x000fe60000000800 */
[----:B------:R-:W-:Y:S03]  /*1d220*/  FADD.FTZ R2, R246, R2 ;  /* 0x00000002f6027221 */ /* 0x000fe60000010000 */
[----:B------:R-:W-:Y:S01]  /*1d230*/  F2FP.PACK_AB R76, R88, R89 ;  /* 0x00000059584c723e */ /* 0x000fe200000000ff */
[----:B------:R-:W-:Y:S03]  /*1d240*/  HMMA.16816.F32 R64, R72, R94, R64 ;  /* 0x0000005e4840723c */ /* 0x000fe60000001840 */
[----:B------:R-:W1:Y:S01]  /*1d250*/  MUFU.EX2 R89, R243 ;  /* 0x000000f300597308 */ /* 0x000e620000000800 */
[----:B------:R-:W-:Y:S01]  /*1d260*/  F2FP.PACK_AB R78, R108, R109 ;  /* 0x0000006d6c4e723e */ /* 0x000fe200000000ff */
[----:B------:R-:W-:Y:S01]  /*1d270*/  FADD.FTZ R2, R174, R2 ;  /* 0x00000002ae027221 */ /* 0x000fe20000010000 */
[C---:B------:R-:W-:Y:S02]  /*1d280*/  F2FP.PACK_AB R77, R175.reuse, R174 ;  /* 0x000000aeaf4d723e */ /* 0x040fe400000000ff */
[----:B------:R-:W-:Y:S01]  /*1d290*/  F2FP.PACK_AB R79, R182, R181 ;  /* 0x000000b5b64f723e */ /* 0x000fe200000000ff */
[----:B------:R-:W-:Y:S03]  /*1d2a0*/  FADD.FTZ R2, R175, R2 ;  /* 0x00000002af027221 */ /* 0x000fe60000010000 */
[----:B------:R-:W-:Y:S01]  /*1d2b0*/  F2FP.PACK_AB R72, R173, R172 ;  /* 0x000000acad48723e */ /* 0x000fe200000000ff */
[----:B------:R-:W-:Y:S01]  /*1d2c0*/  MUFU.EX2 R88, R223 ;  /* 0x000000df00587308 */ /* 0x000fe20000000800 */
[----:B------:R-:W-:Y:S01]  /*1d2d0*/  F2FP.PACK_AB R74, R179, R176 ;  /* 0x000000b0b34a723e */ /* 0x000fe200000000ff */
[-C--:B-----5:R-:W-:Y:S05]  /*1d2e0*/  HMMA.16816.F32 R4, R76, R80.reuse, R4 ;  /* 0x000000504c04723c */ /* 0x0a0fea0000001804 */
[----:B------:R-:W-:Y:S01]  /*1d2f0*/  F2FP.PACK_AB R73, R166, R167 ;  /* 0x000000a7a649723e */ /* 0x000fe200000000ff */
[----:B------:R-:W-:Y:S01]  /*1d300*/  FADD.FTZ R2, R181, R2 ;  /* 0x00000002b5027221 */ /* 0x000fe20000010000 */
[----:B------:R-:W-:Y:S02]  /*1d310*/  F2FP.PACK_AB R75, R163, R165 ;  /* 0x000000a5a34b723e */ /* 0x000fe400000000ff */
[----:B---3--:R-:W-:Y:S03]  /*1d320*/  F2FP.PACK_AB R92, R161, R162 ;  /* 0x000000a2a15c723e */ /* 0x008fe600000000ff */
[----:B-1----:R-:W-:Y:S01]  /*1d330*/  F2FP.PACK_AB R94, R89, R160 ;  /* 0x000000a0595e723e */ /* 0x002fe200000000ff */
[----:B------:R-:W-:Y:S01]  /*1d340*/  FADD.FTZ R2, R182, R2 ;  /* 0x00000002b6027221 */ /* 0x000fe20000010000 */
[C---:B------:R-:W-:Y:S01]  /*1d350*/  HMMA.16816.F32 R8, R72.reuse, R80, R8 ;  /* 0x000000504808723c */ /* 0x040fe20000001808 */
[----:B------:R-:W-:Y:S03]  /*1d360*/  MUFU.EX2 R81, R225 ;  /* 0x000000e100517308 */ /* 0x000fe60000000800 */
[----:B------:R-:W-:Y:S03]  /*1d370*/  FADD.FTZ R2, R170, R2 ;  /* 0x00000002aa027221 */ /* 0x000fe60000010000 */
[----:B------:R-:W-:Y:S01]  /*1d380*/  FADD.FTZ R80, R122, R3 ;  /* 0x000000037a507221 */ /* 0x000fe20000010000 */
[-C--:B------:R-:W-:Y:S04]  /*1d390*/  HMMA.16816.F32 R12, R72, R82.reuse, R12 ;  /* 0x00000052480c723c */ /* 0x080fe8000000180c */
[----:B------:R-:W-:Y:S01]  /*1d3a0*/  FADD.FTZ R3, R121, R87 ;  /* 0x0000005779037221 */ /* 0x000fe20000010000 */
[----:B------:R-:W-:Y:S01]  /*1d3b0*/  MOV R87, R70 ;  /* 0x0000004600577202 */ /* 0x000fe20000000f00 */
[----:B------:R-:W-:Y:S02]  /*1d3c0*/  FADD.FTZ R0, R247, R80 ;  /* 0x00000050f7007221 */ /* 0x000fe40000010000 */
[C---:B------:R-:W-:Y:S01]  /*1d3d0*/  HMMA.16816.F32 R16, R76.reuse, R82, R16 ;  /* 0x000000524c10723c */ /* 0x040fe20000001810 */
[----:B------:R-:W1:Y:S03]  /*1d3e0*/  MUFU.EX2 R83, R215 ;  /* 0x000000d700537308 */ /* 0x000e660000000800 */
[----:B------:R-:W-:Y:S02]  /*1d3f0*/  FADD.FTZ R3, R189, R3 ;  /* 0x00000003bd037221 */ /* 0x000fe40000010000 */
[----:B------:R-:W-:Y:S02]  /*1d400*/  FADD.FTZ R0, R188, R0 ;  /* 0x00000000bc007221 */ /* 0x000fe40000010000 */
[-C--:B------:R-:W-:Y:S03]  /*1d410*/  HMMA.16816.F32 R20, R76, R96.reuse, R20 ;  /* 0x000000604c14723c */ /* 0x080fe60000001814 */
[----:B------:R-:W3:Y:S01]  /*1d420*/  MUFU.EX2 R82, R224 ;  /* 0x000000e000527308 */ /* 0x000ee20000000800 */
[----:B------:R-:W-:Y:S02]  /*1d430*/  FADD.FTZ R3, R154, R3 ;  /* 0x000000039a037221 */ /* 0x000fe40000010000 */
[----:B------:R-:W-:Y:S02]  /*1d440*/  FADD.FTZ R0, R183, R0 ;  /* 0x00000000b7007221 */ /* 0x000fe40000010000 */
[C---:B------:R-:W-:Y:S04]  /*1d450*/  HMMA.16816.F32 R24, R72.reuse, R96, R24 ;  /* 0x000000604818723c */ /* 0x040fe80000001818 */
[----:B------:R-:W-:Y:S02]  /*1d460*/  FADD.FTZ R3, R153, R3 ;  /* 0x0000000399037221 */ /* 0x000fe40000010000 */
[----:B------:R-:W-:Y:S02]  /*1d470*/  FADD.FTZ R0, R180, R0 ;  /* 0x00000000b4007221 */ /* 0x000fe40000010000 */
[-C--:B------:R-:W-:Y:S04]  /*1d480*/  HMMA.16816.F32 R28, R72, R98.reuse, R28 ;  /* 0x00000062481c723c */ /* 0x080fe8000000181c */
[----:B-1----:R-:W-:Y:S01]  /*1d490*/  F2FP.PACK_AB R93, R88, R83 ;  /* 0x00000053585d723e */ /* 0x002fe200000000ff */
[----:B------:R-:W-:Y:S02]  /*1d4a0*/  FADD.FTZ R3, R152, R3 ;  /* 0x0000000398037221 */ /* 0x000fe40000010000 */
[----:B------:R-:W-:Y:S01]  /*1d4b0*/  FADD.FTZ R0, R155, R0 ;  /* 0x000000009b007221 */ /* 0x000fe20000010000 */
[C---:B------:R-:W-:Y:S04]  /*1d4c0*/  HMMA.16816.F32 R32, R76.reuse, R98, R32 ;  /* 0x000000624c20723c */ /* 0x040fe80000001820 */
[----:B---3--:R-:W-:Y:S01]  /*1d4d0*/  F2FP.PACK_AB R95, R81, R82 ;  /* 0x00000052515f723e */ /* 0x008fe200000000ff */
[----:B------:R-:W-:Y:S02]  /*1d4e0*/  FADD.FTZ R3, R171, R3 ;  /* 0x00000003ab037221 */ /* 0x000fe40000010000 */
[----:B------:R-:W-:Y:S01]  /*1d4f0*/  FADD.FTZ R0, R172, R0 ;  /* 0x00000000ac007221 */ /* 0x000fe20000010000 */
[-C--:B--2---:R-:W-:Y:S04]  /*1d500*/  HMMA.16816.F32 R36, R76, R100.reuse, R36 ;  /* 0x000000644c24723c */ /* 0x084fe80000001824 */
        /* <DEDUP_REMOVED lines=10> */
[----:B------:R-:W-:Y:S02]  /*1d5b0*/  FADD.FTZ R0, R162, R0 ;  /* 0x00000000a2007221 */ /* 0x000fe40000010000 */
[-C--:B------:R-:W-:Y:S08]  /*1d5c0*/  HMMA.16816.F32 R52, R76, R104.reuse, R52 ;  /* 0x000000684c34723c */ /* 0x080ff00000001834 */
[C---:B------:R-:W-:Y:S08]  /*1d5d0*/  HMMA.16816.F32 R56, R72.reuse, R104, R56 ;  /* 0x000000684838723c */ /* 0x040ff00000001838 */
        /* <DEDUP_REMOVED lines=9> */
[----:B------:R-:W-:Y:S01]  /*1d670*/  FADD.FTZ R0, R88, R4 ;  /* 0x0000000458007221 */ /* 0x000fe20000010000 */
[----:B------:R-:W-:Y:S01]  /*1d680*/  MOV R88, R69 ;  /* 0x0000004500587202 */ /* 0x000fe20000000f00 */
[----:B------:R-:W-:Y:S02]  /*1d690*/  FADD.FTZ R3, R168, R3 ;  /* 0x00000003a8037221 */ /* 0x000fe40000010000 */
[C---:B------:R-:W-:Y:S04]  /*1d6a0*/  HMMA.16816.F32 R132, R156.reuse, R134, R16 ;  /* 0x000000869c84723c */ /* 0x040fe80000001810 */
[----:B------:R-:W-:Y:S02]  /*1d6b0*/  FADD.FTZ R2, R160, R2 ;  /* 0x00000002a0027221 */ /* 0x000fe40000010000 */
[----:B------:R-:W-:Y:S02]  /*1d6c0*/  FADD.FTZ R0, R82, R0 ;  /* 0x0000000052007221 */ /* 0x000fe40000010000 */
[-C--:B------:R-:W-:Y:S04]  /*1d6d0*/  HMMA.16816.F32 R136, R156, R140.reuse, R20 ;  /* 0x0000008c9c88723c */ /* 0x080fe80000001814 */
[----:B------:R-:W-:Y:S02]  /*1d6e0*/  FADD.FTZ R243, R164, R3 ;  /* 0x00000003a4f37221 */ /* 0x000fe40000010000 */
[----:B------:R-:W-:Y:S01]  /*1d6f0*/  FADD.FTZ R246, R89, R2 ;  /* 0x0000000259f67221 */ /* 0x000fe20000010000 */
[----:B------:R-:W-:Y:S01]  /*1d700*/  MOV R89, R68 ;  /* 0x0000004400597202 */ /* 0x000fe20000000f00 */
[C---:B------:R-:W-:Y:S04]  /*1d710*/  HMMA.16816.F32 R112, R92.reuse, R140, R24 ;  /* 0x0000008c5c70723c */ /* 0x040fe80000001818 */
[----:B------:R-:W-:Y:S04]  /*1d720*/  FADD.FTZ R247, R81, R0 ;  /* 0x0000000051f77221 */ /* 0x000fe80000010000 */
        /* <DEDUP_REMOVED lines=11> */
.L_x_1098:
[----:B------:R-:W2:Y:S02]  /*1d7e0*/  LDL R0, [R1+0x8] ;  /* 0x0000080001007983 */ /* 0x000ea40000100800 */
[----:B--2---:R-:W-:-:S13]  /*1d7f0*/  ISETP.GE.AND P0, PT, R209, R0, PT ;  /* 0x00000000d100720c */ /* 0x004fda0003f06270 */
[----:B------:R-:W-:Y:S05]  /*1d800*/  @!P0 BRA `(.L_x_1110) ;  /* 0x00005af000008947 */ /* 0x000fea0003800000 */
[----:B------:R-:W-:Y:S01]  /*1d810*/  IMAD.MOV.U32 R87, RZ, RZ, R70 ;  /* 0x000000ffff577224 */ /* 0x000fe200078e0046 */
[----:B------:R-:W-:Y:S01]  /*1d820*/  MOV R89, R68 ;  /* 0x0000004400597202 */ /* 0x000fe20000000f00 */
[----:B------:R-:W-:Y:S01]  /*1d830*/  IMAD.MOV.U32 R86, RZ, RZ, R71 ;  /* 0x000000ffff567224 */ /* 0x000fe200078e0047 */
[----:B------:R-:W-:Y:S02]  /*1d840*/  MOV R88, R69 ;  /* 0x0000004500587202 */ /* 0x000fe40000000f00 */
.L_x_1138:
[----:B------:R-:W2:Y:S01]  /*1d850*/  LDL.64 R6, [R1+0x18] ;  /* 0x0000180001067983 */ /* 0x000ea20000100a00 */
[----:B------:R-:W-:Y:S04]  /*1d860*/  DEPBAR.LE SB0, 0x0 ;  /* 0x000080000000791a */ /* 0x000fe80000000000 */
[----:B------:R-:W3:Y:S01]  /*1d870*/  LDL R4, [R1+0x14] ;  /* 0x0000140001047983 */ /* 0x000ee20000100800 */
[----:B------:R-:W-:Y:S01]  /*1d880*/  WARPSYNC 0xffffffff ;  /* 0xffffffff00007948 */ /* 0x000fe20003800000 */
[----:B------:R-:W-:Y:S01]  /*1d890*/  SHF.R.S32.HI R0, RZ, 0x1f, R229 ;  /* 0x0000001fff007819 */ /* 0x000fe200000114e5 */
[C---:B-1----:R-:W-:Y:S01]  /*1d8a0*/  IMAD.WIDE.U32 R2, R229.reuse, c[0x0][0x208], RZ ;  /* 0x00008200e5027a25 */ /* 0x042fe200078e00ff */
[----:B------:R-:W-:Y:S01]  /*1d8b0*/  BAR.SYNC.DEFER_BLOCKING 0x0 ;  /* 0x0000000000007b1d */ /* 0x000fe20000010000 */
[----:B------:R-:W-:Y:S02]  /*1d8c0*/  SHF.L.U64.HI R68, R244, 0x1, R245 ;  /* 0x00000001f4447819 */ /* 0x000fe400000102f5 */
[----:B------:R-:W-:Y:S01]  /*1d8d0*/  IMAD R0, R0, c[0x0][0x208], RZ ;  /* 0x0000820000007a24 */ /* 0x000fe200078e02ff */
[----:B------:R-:W-:Y:S03]  /*1d8e0*/  SHF.L.U32 R53, R244, 0x1, RZ ;  /* 0x00000001f4357819 */ /* 0x000fe600000006ff */
[----:B------:R-:W-:Y:S04]  /*1d8f0*/  IMAD R0, R229, c[0x0][0x20c], R0 ;  /* 0x00008300e5007a24 */ /* 0x000fe800078e0200 */
[----:B------:R-:W-:Y:S01]  /*1d900*/  IMAD.IADD R3, R3, 0x1, R0 ;  /* 0x0000000103037824 */ /* 0x000fe200078e0200 */
[----:B------:R-:W-:Y:S03]  /*1d910*/  SHF.R.S32.HI R0, RZ, 0x1f, R216 ;  /* 0x0000001fff007819 */ /* 0x000fe600000114d8 */
[----:B------:R-:W-:Y:S04]  /*1d920*/  IMAD.WIDE.U32 R2, R216, c[0x0][0x218], R2 ;  /* 0x00008600d8027a25 */ /* 0x000fe800078e0002 */
        /* <DEDUP_REMOVED lines=22> */
.L_x_1249:
        /* <DEDUP_REMOVED lines=16> */
[----:B------:R-:W1:Y:S07]  /*1db90*/  SHFL.IDX PT, R69, R52, 0x3, 0x181f ;  /* 0x00781f0034457f89 */ /* 0x000e6e00000e0000 */
[-C--:B------:R-:W-:Y:S01]  /*1dba0*/  HMMA.16816.F32 R36, R80, R48.reuse, RZ ;  /* 0x000000305024723c */ /* 0x080fe200000018ff */
[----:B------:R1:W1:Y:S07]  /*1dbb0*/  SHFL.IDX PT, R73, R52, 0x4, 0x181f ;  /* 0x00981f0034497f89 */ /* 0x00026e00000e0000 */
[C---:B------:R-:W-:Y:S01]  /*1dbc0*/  HMMA.16816.F32 R40, R76.reuse, R48, RZ ;  /* 0x000000304c28723c */ /* 0x040fe200000018ff */
        /* <DEDUP_REMOVED lines=8> */
[-C--:B-1----:R-:W-:Y:S02]  /*1dc50*/  IADD3 R60, P0, R54, R53.reuse, RZ ;  /* 0x00000035363c7210 */ /* 0x082fe40007f1e0ff */
[-C--:B------:R-:W-:Y:S02]  /*1dc60*/  IADD3 R70, P1, R55, R53.reuse, RZ ;  /* 0x0000003537467210 */ /* 0x080fe40007f3e0ff */
[-C--:B------:R-:W-:Y:S02]  /*1dc70*/  IADD3.X R61, R57, R68.reuse, RZ, P0, !PT ;  /* 0x00000044393d7210 */ /* 0x080fe400007fe4ff */
[----:B------:R-:W-:Y:S01]  /*1dc80*/  IADD3 R72, P0, R0, R53, RZ ;  /* 0x0000003500487210 */ /* 0x000fe20007f1e0ff */
[----:B------:R1:W-:Y:S01]  /*1dc90*/  LDGSTS.E.BYPASS.LTC128B.128 [R208+0x900], [R62.64], !P2 ;  /* 0x009000003ed07fae */ /* 0x0003e2000d101d48 */
[-C--:B------:R-:W-:Y:S01]  /*1dca0*/  IADD3.X R71, R69, R68.reuse, RZ, P1, !PT ;  /* 0x0000004445477210 */ /* 0x080fe20000ffe4ff */
[-C--:B------:R-:W-:Y:S01]  /*1dcb0*/  HMMA.16816.F32 R52, R80, R64.reuse, RZ ;  /* 0x000000405034723c */ /* 0x080fe200000018ff */
[----:B------:R-:W-:Y:S05]  /*1dcc0*/  IADD3.X R73, R73, R68, RZ, P0, !PT ;  /* 0x0000004449497210 */ /* 0x000fea00007fe4ff */
[----:B------:R1:W-:Y:S02]  /*1dcd0*/  LDGSTS.E.BYPASS.LTC128B.128 [R208+0x1100], [R60.64], !P2 ;  /* 0x011000003cd07fae */ /* 0x0003e4000d101d48 */
[C---:B------:R-:W-:Y:S06]  /*1dce0*/  HMMA.16816.F32 R56, R76.reuse, R64, RZ ;  /* 0x000000404c38723c */ /* 0x040fec00000018ff */
        /* <DEDUP_REMOVED lines=286> */
.L_x_1250:
        /* <DEDUP_REMOVED lines=24> */
.L_x_1251:
[----:B--2-4-:R-:W-:Y:S04]  /*1f050*/  IADD3 R2, P0, R0, R5, RZ ;  /* 0x0000000500027210 */ /* 0x014fe80007f1e0ff */
[----:B-1----:R-:W-:Y:S05]  /*1f060*/  IADD3.X R3, R4, R6, RZ, P0, !PT ;  /* 0x0000000604037210 */ /* 0x002fea00007fe4ff */
[----:B------:R-:W-:Y:S01]  /*1f070*/  @!PT LDS RZ, [RZ] ;  /* 0x00000000fffff984 */ /* 0x000fe20000000800 */
[----:B------:R-:W-:Y:S01]  /*1f080*/  @!PT LDS RZ, [RZ] ;  /* 0x00000000fffff984 */ /* 0x000fe20000000800 */
[----:B------:R-:W-:Y:S01]  /*1f090*/  @!PT LDS RZ, [RZ] ;  /* 0x00000000fffff984 */ /* 0x000fe20000000800 */
[----:B------:R1:W-:Y:S04]  /*1f0a0*/  LDGSTS.E.BYPASS.LTC128B.128 [R208+0x4900], [R2.64], !P2 ;  /* 0x0490000002d07fae */ /* 0x0003e8000d101d48 */
.L_x_1113:
[----:B--234-:R-:W-:Y:S05]  /*1f0b0*/  BSYNC B0 ;  /* 0x0000000000007941 */ /* 0x01cfea0003800000 */
.L_x_1112:
[----:B-1----:R-:W2:Y:S01]  /*1f0c0*/  LDL R2, [R1+0x38] ;  /* 0x0000380001027983 */ /* 0x002ea20000100800 */
[----:B------:R-:W-:Y:S01]  /*1f0d0*/  IMAD.MOV.U32 R3, RZ, RZ, c[0x0][0x2c4] ;  /* 0x0000b100ff037624 */ /* 0x000fe200078e00ff */
[----:B------:R-:W-:Y:S02]  /*1f0e0*/  ULDC UR4, c[0x0][0x324] ;  /* 0x0000c90000047ab9 */ /* 0x000fe40000000800 */
[----:B------:R-:W2:Y:S01]  /*1f0f0*/  LDL R0, [R1+0x50] ;  /* 0x0000500001007983 */ /* 0x000ea20000100800 */
[----:B------:R-:W-:Y:S01]  /*1f100*/  ULOP3.LUT UR4, URZ, UR4, URZ, 0x33, !UPT ;  /* 0x000000043f047292 */ /* 0x000fe2000f8e333f */
        /* <DEDUP_REMOVED lines=8> */
[C---:B------:R-:W-:Y:S02]  /*1f190*/  IADD3 R7, R2.reuse, UR4, RZ ;  /* 0x0000000402077c10 */ /* 0x040fe4000fffe0ff */
[----:B------:R-:W-:Y:S01]  /*1f1a0*/  IADD3 R6, R2, c[0x0][0x328], RZ ;  /* 0x0000ca0002067a10 */ /* 0x000fe20007ffe0ff */
[----:B------:R-:W-:-:S05]  /*1f1b0*/  BRA.DIV ~URZ, `(.L_x_1116) ;  /* 0x0000bf427f007947 */ /* 0x000fca000b800000 */
[----:B------:R1:W2:Y:S02]  /*1f1c0*/  SHFL.IDX PT, R4, R5, RZ, 0x1c1f ;  /* 0x001c1fff05047589 */ /* 0x0002a400000e0000 */
.L_x_1252:
[----:B--2---:R-:W-:Y:S01]  /*1f1d0*/  IADD3 R3, R6, R4, RZ ;  /* 0x0000000406037210 */ /* 0x004fe20007ffe0ff */
        /* <DEDUP_REMOVED lines=18> */
.L_x_1119:
[----:B------:R-:W-:Y:S04]  /*1f300*/  MOV R8, c[0x0][0x32c] ;  /* 0x0000cb0000087a02 */ /* 0x000fe80000000f00 */
[----:B------:R-:W-:Y:S11]  /*1f310*/  ISETP.NE.AND P0, PT, R8, 0x1, PT ;  /* 0x000000010800780c */ /* 0x000ff60003f05270 */
[----:B------:R-:W-:Y:S02]  /*1f320*/  @!UPT UIADD3 URZ, URZ, URZ, URZ ;  /* 0x0000003f3f3ff290 */ /* 0x000fe4000fffe03f */
[----:B------:R-:W-:Y:S05]  /*1f330*/  @P0 IMAD.HI.U32 R8, R4, c[0x0][0x330], RZ ;  /* 0x0000cc0004080a27 */ /* 0x000fea00078e00ff */
[----:B------:R-:W-:Y:S02]  /*1f340*/  @P0 SHF.R.U32.HI R4, RZ, c[0x0][0x334], R8 ;  /* 0x0000cd00ff040a19 */ /* 0x000fe40000011608 */
.L_x_1120:
[----:B------:R-:W-:Y:S05]  /*1f350*/  BSYNC B0 ;  /* 0x0000000000007941 */ /* 0x000fea0003800000 */
.L_x_1118:
[----:B------:R-:W-:Y:S04]  /*1f360*/  IMAD.IADD R8, R0, 0x1, -R251 ;  /* 0x0000000100087824 */ /* 0x000fe800078e0afb */
[----:B------:R-:W-:Y:S05]  /*1f370*/  IMAD R4, R4, c[0x0][0x32c], R8 ;  /* 0x0000cb0004047a24 */ /* 0x000fea00078e0208 */
[----:B------:R-:W-:Y:S02]  /*1f380*/  IMNMX R2, R2, R4, !PT ;  /* 0x0000000402027217 */ /* 0x000fe40007800200 */
[----:B------:R-:W-:Y:S04]  /*1f390*/  IADD3 R4, R4, c[0x0][0x32c], RZ ;  /* 0x0000cb0004047a10 */ /* 0x000fe80007ffe0ff */
[----:B------:R-:W-:Y:S02]  /*1f3a0*/  IMNMX R3, R3, R4, PT ;  /* 0x0000000403037217 */ /* 0x000fe40003800200 */
.L_x_1117:
        /* <DEDUP_REMOVED lines=113> */
.L_x_1253:
        /* <DEDUP_REMOVED lines=19> */
.L_x_1124:
[----:B------:R-:W-:Y:S04]  /*1fbf0*/  MOV R8, c[0x0][0x32c] ;  /* 0x0000cb0000087a02 */ /* 0x000fe80000000f00 */
[----:B------:R-:W-:Y:S11]  /*1fc00*/  ISETP.NE.AND P0, PT, R8, 0x1, PT ;  /* 0x000000010800780c */ /* 0x000ff60003f05270 */
[----:B------:R-:W-:Y:S02]  /*1fc10*/  @!UPT UIADD3 URZ, URZ, URZ, URZ ;  /* 0x0000003f3f3ff290 */ /* 0x000fe4000fffe03f */
[----:B------:R-:W-:Y:S05]  /*1fc20*/  @P0 IMAD.HI.U32 R8, R4, c[0x0][0x330], RZ ;  /* 0x0000cc0004080a27 */ /* 0x000fea00078e00ff */
[----:B------:R-:W-:Y:S02]  /*1fc30*/  @P0 SHF.R.U32.HI R4, RZ, c[0x0][0x334], R8 ;  /* 0x0000cd00ff040a19 */ /* 0x000fe40000011608 */
.L_x_1125:
[----:B------:R-:W-:Y:S05]  /*1fc40*/  BSYNC B0 ;  /* 0x0000000000007941 */ /* 0x000fea0003800000 */
.L_x_1123:
[----:B------:R-:W-:Y:S04]  /*1fc50*/  IMAD.IADD R8, R0, 0x1, -R251 ;  /* 0x0000000100087824 */ /* 0x000fe800078e0afb */
[----:B------:R-:W-:Y:S05]  /*1fc60*/  IMAD R4, R4, c[0x0][0x32c], R8 ;  /* 0x0000cb0004047a24 */ /* 0x000fea00078e0208 */
[----:B------:R-:W-:Y:S02]  /*1fc70*/  IMNMX R3, R3, R4, !PT ;  /* 0x0000000403037217 */ /* 0x000fe40007800200 */
[----:B------:R-:W-:Y:S04]  /*1fc80*/  IADD3 R4, R4, c[0x0][0x32c], RZ ;  /* 0x0000cb0004047a10 */ /* 0x000fe80007ffe0ff */
[----:B------:R-:W-:Y:S02]  /*1fc90*/  IMNMX R2, R2, R4, PT ;  /* 0x0000000402027217 */ /* 0x000fe40003800200 */
.L_x_1122:
        /* <DEDUP_REMOVED lines=77> */
.L_x_1254:
        /* <DEDUP_REMOVED lines=19> */
.L_x_1129:
[----:B------:R-:W-:Y:S04]  /*202a0*/  MOV R8, c[0x0][0x32c] ;  /* 0x0000cb0000087a02 */ /* 0x000fe80000000f00 */
[----:B------:R-:W-:Y:S11]  /*202b0*/  ISETP.NE.AND P0, PT, R8, 0x1, PT ;  /* 0x000000010800780c */ /* 0x000ff60003f05270 */
[----:B------:R-:W-:Y:S02]  /*202c0*/  @!UPT UIADD3 URZ, URZ, URZ, URZ ;  /* 0x0000003f3f3ff290 */ /* 0x000fe4000fffe03f */
[----:B------:R-:W-:Y:S05]  /*202d0*/  @P0 IMAD.HI.U32 R8, R4, c[0x0][0x330], RZ ;  /* 0x0000cc0004080a27 */ /* 0x000fea00078e00ff */
[----:B------:R-:W-:Y:S02]  /*202e0*/  @P0 SHF.R.U32.HI R4, RZ, c[0x0][0x334], R8 ;  /* 0x0000cd00ff040a19 */ /* 0x000fe40000011608 */
.L_x_1130:
[----:B------:R-:W-:Y:S05]  /*202f0*/  BSYNC B0 ;  /* 0x0000000000007941 */ /* 0x000fea0003800000 */
.L_x_1128:
[----:B------:R-:W-:Y:S04]  /*20300*/  IMAD.IADD R8, R0, 0x1, -R251 ;  /* 0x0000000100087824 */ /* 0x000fe800078e0afb */
[----:B------:R-:W-:Y:S05]  /*20310*/  IMAD R4, R4, c[0x0][0x32c], R8 ;  /* 0x0000cb0004047a24 */ /* 0x000fea00078e0208 */
[----:B------:R-:W-:Y:S02]  /*20320*/  IMNMX R3, R3, R4, !PT ;  /* 0x0000000403037217 */ /* 0x000fe40007800200 */
[----:B------:R-:W-:Y:S04]  /*20330*/  IADD3 R4, R4, c[0x0][0x32c], RZ ;  /* 0x0000cb0004047a10 */ /* 0x000fe80007ffe0ff */
[----:B------:R-:W-:Y:S02]  /*20340*/  IMNMX R2, R2, R4, PT ;  /* 0x0000000402027217 */ /* 0x000fe40003800200 */
.L_x_1127:
        /* <DEDUP_REMOVED lines=77> */
.L_x_1255:
        /* <DEDUP_REMOVED lines=19> */
.L_x_1134:
[----:B--234-:R-:W-:Y:S04]  /*20950*/  MOV R5, c[0x0][0x32c] ;  /* 0x0000cb0000057a02 */ /* 0x01cfe80000000f00 */
[----:B------:R-:W-:Y:S11]  /*20960*/  ISETP.NE.AND P0, PT, R5, 0x1, PT ;  /* 0x000000010500780c */ /* 0x000ff60003f05270 */
[----:B------:R-:W-:Y:S02]  /*20970*/  @!UPT UIADD3 URZ, URZ, URZ, URZ ;  /* 0x0000003f3f3ff290 */ /* 0x000fe4000fffe03f */
[----:B------:R-:W-:Y:S05]  /*20980*/  @P0 IMAD.HI.U32 R5, R4, c[0x0][0x330], RZ ;  /* 0x0000cc0004050a27 */ /* 0x000fea00078e00ff */
[----:B------:R-:W-:Y:S02]  /*20990*/  @P0 SHF.R.U32.HI R4, RZ, c[0x0][0x334], R5 ;  /* 0x0000cd00ff040a19 */ /* 0x000fe40000011605 */
.L_x_1135:
[----:B------:R-:W-:Y:S05]  /*209a0*/  BSYNC B0 ;  /* 0x0000000000007941 */ /* 0x000fea0003800000 */
.L_x_1133:
[----:B------:R-:W-:Y:S04]  /*209b0*/  IMAD.IADD R0, R0, 0x1, -R251 ;  /* 0x0000000100007824 */ /* 0x000fe800078e0afb */
[----:B------:R-:W-:Y:S05]  /*209c0*/  IMAD R0, R4, c[0x0][0x32c], R0 ;  /* 0x0000cb0004007a24 */ /* 0x000fea00078e0200 */
[----:B------:R-:W-:Y:S02]  /*209d0*/  IMNMX R2, R2, R0, !PT ;  /* 0x0000000002027217 */ /* 0x000fe40007800200 */
[----:B------:R-:W-:Y:S04]  /*209e0*/  IADD3 R0, R0, c[0x0][0x32c], RZ ;  /* 0x0000cb0000007a10 */ /* 0x000fe80007ffe0ff */
[----:B------:R-:W-:Y:S02]  /*209f0*/  IMNMX R3, R3, R0, PT ;  /* 0x0000000003037217 */ /* 0x000fe40003800200 */
.L_x_1132:
        /* <DEDUP_REMOVED lines=157> */
.L_x_1256:
        /* <DEDUP_REMOVED lines=15> */
.L_x_1257:
[C---:B------:R-:W-:Y:S01]  /*214c0*/  FSETP.NEU.FTZ.AND P0, PT, R71.reuse, -INF , PT ;  /* 0xff8000004700780b */ /* 0x040fe20003f1d000 */
[C---:B------:R-:W-:Y:S01]  /*214d0*/  FMUL.FTZ R2, R71.reuse, c[0x0][0x2d0] ;  /* 0x0000b40047027a20 */ /* 0x040fe20000410000 */
[----:B--2---:R-:W-:Y:S01]  /*214e0*/  FMNMX.FTZ R68, R0, R4, !PT ;  /* 0x0000000400447209 */ /* 0x004fe20007810000 */
[----:B------:R-:W2:Y:S01]  /*214f0*/  LDL R248, [R1+0x8] ;  /* 0x0000080001f87983 */ /* 0x000ea20000100800 */
[----:B------:R-:W-:Y:S01]  /*21500*/  FSEL R0, R71, RZ, P0 ;  /* 0x000000ff47007208 */ /* 0x000fe20000000000 */
[----:B------:R-:W-:Y:S01]  /*21510*/  WARPSYNC 0xffffffff ;  /* 0xffffffff00007948 */ /* 0x000fe20003800000 */
        /* <DEDUP_REMOVED lines=27> */
[----:B------:R-:W3:Y:S10]  /*216d0*/  MUFU.EX2 R2, R4 ;  /* 0x0000000400027308 */ /* 0x000ef40000000800 */
[----:B------:R-:W-:Y:S01]  /*216e0*/  MUFU.EX2 R86, R86 ;  /* 0x0000005600567308 */ /* 0x000fe20000000800 */
[----:B-1----:R-:W-:Y:S01]  /*216f0*/  FFMA.FTZ R0, R65, R237, R3 ;  /* 0x000000ed41007223 */ /* 0x002fe20000010003 */
[C---:B---3--:R-:W-:Y:S03]  /*21700*/  F2FP.PACK_AB R72, R2.reuse, R3 ;  /* 0x000000030248723e */ /* 0x048fe600000000ff */
        /* <DEDUP_REMOVED lines=64> */
[--C-:B------:R-:W-:Y:S02]  /*21b10*/  FFMA.FTZ R189, R40, c[0x0][0x2d0], -R2.reuse ;  /* 0x0000b40028bd7a23 */ /* 0x100fe40000010802 */
[----:B------:R-:W-:Y:S01]  /*21b20*/  FFMA.FTZ R239, R32, c[0x0][0x2d0], -R2 ;  /* 0x0000b40020ef7a23 */ /* 0x000fe20000010802 */
[----:B------:R-:W-:Y:S01]  /*21b30*/  FSEL R2, R68, RZ, P0 ;  /* 0x000000ff44027208 */ /* 0x000fe20000000000 */
[----:B------:R-:W-:Y:S01]  /*21b40*/  FMUL.FTZ R0, R0, c[0x0][0x2d0] ;  /* 0x0000b40000007a20 */ /* 0x000fe20000410000 */
[----:B------:R-:W4:Y:S01]  /*21b50*/  MUFU.EX2 R32, R5 ;  /* 0x0000000500207308 */ /* 0x000f220000000800 */
[----:B------:R-:W-:Y:S02]  /*21b60*/  FMUL.FTZ R49, R65, R149 ;  /* 0x0000009541317220 */ /* 0x000fe40000410000 */
[----:B------:R-:W-:Y:S02]  /*21b70*/  FADD.FTZ R2, -R2, R89 ;  /* 0x0000005902027221 */ /* 0x000fe40000010100 */
[C---:B------:R-:W-:Y:S02]  /*21b80*/  FMUL.FTZ R50, R3.reuse, R150 ;  /* 0x0000009603327220 */ /* 0x040fe40000410000 */
[----:B------:R-:W-:Y:S02]  /*21b90*/  FMUL.FTZ R51, R3, R151 ;  /* 0x0000009703337220 */ /* 0x000fe40000410000 */
[----:B------:R-:W-:Y:S01]  /*21ba0*/  FMUL.FTZ R2, R2, c[0x0][0x2d0] ;  /* 0x0000b40002027a20 */ /* 0x000fe20000410000 */
[----:B------:R-:W5:Y:S01]  /*21bb0*/  MUFU.EX2 R0, R0 ;  /* 0x0000000000007308 */ /* 0x000f620000000800 */
[----:B-1----:R-:W-:Y:S01]  /*21bc0*/  FMUL.FTZ R4, R68, c[0x0][0x2d0] ;  /* 0x0000b40044047a20 */ /* 0x002fe20000410000 */
[----:B---3--:R-:W-:Y:S04]  /*21bd0*/  F2FP.PACK_AB R74, R39, R48 ;  /* 0x00000030274a723e */ /* 0x008fe800000000ff */
[----:B------:R-:W-:Y:S04]  /*21be0*/  FSEL R4, R4, RZ, P0 ;  /* 0x000000ff04047208 */ /* 0x000fe80000000000 */
[----:B------:R-:W1:Y:S01]  /*21bf0*/  MUFU.EX2 R2, R2 ;  /* 0x0000000200027308 */ /* 0x000e620000000800 */
[--C-:B------:R-:W-:Y:S02]  /*21c00*/  FFMA.FTZ R161, R23, c[0x0][0x2d0], -R4.reuse ;  /* 0x0000b40017a17a23 */ /* 0x100fe40000010804 */
[--C-:B------:R-:W-:Y:S01]  /*21c10*/  FFMA.FTZ R160, R22, c[0x0][0x2d0], -R4.reuse ;  /* 0x0000b40016a07a23 */ /* 0x100fe20000010804 */
[----:B----4-:R-:W-:Y:S01]  /*21c20*/  F2FP.PACK_AB R76, R32, R35 ;  /* 0x00000023204c723e */ /* 0x010fe200000000ff */
[--C-:B------:R-:W-:Y:S02]  /*21c30*/  FFMA.FTZ R67, R21, c[0x0][0x2d0], -R4.reuse ;  /* 0x0000b40015437a23 */ /* 0x100fe40000010804 */
[--C-:B------:R-:W-:Y:S02]  /*21c40*/  FFMA.FTZ R181, R20, c[0x0][0x2d0], -R4.reuse ;  /* 0x0000b40014b57a23 */ /* 0x100fe40000010804 */
[----:B------:R-:W3:Y:S01]  /*21c50*/  LDSM.16.MT88.4 R20, [R192] ;  /* 0x00000000c014783b */ /* 0x000ee20000004200 */
[----:B------:R-:W-:Y:S01]  /*21c60*/  MUFU.EX2 R183, R67 ;  /* 0x0000004300b77308 */ /* 0x000fe20000000800 */
[--C-:B------:R-:W-:Y:S02]  /*21c70*/  FFMA.FTZ R6, R9, c[0x0][0x2d0], -R4.reuse ;  /* 0x0000b40009067a23 */ /* 0x100fe40000010804 */
[--C-:B------:R-:W-:Y:S02]  /*21c80*/  FFMA.FTZ R7, R15, c[0x0][0x2d0], -R4.reuse ;  /* 0x0000b4000f077a23 */ /* 0x100fe40000010804 */
[C---:B-----5:R-:W-:Y:S02]  /*21c90*/  FMUL.FTZ R45, R0.reuse, R101 ;  /* 0x00000065002d7220 */ /* 0x060fe40000410000 */
        /* <DEDUP_REMOVED lines=26> */
[----:B------:R-:W4:Y:S01]  /*21e40*/  MUFU.EX2 R97, R17 ;  /* 0x0000001100617308 */ /* 0x000f220000000800 */
[C---:B------:R-:W-:Y:S01]  /*21e50*/  FFMA.FTZ R4, R0.reuse, R246, R35 ;  /* 0x000000f600047223 */ /* 0x040fe20000010023 */
[----:B--2---:R-:W-:Y:S01]  /*21e60*/  ISETP.GT.AND P0, PT, R209, R248, PT ;  /* 0x000000f8d100720c */ /* 0x004fe20003f04270 */
        /* <DEDUP_REMOVED lines=13> */
[----:B----4-:R-:W-:Y:S01]  /*21f40*/  F2FP.PACK_AB R77, R97, R18 ;  /* 0x00000012614d723e */ /* 0x010fe200000000ff */
[----:B------:R-:W-:Y:S01]  /*21f50*/  FADD.FTZ R96, R32, R4 ;  /* 0x0000000420607221 */ /* 0x000fe20000010000 */
[----:B------:R-:W4:Y:S01]  /*21f60*/  LDSM.16.MT88.4 R36, [R196] ;  /* 0x00000000c424783b */ /* 0x000f220000004200 */
[----:B------:R-:W-:Y:S02]  /*21f70*/  FMUL.FTZ R6, R3, R130 ;  /* 0x0000008203067220 */ /* 0x000fe40000410000 */
[C---:B------:R-:W-:Y:S01]  /*21f80*/  FMUL.FTZ R4, R65.reuse, R128 ;  /* 0x0000008041047220 */ /* 0x040fe20000410000 */
[----:B------:R-:W-:Y:S01]  /*21f90*/  MUFU.EX2 R99, R34 ;  /* 0x0000002200637308 */ /* 0x000fe20000000800 */
[----:B------:R-:W-:Y:S02]  /*21fa0*/  FMUL.FTZ R5, R65, R129 ;  /* 0x0000008141057220 */ /* 0x000fe40000410000 */
[C---:B------:R-:W-:Y:S02]  /*21fb0*/  FMUL.FTZ R10, R2.reuse, R122 ;  /* 0x0000007a020a7220 */ /* 0x040fe40000410000 */
[----:B--2---:R-:W-:Y:S02]  /*21fc0*/  FMUL.FTZ R7, R3, R131 ;  /* 0x0000008303077220 */ /* 0x004fe40000410000 */
[C---:B------:R-:W-:Y:S02]  /*21fd0*/  FMUL.FTZ R11, R2.reuse, R123 ;  /* 0x0000007b020b7220 */ /* 0x040fe40000410000 */
[----:B------:R-:W-:Y:S01]  /*21fe0*/  FMUL.FTZ R15, R2, R119 ;  /* 0x00000077020f7220 */ /* 0x000fe20000410000 */
[----:B------:R-:W2:Y:S01]  /*21ff0*/  MUFU.EX2 R98, R16 ;  /* 0x0000001000627308 */ /* 0x000ea20000000800 */
[----:B------:R-:W-:Y:S02]  /*22000*/  FMUL.FTZ R17, R65, R133 ;  /* 0x0000008541117220 */ /* 0x000fe40000410000 */
[----:B------:R-:W-:Y:S01]  /*22010*/  FMUL.FTZ R19, R3, R135 ;  /* 0x0000008703137220 */ /* 0x000fe20000410000 */
[----:B-1----:R-:W-:Y:S01]  /*22020*/  F2FP.PACK_AB R75, R100, R0 ;  /* 0x00000000644b723e */ /* 0x002fe200000000ff */
[----:B------:R-:W-:Y:S02]  /*22030*/  FADD.FTZ R88, R0, R52 ;  /* 0x0000003400587221 */ /* 0x000fe40000010000 */
[----:B------:R-:W1:Y:S01]  /*22040*/  LDSM.16.MT88.4 R52, [R193] ;  /* 0x00000000c134783b */ /* 0x000e620000004200 */
[----:B------:R-:W-:Y:S02]  /*22050*/  FMUL.FTZ R32, R65, R140 ;  /* 0x0000008c41207220 */ /* 0x000fe40000410000 */
[----:B------:R-:W5:Y:S01]  /*22060*/  MUFU.EX2 R117, R33 ;  /* 0x0000002100757308 */ /* 0x000f620000000800 */
[-C--:B---3--:R-:W-:Y:S05]  /*22070*/  HMMA.16816.F32 R4, R72, R20.reuse, R4 ;  /* 0x000000144804723c */ /* 0x088fea0000001804 */
[C---:B------:R-:W-:Y:S02]  /*22080*/  FMUL.FTZ R14, R2.reuse, R118 ;  /* 0x00000076020e7220 */ /* 0x040fe40000410000 */
[C---:B------:R-:W-:Y:S02]  /*22090*/  FFMA.FTZ R89, R2.reuse, R247, R18 ;  /* 0x000000f702597223 */ /* 0x040fe40000010012 */
[----:B------:R-:W-:Y:S01]  /*220a0*/  FMUL.FTZ R18, R3, R134 ;  /* 0x0000008603127220 */ /* 0x000fe20000410000 */
[----:B------:R-:W-:Y:S02]  /*220b0*/  MUFU.EX2 R105, R180 ;  /* 0x000000b400697308 */ /* 0x000fe40000000800 */
[----:B------:R-:W-:Y:S01]  /*220c0*/  FMUL.FTZ R26, R2, R114 ;  /* 0x00000072021a7220 */ /* 0x000fe20000410000 */
[----:B--2---:R-:W-:Y:S01]  /*220d0*/  F2FP.PACK_AB R79, R116, R98 ;  /* 0x00000062744f723e */ /* 0x004fe200000000ff */
        /* <DEDUP_REMOVED lines=32> */
[-C--:B----4-:R-:W-:Y:S03]  /*222e0*/  HMMA.16816.F32 R20, R72, R36.reuse, R20 ;  /* 0x000000244814723c */ /* 0x090fe60000001814 */
        /* <DEDUP_REMOVED lines=257> */
.L_x_1110:
[----:B------:R-:W-:Y:S05]  /*23300*/  BRA.DIV ~URZ, `(.L_x_1139) ;  /* 0x000081e27f007947 */ /* 0x000fea000b800000 */
[----:B------:R2:W3:Y:S02]  /*23310*/  SHFL.BFLY PT, R0, R237, 0x2, 0x1f ;  /* 0x0c401f00ed007f89 */ /* 0x0004e400000e0000 */
.L_x_1258:
[----:B---3--:R-:W-:Y:S01]  /*23320*/  FADD.FTZ R5, R0, R237 ;  /* 0x000000ed00057221 */ /* 0x008fe20000010000 */
[----:B------:R-:W-:Y:S05]  /*23330*/  BRA.DIV ~URZ, `(.L_x_1140) ;  /* 0x000082027f007947 */ /* 0x000fea000b800000 */
[----:B------:R-:W3:Y:S04]  /*23340*/  SHFL.BFLY PT, R2, R243, 0x2, 0x1f ;  /* 0x0c401f00f3027f89 */ /* 0x000ee800000e0000 */
[----:B------:R-:W4:Y:S04]  /*23350*/  SHFL.BFLY PT, R0, R246, 0x2, 0x1f ;  /* 0x0c401f00f6007f89 */ /* 0x000f2800000e0000 */
[----:B------:R-:W5:Y:S04]  /*23360*/  SHFL.BFLY PT, R4, R247, 0x2, 0x1f ;  /* 0x0c401f00f7047f89 */ /* 0x000f6800000e0000 */
[----:B-1----:R-:W1:Y:S01]  /*23370*/  SHFL.BFLY PT, R3, R5, 0x1, 0x1f ;  /* 0x0c201f0005037f89 */ /* 0x002e6200000e0000 */
[----:B---3--:R-:W-:-:S02]  /*23380*/  FADD.FTZ R2, R2, R243 ;  /* 0x000000f302027221 */ /* 0x008fc40000010000 */
[----:B----4-:R-:W-:-:S03]  /*23390*/  FADD.FTZ R0, R0, R246 ;  /* 0x000000f600007221 */ /* 0x010fc60000010000 */
[----:B------:R-:W3:Y:S01]  /*233a0*/  SHFL.BFLY PT, R6, R2, 0x1, 0x1f ;  /* 0x0c201f0002067f89 */ /* 0x000ee200000e0000 */
[----:B-----5:R-:W-:-:S03]  /*233b0*/  FADD.FTZ R4, R4, R247 ;  /* 0x000000f704047221 */ /* 0x020fc60000010000 */
[----:B------:R-:W4:Y:S01]  /*233c0*/  SHFL.BFLY PT, R7, R0, 0x1, 0x1f ;  /* 0x0c201f0000077f89 */ /* 0x000f2200000e0000 */
[----:B-1----:R-:W-:-:S03]  /*233d0*/  FADD.FTZ R5, R5, R3 ;  /* 0x0000000305057221 */ /* 0x002fc60000010000 */
[----:B------:R1:W2:Y:S01]  /*233e0*/  SHFL.BFLY PT, R8, R4, 0x1, 0x1f ;  /* 0x0c201f0004087f89 */ /* 0x0002a200000e0000 */
[----:B---3--:R-:W-:Y:S02]  /*233f0*/  FADD.FTZ R6, R2, R6 ;  /* 0x0000000602067221 */ /* 0x008fe40000010000 */
[----:B----4-:R-:W-:Y:S02]  /*23400*/  FADD.FTZ R7, R0, R7 ;  /* 0x0000000700077221 */ /* 0x010fe40000010000 */
.L_x_1259:
[----:B------:R-:W-:Y:S01]  /*23410*/  FSETP.NE.FTZ.AND P3, PT, R5, RZ, PT ;  /* 0x000000ff0500720b */ /* 0x000fe20003f75000 */
[----:B------:R-:W-:Y:S01]  /*23420*/  CS2R R2, SRZ ;  /* 0x0000000000027805 */ /* 0x000fe2000001ff00 */
[----:B------:R-:W-:Y:S01]  /*23430*/  MOV R0, RZ ;  /* 0x000000ff00007202 */ /* 0x000fe20000000f00 */
[----:B-12---:R-:W-:Y:S01]  /*23440*/  FADD.FTZ R4, R8, R4 ;  /* 0x0000000408047221 */ /* 0x006fe20000010000 */
        /* <DEDUP_REMOVED lines=98> */
.L_x_969:
[----:B------:R3:W5:Y:S04]  /*23a70*/  LDL R6, [R1+0x40] ;  /* 0x0000400001067983 */ /* 0x0007680000100800 */
[----:B------:R-:W4:Y:S01]  /*23a80*/  S2R R2, SR_TID.X ;  /* 0x0000000000027919 */ /* 0x000f220000002100 */
[----:B------:R-:W-:Y:S01]  /*23a90*/  BSSY B0, `(.L_x_1141) ;  /* 0x0000011000007945 */ /* 0x000fe20003800000 */
[----:B----4-:R-:W-:-:S13]  /*23aa0*/  LOP3.LUT P0, RZ, R2, 0x7f, RZ, 0xc0, !PT ;  /* 0x0000007f02ff7812 */ /* 0x010fda000780c0ff */
[----:B------:R-:W-:Y:S05]  /*23ab0*/  @P0 BRA `(.L_x_1142) ;  /* 0x000000e000000947 */ /* 0x000fea0003800000 */
[----:B---3--:R-:W3:Y:S01]  /*23ac0*/  S2R R4, SR_LANEID ;  /* 0x0000000000047919 */ /* 0x008ee20000000000 */
[----:B------:R-:W-:Y:S01]  /*23ad0*/  VOTEU.ANY UR4, UPT, PT ;  /* 0x0000000000047886 */ /* 0x000fe200038e0100 */
[----:B------:R-:W-:Y:S01]  /*23ae0*/  IMAD.MOV.U32 R5, RZ, RZ, c[0x0][0x564] ;  /* 0x00015900ff057624 */ /* 0x000fe200078e00ff */
[----:B-1----:R-:W3:Y:S08]  /*23af0*/  FLO.U32 R3, UR4 ;  /* 0x0000000400037d00 */ /* 0x002ef000080e0000 */
[----:B------:R-:W1:Y:S01]  /*23b00*/  POPC R2, UR4 ;  /* 0x0000000400027d09 */ /* 0x000e620008000000 */
[----:B---3--:R-:W-:Y:S01]  /*23b10*/  ISETP.EQ.U32.AND P0, PT, R3, R4, PT ;  /* 0x000000040300720c */ /* 0x008fe20003f02070 */
[----:B------:R-:W-:-:S12]  /*23b20*/  IMAD.MOV.U32 R4, RZ, RZ, c[0x0][0x560] ;  /* 0x00015800ff047624 */ /* 0x000fd800078e00ff */
[----:B-1----:R1:W3:Y:S04]  /*23b30*/  @P0 ATOMG.E.ADD.STRONG.GPU PT, R2, [R4.64], R2 ;  /* 0x00000002040209a8 */ /* 0x0022e800081ee1c8 */
[----:B-1----:R-:W1:Y:S04]  /*23b40*/  S2R R4, SR_LTMASK ;  /* 0x0000000000047919 */ /* 0x002e680000003900 */
[----:B---3--:R1:W3:Y:S02]  /*23b50*/  SHFL.IDX PT, R3, R2, R3, 0x1f ;  /* 0x00001f0302037589 */ /* 0x0082e400000e0000 */
[----:B-1----:R-:W-:-:S06]  /*23b60*/  LOP3.LUT R2, R4, UR4, RZ, 0xc0, !PT ;  /* 0x0000000404027c12 */ /* 0x002fcc000f8ec0ff */
[----:B------:R-:W3:Y:S02]  /*23b70*/  POPC R2, R2 ;  /* 0x0000000200027309 */ /* 0x000ee40000000000 */
[----:B---3-5:R-:W-:-:S05]  /*23b80*/  IADD3 R6, R3, c[0x0][0xc], R2 ;  /* 0x0000030003067a10 */ /* 0x028fca0007ffe002 */
[----:B------:R1:W-:Y:S02]  /*23b90*/  STL [R1+0x40], R6 ;  /* 0x0000400601007387 */ /* 0x0003e40000100800 */
.L_x_1142:
[----:B---3--:R-:W-:Y:S05]  /*23ba0*/  BSYNC B0 ;  /* 0x0000000000007941 */ /* 0x008fea0003800000 */
.L_x_1141:
[----:B------:R-:W-:Y:S01]  /*23bb0*/  PRMT R0, R0, 0x9910, RZ ;  /* 0x0000991000007816 */ /* 0x000fe200000000ff */
[----:B------:R-:W-:Y:S01]  /*23bc0*/  BSSY B1, `(.L_x_1143) ;  /* 0x0000302000017945 */ /* 0x000fe20003800000 */
[----:B-----5:R-:W-:Y:S02]  /*23bd0*/  IMAD.MOV.U32 R53, RZ, RZ, R6 ;  /* 0x000000ffff357224 */ /* 0x020fe400078e0006 */
[----:B------:R-:W-:-:S13]  /*23be0*/  ISETP.NE.AND P0, PT, R0, RZ, PT ;  /* 0x000000ff0000720c */ /* 0x000fda0003f05270 */
[----:B------:R-:W-:Y:S05]  /*23bf0*/  @!P0 BRA `(.L_x_1144) ;  /* 0x0000241000008947 */ /* 0x000fea0003800000 */
[----:B------:R-:W3:Y:S04]  /*23c00*/  LDL R7, [R1+0x6c] ;  /* 0x00006c0001077983 */ /* 0x000ee80000100800 */
[----:B-1----:R-:W4:Y:S04]  /*23c10*/  LDL R6, [R1+0x7c] ;  /* 0x00007c0001067983 */ /* 0x002f280000100800 */
[----:B--2---:R-:W2:Y:S04]  /*23c20*/  LDL R9, [R1+0x84] ;  /* 0x0000840001097983 */ /* 0x004ea80000100800 */
[----:B------:R-:W2:Y:S01]  /*23c30*/  LDL R5, [R1+0x80] ;  /* 0x0000800001057983 */ /* 0x000ea20000100800 */
[----:B------:R-:W-:Y:S01]  /*23c40*/  WARPSYNC 0xffffffff ;  /* 0xffffffff00007948 */ /* 0x000fe20003800000 */
[----:B------:R-:W-:-:S02]  /*23c50*/  F2FP.PACK_AB R0, R67, R66 ;  /* 0x000000424300723e */ /* 0x000fc400000000ff */
[----:B------:R-:W-:Y:S01]  /*23c60*/  BAR.SYNC.DEFER_BLOCKING 0x1, 0x80 ;  /* 0x0042000000007b1d */ /* 0x000fe20000010000 */
[----:B------:R-:W-:Y:S02]  /*23c70*/  F2FP.PACK_AB R3, R83, R82 ;  /* 0x000000525303723e */ /* 0x000fe400000000ff */
[----:B------:R-:W-:-:S03]  /*23c80*/  F2FP.PACK_AB R2, R73, R72 ;  /* 0x000000484902723e */ /* 0x000fc600000000ff */
[----:B------:R-:W2:Y:S01]  /*23c90*/  LDL R8, [R1+0x70] ;  /* 0x0000700001087983 */ /* 0x000ea20000100800 */
[----:B------:R-:W-:-:S03]  /*23ca0*/  F2FP.PACK_AB R4, R37, R36 ;  /* 0x000000242504723e */ /* 0x000fc600000000ff */
[----:B------:R-:W2:Y:S04]  /*23cb0*/  LDL R12, [R1+0x88] ;  /* 0x00008800010c7983 */ /* 0x000ea80000100800 */
[----:B------:R-:W2:Y:S04]  /*23cc0*/  LDL R10, [R1+0x4c] ;  /* 0x00004c00010a7983 */ /* 0x000ea80000100800 */
[----:B---3--:R1:W-:Y:S04]  /*23cd0*/  STS [R7], R0 ;  /* 0x0000000007007388 */ /* 0x0083e80000000800 */
[----:B------:R3:W-:Y:S04]  /*23ce0*/  STS [R7+0x400], R3 ;  /* 0x0004000307007388 */ /* 0x0007e80000000800 */
[----:B----4-:R4:W-:Y:S01]  /*23cf0*/  STS [R6], R2 ;  /* 0x0000000206007388 */ /* 0x0109e20000000800 */
[----:B-1----:R-:W-:-:S02]  /*23d00*/  F2FP.PACK_AB R0, R87, R86 ;  /* 0x000000565700723e */ /* 0x002fc400000000ff */
[----:B---3--:R-:W-:-:S03]  /*23d10*/  F2FP.PACK_AB R3, R49, R48 ;  /* 0x000000303103723e */ /* 0x008fc600000000ff */
[----:B------:R1:W-:Y:S01]  /*23d20*/  STS [R6+0x400], R0 ;  /* 0x0004000006007388 */ /* 0x0003e20000000800 */
[----:B----4-:R-:W-:-:S03]  /*23d30*/  F2FP.PACK_AB R2, R31, R30 ;  /* 0x0000001e1f02723e */ /* 0x010fc600000000ff */
[----:B------:R3:W-:Y:S04]  /*23d40*/  STS [R7+0x2000], R3 ;  /* 0x0020000307007388 */ /* 0x0007e80000000800 */
[----:B------:R4:W-:Y:S01]  /*23d50*/  STS [R7+0x2400], R2 ;  /* 0x0024000207007388 */ /* 0x0009e20000000800 */
[----:B-1----:R-:W-:Y:S02]  /*23d60*/  F2FP.PACK_AB R0, R35, R34 ;  /* 0x000000222300723e */ /* 0x002fe400000000ff */
[----:B---3--:R-:W-:-:S03]  /*23d70*/  F2FP.PACK_AB R3, R75, R74 ;  /* 0x0000004a4b03723e */ /* 0x008fc600000000ff */
[----:B------:R1:W-:Y:S04]  /*23d80*/  STS [R6+0x2000], R0 ;  /* 0x0020000006007388 */ /* 0x0003e80000000800 */
[----:B----4-:R-:W3:Y:S01]  /*23d90*/  LDL R7, [R1+0x78] ;  /* 0x0000780001077983 */ /* 0x010ee20000100800 */
[----:B------:R-:W-:-:S03]  /*23da0*/  F2FP.PACK_AB R2, R89, R88 ;  /* 0x000000585902723e */ /* 0x000fc600000000ff */
[----:B------:R4:W-:Y:S04]  /*23db0*/  STS [R6+0x2400], R4 ;  /* 0x0024000406007388 */ /* 0x0009e80000000800 */
[----:B--2---:R2:W-:Y:S04]  /*23dc0*/  STS [R9], R3 ;  /* 0x0000000309007388 */ /* 0x0045e80000000800 */
[----:B------:R2:W-:Y:S01]  /*23dd0*/  STS [R9+0x400], R2 ;  /* 0x0004000209007388 */ /* 0x0005e20000000800 */
[----:B-1----:R-:W-:-:S05]  /*23de0*/  F2FP.PACK_AB R0, R77, R76 ;  /* 0x0000004c4d00723e */ /* 0x002fca00000000ff */
[----:B------:R1:W-:Y:S01]  /*23df0*/  STS [R5], R0 ;  /* 0x0000000005007388 */ /* 0x0003e20000000800 */
[----:B----4-:R-:W-:-:S03]  /*23e00*/  F2FP.PACK_AB R4, R39, R38 ;  /* 0x000000262704723e */ /* 0x010fc600000000ff */
[----:B------:R-:W4:Y:S01]  /*23e10*/  LDL R6, [R1+0x74] ;  /* 0x0000740001067983 */ /* 0x000f220000100800 */
[----:B--2---:R-:W-:Y:S02]  /*23e20*/  F2FP.PACK_AB R3, R129, R128 ;  /* 0x000000808103723e */ /* 0x004fe400000000ff */
[----:B------:R-:W-:-:S03]  /*23e30*/  F2FP.PACK_AB R2, R43, R42 ;  /* 0x0000002a2b02723e */ /* 0x000fc600000000ff */
[----:B------:R2:W-:Y:S04]  /*23e40*/  STS [R5+0x400], R3 ;  /* 0x0004000305007388 */ /* 0x0005e80000000800 */
[----:B------:R-:W-:Y:S01]  /*23e50*/  STS [R9+0x2000], R4 ;  /* 0x0020000409007388 */ /* 0x000fe20000000800 */
[----:B-1----:R-:W-:-:S05]  /*23e60*/  F2FP.PACK_AB R0, R41, R40 ;  /* 0x000000282900723e */ /* 0x002fca00000000ff */
[----:B------:R1:W-:Y:S01]  /*23e70*/  STS [R9+0x2400], R0 ;  /* 0x0024000009007388 */ /* 0x0003e20000000800 */
[----:B--2---:R-:W-:-:S03]  /*23e80*/  F2FP.PACK_AB R3, R59, R58 ;  /* 0x0000003a3b03723e */ /* 0x004fc600000000ff */
[----:B-1----:R-:W2:Y:S01]  /*23e90*/  LDL R9, [R1+0x8c] ;  /* 0x00008c0001097983 */ /* 0x002ea20000100800 */
        /* <DEDUP_REMOVED lines=16> */
[----:B---3--:R1:W-:Y:S04]  /*23fa0*/  STS [R7], R3 ;  /* 0x0000000307007388 */ /* 0x0083e80000000800 */
[----:B------:R3:W-:Y:S04]  /*23fb0*/  STS [R7+0x400], R0 ;  /* 0x0004000007007388 */ /* 0x0007e80000000800 */
[----:B------:R4:W-:Y:S04]  /*23fc0*/  STS [R8+0x2000], R2 ;  /* 0x0020000208007388 */ /* 0x0009e80000000800 */
[----:B------:R4:W-:Y:S04]  /*23fd0*/  STS [R8+0x2400], R4 ;  /* 0x0024000408007388 */ /* 0x0009e80000000800 */
[----:B------:R-:W-:Y:S01]  /*23fe0*/  STS [R7+0x2000], R5 ;  /* 0x0020000507007388 */ /* 0x000fe20000000800 */
[----:B-1----:R-:W-:-:S02]  /*23ff0*/  F2FP.PACK_AB R3, R47, R46 ;  /* 0x0000002e2f03723e */ /* 0x002fc400000000ff */
[----:B---3--:R-:W-:Y:S02]  /*24000*/  F2FP.PACK_AB R0, R81, R80 ;  /* 0x000000505100723e */ /* 0x008fe400000000ff */
[----:B----4-:R-:W-:Y:S01]  /*24010*/  F2FP.PACK_AB R2, R79, R78 ;  /* 0x0000004e4f02723e */ /* 0x010fe200000000ff */
[----:B------:R-:W-:Y:S04]  /*24020*/  STS [R7+0x2400], R3 ;  /* 0x0024000307007388 */ /* 0x000fe80000000800 */
[----:B------:R1:W-:Y:S04]  /*24030*/  STS [R6], R2 ;  /* 0x0000000206007388 */ /* 0x0003e80000000800 */
[----:B------:R3:W-:Y:S01]  /*24040*/  STS [R6+0x400], R0 ;  /* 0x0004000006007388 */ /* 0x0007e20000000800 */
[----:B------:R-:W-:-:S03]  /*24050*/  F2FP.PACK_AB R4, R45, R44 ;  /* 0x0000002c2d04723e */ /* 0x000fc600000000ff */
[----:B------:R-:W4:Y:S01]  /*24060*/  LDL.LU R8, [R1+0x44] ;  /* 0x0000440001087983 */ /* 0x000f220000300800 */
[----:B-1----:R-:W-:Y:S02]  /*24070*/  F2FP.PACK_AB R2, R61, R60 ;  /* 0x0000003c3d02723e */ /* 0x002fe400000000ff */
[----:B---3--:R-:W-:-:S03]  /*24080*/  F2FP.PACK_AB R0, R63, R62 ;  /* 0x0000003e3f00723e */ /* 0x008fc600000000ff */
[----:B------:R1:W-:Y:S01]  /*24090*/  STS [R12], R2 ;  /* 0x000000020c007388 */ /* 0x0003e20000000800 */
[----:B------:R-:W-:-:S03]  /*240a0*/  F2FP.PACK_AB R3, R33, R32 ;  /* 0x000000202103723e */ /* 0x000fc600000000ff */
[----:B--2---:R2:W-:Y:S04]  /*240b0*/  STS [R9+0x400], R0 ;  /* 0x0004000009007388 */ /* 0x0045e80000000800 */
[----:B------:R3:W-:Y:S04]  /*240c0*/  STS [R6+0x2000], R4 ;  /* 0x0020000406007388 */ /* 0x0007e80000000800 */
[----:B------:R3:W-:Y:S01]  /*240d0*/  STS [R6+0x2400], R3 ;  /* 0x0024000306007388 */ /* 0x0007e20000000800 */
[----:B-1----:R-:W-:-:S05]  /*240e0*/  F2FP.PACK_AB R2, R27, R26 ;  /* 0x0000001a1b02723e */ /* 0x002fca00000000ff */
[----:B------:R-:W-:Y:S01]  /*240f0*/  STS [R12+0x2000], R2 ;  /* 0x002000020c007388 */ /* 0x000fe20000000800 */
[----:B--2---:R-:W-:-:S05]  /*24100*/  F2FP.PACK_AB R0, R29, R28 ;  /* 0x0000001c1d00723e */ /* 0x004fca00000000ff */
[----:B------:R1:W-:Y:S01]  /*24110*/  STS [R9+0x2400], R0 ;  /* 0x0024000009007388 */ /* 0x0003e20000000800 */
[----:B---3--:R-:W-:Y:S02]  /*24120*/  IMAD.MOV.U32 R4, RZ, RZ, 0x4 ;  /* 0x00000004ff047424 */ /* 0x008fe400078e00ff */
[----:B------:R-:W-:Y:S02]  /*24130*/  IMAD.MOV.U32 R3, RZ, RZ, RZ ;  /* 0x000000ffff037224 */ /* 0x000fe400078e00ff */
[CC--:B------:R-:W-:Y:S01]  /*24140*/  @P1 IMAD.WIDE R6, R10.reuse, R4.reuse, c[0x0][0x508] ;  /* 0x000142000a061625 */ /* 0x0c0fe200078e0204 */
[----:B------:R-:W-:Y:S03]  /*24150*/  BAR.SYNC.DEFER_BLOCKING 0x1, 0x80 ;  /* 0x0042000000007b1d */ /* 0x000fe60000010000 */
[----:B------:R-:W-:-:S03]  /*24160*/  IMAD.WIDE R4, R10, R4, c[0x0][0x500] ;  /* 0x000140000a047625 */ /* 0x000fc600078e0204 */
[----:B------:R2:W5:Y:S04]  /*24170*/  @P1 LDG.E R11, [R6.64] ;  /* 0x00000008060b1981 */ /* 0x000568000c1e1900 */
[----:B------:R2:W5:Y:S01]  /*24180*/  @P2 LDG.E R3, [R4.64] ;  /* 0x0000000804032981 */ /* 0x000562000c1e1900 */
[----:B----4-:R-:W-:-:S04]  /*24190*/  ISETP.NE.AND P0, PT, R8, RZ, PT ;  /* 0x000000ff0800720c */ /* 0x010fc80003f05270 */
[----:B-1----:R-:W-:Y:S01]  /*241a0*/  SEL R0, R8, c[0x0][0x3d4], P0 ;  /* 0x0000f50008007a07 */ /* 0x002fe20000000000 */
[----:B------:R-:W-:Y:S05]  /*241b0*/  @P1 BRA `(.L_x_1145) ;  /* 0x0000004000001947 */ /* 0x000fea0003800000 */
[----:B--2---:R-:W-:Y:S05]  /*241c0*/  @!P2 BRA `(.L_x_1145) ;  /* 0x000000300000a947 */ /* 0x004fea0003800000 */
[----:B-----5:R1:W2:Y:S04]  /*241d0*/  LDG.E R11, [R4.64] ;  /* 0x00000008040b7981 */ /* 0x0202a8000c1e1900 */
[----:B-1----:R-:W2:Y:S02]  /*241e0*/  LDG.E R4, [R4.64+0x4] ;  /* 0x0000040804047981 */ /* 0x002ea4000c1e1900 */
[----:B--2---:R-:W-:Y:S02]  /*241f0*/  IADD3 R11, -R11, R4, RZ ;  /* 0x000000040b0b7210 */ /* 0x004fe40007ffe1ff */
.L_x_1145:
        /* <DEDUP_REMOVED lines=9> */
[----:B------:R-:W2:Y:S08]  /*24290*/  LDC.64 R14, c[0x0][R12+0x168] ;  /* 0x00005a000c0e7b82 */ /* 0x000eb00000000a00 */
        /* <DEDUP_REMOVED lines=12> */
[----:B------:R-:W-:-:S04]  /*24360*/  IMAD.WIDE.U32 R6, R8, R2, RZ ;  /* 0x0000000208067225 */ /* 0x000fc800078e00ff */
[----:B------:R-:W-:Y:S01]  /*24370*/  IMAD.IADD R13, R7, 0x1, R13 ;  /* 0x00000001070d7824 */ /* 0x000fe200078e020d */
        /* <DEDUP_REMOVED lines=13> */
[----:B----4-:R-:W-:Y:S02]  /*24450*/  SEL R10, R16, RZ, P2 ;  /* 0x000000ff100a7207 */ /* 0x010fe40001000000 */
        /* <DEDUP_REMOVED lines=54> */
[----:B------:R-:W-:Y:S01]  /*247c0*/  SHF.R.S32.HI R4, RZ, 0x1f, R2 ;  /* 0x0000001fff047819 */ /* 0x000fe20000011402 */
[----:B------:R-:W-:Y:S01]  /*247d0*/  IMAD.WIDE.U32 R6, R3, c[0x0][0x3a0], RZ ;  /* 0x0000e80003067a25 */ /* 0x000fe200078e00ff */
[----:B-1----:R1:W3:Y:S01]  /*247e0*/  LDS.128 R12, [R208+0x80] ;  /* 0x00008000d00c7984 */ /* 0x0022e20000000c00 */
        /* <DEDUP_REMOVED lines=10> */
[----:B------:R-:W-:Y:S01]  /*24890*/  IMAD R7, R2, c[0x0][0x3f4], R4 ;  /* 0x0000fd0002077a24 */ /* 0x000fe200078e0204 */
[----:B------:R-:W-:-:S02]  /*248a0*/  MOV R4, R6 ;  /* 0x0000000600047202 */ /* 0x000fc40000000f00 */
[----:B------:R1:W1:Y:S03]  /*248b0*/  LDS.128 R32, [R208+0x2880] ;  /* 0x00288000d0207984 */ /* 0x0002660000000c00 */
[----:B------:R-:W-:Y:S01]  /*248c0*/  IMAD.WIDE.U32 R4, R2, c[0x0][0x3f0], R4 ;  /* 0x0000fc0002047a25 */ /* 0x000fe200078e0004 */
[----:B------:R1:W1:Y:S04]  /*248d0*/  LDS.128 R36, [R208+0x3080] ;  /* 0x00308000d0247984 */ /* 0x0002680000000c00 */
[----:B------:R1:W1:Y:S01]  /*248e0*/  LDS.128 R40, [R208+0x3880] ;  /* 0x00388000d0287984 */ /* 0x0002620000000c00 */
[----:B------:R-:W-:-:S03]  /*248f0*/  IADD3 R5, R5, R7, RZ ;  /* 0x0000000705057210 */ /* 0x000fc60007ffe0ff */
[----:B------:R-:W5:Y:S02]  /*24900*/  S2R R11, SR_TID.X ;  /* 0x00000000000b7919 */ /* 0x000f640000002100 */
[----:B-----5:R-:W-:-:S04]  /*24910*/  SHF.R.S32.HI R10, RZ, 0x1f, R11 ;  /* 0x0000001fff0a7819 */ /* 0x020fc8000001140b */
[----:B------:R-:W-:-:S04]  /*24920*/  LEA.HI R10, R10, R11, RZ, 0x3 ;  /* 0x0000000b0a0a7211 */ /* 0x000fc800078f18ff */
[----:B------:R-:W-:Y:S02]  /*24930*/  SHF.R.S32.HI R10, RZ, 0x3, R10 ;  /* 0x00000003ff0a7819 */ /* 0x000fe4000001140a */
        /* <DEDUP_REMOVED lines=16> */
[----:B------:R-:W-:Y:S02]  /*24a40*/  IADD3 R3, R3, R4, RZ ;  /* 0x0000000403037210 */ /* 0x000fe40007ffe0ff */
[----:B------:R-:W-:Y:S02]  /*24a50*/  IADD3 R4, R10, R52, RZ ;  /* 0x000000340a047210 */ /* 0x000fe40007ffe0ff */
[----:B------:R-:W-:Y:S01]  /*24a60*/  LEA.HI.X R5, R2, c[0x0][0x384], R3, 0x1, P0 ;  /* 0x0000e10002057a11 */ /* 0x000fe200000f0c03 */
[----:B------:R-:W-:Y:S05]  /*24a70*/  BRA.DIV ~URZ, `(.L_x_1147) ;  /* 0x00006cf27f007947 */ /* 0x000fea000b800000 */
[----:B-1-34-:R1:W2:Y:S02]  /*24a80*/  SHFL.IDX PT, R7, R5, RZ, 0x181f ;  /* 0x00181fff05077589 */ /* 0x01a2a400000e0000 */
.L_x_1260:
[----:B------:R-:W-:Y:S05]  /*24a90*/  BRA.DIV ~URZ, `(.L_x_1148) ;  /* 0x00006d427f007947 */ /* 0x000fea000b800000 */
[----:B------:R3:W4:Y:S02]  /*24aa0*/  SHFL.IDX PT, R2, R6, RZ, 0x181f ;  /* 0x00181fff06027589 */ /* 0x00072400000e0000 */
.L_x_1261:
[----:B------:R-:W-:-:S13]  /*24ab0*/  ISETP.GE.OR P0, PT, R4, R0, P2 ;  /* 0x000000000400720c */ /* 0x000fda0001706670 */
[----:B----4-:R-:W-:-:S04]  /*24ac0*/  @!P0 LEA R2, P1, R244, R2, 0x1 ;  /* 0x00000002f4028211 */ /* 0x010fc800078208ff */
[----:B--2---:R-:W-:-:S05]  /*24ad0*/  @!P0 LEA.HI.X R3, R244, R7, R245, 0x1, P1 ;  /* 0x00000007f4038211 */ /* 0x004fca00008f0cf5 */
[----:B------:R2:W-:Y:S01]  /*24ae0*/  @!P0 ST.E.128 [R2.64], R12 ;  /* 0x0000000c02008985 */ /* 0x0005e2000c101d08 */
[----:B------:R-:W-:Y:S05]  /*24af0*/  BRA.DIV ~URZ, `(.L_x_1149) ;  /* 0x00006d527f007947 */ /* 0x000fea000b800000 */
[----:B------:R4:W1:Y:S04]  /*24b00*/  SHFL.IDX PT, R7, R5, 0x1, 0x181f ;  /* 0x00381f0005077f89 */ /* 0x00086800000e0000 */
[----:B--2---:R4:W2:Y:S02]  /*24b10*/  SHFL.IDX PT, R2, R6, 0x1, 0x181f ;  /* 0x00381f0006027f89 */ /* 0x0048a400000e0000 */
.L_x_1262:
[----:B------:R-:W-:-:S04]  /*24b20*/  IADD3 R3, R4, 0x10, RZ ;  /* 0x0000001004037810 */ /* 0x000fc80007ffe0ff */
[----:B------:R-:W-:-:S13]  /*24b30*/  ISETP.GE.OR P0, PT, R3, R0, P2 ;  /* 0x000000000300720c */ /* 0x000fda0001706670 */
[----:B--2---:R-:W-:-:S04]  /*24b40*/  @!P0 LEA R2, P1, R244, R2, 0x1 ;  /* 0x00000002f4028211 */ /* 0x004fc800078208ff */
[----:B-1----:R-:W-:-:S05]  /*24b50*/  @!P0 LEA.HI.X R3, R244, R7, R245, 0x1, P1 ;  /* 0x00000007f4038211 */ /* 0x002fca00008f0cf5 */
[----:B------:R1:W-:Y:S01]  /*24b60*/  @!P0 ST.E.128 [R2.64], R16 ;  /* 0x0000001002008985 */ /* 0x0003e2000c101d08 */
[----:B------:R-:W-:Y:S05]  /*24b70*/  BRA.DIV ~URZ, `(.L_x_1150) ;  /* 0x00006da27f007947 */ /* 0x000fea000b800000 */
[----:B------:R2:W1:Y:S02]  /*24b80*/  SHFL.IDX PT, R7, R5, 0x2, 0x181f ;  /* 0x00581f0005077f89 */ /* 0x00046400000e0000 */
.L_x_1263:
[----:B------:R-:W-:Y:S05]  /*24b90*/  BRA.DIV ~URZ, `(.L_x_1151) ;  /* 0x00006df27f007947 */ /* 0x000fea000b800000 */
[----:B-1----:R1:W2:Y:S02]  /*24ba0*/  SHFL.IDX PT, R2, R6, 0x2, 0x181f ;  /* 0x00581f0006027f89 */ /* 0x0022a400000e0000 */
.L_x_1264:
        /* <DEDUP_REMOVED lines=8> */
.L_x_1265:
[----:B------:R-:W-:-:S04]  /*24c30*/  IADD3 R3, R4, 0x30, RZ ;  /* 0x0000003004037810 */ /* 0x000fc80007ffe0ff */
[----:B------:R-:W-:-:S13]  /*24c40*/  ISETP.GE.OR P0, PT, R3, R0, P2 ;  /* 0x000000000300720c */ /* 0x000fda0001706670 */
[----:B--2---:R-:W-:-:S04]  /*24c50*/  @!P0 LEA R2, P1, R244, R2, 0x1 ;  /* 0x00000002f4028211 */ /* 0x004fc800078208ff */
[----:B------:R-:W-:-:S05]  /*24c60*/  @!P0 LEA.HI.X R3, R244, R7, R245, 0x1, P1 ;  /* 0x00000007f4038211 */ /* 0x000fca00008f0cf5 */
[----:B------:R2:W-:Y:S01]  /*24c70*/  @!P0 ST.E.128 [R2.64], R24 ;  /* 0x0000001802008985 */ /* 0x0005e2000c101d08 */
[----:B------:R-:W-:Y:S05]  /*24c80*/  BRA.DIV ~URZ, `(.L_x_1153) ;  /* 0x00006e427f007947 */ /* 0x000fea000b800000 */
[----:B------:R1:W2:Y:S02]  /*24c90*/  SHFL.IDX PT, R7, R5, 0x4, 0x181f ;  /* 0x00981f0005077f89 */ /* 0x0002a400000e0000 */
.L_x_1266:
[----:B------:R-:W-:Y:S05]  /*24ca0*/  BRA.DIV ~URZ, `(.L_x_1154) ;  /* 0x00006e927f007947 */ /* 0x000fea000b800000 */
[----:B--2---:R2:W1:Y:S02]  /*24cb0*/  SHFL.IDX PT, R2, R6, 0x4, 0x181f ;  /* 0x00981f0006027f89 */ /* 0x00446400000e0000 */
.L_x_1267:
        /* <DEDUP_REMOVED lines=8> */
.L_x_1268:
[----:B------:R-:W-:-:S04]  /*24d40*/  IADD3 R3, R4, 0x50, RZ ;  /* 0x0000005004037810 */ /* 0x000fc80007ffe0ff */
[----:B------:R-:W-:-:S13]  /*24d50*/  ISETP.GE.OR P0, PT, R3, R0, P2 ;  /* 0x000000000300720c */ /* 0x000fda0001706670 */
[----:B---3--:R-:W-:-:S04]  /*24d60*/  @!P0 LEA R2, P1, R244, R2, 0x1 ;  /* 0x00000002f4028211 */ /* 0x008fc800078208ff */
[----:B--2---:R-:W-:-:S05]  /*24d70*/  @!P0 LEA.HI.X R3, R244, R7, R245, 0x1, P1 ;  /* 0x00000007f4038211 */ /* 0x004fca00008f0cf5 */
[----:B------:R2:W-:Y:S01]  /*24d80*/  @!P0 ST.E.128 [R2.64], R32 ;  /* 0x0000002002008985 */ /* 0x0005e2000c101d08 */
[----:B------:R-:W-:Y:S05]  /*24d90*/  BRA.DIV ~URZ, `(.L_x_1156) ;  /* 0x00006ee27f007947 */ /* 0x000fea000b800000 */
[----:B------:R3:W1:Y:S02]  /*24da0*/  SHFL.IDX PT, R7, R5, 0x6, 0x181f ;  /* 0x00d81f0005077f89 */ /* 0x00066400000e0000 */
.L_x_1269:
[----:B------:R-:W-:Y:S05]  /*24db0*/  BRA.DIV ~URZ, `(.L_x_1157) ;  /* 0x00006f327f007947 */ /* 0x000fea000b800000 */
[----:B--2---:R2:W3:Y:S02]  /*24dc0*/  SHFL.IDX PT, R2, R6, 0x6, 0x181f ;  /* 0x00d81f0006027f89 */ /* 0x0044e400000e0000 */
.L_x_1270:
        /* <DEDUP_REMOVED lines=8> */
.L_x_1271:
[----:B------:R-:W-:-:S04]  /*24e50*/  IADD3 R2, R4, 0x70, RZ ;  /* 0x0000007004027810 */ /* 0x000fc80007ffe0ff */
[----:B------:R-:W-:-:S13]  /*24e60*/  ISETP.GE.OR P0, PT, R2, R0, P2 ;  /* 0x000000000200720c */ /* 0x000fda0001706670 */
[----:B------:R-:W-:Y:S05]  /*24e70*/  @P0 BRA `(.L_x_1159) ;  /* 0x00001d6000000947 */ /* 0x000fea0003800000 */
[----:B----4-:R-:W-:-:S04]  /*24e80*/  LEA R2, P0, R244, R3, 0x1 ;  /* 0x00000003f4027211 */ /* 0x010fc800078008ff */
[----:B---3--:R-:W-:-:S05]  /*24e90*/  LEA.HI.X R3, R244, R5, R245, 0x1, P0 ;  /* 0x00000005f4037211 */ /* 0x008fca00000f0cf5 */
[----:B------:R3:W-:Y:S01]  /*24ea0*/  ST.E.128 [R2.64], R40 ;  /* 0x0000002802007985 */ /* 0x0007e2000c101d08 */
[----:B------:R-:W-:Y:S05]  /*24eb0*/  BRA `(.L_x_1159) ;  /* 0x00001d2000007947 */ /* 0x000fea0003800000 */
.L_x_1146:
        /* <DEDUP_REMOVED lines=33> */
.L_x_1272:
[----:B------:R-:W-:Y:S05]  /*250d0*/  BRA.DIV ~URZ, `(.L_x_1161) ;  /* 0x00006dc27f007947 */ /* 0x000fea000b800000 */
[----:B------:R3:W4:Y:S02]  /*250e0*/  SHFL.IDX PT, R0, R12, RZ, 0x1c1f ;  /* 0x001c1fff0c007589 */ /* 0x00072400000e0000 */
.L_x_1273:
[----:B------:R-:W-:Y:S01]  /*250f0*/  BSSY B0, `(.L_x_1162) ;  /* 0x0000038000007945 */ /* 0x000fe20003800000 */
[----:B------:R-:W-:Y:S05]  /*25100*/  @P0 BRA `(.L_x_1163) ;  /* 0x0000036000000947 */ /* 0x000fea0003800000 */
[C---:B------:R-:W-:Y:S02]  /*25110*/  ISETP.GE.AND P1, PT, R251.reuse, c[0x0][0x3c8], PT ;  /* 0x0000f200fb007a0c */ /* 0x040fe40003f26270 */
[C---:B------:R-:W-:Y:S02]  /*25120*/  IADD3 R10, R251.reuse, 0x8, RZ ;  /* 0x00000008fb0a7810 */ /* 0x040fe40007ffe0ff */
[----:B------:R-:W-:Y:S02]  /*25130*/  IADD3 R11, R251, 0x10, RZ ;  /* 0x00000010fb0b7810 */ /* 0x000fe40007ffe0ff */
[----:B------:R-:W-:Y:S02]  /*25140*/  ISETP.GE.AND P2, PT, R10, c[0x0][0x3c8], PT ;  /* 0x0000f2000a007a0c */ /* 0x000fe40003f46270 */
[----:B------:R-:W-:-:S02]  /*25150*/  SHF.R.S32.HI R6, RZ, 0x1f, R251 ;  /* 0x0000001fff067819 */ /* 0x000fc400000114fb */
[----:B------:R-:W-:Y:S02]  /*25160*/  ISETP.GE.AND P3, PT, R11, c[0x0][0x3c8], PT ;  /* 0x0000f2000b007a0c */ /* 0x000fe40003f66270 */
[C---:B------:R-:W-:Y:S02]  /*25170*/  IADD3 R13, R251.reuse, 0x8, RZ ;  /* 0x00000008fb0d7810 */ /* 0x040fe40007ffe0ff */
[C---:B----4-:R-:W-:Y:S02]  /*25180*/  @!P1 LEA R2, P0, R251.reuse, R0, 0x2 ;  /* 0x00000000fb029211 */ /* 0x050fe400078010ff */
[C---:B------:R-:W-:Y:S02]  /*25190*/  IADD3 R9, R251.reuse, 0x18, RZ ;  /* 0x00000018fb097810 */ /* 0x040fe40007ffe0ff */
[----:B--2---:R-:W-:Y:S02]  /*251a0*/  @!P1 LEA.HI.X R3, R251, R4, R6, 0x2, P0 ;  /* 0x00000004fb039211 */ /* 0x004fe400000f1406 */
[----:B------:R-:W-:-:S02]  /*251b0*/  @!P2 LEA R6, P0, R10, R0, 0x2 ;  /* 0x000000000a06a211 */ /* 0x000fc400078010ff */
[----:B------:R-:W-:Y:S01]  /*251c0*/  SHF.R.S32.HI R13, RZ, 0x1f, R13 ;  /* 0x0000001fff0d7819 */ /* 0x000fe2000001140d */
[----:B------:R2:W-:Y:S01]  /*251d0*/  @!P1 ST.E.64 [R2.64], R66 ;  /* 0x0000004202009985 */ /* 0x0005e2000c101b08 */
[----:B------:R-:W-:Y:S02]  /*251e0*/  ISETP.GE.AND P1, PT, R9, c[0x0][0x3c8], PT ;  /* 0x0000f20009007a0c */ /* 0x000fe40003f26270 */
[----:B------:R-:W-:Y:S02]  /*251f0*/  @!P2 LEA.HI.X R7, R10, R4, R13, 0x2, P0 ;  /* 0x000000040a07a211 */ /* 0x000fe400000f140d */
[C---:B------:R-:W-:Y:S02]  /*25200*/  IADD3 R13, R251.reuse, 0x10, RZ ;  /* 0x00000010fb0d7810 */ /* 0x040fe40007ffe0ff */
[----:B------:R-:W-:Y:S01]  /*25210*/  IADD3 R8, R251, 0x20, RZ ;  /* 0x00000020fb087810 */ /* 0x000fe20007ffe0ff */
[----:B------:R4:W-:Y:S01]  /*25220*/  @!P2 ST.E.64 [R6.64], R72 ;  /* 0x000000480600a985 */ /* 0x0009e2000c101b08 */
[----:B------:R-:W-:-:S02]  /*25230*/  SHF.R.S32.HI R13, RZ, 0x1f, R13 ;  /* 0x0000001fff0d7819 */ /* 0x000fc4000001140d */
[----:B------:R-:W-:Y:S02]  /*25240*/  ISETP.GE.AND P2, PT, R8, c[0x0][0x3c8], PT ;  /* 0x0000f20008007a0c */ /* 0x000fe40003f46270 */
[C---:B------:R-:W-:Y:S02]  /*25250*/  IADD3 R10, R251.reuse, 0x18, RZ ;  /* 0x00000018fb0a7810 */ /* 0x040fe40007ffe0ff */
[----:B------:R-:W-:Y:S02]  /*25260*/  IADD3 R14, R251, 0x28, RZ ;  /* 0x00000028fb0e7810 */ /* 0x000fe40007ffe0ff */
[----:B------:R-:W-:Y:S02]  /*25270*/  SHF.R.S32.HI R10, RZ, 0x1f, R10 ;  /* 0x0000001fff0a7819 */ /* 0x000fe4000001140a */
[----:B------:R-:W-:Y:S02]  /*25280*/  SHF.R.S32.HI R14, RZ, 0x1f, R14 ;  /* 0x0000001fff0e7819 */ /* 0x000fe4000001140e */
[----:B--2---:R-:W-:-:S04]  /*25290*/  @!P3 LEA R2, P0, R11, R0, 0x2 ;  /* 0x000000000b02b211 */ /* 0x004fc800078010ff */
[----:B------:R-:W-:Y:S02]  /*252a0*/  @!P3 LEA.HI.X R3, R11, R4, R13, 0x2, P0 ;  /* 0x000000040b03b211 */ /* 0x000fe400000f140d */
[----:B------:R-:W-:Y:S02]  /*252b0*/  IADD3 R11, R251, 0x28, RZ ;  /* 0x00000028fb0b7810 */ /* 0x000fe40007ffe0ff */
[----:B----4-:R-:W-:Y:S01]  /*252c0*/  @!P1 LEA R6, P0, R9, R0, 0x2 ;  /* 0x0000000009069211 */ /* 0x010fe200078010ff */
[----:B------:R2:W-:Y:S01]  /*252d0*/  @!P3 ST.E.64 [R2.64], R74 ;  /* 0x0000004a0200b985 */ /* 0x0005e2000c101b08 */
[----:B------:R-:W-:Y:S02]  /*252e0*/  ISETP.GE.AND P4, PT, R11, c[0x0][0x3c8], PT ;  /* 0x0000f2000b007a0c */ /* 0x000fe40003f86270 */
[----:B------:R-:W-:Y:S02]  /*252f0*/  @!P1 LEA.HI.X R7, R9, R4, R10, 0x2, P0 ;  /* 0x0000000409079211 */ /* 0x000fe400000f140a */
[----:B------:R-:W-:-:S02]  /*25300*/  IADD3 R9, R251, 0x20, RZ ;  /* 0x00000020fb097810 */ /* 0x000fc40007ffe0ff */
[----:B------:R-:W-:Y:S01]  /*25310*/  IADD3 R13, R251, 0x30, RZ ;  /* 0x00000030fb0d7810 */ /* 0x000fe20007ffe0ff */
[----:B------:R4:W-:Y:S01]  /*25320*/  @!P1 ST.E.64 [R6.64], R76 ;  /* 0x0000004c06009985 */ /* 0x0009e2000c101b08 */
[----:B------:R-:W-:Y:S02]  /*25330*/  SHF.R.S32.HI R9, RZ, 0x1f, R9 ;  /* 0x0000001fff097819 */ /* 0x000fe40000011409 */
[----:B------:R-:W-:Y:S02]  /*25340*/  ISETP.GE.AND P3, PT, R13, c[0x0][0x3c8], PT ;  /* 0x0000f2000d007a0c */ /* 0x000fe40003f66270 */
[----:B------:R-:W-:-:S04]  /*25350*/  IADD3 R10, R251, 0x38, RZ ;  /* 0x00000038fb0a7810 */ /* 0x000fc80007ffe0ff */
[----:B------:R-:W-:Y:S02]  /*25360*/  ISETP.GE.AND P1, PT, R10, c[0x0][0x3c8], PT ;  /* 0x0000f2000a007a0c */ /* 0x000fe40003f26270 */
[----:B--2---:R-:W-:-:S04]  /*25370*/  @!P2 LEA R2, P0, R8, R0, 0x2 ;  /* 0x000000000802a211 */ /* 0x004fc800078010ff */
[----:B------:R-:W-:Y:S02]  /*25380*/  @!P2 LEA.HI.X R3, R8, R4, R9, 0x2, P0 ;  /* 0x000000040803a211 */ /* 0x000fe400000f1409 */
[----:B------:R-:W-:-:S03]  /*25390*/  @!P4 LEA R8, P0, R11, R0, 0x2 ;  /* 0x000000000b08c211 */ /* 0x000fc600078010ff */
[----:B------:R2:W-:Y:S01]  /*253a0*/  @!P2 ST.E.64 [R2.64], R64 ;  /* 0x000000400200a985 */ /* 0x0005e2000c101b08 */
[----:B------:R-:W-:Y:S02]  /*253b0*/  @!P4 LEA.HI.X R9, R11, R4, R14, 0x2, P0 ;  /* 0x000000040b09c211 */ /* 0x000fe400000f140e */
[----:B------:R-:W-:Y:S02]  /*253c0*/  IADD3 R14, R251, 0x30, RZ ;  /* 0x00000030fb0e7810 */ /* 0x000fe40007ffe0ff */
[----:B----4-:R-:W-:Y:S01]  /*253d0*/  @!P3 LEA R6, P0, R13, R0, 0x2 ;  /* 0x000000000d06b211 */ /* 0x010fe200078010ff */
[----:B------:R4:W-:Y:S01]  /*253e0*/  @!P4 ST.E.64 [R8.64], R132 ;  /* 0x000000840800c985 */ /* 0x0009e2000c101b08 */
[----:B------:R-:W-:Y:S02]  /*253f0*/  SHF.R.S32.HI R14, RZ, 0x1f, R14 ;  /* 0x0000001fff0e7819 */ /* 0x000fe4000001140e */
[----:B------:R-:W-:Y:S02]  /*25400*/  IADD3 R11, R251, 0x38, RZ ;  /* 0x00000038fb0b7810 */ /* 0x000fe40007ffe0ff */
[----:B------:R-:W-:-:S02]  /*25410*/  @!P3 LEA.HI.X R7, R13, R4, R14, 0x2, P0 ;  /* 0x000000040d07b211 */ /* 0x000fc400000f140e */
[----:B------:R-:W-:-:S03]  /*25420*/  SHF.R.S32.HI R11, RZ, 0x1f, R11 ;  /* 0x0000001fff0b7819 */ /* 0x000fc6000001140b */
[----:B------:R4:W-:Y:S01]  /*25430*/  @!P3 ST.E.64 [R6.64], R78 ;  /* 0x0000004e0600b985 */ /* 0x0009e2000c101b08 */
[----:B--2---:R-:W-:-:S04]  /*25440*/  @!P1 LEA R2, P0, R10, R0, 0x2 ;  /* 0x000000000a029211 */ /* 0x004fc800078010ff */
[----:B------:R-:W-:-:S05]  /*25450*/  @!P1 LEA.HI.X R3, R10, R4, R11, 0x2, P0 ;  /* 0x000000040a039211 */ /* 0x000fca00000f140b */
[----:B------:R4:W-:Y:S04]  /*25460*/  @!P1 ST.E.64 [R2.64], R60 ;  /* 0x0000003c02009985 */ /* 0x0009e8000c101b08 */
.L_x_1163:
[----:B------:R-:W-:Y:S05]  /*25470*/  BSYNC B0 ;  /* 0x0000000000007941 */ /* 0x000fea0003800000 */
.L_x_1162:
[----:B------:R-:W-:Y:S05]  /*25480*/  BRA.DIV ~URZ, `(.L_x_1164) ;  /* 0x00006a827f007947 */ /* 0x000fea000b800000 */
[----:B--2---:R2:W1:Y:S04]  /*25490*/  SHFL.IDX PT, R4, R5, 0x1, 0x1c1f ;  /* 0x003c1f0005047f89 */ /* 0x00446800000e0000 */
[----:B----4-:R2:W4:Y:S02]  /*254a0*/  SHFL.IDX PT, R0, R12, 0x1, 0x1c1f ;  /* 0x003c1f000c007f89 */ /* 0x01052400000e0000 */
.L_x_1274:
[----:B------:R-:W-:Y:S01]  /*254b0*/  BSSY B0, `(.L_x_1165) ;  /* 0x0000038000007945 */ /* 0x000fe20003800000 */
[----:B------:R-:W-:Y:S05]  /*254c0*/  @P6 BRA `(.L_x_1166) ;  /* 0x0000036000006947 */ /* 0x000fea0003800000 */
[C---:B------:R-:W-:Y:S02]  /*254d0*/  ISETP.GE.AND P1, PT, R251.reuse, c[0x0][0x3c8], PT ;  /* 0x0000f200fb007a0c */ /* 0x040fe40003f26270 */
[C---:B------:R-:W-:Y:S02]  /*254e0*/  IADD3 R6, R251.reuse, 0x8, RZ ;  /* 0x00000008fb067810 */ /* 0x040fe40007ffe0ff */
[----:B------:R-:W-:Y:S02]  /*254f0*/  IADD3 R13, R251, 0x10, RZ ;  /* 0x00000010fb0d7810 */ /* 0x000fe40007ffe0ff */
[----:B------:R-:W-:-:S02]  /*25500*/  ISETP.GE.AND P0, PT, R6, c[0x0][0x3c8], PT ;  /* 0x0000f20006007a0c */ /* 0x000fc40003f06270 */
[----:B------:R-:W-:Y:S02]  /*25510*/  IADD3 R10, R251, 0x18, RZ ;  /* 0x00000018fb0a7810 */ /* 0x000fe40007ffe0ff */
[----:B------:R-:W-:Y:S02]  /*25520*/  ISETP.GE.AND P2, PT, R13, c[0x0][0x3c8], PT ;  /* 0x0000f2000d007a0c */ /* 0x000fe40003f46270 */
[----:B------:R-:W-:Y:S02]  /*25530*/  SHF.R.S32.HI R8, RZ, 0x1f, R251 ;  /* 0x0000001fff087819 */ /* 0x000fe400000114fb */
[C---:B----4-:R-:W-:Y:S02]  /*25540*/  @!P1 LEA R2, P3, R251.reuse, R0, 0x2 ;  /* 0x00000000fb029211 */ /* 0x050fe400078610ff */
[----:B------:R-:W-:Y:S02]  /*25550*/  IADD3 R7, R251, 0x8, RZ ;  /* 0x00000008fb077810 */ /* 0x000fe40007ffe0ff */
[----:B------:R-:W-:-:S02]  /*25560*/  ISETP.GE.AND P4, PT, R10, c[0x0][0x3c8], PT ;  /* 0x0000f2000a007a0c */ /* 0x000fc40003f86270 */
[C---:B------:R-:W-:Y:S02]  /*25570*/  IADD3 R17, R251.reuse, 0x20, RZ ;  /* 0x00000020fb117810 */ /* 0x040fe40007ffe0ff */
[----:B-1----:R-:W-:Y:S02]  /*25580*/  @!P1 LEA.HI.X R3, R251, R4, R8, 0x2, P3 ;  /* 0x00000004fb039211 */ /* 0x002fe400018f1408 */
[----:B------:R-:W-:Y:S02]  /*25590*/  SHF.R.S32.HI R7, RZ, 0x1f, R7 ;  /* 0x0000001fff077819 */ /* 0x000fe40000011407 */
[----:B------:R-:W-:Y:S01]  /*255a0*/  @!P0 LEA R8, P3, R6, R0, 0x2 ;  /* 0x0000000006088211 */ /* 0x000fe200078610ff */
[----:B------:R1:W-:Y:S01]  /*255b0*/  @!P1 ST.E.64 [R2.64], R82 ;  /* 0x0000005202009985 */ /* 0x0003e2000c101b08 */
[----:B------:R-:W-:Y:S02]  /*255c0*/  ISETP.GE.AND P5, PT, R17, c[0x0][0x3c8], PT ;  /* 0x0000f20011007a0c */ /* 0x000fe40003fa6270 */
[----:B------:R-:W-:-:S02]  /*255d0*/  IADD3 R15, R251, 0x10, RZ ;  /* 0x00000010fb0f7810 */ /* 0x000fc40007ffe0ff */
[----:B------:R-:W-:Y:S02]  /*255e0*/  IADD3 R14, R251, 0x28, RZ ;  /* 0x00000028fb0e7810 */ /* 0x000fe40007ffe0ff */
[----:B------:R-:W-:Y:S02]  /*255f0*/  @!P0 LEA.HI.X R9, R6, R4, R7, 0x2, P3 ;  /* 0x0000000406098211 */ /* 0x000fe400018f1407 */
[----:B------:R-:W-:Y:S02]  /*25600*/  @!P2 LEA R6, P1, R13, R0, 0x2 ;  /* 0x000000000d06a211 */ /* 0x000fe400078210ff */
[----:B------:R-:W-:Y:S01]  /*25610*/  SHF.R.S32.HI R15, RZ, 0x1f, R15 ;  /* 0x0000001fff0f7819 */ /* 0x000fe2000001140f */
[----:B------:R4:W-:Y:S01]  /*25620*/  @!P0 ST.E.64 [R8.64], R86 ;  /* 0x0000005608008985 */ /* 0x0009e2000c101b08 */
[----:B------:R-:W-:Y:S02]  /*25630*/  IADD3 R11, R251, 0x18, RZ ;  /* 0x00000018fb0b7810 */ /* 0x000fe40007ffe0ff */
[----:B------:R-:W-:-:S02]  /*25640*/  ISETP.GE.AND P3, PT, R14, c[0x0][0x3c8], PT ;  /* 0x0000f2000e007a0c */ /* 0x000fc40003f66270 */
[----:B------:R-:W-:Y:S02]  /*25650*/  SHF.R.S32.HI R11, RZ, 0x1f, R11 ;  /* 0x0000001fff0b7819 */ /* 0x000fe4000001140b */
[----:B------:R-:W-:Y:S02]  /*25660*/  @!P2 LEA.HI.X R7, R13, R4, R15, 0x2, P1 ;  /* 0x000000040d07a211 */ /* 0x000fe400008f140f */
[C---:B------:R-:W-:Y:S02]  /*25670*/  IADD3 R18, R251.reuse, 0x20, RZ ;  /* 0x00000020fb127810 */ /* 0x040fe40007ffe0ff */
[----:B------:R-:W-:Y:S01]  /*25680*/  IADD3 R15, R251, 0x30, RZ ;  /* 0x00000030fb0f7810 */ /* 0x000fe20007ffe0ff */
[----:B------:R5:W-:Y:S01]  /*25690*/  @!P2 ST.E.64 [R6.64], R88 ;  /* 0x000000580600a985 */ /* 0x000be2000c101b08 */
[----:B------:R-:W-:Y:S02]  /*256a0*/  SHF.R.S32.HI R18, RZ, 0x1f, R18 ;  /* 0x0000001fff127819 */ /* 0x000fe40000011412 */
[----:B------:R-:W-:-:S02]  /*256b0*/  ISETP.GE.AND P2, PT, R15, c[0x0][0x3c8], PT ;  /* 0x0000f2000f007a0c */ /* 0x000fc40003f46270 */
[C---:B-1----:R-:W-:Y:S02]  /*256c0*/  @!P4 LEA R2, P0, R10.reuse, R0, 0x2 ;  /* 0x000000000a02c211 */ /* 0x042fe400078010ff */
[----:B------:R-:W-:Y:S02]  /*256d0*/  IADD3 R16, R251, 0x28, RZ ;  /* 0x00000028fb107810 */ /* 0x000fe40007ffe0ff */
[----:B------:R-:W-:Y:S02]  /*256e0*/  @!P4 LEA.HI.X R3, R10, R4, R11, 0x2, P0 ;  /* 0x000000040a03c211 */ /* 0x000fe400000f140b */
[----:B------:R-:W-:Y:S02]  /*256f0*/  @!P5 LEA R10, P0, R17, R0, 0x2 ;  /* 0x00000000110ad211 */ /* 0x000fe400078010ff */
[----:B------:R-:W-:Y:S01]  /*25700*/  IADD3 R13, R251, 0x38, RZ ;  /* 0x00000038fb0d7810 */ /* 0x000fe20007ffe0ff */
[----:B------:R1:W-:Y:S01]  /*25710*/  @!P4 ST.E.64 [R2.64], R128 ;  /* 0x000000800200c985 */ /* 0x0003e2000c101b08 */
[----:B------:R-:W-:-:S02]  /*25720*/  @!P5 LEA.HI.X R11, R17, R4, R18, 0x2, P0 ;  /* 0x00000004110bd211 */ /* 0x000fc400000f1412 */
[----:B------:R-:W-:Y:S02]  /*25730*/  SHF.R.S32.HI R16, RZ, 0x1f, R16 ;  /* 0x0000001fff107819 */ /* 0x000fe40000011410 */
[C---:B----4-:R-:W-:Y:S01]  /*25740*/  @!P3 LEA R8, P0, R14.reuse, R0, 0x2 ;  /* 0x000000000e08b211 */ /* 0x050fe200078010ff */
[----:B------:R4:W-:Y:S01]  /*25750*/  @!P5 ST.E.64 [R10.64], R134 ;  /* 0x000000860a00d985 */ /* 0x0009e2000c101b08 */
[----:B------:R-:W-:Y:S02]  /*25760*/  ISETP.GE.AND P1, PT, R13, c[0x0][0x3c8], PT ;  /* 0x0000f2000d007a0c */ /* 0x000fe40003f26270 */
[----:B------:R-:W-:Y:S02]  /*25770*/  @!P3 LEA.HI.X R9, R14, R4, R16, 0x2, P0 ;  /* 0x000000040e09b211 */ /* 0x000fe400000f1410 */
[C---:B------:R-:W-:Y:S02]  /*25780*/  IADD3 R16, R251.reuse, 0x30, RZ ;  /* 0x00000030fb107810 */ /* 0x040fe40007ffe0ff */
[----:B------:R-:W-:Y:S01]  /*25790*/  IADD3 R14, R251, 0x38, RZ ;  /* 0x00000038fb0e7810 */ /* 0x000fe20007ffe0ff */
[----:B------:R4:W-:Y:S01]  /*257a0*/  @!P3 ST.E.64 [R8.64], R130 ;  /* 0x000000820800b985 */ /* 0x0009e2000c101b08 */
[----:B------:R-:W-:-:S02]  /*257b0*/  SHF.R.S32.HI R16, RZ, 0x1f, R16 ;  /* 0x0000001fff107819 */ /* 0x000fc40000011410 */
[C---:B-----5:R-:W-:Y:S02]  /*257c0*/  @!P2 LEA R6, P0, R15.reuse, R0, 0x2 ;  /* 0x000000000f06a211 */ /* 0x060fe400078010ff */
[----:B------:R-:W-:Y:S02]  /*257d0*/  SHF.R.S32.HI R14, RZ, 0x1f, R14 ;  /* 0x0000001fff0e7819 */ /* 0x000fe4000001140e */
[----:B------:R-:W-:-:S05]  /*257e0*/  @!P2 LEA.HI.X R7, R15, R4, R16, 0x2, P0 ;  /* 0x000000040f07a211 */ /* 0x000fca00000f1410 */
[----:B------:R4:W-:Y:S01]  /*257f0*/  @!P2 ST.E.64 [R6.64], R80 ;  /* 0x000000500600a985 */ /* 0x0009e2000c101b08 */
[----:B-1----:R-:W-:-:S04]  /*25800*/  @!P1 LEA R2, P0, R13, R0, 0x2 ;  /* 0x000000000d029211 */ /* 0x002fc800078010ff */
[----:B------:R-:W-:-:S05]  /*25810*/  @!P1 LEA.HI.X R3, R13, R4, R14, 0x2, P0 ;  /* 0x000000040d039211 */ /* 0x000fca00000f140e */
[----:B------:R4:W-:Y:S04]  /*25820*/  @!P1 ST.E.64 [R2.64], R62 ;  /* 0x0000003e02009985 */ /* 0x0009e8000c101b08 */
.L_x_1166:
[----:B------:R-:W-:Y:S05]  /*25830*/  BSYNC B0 ;  /* 0x0000000000007941 */ /* 0x000fea0003800000 */
.L_x_1165:
[----:B------:R-:W-:Y:S05]  /*25840*/  BRA.DIV ~URZ, `(.L_x_1167) ;  /* 0x000067927f007947 */ /* 0x000fea000b800000 */
[----:B-1----:R1:W2:Y:S02]  /*25850*/  SHFL.IDX PT, R4, R5, 0x2, 0x1c1f ;  /* 0x005c1f0005047f89 */ /* 0x0022a400000e0000 */
.L_x_1275:
[----:B------:R-:W-:Y:S05]  /*25860*/  BRA.DIV ~URZ, `(.L_x_1168) ;  /* 0x000067e27f007947 */ /* 0x000fea000b800000 */
[----:B----4-:R4:W1:Y:S02]  /*25870*/  SHFL.IDX PT, R0, R12, 0x2, 0x1c1f ;  /* 0x005c1f000c007f89 */ /* 0x01086400000e0000 */
.L_x_1276:
[----:B------:R-:W-:Y:S01]  /*25880*/  LOP3.LUT P0, RZ, R207, 0x1, RZ, 0xc0, !PT ;  /* 0x00000001cfff7812 */ /* 0x000fe2000780c0ff */
[----:B------:R-:W-:-:S12]  /*25890*/  BSSY B0, `(.L_x_1169) ;  /* 0x0000038000007945 */ /* 0x000fd80003800000 */
[----:B------:R-:W-:Y:S05]  /*258a0*/  @P0 BRA `(.L_x_1170) ;  /* 0x0000036000000947 */ /* 0x000fea0003800000 */
[C---:B------:R-:W-:Y:S02]  /*258b0*/  IADD3 R13, R251.reuse, 0x8, RZ ;  /* 0x00000008fb0d7810 */ /* 0x040fe40007ffe0ff */
[----:B------:R-:W-:Y:S02]  /*258c0*/  ISETP.GE.AND P1, PT, R251, c[0x0][0x3c8], PT ;  /* 0x0000f200fb007a0c */ /* 0x000fe40003f26270 */
[----:B------:R-:W-:Y:S02]  /*258d0*/  ISETP.GE.AND P0, PT, R13, c[0x0][0x3c8], PT ;  /* 0x0000f2000d007a0c */ /* 0x000fe40003f06270 */
[C---:B------:R-:W-:Y:S02]  /*258e0*/  IADD3 R11, R251.reuse, 0x10, RZ ;  /* 0x00000010fb0b7810 */ /* 0x040fe40007ffe0ff */
[----:B------:R-:W-:Y:S02]  /*258f0*/  IADD3 R15, R251, 0x8, RZ ;  /* 0x00000008fb0f7810 */ /* 0x000fe40007ffe0ff */
[----:B------:R-:W-:-:S02]  /*25900*/  ISETP.GE.AND P4, PT, R11, c[0x0][0x3c8], PT ;  /* 0x0000f2000b007a0c */ /* 0x000fc40003f86270 */
[----:B------:R-:W-:Y:S02]  /*25910*/  SHF.R.S32.HI R15, RZ, 0x1f, R15 ;  /* 0x0000001fff0f7819 */ /* 0x000fe4000001140f */
[C---:B------:R-:W-:Y:S02]  /*25920*/  IADD3 R10, R251.reuse, 0x18, RZ ;  /* 0x00000018fb0a7810 */ /* 0x040fe40007ffe0ff */
[-C--:B-1----:R-:W-:Y:S02]  /*25930*/  @!P1 LEA R6, P2, R251, R0.reuse, 0x2 ;  /* 0x00000000fb069211 */ /* 0x082fe400078410ff */
[C---:B------:R-:W-:Y:S02]  /*25940*/  @!P0 LEA R2, P3, R13.reuse, R0, 0x2 ;  /* 0x000000000d028211 */ /* 0x040fe400078610ff */
[----:B------:R-:W-:Y:S02]  /*25950*/  SHF.R.S32.HI R8, RZ, 0x1f, R251 ;  /* 0x0000001fff087819 */ /* 0x000fe400000114fb */
[----:B--2---:R-:W-:-:S02]  /*25960*/  @!P0 LEA.HI.X R3, R13, R4, R15, 0x2, P3 ;  /* 0x000000040d038211 */ /* 0x004fc400018f140f */
[----:B------:R-:W-:Y:S02]  /*25970*/  ISETP.GE.AND P5, PT, R10, c[0x0][0x3c8], PT ;  /* 0x0000f2000a007a0c */ /* 0x000fe40003fa6270 */
[C---:B------:R-:W-:Y:S02]  /*25980*/  IADD3 R13, R251.reuse, 0x10, RZ ;  /* 0x00000010fb0d7810 */ /* 0x040fe40007ffe0ff */
[C---:B------:R-:W-:Y:S02]  /*25990*/  IADD3 R14, R251.reuse, 0x20, RZ ;  /* 0x00000020fb0e7810 */ /* 0x040fe40007ffe0ff */
[----:B------:R-:W-:Y:S02]  /*259a0*/  @!P1 LEA.HI.X R7, R251, R4, R8, 0x2, P2 ;  /* 0x00000004fb079211 */ /* 0x000fe400010f1408 */
[----:B------:R-:W-:Y:S02]  /*259b0*/  @!P4 LEA R8, P2, R11, R0, 0x2 ;  /* 0x000000000b08c211 */ /* 0x000fe400078410ff */
[----:B------:R-:W-:Y:S01]  /*259c0*/  SHF.R.S32.HI R13, RZ, 0x1f, R13 ;  /* 0x0000001fff0d7819 */ /* 0x000fe2000001140d */
[----:B------:R-:W-:Y:S01]  /*259d0*/  @!P1 ST.E.64 [R6.64], R48 ;  /* 0x0000003006009985 */ /* 0x000fe2000c101b08 */
[----:B------:R-:W-:-:S02]  /*259e0*/  ISETP.GE.AND P3, PT, R14, c[0x0][0x3c8], PT ;  /* 0x0000f2000e007a0c */ /* 0x000fc40003f66270 */
[----:B------:R-:W-:Y:S01]  /*259f0*/  IADD3 R17, R251, 0x28, RZ ;  /* 0x00000028fb117810 */ /* 0x000fe20007ffe0ff */
[----:B------:R1:W-:Y:S01]  /*25a00*/  @!P0 ST.E.64 [R2.64], R34 ;  /* 0x0000002202008985 */ /* 0x0003e2000c101b08 */
[----:B------:R-:W-:Y:S02]  /*25a10*/  @!P4 LEA.HI.X R9, R11, R4, R13, 0x2, P2 ;  /* 0x000000040b09c211 */ /* 0x000fe400010f140d */
[C---:B------:R-:W-:Y:S02]  /*25a20*/  IADD3 R11, R251.reuse, 0x18, RZ ;  /* 0x00000018fb0b7810 */ /* 0x040fe40007ffe0ff */
[----:B------:R-:W-:Y:S01]  /*25a30*/  IADD3 R15, R251, 0x30, RZ ;  /* 0x00000030fb0f7810 */ /* 0x000fe20007ffe0ff */
[----:B------:R2:W-:Y:S01]  /*25a40*/  @!P4 ST.E.64 [R8.64], R38 ;  /* 0x000000260800c985 */ /* 0x0005e2000c101b08 */
[----:B------:R-:W-:Y:S02]  /*25a50*/  ISETP.GE.AND P2, PT, R17, c[0x0][0x3c8], PT ;  /* 0x0000f20011007a0c */ /* 0x000fe40003f46270 */
[----:B------:R-:W-:-:S02]  /*25a60*/  IADD3 R13, R251, 0x38, RZ ;  /* 0x00000038fb0d7810 */ /* 0x000fc40007ffe0ff */
[----:B------:R-:W-:Y:S02]  /*25a70*/  SHF.R.S32.HI R11, RZ, 0x1f, R11 ;  /* 0x0000001fff0b7819 */ /* 0x000fe4000001140b */
[----:B------:R-:W-:Y:S02]  /*25a80*/  ISETP.GE.AND P1, PT, R15, c[0x0][0x3c8], PT ;  /* 0x0000f2000f007a0c */ /* 0x000fe40003f26270 */
[----:B------:R-:W-:Y:S02]  /*25a90*/  IADD3 R16, R251, 0x20, RZ ;  /* 0x00000020fb107810 */ /* 0x000fe40007ffe0ff */
[----:B------:R-:W-:Y:S02]  /*25aa0*/  ISETP.GE.AND P0, PT, R13, c[0x0][0x3c8], PT ;  /* 0x0000f2000d007a0c */ /* 0x000fe40003f06270 */
[----:B------:R-:W-:Y:S02]  /*25ab0*/  SHF.R.S32.HI R16, RZ, 0x1f, R16 ;  /* 0x0000001fff107819 */ /* 0x000fe40000011410 */
[----:B------:R-:W-:-:S04]  /*25ac0*/  IADD3 R18, R251, 0x28, RZ ;  /* 0x00000028fb127810 */ /* 0x000fc80007ffe0ff */
[----:B------:R-:W-:Y:S02]  /*25ad0*/  SHF.R.S32.HI R18, RZ, 0x1f, R18 ;  /* 0x0000001fff127819 */ /* 0x000fe40000011412 */
[----:B-1----:R-:W-:-:S04]  /*25ae0*/  @!P5 LEA R2, P6, R10, R0, 0x2 ;  /* 0x000000000a02d211 */ /* 0x002fc800078c10ff */
[----:B------:R-:W-:Y:S02]  /*25af0*/  @!P5 LEA.HI.X R3, R10, R4, R11, 0x2, P6 ;  /* 0x000000040a03d211 */ /* 0x000fe400030f140b */
[CC--:B------:R-:W-:Y:S02]  /*25b00*/  @!P3 LEA R10, P6, R14.reuse, R0.reuse, 0x2 ;  /* 0x000000000e0ab211 */ /* 0x0c0fe400078c10ff */
[----:B--2---:R-:W-:Y:S01]  /*25b10*/  @!P2 LEA R8, P4, R17, R0, 0x2 ;  /* 0x000000001108a211 */ /* 0x004fe200078810ff */
[----:B------:R1:W-:Y:S01]  /*25b20*/  @!P5 ST.E.64 [R2.64], R42 ;  /* 0x0000002a0200d985 */ /* 0x0003e2000c101b08 */
[----:B------:R-:W-:Y:S02]  /*25b30*/  @!P3 LEA.HI.X R11, R14, R4, R16, 0x2, P6 ;  /* 0x000000040e0bb211 */ /* 0x000fe400030f1410 */
[C---:B------:R-:W-:Y:S02]  /*25b40*/  IADD3 R16, R251.reuse, 0x30, RZ ;  /* 0x00000030fb107810 */ /* 0x040fe40007ffe0ff */
[----:B------:R-:W-:Y:S01]  /*25b50*/  IADD3 R14, R251, 0x38, RZ ;  /* 0x00000038fb0e7810 */ /* 0x000fe20007ffe0ff */
[----:B------:R2:W-:Y:S01]  /*25b60*/  @!P3 ST.E.64 [R10.64], R56 ;  /* 0x000000380a00b985 */ /* 0x0005e2000c101b08 */
[----:B------:R-:W-:-:S02]  /*25b70*/  @!P1 LEA R6, P5, R15, R0, 0x2 ;  /* 0x000000000f069211 */ /* 0x000fc400078a10ff */
[----:B------:R-:W-:Y:S02]  /*25b80*/  SHF.R.S32.HI R16, RZ, 0x1f, R16 ;  /* 0x0000001fff107819 */ /* 0x000fe40000011410 */
[-C--:B------:R-:W-:Y:S02]  /*25b90*/  @!P2 LEA.HI.X R9, R17, R4.reuse, R18, 0x2, P4 ;  /* 0x000000041109a211 */ /* 0x080fe400020f1412 */
[----:B------:R-:W-:Y:S02]  /*25ba0*/  SHF.R.S32.HI R14, RZ, 0x1f, R14 ;  /* 0x0000001fff0e7819 */ /* 0x000fe4000001140e */
[----:B------:R-:W-:Y:S01]  /*25bb0*/  @!P1 LEA.HI.X R7, R15, R4, R16, 0x2, P5 ;  /* 0x000000040f079211 */ /* 0x000fe200028f1410 */
[----:B------:R2:W-:Y:S04]  /*25bc0*/  @!P2 ST.E.64 [R8.64], R50 ;  /* 0x000000320800a985 */ /* 0x0005e8000c101b08 */
[----:B------:R2:W-:Y:S01]  /*25bd0*/  @!P1 ST.E.64 [R6.64], R44 ;  /* 0x0000002c06009985 */ /* 0x0005e2000c101b08 */
[----:B-1----:R-:W-:-:S04]  /*25be0*/  @!P0 LEA R2, P4, R13, R0, 0x2 ;  /* 0x000000000d028211 */ /* 0x002fc800078810ff */
[----:B------:R-:W-:-:S05]  /*25bf0*/  @!P0 LEA.HI.X R3, R13, R4, R14, 0x2, P4 ;  /* 0x000000040d038211 */ /* 0x000fca00020f140e */
[----:B------:R2:W-:Y:S04]  /*25c00*/  @!P0 ST.E.64 [R2.64], R26 ;  /* 0x0000001a02008985 */ /* 0x0005e8000c101b08 */
.L_x_1170:
[----:B------:R-:W-:Y:S05]  /*25c10*/  BSYNC B0 ;  /* 0x0000000000007941 */ /* 0x000fea0003800000 */
.L_x_1169:
[----:B------:R-:W-:Y:S05]  /*25c20*/  BRA.DIV ~URZ, `(.L_x_1171) ;  /* 0x000064927f007947 */ /* 0x000fea000b800000 */
[----:B--2---:R2:W3:Y:S04]  /*25c30*/  SHFL.IDX PT, R4, R5, 0x3, 0x1c1f ;  /* 0x007c1f0005047f89 */ /* 0x0044e800000e0000 */
[----:B-1----:R2:W1:Y:S02]  /*25c40*/  SHFL.IDX PT, R0, R12, 0x3, 0x1c1f ;  /* 0x007c1f000c007f89 */ /* 0x00246400000e0000 */
.L_x_1277:
[----:B------:R-:W-:-:S13]  /*25c50*/  LOP3.LUT P0, RZ, R207, 0x2, RZ, 0xc0, !PT ;  /* 0x00000002cfff7812 */ /* 0x000fda000780c0ff */
[----:B------:R-:W-:Y:S05]  /*25c60*/  @P0 BRA `(.L_x_1159) ;  /* 0x00000f7000000947 */ /* 0x000fea0003800000 */
[C---:B------:R-:W-:Y:S02]  /*25c70*/  ISETP.GE.AND P0, PT, R251.reuse, c[0x0][0x3c8], PT ;  /* 0x0000f200fb007a0c */ /* 0x040fe40003f06270 */
[C---:B------:R-:W-:Y:S02]  /*25c80*/  IADD3 R10, R251.reuse, 0x8, RZ ;  /* 0x00000008fb0a7810 */ /* 0x040fe40007ffe0ff */
[----:B--2---:R-:W-:Y:S02]  /*25c90*/  SHF.R.S32.HI R5, RZ, 0x1f, R251 ;  /* 0x0000001fff057819 */ /* 0x004fe400000114fb */
[----:B------:R-:W-:Y:S02]  /*25ca0*/  ISETP.GE.AND P5, PT, R10, c[0x0][0x3c8], PT ;  /* 0x0000f2000a007a0c */ /* 0x000fe40003fa6270 */
[C---:B---34-:R-:W-:Y:S02]  /*25cb0*/  IADD3 R12, R251.reuse, 0x18, RZ ;  /* 0x00000018fb0c7810 */ /* 0x058fe40007ffe0ff */
[----:B------:R-:W-:-:S02]  /*25cc0*/  IADD3 R8, R251, 0x10, RZ ;  /* 0x00000010fb087810 */ /* 0x000fc40007ffe0ff */
[C---:B------:R-:W-:Y:S02]  /*25cd0*/  IADD3 R11, R251.reuse, 0x8, RZ ;  /* 0x00000008fb0b7810 */ /* 0x040fe40007ffe0ff */
[C---:B-1----:R-:W-:Y:S02]  /*25ce0*/  @!P0 LEA R2, P1, R251.reuse, R0, 0x2 ;  /* 0x00000000fb028211 */ /* 0x042fe400078210ff */
[----:B------:R-:W-:Y:S02]  /*25cf0*/  ISETP.GE.AND P3, PT, R12, c[0x0][0x3c8], PT ;  /* 0x0000f2000c007a0c */ /* 0x000fe40003f66270 */
[----:B------:R-:W-:Y:S02]  /*25d00*/  @!P0 LEA.HI.X R3, R251, R4, R5, 0x2, P1 ;  /* 0x00000004fb038211 */ /* 0x000fe400008f1405 */
[----:B------:R-:W-:Y:S02]  /*25d10*/  ISETP.GE.AND P4, PT, R8, c[0x0][0x3c8], PT ;  /* 0x0000f20008007a0c */ /* 0x000fe40003f86270 */
[----:B------:R-:W-:Y:S01]  /*25d20*/  SHF.R.S32.HI R11, RZ, 0x1f, R11 ;  /* 0x0000001fff0b7819 */ /* 0x000fe2000001140b */
[----:B------:R1:W-:Y:S01]  /*25d30*/  @!P0 ST.E.64 [R2.64], R30 ;  /* 0x0000001e02008985 */ /* 0x0003e2000c101b08 */
[----:B------:R-:W-:-:S02]  /*25d40*/  @!P5 LEA R6, P0, R10, R0, 0x2 ;  /* 0x000000000a06d211 */ /* 0x000fc400078010ff */
[C---:B------:R-:W-:Y:S02]  /*25d50*/  IADD3 R9, R251.reuse, 0x10, RZ ;  /* 0x00000010fb097810 */ /* 0x040fe40007ffe0ff */
[----:B------:R-:W-:Y:S02]  /*25d60*/  @!P5 LEA.HI.X R7, R10, R4, R11, 0x2, P0 ;  /* 0x000000040a07d211 */ /* 0x000fe400000f140b */
[----:B------:R-:W-:Y:S02]  /*25d70*/  SHF.R.S32.HI R9, RZ, 0x1f, R9 ;  /* 0x0000001fff097819 */ /* 0x000fe40000011409 */
[C---:B------:R-:W-:Y:S01]  /*25d80*/  IADD3 R15, R251.reuse, 0x20, RZ ;  /* 0x00000020fb0f7810 */ /* 0x040fe20007ffe0ff */
[----:B------:R-:W-:Y:S01]  /*25d90*/  @!P5 ST.E.64 [R6.64], R36 ;  /* 0x000000240600d985 */ /* 0x000fe2000c101b08 */
[----:B------:R-:W-:Y:S02]  /*25da0*/  @!P3 LEA R10, P5, R12, R0, 0x2 ;  /* 0x000000000c0ab211 */ /* 0x000fe400078a10ff */
[----:B------:R-:W-:-:S02]  /*25db0*/  IADD3 R13, R251, 0x28, RZ ;  /* 0x00000028fb0d7810 */ /* 0x000fc40007ffe0ff */
[----:B------:R-:W-:Y:S02]  /*25dc0*/  IADD3 R5, R251, 0x30, RZ ;  /* 0x00000030fb057810 */ /* 0x000fe40007ffe0ff */
[----:B------:R-:W-:Y:S02]  /*25dd0*/  ISETP.GE.AND P2, PT, R15, c[0x0][0x3c8], PT ;  /* 0x0000f2000f007a0c */ /* 0x000fe40003f46270 */
[----:B------:R-:W-:Y:S02]  /*25de0*/  ISETP.GE.AND P1, PT, R13, c[0x0][0x3c8], PT ;  /* 0x0000f2000d007a0c */ /* 0x000fe40003f26270 */
[----:B------:R-:W-:Y:S02]  /*25df0*/  IADD3 R14, R251, 0x18, RZ ;  /* 0x00000018fb0e7810 */ /* 0x000fe40007ffe0ff */
[----:B------:R-:W-:Y:S02]  /*25e00*/  ISETP.GE.AND P0, PT, R5, c[0x0][0x3c8], PT ;  /* 0x0000f20005007a0c */ /* 0x000fe40003f06270 */
[----:B------:R-:W-:-:S02]  /*25e10*/  SHF.R.S32.HI R14, RZ, 0x1f, R14 ;  /* 0x0000001fff0e7819 */ /* 0x000fc4000001140e */
[----:B------:R-:W-:Y:S02]  /*25e20*/  IADD3 R16, R251, 0x20, RZ ;  /* 0x00000020fb107810 */ /* 0x000fe40007ffe0ff */
[C---:B-1----:R-:W-:Y:S02]  /*25e30*/  @!P4 LEA R2, P6, R8.reuse, R0, 0x2 ;  /* 0x000000000802c211 */ /* 0x042fe400078c10ff */
[----:B------:R-:W-:Y:S02]  /*25e40*/  SHF.R.S32.HI R16, RZ, 0x1f, R16 ;  /* 0x0000001fff107819 */ /* 0x000fe40000011410 */
[----:B------:R-:W-:Y:S02]  /*25e50*/  @!P4 LEA.HI.X R3, R8, R4, R9, 0x2, P6 ;  /* 0x000000040803c211 */ /* 0x000fe400030f1409 */
[----:B------:R-:W-:-:S03]  /*25e60*/  @!P2 LEA R8, P6, R15, R0, 0x2 ;  /* 0x000000000f08a211 */ /* 0x000fc600078c10ff */
[----:B------:R1:W-:Y:S01]  /*25e70*/  @!P4 ST.E.64 [R2.64], R40 ;  /* 0x000000280200c985 */ /* 0x0003e2000c101b08 */
[----:B------:R-:W-:Y:S02]  /*25e80*/  @!P2 LEA.HI.X R9, R15, R4, R16, 0x2, P6 ;  /* 0x000000040f09a211 */ /* 0x000fe400030f1410 */
[----:B-1----:R-:W-:Y:S02]  /*25e90*/  P2R R2, PR, RZ, 0x20 ;  /* 0x00000020ff027803 */ /* 0x002fe40000000000 */
[----:B------:R-:W-:Y:S02]  /*25ea0*/  @!P1 LEA R6, P5, R13, R0, 0x2 ;  /* 0x000000000d069211 */ /* 0x000fe400078a10ff */
[----:B------:R-:W-:-:S04]  /*25eb0*/  ISETP.NE.AND P4, PT, R2, RZ, PT ;  /* 0x000000ff0200720c */ /* 0x000fc80003f85270 */
[----:B------:R-:W-:Y:S02]  /*25ec0*/  @!P3 LEA.HI.X R11, R12, R4, R14, 0x2, P4 ;  /* 0x000000040c0bb211 */ /* 0x000fe400020f140e */
[C---:B------:R-:W-:Y:S02]  /*25ed0*/  IADD3 R14, R251.reuse, 0x28, RZ ;  /* 0x00000028fb0e7810 */ /* 0x040fe40007ffe0ff */
[----:B------:R-:W-:Y:S01]  /*25ee0*/  IADD3 R12, R251, 0x30, RZ ;  /* 0x00000030fb0c7810 */ /* 0x000fe20007ffe0ff */
[----:B------:R1:W-:Y:S01]  /*25ef0*/  @!P3 ST.E.64 [R10.64], R58 ;  /* 0x0000003a0a00b985 */ /* 0x0003e2000c101b08 */
[----:B------:R-:W-:Y:S02]  /*25f00*/  SHF.R.S32.HI R14, RZ, 0x1f, R14 ;  /* 0x0000001fff0e7819 */ /* 0x000fe4000001140e */
[----:B------:R-:W-:Y:S01]  /*25f10*/  SHF.R.S32.HI R12, RZ, 0x1f, R12 ;  /* 0x0000001fff0c7819 */ /* 0x000fe2000001140c */
[----:B------:R1:W-:Y:S01]  /*25f20*/  @!P2 ST.E.64 [R8.64], R54 ;  /* 0x000000360800a985 */ /* 0x0003e2000c101b08 */
[----:B------:R-:W-:-:S02]  /*25f30*/  @!P0 LEA R2, P4, R5, R0, 0x2 ;  /* 0x0000000005028211 */ /* 0x000fc400078810ff */
[-C--:B------:R-:W-:Y:S02]  /*25f40*/  @!P1 LEA.HI.X R7, R13, R4.reuse, R14, 0x2, P5 ;  /* 0x000000040d079211 */ /* 0x080fe400028f140e */
[----:B------:R-:W-:Y:S02]  /*25f50*/  @!P0 LEA.HI.X R3, R5, R4, R12, 0x2, P4 ;  /* 0x0000000405038211 */ /* 0x000fe400020f140c */
[----:B------:R-:W-:Y:S01]  /*25f60*/  IADD3 R5, R251, 0x38, RZ ;  /* 0x00000038fb057810 */ /* 0x000fe20007ffe0ff */
[----:B------:R1:W-:Y:S04]  /*25f70*/  @!P1 ST.E.64 [R6.64], R46 ;  /* 0x0000002e06009985 */ /* 0x0003e8000c101b08 */
[----:B------:R1:W-:Y:S01]  /*25f80*/  @!P0 ST.E.64 [R2.64], R32 ;  /* 0x0000002002008985 */ /* 0x0003e2000c101b08 */
[----:B------:R-:W-:-:S13]  /*25f90*/  ISETP.GE.AND P0, PT, R5, c[0x0][0x3c8], PT ;  /* 0x0000f20005007a0c */ /* 0x000fda0003f06270 */
[----:B------:R-:W-:Y:S05]  /*25fa0*/  @P0 BRA `(.L_x_1159) ;  /* 0x00000c3000000947 */ /* 0x000fea0003800000 */
[----:B------:R-:W-:Y:S02]  /*25fb0*/  IADD3 R12, R251, 0x38, RZ ;  /* 0x00000038fb0c7810 */ /* 0x000fe40007ffe0ff */
[----:B-1----:R-:W-:Y:S02]  /*25fc0*/  LEA R2, P0, R5, R0, 0x2 ;  /* 0x0000000005027211 */ /* 0x002fe400078010ff */
[----:B------:R-:W-:-:S04]  /*25fd0*/  SHF.R.S32.HI R12, RZ, 0x1f, R12 ;  /* 0x0000001fff0c7819 */ /* 0x000fc8000001140c */
[----:B------:R-:W-:-:S05]  /*25fe0*/  LEA.HI.X R3, R5, R4, R12, 0x2, P0 ;  /* 0x0000000405037211 */ /* 0x000fca00000f140c */
[----:B------:R1:W-:Y:S01]  /*25ff0*/  ST.E.64 [R2.64], R28 ;  /* 0x0000001c02007985 */ /* 0x0003e2000c101b08 */
[----:B------:R-:W-:Y:S05]  /*26000*/  BRA `(.L_x_1159) ;  /* 0x00000bd000007947 */ /* 0x000fea0003800000 */
.L_x_1144:
[----:B------:R-:W3:Y:S04]  /*26010*/  LDL.LU R7, [R1+0x44] ;  /* 0x0000440001077983 */ /* 0x000ee80000300800 */
[----:B-1----:R-:W4:Y:S01]  /*26020*/  LDL R6, [R1+0x4c] ;  /* 0x00004c0001067983 */ /* 0x002f220000100800 */
[----:B------:R-:W-:Y:S01]  /*26030*/  ISETP.NE.U32.AND P0, PT, RZ, c[0x0][0x508], PT ;  /* 0x00014200ff007a0c */ /* 0x000fe20003f05070 */
[----:B------:R-:W-:Y:S01]  /*26040*/  IMAD.MOV.U32 R4, RZ, RZ, 0x4 ;  /* 0x00000004ff047424 */ /* 0x000fe200078e00ff */
[----:B------:R-:W-:Y:S01]  /*26050*/  ISETP.NE.U32.AND P2, PT, RZ, c[0x0][0x500], PT ;  /* 0x00014000ff007a0c */ /* 0x000fe20003f45070 */
[----:B--2---:R-:W-:Y:S01]  /*26060*/  IMAD.MOV.U32 R17, RZ, RZ, c[0x0][0x388] ;  /* 0x0000e200ff117624 */ /* 0x004fe200078e00ff */
[----:B------:R-:W-:Y:S01]  /*26070*/  ISETP.NE.AND.EX P0, PT, RZ, c[0x0][0x50c], PT, P0 ;  /* 0x00014300ff007a0c */ /* 0x000fe20003f05300 */
[----:B------:R-:W-:Y:S01]  /*26080*/  IMAD.MOV.U32 R0, RZ, RZ, RZ ;  /* 0x000000ffff007224 */ /* 0x000fe200078e00ff */
[----:B------:R-:W-:Y:S01]  /*26090*/  ISETP.NE.AND.EX P2, PT, RZ, c[0x0][0x504], PT, P2 ;  /* 0x00014100ff007a0c */ /* 0x000fe20003f45320 */
[----:B----4-:R-:W-:-:S10]  /*260a0*/  IMAD.WIDE R2, R6, R4, c[0x0][0x500] ;  /* 0x0001400006027625 */ /* 0x010fd400078e0204 */
[----:B------:R-:W-:Y:S02]  /*260b0*/  @P0 IMAD.WIDE R4, R6, R4, c[0x0][0x508] ;  /* 0x0001420006040625 */ /* 0x000fe400078e0204 */
[----:B------:R1:W5:Y:S04]  /*260c0*/  @P2 LDG.E R0, [R2.64] ;  /* 0x0000000802002981 */ /* 0x000368000c1e1900 */
[----:B------:R1:W5:Y:S01]  /*260d0*/  @P0 LDG.E R17, [R4.64] ;  /* 0x0000000804110981 */ /* 0x000362000c1e1900 */
[----:B---3--:R-:W-:-:S04]  /*260e0*/  ISETP.NE.AND P1, PT, R7, RZ, PT ;  /* 0x000000ff0700720c */ /* 0x008fc80003f25270 */
[----:B------:R-:W-:Y:S01]  /*260f0*/  SEL R19, R7, c[0x0][0x3d4], P1 ;  /* 0x0000f50007137a07 */ /* 0x000fe20000800000 */
[----:B------:R-:W-:Y:S05]  /*26100*/  @P0 BRA `(.L_x_1172) ;  /* 0x0000004000000947 */ /* 0x000fea0003800000 */
[----:B------:R-:W-:Y:S05]  /*26110*/  @!P2 BRA `(.L_x_1172) ;  /* 0x000000300000a947 */ /* 0x000fea0003800000 */
[----:B-1----:R1:W2:Y:S04]  /*26120*/  LDG.E R4, [R2.64] ;  /* 0x0000000802047981 */ /* 0x0022a8000c1e1900 */
[----:B-1----:R-:W2:Y:S02]  /*26130*/  LDG.E R2, [R2.64+0x4] ;  /* 0x0000040802027981 */ /* 0x002ea4000c1e1900 */
[----:B--2--5:R-:W-:Y:S02]  /*26140*/  IADD3 R17, -R4, R2, RZ ;  /* 0x0000000204117210 */ /* 0x024fe40007ffe1ff */
.L_x_1172:
[----:B-1----:R-:W2:Y:S01]  /*26150*/  LDL.LU R3, [R1+0x48] ;  /* 0x0000480001037983 */ /* 0x002ea20000300800 */
[----:B------:R-:W-:Y:S01]  /*26160*/  SHF.R.S32.HI R2, RZ, 0x1f, R6 ;  /* 0x0000001fff027819 */ /* 0x000fe20000011406 */
[----:B------:R-:W-:Y:S01]  /*26170*/  BSSY B0, `(.L_x_1173) ;  /* 0x0000039000007945 */ /* 0x000fe20003800000 */
[----:B-----5:R-:W-:Y:S01]  /*26180*/  SHF.R.S32.HI R18, RZ, 0x1f, R0 ;  /* 0x0000001fff127819 */ /* 0x020fe20000011400 */
[----:B------:R-:W1:Y:S01]  /*26190*/  S2R R4, SR_TID.X ;  /* 0x0000000000047919 */ /* 0x000e620000002100 */
[----:B------:R-:W-:-:S02]  /*261a0*/  SEL R9, R6, RZ, !P2 ;  /* 0x000000ff06097207 */ /* 0x000fc40005000000 */
[----:B------:R-:W-:Y:S02]  /*261b0*/  SEL R21, R2, RZ, !P2 ;  /* 0x000000ff02157207 */ /* 0x000fe40005000000 */
[----:B-1----:R-:W-:Y:S02]  /*261c0*/  ISETP.GT.AND P0, PT, R4, 0x7f, PT ;  /* 0x0000007f0400780c */ /* 0x002fe40003f04270 */
        /* <DEDUP_REMOVED lines=51> */
.L_x_1174:
[----:B------:R-:W-:Y:S05]  /*26500*/  BSYNC B0 ;  /* 0x0000000000007941 */ /* 0x000fea0003800000 */
.L_x_1173:
[----:B------:R-:W-:-:S13]  /*26510*/  ISETP.GT.AND P0, PT, R19, 0x1, PT ;  /* 0x000000011300780c */ /* 0x000fda0003f04270 */
[----:B------:R-:W-:Y:S05]  /*26520*/  @P0 BRA `(.L_x_1159) ;  /* 0x000006b000000947 */ /* 0x000fea0003800000 */
[----:B-1----:R-:W2:Y:S04]  /*26530*/  LDL.LU R2, [R1+0x38] ;  /* 0x0000380001027983 */ /* 0x002ea80000300800 */
[----:B------:R-:W3:Y:S01]  /*26540*/  LDL R5, [R1+0x10] ;  /* 0x0000100001057983 */ /* 0x000ee20000100800 */
[----:B------:R-:W-:Y:S01]  /*26550*/  IMAD R4, R18, c[0x0][0x3a0], RZ ;  /* 0x0000e80012047a24 */ /* 0x000fe200078e02ff */
[----:B------:R-:W-:Y:S02]  /*26560*/  ISETP.GE.AND P2, PT, R244, c[0x0][0x3c8], PT ;  /* 0x0000f200f4007a0c */ /* 0x000fe40003f46270 */
[----:B------:R-:W1:Y:S02]  /*26570*/  S2R R12, SR_TID.X ;  /* 0x00000000000c7919 */ /* 0x000e640000002100 */
[----:B-1----:R-:W-:-:S04]  /*26580*/  SHF.R.S32.HI R10, RZ, 0x1f, R12 ;  /* 0x0000001fff0a7819 */ /* 0x002fc8000001140c */
[----:B------:R-:W-:-:S04]  /*26590*/  LEA.HI R10, R10, R12, RZ, 0x3 ;  /* 0x0000000c0a0a7211 */ /* 0x000fc800078f18ff */
[----:B------:R-:W-:Y:S02]  /*265a0*/  SHF.R.S32.HI R10, RZ, 0x3, R10 ;  /* 0x00000003ff0a7819 */ /* 0x000fe4000001140a */
[----:B--2---:R-:W-:Y:S02]  /*265b0*/  MOV R11, R2 ;  /* 0x00000002000b7202 */ /* 0x004fe40000000f00 */
[----:B------:R-:W-:-:S04]  /*265c0*/  MOV R2, c[0x0][0x4e8] ;  /* 0x00013a0000027a02 */ /* 0x000fc80000000f00 */
[----:B------:R-:W-:Y:S01]  /*265d0*/  ISETP.NE.AND P0, PT, R2, 0x1, PT ;  /* 0x000000010200780c */ /* 0x000fe20003f05270 */
[----:B------:R-:W-:-:S04]  /*265e0*/  IMAD.WIDE.U32 R2, R0, c[0x0][0x3a0], RZ ;  /* 0x0000e80000027a25 */ /* 0x000fc800078e00ff */
[----:B------:R-:W-:Y:S01]  /*265f0*/  IMAD R0, R0, c[0x0][0x3a4], R4 ;  /* 0x0000e90000007a24 */ /* 0x000fe200078e0204 */
[----:B---3--:R-:W-:Y:S01]  /*26600*/  IADD3 R4, R5, R11, RZ ;  /* 0x0000000b05047210 */ /* 0x008fe20007ffe0ff */
[----:B------:R-:W-:-:S03]  /*26610*/  IMAD R5, R21, c[0x0][0x3f0], RZ ;  /* 0x0000fc0015057a24 */ /* 0x000fc600078e02ff */
[----:B------:R-:W-:Y:S01]  /*26620*/  IADD3 R3, R3, R0, RZ ;  /* 0x0000000003037210 */ /* 0x000fe20007ffe0ff */
[----:B------:R-:W-:Y:S02]  /*26630*/  IMAD.MOV.U32 R0, RZ, RZ, R4 ;  /* 0x000000ffff007224 */ /* 0x000fe400078e0004 */
[----:B------:R-:W-:-:S04]  /*26640*/  @P0 IMAD.HI.U32 R6, R4, c[0x0][0x4ec], RZ ;  /* 0x00013b0004060a27 */ /* 0x000fc800078e00ff */
[----:B------:R-:W-:Y:S01]  /*26650*/  IMAD.WIDE.U32 R2, R8, c[0x0][0x3e8], R2 ;  /* 0x0000fa0008027a25 */ /* 0x000fe200078e0002 */
[----:B------:R-:W-:-:S03]  /*26660*/  @P0 SHF.R.U32.HI R0, RZ, c[0x0][0x4f0], R6 ;  /* 0x00013c00ff000a19 */ /* 0x000fc60000011606 */
[----:B------:R-:W-:Y:S01]  /*26670*/  IMAD R3, R8, c[0x0][0x3ec], R3 ;  /* 0x0000fb0008037a24 */ /* 0x000fe200078e0203 */
[----:B------:R-:W-:Y:S01]  /*26680*/  SHF.R.S32.HI R6, RZ, 0x1f, R0 ;  /* 0x0000001fff067819 */ /* 0x000fe20000011400 */
[C---:B------:R-:W-:Y:S01]  /*26690*/  IMAD R7, R9.reuse, c[0x0][0x3f4], R5 ;  /* 0x0000fd0009077a24 */ /* 0x040fe200078e0205 */
[----:B------:R-:W-:Y:S01]  /*266a0*/  IADD3 R5, -R0, RZ, RZ ;  /* 0x000000ff00057210 */ /* 0x000fe20007ffe1ff */
[----:B------:R-:W-:-:S04]  /*266b0*/  IMAD.WIDE.U32 R2, R9, c[0x0][0x3f0], R2 ;  /* 0x0000fc0009027a25 */ /* 0x000fc800078e0002 */
[----:B------:R-:W-:Y:S01]  /*266c0*/  IMAD R6, R6, c[0x0][0x3e0], RZ ;  /* 0x0000f80006067a24 */ /* 0x000fe200078e02ff */
[----:B------:R-:W-:Y:S01]  /*266d0*/  IADD3 R3, R3, R7, RZ ;  /* 0x0000000703037210 */ /* 0x000fe20007ffe0ff */
[----:B------:R-:W-:Y:S02]  /*266e0*/  IMAD R4, R5, c[0x0][0x4e8], R4 ;  /* 0x00013a0005047a24 */ /* 0x000fe400078e0204 */
[C---:B------:R-:W-:Y:S02]  /*266f0*/  IMAD R6, R0.reuse, c[0x0][0x3e4], R6 ;  /* 0x0000f90000067a24 */ /* 0x040fe400078e0206 */
[----:B------:R-:W-:Y:S01]  /*26700*/  IMAD.WIDE.U32 R2, R0, c[0x0][0x3e0], R2 ;  /* 0x0000f80000027a25 */ /* 0x000fe200078e0002 */
[----:B------:R-:W-:-:S03]  /*26710*/  SHF.R.S32.HI R0, RZ, 0x1f, R4 ;  /* 0x0000001fff007819 */ /* 0x000fc60000011404 */
[----:B------:R-:W-:Y:S02]  /*26720*/  IMAD.IADD R3, R3, 0x1, R6 ;  /* 0x0000000103037824 */ /* 0x000fe400078e0206 */
[----:B------:R-:W-:Y:S02]  /*26730*/  IMAD R0, R0, c[0x0][0x3d8], RZ ;  /* 0x0000f60000007a24 */ /* 0x000fe400078e02ff */
[----:B------:R-:W-:-:S04]  /*26740*/  IMAD.WIDE.U32 R2, R4, c[0x0][0x3d8], R2 ;  /* 0x0000f60004027a25 */ /* 0x000fc800078e0002 */
[----:B------:R-:W-:Y:S01]  /*26750*/  IMAD R4, R4, c[0x0][0x3dc], R0 ;  /* 0x0000f70004047a24 */ /* 0x000fe200078e0200 */
[----:B------:R-:W-:Y:S02]  /*26760*/  LEA R6, P0, R2, c[0x0][0x380], 0x1 ;  /* 0x0000e00002067a11 */ /* 0x000fe400078008ff */
[----:B------:R-:W-:Y:S02]  /*26770*/  IADD3 R0, R10, R11, RZ ;  /* 0x0000000b0a007210 */ /* 0x000fe40007ffe0ff */
[----:B------:R-:W-:-:S04]  /*26780*/  IADD3 R4, R3, R4, RZ ;  /* 0x0000000403047210 */ /* 0x000fc80007ffe0ff */
[----:B------:R-:W-:Y:S01]  /*26790*/  LEA.HI.X R5, R2, c[0x0][0x384], R4, 0x1, P0 ;  /* 0x0000e10002057a11 */ /* 0x000fe200000f0c04 */
[----:B------:R-:W-:Y:S05]  /*267a0*/  BRA.DIV ~URZ, `(.L_x_1175) ;  /* 0x000059e27f007947 */ /* 0x000fea000b800000 */
[----:B------:R1:W2:Y:S02]  /*267b0*/  SHFL.IDX PT, R7, R5, RZ, 0x181f ;  /* 0x00181fff05077589 */ /* 0x0002a400000e0000 */
.L_x_1278:
[----:B------:R-:W-:Y:S05]  /*267c0*/  BRA.DIV ~URZ, `(.L_x_1176) ;  /* 0x00005a327f007947 */ /* 0x000fea000b800000 */
[----:B------:R3:W4:Y:S02]  /*267d0*/  SHFL.IDX PT, R2, R6, RZ, 0x181f ;  /* 0x00181fff06027589 */ /* 0x00072400000e0000 */
.L_x_1279:
        /* <DEDUP_REMOVED lines=8> */
.L_x_1280:
[----:B------:R-:W-:-:S04]  /*26860*/  IADD3 R3, R0, 0x10, RZ ;  /* 0x0000001000037810 */ /* 0x000fc80007ffe0ff */
[----:B------:R-:W-:-:S13]  /*26870*/  ISETP.GE.OR P0, PT, R3, R4, P2 ;  /* 0x000000040300720c */ /* 0x000fda0001706670 */
[----:B--2---:R-:W-:-:S04]  /*26880*/  @!P0 LEA R2, P1, R244, R2, 0x1 ;  /* 0x00000002f4028211 */ /* 0x004fc800078208ff */
[----:B-1----:R-:W-:-:S05]  /*26890*/  @!P0 LEA.HI.X R3, R244, R7, R245, 0x1, P1 ;  /* 0x00000007f4038211 */ /* 0x002fca00008f0cf5 */
[----:B------:R1:W-:Y:S01]  /*268a0*/  @!P0 ST.E.128 [R2.64], RZ ;  /* 0x000000ff02008985 */ /* 0x0003e2000c101d08 */
[----:B------:R-:W-:Y:S05]  /*268b0*/  BRA.DIV ~URZ, `(.L_x_1178) ;  /* 0x00005a827f007947 */ /* 0x000fea000b800000 */
[----:B------:R2:W1:Y:S02]  /*268c0*/  SHFL.IDX PT, R7, R5, 0x2, 0x181f ;  /* 0x00581f0005077f89 */ /* 0x00046400000e0000 */
.L_x_1281:
[----:B------:R-:W-:Y:S05]  /*268d0*/  BRA.DIV ~URZ, `(.L_x_1179) ;  /* 0x00005ad27f007947 */ /* 0x000fea000b800000 */
[----:B-1----:R1:W2:Y:S02]  /*268e0*/  SHFL.IDX PT, R2, R6, 0x2, 0x181f ;  /* 0x00581f0006027f89 */ /* 0x0022a400000e0000 */
.L_x_1282:
        /* <DEDUP_REMOVED lines=8> */
.L_x_1283:
[----:B------:R-:W-:-:S04]  /*26970*/  IADD3 R3, R0, 0x30, RZ ;  /* 0x0000003000037810 */ /* 0x000fc80007ffe0ff */
[----:B------:R-:W-:-:S13]  /*26980*/  ISETP.GE.OR P0, PT, R3, R4, P2 ;  /* 0x000000040300720c */ /* 0x000fda0001706670 */
[----:B--2---:R-:W-:-:S04]  /*26990*/  @!P0 LEA R2, P1, R244, R2, 0x1 ;  /* 0x00000002f4028211 */ /* 0x004fc800078208ff */
[----:B------:R-:W-:-:S05]  /*269a0*/  @!P0 LEA.HI.X R3, R244, R7, R245, 0x1, P1 ;  /* 0x00000007f4038211 */ /* 0x000fca00008f0cf5 */
[----:B------:R2:W-:Y:S01]  /*269b0*/  @!P0 ST.E.128 [R2.64], RZ ;  /* 0x000000ff02008985 */ /* 0x0005e2000c101d08 */
[----:B------:R-:W-:Y:S05]  /*269c0*/  BRA.DIV ~URZ, `(.L_x_1181) ;  /* 0x00005b227f007947 */ /* 0x000fea000b800000 */
[----:B------:R1:W2:Y:S02]  /*269d0*/  SHFL.IDX PT, R7, R5, 0x4, 0x181f ;  /* 0x00981f0005077f89 */ /* 0x0002a400000e0000 */
.L_x_1284:
[----:B------:R-:W-:Y:S05]  /*269e0*/  BRA.DIV ~URZ, `(.L_x_1182) ;  /* 0x00005b727f007947 */ /* 0x000fea000b800000 */
[----:B--2---:R2:W1:Y:S02]  /*269f0*/  SHFL.IDX PT, R2, R6, 0x4, 0x181f ;  /* 0x00981f0006027f89 */ /* 0x00446400000e0000 */
.L_x_1285:
        /* <DEDUP_REMOVED lines=8> */
.L_x_1286:
[----:B------:R-:W-:-:S04]  /*26a80*/  IADD3 R3, R0, 0x50, RZ ;  /* 0x0000005000037810 */ /* 0x000fc80007ffe0ff */
[----:B------:R-:W-:-:S13]  /*26a90*/  ISETP.GE.OR P0, PT, R3, R4, P2 ;  /* 0x000000040300720c */ /* 0x000fda0001706670 */
[----:B---3--:R-:W-:-:S04]  /*26aa0*/  @!P0 LEA R2, P1, R244, R2, 0x1 ;  /* 0x00000002f4028211 */ /* 0x008fc800078208ff */
[----:B--2---:R-:W-:-:S05]  /*26ab0*/  @!P0 LEA.HI.X R3, R244, R7, R245, 0x1, P1 ;  /* 0x00000007f4038211 */ /* 0x004fca00008f0cf5 */
[----:B------:R2:W-:Y:S01]  /*26ac0*/  @!P0 ST.E.128 [R2.64], RZ ;  /* 0x000000ff02008985 */ /* 0x0005e2000c101d08 */
[----:B------:R-:W-:Y:S05]  /*26ad0*/  BRA.DIV ~URZ, `(.L_x_1184) ;  /* 0x00005bc27f007947 */ /* 0x000fea000b800000 */
[----:B------:R3:W1:Y:S02]  /*26ae0*/  SHFL.IDX PT, R7, R5, 0x6, 0x181f ;  /* 0x00d81f0005077f89 */ /* 0x00066400000e0000 */
.L_x_1287:
[----:B------:R-:W-:Y:S05]  /*26af0*/  BRA.DIV ~URZ, `(.L_x_1185) ;  /* 0x00005c127f007947 */ /* 0x000fea000b800000 */
[----:B--2---:R2:W3:Y:S02]  /*26b00*/  SHFL.IDX PT, R2, R6, 0x6, 0x181f ;  /* 0x00d81f0006027f89 */ /* 0x0044e400000e0000 */
.L_x_1288:
        /* <DEDUP_REMOVED lines=8> */
.L_x_1289:
[----:B------:R-:W-:-:S04]  /*26b90*/  IADD3 R0, R0, 0x70, RZ ;  /* 0x0000007000007810 */ /* 0x000fc80007ffe0ff */
[----:B------:R-:W-:-:S13]  /*26ba0*/  ISETP.GE.OR P0, PT, R0, R4, P2 ;  /* 0x000000040000720c */ /* 0x000fda0001706670 */
[----:B----4-:R-:W-:-:S04]  /*26bb0*/  @!P0 LEA R2, P1, R244, R2, 0x1 ;  /* 0x00000002f4028211 */ /* 0x010fc800078208ff */
[----:B---3--:R-:W-:-:S05]  /*26bc0*/  @!P0 LEA.HI.X R3, R244, R5, R245, 0x1, P1 ;  /* 0x00000005f4038211 */ /* 0x008fca00008f0cf5 */
[----:B------:R3:W-:Y:S04]  /*26bd0*/  @!P0 ST.E.128 [R2.64], RZ ;  /* 0x000000ff02008985 */ /* 0x0007e8000c101d08 */
.L_x_1159:
[----:B------:R-:W-:Y:S05]  /*26be0*/  BSYNC B1 ;  /* 0x0000000000017941 */ /* 0x000fea0003800000 */
.L_x_1143:
        /* <DEDUP_REMOVED lines=15> */
.L_x_1290:
[----:B------:R-:W-:Y:S05]  /*26ce0*/  BRA.DIV ~URZ, `(.L_x_1189) ;  /* 0x00005bd27f007947 */ /* 0x000fea000b800000 */
[----:B------:R3:W4:Y:S02]  /*26cf0*/  SHFL.IDX PT, R8, R53, 0x1, 0x1f ;  /* 0x00201f0035087f89 */ /* 0x00072400000e0000 */
.L_x_1291:
[----:B------:R-:W5:Y:S01]  /*26d00*/  LDL R0, [R1+0x4c] ;  /* 0x00004c0001007983 */ /* 0x000f620000100800 */
[----:B------:R-:W-:Y:S02]  /*26d10*/  IMAD.MOV.U32 R6, RZ, RZ, RZ ;  /* 0x000000ffff067224 */ /* 0x000fe400078e00ff */
[----:B-----5:R-:W-:-:S05]  /*26d20*/  IMAD.IADD R0, R0, 0x1, R12 ;  /* 0x0000000100007824 */ /* 0x020fca00078e020c */
[----:B------:R-:W-:-:S13]  /*26d30*/  ISETP.GE.OR P0, PT, R0, c[0x0][0x53c], !P6 ;  /* 0x00014f0000007a0c */ /* 0x000fda0007706670 */
[----:B------:R-:W-:Y:S01]  /*26d40*/  @!P0 MOV R2, 0x4 ;  /* 0x0000000400028802 */ /* 0x000fe20000000f00 */
[----:B------:R-:W-:-:S04]  /*26d50*/  @!P0 IMAD.MOV.U32 R4, RZ, RZ, 0x4 ;  /* 0x00000004ff048424 */ /* 0x000fc800078e00ff */
        /* <DEDUP_REMOVED lines=13> */
.L_x_1292:
        /* <DEDUP_REMOVED lines=16> */
.L_x_1293:
[----:B---3--:R-:W-:Y:S01]  /*26f30*/  IMAD R0, R0, c[0x0][0x538], RZ ;  /* 0x00014e0000007a24 */ /* 0x008fe200078e02ff */
[----:B------:R-:W-:Y:S04]  /*26f40*/  BSSY B1, `(.L_x_1192) ;  /* 0x00000ce000017945 */ /* 0x000fe80003800000 */
[----:B----4-:R-:W-:-:S04]  /*26f50*/  IADD3 R8, R0, R8, RZ ;  /* 0x0000000800087210 */ /* 0x010fc80007ffe0ff */
[----:B--2---:R-:W-:-:S13]  /*26f60*/  ISETP.GT.AND P0, PT, R8, R9, PT ;  /* 0x000000090800720c */ /* 0x004fda0003f04270 */
[----:B------:R-:W-:Y:S05]  /*26f70*/  @P0 BRA `(.L_x_1193) ;  /* 0x0000025000000947 */ /* 0x000fea0003800000 */
.L_x_1197:
        /* <DEDUP_REMOVED lines=8> */
[----:B-1----:R-:W-:Y:S02]  /*27000*/  @!P0 MOV R4, 0x4 ;  /* 0x0000000400048802 */ /* 0x002fe40000000f00 */
        /* <DEDUP_REMOVED lines=8> */
.L_x_1294:
        /* <DEDUP_REMOVED lines=16> */
.L_x_1295:
[----:B--2---:R-:W-:-:S05]  /*27190*/  IMAD R0, R0, c[0x0][0x538], RZ ;  /* 0x00014e0000007a24 */ /* 0x004fca00078e02ff */
[----:B------:R-:W-:-:S04]  /*271a0*/  IADD3 R8, R0, R8, RZ ;  /* 0x0000000800087210 */ /* 0x000fc80007ffe0ff */
[----:B------:R-:W-:-:S13]  /*271b0*/  ISETP.GT.AND P0, PT, R8, R9, PT ;  /* 0x000000090800720c */ /* 0x000fda0003f04270 */
[----:B-1----:R-:W-:Y:S05]  /*271c0*/  @!P0 BRA `(.L_x_1197) ;  /* 0xfffffdb000008947 */ /* 0x002fea000383ffff */
.L_x_1193:
[----:B------:R-:W-:-:S05]  /*271d0*/  IADD3 R8, -R0, R8, RZ ;  /* 0x0000000800087210 */ /* 0x000fca0007ffe1ff */
[----:B------:R-:W-:-:S05]  /*271e0*/  IMAD R0, R4, c[0x0][0x538], R8 ;  /* 0x00014e0004007a24 */ /* 0x000fca00078e0208 */
[----:B------:R-:W-:Y:S01]  /*271f0*/  ISETP.GT.AND P0, PT, R0, R9, PT ;  /* 0x000000090000720c */ /* 0x000fe20003f04270 */
[----:B------:R-:W-:-:S12]  /*27200*/  BRA.DIV ~URZ, `(.L_x_1198) ;  /* 0x00005b127f007947 */ /* 0x000fd8000b800000 */
[----:B------:R-:W-:-:S03]  /*27210*/  VOTE.ANY R5, PT, !P0 ;  /* 0x0000000000057806 */ /* 0x000fc600040e0100 */
.L_x_1296:
[----:B------:R-:W2:Y:S01]  /*27220*/  LDL.LU R2, [R1+0x4c] ;  /* 0x00004c0001027983 */ /* 0x000ea20000300800 */
[----:B------:R-:W2:Y:S02]  /*27230*/  POPC R0, R5 ;  /* 0x0000000500007309 */ /* 0x000ea40000000000 */
[----:B--2---:R-:W-:-:S05]  /*27240*/  IADD3 R2, R0, R2, RZ ;  /* 0x0000000200027210 */ /* 0x004fca0007ffe0ff */
[----:B------:R2:W-:Y:S01]  /*27250*/  STL [R1+0x4c], R2 ;  /* 0x00004c0201007387 */ /* 0x0005e20000100800 */
[----:B------:R-:W-:Y:S05]  /*27260*/  BRA.DIV ~URZ, `(.L_x_1199) ;  /* 0x00005b027f007947 */ /* 0x000fea000b800000 */
[----:B------:R3:W4:Y:S04]  /*27270*/  SHFL.IDX PT, R6, R6, R0, 0x1f ;  /* 0x00001f0006067589 */ /* 0x00072800000e0000 */
[----:B------:R3:W1:Y:S02]  /*27280*/  SHFL.IDX PT, R7, R7, R0, 0x1f ;  /* 0x00001f0007077589 */ /* 0x00066400000e0000 */
.L_x_1297:
[----:B------:R-:W-:Y:S01]  /*27290*/  ISETP.NE.AND P0, PT, R5, RZ, PT ;  /* 0x000000ff0500720c */ /* 0x000fe20003f05270 */
[----:B------:R-:W-:-:S12]  /*272a0*/  BSSY B0, `(.L_x_1200) ;  /* 0x0000005000007945 */ /* 0x000fd80003800000 */
[----:B------:R-:W-:Y:S05]  /*272b0*/  @!P0 BRA `(.L_x_1201) ;  /* 0x0000003000008947 */ /* 0x000fea0003800000 */
[----:B---3--:R-:W-:Y:S01]  /*272c0*/  IADD3 R0, R0, -0x1, RZ ;  /* 0xffffffff00007810 */ /* 0x008fe20007ffe0ff */
[----:B------:R-:W-:Y:S05]  /*272d0*/  BRA.DIV ~URZ, `(.L_x_1202) ;  /* 0x00005b627f007947 */ /* 0x000fea000b800000 */
[----:B------:R3:W2:Y:S02]  /*272e0*/  SHFL.IDX PT, R10, R4, R0, 0x1f ;  /* 0x00001f00040a7589 */ /* 0x0006a400000e0000 */
.L_x_1201:
[----:B------:R-:W-:Y:S05]  /*272f0*/  BSYNC B0 ;  /* 0x0000000000007941 */ /* 0x000fea0003800000 */
.L_x_1200:
        /* <DEDUP_REMOVED lines=68> */
.L_x_1204:
        /* <DEDUP_REMOVED lines=68> */
.L_x_1205:
[----:B------:R-:W-:Y:S05]  /*27b80*/  BSYNC B0 ;  /* 0x0000000000007941 */ /* 0x000fea0003800000 */
.L_x_1203:
[----:B------:R-:W-:-:S04]  /*27b90*/  LOP3.LUT R2, RZ, R2, RZ, 0x33, !PT ;  /* 0x00000002ff027212 */ /* 0x000fc800078e33ff */
[----:B-1----:R-:W-:-:S05]  /*27ba0*/  IADD3 R0, R2, R6, RZ ;  /* 0x0000000602007210 */ /* 0x002fca0007ffe0ff */
[----:B------:R1:W-:Y:S01]  /*27bb0*/  STL [R1+0x44], R0 ;  /* 0x0000440001007387 */ /* 0x0003e20000100800 */
[----:B------:R-:W-:Y:S05]  /*27bc0*/  BRA `(.L_x_1206) ;  /* 0x0000005000007947 */ /* 0x000fea0003800000 */
.L_x_1194:
[----:B------:R-:W-:Y:S01]  /*27bd0*/  MOV R0, c[0x0][0x53c] ;  /* 0x00014f0000007a02 */ /* 0x000fe20000000f00 */
[----:B------:R2:W-:Y:S04]  /*27be0*/  STL [R1+0x40], R9 ;  /* 0x0000400901007387 */ /* 0x0005e80000100800 */
[----:B------:R2:W-:Y:S04]  /*27bf0*/  STL [R1+0x44], RZ ;  /* 0x000044ff01007387 */ /* 0x0005e80000100800 */
[----:B------:R2:W-:Y:S04]  /*27c00*/  STL [R1+0x48], RZ ;  /* 0x000048ff01007387 */ /* 0x0005e80000100800 */
[----:B------:R2:W-:Y:S02]  /*27c10*/  STL [R1+0x4c], R0 ;  /* 0x00004c0001007387 */ /* 0x0005e40000100800 */
.L_x_1206:
[----:B------:R-:W-:Y:S05]  /*27c20*/  BSYNC B1 ;  /* 0x0000000000017941 */ /* 0x000fea0003800000 */
.L_x_1192:
        /* <DEDUP_REMOVED lines=9> */
.L_x_1187:
[----:B--2---:R-:W2:Y:S02]  /*27cc0*/  LDL R0, [R1+0x4c] ;  /* 0x00004c0001007983 */ /* 0x004ea40000100800 */
[----:B--2---:R-:W-:-:S13]  /*27cd0*/  ISETP.GE.AND P0, PT, R0, c[0x0][0x53c], PT ;  /* 0x00014f0000007a0c */ /* 0x004fda0003f06270 */
[----:B-1--4-:R-:W-:Y:S01]  /*27ce0*/  @P0 CALL.REL.NOINC `(.L_x_1207) ;  /* 0x0000001000000944 */ /* 0x012fe20003c00000 */
[----:B------:R-:W-:Y:S05]  /*27cf0*/  BRA `(.L_x_1208) ;  /* 0xfffda16000007947 */ /* 0x000fea000383ffff */
.L_x_1207:
[----:B------:R-:W-:Y:S05]  /*27d00*/  EXIT ;  /* 0x000000000000794d */ /* 0x000fea0003800000 */
.L_x_898:
[----:B------:R-:W-:Y:S01]  /*27d10*/  IMAD.MOV.U32 R0, RZ, RZ, R5 ;  /* 0x000000ffff007224 */ /* 0x000fe200078e0005 */
[----:B------:R-:W-:Y:S02]  /*27d20*/  MOV R2, 0x1 ;  /* 0x0000000100027802 */ /* 0x000fe40000000f00 */
[----:B------:R-:W-:Y:S02]  /*27d30*/  MOV R3, 0x27d50 ;  /* 0x00027d5000037802 */ /* 0x000fe40000000f00 */
[----:B------:R-:W-:Y:S05]  /*27d40*/  CALL.REL.NOINC `($__internal_14_$__cuda_sm70_shflsync_up_p) ;  /* 0x0000522000007944 */ /* 0x000fea0003c00000 */
[----:B------:R-:W-:Y:S01]  /*27d50*/  MOV R0, R4 ;  /* 0x0000000400007202 */ /* 0x000fe20000000f00 */
[----:B------:R-:W-:Y:S05]  /*27d60*/  BRA `(.L_x_1209) ;  /* 0xfffd86f000007947 */ /* 0x000fea000383ffff */
.L_x_899:
[----:B------:R-:W-:Y:S01]  /*27d70*/  IMAD.MOV.U32 R0, RZ, RZ, R5 ;  /* 0x000000ffff007224 */ /* 0x000fe200078e0005 */
[----:B------:R-:W-:Y:S02]  /*27d80*/  MOV R2, 0x2 ;  /* 0x0000000200027802 */ /* 0x000fe40000000f00 */
[----:B------:R-:W-:Y:S02]  /*27d90*/  MOV R3, 0x27db0 ;  /* 0x00027db000037802 */ /* 0x000fe40000000f00 */
[----:B------:R-:W-:Y:S05]  /*27da0*/  CALL.REL.NOINC `($__internal_14_$__cuda_sm70_shflsync_up_p) ;  /* 0x000051c000007944 */ /* 0x000fea0003c00000 */
[----:B------:R-:W-:Y:S01]  /*27db0*/  SEL R0, R4, RZ, P4 ;  /* 0x000000ff04007207 */ /* 0x000fe20002000000 */
[----:B------:R-:W-:Y:S01]  /*27dc0*/  IMAD.MOV.U32 R2, RZ, RZ, 0x4 ;  /* 0x00000004ff027424 */ /* 0x000fe200078e00ff */
[----:B------:R-:W-:-:S03]  /*27dd0*/  MOV R3, 0x27e00 ;  /* 0x00027e0000037802 */ /* 0x000fc60000000f00 */
[----:B------:R-:W-:Y:S02]  /*27de0*/  IMAD.IADD R0, R5, 0x1, R0 ;  /* 0x0000000105007824 */ /* 0x000fe400078e0200 */
        /* <DEDUP_REMOVED lines=13> */
[----:B------:R-:W-:Y:S02]  /*27ec0*/  MOV R71, 0x1f ;  /* 0x0000001f00477802 */ /* 0x000fe40000000f00 */
[----:B------:R-:W-:Y:S01]  /*27ed0*/  MOV R3, 0x27f10 ;  /* 0x00027f1000037802 */ /* 0x000fe20000000f00 */
[----:B------:R-:W-:-:S04]  /*27ee0*/  IMAD.IADD R4, R0, 0x1, R4 ;  /* 0x0000000100047824 */ /* 0x000fc800078e0204 */
[----:B------:R-:W-:Y:S02]  /*27ef0*/  IMAD.MOV.U32 R52, RZ, RZ, R4 ;  /* 0x000000ffff347224 */ /* 0x000fe400078e0004 */
[----:B------:R-:W-:Y:S05]  /*27f00*/  CALL.REL.NOINC `($__internal_13_$__cuda_sm70_shflsync_idx_p) ;  /* 0x0000500000007944 */ /* 0x000fea0003c00000 */
[----:B------:R-:W-:Y:S01]  /*27f10*/  MOV R0, R234 ;  /* 0x000000ea00007202 */ /* 0x000fe20000000f00 */
[----:B------:R-:W-:Y:S05]  /*27f20*/  BRA `(.L_x_1210) ;  /* 0xfffd863000007947 */ /* 0x000fea000383ffff */
.L_x_901:
[----:B------:R-:W-:Y:S02]  /*27f30*/  SEL R0, RZ, 0x1, P0 ;  /* 0x00000001ff007807 */ /* 0x000fe40000000000 */
[----:B------:R-:W-:Y:S02]  /*27f40*/  MOV R2, 0x27f60 ;  /* 0x00027f6000027802 */ /* 0x000fe40000000f00 */
[----:B------:R-:W-:Y:S05]  /*27f50*/  CALL.REL.NOINC `($__internal_15_$__cuda_sm70_votesync_ballot) ;  /* 0x0000508000007944 */ /* 0x000fea0003c00000 */
[----:B------:R-:W-:Y:S01]  /*27f60*/  MOV R7, R0 ;  /* 0x0000000000077202 */ /* 0x000fe20000000f00 */
[----:B------:R-:W-:Y:S05]  /*27f70*/  BRA `(.L_x_1211) ;  /* 0xfffd867000007947 */ /* 0x000fea000383ffff */
.L_x_902:
[----:B------:R-:W-:Y:S01]  /*27f80*/  IMAD.MOV.U32 R52, RZ, RZ, R9 ;  /* 0x000000ffff347224 */ /* 0x000fe200078e0009 */
[----:B-1----:R-:W-:Y:S01]  /*27f90*/  MOV R2, R0 ;  /* 0x0000000000027202 */ /* 0x002fe20000000f00 */
[----:B------:R-:W-:Y:S01]  /*27fa0*/  IMAD.MOV.U32 R71, RZ, RZ, 0x1f ;  /* 0x0000001fff477424 */ /* 0x000fe200078e00ff */
[----:B------:R-:W-:Y:S02]  /*27fb0*/  MOV R3, 0x27fd0 ;  /* 0x00027fd000037802 */ /* 0x000fe40000000f00 */
[----:B------:R-:W-:Y:S05]  /*27fc0*/  CALL.REL.NOINC `($__internal_13_$__cuda_sm70_shflsync_idx_p) ;  /* 0x00004f4000007944 */ /* 0x000fea0003c00000 */
[----:B------:R-:W-:Y:S01]  /*27fd0*/  IMAD.MOV.U32 R12, RZ, RZ, R234 ;  /* 0x000000ffff0c7224 */ /* 0x000fe200078e00ea */
[----:B------:R-:W-:Y:S01]  /*27fe0*/  MOV R52, R8 ;  /* 0x0000000800347202 */ /* 0x000fe20000000f00 */
[----:B------:R-:W-:Y:S01]  /*27ff0*/  IMAD.MOV.U32 R5, RZ, RZ, RZ ;  /* 0x000000ffff057224 */ /* 0x000fe200078e00ff */
[----:B------:R-:W-:Y:S01]  /*28000*/  MOV R2, R0 ;  /* 0x0000000000027202 */ /* 0x000fe20000000f00 */
[----:B------:R-:W-:Y:S01]  /*28010*/  IMAD.MOV.U32 R71, RZ, RZ, 0x1f ;  /* 0x0000001fff477424 */ /* 0x000fe200078e00ff */
[----:B------:R-:W-:-:S02]  /*28020*/  MOV R3, 0x28040 ;  /* 0x0002804000037802 */ /* 0x000fc40000000f00 */
[----:B------:R-:W-:Y:S05]  /*28030*/  CALL.REL.NOINC `($__internal_13_$__cuda_sm70_shflsync_idx_p) ;  /* 0x00004ed000007944 */ /* 0x000fea0003c00000 */
[----:B------:R-:W-:Y:S01]  /*28040*/  MOV R9, R234 ;  /* 0x000000ea00097202 */ /* 0x000fe20000000f00 */
[----:B------:R-:W-:Y:S05]  /*28050*/  BRA `(.L_x_1212) ;  /* 0xfffd860000007947 */ /* 0x000fea000383ffff */
.L_x_905:
[----:B------:R-:W-:Y:S01]  /*28060*/  IMAD.MOV.U32 R52, RZ, RZ, R4 ;  /* 0x000000ffff347224 */ /* 0x000fe200078e0004 */
[----:B-1----:R-:W-:Y:S01]  /*28070*/  MOV R2, R0 ;  /* 0x0000000000027202 */ /* 0x002fe20000000f00 */
[----:B------:R-:W-:Y:S01]  /*28080*/  IMAD.MOV.U32 R71, RZ, RZ, 0x1f ;  /* 0x0000001fff477424 */ /* 0x000fe200078e00ff */
[----:B------:R-:W-:-:S02]  /*28090*/  MOV R3, 0x280b0 ;  /* 0x000280b000037802 */ /* 0x000fc40000000f00 */
[----:B---34-:R-:W-:Y:S05]  /*280a0*/  CALL.REL.NOINC `($__internal_13_$__cuda_sm70_shflsync_idx_p) ;  /* 0x00004e6000007944 */ /* 0x018fea0003c00000 */
[----:B------:R-:W-:Y:S01]  /*280b0*/  MOV R5, R234 ;  /* 0x000000ea00057202 */ /* 0x000fe20000000f00 */
[----:B------:R-:W-:Y:S05]  /*280c0*/  BRA `(.L_x_904) ;  /* 0xfffd85f000007947 */ /* 0x000fea000383ffff */
.L_x_970:
[----:B------:R-:W-:Y:S01]  /*280d0*/  IMAD.MOV.U32 R52, RZ, RZ, R5 ;  /* 0x000000ffff347224 */ /* 0x000fe200078e0005 */
[----:B------:R-:W-:Y:S01]  /*280e0*/  MOV R2, RZ ;  /* 0x000000ff00027202 */ /* 0x000fe20000000f00 */
[----:B------:R-:W-:Y:S01]  /*280f0*/  IMAD.MOV.U32 R71, RZ, RZ, 0x181f ;  /* 0x0000181fff477424 */ /* 0x000fe200078e00ff */
[----:B------:R-:W-:-:S02]  /*28100*/  MOV R3, 0x28120 ;  /* 0x0002812000037802 */ /* 0x000fc40000000f00 */
[----:B-----5:R-:W-:Y:S05]  /*28110*/  CALL.REL.NOINC `($__internal_13_$__cuda_sm70_shflsync_idx_p) ;  /* 0x00004df000007944 */ /* 0x020fea0003c00000 */
[----:B------:R-:W-:Y:S01]  /*28120*/  MOV R7, R234 ;  /* 0x000000ea00077202 */ /* 0x000fe20000000f00 */
[----:B------:R-:W-:Y:S05]  /*28130*/  BRA `(.L_x_1213) ;  /* 0xfffe0e1000007947 */ /* 0x000fea000383ffff */
.L_x_971:
[----:B------:R-:W-:Y:S01]  /*28140*/  IMAD.MOV.U32 R52, RZ, RZ, R6 ;  /* 0x000000ffff347224 */ /* 0x000fe200078e0006 */
[----:B------:R-:W-:Y:S01]  /*28150*/  MOV R2, RZ ;  /* 0x000000ff00027202 */ /* 0x000fe20000000f00 */
[----:B------:R-:W-:Y:S01]  /*28160*/  IMAD.MOV.U32 R71, RZ, RZ, 0x181f ;  /* 0x0000181fff477424 */ /* 0x000fe200078e00ff */
[----:B------:R-:W-:-:S02]  /*28170*/  MOV R3, 0x28190 ;  /* 0x0002819000037802 */ /* 0x000fc40000000f00 */
[----:B-12--5:R-:W-:Y:S05]  /*28180*/  CALL.REL.NOINC `($__internal_13_$__cuda_sm70_shflsync_idx_p) ;  /* 0x00004d8000007944 */ /* 0x026fea0003c00000 */
[----:B------:R-:W-:Y:S01]  /*28190*/  MOV R2, R234 ;  /* 0x000000ea00027202 */ /* 0x000fe20000000f00 */
[----:B------:R-:W-:Y:S05]  /*281a0*/  BRA `(.L_x_1214) ;  /* 0xfffe0dc000007947 */ /* 0x000fea000383ffff */
.L_x_974:
[----:B------:R-:W-:Y:S01]  /*281b0*/  IMAD.MOV.U32 R52, RZ, RZ, R5 ;  /* 0x000000ffff347224 */ /* 0x000fe200078e0005 */
[----:B--2-4-:R-:W-:Y:S01]  /*281c0*/  MOV R2, 0x1 ;  /* 0x0000000100027802 */ /* 0x014fe20000000f00 */
[----:B------:R-:W-:Y:S01]  /*281d0*/  IMAD.MOV.U32 R71, RZ, RZ, 0x181f ;  /* 0x0000181fff477424 */ /* 0x000fe200078e00ff */
[----:B------:R-:W-:-:S02]  /*281e0*/  MOV R3, 0x28200 ;  /* 0x0002820000037802 */ /* 0x000fc40000000f00 */
[----:B-1-3-5:R-:W-:Y:S05]  /*281f0*/  CALL.REL.NOINC `($__internal_13_$__cuda_sm70_shflsync_idx_p) ;  /* 0x00004d1000007944 */ /* 0x02afea0003c00000 */
[----:B------:R-:W-:Y:S01]  /*28200*/  IMAD.MOV.U32 R7, RZ, RZ, R234 ;  /* 0x000000ffff077224 */ /* 0x000fe200078e00ea */
[----:B------:R-:W-:Y:S01]  /*28210*/  MOV R2, 0x1 ;  /* 0x0000000100027802 */ /* 0x000fe20000000f00 */
[----:B------:R-:W-:Y:S01]  /*28220*/  IMAD.MOV.U32 R52, RZ, RZ, R6 ;  /* 0x000000ffff347224 */ /* 0x000fe200078e0006 */
[----:B------:R-:W-:-:S02]  /*28230*/  MOV R71, 0x181f ;  /* 0x0000181f00477802 */ /* 0x000fc40000000f00 */
[----:B------:R-:W-:Y:S02]  /*28240*/  MOV R3, 0x28260 ;  /* 0x0002826000037802 */ /* 0x000fe40000000f00 */
[----:B------:R-:W-:Y:S05]  /*28250*/  CALL.REL.NOINC `($__internal_13_$__cuda_sm70_shflsync_idx_p) ;  /* 0x00004cb000007944 */ /* 0x000fea0003c00000 */
[----:B------:R-:W-:Y:S01]  /*28260*/  MOV R2, R234 ;  /* 0x000000ea00027202 */ /* 0x000fe20000000f00 */
[----:B------:R-:W-:Y:S05]  /*28270*/  BRA `(.L_x_1215) ;  /* 0xfffe0dd000007947 */ /* 0x000fea000383ffff */
.L_x_977:
[----:B------:R-:W-:Y:S01]  /*28280*/  IMAD.MOV.U32 R52, RZ, RZ, R5 ;  /* 0x000000ffff347224 */ /* 0x000fe200078e0005 */
[----:B-1--4-:R-:W-:Y:S01]  /*28290*/  MOV R2, 0x2 ;  /* 0x0000000200027802 */ /* 0x012fe20000000f00 */
[----:B------:R-:W-:Y:S01]  /*282a0*/  IMAD.MOV.U32 R71, RZ, RZ, 0x181f ;  /* 0x0000181fff477424 */ /* 0x000fe200078e00ff */
[----:B------:R-:W-:Y:S02]  /*282b0*/  MOV R3, 0x282d0 ;  /* 0x000282d000037802 */ /* 0x000fe40000000f00 */
[----:B--23-5:R-:W-:Y:S05]  /*282c0*/  CALL.REL.NOINC `($__internal_13_$__cuda_sm70_shflsync_idx_p) ;  /* 0x00004c4000007944 */ /* 0x02cfea0003c00000 */
[----:B------:R-:W-:Y:S01]  /*282d0*/  MOV R7, R234 ;  /* 0x000000ea00077202 */ /* 0x000fe20000000f00 */
[----:B------:R-:W-:Y:S05]  /*282e0*/  BRA `(.L_x_1216) ;  /* 0xfffe0e3000007947 */ /* 0x000fea000383ffff */
.L_x_978:
[----:B------:R-:W-:Y:S01]  /*282f0*/  IMAD.MOV.U32 R52, RZ, RZ, R6 ;  /* 0x000000ffff347224 */ /* 0x000fe200078e0006 */
[----:B----4-:R-:W-:Y:S01]  /*28300*/  MOV R2, 0x2 ;  /* 0x0000000200027802 */ /* 0x010fe20000000f00 */
[----:B------:R-:W-:Y:S01]  /*28310*/  IMAD.MOV.U32 R71, RZ, RZ, 0x181f ;  /* 0x0000181fff477424 */ /* 0x000fe200078e00ff */
[----:B------:R-:W-:Y:S02]  /*28320*/  MOV R3, 0x28340 ;  /* 0x0002834000037802 */ /* 0x000fe40000000f00 */
[----:B-123-5:R-:W-:Y:S05]  /*28330*/  CALL.REL.NOINC `($__internal_13_$__cuda_sm70_shflsync_idx_p) ;  /* 0x00004bd000007944 */ /* 0x02efea0003c00000 */
[----:B------:R-:W-:Y:S01]  /*28340*/  MOV R2, R234 ;  /* 0x000000ea00027202 */ /* 0x000fe20000000f00 */
[----:B------:R-:W-:Y:S05]  /*28350*/  BRA `(.L_x_1217) ;  /* 0xfffe0de000007947 */ /* 0x000fea000383ffff */
.L_x_981:
[----:B------:R-:W-:Y:S01]  /*28360*/  IMAD.MOV.U32 R52, RZ, RZ, R5 ;  /* 0x000000ffff347224 */ /* 0x000fe200078e0005 */
[----:B-1----:R-:W-:Y:S01]  /*28370*/  MOV R2, 0x3 ;  /* 0x0000000300027802 */ /* 0x002fe20000000f00 */
[----:B------:R-:W-:Y:S01]  /*28380*/  IMAD.MOV.U32 R71, RZ, RZ, 0x181f ;  /* 0x0000181fff477424 */ /* 0x000fe200078e00ff */
[----:B------:R-:W-:-:S02]  /*28390*/  MOV R3, 0x283b0 ;  /* 0x000283b000037802 */ /* 0x000fc40000000f00 */
[----:B--2345:R-:W-:Y:S05]  /*283a0*/  CALL.REL.NOINC `($__internal_13_$__cuda_sm70_shflsync_idx_p) ;  /* 0x00004b6000007944 */ /* 0x03cfea0003c00000 */
        /* <DEDUP_REMOVED lines=8> */
.L_x_984:
[----:B------:R-:W-:Y:S01]  /*28430*/  IMAD.MOV.U32 R52, RZ, RZ, R5 ;  /* 0x000000ffff347224 */ /* 0x000fe200078e0005 */
[----:B-1----:R-:W-:Y:S01]  /*28440*/  MOV R2, 0x4 ;  /* 0x0000000400027802 */ /* 0x002fe20000000f00 */
[----:B------:R-:W-:Y:S01]  /*28450*/  IMAD.MOV.U32 R71, RZ, RZ, 0x181f ;  /* 0x0000181fff477424 */ /* 0x000fe200078e00ff */
[----:B------:R-:W-:Y:S02]  /*28460*/  MOV R3, 0x28480 ;  /* 0x0002848000037802 */ /* 0x000fe40000000f00 */
[----:B--2345:R-:W-:Y:S05]  /*28470*/  CALL.REL.NOINC `($__internal_13_$__cuda_sm70_shflsync_idx_p) ;  /* 0x00004a9000007944 */ /* 0x03cfea0003c00000 */
[----:B------:R-:W-:Y:S01]  /*28480*/  MOV R7, R234 ;  /* 0x000000ea00077202 */ /* 0x000fe20000000f00 */
[----:B------:R-:W-:Y:S05]  /*28490*/  BRA `(.L_x_1219) ;  /* 0xfffe0e5000007947 */ /* 0x000fea000383ffff */
.L_x_985:
[----:B------:R-:W-:Y:S01]  /*284a0*/  IMAD.MOV.U32 R52, RZ, RZ, R6 ;  /* 0x000000ffff347224 */ /* 0x000fe200078e0006 */
[----:B-1----:R-:W-:Y:S01]  /*284b0*/  MOV R2, 0x4 ;  /* 0x0000000400027802 */ /* 0x002fe20000000f00 */
[----:B------:R-:W-:Y:S01]  /*284c0*/  IMAD.MOV.U32 R71, RZ, RZ, 0x181f ;  /* 0x0000181fff477424 */ /* 0x000fe200078e00ff */
[----:B------:R-:W-:Y:S02]  /*284d0*/  MOV R3, 0x284f0 ;  /* 0x000284f000037802 */ /* 0x000fe40000000f00 */
[----:B--2345:R-:W-:Y:S05]  /*284e0*/  CALL.REL.NOINC `($__internal_13_$__cuda_sm70_shflsync_idx_p) ;  /* 0x00004a2000007944 */ /* 0x03cfea0003c00000 */
[----:B------:R-:W-:Y:S01]  /*284f0*/  MOV R2, R234 ;  /* 0x000000ea00027202 */ /* 0x000fe20000000f00 */
[----:B------:R-:W-:Y:S05]  /*28500*/  BRA `(.L_x_1220) ;  /* 0xfffe0e0000007947 */ /* 0x000fea000383ffff */
.L_x_988:
[----:B------:R-:W-:Y:S01]  /*28510*/  IMAD.MOV.U32 R52, RZ, RZ, R5 ;  /* 0x000000ffff347224 */ /* 0x000fe200078e0005 */
[----:B--23--:R-:W-:Y:S01]  /*28520*/  MOV R2, 0x5 ;  /* 0x0000000500027802 */ /* 0x00cfe20000000f00 */
[----:B------:R-:W-:Y:S01]  /*28530*/  IMAD.MOV.U32 R71, RZ, RZ, 0x181f ;  /* 0x0000181fff477424 */ /* 0x000fe200078e00ff */
[----:B------:R-:W-:-:S02]  /*28540*/  MOV R3, 0x28560 ;  /* 0x0002856000037802 */ /* 0x000fc40000000f00 */
[----:B-1--45:R-:W-:Y:S05]  /*28550*/  CALL.REL.NOINC `($__internal_13_$__cuda_sm70_shflsync_idx_p) ;  /* 0x000049b000007944 */ /* 0x032fea0003c00000 */
        /* <DEDUP_REMOVED lines=8> */
.L_x_991:
[----:B------:R-:W-:Y:S01]  /*285e0*/  IMAD.MOV.U32 R52, RZ, RZ, R5 ;  /* 0x000000ffff347224 */ /* 0x000fe200078e0005 */
[----:B-1-3--:R-:W-:Y:S01]  /*285f0*/  MOV R2, 0x6 ;  /* 0x0000000600027802 */ /* 0x00afe20000000f00 */
[----:B------:R-:W-:Y:S01]  /*28600*/  IMAD.MOV.U32 R71, RZ, RZ, 0x181f ;  /* 0x0000181fff477424 */ /* 0x000fe200078e00ff */
[----:B------:R-:W-:Y:S02]  /*28610*/  MOV R3, 0x28630 ;  /* 0x0002863000037802 */ /* 0x000fe40000000f00 */
[----:B--2-45:R-:W-:Y:S05]  /*28620*/  CALL.REL.NOINC `($__internal_13_$__cuda_sm70_shflsync_idx_p) ;  /* 0x000048e000007944 */ /* 0x034fea0003c00000 */
[----:B------:R-:W-:Y:S01]  /*28630*/  MOV R7, R234 ;  /* 0x000000ea00077202 */ /* 0x000fe20000000f00 */
[----:B------:R-:W-:Y:S05]  /*28640*/  BRA `(.L_x_1222) ;  /* 0xfffe0e7000007947 */ /* 0x000fea000383ffff */
.L_x_992:
[----:B------:R-:W-:Y:S01]  /*28650*/  IMAD.MOV.U32 R52, RZ, RZ, R6 ;  /* 0x000000ffff347224 */ /* 0x000fe200078e0006 */
[----:B---3--:R-:W-:Y:S01]  /*28660*/  MOV R2, 0x6 ;  /* 0x0000000600027802 */ /* 0x008fe20000000f00 */
[----:B------:R-:W-:Y:S01]  /*28670*/  IMAD.MOV.U32 R71, RZ, RZ, 0x181f ;  /* 0x0000181fff477424 */ /* 0x000fe200078e00ff */
[----:B------:R-:W-:Y:S02]  /*28680*/  MOV R3, 0x286a0 ;  /* 0x000286a000037802 */ /* 0x000fe40000000f00 */
[----:B-12-45:R-:W-:Y:S05]  /*28690*/  CALL.REL.NOINC `($__internal_13_$__cuda_sm70_shflsync_idx_p) ;  /* 0x0000487000007944 */ /* 0x036fea0003c00000 */
[----:B------:R-:W-:Y:S01]  /*286a0*/  MOV R2, R234 ;  /* 0x000000ea00027202 */ /* 0x000fe20000000f00 */
[----:B------:R-:W-:Y:S05]  /*286b0*/  BRA `(.L_x_1223) ;  /* 0xfffe0e2000007947 */ /* 0x000fea000383ffff */
.L_x_995:
        /* <DEDUP_REMOVED lines=13> */
.L_x_1034:
[----:B------:R-:W-:Y:S01]  /*28790*/  IMAD.MOV.U32 R52, RZ, RZ, R4 ;  /* 0x000000ffff347224 */ /* 0x000fe200078e0004 */
[----:B------:R-:W-:Y:S01]  /*287a0*/  MOV R2, RZ ;  /* 0x000000ff00027202 */ /* 0x000fe20000000f00 */
[----:B------:R-:W-:Y:S01]  /*287b0*/  IMAD.MOV.U32 R71, RZ, RZ, 0x181f ;  /* 0x0000181fff477424 */ /* 0x000fe200078e00ff */
[----:B------:R-:W-:Y:S02]  /*287c0*/  MOV R3, 0x287e0 ;  /* 0x000287e000037802 */ /* 0x000fe40000000f00 */
[----:B------:R-:W-:Y:S05]  /*287d0*/  CALL.REL.NOINC `($__internal_13_$__cuda_sm70_shflsync_idx_p) ;  /* 0x0000473000007944 */ /* 0x000fea0003c00000 */
[----:B------:R-:W-:Y:S01]  /*287e0*/  MOV R5, R234 ;  /* 0x000000ea00057202 */ /* 0x000fe20000000f00 */
[----:B------:R-:W-:Y:S05]  /*287f0*/  BRA `(.L_x_1225) ;  /* 0xfffe75f000007947 */ /* 0x000fea000383ffff */
.L_x_1035:
[----:B------:R-:W-:Y:S01]  /*28800*/  IMAD.MOV.U32 R52, RZ, RZ, R0 ;  /* 0x000000ffff347224 */ /* 0x000fe200078e0000 */
[----:B------:R-:W-:Y:S01]  /*28810*/  MOV R2, RZ ;  /* 0x000000ff00027202 */ /* 0x000fe20000000f00 */
[----:B------:R-:W-:Y:S01]  /*28820*/  IMAD.MOV.U32 R71, RZ, RZ, 0x181f ;  /* 0x0000181fff477424 */ /* 0x000fe200078e00ff */
[----:B------:R-:W-:Y:S02]  /*28830*/  MOV R3, 0x28850 ;  /* 0x0002885000037802 */ /* 0x000fe40000000f00 */
[----:B-12---:R-:W-:Y:S05]  /*28840*/  CALL.REL.NOINC `($__internal_13_$__cuda_sm70_shflsync_idx_p) ;  /* 0x000046c000007944 */ /* 0x006fea0003c00000 */
        /* <DEDUP_REMOVED lines=10> */
[----:B------:R-:W-:Y:S05]  /*288f0*/  CALL.REL.NOINC `($__internal_13_$__cuda_sm70_shflsync_idx_p) ;  /* 0x0000461000007944 */ /* 0x000fea0003c00000 */
[----:B------:R-:W-:Y:S01]  /*28900*/  IMAD.MOV.U32 R5, RZ, RZ, R234 ;  /* 0x000000ffff057224 */ /* 0x000fe200078e00ea */
[----:B------:R-:W-:Y:S01]  /*28910*/  MOV R2, 0x1 ;  /* 0x0000000100027802 */ /* 0x000fe20000000f00 */
[----:B------:R-:W-:Y:S01]  /*28920*/  IMAD.MOV.U32 R52, RZ, RZ, R0 ;  /* 0x000000ffff347224 */ /* 0x000fe200078e0000 */
[----:B------:R-:W-:Y:S02]  /*28930*/  MOV R71, 0x181f ;  /* 0x0000181f00477802 */ /* 0x000fe40000000f00 */
[----:B------:R-:W-:Y:S02]  /*28940*/  MOV R3, 0x28960 ;  /* 0x0002896000037802 */ /* 0x000fe40000000f00 */
[----:B------:R-:W-:Y:S05]  /*28950*/  CALL.REL.NOINC `($__internal_13_$__cuda_sm70_shflsync_idx_p) ;  /* 0x000045b000007944 */ /* 0x000fea0003c00000 */
        /* <DEDUP_REMOVED lines=51> */
[----:B------:R-:W-:Y:S01]  /*28c90*/  MOV R0, R234 ;  /* 0x000000ea00007202 */ /* 0x000fe20000000f00 */
[----:B------:R-:W-:Y:S05]  /*28ca0*/  BRA `(.L_x_1226) ;  /* 0xfffe72a000007947 */ /* 0x000fea000383ffff */
.L_x_1036:
[----:B------:R-:W-:Y:S01]  /*28cb0*/  IMAD.MOV.U32 R52, RZ, RZ, R4 ;  /* 0x000000ffff347224 */ /* 0x000fe200078e0004 */
[----:B------:R-:W-:Y:S01]  /*28cc0*/  MOV R2, RZ ;  /* 0x000000ff00027202 */ /* 0x000fe20000000f00 */
[----:B------:R-:W-:Y:S01]  /*28cd0*/  IMAD.MOV.U32 R71, RZ, RZ, 0x1c1f ;  /* 0x00001c1fff477424 */ /* 0x000fe200078e00ff */
[----:B------:R-:W-:-:S02]  /*28ce0*/  MOV R3, 0x28d00 ;  /* 0x00028d0000037802 */ /* 0x000fc40000000f00 */
[----:B------:R-:W-:Y:S05]  /*28cf0*/  CALL.REL.NOINC `($__internal_13_$__cuda_sm70_shflsync_idx_p) ;  /* 0x0000421000007944 */ /* 0x000fea0003c00000 */
[----:B------:R-:W-:Y:S01]  /*28d00*/  MOV R3, R234 ;  /* 0x000000ea00037202 */ /* 0x000fe20000000f00 */
[----:B------:R-:W-:Y:S05]  /*28d10*/  BRA `(.L_x_1227) ;  /* 0xfffe73d000007947 */ /* 0x000fea000383ffff */
.L_x_1041:
[----:B------:R-:W-:Y:S01]  /*28d20*/  IMAD.MOV.U32 R52, RZ, RZ, R4 ;  /* 0x000000ffff347224 */ /* 0x000fe200078e0004 */
[----:B------:R-:W-:Y:S01]  /*28d30*/  MOV R2, 0x1 ;  /* 0x0000000100027802 */ /* 0x000fe20000000f00 */
[----:B------:R-:W-:Y:S01]  /*28d40*/  IMAD.MOV.U32 R71, RZ, RZ, 0x1c1f ;  /* 0x00001c1fff477424 */ /* 0x000fe200078e00ff */
[----:B------:R-:W-:-:S02]  /*28d50*/  MOV R3, 0x28d70 ;  /* 0x00028d7000037802 */ /* 0x000fc40000000f00 */
[----:B-1----:R-:W-:Y:S05]  /*28d60*/  CALL.REL.NOINC `($__internal_13_$__cuda_sm70_shflsync_idx_p) ;  /* 0x000041a000007944 */ /* 0x002fea0003c00000 */
[----:B------:R-:W-:Y:S01]  /*28d70*/  MOV R3, R234 ;  /* 0x000000ea00037202 */ /* 0x000fe20000000f00 */
[----:B------:R-:W-:Y:S05]  /*28d80*/  BRA `(.L_x_1228) ;  /* 0xfffe7c0000007947 */ /* 0x000fea000383ffff */
.L_x_1046:
[----:B------:R-:W-:Y:S01]  /*28d90*/  IMAD.MOV.U32 R52, RZ, RZ, R4 ;  /* 0x000000ffff347224 */ /* 0x000fe200078e0004 */
[----:B------:R-:W-:Y:S01]  /*28da0*/  MOV R2, 0x2 ;  /* 0x0000000200027802 */ /* 0x000fe20000000f00 */
[----:B------:R-:W-:Y:S01]  /*28db0*/  IMAD.MOV.U32 R71, RZ, RZ, 0x1c1f ;  /* 0x00001c1fff477424 */ /* 0x000fe200078e00ff */
[----:B------:R-:W-:-:S02]  /*28dc0*/  MOV R3, 0x28de0 ;  /* 0x00028de000037802 */ /* 0x000fc40000000f00 */
[----:B-12---:R-:W-:Y:S05]  /*28dd0*/  CALL.REL.NOINC `($__internal_13_$__cuda_sm70_shflsync_idx_p) ;  /* 0x0000413000007944 */ /* 0x006fea0003c00000 */
[----:B------:R-:W-:Y:S01]  /*28de0*/  MOV R3, R234 ;  /* 0x000000ea00037202 */ /* 0x000fe20000000f00 */
[----:B------:R-:W-:Y:S05]  /*28df0*/  BRA `(.L_x_1229) ;  /* 0xfffe820000007947 */ /* 0x000fea000383ffff */
.L_x_1051:
[----:B------:R-:W-:Y:S01]  /*28e00*/  IMAD.MOV.U32 R52, RZ, RZ, R4 ;  /* 0x000000ffff347224 */ /* 0x000fe200078e0004 */
[----:B------:R-:W-:Y:S01]  /*28e10*/  MOV R2, 0x3 ;  /* 0x0000000300027802 */ /* 0x000fe20000000f00 */
[----:B------:R-:W-:Y:S01]  /*28e20*/  IMAD.MOV.U32 R71, RZ, RZ, 0x1c1f ;  /* 0x00001c1fff477424 */ /* 0x000fe200078e00ff */
[----:B------:R-:W-:-:S02]  /*28e30*/  MOV R3, 0x28e50 ;  /* 0x00028e5000037802 */ /* 0x000fc40000000f00 */
[----:B-123--:R-:W-:Y:S05]  /*28e40*/  CALL.REL.NOINC `($__internal_13_$__cuda_sm70_shflsync_idx_p) ;  /* 0x000040c000007944 */ /* 0x00efea0003c00000 */
[----:B------:R-:W-:Y:S01]  /*28e50*/  MOV R3, R234 ;  /* 0x000000ea00037202 */ /* 0x000fe20000000f00 */
[----:B------:R-:W-:Y:S05]  /*28e60*/  BRA `(.L_x_1230) ;  /* 0xfffe880000007947 */ /* 0x000fea000383ffff */
.L_x_1056:
[----:B------:R-:W-:Y:S02]  /*28e70*/  MOV R0, 0x2 ;  /* 0x0000000200007802 */ /* 0x000fe40000000f00 */
[----:B------:R-:W-:-:S02]  /*28e80*/  MOV R2, 0x28ea0 ;  /* 0x00028ea000027802 */ /* 0x000fc40000000f00 */
[----:B------:R-:W-:Y:S05]  /*28e90*/  CALL.REL.NOINC `($__internal_12_$__cuda_sm70_shflsync_bfly_p) ;  /* 0x0000401000007944 */ /* 0x000fea0003c00000 */
[----:B------:R-:W-:Y:S05]  /*28ea0*/  BRA `(.L_x_1231) ;  /* 0xfffe92f000007947 */ /* 0x000fea000383ffff */
.L_x_1057:
[----:B------:R-:W-:Y:S02]  /*28eb0*/  MOV R0, 0x1 ;  /* 0x0000000100007802 */ /* 0x000fe40000000f00 */
[----:B------:R-:W-:-:S02]  /*28ec0*/  MOV R2, 0x28ee0 ;  /* 0x00028ee000027802 */ /* 0x000fc40000000f00 */
[----:B------:R-:W-:Y:S05]  /*28ed0*/  CALL.REL.NOINC `($__internal_12_$__cuda_sm70_shflsync_bfly_p) ;  /* 0x00003fd000007944 */ /* 0x000fea0003c00000 */
[----:B------:R-:W-:Y:S01]  /*28ee0*/  FMNMX.FTZ R71, R4, R0, !PT ;  /* 0x0000000004477209 */ /* 0x000fe20007810000 */
[----:B------:R-:W-:Y:S01]  /*28ef0*/  IMAD.MOV.U32 R4, RZ, RZ, R5 ;  /* 0x000000ffff047224 */ /* 0x000fe200078e0005 */
[----:B------:R-:W-:Y:S01]  /*28f00*/  MOV R2, 0x28f30 ;  /* 0x00028f3000027802 */ /* 0x000fe20000000f00 */
[----:B------:R-:W-:-:S02]  /*28f10*/  IMAD.MOV.U32 R0, RZ, RZ, 0x2 ;  /* 0x00000002ff007424 */ /* 0x000fc400078e00ff */
[----:B------:R-:W-:Y:S05]  /*28f20*/  CALL.REL.NOINC `($__internal_12_$__cuda_sm70_shflsync_bfly_p) ;  /* 0x00003f8000007944 */ /* 0x000fea0003c00000 */
[----:B------:R-:W-:Y:S01]  /*28f30*/  FMNMX.FTZ R5, R5, R0, !PT ;  /* 0x0000000005057209 */ /* 0x000fe20007810000 */
[----:B------:R-:W-:Y:S01]  /*28f40*/  IMAD.MOV.U32 R0, RZ, RZ, 0x1 ;  /* 0x00000001ff007424 */ /* 0x000fe200078e00ff */
[----:B------:R-:W-:-:S03]  /*28f50*/  MOV R2, 0x28f80 ;  /* 0x00028f8000027802 */ /* 0x000fc60000000f00 */
[----:B------:R-:W-:Y:S02]  /*28f60*/  IMAD.MOV.U32 R4, RZ, RZ, R5 ;  /* 0x000000ffff047224 */ /* 0x000fe400078e0005 */
[----:B------:R-:W-:Y:S05]  /*28f70*/  CALL.REL.NOINC `($__internal_12_$__cuda_sm70_shflsync_bfly_p) ;  /* 0x00003f3000007944 */ /* 0x000fea0003c00000 */
[----:B------:R-:W-:Y:S01]  /*28f80*/  FMNMX.FTZ R70, R5, R0, !PT ;  /* 0x0000000005467209 */ /* 0x000fe20007810000 */
[----:B------:R-:W-:Y:S01]  /*28f90*/  IMAD.MOV.U32 R4, RZ, RZ, R6 ;  /* 0x000000ffff047224 */ /* 0x000fe200078e0006 */
[----:B------:R-:W-:Y:S01]  /*28fa0*/  MOV R2, 0x28fd0 ;  /* 0x00028fd000027802 */ /* 0x000fe20000000f00 */
[----:B------:R-:W-:Y:S02]  /*28fb0*/  IMAD.MOV.U32 R0, RZ, RZ, 0x2 ;  /* 0x00000002ff007424 */ /* 0x000fe400078e00ff */
        /* <DEDUP_REMOVED lines=16> */
[----:B------:R-:W-:Y:S01]  /*290c0*/  MOV R8, R0 ;  /* 0x0000000000087202 */ /* 0x000fe20000000f00 */
[----:B------:R-:W-:Y:S05]  /*290d0*/  BRA `(.L_x_1232) ;  /* 0xfffe91b000007947 */ /* 0x000fea000383ffff */
.L_x_1065:
[----:B------:R-:W-:Y:S01]  /*290e0*/  MOV R2, RZ ;  /* 0x000000ff00027202 */ /* 0x000fe20000000f00 */
[----:B------:R-:W-:Y:S01]  /*290f0*/  IMAD.MOV.U32 R52, RZ, RZ, R4 ;  /* 0x000000ffff347224 */ /* 0x000fe200078e0004 */
[----:B------:R-:W-:Y:S01]  /*29100*/  MOV R3, 0x29130 ;  /* 0x0002913000037802 */ /* 0x000fe20000000f00 */
[----:B------:R-:W-:Y:S02]  /*29110*/  IMAD.MOV.U32 R71, RZ, RZ, 0x181f ;  /* 0x0000181fff477424 */ /* 0x000fe400078e00ff */
[----:B------:R-:W-:Y:S05]  /*29120*/  CALL.REL.NOINC `($__internal_13_$__cuda_sm70_shflsync_idx_p) ;  /* 0x00003de000007944 */ /* 0x000fea0003c00000 */
[----:B------:R-:W-:Y:S01]  /*29130*/  MOV R8, R234 ;  /* 0x000000ea00087202 */ /* 0x000fe20000000f00 */
[----:B------:R-:W-:-:S05]  /*29140*/  BRA `(.L_x_1233) ;  /* 0xfffeaed000007947 */ /* 0x000fca000383ffff */
.L_x_1066:
[----:B------:R-:W-:Y:S01]  /*29150*/  MOV R2, RZ ;  /* 0x000000ff00027202 */ /* 0x000fe20000000f00 */
[----:B------:R-:W-:Y:S01]  /*29160*/  IMAD.MOV.U32 R52, RZ, RZ, R0 ;  /* 0x000000ffff347224 */ /* 0x000fe200078e0000 */
[----:B------:R-:W-:Y:S01]  /*29170*/  MOV R3, 0x291a0 ;  /* 0x000291a000037802 */ /* 0x000fe20000000f00 */
[----:B------:R-:W-:Y:S02]  /*29180*/  IMAD.MOV.U32 R71, RZ, RZ, 0x181f ;  /* 0x0000181fff477424 */ /* 0x000fe400078e00ff */
[----:B-12---:R-:W-:Y:S05]  /*29190*/  CALL.REL.NOINC `($__internal_13_$__cuda_sm70_shflsync_idx_p) ;  /* 0x00003d7000007944 */ /* 0x006fea0003c00000 */
        /* <DEDUP_REMOVED lines=10> */
[----:B------:R-:W-:Y:S05]  /*29240*/  CALL.REL.NOINC `($__internal_13_$__cuda_sm70_shflsync_idx_p) ;  /* 0x00003cc000007944 */ /* 0x000fea0003c00000 */
[----:B------:R-:W-:Y:S01]  /*29250*/  MOV R2, 0x1 ;  /* 0x0000000100027802 */ /* 0x000fe20000000f00 */
[----:B------:R-:W-:Y:S01]  /*29260*/  IMAD.MOV.U32 R7, RZ, RZ, R234 ;  /* 0x000000ffff077224 */ /* 0x000fe200078e00ea */
[----:B------:R-:W-:Y:S01]  /*29270*/  MOV R71, 0x181f ;  /* 0x0000181f00477802 */ /* 0x000fe20000000f00 */
[----:B------:R-:W-:Y:S01]  /*29280*/  IMAD.MOV.U32 R52, RZ, RZ, R0 ;  /* 0x000000ffff347224 */ /* 0x000fe200078e0000 */
[----:B------:R-:W-:Y:S02]  /*29290*/  MOV R3, 0x292b0 ;  /* 0x000292b000037802 */ /* 0x000fe40000000f00 */
[----:B------:R-:W-:Y:S05]  /*292a0*/  CALL.REL.NOINC `($__internal_13_$__cuda_sm70_shflsync_idx_p) ;  /* 0x00003c6000007944 */ /* 0x000fea0003c00000 */
        /* <DEDUP_REMOVED lines=51> */
[----:B------:R-:W-:Y:S01]  /*295e0*/  MOV R0, R234 ;  /* 0x000000ea00007202 */ /* 0x000fe20000000f00 */
[----:B------:R-:W-:-:S05]  /*295f0*/  BRA `(.L_x_1234) ;  /* 0xfffeab8000007947 */ /* 0x000fca000383ffff */
.L_x_1069:
[----:B------:R-:W-:Y:S01]  /*29600*/  MOV R2, RZ ;  /* 0x000000ff00027202 */ /* 0x000fe20000000f00 */
[----:B------:R-:W-:Y:S01]  /*29610*/  IMAD.MOV.U32 R52, RZ, RZ, R4 ;  /* 0x000000ffff347224 */ /* 0x000fe200078e0004 */
[----:B------:R-:W-:Y:S01]  /*29620*/  MOV R3, 0x29650 ;  /* 0x0002965000037802 */ /* 0x000fe20000000f00 */
[----:B------:R-:W-:Y:S02]  /*29630*/  IMAD.MOV.U32 R71, RZ, RZ, 0x181f ;  /* 0x0000181fff477424 */ /* 0x000fe400078e00ff */
[----:B------:R-:W-:Y:S05]  /*29640*/  CALL.REL.NOINC `($__internal_13_$__cuda_sm70_shflsync_idx_p) ;  /* 0x000038c000007944 */ /* 0x000fea0003c00000 */
[----:B------:R-:W-:Y:S01]  /*29650*/  MOV R7, R234 ;  /* 0x000000ea00077202 */ /* 0x000fe20000000f00 */
[----:B------:R-:W-:-:S05]  /*29660*/  BRA `(.L_x_1235) ;  /* 0xfffebe5000007947 */ /* 0x000fca000383ffff */
.L_x_1070:
        /* <DEDUP_REMOVED lines=75> */
.L_x_1071:
[----:B------:R-:W-:Y:S01]  /*29b20*/  MOV R2, RZ ;  /* 0x000000ff00027202 */ /* 0x000fe20000000f00 */
[----:B------:R-:W-:Y:S01]  /*29b30*/  IMAD.MOV.U32 R52, RZ, RZ, R5 ;  /* 0x000000ffff347224 */ /* 0x000fe200078e0005 */
[----:B------:R-:W-:Y:S01]  /*29b40*/  MOV R3, 0x29b70 ;  /* 0x00029b7000037802 */ /* 0x000fe20000000f00 */
[----:B------:R-:W-:Y:S02]  /*29b50*/  IMAD.MOV.U32 R71, RZ, RZ, 0x1c1f ;  /* 0x00001c1fff477424 */ /* 0x000fe400078e00ff */
[----:B------:R-:W-:Y:S05]  /*29b60*/  CALL.REL.NOINC `($__internal_13_$__cuda_sm70_shflsync_idx_p) ;  /* 0x000033a000007944 */ /* 0x000fea0003c00000 */
[----:B------:R-:W-:Y:S01]  /*29b70*/  MOV R4, R234 ;  /* 0x000000ea00047202 */ /* 0x000fe20000000f00 */
[----:B------:R-:W-:-:S05]  /*29b80*/  BRA `(.L_x_1237) ;  /* 0xfffebc1000007947 */ /* 0x000fca000383ffff */
.L_x_1076:
[----:B------:R-:W-:Y:S01]  /*29b90*/  MOV R2, 0x1 ;  /* 0x0000000100027802 */ /* 0x000fe20000000f00 */
[----:B------:R-:W-:Y:S01]  /*29ba0*/  IMAD.MOV.U32 R52, RZ, RZ, R5 ;  /* 0x000000ffff347224 */ /* 0x000fe200078e0005 */
[----:B------:R-:W-:Y:S01]  /*29bb0*/  MOV R3, 0x29be0 ;  /* 0x00029be000037802 */ /* 0x000fe20000000f00 */
[----:B------:R-:W-:Y:S02]  /*29bc0*/  IMAD.MOV.U32 R71, RZ, RZ, 0x1c1f ;  /* 0x00001c1fff477424 */ /* 0x000fe400078e00ff */
[----:B-1----:R-:W-:Y:S05]  /*29bd0*/  CALL.REL.NOINC `($__internal_13_$__cuda_sm70_shflsync_idx_p) ;  /* 0x0000333000007944 */ /* 0x002fea0003c00000 */
[----:B------:R-:W-:Y:S01]  /*29be0*/  MOV R4, R234 ;  /* 0x000000ea00047202 */ /* 0x000fe20000000f00 */
[----:B------:R-:W-:-:S05]  /*29bf0*/  BRA `(.L_x_1238) ;  /* 0xfffec49000007947 */ /* 0x000fca000383ffff */
.L_x_1081:
[----:B------:R-:W-:Y:S01]  /*29c00*/  MOV R2, 0x2 ;  /* 0x0000000200027802 */ /* 0x000fe20000000f00 */
[----:B------:R-:W-:Y:S01]  /*29c10*/  IMAD.MOV.U32 R52, RZ, RZ, R5 ;  /* 0x000000ffff347224 */ /* 0x000fe200078e0005 */
[----:B------:R-:W-:Y:S01]  /*29c20*/  MOV R3, 0x29c50 ;  /* 0x00029c5000037802 */ /* 0x000fe20000000f00 */
[----:B------:R-:W-:Y:S02]  /*29c30*/  IMAD.MOV.U32 R71, RZ, RZ, 0x1c1f ;  /* 0x00001c1fff477424 */ /* 0x000fe400078e00ff */
[----:B-12---:R-:W-:Y:S05]  /*29c40*/  CALL.REL.NOINC `($__internal_13_$__cuda_sm70_shflsync_idx_p) ;  /* 0x000032c000007944 */ /* 0x006fea0003c00000 */
[----:B------:R-:W-:Y:S01]  /*29c50*/  MOV R4, R234 ;  /* 0x000000ea00047202 */ /* 0x000fe20000000f00 */
[----:B------:R-:W-:-:S05]  /*29c60*/  BRA `(.L_x_1239) ;  /* 0xfffecad000007947 */ /* 0x000fca000383ffff */
.L_x_1086:
[----:B------:R-:W-:Y:S01]  /*29c70*/  MOV R2, 0x3 ;  /* 0x0000000300027802 */ /* 0x000fe20000000f00 */
[----:B------:R-:W-:Y:S01]  /*29c80*/  IMAD.MOV.U32 R52, RZ, RZ, R5 ;  /* 0x000000ffff347224 */ /* 0x000fe200078e0005 */
[----:B------:R-:W-:Y:S01]  /*29c90*/  MOV R3, 0x29cc0 ;  /* 0x00029cc000037802 */ /* 0x000fe20000000f00 */
[----:B------:R-:W-:Y:S02]  /*29ca0*/  IMAD.MOV.U32 R71, RZ, RZ, 0x1c1f ;  /* 0x00001c1fff477424 */ /* 0x000fe400078e00ff */
[----:B-123--:R-:W-:Y:S05]  /*29cb0*/  CALL.REL.NOINC `($__internal_13_$__cuda_sm70_shflsync_idx_p) ;  /* 0x0000325000007944 */ /* 0x00efea0003c00000 */
[----:B------:R-:W-:Y:S01]  /*29cc0*/  MOV R4, R234 ;  /* 0x000000ea00047202 */ /* 0x000fe20000000f00 */
[----:B------:R-:W-:-:S05]  /*29cd0*/  BRA `(.L_x_1240) ;  /* 0xfffed11000007947 */ /* 0x000fca000383ffff */
.L_x_1091:
[----:B------:R-:W-:Y:S02]  /*29ce0*/  MOV R0, 0x2 ;  /* 0x0000000200007802 */ /* 0x000fe40000000f00 */
[----:B------:R-:W-:Y:S02]  /*29cf0*/  MOV R2, 0x29d10 ;  /* 0x00029d1000027802 */ /* 0x000fe40000000f00 */
[----:B------:R-:W-:Y:S05]  /*29d00*/  CALL.REL.NOINC `($__internal_12_$__cuda_sm70_shflsync_bfly_p) ;  /* 0x000031a000007944 */ /* 0x000fea0003c00000 */
[----:B------:R-:W-:-:S05]  /*29d10*/  BRA `(.L_x_1241) ;  /* 0xfffedc8000007947 */ /* 0x000fca000383ffff */
.L_x_1092:
[----:B------:R-:W-:Y:S02]  /*29d20*/  MOV R0, 0x1 ;  /* 0x0000000100007802 */ /* 0x000fe40000000f00 */
[----:B------:R-:W-:Y:S02]  /*29d30*/  MOV R2, 0x29d50 ;  /* 0x00029d5000027802 */ /* 0x000fe40000000f00 */
        /* <DEDUP_REMOVED lines=28> */
[----:B------:R-:W-:-:S05]  /*29f00*/  BRA `(.L_x_1242) ;  /* 0xfffedb8000007947 */ /* 0x000fca000383ffff */
.L_x_1101:
[----:B------:R-:W-:Y:S01]  /*29f10*/  MOV R2, RZ ;  /* 0x000000ff00027202 */ /* 0x000fe20000000f00 */
[----:B------:R-:W-:Y:S01]  /*29f20*/  IMAD.MOV.U32 R52, RZ, RZ, R4 ;  /* 0x000000ffff347224 */ /* 0x000fe200078e0004 */
[----:B------:R-:W-:Y:S01]  /*29f30*/  MOV R3, 0x29f60 ;  /* 0x00029f6000037802 */ /* 0x000fe20000000f00 */
[----:B------:R-:W-:Y:S02]  /*29f40*/  IMAD.MOV.U32 R71, RZ, RZ, 0x181f ;  /* 0x0000181fff477424 */ /* 0x000fe400078e00ff */
[----:B------:R-:W-:Y:S05]  /*29f50*/  CALL.REL.NOINC `($__internal_13_$__cuda_sm70_shflsync_idx_p) ;  /* 0x00002fb000007944 */ /* 0x000fea0003c00000 */
[----:B------:R-:W-:Y:S01]  /*29f60*/  MOV R8, R234 ;  /* 0x000000ea00087202 */ /* 0x000fe20000000f00 */
[----:B------:R-:W-:-:S05]  /*29f70*/  BRA `(.L_x_1243) ;  /* 0xfffefe5000007947 */ /* 0x000fca000383ffff */
.L_x_1102:
        /* <DEDUP_REMOVED lines=75> */
.L_x_1105:
[----:B------:R-:W-:Y:S01]  /*2a430*/  MOV R2, RZ ;  /* 0x000000ff00027202 */ /* 0x000fe20000000f00 */
[----:B------:R-:W-:Y:S01]  /*2a440*/  IMAD.MOV.U32 R52, RZ, RZ, R4 ;  /* 0x000000ffff347224 */ /* 0x000fe200078e0004 */
[----:B------:R-:W-:Y:S01]  /*2a450*/  MOV R3, 0x2a480 ;  /* 0x0002a48000037802 */ /* 0x000fe20000000f00 */
[----:B------:R-:W-:Y:S02]  /*2a460*/  IMAD.MOV.U32 R71, RZ, RZ, 0x181f ;  /* 0x0000181fff477424 */ /* 0x000fe400078e00ff */
[----:B------:R-:W-:Y:S05]  /*2a470*/  CALL.REL.NOINC `($__internal_13_$__cuda_sm70_shflsync_idx_p) ;  /* 0x00002a9000007944 */ /* 0x000fea0003c00000 */
[----:B------:R-:W-:Y:S01]  /*2a480*/  MOV R7, R234 ;  /* 0x000000ea00077202 */ /* 0x000fe20000000f00 */
[----:B------:R-:W-:-:S05]  /*2a490*/  BRA `(.L_x_1245) ;  /* 0xffff0dd000007947 */ /* 0x000fca000383ffff */
.L_x_1106:
        /* <DEDUP_REMOVED lines=75> */
.L_x_1107:
[----:B------:R-:W-:Y:S02]  /*2a950*/  MOV R0, 0x2 ;  /* 0x0000000200007802 */ /* 0x000fe40000000f00 */
[----:B------:R-:W-:Y:S02]  /*2a960*/  MOV R2, 0x2a980 ;  /* 0x0002a98000027802 */ /* 0x000fe40000000f00 */
[----:B------:R-:W-:Y:S05]  /*2a970*/  CALL.REL.NOINC `($__internal_12_$__cuda_sm70_shflsync_bfly_p) ;  /* 0x0000253000007944 */ /* 0x000fea0003c00000 */
[----:B------:R-:W-:-:S05]  /*2a980*/  BRA `(.L_x_1247) ;  /* 0xffff100000007947 */ /* 0x000fca000383ffff */
.L_x_1108:
        /* <DEDUP_REMOVED lines=31> */
.L_x_1111:
[----:B-1--4-:R-:W-:Y:S01]  /*2ab80*/  MOV R71, 0x181f ;  /* 0x0000181f00477802 */ /* 0x012fe20000000f00 */
[----:B------:R-:W-:Y:S01]  /*2ab90*/  IMAD.MOV.U32 R2, RZ, RZ, RZ ;  /* 0x000000ffff027224 */ /* 0x000fe200078e00ff */
[----:B------:R-:W-:Y:S02]  /*2aba0*/  MOV R3, 0x2abc0 ;  /* 0x0002abc000037802 */ /* 0x000fe40000000f00 */
[----:B------:R-:W-:Y:S05]  /*2abb0*/  CALL.REL.NOINC `($__internal_13_$__cuda_sm70_shflsync_idx_p) ;  /* 0x0000235000007944 */ /* 0x000fea0003c00000 */
[----:B------:R-:W-:Y:S01]  /*2abc0*/  MOV R58, R234 ;  /* 0x000000ea003a7202 */ /* 0x000fe20000000f00 */
[----:B------:R-:W-:-:S05]  /*2abd0*/  BRA `(.L_x_1249) ;  /* 0xffff2eb000007947 */ /* 0x000fca000383ffff */
.L_x_1114:
[----:B------:R-:W-:Y:S01]  /*2abe0*/  MOV R2, RZ ;  /* 0x000000ff00027202 */ /* 0x000fe20000000f00 */
[----:B------:R-:W-:Y:S01]  /*2abf0*/  IMAD.MOV.U32 R52, RZ, RZ, R4 ;  /* 0x000000ffff347224 */ /* 0x000fe200078e0004 */
[----:B------:R-:W-:Y:S01]  /*2ac00*/  MOV R3, 0x2ac30 ;  /* 0x0002ac3000037802 */ /* 0x000fe20000000f00 */
[----:B------:R-:W-:Y:S02]  /*2ac10*/  IMAD.MOV.U32 R71, RZ, RZ, 0x181f ;  /* 0x0000181fff477424 */ /* 0x000fe400078e00ff */
[----:B------:R-:W-:Y:S05]  /*2ac20*/  CALL.REL.NOINC `($__internal_13_$__cuda_sm70_shflsync_idx_p) ;  /* 0x000022e000007944 */ /* 0x000fea0003c00000 */
[----:B------:R-:W-:Y:S01]  /*2ac30*/  MOV R7, R234 ;  /* 0x000000ea00077202 */ /* 0x000fe20000000f00 */
[----:B------:R-:W-:-:S05]  /*2ac40*/  BRA `(.L_x_1250) ;  /* 0xffff428000007947 */ /* 0x000fca000383ffff */
.L_x_1115:
        /* <DEDUP_REMOVED lines=75> */
.L_x_1116:
[----:B------:R-:W-:Y:S01]  /*2b100*/  MOV R2, RZ ;  /* 0x000000ff00027202 */ /* 0x000fe20000000f00 */
[----:B------:R-:W-:Y:S01]  /*2b110*/  IMAD.MOV.U32 R52, RZ, RZ, R5 ;  /* 0x000000ffff347224 */ /* 0x000fe200078e0005 */
[----:B------:R-:W-:Y:S01]  /*2b120*/  MOV R3, 0x2b150 ;  /* 0x0002b15000037802 */ /* 0x000fe20000000f00 */
[----:B------:R-:W-:Y:S02]  /*2b130*/  IMAD.MOV.U32 R71, RZ, RZ, 0x1c1f ;  /* 0x00001c1fff477424 */ /* 0x000fe400078e00ff */
[----:B------:R-:W-:Y:S05]  /*2b140*/  CALL.REL.NOINC `($__internal_13_$__cuda_sm70_shflsync_idx_p) ;  /* 0x00001dc000007944 */ /* 0x000fea0003c00000 */
[----:B------:R-:W-:Y:S01]  /*2b150*/  MOV R4, R234 ;  /* 0x000000ea00047202 */ /* 0x000fe20000000f00 */
[----:B------:R-:W-:-:S05]  /*2b160*/  BRA `(.L_x_1252) ;  /* 0xffff406000007947 */ /* 0x000fca000383ffff */
.L_x_1121:
[----:B------:R-:W-:Y:S01]  /*2b170*/  MOV R2, 0x1 ;  /* 0x0000000100027802 */ /* 0x000fe20000000f00 */
[----:B------:R-:W-:Y:S01]  /*2b180*/  IMAD.MOV.U32 R52, RZ, RZ, R5 ;  /* 0x000000ffff347224 */ /* 0x000fe200078e0005 */
[----:B------:R-:W-:Y:S01]  /*2b190*/  MOV R3, 0x2b1c0 ;  /* 0x0002b1c000037802 */ /* 0x000fe20000000f00 */
[----:B------:R-:W-:Y:S02]  /*2b1a0*/  IMAD.MOV.U32 R71, RZ, RZ, 0x1c1f ;  /* 0x00001c1fff477424 */ /* 0x000fe400078e00ff */
[----:B-1----:R-:W-:Y:S05]  /*2b1b0*/  CALL.REL.NOINC `($__internal_13_$__cuda_sm70_shflsync_idx_p) ;  /* 0x00001d5000007944 */ /* 0x002fea0003c00000 */
[----:B------:R-:W-:Y:S01]  /*2b1c0*/  MOV R4, R234 ;  /* 0x000000ea00047202 */ /* 0x000fe20000000f00 */
[----:B------:R-:W-:-:S05]  /*2b1d0*/  BRA `(.L_x_1253) ;  /* 0xffff48e000007947 */ /* 0x000fca000383ffff */
.L_x_1126:
[----:B------:R-:W-:Y:S01]  /*2b1e0*/  MOV R2, 0x2 ;  /* 0x0000000200027802 */ /* 0x000fe20000000f00 */
[----:B------:R-:W-:Y:S01]  /*2b1f0*/  IMAD.MOV.U32 R52, RZ, RZ, R5 ;  /* 0x000000ffff347224 */ /* 0x000fe200078e0005 */
[----:B------:R-:W-:Y:S01]  /*2b200*/  MOV R3, 0x2b230 ;  /* 0x0002b23000037802 */ /* 0x000fe20000000f00 */
[----:B------:R-:W-:Y:S02]  /*2b210*/  IMAD.MOV.U32 R71, RZ, RZ, 0x1c1f ;  /* 0x00001c1fff477424 */ /* 0x000fe400078e00ff */
[----:B-12---:R-:W-:Y:S05]  /*2b220*/  CALL.REL.NOINC `($__internal_13_$__cuda_sm70_shflsync_idx_p) ;  /* 0x00001ce000007944 */ /* 0x006fea0003c00000 */
[----:B------:R-:W-:Y:S01]  /*2b230*/  MOV R4, R234 ;  /* 0x000000ea00047202 */ /* 0x000fe20000000f00 */
[----:B------:R-:W-:-:S05]  /*2b240*/  BRA `(.L_x_1254) ;  /* 0xffff4f2000007947 */ /* 0x000fca000383ffff */
.L_x_1131:
[----:B------:R-:W-:Y:S01]  /*2b250*/  MOV R2, 0x3 ;  /* 0x0000000300027802 */ /* 0x000fe20000000f00 */
[----:B------:R-:W-:Y:S01]  /*2b260*/  IMAD.MOV.U32 R52, RZ, RZ, R5 ;  /* 0x000000ffff347224 */ /* 0x000fe200078e0005 */
[----:B------:R-:W-:Y:S01]  /*2b270*/  MOV R3, 0x2b2a0 ;  /* 0x0002b2a000037802 */ /* 0x000fe20000000f00 */
[----:B------:R-:W-:Y:S02]  /*2b280*/  IMAD.MOV.U32 R71, RZ, RZ, 0x1c1f ;  /* 0x00001c1fff477424 */ /* 0x000fe400078e00ff */
[----:B-123--:R-:W-:Y:S05]  /*2b290*/  CALL.REL.NOINC `($__internal_13_$__cuda_sm70_shflsync_idx_p) ;  /* 0x00001c7000007944 */ /* 0x00efea0003c00000 */
[----:B------:R-:W-:Y:S01]  /*2b2a0*/  MOV R4, R234 ;  /* 0x000000ea00047202 */ /* 0x000fe20000000f00 */
[----:B------:R-:W-:-:S05]  /*2b2b0*/  BRA `(.L_x_1255) ;  /* 0xffff556000007947 */ /* 0x000fca000383ffff */
.L_x_1136:
[----:B------:R-:W-:Y:S02]  /*2b2c0*/  MOV R0, 0x2 ;  /* 0x0000000200007802 */ /* 0x000fe40000000f00 */
[----:B------:R-:W-:Y:S02]  /*2b2d0*/  MOV R2, 0x2b2f0 ;  /* 0x0002b2f000027802 */ /* 0x000fe40000000f00 */
[----:B------:R-:W-:Y:S05]  /*2b2e0*/  CALL.REL.NOINC `($__internal_12_$__cuda_sm70_shflsync_bfly_p) ;  /* 0x00001bc000007944 */ /* 0x000fea0003c00000 */
[----:B------:R-:W-:-:S05]  /*2b2f0*/  BRA `(.L_x_1256) ;  /* 0xffff60d000007947 */ /* 0x000fca000383ffff */
.L_x_1137:
        /* <DEDUP_REMOVED lines=31> */
.L_x_1139:
[----:B------:R-:W-:Y:S01]  /*2b4f0*/  IMAD.MOV.U32 R4, RZ, RZ, R237 ;  /* 0x000000ffff047224 */ /* 0x000fe200078e00ed */
[----:B------:R-:W-:-:S02]  /*2b500*/  MOV R0, 0x2 ;  /* 0x0000000200007802 */ /* 0x000fc40000000f00 */
[----:B------:R-:W-:Y:S02]  /*2b510*/  MOV R2, 0x2b530 ;  /* 0x0002b53000027802 */ /* 0x000fe40000000f00 */
[----:B-1----:R-:W-:Y:S05]  /*2b520*/  CALL.REL.NOINC `($__internal_12_$__cuda_sm70_shflsync_bfly_p) ;  /* 0x0000198000007944 */ /* 0x002fea0003c00000 */
[----:B------:R-:W-:Y:S05]  /*2b530*/  BRA `(.L_x_1258) ;  /* 0xffff7de000007947 */ /* 0x000fea000383ffff */
.L_x_1140:
[----:B------:R-:W-:Y:S01]  /*2b540*/  IMAD.MOV.U32 R4, RZ, RZ, R5 ;  /* 0x000000ffff047224 */ /* 0x000fe200078e0005 */
[----:B------:R-:W-:Y:S02]  /*2b550*/  MOV R0, 0x1 ;  /* 0x0000000100007802 */ /* 0x000fe40000000f00 */
[----:B------:R-:W-:Y:S02]  /*2b560*/  MOV R2, 0x2b580 ;  /* 0x0002b58000027802 */ /* 0x000fe40000000f00 */
[----:B-12---:R-:W-:Y:S05]  /*2b570*/  CALL.REL.NOINC `($__internal_12_$__cuda_sm70_shflsync_bfly_p) ;  /* 0x0000193000007944 */ /* 0x006fea0003c00000 */
[----:B------:R-:W-:Y:S01]  /*2b580*/  FADD.FTZ R5, R5, R0 ;  /* 0x0000000005057221 */ /* 0x000fe20000010000 */
[----:B------:R-:W-:Y:S02]  /*2b590*/  MOV R4, R243 ;  /* 0x000000f300047202 */ /* 0x000fe40000000f00 */
[----:B------:R-:W-:Y:S02]  /*2b5a0*/  MOV R0, 0x2 ;  /* 0x0000000200007802 */ /* 0x000fe40000000f00 */
[----:B------:R-:W-:Y:S02]  /*2b5b0*/  MOV R2, 0x2b5d0 ;  /* 0x0002b5d000027802 */ /* 0x000fe40000000f00 */
[----:B------:R-:W-:Y:S05]  /*2b5c0*/  CALL.REL.NOINC `($__internal_12_$__cuda_sm70_shflsync_bfly_p) ;  /* 0x000018e000007944 */ /* 0x000fea0003c00000 */
[----:B------:R-:W-:Y:S01]  /*2b5d0*/  FADD.FTZ R6, R243, R0 ;  /* 0x00000000f3067221 */ /* 0x000fe20000010000 */
[----:B------:R-:W-:Y:S02]  /*2b5e0*/  MOV R0, 0x1 ;  /* 0x0000000100007802 */ /* 0x000fe40000000f00 */
[----:B------:R-:W-:-:S02]  /*2b5f0*/  MOV R2, 0x2b620 ;  /* 0x0002b62000027802 */ /* 0x000fc40000000f00 */
[----:B------:R-:W-:Y:S02]  /*2b600*/  MOV R4, R6 ;  /* 0x0000000600047202 */ /* 0x000fe40000000f00 */
[----:B------:R-:W-:Y:S05]  /*2b610*/  CALL.REL.NOINC `($__internal_12_$__cuda_sm70_shflsync_bfly_p) ;  /* 0x0000189000007944 */ /* 0x000fea0003c00000 */
[----:B------:R-:W-:Y:S01]  /*2b620*/  FADD.FTZ R6, R6, R0 ;  /* 0x0000000006067221 */ /* 0x000fe20000010000 */
[----:B------:R-:W-:Y:S02]  /*2b630*/  MOV R4, R246 ;  /* 0x000000f600047202 */ /* 0x000fe40000000f00 */
[----:B------:R-:W-:Y:S02]  /*2b640*/  MOV R0, 0x2 ;  /* 0x0000000200007802 */ /* 0x000fe40000000f00 */
[----:B------:R-:W-:Y:S02]  /*2b650*/  MOV R2, 0x2b670 ;  /* 0x0002b67000027802 */ /* 0x000fe40000000f00 */
[----:B------:R-:W-:Y:S05]  /*2b660*/  CALL.REL.NOINC `($__internal_12_$__cuda_sm70_shflsync_bfly_p) ;  /* 0x0000184000007944 */ /* 0x000fea0003c00000 */
[----:B------:R-:W-:Y:S01]  /*2b670*/  FADD.FTZ R7, R246, R0 ;  /* 0x00000000f6077221 */ /* 0x000fe20000010000 */
[----:B------:R-:W-:Y:S02]  /*2b680*/  MOV R0, 0x1 ;  /* 0x0000000100007802 */ /* 0x000fe40000000f00 */
[----:B------:R-:W-:Y:S02]  /*2b690*/  MOV R2, 0x2b6c0 ;  /* 0x0002b6c000027802 */ /* 0x000fe40000000f00 */
[----:B------:R-:W-:-:S02]  /*2b6a0*/  MOV R4, R7 ;  /* 0x0000000700047202 */ /* 0x000fc40000000f00 */
[----:B------:R-:W-:Y:S05]  /*2b6b0*/  CALL.REL.NOINC `($__internal_12_$__cuda_sm70_shflsync_bfly_p) ;  /* 0x000017f000007944 */ /* 0x000fea0003c00000 */
[----:B------:R-:W-:Y:S01]  /*2b6c0*/  FADD.FTZ R7, R7, R0 ;  /* 0x0000000007077221 */ /* 0x000fe20000010000 */
[----:B------:R-:W-:-:S02]  /*2b6d0*/  MOV R4, R247 ;  /* 0x000000f700047202 */ /* 0x000fc40000000f00 */
[----:B------:R-:W-:Y:S02]  /*2b6e0*/  MOV R0, 0x2 ;  /* 0x0000000200007802 */ /* 0x000fe40000000f00 */
[----:B------:R-:W-:Y:S02]  /*2b6f0*/  MOV R2, 0x2b710 ;  /* 0x0002b71000027802 */ /* 0x000fe40000000f00 */
[----:B------:R-:W-:Y:S05]  /*2b700*/  CALL.REL.NOINC `($__internal_12_$__cuda_sm70_shflsync_bfly_p) ;  /* 0x000017a000007944 */ /* 0x000fea0003c00000 */
[----:B------:R-:W-:Y:S01]  /*2b710*/  FADD.FTZ R4, R247, R0 ;  /* 0x00000000f7047221 */ /* 0x000fe20000010000 */
[----:B------:R-:W-:Y:S02]  /*2b720*/  MOV R0, 0x1 ;  /* 0x0000000100007802 */ /* 0x000fe40000000f00 */
[----:B------:R-:W-:Y:S02]  /*2b730*/  MOV R2, 0x2b750 ;  /* 0x0002b75000027802 */ /* 0x000fe40000000f00 */
[----:B------:R-:W-:Y:S05]  /*2b740*/  CALL.REL.NOINC `($__internal_12_$__cuda_sm70_shflsync_bfly_p) ;  /* 0x0000176000007944 */ /* 0x000fea0003c00000 */
[----:B------:R-:W-:Y:S01]  /*2b750*/  MOV R8, R0 ;  /* 0x0000000000087202 */ /* 0x000fe20000000f00 */
[----:B------:R-:W-:Y:S05]  /*2b760*/  BRA `(.L_x_1259) ;  /* 0xffff7ca000007947 */ /* 0x000fea000383ffff */
.L_x_1147:
[----:B-1-34-:R-:W-:Y:S01]  /*2b770*/  IMAD.MOV.U32 R52, RZ, RZ, R5 ;  /* 0x000000ffff347224 */ /* 0x01afe200078e0005 */
[----:B------:R-:W-:Y:S01]  /*2b780*/  MOV R2, RZ ;  /* 0x000000ff00027202 */ /* 0x000fe20000000f00 */
[----:B------:R-:W-:Y:S01]  /*2b790*/  IMAD.MOV.U32 R71, RZ, RZ, 0x181f ;  /* 0x0000181fff477424 */ /* 0x000fe200078e00ff */
[----:B------:R-:W-:Y:S02]  /*2b7a0*/  MOV R3, 0x2b7c0 ;  /* 0x0002b7c000037802 */ /* 0x000fe40000000f00 */
[----:B------:R-:W-:Y:S05]  /*2b7b0*/  CALL.REL.NOINC `($__internal_13_$__cuda_sm70_shflsync_idx_p) ;  /* 0x0000175000007944 */ /* 0x000fea0003c00000 */
[----:B------:R-:W-:Y:S01]  /*2b7c0*/  MOV R7, R234 ;  /* 0x000000ea00077202 */ /* 0x000fe20000000f00 */
[----:B------:R-:W-:Y:S05]  /*2b7d0*/  BRA `(.L_x_1260) ;  /* 0xffff92b000007947 */ /* 0x000fea000383ffff */
.L_x_1148:
[----:B------:R-:W-:Y:S01]  /*2b7e0*/  IMAD.MOV.U32 R52, RZ, RZ, R6 ;  /* 0x000000ffff347224 */ /* 0x000fe200078e0006 */
[----:B------:R-:W-:Y:S01]  /*2b7f0*/  MOV R2, RZ ;  /* 0x000000ff00027202 */ /* 0x000fe20000000f00 */
[----:B------:R-:W-:Y:S01]  /*2b800*/  IMAD.MOV.U32 R71, RZ, RZ, 0x181f ;  /* 0x0000181fff477424 */ /* 0x000fe200078e00ff */
[----:B------:R-:W-:-:S02]  /*2b810*/  MOV R3, 0x2b830 ;  /* 0x0002b83000037802 */ /* 0x000fc40000000f00 */
[----:B-12---:R-:W-:Y:S05]  /*2b820*/  CALL.REL.NOINC `($__internal_13_$__cuda_sm70_shflsync_idx_p) ;  /* 0x000016e000007944 */ /* 0x006fea0003c00000 */
[----:B------:R-:W-:Y:S01]  /*2b830*/  MOV R2, R234 ;  /* 0x000000ea00027202 */ /* 0x000fe20000000f00 */
[----:B------:R-:W-:Y:S05]  /*2b840*/  BRA `(.L_x_1261) ;  /* 0xffff926000007947 */ /* 0x000fea000383ffff */
.L_x_1149:
[----:B------:R-:W-:Y:S01]  /*2b850*/  IMAD.MOV.U32 R52, RZ, RZ, R5 ;  /* 0x000000ffff347224 */ /* 0x000fe200078e0005 */
[----:B--2---:R-:W-:Y:S01]  /*2b860*/  MOV R2, 0x1 ;  /* 0x0000000100027802 */ /* 0x004fe20000000f00 */
[----:B------:R-:W-:Y:S01]  /*2b870*/  IMAD.MOV.U32 R71, RZ, RZ, 0x181f ;  /* 0x0000181fff477424 */ /* 0x000fe200078e00ff */
[----:B------:R-:W-:-:S02]  /*2b880*/  MOV R3, 0x2b8a0 ;  /* 0x0002b8a000037802 */ /* 0x000fc40000000f00 */
[----:B-1-3--:R-:W-:Y:S05]  /*2b890*/  CALL.REL.NOINC `($__internal_13_$__cuda_sm70_shflsync_idx_p) ;  /* 0x0000167000007944 */ /* 0x00afea0003c00000 */
        /* <DEDUP_REMOVED lines=8> */
.L_x_1150:
[----:B------:R-:W-:Y:S01]  /*2b920*/  IMAD.MOV.U32 R52, RZ, RZ, R5 ;  /* 0x000000ffff347224 */ /* 0x000fe200078e0005 */
[----:B-1----:R-:W-:Y:S01]  /*2b930*/  MOV R2, 0x2 ;  /* 0x0000000200027802 */ /* 0x002fe20000000f00 */
[----:B------:R-:W-:Y:S01]  /*2b940*/  IMAD.MOV.U32 R71, RZ, RZ, 0x181f ;  /* 0x0000181fff477424 */ /* 0x000fe200078e00ff */
[----:B------:R-:W-:Y:S02]  /*2b950*/  MOV R3, 0x2b970 ;  /* 0x0002b97000037802 */ /* 0x000fe40000000f00 */
[----:B---34-:R-:W-:Y:S05]  /*2b960*/  CALL.REL.NOINC `($__internal_13_$__cuda_sm70_shflsync_idx_p) ;  /* 0x000015a000007944 */ /* 0x018fea0003c00000 */
[----:B------:R-:W-:Y:S01]  /*2b970*/  MOV R7, R234 ;  /* 0x000000ea00077202 */ /* 0x000fe20000000f00 */
[----:B------:R-:W-:Y:S05]  /*2b980*/  BRA `(.L_x_1263) ;  /* 0xffff920000007947 */ /* 0x000fea000383ffff */
.L_x_1151:
[----:B------:R-:W-:Y:S01]  /*2b990*/  IMAD.MOV.U32 R52, RZ, RZ, R6 ;  /* 0x000000ffff347224 */ /* 0x000fe200078e0006 */
[----:B-1----:R-:W-:Y:S01]  /*2b9a0*/  MOV R2, 0x2 ;  /* 0x0000000200027802 */ /* 0x002fe20000000f00 */
[----:B------:R-:W-:Y:S01]  /*2b9b0*/  IMAD.MOV.U32 R71, RZ, RZ, 0x181f ;  /* 0x0000181fff477424 */ /* 0x000fe200078e00ff */
[----:B------:R-:W-:Y:S02]  /*2b9c0*/  MOV R3, 0x2b9e0 ;  /* 0x0002b9e000037802 */ /* 0x000fe40000000f00 */
[----:B--234-:R-:W-:Y:S05]  /*2b9d0*/  CALL.REL.NOINC `($__internal_13_$__cuda_sm70_shflsync_idx_p) ;  /* 0x0000153000007944 */ /* 0x01cfea0003c00000 */
[----:B------:R-:W-:Y:S01]  /*2b9e0*/  MOV R2, R234 ;  /* 0x000000ea00027202 */ /* 0x000fe20000000f00 */
[----:B------:R-:W-:Y:S05]  /*2b9f0*/  BRA `(.L_x_1264) ;  /* 0xffff91b000007947 */ /* 0x000fea000383ffff */
.L_x_1152:
[----:B------:R-:W-:Y:S01]  /*2ba00*/  IMAD.MOV.U32 R52, RZ, RZ, R5 ;  /* 0x000000ffff347224 */ /* 0x000fe200078e0005 */
[----:B--2---:R-:W-:Y:S01]  /*2ba10*/  MOV R2, 0x3 ;  /* 0x0000000300027802 */ /* 0x004fe20000000f00 */
[----:B------:R-:W-:Y:S01]  /*2ba20*/  IMAD.MOV.U32 R71, RZ, RZ, 0x181f ;  /* 0x0000181fff477424 */ /* 0x000fe200078e00ff */
[----:B------:R-:W-:-:S02]  /*2ba30*/  MOV R3, 0x2ba50 ;  /* 0x0002ba5000037802 */ /* 0x000fc40000000f00 */
[----:B-1-34-:R-:W-:Y:S05]  /*2ba40*/  CALL.REL.NOINC `($__internal_13_$__cuda_sm70_shflsync_idx_p) ;  /* 0x000014c000007944 */ /* 0x01afea0003c00000 */
        /* <DEDUP_REMOVED lines=8> */
.L_x_1153:
[----:B------:R-:W-:Y:S01]  /*2bad0*/  IMAD.MOV.U32 R52, RZ, RZ, R5 ;  /* 0x000000ffff347224 */ /* 0x000fe200078e0005 */
[----:B--2---:R-:W-:Y:S01]  /*2bae0*/  MOV R2, 0x4 ;  /* 0x0000000400027802 */ /* 0x004fe20000000f00 */
[----:B------:R-:W-:Y:S01]  /*2baf0*/  IMAD.MOV.U32 R71, RZ, RZ, 0x181f ;  /* 0x0000181fff477424 */ /* 0x000fe200078e00ff */
[----:B------:R-:W-:Y:S02]  /*2bb00*/  MOV R3, 0x2bb20 ;  /* 0x0002bb2000037802 */ /* 0x000fe40000000f00 */
[----:B-1-34-:R-:W-:Y:S05]  /*2bb10*/  CALL.REL.NOINC `($__internal_13_$__cuda_sm70_shflsync_idx_p) ;  /* 0x000013f000007944 */ /* 0x01afea0003c00000 */
[----:B------:R-:W-:Y:S01]  /*2bb20*/  MOV R7, R234 ;  /* 0x000000ea00077202 */ /* 0x000fe20000000f00 */
[----:B------:R-:W-:Y:S05]  /*2bb30*/  BRA `(.L_x_1266) ;  /* 0xffff916000007947 */ /* 0x000fea000383ffff */
.L_x_1154:
[----:B------:R-:W-:Y:S01]  /*2bb40*/  IMAD.MOV.U32 R52, RZ, RZ, R6 ;  /* 0x000000ffff347224 */ /* 0x000fe200078e0006 */
[----:B--2---:R-:W-:Y:S01]  /*2bb50*/  MOV R2, 0x4 ;  /* 0x0000000400027802 */ /* 0x004fe20000000f00 */
[----:B------:R-:W-:Y:S01]  /*2bb60*/  IMAD.MOV.U32 R71, RZ, RZ, 0x181f ;  /* 0x0000181fff477424 */ /* 0x000fe200078e00ff */
[----:B------:R-:W-:Y:S02]  /*2bb70*/  MOV R3, 0x2bb90 ;  /* 0x0002bb9000037802 */ /* 0x000fe40000000f00 */
[----:B-1-34-:R-:W-:Y:S05]  /*2bb80*/  CALL.REL.NOINC `($__internal_13_$__cuda_sm70_shflsync_idx_p) ;  /* 0x0000138000007944 */ /* 0x01afea0003c00000 */
[----:B------:R-:W-:Y:S01]  /*2bb90*/  MOV R2, R234 ;  /* 0x000000ea00027202 */ /* 0x000fe20000000f00 */
[----:B------:R-:W-:Y:S05]  /*2bba0*/  BRA `(.L_x_1267) ;  /* 0xffff911000007947 */ /* 0x000fea000383ffff */
.L_x_1155:
[----:B------:R-:W-:Y:S01]  /*2bbb0*/  IMAD.MOV.U32 R52, RZ, RZ, R5 ;  /* 0x000000ffff347224 */ /* 0x000fe200078e0005 */
[----:B-1----:R-:W-:Y:S01]  /*2bbc0*/  MOV R2, 0x5 ;  /* 0x0000000500027802 */ /* 0x002fe20000000f00 */
[----:B------:R-:W-:Y:S01]  /*2bbd0*/  IMAD.MOV.U32 R71, RZ, RZ, 0x181f ;  /* 0x0000181fff477424 */ /* 0x000fe200078e00ff */
[----:B------:R-:W-:-:S02]  /*2bbe0*/  MOV R3, 0x2bc00 ;  /* 0x0002bc0000037802 */ /* 0x000fc40000000f00 */
[----:B--234-:R-:W-:Y:S05]  /*2bbf0*/  CALL.REL.NOINC `($__internal_13_$__cuda_sm70_shflsync_idx_p) ;  /* 0x0000131000007944 */ /* 0x01cfea0003c00000 */
        /* <DEDUP_REMOVED lines=8> */
.L_x_1156:
[----:B------:R-:W-:Y:S01]  /*2bc80*/  IMAD.MOV.U32 R52, RZ, RZ, R5 ;  /* 0x000000ffff347224 */ /* 0x000fe200078e0005 */
[----:B--2---:R-:W-:Y:S01]  /*2bc90*/  MOV R2, 0x6 ;  /* 0x0000000600027802 */ /* 0x004fe20000000f00 */
[----:B------:R-:W-:Y:S01]  /*2bca0*/  IMAD.MOV.U32 R71, RZ, RZ, 0x181f ;  /* 0x0000181fff477424 */ /* 0x000fe200078e00ff */
[----:B------:R-:W-:Y:S02]  /*2bcb0*/  MOV R3, 0x2bcd0 ;  /* 0x0002bcd000037802 */ /* 0x000fe40000000f00 */
[----:B-1--4-:R-:W-:Y:S05]  /*2bcc0*/  CALL.REL.NOINC `($__internal_13_$__cuda_sm70_shflsync_idx_p) ;  /* 0x0000124000007944 */ /* 0x012fea0003c00000 */
[----:B------:R-:W-:Y:S01]  /*2bcd0*/  MOV R7, R234 ;  /* 0x000000ea00077202 */ /* 0x000fe20000000f00 */
[----:B------:R-:W-:Y:S05]  /*2bce0*/  BRA `(.L_x_1269) ;  /* 0xffff90c000007947 */ /* 0x000fea000383ffff */
.L_x_1157:
[----:B------:R-:W-:Y:S01]  /*2bcf0*/  IMAD.MOV.U32 R52, RZ, RZ, R6 ;  /* 0x000000ffff347224 */ /* 0x000fe200078e0006 */
[----:B--2---:R-:W-:Y:S01]  /*2bd00*/  MOV R2, 0x6 ;  /* 0x0000000600027802 */ /* 0x004fe20000000f00 */
[----:B------:R-:W-:Y:S01]  /*2bd10*/  IMAD.MOV.U32 R71, RZ, RZ, 0x181f ;  /* 0x0000181fff477424 */ /* 0x000fe200078e00ff */
[----:B------:R-:W-:Y:S02]  /*2bd20*/  MOV R3, 0x2bd40 ;  /* 0x0002bd4000037802 */ /* 0x000fe40000000f00 */
[----:B-1-34-:R-:W-:Y:S05]  /*2bd30*/  CALL.REL.NOINC `($__internal_13_$__cuda_sm70_shflsync_idx_p) ;  /* 0x000011d000007944 */ /* 0x01afea0003c00000 */
[----:B------:R-:W-:Y:S01]  /*2bd40*/  MOV R2, R234 ;  /* 0x000000ea00027202 */ /* 0x000fe20000000f00 */
[----:B------:R-:W-:Y:S05]  /*2bd50*/  BRA `(.L_x_1270) ;  /* 0xffff907000007947 */ /* 0x000fea000383ffff */
.L_x_1158:
[----:B------:R-:W-:Y:S01]  /*2bd60*/  IMAD.MOV.U32 R52, RZ, RZ, R5 ;  /* 0x000000ffff347224 */ /* 0x000fe200078e0005 */
[----:B-1----:R-:W-:Y:S01]  /*2bd70*/  MOV R2, 0x7 ;  /* 0x0000000700027802 */ /* 0x002fe20000000f00 */
[----:B------:R-:W-:Y:S01]  /*2bd80*/  IMAD.MOV.U32 R71, RZ, RZ, 0x181f ;  /* 0x0000181fff477424 */ /* 0x000fe200078e00ff */
[----:B------:R-:W-:-:S02]  /*2bd90*/  MOV R3, 0x2bdb0 ;  /* 0x0002bdb000037802 */ /* 0x000fc40000000f00 */
[----:B--2-4-:R-:W-:Y:S05]  /*2bda0*/  CALL.REL.NOINC `($__internal_13_$__cuda_sm70_shflsync_idx_p) ;  /* 0x0000116000007944 */ /* 0x014fea0003c00000 */
        /* <DEDUP_REMOVED lines=8> */
.L_x_1160:
[----:B------:R-:W-:Y:S01]  /*2be30*/  IMAD.MOV.U32 R52, RZ, RZ, R5 ;  /* 0x000000ffff347224 */ /* 0x000fe200078e0005 */
[----:B------:R-:W-:Y:S01]  /*2be40*/  MOV R2, RZ ;  /* 0x000000ff00027202 */ /* 0x000fe20000000f00 */
[----:B------:R-:W-:Y:S01]  /*2be50*/  IMAD.MOV.U32 R71, RZ, RZ, 0x1c1f ;  /* 0x00001c1fff477424 */ /* 0x000fe200078e00ff */
[----:B------:R-:W-:Y:S02]  /*2be60*/  MOV R3, 0x2be80 ;  /* 0x0002be8000037802 */ /* 0x000fe40000000f00 */
[----:B------:R-:W-:Y:S05]  /*2be70*/  CALL.REL.NOINC `($__internal_13_$__cuda_sm70_shflsync_idx_p) ;  /* 0x0000109000007944 */ /* 0x000fea0003c00000 */
[----:B------:R-:W-:Y:S01]  /*2be80*/  MOV R4, R234 ;  /* 0x000000ea00047202 */ /* 0x000fe20000000f00 */
[----:B------:R-:W-:Y:S05]  /*2be90*/  BRA `(.L_x_1272) ;  /* 0xffff923000007947 */ /* 0x000fea000383ffff */
.L_x_1161:
[----:B------:R-:W-:Y:S01]  /*2bea0*/  IMAD.MOV.U32 R52, RZ, RZ, R12 ;  /* 0x000000ffff347224 */ /* 0x000fe200078e000c */
[----:B------:R-:W-:Y:S01]  /*2beb0*/  MOV R2, RZ ;  /* 0x000000ff00027202 */ /* 0x000fe20000000f00 */
[----:B------:R-:W-:Y:S01]  /*2bec0*/  IMAD.MOV.U32 R71, RZ, RZ, 0x1c1f ;  /* 0x00001c1fff477424 */ /* 0x000fe200078e00ff */
[----:B------:R-:W-:Y:S02]  /*2bed0*/  MOV R3, 0x2bef0 ;  /* 0x0002bef000037802 */ /* 0x000fe40000000f00 */
[----:B-12---:R-:W-:Y:S05]  /*2bee0*/  CALL.REL.NOINC `($__internal_13_$__cuda_sm70_shflsync_idx_p) ;  /* 0x0000102000007944 */ /* 0x006fea0003c00000 */
[----:B------:R-:W-:Y:S01]  /*2bef0*/  MOV R0, R234 ;  /* 0x000000ea00007202 */ /* 0x000fe20000000f00 */
[----:B------:R-:W-:Y:S05]  /*2bf00*/  BRA `(.L_x_1273) ;  /* 0xffff91e000007947 */ /* 0x000fea000383ffff */
.L_x_1164:
[----:B------:R-:W-:Y:S01]  /*2bf10*/  IMAD.MOV.U32 R52, RZ, RZ, R5 ;  /* 0x000000ffff347224 */ /* 0x000fe200078e0005 */
[----:B----4-:R-:W-:Y:S01]  /*2bf20*/  MOV R2, 0x1 ;  /* 0x0000000100027802 */ /* 0x010fe20000000f00 */
[----:B------:R-:W-:Y:S01]  /*2bf30*/  IMAD.MOV.U32 R71, RZ, RZ, 0x1c1f ;  /* 0x00001c1fff477424 */ /* 0x000fe200078e00ff */
[----:B------:R-:W-:-:S02]  /*2bf40*/  MOV R3, 0x2bf60 ;  /* 0x0002bf6000037802 */ /* 0x000fc40000000f00 */
[----:B-123--:R-:W-:Y:S05]  /*2bf50*/  CALL.REL.NOINC `($__internal_13_$__cuda_sm70_shflsync_idx_p) ;  /* 0x00000fb000007944 */ /* 0x00efea0003c00000 */
        /* <DEDUP_REMOVED lines=8> */
.L_x_1167:
[----:B------:R-:W-:Y:S01]  /*2bfe0*/  IMAD.MOV.U32 R52, RZ, RZ, R5 ;  /* 0x000000ffff347224 */ /* 0x000fe200078e0005 */
[----:B----4-:R-:W-:Y:S01]  /*2bff0*/  MOV R2, 0x2 ;  /* 0x0000000200027802 */ /* 0x010fe20000000f00 */
[----:B------:R-:W-:Y:S01]  /*2c000*/  IMAD.MOV.U32 R71, RZ, RZ, 0x1c1f ;  /* 0x00001c1fff477424 */ /* 0x000fe200078e00ff */
[----:B------:R-:W-:Y:S02]  /*2c010*/  MOV R3, 0x2c030 ;  /* 0x0002c03000037802 */ /* 0x000fe40000000f00 */
[----:B-123--:R-:W-:Y:S05]  /*2c020*/  CALL.REL.NOINC `($__internal_13_$__cuda_sm70_shflsync_idx_p) ;  /* 0x00000ee000007944 */ /* 0x00efea0003c00000 */
[----:B------:R-:W-:Y:S01]  /*2c030*/  MOV R4, R234 ;  /* 0x000000ea00047202 */ /* 0x000fe20000000f00 */
[----:B------:R-:W-:Y:S05]  /*2c040*/  BRA `(.L_x_1275) ;  /* 0xffff981000007947 */ /* 0x000fea000383ffff */
.L_x_1168:
[----:B------:R-:W-:Y:S01]  /*2c050*/  IMAD.MOV.U32 R52, RZ, RZ, R12 ;  /* 0x000000ffff347224 */ /* 0x000fe200078e000c */
[----:B----4-:R-:W-:Y:S01]  /*2c060*/  MOV R2, 0x2 ;  /* 0x0000000200027802 */ /* 0x010fe20000000f00 */
[----:B------:R-:W-:Y:S01]  /*2c070*/  IMAD.MOV.U32 R71, RZ, RZ, 0x1c1f ;  /* 0x00001c1fff477424 */ /* 0x000fe200078e00ff */
[----:B------:R-:W-:Y:S02]  /*2c080*/  MOV R3, 0x2c0a0 ;  /* 0x0002c0a000037802 */ /* 0x000fe40000000f00 */
[----:B-123--:R-:W-:Y:S05]  /*2c090*/  CALL.REL.NOINC `($__internal_13_$__cuda_sm70_shflsync_idx_p) ;  /* 0x00000e7000007944 */ /* 0x00efea0003c00000 */
[----:B------:R-:W-:Y:S01]  /*2c0a0*/  MOV R0, R234 ;  /* 0x000000ea00007202 */ /* 0x000fe20000000f00 */
[----:B------:R-:W-:Y:S05]  /*2c0b0*/  BRA `(.L_x_1276) ;  /* 0xffff97c000007947 */ /* 0x000fea000383ffff */
.L_x_1171:
        /* <DEDUP_REMOVED lines=13> */
.L_x_1175:
[----:B------:R-:W-:Y:S01]  /*2c190*/  IMAD.MOV.U32 R52, RZ, RZ, R5 ;  /* 0x000000ffff347224 */ /* 0x000fe200078e0005 */
[----:B------:R-:W-:Y:S01]  /*2c1a0*/  MOV R2, RZ ;  /* 0x000000ff00027202 */ /* 0x000fe20000000f00 */
[----:B------:R-:W-:Y:S01]  /*2c1b0*/  IMAD.MOV.U32 R71, RZ, RZ, 0x181f ;  /* 0x0000181fff477424 */ /* 0x000fe200078e00ff */
[----:B------:R-:W-:Y:S02]  /*2c1c0*/  MOV R3, 0x2c1e0 ;  /* 0x0002c1e000037802 */ /* 0x000fe40000000f00 */
[----:B------:R-:W-:Y:S05]  /*2c1d0*/  CALL.REL.NOINC `($__internal_13_$__cuda_sm70_shflsync_idx_p) ;  /* 0x00000d3000007944 */ /* 0x000fea0003c00000 */
[----:B------:R-:W-:Y:S01]  /*2c1e0*/  MOV R7, R234 ;  /* 0x000000ea00077202 */ /* 0x000fe20000000f00 */
[----:B------:R-:W-:Y:S05]  /*2c1f0*/  BRA `(.L_x_1278) ;  /* 0xffffa5c000007947 */ /* 0x000fea000383ffff */
.L_x_1176:
[----:B------:R-:W-:Y:S01]  /*2c200*/  IMAD.MOV.U32 R52, RZ, RZ, R6 ;  /* 0x000000ffff347224 */ /* 0x000fe200078e0006 */
[----:B------:R-:W-:Y:S01]  /*2c210*/  MOV R2, RZ ;  /* 0x000000ff00027202 */ /* 0x000fe20000000f00 */
[----:B------:R-:W-:Y:S01]  /*2c220*/  IMAD.MOV.U32 R71, RZ, RZ, 0x181f ;  /* 0x0000181fff477424 */ /* 0x000fe200078e00ff */
[----:B------:R-:W-:Y:S02]  /*2c230*/  MOV R3, 0x2c250 ;  /* 0x0002c25000037802 */ /* 0x000fe40000000f00 */
[----:B-12---:R-:W-:Y:S05]  /*2c240*/  CALL.REL.NOINC `($__internal_13_$__cuda_sm70_shflsync_idx_p) ;  /* 0x00000cc000007944 */ /* 0x006fea0003c00000 */
[----:B------:R-:W-:Y:S01]  /*2c250*/  MOV R2, R234 ;  /* 0x000000ea00027202 */ /* 0x000fe20000000f00 */
[----:B------:R-:W-:Y:S05]  /*2c260*/  BRA `(.L_x_1279) ;  /* 0xffffa57000007947 */ /* 0x000fea000383ffff */
.L_x_1177:
        /* <DEDUP_REMOVED lines=13> */
.L_x_1178:
[----:B------:R-:W-:Y:S01]  /*2c340*/  IMAD.MOV.U32 R52, RZ, RZ, R5 ;  /* 0x000000ffff347224 */ /* 0x000fe200078e0005 */
[----:B-1----:R-:W-:Y:S01]  /*2c350*/  MOV R2, 0x2 ;  /* 0x0000000200027802 */ /* 0x002fe20000000f00 */
[----:B------:R-:W-:Y:S01]  /*2c360*/  IMAD.MOV.U32 R71, RZ, RZ, 0x181f ;  /* 0x0000181fff477424 */ /* 0x000fe200078e00ff */
[----:B------:R-:W-:Y:S02]  /*2c370*/  MOV R3, 0x2c390 ;  /* 0x0002c39000037802 */ /* 0x000fe40000000f00 */
[----:B---34-:R-:W-:Y:S05]  /*2c380*/  CALL.REL.NOINC `($__internal_13_$__cuda_sm70_shflsync_idx_p) ;  /* 0x00000b8000007944 */ /* 0x018fea0003c00000 */
[----:B------:R-:W-:Y:S01]  /*2c390*/  MOV R7, R234 ;  /* 0x000000ea00077202 */ /* 0x000fe20000000f00 */
[----:B------:R-:W-:Y:S05]  /*2c3a0*/  BRA `(.L_x_1281) ;  /* 0xffffa52000007947 */ /* 0x000fea000383ffff */
.L_x_1179:
[----:B------:R-:W-:Y:S01]  /*2c3b0*/  IMAD.MOV.U32 R52, RZ, RZ, R6 ;  /* 0x000000ffff347224 */ /* 0x000fe200078e0006 */
[----:B-1----:R-:W-:Y:S01]  /*2c3c0*/  MOV R2, 0x2 ;  /* 0x0000000200027802 */ /* 0x002fe20000000f00 */
[----:B------:R-:W-:Y:S01]  /*2c3d0*/  IMAD.MOV.U32 R71, RZ, RZ, 0x181f ;  /* 0x0000181fff477424 */ /* 0x000fe200078e00ff */
[----:B------:R-:W-:Y:S02]  /*2c3e0*/  MOV R3, 0x2c400 ;  /* 0x0002c40000037802 */ /* 0x000fe40000000f00 */
[----:B--234-:R-:W-:Y:S05]  /*2c3f0*/  CALL.REL.NOINC `($__internal_13_$__cuda_sm70_shflsync_idx_p) ;  /* 0x00000b1000007944 */ /* 0x01cfea0003c00000 */
[----:B------:R-:W-:Y:S01]  /*2c400*/  MOV R2, R234 ;  /* 0x000000ea00027202 */ /* 0x000fe20000000f00 */
[----:B------:R-:W-:Y:S05]  /*2c410*/  BRA `(.L_x_1282) ;  /* 0xffffa4d000007947 */ /* 0x000fea000383ffff */
.L_x_1180:
        /* <DEDUP_REMOVED lines=13> */
.L_x_1181:
[----:B------:R-:W-:Y:S01]  /*2c4f0*/  IMAD.MOV.U32 R52, RZ, RZ, R5 ;  /* 0x000000ffff347224 */ /* 0x000fe200078e0005 */
[----:B--2---:R-:W-:Y:S01]  /*2c500*/  MOV R2, 0x4 ;  /* 0x0000000400027802 */ /* 0x004fe20000000f00 */
[----:B------:R-:W-:Y:S01]  /*2c510*/  IMAD.MOV.U32 R71, RZ, RZ, 0x181f ;  /* 0x0000181fff477424 */ /* 0x000fe200078e00ff */
[----:B------:R-:W-:Y:S02]  /*2c520*/  MOV R3, 0x2c540 ;  /* 0x0002c54000037802 */ /* 0x000fe40000000f00 */
[----:B-1-34-:R-:W-:Y:S05]  /*2c530*/  CALL.REL.NOINC `($__internal_13_$__cuda_sm70_shflsync_idx_p) ;  /* 0x000009d000007944 */ /* 0x01afea0003c00000 */
[----:B------:R-:W-:Y:S01]  /*2c540*/  MOV R7, R234 ;  /* 0x000000ea00077202 */ /* 0x000fe20000000f00 */
[----:B------:R-:W-:Y:S05]  /*2c550*/  BRA `(.L_x_1284) ;  /* 0xffffa48000007947 */ /* 0x000fea000383ffff */
.L_x_1182:
[----:B------:R-:W-:Y:S01]  /*2c560*/  IMAD.MOV.U32 R52, RZ, RZ, R6 ;  /* 0x000000ffff347224 */ /* 0x000fe200078e0006 */
[----:B--2---:R-:W-:Y:S01]  /*2c570*/  MOV R2, 0x4 ;  /* 0x0000000400027802 */ /* 0x004fe20000000f00 */
[----:B------:R-:W-:Y:S01]  /*2c580*/  IMAD.MOV.U32 R71, RZ, RZ, 0x181f ;  /* 0x0000181fff477424 */ /* 0x000fe200078e00ff */
[----:B------:R-:W-:Y:S02]  /*2c590*/  MOV R3, 0x2c5b0 ;  /* 0x0002c5b000037802 */ /* 0x000fe40000000f00 */
[----:B-1-34-:R-:W-:Y:S05]  /*2c5a0*/  CALL.REL.NOINC `($__internal_13_$__cuda_sm70_shflsync_idx_p) ;  /* 0x0000096000007944 */ /* 0x01afea0003c00000 */
[----:B------:R-:W-:Y:S01]  /*2c5b0*/  MOV R2, R234 ;  /* 0x000000ea00027202 */ /* 0x000fe20000000f00 */
[----:B------:R-:W-:Y:S05]  /*2c5c0*/  BRA `(.L_x_1285) ;  /* 0xffffa43000007947 */ /* 0x000fea000383ffff */
.L_x_1183:
        /* <DEDUP_REMOVED lines=13> */
.L_x_1184:
[----:B------:R-:W-:Y:S01]  /*2c6a0*/  IMAD.MOV.U32 R52, RZ, RZ, R5 ;  /* 0x000000ffff347224 */ /* 0x000fe200078e0005 */
[----:B--2---:R-:W-:Y:S01]  /*2c6b0*/  MOV R2, 0x6 ;  /* 0x0000000600027802 */ /* 0x004fe20000000f00 */
[----:B------:R-:W-:Y:S01]  /*2c6c0*/  IMAD.MOV.U32 R71, RZ, RZ, 0x181f ;  /* 0x0000181fff477424 */ /* 0x000fe200078e00ff */
[----:B------:R-:W-:Y:S02]  /*2c6d0*/  MOV R3, 0x2c6f0 ;  /* 0x0002c6f000037802 */ /* 0x000fe40000000f00 */
[----:B-1--4-:R-:W-:Y:S05]  /*2c6e0*/  CALL.REL.NOINC `($__internal_13_$__cuda_sm70_shflsync_idx_p) ;  /* 0x0000082000007944 */ /* 0x012fea0003c00000 */
[----:B------:R-:W-:Y:S01]  /*2c6f0*/  MOV R7, R234 ;  /* 0x000000ea00077202 */ /* 0x000fe20000000f00 */
[----:B------:R-:W-:Y:S05]  /*2c700*/  BRA `(.L_x_1287) ;  /* 0xffffa3e000007947 */ /* 0x000fea000383ffff */
.L_x_1185:
[----:B------:R-:W-:Y:S01]  /*2c710*/  IMAD.MOV.U32 R52, RZ, RZ, R6 ;  /* 0x000000ffff347224 */ /* 0x000fe200078e0006 */
[----:B--2---:R-:W-:Y:S01]  /*2c720*/  MOV R2, 0x6 ;  /* 0x0000000600027802 */ /* 0x004fe20000000f00 */
[----:B------:R-:W-:Y:S01]  /*2c730*/  IMAD.MOV.U32 R71, RZ, RZ, 0x181f ;  /* 0x0000181fff477424 */ /* 0x000fe200078e00ff */
[----:B------:R-:W-:Y:S02]  /*2c740*/  MOV R3, 0x2c760 ;  /* 0x0002c76000037802 */ /* 0x000fe40000000f00 */
[----:B-1-34-:R-:W-:Y:S05]  /*2c750*/  CALL.REL.NOINC `($__internal_13_$__cuda_sm70_shflsync_idx_p) ;  /* 0x000007b000007944 */ /* 0x01afea0003c00000 */
[----:B------:R-:W-:Y:S01]  /*2c760*/  MOV R2, R234 ;  /* 0x000000ea00027202 */ /* 0x000fe20000000f00 */
[----:B------:R-:W-:Y:S05]  /*2c770*/  BRA `(.L_x_1288) ;  /* 0xffffa39000007947 */ /* 0x000fea000383ffff */
.L_x_1186:
        /* <DEDUP_REMOVED lines=13> */
.L_x_1188:
[----:B------:R-:W-:Y:S01]  /*2c850*/  IMAD.MOV.U32 R52, RZ, RZ, R53 ;  /* 0x000000ffff347224 */ /* 0x000fe200078e0035 */
[----:B------:R-:W-:Y:S01]  /*2c860*/  MOV R2, RZ ;  /* 0x000000ff00027202 */ /* 0x000fe20000000f00 */
[----:B------:R-:W-:Y:S01]  /*2c870*/  IMAD.MOV.U32 R71, RZ, RZ, 0x1f ;  /* 0x0000001fff477424 */ /* 0x000fe200078e00ff */
[----:B------:R-:W-:Y:S02]  /*2c880*/  MOV R3, 0x2c8a0 ;  /* 0x0002c8a000037802 */ /* 0x000fe40000000f00 */
[----:B------:R-:W-:Y:S05]  /*2c890*/  CALL.REL.NOINC `($__internal_13_$__cuda_sm70_shflsync_idx_p) ;  /* 0x0000067000007944 */ /* 0x000fea0003c00000 */
[----:B------:R-:W-:Y:S01]  /*2c8a0*/  MOV R9, R234 ;  /* 0x000000ea00097202 */ /* 0x000fe20000000f00 */
[----:B------:R-:W-:Y:S05]  /*2c8b0*/  BRA `(.L_x_1290) ;  /* 0xffffa42000007947 */ /* 0x000fea000383ffff */
.L_x_1189:
[----:B------:R-:W-:Y:S01]  /*2c8c0*/  IMAD.MOV.U32 R52, RZ, RZ, R53 ;  /* 0x000000ffff347224 */ /* 0x000fe200078e0035 */
[----:B------:R-:W-:Y:S01]  /*2c8d0*/  MOV R2, 0x1 ;  /* 0x0000000100027802 */ /* 0x000fe20000000f00 */
[----:B------:R-:W-:Y:S01]  /*2c8e0*/  IMAD.MOV.U32 R71, RZ, RZ, 0x1f ;  /* 0x0000001fff477424 */ /* 0x000fe200078e00ff */
[----:B------:R-:W-:Y:S02]  /*2c8f0*/  MOV R3, 0x2c910 ;  /* 0x0002c91000037802 */ /* 0x000fe40000000f00 */
[----:B-12---:R-:W-:Y:S05]  /*2c900*/  CALL.REL.NOINC `($__internal_13_$__cuda_sm70_shflsync_idx_p) ;  /* 0x0000060000007944 */ /* 0x006fea0003c00000 */
[----:B------:R-:W-:Y:S01]  /*2c910*/  MOV R8, R234 ;  /* 0x000000ea00087202 */ /* 0x000fe20000000f00 */
[----:B------:R-:W-:Y:S05]  /*2c920*/  BRA `(.L_x_1291) ;  /* 0xffffa3d000007947 */ /* 0x000fea000383ffff */
.L_x_1190:
[----:B------:R-:W-:Y:S02]  /*2c930*/  MOV R2, 0x1 ;  /* 0x0000000100027802 */ /* 0x000fe40000000f00 */
[----:B------:R-:W-:-:S02]  /*2c940*/  MOV R3, 0x2c960 ;  /* 0x0002c96000037802 */ /* 0x000fc40000000f00 */
[----:B-1234-:R-:W-:Y:S05]  /*2c950*/  CALL.REL.NOINC `($__internal_14_$__cuda_sm70_shflsync_up_p) ;  /* 0x0000061000007944 */ /* 0x01efea0003c00000 */
[----:B------:R-:W-:Y:S05]  /*2c960*/  BRA `(.L_x_1292) ;  /* 0xffffa4c000007947 */ /* 0x000fea000383ffff */
.L_x_1191:
[----:B------:R-:W-:Y:S02]  /*2c970*/  MOV R2, 0x2 ;  /* 0x0000000200027802 */ /* 0x000fe40000000f00 */
[----:B------:R-:W-:-:S02]  /*2c980*/  MOV R3, 0x2c9a0 ;  /* 0x0002c9a000037802 */ /* 0x000fc40000000f00 */
[----:B--2-4-:R-:W-:Y:S05]  /*2c990*/  CALL.REL.NOINC `($__internal_14_$__cuda_sm70_shflsync_up_p) ;  /* 0x000005d000007944 */ /* 0x014fea0003c00000 */
        /* <DEDUP_REMOVED lines=24> */
.L_x_1195:
[----:B------:R-:W-:Y:S02]  /*2cb20*/  MOV R2, 0x1 ;  /* 0x0000000100027802 */ /* 0x000fe40000000f00 */
[----:B------:R-:W-:Y:S02]  /*2cb30*/  MOV R3, 0x2cb50 ;  /* 0x0002cb5000037802 */ /* 0x000fe40000000f00 */
[----:B------:R-:W-:Y:S05]  /*2cb40*/  CALL.REL.NOINC `($__internal_14_$__cuda_sm70_shflsync_up_p) ;  /* 0x0000042000007944 */ /* 0x000fea0003c00000 */
[----:B------:R-:W-:Y:S01]  /*2cb50*/  MOV R2, R4 ;  /* 0x0000000400027202 */ /* 0x000fe20000000f00 */
[----:B------:R-:W-:Y:S05]  /*2cb60*/  BRA `(.L_x_1294) ;  /* 0xffffa52000007947 */ /* 0x000fea000383ffff */
.L_x_1196:
        /* <DEDUP_REMOVED lines=27> */
.L_x_1198:
[----:B------:R-:W-:Y:S02]  /*2cd20*/  SEL R0, RZ, 0x1, P0 ;  /* 0x00000001ff007807 */ /* 0x000fe40000000000 */
[----:B------:R-:W-:Y:S02]  /*2cd30*/  MOV R2, 0x2cd50 ;  /* 0x0002cd5000027802 */ /* 0x000fe40000000f00 */
[----:B-1----:R-:W-:Y:S05]  /*2cd40*/  CALL.REL.NOINC `($__internal_15_$__cuda_sm70_votesync_ballot) ;  /* 0x0000029000007944 */ /* 0x002fea0003c00000 */
[----:B------:R-:W-:Y:S01]  /*2cd50*/  MOV R5, R0 ;  /* 0x0000000000057202 */ /* 0x000fe20000000f00 */
[----:B------:R-:W-:Y:S05]  /*2cd60*/  BRA `(.L_x_1296) ;  /* 0xffffa4b000007947 */ /* 0x000fea000383ffff */
.L_x_1199:
[----:B------:R-:W-:Y:S01]  /*2cd70*/  IMAD.MOV.U32 R52, RZ, RZ, R6 ;  /* 0x000000ffff347224 */ /* 0x000fe200078e0006 */
[----:B--2---:R-:W-:Y:S01]  /*2cd80*/  MOV R2, R0 ;  /* 0x0000000000027202 */ /* 0x004fe20000000f00 */
[----:B------:R-:W-:Y:S01]  /*2cd90*/  IMAD.MOV.U32 R71, RZ, RZ, 0x1f ;  /* 0x0000001fff477424 */ /* 0x000fe200078e00ff */
[----:B------:R-:W-:Y:S02]  /*2cda0*/  MOV R3, 0x2cdc0 ;  /* 0x0002cdc000037802 */ /* 0x000fe40000000f00 */
[----:B-1----:R-:W-:Y:S05]  /*2cdb0*/  CALL.REL.NOINC `($__internal_13_$__cuda_sm70_shflsync_idx_p) ;  /* 0x0000015000007944 */ /* 0x002fea0003c00000 */
[----:B------:R-:W-:Y:S01]  /*2cdc0*/  IMAD.MOV.U32 R6, RZ, RZ, R234 ;  /* 0x000000ffff067224 */ /* 0x000fe200078e00ea */
[----:B------:R-:W-:Y:S01]  /*2cdd0*/  MOV R2, R0 ;  /* 0x0000000000027202 */ /* 0x000fe20000000f00 */
[----:B------:R-:W-:Y:S01]  /*2cde0*/  IMAD.MOV.U32 R52, RZ, RZ, R7 ;  /* 0x000000ffff347224 */ /* 0x000fe200078e0007 */
[----:B------:R-:W-:-:S02]  /*2cdf0*/  MOV R71, 0x1f ;  /* 0x0000001f00477802 */ /* 0x000fc40000000f00 */
[----:B------:R-:W-:Y:S02]  /*2ce00*/  MOV R3, 0x2ce20 ;  /* 0x0002ce2000037802 */ /* 0x000fe40000000f00 */
[----:B------:R-:W-:Y:S05]  /*2ce10*/  CALL.REL.NOINC `($__internal_13_$__cuda_sm70_shflsync_idx_p) ;  /* 0x000000f000007944 */ /* 0x000fea0003c00000 */
[----:B------:R-:W-:Y:S01]  /*2ce20*/  MOV R7, R234 ;  /* 0x000000ea00077202 */ /* 0x000fe20000000f00 */
[----:B------:R-:W-:Y:S05]  /*2ce30*/  BRA `(.L_x_1297) ;  /* 0xffffa45000007947 */ /* 0x000fea000383ffff */
.L_x_1202:
[----:B------:R-:W-:Y:S01]  /*2ce40*/  IMAD.MOV.U32 R52, RZ, RZ, R4 ;  /* 0x000000ffff347224 */ /* 0x000fe200078e0004 */
[----:B--2---:R-:W-:Y:S01]  /*2ce50*/  MOV R2, R0 ;  /* 0x0000000000027202 */ /* 0x004fe20000000f00 */
[----:B------:R-:W-:Y:S01]  /*2ce60*/  IMAD.MOV.U32 R71, RZ, RZ, 0x1f ;  /* 0x0000001fff477424 */ /* 0x000fe200078e00ff */
[----:B------:R-:W-:Y:S02]  /*2ce70*/  MOV R3, 0x2ce90 ;  /* 0x0002ce9000037802 */ /* 0x000fe40000000f00 */
[----:B-1--4-:R-:W-:Y:S05]  /*2ce80*/  CALL.REL.NOINC `($__internal_13_$__cuda_sm70_shflsync_idx_p) ;  /* 0x0000008000007944 */ /* 0x012fea0003c00000 */
[----:B------:R-:W-:Y:S01]  /*2ce90*/  MOV R10, R234 ;  /* 0x000000ea000a7202 */ /* 0x000fe20000000f00 */
[----:B------:R-:W-:Y:S05]  /*2cea0*/  BRA `(.L_x_1201) ;  /* 0xffffa44000007947 */ /* 0x000fea000383ffff */
        .weak           $__internal_12_$__cuda_sm70_shflsync_bfly_p
        .type           $__internal_12_$__cuda_sm70_shflsync_bfly_p,@function
        .size           $__internal_12_$__cuda_sm70_shflsync_bfly_p,($__internal_13_$__cuda_sm70_shflsync_idx_p - $__internal_12_$__cuda_sm70_shflsync_bfly_p)
$__internal_12_$__cuda_sm70_shflsync_bfly_p:
[----:B------:R-:W-:Y:S02]  /*2ceb0*/  MOV R172, 0xffffffff ;  /* 0xffffffff00ac7802 */ /* 0x000fe40000000f00 */
[----:B------:R-:W-:Y:S02]  /*2cec0*/  MOV R3, 0x1f ;  /* 0x0000001f00037802 */ /* 0x000fe40000000f00 */
[----:B------:R-:W-:Y:S04]  /*2ced0*/  WARPSYNC R172 ;  /* 0x000000ac00007348 */ /* 0x000fe80003800000 */
[----:B------:R1:W2:Y:S02]  /*2cee0*/  SHFL.BFLY PT, R0, R4, R0, R3 ;  /* 0x0c00000004007389 */ /* 0x0002a400000e0003 */
[----:B-1----:R-:W-:-:S04]  /*2cef0*/  MOV R3, 0x0 ;  /* 0x0000000000037802 */ /* 0x002fc80000000f00 */
[----:B--2---:R-:W-:Y:S05]  /*2cf00*/  RET.REL.NODEC R2 `(_ZN7cutlass13device_kernelIN5flash19enable_sm80_to_sm89INS1_16FlashAttnFwdSm80INS1_25CollectiveMainloopFwdSm80ILi4ELi1ELb0EN4cute5tupleIJNS5_1CILi128EEENS7_ILi80EEENS7_ILi64EEEEEELi64ENS_6half_tEfNS_4arch4Sm80ELb0ELb1ELb1ELb1ELb1ELb1ELb1ELb1EEENS1_21CollectiveEpilogueFwdINS6_IJS8_SA_S9_EEENS6_IJNS7_ILi1EEESI_SI_EEESC_SE_Li128ELb1ELb1ELb1ELb0EEENS1_36VarlenDynamicPersistentTileSchedulerILi128ELi80ELi128ELi128ELb1ELb1ELb0ELb1ELb0ELb1EEEEEEEEEvNT_6ParamsE) ;  /* 0xfffd30f002007950 */ /* 0x004fea0003c3ffff */
        .weak           $__internal_13_$__cuda_sm70_shflsync_idx_p
        .type           $__internal_13_$__cuda_sm70_shflsync_idx_p,@function
        .size           $__internal_13_$__cuda_sm70_shflsync_idx_p,($__internal_14_$__cuda_sm70_shflsync_up_p - $__internal_13_$__cuda_sm70_shflsync_idx_p)
$__internal_13_$__cuda_sm70_shflsync_idx_p:
[----:B------:R-:W-:-:S04]  /*2cf10*/  MOV R233, 0xffffffff ;  /* 0xffffffff00e97802 */ /* 0x000fc80000000f00 */
[----:B------:R-:W-:Y:S04]  /*2cf20*/  WARPSYNC R233 ;  /* 0x000000e900007348 */ /* 0x000fe80003800000 */
[----:B------:R1:W2:Y:S02]  /*2cf30*/  SHFL.IDX PT, R234, R52, R2, R71 ;  /* 0x0000000234ea7389 */ /* 0x0002a400000e0047 */
[----:B-1----:R-:W-:Y:S02]  /*2cf40*/  MOV R2, R3 ;  /* 0x0000000300027202 */ /* 0x002fe40000000f00 */
[----:B------:R-:W-:-:S04]  /*2cf50*/  MOV R3, 0x0 ;  /* 0x0000000000037802 */ /* 0x000fc80000000f00 */
[----:B--2---:R-:W-:Y:S05]  /*2cf60*/  RET.REL.NODEC R2 `(_ZN7cutlass13device_kernelIN5flash19enable_sm80_to_sm89INS1_16FlashAttnFwdSm80INS1_25CollectiveMainloopFwdSm80ILi4ELi1ELb0EN4cute5tupleIJNS5_1CILi128EEENS7_ILi80EEENS7_ILi64EEEEEELi64ENS_6half_tEfNS_4arch4Sm80ELb0ELb1ELb1ELb1ELb1ELb1ELb1ELb1EEENS1_21CollectiveEpilogueFwdINS6_IJS8_SA_S9_EEENS6_IJNS7_ILi1EEESI_SI_EEESC_SE_Li128ELb1ELb1ELb1ELb0EEENS1_36VarlenDynamicPersistentTileSchedulerILi128ELi80ELi128ELi128ELb1ELb1ELb0ELb1ELb0ELb1EEEEEEEEEvNT_6ParamsE) ;  /* 0xfffd309002007950 */ /* 0x004fea0003c3ffff */
        .weak           $__internal_14_$__cuda_sm70_shflsync_up_p
        .type           $__internal_14_$__cuda_sm70_shflsync_up_p,@function
        .size           $__internal_14_$__cuda_sm70_shflsync_up_p,($__internal_15_$__cuda_sm70_votesync_ballot - $__internal_14_$__cuda_sm70_shflsync_up_p)
$__internal_14_$__cuda_sm70_shflsync_up_p:
[----:B------:R-:W-:Y:S02]  /*2cf70*/  IMAD.MOV.U32 R4, RZ, RZ, RZ ;  /* 0x000000ffff047224 */ /* 0x000fe400078e00ff */
[----:B------:R-:W-:-:S04]  /*2cf80*/  IMAD.MOV.U32 R11, RZ, RZ, -0x1 ;  /* 0xffffffffff0b7424 */ /* 0x000fc800078e00ff */
[----:B------:R-:W-:Y:S04]  /*2cf90*/  WARPSYNC R11 ;  /* 0x0000000b00007348 */ /* 0x000fe80003800000 */
[----:B------:R1:W2:Y:S02]  /*2cfa0*/  SHFL.UP PT, R4, R0, R2, R4 ;  /* 0x0400000200047389 */ /* 0x0002a400000e0004 */
[----:B-1----:R-:W-:Y:S02]  /*2cfb0*/  MOV R2, R3 ;  /* 0x0000000300027202 */ /* 0x002fe40000000f00 */
[----:B------:R-:W-:-:S04]  /*2cfc0*/  MOV R3, 0x0 ;  /* 0x0000000000037802 */ /* 0x000fc80000000f00 */
[----:B--2---:R-:W-:Y:S05]  /*2cfd0*/  RET.REL.NODEC R2 `(_ZN7cutlass13device_kernelIN5flash19enable_sm80_to_sm89INS1_16FlashAttnFwdSm80INS1_25CollectiveMainloopFwdSm80ILi4ELi1ELb0EN4cute5tupleIJNS5_1CILi128EEENS7_ILi80EEENS7_ILi64EEEEEELi64ENS_6half_tEfNS_4arch4Sm80ELb0ELb1ELb1ELb1ELb1ELb1ELb1ELb1EEENS1_21CollectiveEpilogueFwdINS6_IJS8_SA_S9_EEENS6_IJNS7_ILi1EEESI_SI_EEESC_SE_Li128ELb1ELb1ELb1ELb0EEENS1_36VarlenDynamicPersistentTileSchedulerILi128ELi80ELi128ELi128ELb1ELb1ELb0ELb1ELb0ELb1EEEEEEEEEvNT_6ParamsE) ;  /* 0xfffd302002007950 */ /* 0x004fea0003c3ffff */
        .weak           $__internal_15_$__cuda_sm70_votesync_ballot
        .type           $__internal_15_$__cuda_sm70_votesync_ballot,@function
        .size           $__internal_15_$__cuda_sm70_votesync_ballot,(.L_x_3835 - $__internal_15_$__cuda_sm70_votesync_ballot)
$__internal_15_$__cuda_sm70_votesync_ballot:
[----:B------:R-:W-:Y:S01]  /*2cfe0*/  ISETP.NE.U32.AND P0, PT, R0, 0x1, PT ;  /* 0x000000010000780c */ /* 0x000fe20003f05070 */
[----:B------:R-:W-:-:S04]  /*2cff0*/  IMAD.MOV.U32 R3, RZ, RZ, -0x1 ;  /* 0xffffffffff037424 */ /* 0x000fc800078e00ff */
[----:B------:R-:W-:Y:S08]  /*2d000*/  WARPSYNC R3 ;  /* 0x0000000300007348 */ /* 0x000ff00003800000 */
[----:B------:R-:W-:-:S04]  /*2d010*/  VOTE.ANY R0, PT, !P0 ;  /* 0x0000000000007806 */ /* 0x000fc800040e0100 */
[----:B------:R-:W-:Y:S01]  /*2d020*/  LOP3.LUT R0, R0, R3, RZ, 0xc0, !PT ;  /* 0x0000000300007212 */ /* 0x000fe200078ec0ff */
[----:B------:R-:W-:-:S04]  /*2d030*/  IMAD.MOV.U32 R3, RZ, RZ, 0x0 ;  /* 0x00000000ff037424 */ /* 0x000fc800078e00ff */
[----:B------:R-:W-:Y:S05]  /*2d040*/  RET.REL.NODEC R2 `(_ZN7cutlass13device_kernelIN5flash19enable_sm80_to_sm89INS1_16FlashAttnFwdSm80INS1_25CollectiveMainloopFwdSm80ILi4ELi1ELb0EN4cute5tupleIJNS5_1CILi128EEENS7_ILi80EEENS7_ILi64EEEEEELi64ENS_6half_tEfNS_4arch4Sm80ELb0ELb1ELb1ELb1ELb1ELb1ELb1ELb1EEENS1_21CollectiveEpilogueFwdINS6_IJS8_SA_S9_EEENS6_IJNS7_ILi1EEESI_SI_EEESC_SE_Li128ELb1ELb1ELb1ELb0EEENS1_36VarlenDynamicPersistentTileSchedulerILi128ELi80ELi128ELi128ELb1ELb1ELb0ELb1ELb0ELb1EEEEEEEEEvNT_6ParamsE) ;  /* 0xfffd2fb002007950 */ /* 0x000fea0003c3ffff */
.L_x_1298:
        /* <DEDUP_REMOVED lines=11> */
.L_x_3835:


//--------------------- .text._ZN7cutlass13device_kernelIN5flash19enable_sm80_to_sm89INS1_16FlashAttnFwdSm80INS1_25CollectiveMainloopFwdSm80ILi4ELi1ELb0EN4cute5tupleIJNS5_1CILi128EEENS7_ILi112EEENS7_ILi64EEEEEELi64ENS_6half_tEfNS_4arch4Sm80ELb1ELb0ELb1ELb0ELb1ELb0ELb1ELb1EEENS1_21CollectiveEpilogueFwdINS6_IJS8_SA_S9_EEENS6_IJNS7_ILi1EEESI_SI_EEESC_SE_Li128ELb0ELb1ELb1ELb0EEENS1_30DynamicPersistentTileSchedulerILi128ELi128ELb1ELb1ELb0EEEEEEEEEvNT_6ParamsE --------------------------
	.section	.text._ZN7cutlass13device_kernelIN5flash19enable_sm80_to_sm89INS1_16FlashAttnFwdSm80INS1_25CollectiveMainloopFwdSm80ILi4ELi1ELb0EN4cute5tupleIJNS5_1CILi128EEENS7_ILi112EEENS7_ILi64EEEEEELi64ENS_6half_tEfNS_4arch4Sm80ELb1ELb0ELb1ELb0ELb1ELb0ELb1ELb1EEENS1_21CollectiveEpilogueFwdINS6_IJS8_SA_S9_EEENS6_IJNS7_ILi1EEESI_SI_EEESC_SE_Li128ELb0ELb1ELb1ELb0EEENS1_30DynamicPersistentTileSchedulerILi128ELi128ELb1ELb1ELb0EEEEEEEEEvNT_6ParamsE,"ax",@progbits
	.sectioninfo	@"SHI_REGISTERS=255"
	.align	128
.text._ZN7cutlass13device_kernelIN5flash19enable_sm80_to_sm89INS1_16FlashAttnFwdSm80INS1_25CollectiveMainloopFwdSm80ILi4ELi1ELb0EN4cute5tupleIJNS5_1CILi128EEENS7_ILi112EEENS7_ILi64EEEEEELi64ENS_6half_tEfNS_4arch4Sm80ELb1ELb0ELb1ELb0ELb1ELb0ELb1ELb1EEENS1_21CollectiveEpilogueFwdINS6_IJS8_SA_S9_EEENS6_IJNS7_ILi1EEESI_SI_EEESC_SE_Li128ELb0ELb1ELb1ELb0EEENS1_30DynamicPersistentTileSchedulerILi128ELi128ELb1ELb1ELb0EEEEEEEEEvNT_6ParamsE:
        .type           _ZN7cutlass13device_kernelIN5flash19enable_sm80_to_sm89INS1_16FlashAttnFwdSm80INS1_25CollectiveMainloopFwdSm80ILi4ELi1ELb0EN4cute5tupleIJNS5_1CILi128EEENS7_ILi112EEENS7_ILi64EEEEEELi64ENS_6half_tEfNS_4arch4Sm80ELb1ELb0ELb1ELb0ELb1ELb0ELb1ELb1EEENS1_21CollectiveEpilogueFwdINS6_IJS8_SA_S9_EEENS6_IJNS7_ILi1EEESI_SI_EEESC_SE_Li128ELb0ELb1ELb1ELb0EEENS1_30DynamicPersistentTileSchedulerILi128ELi128ELb1ELb1ELb0EEEEEEEEEvNT_6ParamsE,@function
        .size           _ZN7cutlass13device_kernelIN5flash19enable_sm80_to_sm89INS1_16FlashAttnFwdSm80INS1_25CollectiveMainloopFwdSm80ILi4ELi1ELb0EN4cute5tupleIJNS5_1CILi128EEENS7_ILi112EEENS7_ILi64EEEEEELi64ENS_6half_tEfNS_4arch4Sm80ELb1ELb0ELb1ELb0ELb1ELb0ELb1ELb1EEENS1_21CollectiveEpilogueFwdINS6_IJS8_SA_S9_EEENS6_IJNS7_ILi1EEESI_SI_EEESC_SE_Li128ELb0ELb1ELb1ELb0EEENS1_30DynamicPersistentTileSchedulerILi128ELi128ELb1ELb1ELb0EEEEEEEEEvNT_6ParamsE,(.L_x_3840 - _ZN7cutlass13device_kernelIN5flash19enable_sm80_to_sm89INS1_16FlashAttnFwdSm80INS1_25CollectiveMainloopFwdSm80ILi4ELi1ELb0EN4cute5tupleIJNS5_1CILi128EEENS7_ILi112EEENS7_ILi64EEEEEELi64ENS_6half_tEfNS_4arch4Sm80ELb1ELb0ELb1ELb0ELb1ELb0ELb1ELb1EEENS1_21CollectiveEpilogueFwdINS6_IJS8_SA_S9_EEENS6_IJNS7_ILi1EEESI_SI_EEESC_SE_Li128ELb0ELb1ELb1ELb0EEENS1_30DynamicPersistentTileSchedulerILi128ELi128ELb1ELb1ELb0EEEEEEEEEvNT_6ParamsE)
        .other          _ZN7cutlass13device_kernelIN5flash19enable_sm80_to_sm89INS1_16FlashAttnFwdSm80INS1_25CollectiveMainloopFwdSm80ILi4ELi1ELb0EN4cute5tupleIJNS5_1CILi128EEENS7_ILi112EEENS7_ILi64EEEEEELi64ENS_6half_tEfNS_4arch4Sm80ELb1ELb0ELb1ELb0ELb1ELb0ELb1ELb1EEENS1_21CollectiveEpilogueFwdINS6_IJS8_SA_S9_EEENS6_IJNS7_ILi1EEESI_SI_EEESC_SE_Li128ELb0ELb1ELb1ELb0EEENS1_30DynamicPersistentTileSchedulerILi128ELi128ELb1ELb1ELb0EEEEEEEEEvNT_6ParamsE,@"STO_CUDA_ENTRY STV_DEFAULT"
_ZN7cutlass13device_kernelIN5flash19enable_sm80_to_sm89INS1_16FlashAttnFwdSm80INS1_25CollectiveMainloopFwdSm80ILi4ELi1ELb0EN4cute5tupleIJNS5_1CILi128EEENS7_ILi112EEENS7_ILi64EEEEEELi64ENS_6half_tEfNS_4arch4Sm80ELb1ELb0ELb1ELb0ELb1ELb0ELb1ELb1EEENS1_21CollectiveEpilogueFwdINS6_IJS8_SA_S9_EEENS6_IJNS7_ILi1EEESI_SI_EEESC_SE_Li128ELb0ELb1ELb1ELb0EEENS1_30DynamicPersistentTileSchedulerILi128ELi128ELb1ELb1ELb0EEEEEEEEEvNT_6ParamsE:
[----:B------:R-:W-:-:S03]  /*0000*/  MOV R1, c[0x0][0x28] ;  /* 0x00000a0000017a02 */ /* 0x000fc60000000f00 */
[----:B------:R-:W1:Y:S01]  /*0010*/  S2R R243, SR_TID.X ;  /* 0x0000000000f37919 */ /* 0x000e620000002100 */
[----:B------:R-:W-:-:S03]  /*0020*/  IADD3 R1, R1, -0x68, RZ ;  /* 0xffffff9801017810 */ /* 0x000fc60007ffe0ff */
[----:B------:R-:W2:Y:S01]  /*0030*/  S2R R3, SR_CTAID.X ;  /* 0x0000000000037919 */ /* 0x000ea20000002500 */
[----:B-1----:R-:W-:-:S05]  /*0040*/  SHF.R.U32.HI R0, RZ, 0x5, R243 ;  /* 0x00000005ff007819 */ /* 0x002fca00000116f3 */
[----:B------:R-:W1:Y:S04]  /*0050*/  SHFL.IDX PT, R2, R0, RZ, 0x1f ;  /* 0x00001fff00027589 */ /* 0x000e6800000e0000 */
[----:B------:R-:W3:Y:S01]  /*0060*/  SHFL.IDX PT, R0, R0, RZ, 0x1f ;  /* 0x00001fff00007589 */ /* 0x000ee200000e0000 */
[----:B-1----:R-:W-:Y:S01]  /*0070*/  ISETP.GE.AND P0, PT, R2, 0x1, PT ;  /* 0x000000010200780c */ /* 0x002fe20003f06270 */
[----:B---3--:R1:W3:-:S12]  /*0080*/  R2UR UR6, R0 ;  /* 0x00000000000673c2 */ /* 0x0082d800000e0000 */
[----:B------:R-:W-:Y:S06]  /*0090*/  @P0 BAR.ARV 0x4, 0x80 ;  /* 0x0102000000000b1d */ /* 0x000fec0000002000 */
[----:B--2---:R-:W-:-:S13]  /*00a0*/  ISETP.GE.AND P0, PT, R3, c[0x0][0x538], PT ;  /* 0x00014e0003007a0c */ /* 0x004fda0003f06270 */
[----:B------:R-:W-:Y:S05]  /*00b0*/  @P0 EXIT ;  /* 0x000000000000094d */ /* 0x000fea0003800000 */
[----:B-1-3--:R-:W-:Y:S01]  /*00c0*/  SHF.R.S32.HI R2, RZ, 0x1f, R243 ;  /* 0x0000001fff027819 */ /* 0x00afe200000114f3 */
[----:B------:R-:W-:Y:S01]  /*00d0*/  IMAD.MOV.U32 R232, RZ, RZ, 0x40 ;  /* 0x00000040ffe87424 */ /* 0x000fe200078e00ff */
[----:B------:R1:W-:Y:S01]  /*00e0*/  STL [R1], R3 ;  /* 0x0000000301007387 */ /* 0x0003e20000100800 */
[----:B------:R-:W-:Y:S01]  /*00f0*/  IMAD.MOV.U32 R231, RZ, RZ, 0x20 ;  /* 0x00000020ffe77424 */ /* 0x000fe200078e00ff */
[CC--:B------:R-:W-:Y:S01]  /*0100*/  LEA.HI R7, R2.reuse, R243.reuse, RZ, 0x4 ;  /* 0x000000f302077211 */ /* 0x0c0fe200078f20ff */
[----:B------:R-:W-:Y:S01]  /*0110*/  ULDC.64 UR8, c[0x0][0x118] ;  /* 0x0000460000087ab9 */ /* 0x000fe20000000a00 */
[CC--:B------:R-:W-:Y:S02]  /*0120*/  LEA.HI R5, R2.reuse, R243.reuse, RZ, 0x2 ;  /* 0x000000f302057211 */ /* 0x0c0fe400078f10ff */
[----:B------:R-:W-:Y:S02]  /*0130*/  LEA.HI R4, R2, R243, RZ, 0x3 ;  /* 0x000000f302047211 */ /* 0x000fe400078f18ff */
[----:B------:R-:W-:-:S02]  /*0140*/  LOP3.LUT R0, R7, 0xfffffff0, RZ, 0xc0, !PT ;  /* 0xfffffff007007812 */ /* 0x000fc400078ec0ff */
[----:B------:R-:W-:Y:S02]  /*0150*/  LOP3.LUT R5, R5, 0xfffffffc, RZ, 0xc0, !PT ;  /* 0xfffffffc05057812 */ /* 0x000fe400078ec0ff */
[----:B------:R-:W-:Y:S01]  /*0160*/  LOP3.LUT R250, R4, 0xfffffff8, RZ, 0xc0, !PT ;  /* 0xfffffff804fa7812 */ /* 0x000fe200078ec0ff */
[C---:B------:R-:W-:Y:S01]  /*0170*/  IMAD.IADD R0, R243.reuse, 0x1, -R0 ;  /* 0x00000001f3007824 */ /* 0x040fe200078e0a00 */
[----:B------:R-:W-:Y:S01]  /*0180*/  SHF.R.S32.HI R8, RZ, 0x4, R7 ;  /* 0x00000004ff087819 */ /* 0x000fe20000011407 */
[C---:B------:R-:W-:Y:S01]  /*0190*/  IMAD.IADD R5, R243.reuse, 0x1, -R5 ;  /* 0x00000001f3057824 */ /* 0x040fe200078e0a05 */
[----:B------:R-:W-:Y:S01]  /*01a0*/  SHF.R.S32.HI R252, RZ, 0x3, R4 ;  /* 0x00000003fffc7819 */ /* 0x000fe20000011404 */
[----:B------:R-:W-:Y:S01]  /*01b0*/  IMAD.IADD R250, R243, 0x1, -R250 ;  /* 0x00000001f3fa7824 */ /* 0x000fe200078e0afa */
[----:B------:R-:W-:Y:S02]  /*01c0*/  LEA.HI R7, R7, R8, RZ, 0x1 ;  /* 0x0000000807077211 */ /* 0x000fe400078f08ff */
[----:B------:R-:W-:Y:S01]  /*01d0*/  SHF.R.S32.HI R234, RZ, 0x1f, R0 ;  /* 0x0000001fffea7819 */ /* 0x000fe20000011400 */
[----:B------:R-:W-:Y:S01]  /*01e0*/  IMAD.SHL.U32 R240, R250, 0x40, RZ ;  /* 0x00000040faf07824 */ /* 0x000fe200078e00ff */
[----:B------:R-:W-:Y:S01]  /*01f0*/  LOP3.LUT R7, R7, 0xfffffffe, RZ, 0xc0, !PT ;  /* 0xfffffffe07077812 */ /* 0x000fe200078ec0ff */
[----:B------:R-:W-:Y:S01]  /*0200*/  IMAD.SHL.U32 R244, R252, 0x40, RZ ;  /* 0x00000040fcf47824 */ /* 0x000fe200078e00ff */
[C---:B------:R-:W-:Y:S01]  /*0210*/  LEA.HI R246, R5.reuse, R5, RZ, 0x1 ;  /* 0x0000000505f67211 */ /* 0x040fe200078f08ff */
[----:B------:R-:W-:Y:S01]  /*0220*/  IMAD.SHL.U32 R251, R250, 0x8, RZ ;  /* 0x00000008fafb7824 */ /* 0x000fe200078e00ff */
[----:B------:R-:W-:Y:S01]  /*0230*/  LEA.HI R234, R234, R0, RZ, 0x3 ;  /* 0x00000000eaea7211 */ /* 0x000fe200078f18ff */
[----:B------:R-:W-:Y:S01]  /*0240*/  IMAD.IADD R7, R8, 0x1, -R7 ;  /* 0x0000000108077824 */ /* 0x000fe200078e0a07 */
[C---:B------:R-:W-:Y:S01]  /*0250*/  LOP3.LUT R10, R246.reuse, 0x1ffffffe, RZ, 0xc0, !PT ;  /* 0x1ffffffef60a7812 */ /* 0x040fe200078ec0ff */
[----:B------:R-:W-:Y:S01]  /*0260*/  IMAD.SHL.U32 R246, R246, 0x20, RZ ;  /* 0x00000020f6f67824 */ /* 0x000fe200078e00ff */
[C---:B------:R-:W-:Y:S01]  /*0270*/  LOP3.LUT R8, R234.reuse, 0xfffffff8, RZ, 0xc0, !PT ;  /* 0xfffffff8ea087812 */ /* 0x040fe200078ec0ff */
[----:B------:R-:W-:Y:S01]  /*0280*/  IMAD.SHL.U32 R234, R234, 0x40, RZ ;  /* 0x00000040eaea7824 */ /* 0x000fe200078e00ff */
[----:B------:R-:W-:Y:S01]  /*0290*/  LOP3.LUT R240, R240, 0x1c0, RZ, 0xc0, !PT ;  /* 0x000001c0f0f07812 */ /* 0x000fe200078ec0ff */
[----:B------:R-:W-:Y:S01]  /*02a0*/  IMAD.IADD R10, R5, 0x1, -R10 ;  /* 0x00000001050a7824 */ /* 0x000fe200078e0a0a */
[----:B------:R-:W-:Y:S01]  /*02b0*/  LEA.HI R248, R2, R243, RZ, 0x5 ;  /* 0x000000f302f87211 */ /* 0x000fe200078f28ff */
[----:B------:R-:W-:Y:S01]  /*02c0*/  IMAD.IADD R8, R0, 0x1, -R8 ;  /* 0x0000000100087824 */ /* 0x000fe200078e0a08 */
[----:B------:R-:W-:-:S02]  /*02d0*/  LOP3.LUT R244, R244, 0x1c0, RZ, 0xc0, !PT ;  /* 0x000001c0f4f47812 */ /* 0x000fc400078ec0ff */
[----:B------:R-:W-:Y:S02]  /*02e0*/  LOP3.LUT R4, R240, 0x8, R4, 0xf8, !PT ;  /* 0x00000008f0047812 */ /* 0x000fe400078ef804 */
[----:B------:R-:W-:Y:S02]  /*02f0*/  SHF.R.U32.HI R240, RZ, 0x3, R240 ;  /* 0x00000003fff07819 */ /* 0x000fe400000116f0 */
[----:B------:R-:W-:Y:S02]  /*0300*/  LEA.HI R0, R2, R243, RZ, 0x6 ;  /* 0x000000f302007211 */ /* 0x000fe400078f30ff */
[--C-:B------:R-:W-:Y:S02]  /*0310*/  SHF.R.S32.HI R5, RZ, 0x5, R248.reuse ;  /* 0x00000005ff057819 */ /* 0x100fe400000114f8 */
[----:B------:R-:W-:Y:S01]  /*0320*/  SHF.R.S32.HI R9, RZ, 0x1f, R248 ;  /* 0x0000001fff097819 */ /* 0x000fe200000114f8 */
[----:B------:R-:W-:Y:S01]  /*0330*/  IMAD.SHL.U32 R0, R0, 0x8, RZ ;  /* 0x0000000800007824 */ /* 0x000fe200078e00ff */
[----:B------:R-:W-:-:S02]  /*0340*/  LOP3.LUT R6, R244, 0x38, R251, 0xf8, !PT ;  /* 0x00000038f4067812 */ /* 0x000fc400078ef8fb */
[----:B------:R-:W-:Y:S02]  /*0350*/  LOP3.LUT R248, R248, 0xffffffe0, RZ, 0xc0, !PT ;  /* 0xffffffe0f8f87812 */ /* 0x000fe400078ec0ff */
[----:B------:R-:W-:Y:S02]  /*0360*/  SHF.R.U32.HI R244, RZ, 0x3, R244 ;  /* 0x00000003fff47819 */ /* 0x000fe400000116f4 */
[----:B------:R-:W-:Y:S01]  /*0370*/  LOP3.LUT R240, R4, R240, RZ, 0x3c, !PT ;  /* 0x000000f004f07212 */ /* 0x000fe200078e3cff */
[----:B------:R-:W-:Y:S01]  /*0380*/  IMAD.SHL.U32 R4, R8, 0x40, RZ ;  /* 0x0000004008047824 */ /* 0x000fe200078e00ff */
[----:B------:R-:W-:Y:S01]  /*0390*/  LOP3.LUT R244, R6, R244, RZ, 0x3c, !PT ;  /* 0x000000f406f47212 */ /* 0x000fe200078e3cff */
[----:B------:R-:W-:Y:S01]  /*03a0*/  IMAD.IADD R248, R243, 0x1, -R248 ;  /* 0x00000001f3f87824 */ /* 0x000fe200078e0af8 */
[----:B------:R-:W-:Y:S01]  /*03b0*/  LOP3.LUT R234, R234, 0xfffffe00, RZ, 0xc0, !PT ;  /* 0xfffffe00eaea7812 */ /* 0x000fe200078ec0ff */
[C---:B------:R-:W-:Y:S01]  /*03c0*/  IMAD.SHL.U32 R6, R7.reuse, 0x8, RZ ;  /* 0x0000000807067824 */ /* 0x040fe200078e00ff */
[----:B------:R-:W-:Y:S01]  /*03d0*/  LOP3.LUT R4, R4, 0x1c0, RZ, 0xc0, !PT ;  /* 0x000001c004047812 */ /* 0x000fe200078ec0ff */
[----:B------:R-:W-:Y:S01]  /*03e0*/  IMAD R240, R7, 0x200, R240 ;  /* 0x0000020007f07824 */ /* 0x000fe200078e02f0 */
[----:B------:R-:W-:Y:S01]  /*03f0*/  LOP3.LUT R244, R244, 0x7ffffe00, R0, 0xf8, !PT ;  /* 0x7ffffe00f4f47812 */ /* 0x000fe200078ef800 */
[----:B------:R-:W-:Y:S01]  /*0400*/  IMAD R241, R5, 0x400, R234 ;  /* 0x0000040005f17824 */ /* 0x000fe200078e02ea */
[----:B------:R-:W-:-:S02]  /*0410*/  SHF.R.S32.HI R0, RZ, 0x1f, R248 ;  /* 0x0000001fff007819 */ /* 0x000fc400000114f8 */
[----:B------:R-:W-:Y:S01]  /*0420*/  LOP3.LUT R6, R4, 0x8, R6, 0xf8, !PT ;  /* 0x0000000804067812 */ /* 0x000fe200078ef806 */
[----:B------:R-:W-:Y:S01]  /*0430*/  IMAD.SHL.U32 R244, R244, 0x2, RZ ;  /* 0x00000002f4f47824 */ /* 0x000fe200078e00ff */
[----:B------:R-:W-:Y:S02]  /*0440*/  SHF.R.U32.HI R4, RZ, 0x3, R4 ;  /* 0x00000003ff047819 */ /* 0x000fe40000011604 */
[----:B------:R-:W-:Y:S02]  /*0450*/  LEA.HI R0, R0, R248, RZ, 0x2 ;  /* 0x000000f800007211 */ /* 0x000fe400078f10ff */
[C---:B------:R-:W-:Y:S02]  /*0460*/  LOP3.LUT P3, RZ, R8.reuse, 0x2, RZ, 0xc0, !PT ;  /* 0x0000000208ff7812 */ /* 0x040fe4000786c0ff */
[----:B------:R-:W-:Y:S02]  /*0470*/  LOP3.LUT P0, RZ, R8, 0x4, RZ, 0xc0, !PT ;  /* 0x0000000408ff7812 */ /* 0x000fe4000780c0ff */
[----:B------:R-:W-:-:S02]  /*0480*/  LOP3.LUT R4, R6, R4, RZ, 0x3c, !PT ;  /* 0x0000000406047212 */ /* 0x000fc400078e3cff */
[----:B------:R-:W-:Y:S02]  /*0490*/  LOP3.LUT R245, R0, 0x7ffffffc, RZ, 0xc0, !PT ;  /* 0x7ffffffc00f57812 */ /* 0x000fe400078ec0ff */
[----:B------:R-:W-:Y:S01]  /*04a0*/  R2P PR, R250, 0x6 ;  /* 0x00000006fa007804 */ /* 0x000fe20000000000 */
[----:B------:R-:W-:Y:S01]  /*04b0*/  IMAD.IADD R241, R241, 0x1, R4 ;  /* 0x00000001f1f17824 */ /* 0x000fe200078e0204 */
[----:B------:R-:W-:Y:S01]  /*04c0*/  LEA.HI R9, R9, R5, RZ, 0x2 ;  /* 0x0000000509097211 */ /* 0x000fe200078f10ff */
[----:B------:R-:W-:Y:S01]  /*04d0*/  IMAD.IADD R245, R248, 0x1, -R245 ;  /* 0x00000001f8f57824 */ /* 0x000fe200078e0af5 */
[----:B------:R-:W-:Y:S01]  /*04e0*/  LOP3.LUT R234, R4, R234, RZ, 0xfc, !PT ;  /* 0x000000ea04ea7212 */ /* 0x000fe200078efcff */
[----:B------:R-:W-:Y:S01]  /*04f0*/  IMAD R250, R250, 0x10, R252 ;  /* 0x00000010fafa7824 */ /* 0x000fe200078e02fc */
[----:B------:R-:W-:Y:S01]  /*0500*/  LOP3.LUT R9, R9, 0xffffffc, RZ, 0xc0, !PT ;  /* 0x0ffffffc09097812 */ /* 0x000fe200078ec0ff */
[----:B------:R-:W-:Y:S01]  /*0510*/  IMAD.SHL.U32 R245, R245, 0x2, RZ ;  /* 0x00000002f5f57824 */ /* 0x000fe200078e00ff */
[----:B------:R-:W-:-:S02]  /*0520*/  SEL R224, R232, 0xffffffc0, !P2 ;  /* 0xffffffc0e8e07807 */ /* 0x000fc40005000000 */
[----:B------:R-:W-:Y:S01]  /*0530*/  LEA R240, R240, 0x3900, 0x1 ;  /* 0x00003900f0f07811 */ /* 0x000fe200078e08ff */
[----:B------:R-:W-:Y:S01]  /*0540*/  IMAD.IADD R9, R5, 0x1, -R9 ;  /* 0x0000000105097824 */ /* 0x000fe200078e0a09 */
[----:B------:R-:W-:Y:S02]  /*0550*/  SEL R232, R232, 0xffffffc0, !P0 ;  /* 0xffffffc0e8e87807 */ /* 0x000fe40004000000 */
[----:B------:R-:W-:Y:S01]  /*0560*/  LEA R241, R241, 0x7100, 0x1 ;  /* 0x00007100f1f17811 */ /* 0x000fe200078e08ff */
[----:B------:R-:W-:Y:S01]  /*0570*/  IMAD.IADD R236, R240, 0x1, R224 ;  /* 0x00000001f0ec7824 */ /* 0x000fe200078e02e0 */
[----:B------:R-:W-:Y:S02]  /*0580*/  LOP3.LUT R246, R246, 0xffffffc0, RZ, 0xc0, !PT ;  /* 0xffffffc0f6f67812 */ /* 0x000fe400078ec0ff */
[----:B------:R-:W-:Y:S01]  /*0590*/  SHF.R.S32.HI R247, RZ, 0x2, R0 ;  /* 0x00000002fff77819 */ /* 0x000fe20000011400 */
[----:B------:R-:W-:Y:S01]  /*05a0*/  IMAD.IADD R237, R241, 0x1, R232 ;  /* 0x00000001f1ed7824 */ /* 0x000fe200078e02e8 */
[----:B------:R-:W-:Y:S01]  /*05b0*/  LEA R234, R234, 0x100, 0x1 ;  /* 0x00000100eaea7811 */ /* 0x000fe200078e08ff */
[----:B------:R-:W-:Y:S01]  /*05c0*/  IMAD R246, R10, 0x8, R246 ;  /* 0x000000080af67824 */ /* 0x000fe200078e02f6 */
[----:B------:R-:W-:Y:S01]  /*05d0*/  SEL R231, R231, 0xffffffe0, !P3 ;  /* 0xffffffe0e7e77807 */ /* 0x000fe20005800000 */
[----:B------:R-:W-:Y:S01]  /*05e0*/  IMAD R247, R9, 0x10, R247 ;  /* 0x0000001009f77824 */ /* 0x000fe200078e02f7 */
[----:B------:R-:W-:Y:S01]  /*05f0*/  IADD3 R238, R240, 0x20, RZ ;  /* 0x00000020f0ee7810 */ /* 0x000fe20007ffe0ff */
[--C-:B------:R-:W-:Y:S01]  /*0600*/  IMAD.IADD R232, R232, 0x1, R234.reuse ;  /* 0x00000001e8e87824 */ /* 0x100fe200078e02ea */
[----:B------:R-:W-:Y:S01]  /*0610*/  LEA.HI R249, R2, R243, RZ, 0x7 ;  /* 0x000000f302f97211 */ /* 0x000fe200078f38ff */
[----:B------:R-:W-:Y:S01]  /*0620*/  IMAD.IADD R239, R241, 0x1, R231 ;  /* 0x00000001f1ef7824 */ /* 0x000fe200078e02e7 */
[----:B------:R-:W-:Y:S01]  /*0630*/  SHF.R.S32.HI R0, RZ, 0x1f, R245 ;  /* 0x0000001fff007819 */ /* 0x000fe200000114f5 */
[C---:B------:R-:W-:Y:S01]  /*0640*/  IMAD.IADD R233, R231.reuse, 0x1, R234 ;  /* 0x00000001e7e97824 */ /* 0x040fe200078e02ea */
[----:B------:R-:W-:Y:S01]  /*0650*/  @P1 IADD3 R238, R240, -0x20, RZ ;  /* 0xffffffe0f0ee1810 */ /* 0x000fe20007ffe0ff */
[----:B------:R-:W-:Y:S01]  /*0660*/  IMAD.IADD R235, R231, 0x1, R237 ;  /* 0x00000001e7eb7824 */ /* 0x000fe200078e02ed */
[----:B------:R-:W-:Y:S01]  /*0670*/  IADD3 R7, R245, 0x8, RZ ;  /* 0x00000008f5077810 */ /* 0x000fe20007ffe0ff */
[----:B------:R-:W-:Y:S01]  /*0680*/  IMAD.IADD R246, R247, 0x1, R246 ;  /* 0x00000001f7f67824 */ /* 0x000fe200078e02f6 */
[C---:B------:R-:W-:Y:S01]  /*0690*/  IADD3 R6, R245.reuse, 0x10, RZ ;  /* 0x00000010f5067810 */ /* 0x040fe20007ffe0ff */
[----:B------:R-:W-:Y:S01]  /*06a0*/  IMAD.IADD R224, R224, 0x1, R238 ;  /* 0x00000001e0e07824 */ /* 0x000fe200078e02ee */
[----:B------:R-:W-:Y:S01]  /*06b0*/  IADD3 R5, R245, 0x18, RZ ;  /* 0x00000018f5057810 */ /* 0x000fe20007ffe0ff */
[----:B------:R-:W-:Y:S01]  /*06c0*/  IMAD.IADD R231, R231, 0x1, R232 ;  /* 0x00000001e7e77824 */ /* 0x000fe200078e02e8 */
[----:B------:R-:W-:-:S02]  /*06d0*/  IADD3 R4, R245, 0x20, RZ ;  /* 0x00000020f5047810 */ /* 0x000fc40007ffe0ff */
[C---:B-1----:R-:W-:Y:S02]  /*06e0*/  IADD3 R3, R245.reuse, 0x28, RZ ;  /* 0x00000028f5037810 */ /* 0x042fe40007ffe0ff */
[C---:B------:R-:W-:Y:S02]  /*06f0*/  IADD3 R2, R245.reuse, 0x30, RZ ;  /* 0x00000030f5027810 */ /* 0x040fe40007ffe0ff */
[----:B------:R-:W-:Y:S02]  /*0700*/  IADD3 R0, R245, 0x38, RZ ;  /* 0x00000038f5007810 */ /* 0x000fe40007ffe0ff */
[----:B------:R-:W-:Y:S02]  /*0710*/  SHF.R.S32.HI R249, RZ, 0x7, R249 ;  /* 0x00000007fff97819 */ /* 0x000fe400000114f9 */
[----:B------:R-:W-:Y:S02]  /*0720*/  SHF.R.S32.HI R242, RZ, 0x1f, R251 ;  /* 0x0000001ffff27819 */ /* 0x000fe400000114fb */
[----:B------:R-:W-:-:S02]  /*0730*/  SHF.R.S32.HI R7, RZ, 0x1f, R7 ;  /* 0x0000001fff077819 */ /* 0x000fc40000011407 */
[----:B------:R-:W-:Y:S02]  /*0740*/  SHF.R.S32.HI R6, RZ, 0x1f, R6 ;  /* 0x0000001fff067819 */ /* 0x000fe40000011406 */
[----:B------:R-:W-:Y:S02]  /*0750*/  SHF.R.S32.HI R5, RZ, 0x1f, R5 ;  /* 0x0000001fff057819 */ /* 0x000fe40000011405 */
[----:B------:R-:W-:Y:S02]  /*0760*/  SHF.R.S32.HI R4, RZ, 0x1f, R4 ;  /* 0x0000001fff047819 */ /* 0x000fe40000011404 */
[----:B------:R-:W-:Y:S02]  /*0770*/  SHF.R.S32.HI R3, RZ, 0x1f, R3 ;  /* 0x0000001fff037819 */ /* 0x000fe40000011403 */
[----:B------:R-:W-:Y:S02]  /*0780*/  SHF.R.S32.HI R2, RZ, 0x1f, R2 ;  /* 0x0000001fff027819 */ /* 0x000fe40000011402 */
[----:B------:R-:W-:-:S02]  /*0790*/  SHF.R.S32.HI R0, RZ, 0x1f, R0 ;  /* 0x0000001fff007819 */ /* 0x000fc40000011400 */
[C---:B------:R-:W-:Y:S02]  /*07a0*/  IADD3 R230, R238.reuse, 0x800, RZ ;  /* 0x00000800eee67810 */ /* 0x040fe40007ffe0ff */
[C---:B------:R-:W-:Y:S02]  /*07b0*/  IADD3 R229, R238.reuse, 0x1000, RZ ;  /* 0x00001000eee57810 */ /* 0x040fe40007ffe0ff */
[C---:B------:R-:W-:Y:S02]  /*07c0*/  IADD3 R228, R238.reuse, 0x1800, RZ ;  /* 0x00001800eee47810 */ /* 0x040fe40007ffe0ff */
[C---:B------:R-:W-:Y:S02]  /*07d0*/  IADD3 R227, R238.reuse, 0x2000, RZ ;  /* 0x00002000eee37810 */ /* 0x040fe40007ffe0ff */
[C---:B------:R-:W-:Y:S02]  /*07e0*/  IADD3 R226, R238.reuse, 0x2800, RZ ;  /* 0x00002800eee27810 */ /* 0x040fe40007ffe0ff */
[----:B------:R-:W-:-:S02]  /*07f0*/  IADD3 R225, R238, 0x3000, RZ ;  /* 0x00003000eee17810 */ /* 0x000fc40007ffe0ff */
.L_x_1376:
[----:B------:R-:W2:Y:S01]  /*0800*/  LDL R2, [R1] ;  /* 0x0000000001027983 */ /* 0x000ea20000100800 */
[----:B------:R-:W-:Y:S01]  /*0810*/  IMAD.MOV.U32 R0, RZ, RZ, c[0x0][0x560] ;  /* 0x00015800ff007624 */ /* 0x000fe200078e00ff */
[----:B------:R-:W-:Y:S01]  /*0820*/  YIELD ;  /* 0x0000000000007946 */ /* 0x000fe20003800000 */
[----:B------:R-:W-:Y:S03]  /*0830*/  BSSY B0, `(.L_x_1299) ;  /* 0x0000016000007945 */ /* 0x000fe60003800000 */
[----:B------:R-:W-:-:S13]  /*0840*/  ISETP.NE.AND P0, PT, R0, 0x1, PT ;  /* 0x000000010000780c */ /* 0x000fda0003f05270 */
[----:B--2---:R-:W-:Y:S01]  /*0850*/  @P0 IMAD.HI.U32 R0, R2, c[0x0][0x564], RZ ;  /* 0x0001590002000a27 */ /* 0x004fe200078e00ff */
[----:B------:R-:W-:-:S04]  /*0860*/  MOV R5, R2 ;  /* 0x0000000200057202 */ /* 0x000fc80000000f00 */
[----:B------:R-:W-:-:S04]  /*0870*/  @P0 SHF.R.U32.HI R5, RZ, c[0x0][0x568], R0 ;  /* 0x00015a00ff050a19 */ /* 0x000fc80000011600 */
[----:B------:R-:W-:Y:S01]  /*0880*/  ISETP.GE.AND P0, PT, R5, c[0x0][0x578], PT ;  /* 0x00015e0005007a0c */ /* 0x000fe20003f06270 */
[----:B------:R-:W-:-:S04]  /*0890*/  IMAD.MOV R0, RZ, RZ, -R5 ;  /* 0x000000ffff007224 */ /* 0x000fc800078e0a05 */
[----:B------:R-:W-:-:S08]  /*08a0*/  IMAD R0, R0, c[0x0][0x560], R2 ;  /* 0x0001580000007a24 */ /* 0x000fd000078e0202 */
[----:B------:R-:W-:Y:S05]  /*08b0*/  @!P0 BRA `(.L_x_1300) ;  /* 0x0000007000008947 */ /* 0x000fea0003800000 */
[----:B------:R-:W-:Y:S02]  /*08c0*/  MOV R2, c[0x0][0x56c] ;  /* 0x00015b0000027a02 */ /* 0x000fe40000000f00 */
[----:B------:R-:W-:Y:S02]  /*08d0*/  MOV R4, R0 ;  /* 0x0000000000047202 */ /* 0x000fe40000000f00 */
[----:B------:R-:W-:-:S13]  /*08e0*/  ISETP.NE.AND P0, PT, R2, 0x1, PT ;  /* 0x000000010200780c */ /* 0x000fda0003f05270 */
[----:B------:R-:W-:-:S05]  /*08f0*/  @P0 IMAD.HI.U32 R2, R0, c[0x0][0x570], RZ ;  /* 0x00015c0000020a27 */ /* 0x000fca00078e00ff */
[----:B------:R-:W-:-:S05]  /*0900*/  @P0 SHF.R.U32.HI R4, RZ, c[0x0][0x574], R2 ;  /* 0x00015d00ff040a19 */ /* 0x000fca0000011602 */
[----:B------:R-:W-:Y:S01]  /*0910*/  IMAD R3, R4, c[0x0][0x56c], RZ ;  /* 0x00015b0004037a24 */ /* 0x000fe200078e02ff */
[----:B------:R-:W-:Y:S05]  /*0920*/  BRA `(.L_x_1301) ;  /* 0x0000006000007947 */ /* 0x000fea0003800000 */
.L_x_1300:
[----:B------:R-:W-:Y:S02]  /*0930*/  MOV R2, c[0x0][0x554] ;  /* 0x0001550000027a02 */ /* 0x000fe40000000f00 */
[----:B------:R-:W-:Y:S02]  /*0940*/  MOV R4, R0 ;  /* 0x0000000000047202 */ /* 0x000fe40000000f00 */
[----:B------:R-:W-:-:S13]  /*0950*/  ISETP.NE.AND P0, PT, R2, 0x1, PT ;  /* 0x000000010200780c */ /* 0x000fda0003f05270 */
[----:B------:R-:W-:-:S05]  /*0960*/  @P0 IMAD.HI.U32 R2, R0, c[0x0][0x558], RZ ;  /* 0x0001560000020a27 */ /* 0x000fca00078e00ff */
[----:B------:R-:W-:-:S05]  /*0970*/  @P0 SHF.R.U32.HI R4, RZ, c[0x0][0x55c], R2 ;  /* 0x00015700ff040a19 */ /* 0x000fca0000011602 */
[----:B------:R-:W-:Y:S02]  /*0980*/  IMAD R3, R4, c[0x0][0x554], RZ ;  /* 0x0001550004037a24 */ /* 0x000fe400078e02ff */
.L_x_1301:
[----:B------:R-:W-:Y:S05]  /*0990*/  BSYNC B0 ;  /* 0x0000000000007941 */ /* 0x000fea0003800000 */
.L_x_1299:
[----:B------:R-:W-:Y:S01]  /*09a0*/  IMAD.MOV.U32 R2, RZ, RZ, c[0x0][0x548] ;  /* 0x00015200ff027624 */ /* 0x000fe200078e00ff */
[----:B------:R-:W-:Y:S01]  /*09b0*/  ISETP.NE.U32.AND P0, PT, RZ, c[0x0][0x370], PT ;  /* 0x0000dc00ff007a0c */ /* 0x000fe20003f05070 */
[----:B------:R-:W-:Y:S01]  /*09c0*/  IMAD.IADD R0, R0, 0x1, -R3 ;  /* 0x0000000100007824 */ /* 0x000fe200078e0a03 */
[----:B------:R-:W-:Y:S02]  /*09d0*/  CS2R R6, SRZ ;  /* 0x0000000000067805 */ /* 0x000fe4000001ff00 */
[----:B------:R-:W-:Y:S01]  /*09e0*/  ISETP.NE.AND P1, PT, R2, 0x1, PT ;  /* 0x000000010200780c */ /* 0x000fe20003f25270 */
[----:B------:R-:W-:Y:S01]  /*09f0*/  IMAD R0, R5, c[0x0][0x554], R0 ;  /* 0x0001550005007a24 */ /* 0x000fe200078e0200 */
[----:B------:R-:W-:-:S03]  /*0a00*/  ISETP.NE.AND.EX P0, PT, RZ, c[0x0][0x374], PT, P0 ;  /* 0x0000dd00ff007a0c */ /* 0x000fc60003f05300 */
[----:B------:R-:W-:-:S08]  /*0a10*/  IMAD.MOV.U32 R12, RZ, RZ, R0 ;  /* 0x000000ffff0c7224 */ /* 0x000fd000078e0000 */
[----:B------:R-:W-:Y:S02]  /*0a20*/  @P1 IMAD.HI.U32 R3, R0, c[0x0][0x54c], RZ ;  /* 0x0001530000031a27 */ /* 0x000fe400078e00ff */
[----:B------:R-:W-:-:S03]  /*0a30*/  @P0 MOV R2, 0x4 ;  /* 0x0000000400020802 */ /* 0x000fc60000000f00 */
[----:B------:R-:W-:-:S05]  /*0a40*/  @P1 SHF.R.U32.HI R12, RZ, c[0x0][0x550], R3 ;  /* 0x00015400ff0c1a19 */ /* 0x000fca0000011603 */
[----:B------:R-:W-:Y:S01]  /*0a50*/  @P0 IMAD.WIDE R2, R12, R2, c[0x0][0x370] ;  /* 0x0000dc000c020625 */ /* 0x000fe200078e0202 */
[----:B------:R-:W-:Y:S04]  /*0a60*/  STL [R1+0x2c], R12 ;  /* 0x00002c0c01007387 */ /* 0x000fe80000100800 */
[----:B------:R1:W2:Y:S01]  /*0a70*/  @P0 LDG.E R7, [R2.64] ;  /* 0x0000000802070981 */ /* 0x0002a2000c1e1900 */
[----:B------:R-:W-:Y:S01]  /*0a80*/  IMAD.MOV.U32 R10, RZ, RZ, R4 ;  /* 0x000000ffff0a7224 */ /* 0x000fe200078e0004 */
[----:B------:R-:W-:Y:S01]  /*0a90*/  BSSY B0, `(.L_x_1302) ;  /* 0x0000043000007945 */ /* 0x000fe20003800000 */
[----:B-1----:R-:W-:-:S05]  /*0aa0*/  IMAD.MOV.U32 R2, RZ, RZ, c[0x0][0x53c] ;  /* 0x00014f00ff027624 */ /* 0x002fca00078e00ff */
[----:B------:R-:W-:Y:S02]  /*0ab0*/  ISETP.NE.AND P0, PT, R2, 0x1, PT ;  /* 0x000000010200780c */ /* 0x000fe40003f05270 */
[----:B------:R-:W-:-:S04]  /*0ac0*/  LOP3.LUT R2, R4, 0x1ffffff, RZ, 0x3c, !PT ;  /* 0x01ffffff04027812 */ /* 0x000fc800078e3cff */
[----:B------:R-:W-:-:S07]  /*0ad0*/  IADD3 R2, R2, c[0x0][0x53c], RZ ;  /* 0x00014f0002027a10 */ /* 0x000fce0007ffe0ff */
[----:B------:R-:W-:-:S05]  /*0ae0*/  @P0 IMAD.HI.U32 R3, R4, c[0x0][0x540], RZ ;  /* 0x0001500004030a27 */ /* 0x000fca00078e00ff */
[----:B------:R-:W-:Y:S02]  /*0af0*/  @P0 SHF.R.U32.HI R10, RZ, c[0x0][0x544], R3 ;  /* 0x00015100ff0a0a19 */ /* 0x000fe40000011603 */
[----:B------:R-:W-:-:S03]  /*0b00*/  MOV R3, c[0x0][0x2c4] ;  /* 0x0000b10000037a02 */ /* 0x000fc60000000f00 */
[----:B------:R-:W-:Y:S01]  /*0b10*/  IMAD R2, R10, c[0x0][0x53c], R2 ;  /* 0x00014f000a027a24 */ /* 0x000fe200078e0202 */
[----:B------:R-:W-:Y:S01]  /*0b20*/  ISETP.NE.AND P2, PT, R3, 0x1, PT ;  /* 0x000000010300780c */ /* 0x000fe20003f45270 */
[----:B------:R-:W-:Y:S01]  /*0b30*/  IMAD.MOV.U32 R3, RZ, RZ, c[0x0][0x168] ;  /* 0x00005a00ff037624 */ /* 0x000fe200078e00ff */
[----:B------:R-:W-:Y:S01]  /*0b40*/  STL [R1+0x28], R10 ;  /* 0x0000280a01007387 */ /* 0x000fe20000100800 */
[----:B------:R-:W-:Y:S01]  /*0b50*/  IMAD.SHL.U32 R14, R2, 0x80, RZ ;  /* 0x00000080020e7824 */ /* 0x000fe200078e00ff */
[----:B------:R-:W-:Y:S02]  /*0b60*/  MOV R2, c[0x0][0x2ac] ;  /* 0x0000ab0000027a02 */ /* 0x000fe40000000f00 */
[----:B------:R-:W-:Y:S02]  /*0b70*/  IADD3 R3, -R3, 0x70, RZ ;  /* 0x0000007003037810 */ /* 0x000fe40007ffe1ff */
[----:B------:R-:W-:Y:S01]  /*0b80*/  IADD3 R5, R14, 0x7f, RZ ;  /* 0x0000007f0e057810 */ /* 0x000fe20007ffe0ff */
[C---:B------:R-:W-:Y:S01]  /*0b90*/  IMAD R181, R2.reuse, c[0x0][0x1d0], RZ ;  /* 0x0000740002b57a24 */ /* 0x040fe200078e02ff */
[----:B------:R-:W-:Y:S01]  /*0ba0*/  STL [R1+0x14], R14 ;  /* 0x0000140e01007387 */ /* 0x000fe20000100800 */
[----:B------:R-:W-:-:S02]  /*0bb0*/  IMAD R3, R2, c[0x0][0x1d0], R3 ;  /* 0x0000740002037a24 */ /* 0x000fc400078e0203 */
[----:B------:R-:W-:-:S04]  /*0bc0*/  @P2 IMAD.HI.U32 R4, R5, c[0x0][0x2c8], RZ ;  /* 0x0000b20005042a27 */ /* 0x000fc800078e00ff */
[----:B------:R-:W-:Y:S01]  /*0bd0*/  IMAD.MOV.U32 R2, RZ, RZ, RZ ;  /* 0x000000ffff027224 */ /* 0x000fe200078e00ff */
[----:B------:R-:W-:-:S05]  /*0be0*/  @P2 SHF.R.U32.HI R5, RZ, c[0x0][0x2cc], R4 ;  /* 0x0000b300ff052a19 */ /* 0x000fca0000011604 */
[----:B------:R-:W-:-:S04]  /*0bf0*/  IMAD.IADD R3, R3, 0x1, R5 ;  /* 0x0000000103037824 */ /* 0x000fc800078e0205 */
[----:B------:R-:W-:-:S05]  /*0c00*/  IMAD.HI R3, R3, -0x6db6db6d, R2 ;  /* 0x9249249303037827 */ /* 0x000fca00078e0202 */
[----:B------:R-:W-:-:S04]  /*0c10*/  SHF.R.U32.HI R2, RZ, 0x1f, R3 ;  /* 0x0000001fff027819 */ /* 0x000fc80000011603 */
[----:B------:R-:W-:Y:S01]  /*0c20*/  LEA.HI.SX32 R2, R3, R2, 0x1a ;  /* 0x0000000203027211 */ /* 0x000fe200078fd2ff */
[----:B------:R-:W-:Y:S01]  /*0c30*/  IMAD.MOV.U32 R3, RZ, RZ, RZ ;  /* 0x000000ffff037224 */ /* 0x000fe200078e00ff */
[----:B--2---:R1:W-:Y:S02]  /*0c40*/  STL [R1+0x24], R7 ;  /* 0x0000240701007387 */ /* 0x0043e40000100800 */
[----:B-1----:R-:W-:-:S05]  /*0c50*/  IADD3 R7, R181, 0x6f, RZ ;  /* 0x0000006fb5077810 */ /* 0x002fca0007ffe0ff */
[----:B------:R-:W-:-:S05]  /*0c60*/  IMAD.HI R5, R7, -0x6db6db6d, R6 ;  /* 0x9249249307057827 */ /* 0x000fca00078e0206 */
[----:B------:R-:W-:-:S04]  /*0c70*/  SHF.R.U32.HI R4, RZ, 0x1f, R5 ;  /* 0x0000001fff047819 */ /* 0x000fc80000011605 */
[----:B------:R-:W-:-:S04]  /*0c80*/  LEA.HI.SX32 R4, R5, R4, 0x1a ;  /* 0x0000000405047211 */ /* 0x000fc800078fd2ff */
[----:B------:R-:W-:Y:S02]  /*0c90*/  IMNMX R180, R4, R2, PT ;  /* 0x0000000204b47217 */ /* 0x000fe40003800200 */
[----:B------:R-:W-:Y:S02]  /*0ca0*/  IADD3 R2, -R12, RZ, RZ ;  /* 0x000000ff0c027210 */ /* 0x000fe40007ffe1ff */
[----:B------:R-:W-:-:S03]  /*0cb0*/  ISETP.GE.AND P0, PT, R180, 0x1, PT ;  /* 0x00000001b400780c */ /* 0x000fc60003f06270 */
[----:B------:R-:W-:-:S05]  /*0cc0*/  IMAD R13, R2, c[0x0][0x548], R0 ;  /* 0x00015200020d7a24 */ /* 0x000fca00078e0200 */
[----:B------:R1:W-:Y:S05]  /*0cd0*/  STL [R1+0x18], R13 ;  /* 0x0000180d01007387 */ /* 0x0003ea0000100800 */
[----:B------:R-:W-:Y:S05]  /*0ce0*/  @!P0 BRA `(.L_x_1303) ;  /* 0x000001d000008947 */ /* 0x000fea0003800000 */
[----:B------:R-:W-:-:S04]  /*0cf0*/  SHF.R.U32.HI R3, RZ, 0x10, R10 ;  /* 0x00000010ff037819 */ /* 0x000fc8000001160a */
[----:B------:R-:W-:-:S04]  /*0d00*/  ISETP.NE.AND P0, PT, R3, RZ, PT ;  /* 0x000000ff0300720c */ /* 0x000fc80003f05270 */
[----:B------:R-:W-:-:S04]  /*0d10*/  SEL R3, R3, c[0x0][0x338], P0 ;  /* 0x0000ce0003037a07 */ /* 0x000fc80000000000 */
[-C--:B------:R-:W-:Y:S02]  /*0d20*/  IABS R5, R3.reuse ;  /* 0x0000000300057213 */ /* 0x080fe40000000000 */
[----:B------:R-:W-:Y:S02]  /*0d30*/  IADD3 R6, R3, -0x1, R180 ;  /* 0xffffffff03067810 */ /* 0x000fe40007ffe0b4 */
[----:B------:R-:W2:Y:S01]  /*0d40*/  I2F.RP R8, R5 ;  /* 0x0000000500087306 */ /* 0x000ea20000209400 */
[-C--:B------:R-:W-:Y:S02]  /*0d50*/  IABS R0, R3.reuse ;  /* 0x0000000300007213 */ /* 0x080fe40000000000 */
[----:B------:R-:W-:Y:S02]  /*0d60*/  IABS R2, R6 ;  /* 0x0000000600027213 */ /* 0x000fe40000000000 */
[----:B------:R-:W-:Y:S01]  /*0d70*/  LOP3.LUT R6, R6, R3, RZ, 0x3c, !PT ;  /* 0x0000000306067212 */ /* 0x000fe200078e3cff */
[----:B------:R-:W-:-:S03]  /*0d80*/  IMAD.MOV R0, RZ, RZ, -R0 ;  /* 0x000000ffff007224 */ /* 0x000fc600078e0a00 */
[----:B------:R-:W-:Y:S01]  /*0d90*/  ISETP.GE.AND P0, PT, R6, RZ, PT ;  /* 0x000000ff0600720c */ /* 0x000fe20003f06270 */
[----:B--2---:R-:W2:Y:S02]  /*0da0*/  MUFU.RCP R8, R8 ;  /* 0x0000000800087308 */ /* 0x004ea40000001000 */
[----:B--2---:R-:W-:-:S06]  /*0db0*/  IADD3 R8, R8, 0xffffffe, RZ ;  /* 0x0ffffffe08087810 */ /* 0x004fcc0007ffe0ff */
[----:B------:R-:W2:Y:S02]  /*0dc0*/  F2I.FTZ.U32.TRUNC.NTZ R9, R8 ;  /* 0x0000000800097305 */ /* 0x000ea4000021f000 */
[----:B--2---:R-:W-:Y:S02]  /*0dd0*/  IMAD.MOV R4, RZ, RZ, -R9 ;  /* 0x000000ffff047224 */ /* 0x004fe400078e0a09 */
[----:B------:R-:W-:Y:S02]  /*0de0*/  IMAD.MOV.U32 R8, RZ, RZ, RZ ;  /* 0x000000ffff087224 */ /* 0x000fe400078e00ff */
[----:B------:R-:W-:-:S04]  /*0df0*/  IMAD R4, R4, R5, RZ ;  /* 0x0000000504047224 */ /* 0x000fc800078e02ff */
[----:B------:R-:W-:-:S06]  /*0e00*/  IMAD.HI.U32 R4, R9, R4, R8 ;  /* 0x0000000409047227 */ /* 0x000fcc00078e0008 */
[----:B------:R-:W-:-:S04]  /*0e10*/  IMAD.HI.U32 R4, R4, R2, RZ ;  /* 0x0000000204047227 */ /* 0x000fc800078e00ff */
[----:B------:R-:W-:-:S05]  /*0e20*/  IMAD R0, R4, R0, R2 ;  /* 0x0000000004007224 */ /* 0x000fca00078e0202 */
[----:B------:R-:W-:-:S13]  /*0e30*/  ISETP.GT.U32.AND P1, PT, R5, R0, PT ;  /* 0x000000000500720c */ /* 0x000fda0003f24070 */
[----:B------:R-:W-:Y:S01]  /*0e40*/  @!P1 IMAD.IADD R0, R0, 0x1, -R5 ;  /* 0x0000000100009824 */ /* 0x000fe200078e0a05 */
[----:B------:R-:W-:Y:S02]  /*0e50*/  @!P1 IADD3 R4, R4, 0x1, RZ ;  /* 0x0000000104049810 */ /* 0x000fe40007ffe0ff */
[----:B------:R-:W-:Y:S02]  /*0e60*/  ISETP.NE.AND P1, PT, R3, RZ, PT ;  /* 0x000000ff0300720c */ /* 0x000fe40003f25270 */
[----:B------:R-:W-:-:S13]  /*0e70*/  ISETP.GE.U32.AND P3, PT, R0, R5, PT ;  /* 0x000000050000720c */ /* 0x000fda0003f66070 */
[----:B------:R-:W-:-:S05]  /*0e80*/  @P3 IADD3 R4, R4, 0x1, RZ ;  /* 0x0000000104043810 */ /* 0x000fca0007ffe0ff */
[----:B------:R-:W-:Y:S01]  /*0e90*/  @!P0 IMAD.MOV R4, RZ, RZ, -R4 ;  /* 0x000000ffff048224 */ /* 0x000fe200078e0a04 */
[----:B------:R-:W-:-:S05]  /*0ea0*/  @!P1 LOP3.LUT R4, RZ, R3, RZ, 0x33, !PT ;  /* 0x00000003ff049212 */ /* 0x000fca00078e33ff */
[----:B------:R-:W-:Y:S02]  /*0eb0*/  IMAD.MOV.U32 R3, RZ, RZ, R4 ;  /* 0x000000ffff037224 */ /* 0x000fe400078e0004 */
.L_x_1303:
[----:B------:R-:W-:Y:S05]  /*0ec0*/  BSYNC B0 ;  /* 0x0000000000007941 */ /* 0x000fea0003800000 */
.L_x_1302:
[----:B------:R-:W-:Y:S01]  /*0ed0*/  LOP3.LUT R0, R10, 0xffff, RZ, 0xc0, !PT ;  /* 0x0000ffff0a007812 */ /* 0x000fe200078ec0ff */
[----:B------:R-:W-:Y:S01]  /*0ee0*/  IMAD.MOV.U32 R7, RZ, RZ, RZ ;  /* 0x000000ffff077224 */ /* 0x000fe200078e00ff */
[----:B------:R-:W-:Y:S01]  /*0ef0*/  PRMT R2, RZ, 0x7610, R2 ;  /* 0x00007610ff027816 */ /* 0x000fe20000000002 */
[----:B------:R-:W-:Y:S01]  /*0f00*/  CS2R R10, SRZ ;  /* 0x00000000000a7805 */ /* 0x000fe2000001ff00 */
[----:B------:R-:W-:Y:S01]  /*0f10*/  CS2R R178, SRZ ;  /* 0x0000000000b27805 */ /* 0x000fe2000001ff00 */
[----:B------:R-:W-:Y:S01]  /*0f20*/  IMAD R4, R0, R3, RZ ;  /* 0x0000000300047224 */ /* 0x000fe200078e02ff */
[----:B------:R-:W-:Y:S01]  /*0f30*/  CS2R R176, SRZ ;  /* 0x0000000000b07805 */ /* 0x000fe2000001ff00 */
[----:B------:R-:W-:Y:S01]  /*0f40*/  IMAD.MOV.U32 R0, RZ, RZ, RZ ;  /* 0x000000ffff007224 */ /* 0x000fe200078e00ff */
        /* <DEDUP_REMOVED lines=35> */
[----:B--2---:R-:W-:-:S04]  /*1180*/  ISETP.NE.U32.AND P0, PT, RZ, c[0x0][0x340], PT ;  /* 0x0000d000ff007a0c */ /* 0x004fc80003f05070 */
[----:B------:R-:W-:-:S13]  /*1190*/  ISETP.NE.AND.EX P0, PT, RZ, c[0x0][0x344], PT, P0 ;  /* 0x0000d100ff007a0c */ /* 0x000fda0003f05300 */
[----:B------:R-:W-:Y:S05]  /*11a0*/  @!P0 BRA `(.L_x_1305) ;  /* 0x0000004000008947 */ /* 0x000fea0003800000 */
[----:B------:R-:W-:-:S05]  /*11b0*/  MOV R0, 0x4 ;  /* 0x0000000400007802 */ /* 0x000fca0000000f00 */
[----:B------:R-:W-:-:S05]  /*11c0*/  IMAD.WIDE R2, R12, R0, c[0x0][0x340] ;  /* 0x0000d0000c027625 */ /* 0x000fca00078e0200 */
[----:B------:R2:W5:Y:S01]  /*11d0*/  LDG.E R0, [R2.64] ;  /* 0x0000000802007981 */ /* 0x000562000c1e1900 */
[----:B------:R-:W-:Y:S05]  /*11e0*/  BRA `(.L_x_1306) ;  /* 0x0000001000007947 */ /* 0x000fea0003800000 */
.L_x_1305:
[----:B------:R-:W-:Y:S02]  /*11f0*/  MOV R0, R12 ;  /* 0x0000000c00007202 */ /* 0x000fe40000000f00 */
.L_x_1306:
[----:B------:R-:W-:Y:S01]  /*1200*/  SHF.R.S32.HI R7, RZ, 0x1f, R13 ;  /* 0x0000001fff077819 */ /* 0x000fe2000001140d */
[----:B------:R-:W-:Y:S01]  /*1210*/  IMAD.WIDE.U32 R8, R13, c[0x0][0x1b8], RZ ;  /* 0x00006e000d087a25 */ /* 0x000fe200078e00ff */
[----:B--2---:R-:W-:Y:S02]  /*1220*/  IADD3 R2, R250, R14, RZ ;  /* 0x0000000efa027210 */ /* 0x004fe40007ffe0ff */
[----:B------:R-:W-:Y:S01]  /*1230*/  SHF.R.S32.HI R4, RZ, 0x1f, R12 ;  /* 0x0000001fff047819 */ /* 0x000fe2000001140c */
[----:B------:R-:W-:Y:S01]  /*1240*/  IMAD R3, R7, c[0x0][0x1b8], RZ ;  /* 0x00006e0007037a24 */ /* 0x000fe200078e02ff */
[----:B------:R-:W-:Y:S01]  /*1250*/  MOV R5, R2 ;  /* 0x0000000200057202 */ /* 0x000fe20000000f00 */
[----:B------:R-:W-:Y:S01]  /*1260*/  @P2 IMAD.HI.U32 R6, R2, c[0x0][0x2c8], RZ ;  /* 0x0000b20002062a27 */ /* 0x000fe200078e00ff */
[----:B------:R-:W-:-:S03]  /*1270*/  ISETP.GE.AND P3, PT, R251, c[0x0][0x198], PT ;  /* 0x00006600fb007a0c */ /* 0x000fc60003f66270 */
[----:B------:R-:W-:Y:S01]  /*1280*/  IMAD R3, R13, c[0x0][0x1bc], R3 ;  /* 0x00006f000d037a24 */ /* 0x000fe200078e0203 */
[----:B------:R-:W-:Y:S01]  /*1290*/  @P2 SHF.R.U32.HI R5, RZ, c[0x0][0x2cc], R6 ;  /* 0x0000b300ff052a19 */ /* 0x000fe20000011606 */
[----:B------:R-:W-:-:S03]  /*12a0*/  IMAD R4, R4, c[0x0][0x1c0], RZ ;  /* 0x0000700004047a24 */ /* 0x000fc600078e02ff */
[----:B------:R-:W-:Y:S01]  /*12b0*/  IADD3 R9, R9, R3, RZ ;  /* 0x0000000309097210 */ /* 0x000fe20007ffe0ff */
[C---:B------:R-:W-:Y:S01]  /*12c0*/  IMAD R6, R12.reuse, c[0x0][0x1c4], R4 ;  /* 0x000071000c067a24 */ /* 0x040fe200078e0204 */
[----:B------:R-:W-:Y:S02]  /*12d0*/  SHF.R.S32.HI R4, RZ, 0x1f, R5 ;  /* 0x0000001fff047819 */ /* 0x000fe40000011405 */
[----:B------:R-:W-:Y:S01]  /*12e0*/  IADD3 R3, -R5, RZ, RZ ;  /* 0x000000ff05037210 */ /* 0x000fe20007ffe1ff */
[----:B------:R-:W-:-:S04]  /*12f0*/  IMAD.WIDE.U32 R8, R12, c[0x0][0x1c0], R8 ;  /* 0x000070000c087a25 */ /* 0x000fc800078e0008 */
[----:B------:R-:W-:Y:S01]  /*1300*/  IMAD R4, R4, c[0x0][0x1b0], RZ ;  /* 0x00006c0004047a24 */ /* 0x000fe200078e02ff */
[----:B------:R-:W-:Y:S01]  /*1310*/  IADD3 R9, R9, R6, RZ ;  /* 0x0000000609097210 */ /* 0x000fe20007ffe0ff */
[----:B------:R-:W-:Y:S02]  /*1320*/  IMAD R3, R3, c[0x0][0x2c4], R2 ;  /* 0x0000b10003037a24 */ /* 0x000fe400078e0202 */
[C---:B------:R-:W-:Y:S02]  /*1330*/  IMAD R4, R5.reuse, c[0x0][0x1b4], R4 ;  /* 0x00006d0005047a24 */ /* 0x040fe400078e0204 */
[----:B------:R-:W-:Y:S01]  /*1340*/  IMAD.WIDE.U32 R8, R5, c[0x0][0x1b0], R8 ;  /* 0x00006c0005087a25 */ /* 0x000fe200078e0008 */
[----:B------:R-:W-:-:S04]  /*1350*/  SHF.R.S32.HI R2, RZ, 0x1f, R3 ;  /* 0x0000001fff027819 */ /* 0x000fc80000011403 */
[----:B------:R-:W-:Y:S01]  /*1360*/  IADD3 R5, R9, R4, RZ ;  /* 0x0000000409057210 */ /* 0x000fe20007ffe0ff */
[----:B------:R-:W-:Y:S01]  /*1370*/  IMAD R2, R2, c[0x0][0x1a8], RZ ;  /* 0x00006a0002027a24 */ /* 0x000fe200078e02ff */
[----:B------:R-:W-:-:S03]  /*1380*/  MOV R4, R8 ;  /* 0x0000000800047202 */ /* 0x000fc60000000f00 */
[C---:B------:R-:W-:Y:S02]  /*1390*/  IMAD R2, R3.reuse, c[0x0][0x1ac], R2 ;  /* 0x00006b0003027a24 */ /* 0x040fe400078e0202 */
[----:B------:R-:W-:Y:S01]  /*13a0*/  IMAD.WIDE.U32 R4, R3, c[0x0][0x1a8], R4 ;  /* 0x00006a0003047a25 */ /* 0x000fe200078e0004 */
[----:B------:R-:W-:-:S04]  /*13b0*/  IADD3 R3, R180, -0x1, RZ ;  /* 0xffffffffb4037810 */ /* 0x000fc80007ffe0ff */
[----:B------:R-:W-:Y:S02]  /*13c0*/  LEA R12, P0, R4, c[0x0][0x160], 0x1 ;  /* 0x00005800040c7a11 */ /* 0x000fe400078008ff */
[----:B------:R-:W-:-:S04]  /*13d0*/  IADD3 R11, R5, R2, RZ ;  /* 0x00000002050b7210 */ /* 0x000fc80007ffe0ff */
[----:B------:R-:W-:Y:S01]  /*13e0*/  LEA.HI.X R11, R4, c[0x0][0x164], R11, 0x1, P0 ;  /* 0x00005900040b7a11 */ /* 0x000fe200000f0c0b */
[----:B------:R-:W-:Y:S05]  /*13f0*/  BRA.DIV ~URZ, `(.L_x_1307) ;  /* 0x00013a327f007947 */ /* 0x000fea000b800000 */
[----:B-1----:R1:W2:Y:S02]  /*1400*/  SHFL.IDX PT, R13, R11, RZ, 0x181f ;  /* 0x00181fff0b0d7589 */ /* 0x0022a400000e0000 */
.L_x_1377:
[----:B------:R-:W-:Y:S05]  /*1410*/  BRA.DIV ~URZ, `(.L_x_1308) ;  /* 0x00013a827f007947 */ /* 0x000fea000b800000 */
[----:B------:R3:W4:Y:S02]  /*1420*/  SHFL.IDX PT, R4, R12, RZ, 0x181f ;  /* 0x00181fff0c047589 */ /* 0x00072400000e0000 */
.L_x_1378:
[----:B---3--:R-:W3:Y:S01]  /*1430*/  LDL R2, [R1+0x14] ;  /* 0x0000140001027983 */ /* 0x008ee20000100800 */
[----:B------:R-:W-:Y:S01]  /*1440*/  MOV R14, c[0x0][0x2c4] ;  /* 0x0000b100000e7a02 */ /* 0x000fe20000000f00 */
[----:B------:R-:W-:Y:S04]  /*1450*/  BSSY B0, `(.L_x_1309) ;  /* 0x000000b000007945 */ /* 0x000fe80003800000 */
[----:B------:R-:W-:Y:S01]  /*1460*/  IMAD R14, R14, c[0x0][0x168], RZ ;  /* 0x00005a000e0e7a24 */ /* 0x000fe200078e02ff */
[----:B---3--:R-:W-:-:S04]  /*1470*/  IADD3 R10, R252, R2, RZ ;  /* 0x00000002fc0a7210 */ /* 0x008fc80007ffe0ff */
        /* <DEDUP_REMOVED lines=8> */
.L_x_1310:
[----:B------:R-:W-:Y:S05]  /*1500*/  BSYNC B0 ;  /* 0x0000000000007941 */ /* 0x000fea0003800000 */
.L_x_1309:
[----:B------:R-:W-:Y:S05]  /*1510*/  BRA.DIV ~URZ, `(.L_x_1311) ;  /* 0x000139e27f007947 */ /* 0x000fea000b800000 */
[----:B--2---:R2:W3:Y:S04]  /*1520*/  SHFL.IDX PT, R13, R11, 0x1, 0x181f ;  /* 0x00381f000b0d7f89 */ /* 0x0044e800000e0000 */
[----:B----4-:R2:W4:Y:S02]  /*1530*/  SHFL.IDX PT, R4, R12, 0x1, 0x181f ;  /* 0x00381f000c047f89 */ /* 0x01052400000e0000 */
.L_x_1379:
[----:B------:R-:W-:Y:S01]  /*1540*/  IADD3 R2, R10, 0x10, RZ ;  /* 0x000000100a027810 */ /* 0x000fe20007ffe0ff */
[----:B------:R-:W-:Y:S03]  /*1550*/  BSSY B0, `(.L_x_1312) ;  /* 0x0000009000007945 */ /* 0x000fe60003800000 */
[----:B------:R-:W-:-:S13]  /*1560*/  ISETP.GE.AND P0, PT, R2, R14, PT ;  /* 0x0000000e0200720c */ /* 0x000fda0003f06270 */
[----:B------:R-:W-:Y:S05]  /*1570*/  @P0 BRA `(.L_x_1313) ;  /* 0x0000006000000947 */ /* 0x000fea0003800000 */
[----:B----4-:R-:W-:-:S04]  /*1580*/  LEA R4, P0, R251, R4, 0x1 ;  /* 0x00000004fb047211 */ /* 0x010fc800078008ff */
[----:B---3--:R-:W-:-:S05]  /*1590*/  LEA.HI.X R5, R251, R13, R242, 0x1, P0 ;  /* 0x0000000dfb057211 */ /* 0x008fca00000f0cf2 */
[----:B------:R-:W-:Y:S01]  /*15a0*/  @!PT LDS RZ, [RZ] ;  /* 0x00000000fffff984 */ /* 0x000fe20000000800 */
[----:B------:R-:W-:Y:S01]  /*15b0*/  @!PT LDS RZ, [RZ] ;  /* 0x00000000fffff984 */ /* 0x000fe20000000800 */
[----:B------:R-:W-:Y:S01]  /*15c0*/  @!PT LDS RZ, [RZ] ;  /* 0x00000000fffff984 */ /* 0x000fe20000000800 */
[----:B------:R3:W-:Y:S04]  /*15d0*/  LDGSTS.E.BYPASS.LTC128B.128 [R244+0x7900], [R4.64], !P3 ;  /* 0x0790000004f47fae */ /* 0x0007e8000d901d48 */
.L_x_1313:
[----:B------:R-:W-:Y:S05]  /*15e0*/  BSYNC B0 ;  /* 0x0000000000007941 */ /* 0x000fea0003800000 */
.L_x_1312:
[----:B------:R-:W-:Y:S05]  /*15f0*/  BRA.DIV ~URZ, `(.L_x_1314) ;  /* 0x000139c27f007947 */ /* 0x000fea000b800000 */
[----:B---3--:R3:W1:Y:S02]  /*1600*/  SHFL.IDX PT, R13, R11, 0x2, 0x181f ;  /* 0x00581f000b0d7f89 */ /* 0x00866400000e0000 */
.L_x_1380:
[----:B------:R-:W-:Y:S05]  /*1610*/  BRA.DIV ~URZ, `(.L_x_1315) ;  /* 0x00013a127f007947 */ /* 0x000fea000b800000 */
[----:B----4-:R4:W2:Y:S02]  /*1620*/  SHFL.IDX PT, R4, R12, 0x2, 0x181f ;  /* 0x00581f000c047f89 */ /* 0x0108a400000e0000 */
.L_x_1381:
[----:B------:R-:W-:Y:S01]  /*1630*/  IADD3 R2, R10, 0x20, RZ ;  /* 0x000000200a027810 */ /* 0x000fe20007ffe0ff */
[----:B------:R-:W-:Y:S03]  /*1640*/  BSSY B0, `(.L_x_1316) ;  /* 0x0000009000007945 */ /* 0x000fe60003800000 */
[----:B------:R-:W-:-:S13]  /*1650*/  ISETP.GE.AND P0, PT, R2, R14, PT ;  /* 0x0000000e0200720c */ /* 0x000fda0003f06270 */
[----:B------:R-:W-:Y:S05]  /*1660*/  @P0 BRA `(.L_x_1317) ;  /* 0x0000006000000947 */ /* 0x000fea0003800000 */
[----:B--2---:R-:W-:-:S04]  /*1670*/  LEA R4, P0, R251, R4, 0x1 ;  /* 0x00000004fb047211 */ /* 0x004fc800078008ff */
[----:B-1----:R-:W-:-:S05]  /*1680*/  LEA.HI.X R5, R251, R13, R242, 0x1, P0 ;  /* 0x0000000dfb057211 */ /* 0x002fca00000f0cf2 */
[----:B------:R-:W-:Y:S01]  /*1690*/  @!PT LDS RZ, [RZ] ;  /* 0x00000000fffff984 */ /* 0x000fe20000000800 */
[----:B------:R-:W-:Y:S01]  /*16a0*/  @!PT LDS RZ, [RZ] ;  /* 0x00000000fffff984 */ /* 0x000fe20000000800 */
[----:B------:R-:W-:Y:S01]  /*16b0*/  @!PT LDS RZ, [RZ] ;  /* 0x00000000fffff984 */ /* 0x000fe20000000800 */
[----:B------:R1:W-:Y:S04]  /*16c0*/  LDGSTS.E.BYPASS.LTC128B.128 [R244+0x8100], [R4.64], !P3 ;  /* 0x0810000004f47fae */ /* 0x0003e8000d901d48 */
.L_x_1317:
[----:B------:R-:W-:Y:S05]  /*16d0*/  BSYNC B0 ;  /* 0x0000000000007941 */ /* 0x000fea0003800000 */
.L_x_1316:
[----:B------:R-:W-:Y:S05]  /*16e0*/  BRA.DIV ~URZ, `(.L_x_1318) ;  /* 0x000139a27f007947 */ /* 0x000fea000b800000 */
[----:B-1----:R1:W3:Y:S04]  /*16f0*/  SHFL.IDX PT, R13, R11, 0x3, 0x181f ;  /* 0x00781f000b0d7f89 */ /* 0x0022e800000e0000 */
[----:B--2---:R1:W2:Y:S02]  /*1700*/  SHFL.IDX PT, R4, R12, 0x3, 0x181f ;  /* 0x00781f000c047f89 */ /* 0x0042a400000e0000 */
.L_x_1382:
[----:B------:R-:W-:Y:S01]  /*1710*/  IADD3 R2, R10, 0x30, RZ ;  /* 0x000000300a027810 */ /* 0x000fe20007ffe0ff */
[----:B------:R-:W-:Y:S03]  /*1720*/  BSSY B0, `(.L_x_1319) ;  /* 0x0000009000007945 */ /* 0x000fe60003800000 */
[----:B------:R-:W-:-:S13]  /*1730*/  ISETP.GE.AND P0, PT, R2, R14, PT ;  /* 0x0000000e0200720c */ /* 0x000fda0003f06270 */
[----:B------:R-:W-:Y:S05]  /*1740*/  @P0 BRA `(.L_x_1320) ;  /* 0x0000006000000947 */ /* 0x000fea0003800000 */
[----:B--2---:R-:W-:-:S04]  /*1750*/  LEA R4, P0, R251, R4, 0x1 ;  /* 0x00000004fb047211 */ /* 0x004fc800078008ff */
[----:B---3--:R-:W-:-:S05]  /*1760*/  LEA.HI.X R5, R251, R13, R242, 0x1, P0 ;  /* 0x0000000dfb057211 */ /* 0x008fca00000f0cf2 */
[----:B------:R-:W-:Y:S01]  /*1770*/  @!PT LDS RZ, [RZ] ;  /* 0x00000000fffff984 */ /* 0x000fe20000000800 */
[----:B------:R-:W-:Y:S01]  /*1780*/  @!PT LDS RZ, [RZ] ;  /* 0x00000000fffff984 */ /* 0x000fe20000000800 */
[----:B------:R-:W-:Y:S01]  /*1790*/  @!PT LDS RZ, [RZ] ;  /* 0x00000000fffff984 */ /* 0x000fe20000000800 */
[----:B------:R2:W-:Y:S04]  /*17a0*/  LDGSTS.E.BYPASS.LTC128B.128 [R244+0x8900], [R4.64], !P3 ;  /* 0x0890000004f47fae */ /* 0x0005e8000d901d48 */
.L_x_1320:
[----:B------:R-:W-:Y:S05]  /*17b0*/  BSYNC B0 ;  /* 0x0000000000007941 */ /* 0x000fea0003800000 */
.L_x_1319:
[----:B------:R-:W-:Y:S05]  /*17c0*/  BRA.DIV ~URZ, `(.L_x_1321) ;  /* 0x000139827f007947 */ /* 0x000fea000b800000 */
[----:B---3--:R3:W1:Y:S02]  /*17d0*/  SHFL.IDX PT, R13, R11, 0x4, 0x181f ;  /* 0x00981f000b0d7f89 */ /* 0x00866400000e0000 */
.L_x_1383:
[----:B------:R-:W-:Y:S05]  /*17e0*/  BRA.DIV ~URZ, `(.L_x_1322) ;  /* 0x000139d27f007947 */ /* 0x000fea000b800000 */
[----:B--2---:R2:W3:Y:S02]  /*17f0*/  SHFL.IDX PT, R4, R12, 0x4, 0x181f ;  /* 0x00981f000c047f89 */ /* 0x0044e400000e0000 */
.L_x_1384:
        /* <DEDUP_REMOVED lines=10> */
.L_x_1324:
[----:B------:R-:W-:Y:S05]  /*18a0*/  BSYNC B0 ;  /* 0x0000000000007941 */ /* 0x000fea0003800000 */
.L_x_1323:
[----:B------:R-:W-:Y:S05]  /*18b0*/  BRA.DIV ~URZ, `(.L_x_1325) ;  /* 0x000139627f007947 */ /* 0x000fea000b800000 */
[----:B-1----:R1:W2:Y:S04]  /*18c0*/  SHFL.IDX PT, R13, R11, 0x5, 0x181f ;  /* 0x00b81f000b0d7f89 */ /* 0x0022a800000e0000 */
[----:B---3--:R1:W3:Y:S02]  /*18d0*/  SHFL.IDX PT, R4, R12, 0x5, 0x181f ;  /* 0x00b81f000c047f89 */ /* 0x0082e400000e0000 */
.L_x_1385:
        /* <DEDUP_REMOVED lines=10> */
.L_x_1327:
[----:B------:R-:W-:Y:S05]  /*1980*/  BSYNC B0 ;  /* 0x0000000000007941 */ /* 0x000fea0003800000 */
.L_x_1326:
[----:B------:R-:W-:Y:S05]  /*1990*/  BRA.DIV ~URZ, `(.L_x_1328) ;  /* 0x000139427f007947 */ /* 0x000fea000b800000 */
[----:B--2---:R2:W1:Y:S02]  /*19a0*/  SHFL.IDX PT, R13, R11, 0x6, 0x181f ;  /* 0x00d81f000b0d7f89 */ /* 0x00446400000e0000 */
.L_x_1386:
[----:B------:R-:W-:Y:S05]  /*19b0*/  BRA.DIV ~URZ, `(.L_x_1329) ;  /* 0x000139927f007947 */ /* 0x000fea000b800000 */
[----:B---3--:R3:W2:Y:S02]  /*19c0*/  SHFL.IDX PT, R4, R12, 0x6, 0x181f ;  /* 0x00d81f000c047f89 */ /* 0x0086a400000e0000 */
.L_x_1387:
        /* <DEDUP_REMOVED lines=10> */
.L_x_1331:
[----:B------:R-:W-:Y:S05]  /*1a70*/  BSYNC B0 ;  /* 0x0000000000007941 */ /* 0x000fea0003800000 */
.L_x_1330:
[----:B------:R-:W-:Y:S05]  /*1a80*/  BRA.DIV ~URZ, `(.L_x_1332) ;  /* 0x000139227f007947 */ /* 0x000fea000b800000 */
[----:B-12---:R-:W1:Y:S04]  /*1a90*/  SHFL.IDX PT, R11, R11, 0x7, 0x181f ;  /* 0x00f81f000b0b7f89 */ /* 0x006e6800000e0000 */
[----:B---34-:R-:W2:Y:S02]  /*1aa0*/  SHFL.IDX PT, R12, R12, 0x7, 0x181f ;  /* 0x00f81f000c0c7f89 */ /* 0x018ea400000e0000 */
.L_x_1388:
[----:B-----5:R-:W-:Y:S01]  /*1ab0*/  SHF.R.S32.HI R2, RZ, 0x1f, R0 ;  /* 0x0000001fff027819 */ /* 0x020fe20000011400 */
[----:B------:R-:W-:Y:S01]  /*1ac0*/  IMAD.WIDE.U32 R162, R0, c[0x0][0x2b0], RZ ;  /* 0x0000ac0000a27a25 */ /* 0x000fe200078e00ff */
[----:B------:R-:W-:-:S03]  /*1ad0*/  IADD3 R10, R10, 0x70, RZ ;  /* 0x000000700a0a7810 */ /* 0x000fc60007ffe0ff */
[----:B------:R-:W-:Y:S01]  /*1ae0*/  IMAD R2, R2, c[0x0][0x2b0], RZ ;  /* 0x0000ac0002027a24 */ /* 0x000fe200078e02ff */
[----:B------:R-:W-:Y:S01]  /*1af0*/  ISETP.GE.AND P1, PT, R10, R14, PT ;  /* 0x0000000e0a00720c */ /* 0x000fe20003f26270 */
[----:B------:R3:W-:Y:S02]  /*1b00*/  STL.64 [R1+0x40], R162 ;  /* 0x000040a201007387 */ /* 0x0007e40000100a00 */
[----:B------:R-:W-:-:S04]  /*1b10*/  IMAD R2, R0, c[0x0][0x2b4], R2 ;  /* 0x0000ad0000027a24 */ /* 0x000fc800078e0202 */
[----:B------:R-:W-:-:S05]  /*1b20*/  IMAD.IADD R159, R163, 0x1, R2 ;  /* 0x00000001a39f7824 */ /* 0x000fca00078e0202 */
[----:B------:R3:W-:Y:S01]  /*1b30*/  STL [R1+0xc], R159 ;  /* 0x00000c9f01007387 */ /* 0x0007e20000100800 */
[----:B--2---:R-:W-:-:S04]  /*1b40*/  @!P1 LEA R12, P0, R251, R12, 0x1 ;  /* 0x0000000cfb0c9211 */ /* 0x004fc800078008ff */
[----:B-1----:R-:W-:-:S05]  /*1b50*/  @!P1 LEA.HI.X R13, R251, R11, R242, 0x1, P0 ;  /* 0x0000000bfb0d9211 */ /* 0x002fca00000f0cf2 */
[----:B------:R-:W-:Y:S01]  /*1b60*/  @!PT LDS RZ, [RZ] ;  /* 0x00000000fffff984 */ /* 0x000fe20000000800 */
[----:B------:R-:W-:Y:S01]  /*1b70*/  @!PT LDS RZ, [RZ] ;  /* 0x00000000fffff984 */ /* 0x000fe20000000800 */
[----:B------:R-:W-:Y:S01]  /*1b80*/  @!PT LDS RZ, [RZ] ;  /* 0x00000000fffff984 */ /* 0x000fe20000000800 */
[----:B------:R3:W-:Y:S04]  /*1b90*/  @!P1 LDGSTS.E.BYPASS.LTC128B.128 [R244+0xa900], [R12.64], !P3 ;  /* 0x0a9000000cf49fae */ /* 0x0007e8000d901d48 */
[----:B------:R-:W0:Y:S01]  /*1ba0*/  LDGDEPBAR ;  /* 0x00000000000079af */ /* 0x000e220000000000 */
[----:B------:R-:W-:Y:S02]  /*1bb0*/  WARPSYNC 0xffffffff ;  /* 0xffffffff00007948 */ /* 0x000fe40003800000 */
[----:B------:R-:W2:Y:S01]  /*1bc0*/  LDL R164, [R1+0x24] ;  /* 0x0000240001a47983 */ /* 0x000ea20000100800 */
[----:B------:R-:W-:Y:S01]  /*1bd0*/  MOV R4, 0x70 ;  /* 0x0000007000047802 */ /* 0x000fe20000000f00 */
[----:B------:R-:W-:Y:S02]  /*1be0*/  ULDC UR4, c[0x0][0x2b8] ;  /* 0x0000ae0000047ab9 */ /* 0x000fe40000000800 */
[----:B------:R-:W-:Y:S01]  /*1bf0*/  UISETP.NE.AND UP0, UPT, UR4, 0x1, UPT ;  /* 0x000000010400788c */ /* 0x000fe2000bf05270 */
[----:B------:R-:W4:Y:S01]  /*1c00*/  LDL R15, [R1+0x18] ;  /* 0x00001800010f7983 */ /* 0x000f220000100800 */
[----:B------:R-:W-:-:S04]  /*1c10*/  IMAD R2, R180, R4, -0x70 ;  /* 0xffffff90b4027424 */ /* 0x000fc800078e0204 */
[----:B------:R-:W-:Y:S02]  /*1c20*/  PLOP3.LUT P1, PT, PT, PT, UP0, 0x80, 0x0 ;  /* 0x000000000000781c */ /* 0x000fe40003f2f008 */
[----:B------:R-:W-:Y:S02]  /*1c30*/  IADD3 R0, R250, R2, RZ ;  /* 0x00000002fa007210 */ /* 0x000fe40007ffe0ff */
[----:B------:R-:W-:Y:S02]  /*1c40*/  PLOP3.LUT P0, PT, PT, PT, UP0, 0x80, 0x0 ;  /* 0x000000000000781c */ /* 0x000fe40003f0f008 */
[----:B------:R-:W-:-:S04]  /*1c50*/  ISETP.GE.AND P3, PT, R0, R181, PT ;  /* 0x000000b50000720c */ /* 0x000fc80003f66270 */
[----:B------:R-:W-:Y:S02]  /*1c60*/  ISETP.GT.OR P3, PT, R250, 0x6f, P3 ;  /* 0x0000006ffa00780c */ /* 0x000fe40001f64670 */
[----:B---3--:R-:W-:Y:S01]  /*1c70*/  MOV R12, RZ ;  /* 0x000000ff000c7202 */ /* 0x008fe20000000f00 */
[----:B------:R-:W-:Y:S01]  /*1c80*/  BAR.SYNC.DEFER_BLOCKING 0x0 ;  /* 0x0000000000007b1d */ /* 0x000fe20000010000 */
[----:B--2---:R-:W-:-:S05]  /*1c90*/  IADD3 R0, R0, R164, RZ ;  /* 0x000000a400007210 */ /* 0x004fca0007ffe0ff */
[----:B------:R-:W-:Y:S01]  /*1ca0*/  @P1 IMAD.HI.U32 R6, R0, c[0x0][0x2bc], RZ ;  /* 0x0000af0000061a27 */ /* 0x000fe200078e00ff */
[----:B------:R-:W-:-:S04]  /*1cb0*/  MOV R5, R0 ;  /* 0x0000000000057202 */ /* 0x000fc80000000f00 */
[----:B------:R-:W-:-:S04]  /*1cc0*/  @P0 SHF.R.U32.HI R5, RZ, c[0x0][0x2c0], R6 ;  /* 0x0000b000ff050a19 */ /* 0x000fc80000011606 */
[----:B------:R-:W-:-:S04]  /*1cd0*/  @!P3 IADD3 R8, P0, R5, R162, RZ ;  /* 0x000000a20508b210 */ /* 0x000fc80007f1e0ff */
[----:B------:R-:W-:Y:S02]  /*1ce0*/  @!P3 LEA.HI.X.SX32 R6, R5, R159, 0x1, P0 ;  /* 0x0000009f0506b211 */ /* 0x000fe400000f0eff */
[----:B------:R-:W-:-:S04]  /*1cf0*/  @!P3 LEA R10, P0, R8, c[0x0][0x2a0], 0x2 ;  /* 0x0000a800080aba11 */ /* 0x000fc800078010ff */
[----:B------:R-:W-:-:S05]  /*1d00*/  @!P3 LEA.HI.X R11, R8, c[0x0][0x2a4], R6, 0x2, P0 ;  /* 0x0000a900080bba11 */ /* 0x000fca00000f1406 */
[----:B------:R1:W2:Y:S01]  /*1d10*/  @!P3 LDG.E R12, [R10.64] ;  /* 0x000000080a0cb981 */ /* 0x0002a2000c1e1900 */
[----:B------:R-:W-:-:S05]  /*1d20*/  IADD3 R5, -R5, RZ, RZ ;  /* 0x000000ff05057210 */ /* 0x000fca0007ffe1ff */
[----:B------:R-:W-:-:S05]  /*1d30*/  IMAD R17, R5, c[0x0][0x2b8], R0 ;  /* 0x0000ae0005117a24 */ /* 0x000fca00078e0200 */
[----:B------:R-:W-:-:S05]  /*1d40*/  SHF.R.S32.HI R16, RZ, 0x1f, R17 ;  /* 0x0000001fff107819 */ /* 0x000fca0000011411 */
[----:B------:R-:W-:-:S04]  /*1d50*/  IMAD R8, R16, c[0x0][0x1e0], RZ ;  /* 0x0000780010087a24 */ /* 0x000fc800078e02ff */
[C---:B------:R-:W-:Y:S02]  /*1d60*/  IMAD R8, R17.reuse, c[0x0][0x1e4], R8 ;  /* 0x0000790011087a24 */ /* 0x040fe400078e0208 */
[----:B-1----:R-:W-:-:S05]  /*1d70*/  IMAD.WIDE.U32 R10, R17, c[0x0][0x1e0], RZ ;  /* 0x00007800110a7a25 */ /* 0x002fca00078e00ff */
[----:B------:R-:W-:Y:S01]  /*1d80*/  IADD3 R9, R11, R8, RZ ;  /* 0x000000080b097210 */ /* 0x000fe20007ffe0ff */
[----:B------:R-:W-:Y:S01]  /*1d90*/  IMAD R0, R7, c[0x0][0x1e8], RZ ;  /* 0x00007a0007007a24 */ /* 0x000fe200078e02ff */
[----:B------:R-:W-:Y:S01]  /*1da0*/  MOV R8, R10 ;  /* 0x0000000a00087202 */ /* 0x000fe20000000f00 */
[----:B----4-:R-:W-:-:S04]  /*1db0*/  IMAD.WIDE.U32 R160, R15, c[0x0][0x1e8], RZ ;  /* 0x00007a000fa07a25 */ /* 0x010fc800078e00ff */
[----:B------:R-:W-:-:S05]  /*1dc0*/  IMAD R0, R15, c[0x0][0x1ec], R0 ;  /* 0x00007b000f007a24 */ /* 0x000fca00078e0200 */
[----:B------:R-:W-:Y:S01]  /*1dd0*/  IADD3 R158, R161, R0, RZ ;  /* 0x00000000a19e7210 */ /* 0x000fe20007ffe0ff */
[----:B------:R-:W-:Y:S01]  /*1de0*/  IMAD R4, R180, -0x70, R4 ;  /* 0xffffff90b4047824 */ /* 0x000fe200078e0204 */
[----:B------:R-:W-:-:S05]  /*1df0*/  MOV R0, c[0x0][0x2ac] ;  /* 0x0000ab0000007a02 */ /* 0x000fca0000000f00 */
[----:B------:R-:W-:Y:S01]  /*1e00*/  IMAD R0, R0, c[0x0][0x1d0], R4 ;  /* 0x0000740000007a24 */ /* 0x000fe200078e0204 */
[----:B------:R-:W-:Y:S01]  /*1e10*/  ISETP.GE.AND P3, PT, R251, c[0x0][0x1d4], PT ;  /* 0x00007500fb007a0c */ /* 0x000fe20003f66270 */
[----:B------:R-:W-:Y:S02]  /*1e20*/  IMAD R16, R16, c[0x0][0x208], RZ ;  /* 0x0000820010107a24 */ /* 0x000fe400078e02ff */
[----:B------:R-:W-:-:S04]  /*1e30*/  IMAD.WIDE.U32 R22, R17, c[0x0][0x208], RZ ;  /* 0x0000820011167a25 */ /* 0x000fc800078e00ff */
[----:B------:R-:W-:Y:S01]  /*1e40*/  IMAD R16, R17, c[0x0][0x20c], R16 ;  /* 0x0000830011107a24 */ /* 0x000fe200078e0210 */
[----:B------:R1:W-:Y:S01]  /*1e50*/  STL [R1+0x20], R17 ;  /* 0x0000201101007387 */ /* 0x0003e20000100800 */
[----:B------:R-:W-:Y:S02]  /*1e60*/  IMAD R7, R7, c[0x0][0x210], RZ ;  /* 0x0000840007077a24 */ /* 0x000fe400078e02ff */
[----:B------:R-:W-:-:S04]  /*1e70*/  IMAD.WIDE.U32 R26, R15, c[0x0][0x210], RZ ;  /* 0x000084000f1a7a25 */ /* 0x000fc800078e00ff */
[----:B------:R-:W-:-:S05]  /*1e80*/  IMAD R7, R15, c[0x0][0x214], R7 ;  /* 0x000085000f077a24 */ /* 0x000fca00078e0207 */
[----:B------:R-:W-:Y:S02]  /*1e90*/  IADD3 R15, R27, R7, RZ ;  /* 0x000000071b0f7210 */ /* 0x000fe40007ffe0ff */
[----:B-1----:R-:W-:Y:S02]  /*1ea0*/  IADD3 R17, R23, R16, RZ ;  /* 0x0000001017117210 */ /* 0x002fe40007ffe0ff */
[----:B------:R-:W-:Y:S02]  /*1eb0*/  MOV R16, R22 ;  /* 0x0000001600107202 */ /* 0x000fe40000000f00 */
[C---:B------:R-:W-:Y:S02]  /*1ec0*/  SHF.L.U32 R121, R251.reuse, 0x1, RZ ;  /* 0x00000001fb797819 */ /* 0x040fe400000006ff */
[----:B------:R-:W-:Y:S02]  /*1ed0*/  SHF.L.U64.HI R120, R251, 0x1, R242 ;  /* 0x00000001fb787819 */ /* 0x000fe400000102f2 */
        /* <DEDUP_REMOVED lines=8> */
[----:B------:R-:W1:Y:S01]  /*1f60*/  SHFL.IDX PT, R8, R9, RZ, 0x181f ;  /* 0x00181fff09087589 */ /* 0x000e6200000e0000 */
[----:B------:R-:W-:-:S03]  /*1f70*/  IADD3 R5, -R252, R0, RZ ;  /* 0x00000000fc057210 */ /* 0x000fc60007ffe1ff */
[----:B------:R-:W2:Y:S04]  /*1f80*/  SHFL.IDX PT, R6, R13, RZ, 0x181f ;  /* 0x00181fff0d067589 */ /* 0x000ea800000e0000 */
[----:B------:R-:W3:Y:S01]  /*1f90*/  SHFL.IDX PT, R20, R9, 0x1, 0x181f ;  /* 0x00381f0009147f89 */ /* 0x000ee200000e0000 */
[----:B------:R-:W-:-:S03]  /*1fa0*/  ISETP.GE.AND P5, PT, R5, 0x1, PT ;  /* 0x000000010500780c */ /* 0x000fc60003fa6270 */
[----:B------:R-:W4:Y:S01]  /*1fb0*/  SHFL.IDX PT, R4, R13, 0x1, 0x181f ;  /* 0x00381f000d047f89 */ /* 0x000f2200000e0000 */
[----:B------:R-:W-:-:S03]  /*1fc0*/  ISETP.GE.AND P4, PT, R5, 0x11, PT ;  /* 0x000000110500780c */ /* 0x000fc60003f86270 */
[----:B------:R-:W5:Y:S04]  /*1fd0*/  SHFL.IDX PT, R18, R9, 0x2, 0x181f ;  /* 0x00581f0009127f89 */ /* 0x000f6800000e0000 */
[----:B------:R-:W5:Y:S02]  /*1fe0*/  SHFL.IDX PT, R10, R13, 0x2, 0x181f ;  /* 0x00581f000d0a7f89 */ /* 0x000f6400000e0000 */
[----:B-1----:R-:W-:Y:S02]  /*1ff0*/  @P5 LEA R24, P1, R251, R8, 0x1 ;  /* 0x00000008fb185211 */ /* 0x002fe400078208ff */
[----:B------:R-:W-:Y:S02]  /*2000*/  ISETP.GE.AND P0, PT, R5, 0x21, PT ;  /* 0x000000210500780c */ /* 0x000fe40003f06270 */
[----:B--2---:R-:W-:-:S02]  /*2010*/  @P5 LEA.HI.X R25, R251, R6, R242, 0x1, P1 ;  /* 0x00000006fb195211 */ /* 0x004fc400008f0cf2 */
[----:B------:R-:W1:Y:S01]  /*2020*/  SHFL.IDX PT, R6, R9, 0x3, 0x181f ;  /* 0x00781f0009067f89 */ /* 0x000e6200000e0000 */
[----:B---3--:R-:W-:-:S03]  /*2030*/  @P4 LEA R20, P1, R251, R20, 0x1 ;  /* 0x00000014fb144211 */ /* 0x008fc600078208ff */
[----:B------:R-:W-:Y:S01]  /*2040*/  SHFL.IDX PT, R11, R13, 0x3, 0x181f ;  /* 0x00781f000d0b7f89 */ /* 0x000fe200000e0000 */
[----:B----4-:R-:W-:-:S03]  /*2050*/  @P4 LEA.HI.X R21, R251, R4, R242, 0x1, P1 ;  /* 0x00000004fb154211 */ /* 0x010fc600008f0cf2 */
[----:B------:R-:W2:Y:S01]  /*2060*/  SHFL.IDX PT, R4, R9, 0x4, 0x181f ;  /* 0x00981f0009047f89 */ /* 0x000ea200000e0000 */
[----:B------:R-:W-:Y:S02]  /*2070*/  ISETP.GE.AND P6, PT, R5, 0x31, PT ;  /* 0x000000310500780c */ /* 0x000fe40003fc6270 */
[----:B-----5:R-:W-:Y:S01]  /*2080*/  @P0 LEA R18, P1, R251, R18, 0x1 ;  /* 0x00000012fb120211 */ /* 0x020fe200078208ff */
[----:B------:R-:W3:Y:S01]  /*2090*/  SHFL.IDX PT, R8, R13, 0x4, 0x181f ;  /* 0x00981f000d087f89 */ /* 0x000ee200000e0000 */
[----:B------:R-:W-:-:S03]  /*20a0*/  IMAD R14, R14, c[0x0][0x218], RZ ;  /* 0x000086000e0e7a24 */ /* 0x000fc600078e02ff */
[----:B------:R4:W-:Y:S01]  /*20b0*/  @P5 LDGSTS.E.BYPASS.LTC128B.128 [R244+0x3900], [R24.64], !P3 ;  /* 0x0390000018f45fae */ /* 0x0009e2000d901d48 */
[----:B------:R-:W-:Y:S01]  /*20c0*/  ISETP.GE.AND P5, PT, R5, 0x41, PT ;  /* 0x000000410500780c */ /* 0x000fe20003fa6270 */
[C---:B------:R-:W-:Y:S01]  /*20d0*/  IMAD.WIDE.U32 R16, R12.reuse, c[0x0][0x218], R16 ;  /* 0x000086000c107a25 */ /* 0x040fe200078e0010 */
[----:B------:R-:W-:Y:S01]  /*20e0*/  @P0 LEA.HI.X R19, R251, R10, R242, 0x1, P1 ;  /* 0x0000000afb130211 */ /* 0x000fe200008f0cf2 */
[----:B------:R5:W-:Y:S02]  /*20f0*/  @P4 LDGSTS.E.BYPASS.LTC128B.128 [R244+0x4100], [R20.64], !P3 ;  /* 0x0410000014f44fae */ /* 0x000be4000d901d48 */
[----:B------:R-:W-:Y:S02]  /*2100*/  IMAD R14, R12, c[0x0][0x21c], R14 ;  /* 0x000087000c0e7a24 */ /* 0x000fe400078e020e */
[----:B------:R-:W5:Y:S04]  /*2110*/  SHFL.IDX PT, R10, R9, 0x5, 0x181f ;  /* 0x00b81f00090a7f89 */ /* 0x000f6800000e0000 */
[----:B------:R-:W1:Y:S04]  /*2120*/  SHFL.IDX PT, R9, R9, 0x6, 0x181f ;  /* 0x00d81f0009097f89 */ /* 0x000e6800000e0000 */
[----:B------:R1:W-:Y:S04]  /*2130*/  STL [R1+0x1c], R12 ;  /* 0x00001c0c01007387 */ /* 0x0003e80000100800 */
[----:B------:R2:W-:Y:S04]  /*2140*/  @P0 LDGSTS.E.BYPASS.LTC128B.128 [R244+0x4900], [R18.64], !P3 ;  /* 0x0490000012f40fae */ /* 0x0005e8000d901d48 */
[----:B------:R-:W3:Y:S01]  /*2150*/  SHFL.IDX PT, R7, R13, 0x5, 0x181f ;  /* 0x00b81f000d077f89 */ /* 0x000ee200000e0000 */
[----:B-1----:R-:W-:-:S02]  /*2160*/  IADD3 R12, P0, R16, R26, RZ ;  /* 0x0000001a100c7210 */ /* 0x002fc40007f1e0ff */
[C---:B------:R-:W-:Y:S02]  /*2170*/  @P6 LEA R16, P4, R251.reuse, R6, 0x1 ;  /* 0x00000006fb106211 */ /* 0x040fe400078808ff */
[----:B------:R-:W1:Y:S01]  /*2180*/  SHFL.IDX PT, R6, R13, 0x6, 0x181f ;  /* 0x00d81f000d067f89 */ /* 0x000e6200000e0000 */
[----:B--2---:R-:W-:Y:S02]  /*2190*/  @P5 LEA R18, P1, R251, R4, 0x1 ;  /* 0x00000004fb125211 */ /* 0x004fe400078208ff */
[----:B------:R-:W-:Y:S02]  /*21a0*/  IADD3.X R4, R15, R17, R14, P0, !PT ;  /* 0x000000110f047210 */ /* 0x000fe400007fe40e */
[--C-:B------:R-:W-:Y:S02]  /*21b0*/  @P6 LEA.HI.X R17, R251, R11, R242.reuse, 0x1, P4 ;  /* 0x0000000bfb116211 */ /* 0x100fe400020f0cf2 */
[C---:B------:R-:W-:Y:S02]  /*21c0*/  ISETP.GE.AND P0, PT, R5.reuse, 0x51, PT ;  /* 0x000000510500780c */ /* 0x040fe40003f06270 */
[----:B------:R-:W-:Y:S01]  /*21d0*/  ISETP.GE.AND P4, PT, R5, 0x61, PT ;  /* 0x000000610500780c */ /* 0x000fe20003f86270 */
[----:B------:R2:W-:Y:S01]  /*21e0*/  @P6 LDGSTS.E.BYPASS.LTC128B.128 [R244+0x5100], [R16.64], !P3 ;  /* 0x0510000010f46fae */ /* 0x0005e2000d901d48 */
[----:B---3--:R-:W-:-:S02]  /*21f0*/  @P5 LEA.HI.X R19, R251, R8, R242, 0x1, P1 ;  /* 0x00000008fb135211 */ /* 0x008fc400008f0cf2 */
[----:B------:R-:W-:-:S03]  /*2200*/  LEA R8, P1, R12, c[0x0][0x1f8], 0x1 ;  /* 0x00007e000c087a11 */ /* 0x000fc600078208ff */
[----:B------:R3:W-:Y:S01]  /*2210*/  @P5 LDGSTS.E.BYPASS.LTC128B.128 [R244+0x5900], [R18.64], !P3 ;  /* 0x0590000012f45fae */ /* 0x0007e2000d901d48 */
[----:B------:R-:W-:-:S03]  /*2220*/  LEA.HI.X R4, R12, c[0x0][0x1fc], R4, 0x1, P1 ;  /* 0x00007f000c047a11 */ /* 0x000fc600008f0c04 */
[C---:B-----5:R-:W-:Y:S02]  /*2230*/  @P0 LEA R20, P5, R251.reuse, R10, 0x1 ;  /* 0x0000000afb140211 */ /* 0x060fe400078a08ff */
[C---:B------:R-:W-:Y:S02]  /*2240*/  @P4 LEA R22, P1, R251.reuse, R9, 0x1 ;  /* 0x00000009fb164211 */ /* 0x040fe400078208ff */
[C-C-:B------:R-:W-:Y:S02]  /*2250*/  @P0 LEA.HI.X R21, R251.reuse, R7, R242.reuse, 0x1, P5 ;  /* 0x00000007fb150211 */ /* 0x140fe400028f0cf2 */
[----:B-1----:R-:W-:-:S03]  /*2260*/  @P4 LEA.HI.X R23, R251, R6, R242, 0x1, P1 ;  /* 0x00000006fb174211 */ /* 0x002fc600008f0cf2 */
[----:B------:R1:W-:Y:S04]  /*2270*/  @P0 LDGSTS.E.BYPASS.LTC128B.128 [R244+0x6100], [R20.64], !P3 ;  /* 0x0610000014f40fae */ /* 0x0003e8000d901d48 */
[----:B------:R1:W-:Y:S04]  /*2280*/  @P4 LDGSTS.E.BYPASS.LTC128B.128 [R244+0x6900], [R22.64], !P3 ;  /* 0x0690000016f44fae */ /* 0x0003e8000d901d48 */
[----:B------:R-:W0:Y:S04]  /*2290*/  LDGDEPBAR ;  /* 0x00000000000079af */ /* 0x000e280000000000 */
[----:B---3--:R-:W3:Y:S04]  /*22a0*/  SHFL.IDX PT, R18, R8, RZ, 0x181f ;  /* 0x00181fff08127589 */ /* 0x008ee800000e0000 */
[----:B------:R-:W-:Y:S01]  /*22b0*/  STL.64 [R1+0x38], R160 ;  /* 0x000038a001007387 */ /* 0x000fe20000100a00 */
[----:B------:R-:W-:-:S04]  /*22c0*/  DEPBAR.LE SB0, 0x1 ;  /* 0x000080400000791a */ /* 0x000fc80000000000 */
[----:B------:R-:W-:-:S04]  /*22d0*/  DEPBAR.LE SB0, 0x0 ;  /* 0x000080000000791a */ /* 0x000fc80000000000 */
[----:B------:R-:W-:Y:S06]  /*22e0*/  BAR.SYNC.DEFER_BLOCKING 0x0 ;  /* 0x0000000000007b1d */ /* 0x000fec0000010000 */
[----:B--2---:R-:W2:Y:S04]  /*22f0*/  SHFL.IDX PT, R16, R8, 0x1, 0x181f ;  /* 0x00381f0008107f89 */ /* 0x004ea800000e0000 */
[----:B------:R-:W-:Y:S04]  /*2300*/  STL [R1+0x8], R158 ;  /* 0x0000089e01007387 */ /* 0x000fe80000100800 */
[----:B------:R-:W5:Y:S04]  /*2310*/  SHFL.IDX PT, R14, R8, 0x2, 0x181f ;  /* 0x00581f00080e7f89 */ /* 0x000f6800000e0000 */
[----:B------:R-:W1:Y:S04]  /*2320*/  SHFL.IDX PT, R17, R4, RZ, 0x181f ;  /* 0x00181fff04117589 */ /* 0x000e6800000e0000 */
[----:B------:R-:W-:Y:S04]  /*2330*/  STL.64 [R1+0x30], R26 ;  /* 0x0000301a01007387 */ /* 0x000fe80000100a00 */
[----:B------:R-:W1:Y:S04]  /*2340*/  SHFL.IDX PT, R12, R8, 0x3, 0x181f ;  /* 0x00781f00080c7f89 */ /* 0x000e6800000e0000 */
[----:B------:R-:W-:Y:S04]  /*2350*/  STL [R1+0x4], R15 ;  /* 0x0000040f01007387 */ /* 0x000fe80000100800 */
[----:B------:R-:W1:Y:S04]  /*2360*/  SHFL.IDX PT, R15, R4, 0x1, 0x181f ;  /* 0x00381f00040f7f89 */ /* 0x000e6800000e0000 */
[----:B------:R-:W2:Y:S04]  /*2370*/  SHFL.IDX PT, R13, R4, 0x2, 0x181f ;  /* 0x00581f00040d7f89 */ /* 0x000ea800000e0000 */
[----:B------:R-:W2:Y:S04]  /*2380*/  SHFL.IDX PT, R11, R4, 0x3, 0x181f ;  /* 0x00781f00040b7f89 */ /* 0x000ea800000e0000 */
[----:B------:R-:W4:Y:S04]  /*2390*/  SHFL.IDX PT, R10, R8, 0x4, 0x181f ;  /* 0x00981f00080a7f89 */ /* 0x000f2800000e0000 */
[----:B------:R-:W4:Y:S04]  /*23a0*/  SHFL.IDX PT, R9, R4, 0x4, 0x181f ;  /* 0x00981f0004097f89 */ /* 0x000f2800000e0000 */
[----:B------:R-:W-:Y:S04]  /*23b0*/  LDSM.16.M88.4 R100, [R241] ;  /* 0x00000000f164783b */ /* 0x000fe80000000200 */
[----:B-1----:R-:W-:Y:S04]  /*23c0*/  LDSM.16.M88.4 R20, [R240] ;  /* 0x00000000f014783b */ /* 0x002fe80000000200 */
[----:B------:R-:W1:Y:S01]  /*23d0*/  SHFL.IDX PT, R6, R8, 0x5, 0x181f ;  /* 0x00b81f0008067f89 */ /* 0x000e6200000e0000 */
[----:B---3--:R-:W-:-:S03]  /*23e0*/  IADD3 R18, P4, R18, R121, RZ ;  /* 0x0000007912127210 */ /* 0x008fc60007f9e0ff */
[----:B------:R-:W3:Y:S01]  /*23f0*/  SHFL.IDX PT, R7, R4, 0x5, 0x181f ;  /* 0x00b81f0004077f89 */ /* 0x000ee200000e0000 */
[-C--:B--2---:R-:W-:Y:S02]  /*2400*/  IADD3 R16, P0, R16, R121.reuse, RZ ;  /* 0x0000007910107210 */ /* 0x084fe40007f1e0ff */
[-C--:B-----5:R-:W-:Y:S01]  /*2410*/  IADD3 R14, P6, R14, R121.reuse, RZ ;  /* 0x000000790e0e7210 */ /* 0x0a0fe20007fde0ff */
[----:B------:R-:W2:Y:S01]  /*2420*/  SHFL.IDX PT, R8, R8, 0x6, 0x181f ;  /* 0x00d81f0008087f89 */ /* 0x000ea200000e0000 */
[-C--:B------:R-:W-:Y:S02]  /*2430*/  IADD3.X R19, R17, R120.reuse, RZ, P4, !PT ;  /* 0x0000007811137210 */ /* 0x080fe400027fe4ff */
[----:B------:R-:W-:Y:S01]  /*2440*/  ISETP.GE.AND P1, PT, R251, c[0x0][0x1d4], PT ;  /* 0x00007500fb007a0c */ /* 0x000fe20003f26270 */
[----:B------:R-:W-:Y:S01]  /*2450*/  LDSM.16.M88.4 R72, [R239] ;  /* 0x00000000ef48783b */ /* 0x000fe20000000200 */
[----:B------:R-:W-:Y:S02]  /*2460*/  IADD3 R12, P4, R12, R121, RZ ;  /* 0x000000790c0c7210 */ /* 0x000fe40007f9e0ff */
[-C--:B------:R-:W-:Y:S01]  /*2470*/  IADD3.X R17, R15, R120.reuse, RZ, P0, !PT ;  /* 0x000000780f117210 */ /* 0x080fe200007fe4ff */
[----:B------:R-:W5:Y:S01]  /*2480*/  SHFL.IDX PT, R4, R4, 0x6, 0x181f ;  /* 0x00d81f0004047f89 */ /* 0x000f6200000e0000 */
[----:B------:R-:W-:-:S02]  /*2490*/  IADD3.X R15, R13, R120, RZ, P6, !PT ;  /* 0x000000780d0f7210 */ /* 0x000fc400037fe4ff */
[----:B------:R-:W-:Y:S01]  /*24a0*/  ISETP.LT.OR P5, PT, R5, 0x1, P1 ;  /* 0x000000010500780c */ /* 0x000fe20000fa1670 */
[----:B----4-:R-:W4:Y:S01]  /*24b0*/  LDSM.16.M88.4 R24, [R238] ;  /* 0x00000000ee18783b */ /* 0x010f220000000200 */
[-C--:B------:R-:W-:Y:S02]  /*24c0*/  IADD3.X R13, R11, R120.reuse, RZ, P4, !PT ;  /* 0x000000780b0d7210 */ /* 0x080fe400027fe4ff */
[----:B------:R-:W-:Y:S01]  /*24d0*/  IADD3 R10, P0, R10, R121, RZ ;  /* 0x000000790a0a7210 */ /* 0x000fe20007f1e0ff */
[----:B------:R-:W2:Y:S01]  /*24e0*/  LDSM.16.M88.4 R96, [R241+0x2000] ;  /* 0x00200000f160783b */ /* 0x000ea20000000200 */
[----:B------:R-:W-:Y:S02]  /*24f0*/  ISETP.LT.OR P4, PT, R5, 0x11, P1 ;  /* 0x000000110500780c */ /* 0x000fe40000f81670 */
[----:B------:R-:W-:Y:S01]  /*2500*/  IADD3.X R11, R9, R120, RZ, P0, !PT ;  /* 0x00000078090b7210 */ /* 0x000fe200007fe4ff */
[----:B------:R-:W-:Y:S01]  /*2510*/  LDSM.16.M88.4 R108, [R240+0x800] ;  /* 0x00080000f06c783b */ /* 0x000fe20000000200 */
[----:B------:R-:W-:-:S02]  /*2520*/  ISETP.LT.OR P0, PT, R5, 0x21, P1 ;  /* 0x000000210500780c */ /* 0x000fc40000f01670 */
[----:B-1----:R-:W-:Y:S01]  /*2530*/  IADD3 R6, P6, R6, R121, RZ ;  /* 0x0000007906067210 */ /* 0x002fe20007fde0ff */
[----:B------:R-:W-:Y:S03]  /*2540*/  LDSM.16.M88.4 R92, [R240+0x1000] ;  /* 0x00100000f05c783b */ /* 0x000fe60000000200 */
[----:B---3--:R-:W-:Y:S01]  /*2550*/  IADD3.X R7, R7, R120, RZ, P6, !PT ;  /* 0x0000007807077210 */ /* 0x008fe200037fe4ff */
[----:B------:R-:W-:Y:S01]  /*2560*/  LDSM.16.M88.4 R88, [R240+0x1800] ;  /* 0x00180000f058783b */ /* 0x000fe20000000200 */
[----:B------:R-:W-:-:S03]  /*2570*/  ISETP.LT.OR P6, PT, R5, 0x31, P1 ;  /* 0x000000310500780c */ /* 0x000fc60000fc1670 */
[----:B------:R-:W-:Y:S04]  /*2580*/  LDSM.16.M88.4 R84, [R240+0x2000] ;  /* 0x00200000f054783b */ /* 0x000fe80000000200 */
[----:B------:R-:W-:Y:S04]  /*2590*/  LDSM.16.M88.4 R80, [R240+0x2800] ;  /* 0x00280000f050783b */ /* 0x000fe80000000200 */
[----:B------:R-:W-:Y:S04]  /*25a0*/  LDSM.16.M88.4 R76, [R240+0x3000] ;  /* 0x00300000f04c783b */ /* 0x000fe80000000200 */
[----:B------:R-:W-:Y:S04]  /*25b0*/  LDSM.16.M88.4 R68, [R239+0x2000] ;  /* 0x00200000ef44783b */ /* 0x000fe80000000200 */
[----:B------:R-:W-:Y:S04]  /*25c0*/  LDSM.16.M88.4 R64, [R230] ;  /* 0x00000000e640783b */ /* 0x000fe80000000200 */
[----:B------:R-:W-:Y:S04]  /*25d0*/  LDSM.16.M88.4 R60, [R229] ;  /* 0x00000000e53c783b */ /* 0x000fe80000000200 */
        /* <DEDUP_REMOVED lines=12> */
[----:B------:R3:W-:Y:S01]  /*26a0*/  LDGSTS.E.BYPASS.LTC128B.128 [R244+0x1100], [R14.64], !P0 ;  /* 0x011000000ef47fae */ /* 0x0007e2000c101d48 */
[----:B--2---:R-:W-:Y:S01]  /*26b0*/  IADD3 R8, P0, R8, R121, RZ ;  /* 0x0000007908087210 */ /* 0x004fe20007f1e0ff */
[----:B------:R-:W-:Y:S02]  /*26c0*/  HMMA.16816.F32 R104, R100, R20, RZ ;  /* 0x000000146468723c */ /* 0x000fe400000018ff */
[----:B------:R3:W-:Y:S01]  /*26d0*/  LDGSTS.E.BYPASS.LTC128B.128 [R244+0x1900], [R12.64], !P6 ;  /* 0x019000000cf47fae */ /* 0x0007e2000f101d48 */
[----:B-----5:R-:W-:-:S03]  /*26e0*/  IADD3.X R9, R4, R120, RZ, P0, !PT ;  /* 0x0000007804097210 */ /* 0x020fc600007fe4ff */
[----:B------:R2:W-:Y:S04]  /*26f0*/  LDGSTS.E.BYPASS.LTC128B.128 [R244+0x2100], [R10.64], !P5 ;  /* 0x021000000af47fae */ /* 0x0005e8000e901d48 */
[----:B------:R5:W-:Y:S04]  /*2700*/  LDGSTS.E.BYPASS.LTC128B.128 [R244+0x2900], [R6.64], !P4 ;  /* 0x0290000006f47fae */ /* 0x000be8000e101d48 */
[----:B------:R2:W-:Y:S04]  /*2710*/  LDGSTS.E.BYPASS.LTC128B.128 [R244+0x3100], [R8.64], !P1 ;  /* 0x0310000008f47fae */ /* 0x0005e8000c901d48 */
[----:B------:R-:W-:Y:S04]  /*2720*/  LDSM.16.M88.4 R116, [R236] ;  /* 0x00000000ec74783b */ /* 0x000fe80000000200 */
[----:B------:R-:W2:Y:S02]  /*2730*/  LDSM.16.M88.4 R32, [R237] ;  /* 0x00000000ed20783b */ /* 0x000ea40000000200 */
[----:B----4-:R-:W-:Y:S02]  /*2740*/  HMMA.16816.F32 R104, R72, R24, R104 ;  /* 0x000000184868723c */ /* 0x010fe40000001868 */
[----:B------:R-:W-:Y:S04]  /*2750*/  LDSM.16.M88.4 R112, [R224] ;  /* 0x00000000e070783b */ /* 0x000fe80000000200 */
[----:B-1----:R-:W1:Y:S04]  /*2760*/  LDSM.16.M88.4 R16, [R235] ;  /* 0x00000000eb10783b */ /* 0x002e680000000200 */
[----:B------:R-:W4:Y:S01]  /*2770*/  LDSM.16.M88.4 R28, [R237+0x2000] ;  /* 0x00200000ed1c783b */ /* 0x000f220000000200 */
[----:B-----5:R-:W-:Y:S03]  /*2780*/  HMMA.16816.F32 R4, R96, R20, RZ ;  /* 0x000000146004723c */ /* 0x020fe600000018ff */
[----:B---3--:R-:W3:Y:S04]  /*2790*/  LDSM.16.M88.4 R12, [R235+0x2000] ;  /* 0x00200000eb0c783b */ /* 0x008ee80000000200 */
[----:B------:R-:W5:Y:S01]  /*27a0*/  LDL R165, [R1+0x10] ;  /* 0x0000100001a57983 */ /* 0x000f620000100800 */
[-C--:B--2---:R-:W-:Y:S03]  /*27b0*/  HMMA.16816.F32 R8, R100, R22.reuse, RZ ;  /* 0x000000166408723c */ /* 0x084fe600000018ff */
[----:B------:R-:W0:Y:S05]  /*27c0*/  LDGDEPBAR ;  /* 0x00000000000079af */ /* 0x000e2a0000000000 */
[----:B------:R-:W-:Y:S08]  /*27d0*/  HMMA.16816.F32 R20, R96, R22, RZ ;  /* 0x000000166014723c */ /* 0x000ff000000018ff */
[----:B------:R-:W-:Y:S08]  /*27e0*/  HMMA.16816.F32 R104, R32, R116, R104 ;  /* 0x000000742068723c */ /* 0x000ff00000001868 */
[C---:B------:R-:W-:Y:S08]  /*27f0*/  HMMA.16816.F32 R4, R68.reuse, R24, R4 ;  /* 0x000000184404723c */ /* 0x040ff00000001804 */
[-C--:B------:R-:W-:Y:S08]  /*2800*/  HMMA.16816.F32 R20, R68, R26.reuse, R20 ;  /* 0x0000001a4414723c */ /* 0x080ff00000001814 */
[----:B------:R-:W-:Y:S01]  /*2810*/  HMMA.16816.F32 R8, R72, R26, R8 ;  /* 0x0000001a4808723c */ /* 0x000fe20000001808 */
[----:B------:R-:W2:Y:S07]  /*2820*/  LDSM.16.M88.4 R24, [R236+0x800] ;  /* 0x00080000ec18783b */ /* 0x000eae0000000200 */
[-C--:B------:R-:W-:Y:S08]  /*2830*/  HMMA.16816.F32 R40, R100, R108.reuse, RZ ;  /* 0x0000006c6428723c */ /* 0x080ff000000018ff */
[----:B------:R-:W-:Y:S08]  /*2840*/  HMMA.16816.F32 R36, R96, R108, RZ ;  /* 0x0000006c6024723c */ /* 0x000ff000000018ff */
[----:B-1----:R-:W-:Y:S08]  /*2850*/  HMMA.16816.F32 R104, R16, R112, R104 ;  /* 0x000000701068723c */ /* 0x002ff00000001868 */
[C---:B----4-:R-:W-:Y:S08]  /*2860*/  HMMA.16816.F32 R4, R28.reuse, R116, R4 ;  /* 0x000000741c04723c */ /* 0x050ff00000001804 */
[-C--:B------:R-:W-:Y:S08]  /*2870*/  HMMA.16816.F32 R20, R28, R118.reuse, R20 ;  /* 0x000000761c14723c */ /* 0x080ff00000001814 */
[----:B------:R-:W-:Y:S01]  /*2880*/  HMMA.16816.F32 R8, R32, R118, R8 ;  /* 0x000000762008723c */ /* 0x000fe20000001808 */
[----:B------:R-:W-:-:S02]  /*2890*/  FMUL.FTZ R104, R104, c[0x0][0x320] ;  /* 0x0000c80068687a20 */ /* 0x000fc40000410000 */
[----:B------:R-:W-:Y:S02]  /*28a0*/  FMUL.FTZ R105, R105, c[0x0][0x320] ;  /* 0x0000c80069697a20 */ /* 0x000fe40000410000 */
[----:B------:R-:W-:-:S03]  /*28b0*/  FMUL.FTZ R106, R106, c[0x0][0x320] ;  /* 0x0000c8006a6a7a20 */ /* 0x000fc60000410000 */
[----:B------:R-:W-:Y:S01]  /*28c0*/  HMMA.16816.F32 R40, R72, R64, R40 ;  /* 0x000000404828723c */ /* 0x000fe20000001828 */
[----:B------:R-:W-:-:S07]  /*28d0*/  FMUL.FTZ R107, R107, c[0x0][0x320] ;  /* 0x0000c8006b6b7a20 */ /* 0x000fce0000410000 */
[----:B------:R-:W-:Y:S01]  /*28e0*/  HMMA.16816.F32 R36, R68, R64, R36 ;  /* 0x000000404424723c */ /* 0x000fe20000001824 */
[----:B------:R-:W1:Y:S08]  /*28f0*/  MUFU.TANH R116, R104 ;  /* 0x0000006800747308 */ /* 0x000e700000002400 */
[----:B------:R-:W4:Y:S01]  /*2900*/  MUFU.TANH R117, R105 ;  /* 0x0000006900757308 */ /* 0x000f220000002400 */
[C---:B---3--:R-:W-:Y:S07]  /*2910*/  HMMA.16816.F32 R4, R12.reuse, R112, R4 ;  /* 0x000000700c04723c */ /* 0x048fee0000001804 */
[----:B------:R-:W3:Y:S08]  /*2920*/  MUFU.TANH R118, R106 ;  /* 0x0000006a00767308 */ /* 0x000ef00000002400 */
[----:B------:R1:W1:Y:S01]  /*2930*/  MUFU.TANH R119, R107 ;  /* 0x0000006b00777308 */ /* 0x0002620000002400 */
[-C--:B------:R-:W-:Y:S01]  /*2940*/  HMMA.16816.F32 R20, R12, R114.reuse, R20 ;  /* 0x000000720c14723c */ /* 0x080fe20000001814 */
[----:B-1----:R-:W1:Y:S07]  /*2950*/  LDSM.16.M88.4 R104, [R224+0x800] ;  /* 0x00080000e068783b */ /* 0x002e6e0000000200 */
[----:B------:R-:W-:Y:S08]  /*2960*/  HMMA.16816.F32 R8, R16, R114, R8 ;  /* 0x000000721008723c */ /* 0x000ff00000001808 */
[----:B------:R-:W-:Y:S08]  /*2970*/  HMMA.16816.F32 R112, R100, R110, RZ ;  /* 0x0000006e6470723c */ /* 0x000ff000000018ff */
[-C--:B--2---:R-:W-:Y:S08]  /*2980*/  HMMA.16816.F32 R40, R32, R24.reuse, R40 ;  /* 0x000000182028723c */ /* 0x084ff00000001828 */
[----:B------:R-:W-:Y:S08]  /*2990*/  HMMA.16816.F32 R36, R28, R24, R36 ;  /* 0x000000181c24723c */ /* 0x000ff00000001824 */
[----:B------:R-:W-:Y:S01]  /*29a0*/  HMMA.16816.F32 R108, R96, R110, RZ ;  /* 0x0000006e606c723c */ /* 0x000fe200000018ff */
[----:B------:R-:W-:-:S02]  /*29b0*/  FMUL.FTZ R4, R4, c[0x0][0x320] ;  /* 0x0000c80004047a20 */ /* 0x000fc40000410000 */
[----:B------:R-:W-:Y:S02]  /*29c0*/  FMUL.FTZ R5, R5, c[0x0][0x320] ;  /* 0x0000c80005057a20 */ /* 0x000fe40000410000 */
[----:B------:R-:W-:Y:S02]  /*29d0*/  FMUL.FTZ R6, R6, c[0x0][0x320] ;  /* 0x0000c80006067a20 */ /* 0x000fe40000410000 */
[----:B------:R-:W-:Y:S01]  /*29e0*/  FMUL.FTZ R7, R7, c[0x0][0x320] ;  /* 0x0000c80007077a20 */ /* 0x000fe20000410000 */
[----:B------:R-:W2:Y:S01]  /*29f0*/  MUFU.TANH R122, R4 ;  /* 0x00000004007a7308 */ /* 0x000ea20000002400 */
[----:B------:R-:W-:Y:S02]  /*2a00*/  FMUL.FTZ R20, R20, c[0x0][0x320] ;  /* 0x0000c80014147a20 */ /* 0x000fe40000410000 */
[----:B------:R-:W-:Y:S02]  /*2a10*/  FMUL.FTZ R21, R21, c[0x0][0x320] ;  /* 0x0000c80015157a20 */ /* 0x000fe40000410000 */
[----:B------:R-:W-:-:S03]  /*2a20*/  FMUL.FTZ R22, R22, c[0x0][0x320] ;  /* 0x0000c80016167a20 */ /* 0x000fc60000410000 */
[----:B------:R-:W2:Y:S01]  /*2a30*/  MUFU.TANH R123, R5 ;  /* 0x00000005007b7308 */ /* 0x000ea20000002400 */
[----:B------:R-:W-:-:S07]  /*2a40*/  FMUL.FTZ R23, R23, c[0x0][0x320] ;  /* 0x0000c80017177a20 */ /* 0x000fce0000410000 */
[----:B------:R-:W2:Y:S01]  /*2a50*/  MUFU.TANH R124, R6 ;  /* 0x00000006007c7308 */ /* 0x000ea20000002400 */
[-C--:B-1----:R-:W-:Y:S07]  /*2a60*/  HMMA.16816.F32 R40, R16, R104.reuse, R40 ;  /* 0x000000681028723c */ /* 0x082fee0000001828 */
[----:B------:R1:W1:Y:S01]  /*2a70*/  MUFU.TANH R125, R7 ;  /* 0x00000007007d7308 */ /* 0x0002620000002400 */
[----:B------:R-:W-:Y:S07]  /*2a80*/  HMMA.16816.F32 R36, R12, R104, R36 ;  /* 0x000000680c24723c */ /* 0x000fee0000001824 */
[----:B------:R-:W2:Y:S01]  /*2a90*/  MUFU.TANH R130, R20 ;  /* 0x0000001400827308 */ /* 0x000ea20000002400 */
[----:B------:R-:W-:Y:S08]  /*2aa0*/  HMMA.16816.F32 R112, R72, R66, R112 ;  /* 0x000000424870723c */ /* 0x000ff00000001870 */
[----:B-1----:R-:W-:Y:S01]  /*2ab0*/  HMMA.16816.F32 R4, R100, R92, RZ ;  /* 0x0000005c6404723c */ /* 0x002fe200000018ff */
[----:B------:R-:W1:Y:S07]  /*2ac0*/  MUFU.TANH R131, R21 ;  /* 0x0000001500837308 */ /* 0x000e6e0000002400 */
[----:B------:R-:W-:Y:S01]  /*2ad0*/  HMMA.16816.F32 R108, R68, R66, R108 ;  /* 0x00000042446c723c */ /* 0x000fe2000000186c */
[----:B------:R-:W1:Y:S08]  /*2ae0*/  MUFU.TANH R104, R22 ;  /* 0x0000001600687308 */ /* 0x000e700000002400 */
[----:B------:R1:W1:Y:S01]  /*2af0*/  MUFU.TANH R105, R23 ;  /* 0x0000001700697308 */ /* 0x0002620000002400 */
[----:B------:R-:W-:Y:S01]  /*2b00*/  HMMA.16816.F32 R112, R32, R26, R112 ;  /* 0x0000001a2070723c */ /* 0x000fe20000001870 */
[----:B------:R-:W-:Y:S01]  /*2b10*/  FMUL.FTZ R8, R8, c[0x0][0x320] ;  /* 0x0000c80008087a20 */ /* 0x000fe20000410000 */
[----:B------:R-:W-:Y:S04]  /*2b20*/  LDSM.16.M88.4 R64, [R236+0x1800] ;  /* 0x00180000ec40783b */ /* 0x000fe80000000200 */
[----:B-1----:R-:W1:Y:S02]  /*2b30*/  LDSM.16.M88.4 R20, [R236+0x1000] ;  /* 0x00100000ec14783b */ /* 0x002e640000000200 */
[----:B------:R-:W-:Y:S01]  /*2b40*/  HMMA.16816.F32 R4, R72, R60, R4 ;  /* 0x0000003c4804723c */ /* 0x000fe20000001804 */
[----:B------:R-:W-:-:S02]  /*2b50*/  FMUL.FTZ R9, R9, c[0x0][0x320] ;  /* 0x0000c80009097a20 */ /* 0x000fc40000410000 */
[----:B------:R-:W-:Y:S02]  /*2b60*/  FMUL.FTZ R10, R10, c[0x0][0x320] ;  /* 0x0000c8000a0a7a20 */ /* 0x000fe40000410000 */
[----:B------:R-:W-:-:S03]  /*2b70*/  FMUL.FTZ R11, R11, c[0x0][0x320] ;  /* 0x0000c8000b0b7a20 */ /* 0x000fc60000410000 */
[----:B------:R-:W-:Y:S01]  /*2b80*/  HMMA.16816.F32 R108, R28, R26, R108 ;  /* 0x0000001a1c6c723c */ /* 0x000fe2000000186c */
[----:B------:R-:W2:Y:S01]  /*2b90*/  LDSM.16.M88.4 R24, [R224+0x1000] ;  /* 0x00100000e018783b */ /* 0x000ea20000000200 */
[----:B------:R-:W1:Y:S01]  /*2ba0*/  MUFU.TANH R126, R8 ;  /* 0x00000008007e7308 */ /* 0x000e620000002400 */
[----:B------:R-:W-:Y:S02]  /*2bb0*/  FMUL.FTZ R40, R40, c[0x0][0x320] ;  /* 0x0000c80028287a20 */ /* 0x000fe40000410000 */
[----:B------:R-:W-:Y:S02]  /*2bc0*/  FMUL.FTZ R41, R41, c[0x0][0x320] ;  /* 0x0000c80029297a20 */ /* 0x000fe40000410000 */
[----:B------:R-:W-:-:S03]  /*2bd0*/  FMUL.FTZ R42, R42, c[0x0][0x320] ;  /* 0x0000c8002a2a7a20 */ /* 0x000fc60000410000 */
[----:B------:R-:W1:Y:S01]  /*2be0*/  MUFU.TANH R127, R9 ;  /* 0x00000009007f7308 */ /* 0x000e620000002400 */
[----:B------:R-:W-:-:S07]  /*2bf0*/  FMUL.FTZ R43, R43, c[0x0][0x320] ;  /* 0x0000c8002b2b7a20 */ /* 0x000fce0000410000 */
[----:B------:R-:W2:Y:S08]  /*2c00*/  MUFU.TANH R128, R10 ;  /* 0x0000000a00807308 */ /* 0x000eb00000002400 */
[----:B------:R2:W2:Y:S01]  /*2c10*/  MUFU.TANH R129, R11 ;  /* 0x0000000b00817308 */ /* 0x0004a20000002400 */
[----:B-1----:R-:W-:Y:S07]  /*2c20*/  HMMA.16816.F32 R4, R32, R20, R4 ;  /* 0x000000142004723c */ /* 0x002fee0000001804 */
[----:B------:R-:W1:Y:S01]  /*2c30*/  MUFU.TANH R132, R40 ;  /* 0x0000002800847308 */ /* 0x000e620000002400 */
[----:B--2---:R-:W-:Y:S07]  /*2c40*/  HMMA.16816.F32 R8, R96, R92, RZ ;  /* 0x0000005c6008723c */ /* 0x004fee00000018ff */
[----:B------:R-:W2:Y:S08]  /*2c50*/  MUFU.TANH R133, R41 ;  /* 0x0000002900857308 */ /* 0x000eb00000002400 */
[----:B------:R-:W1:Y:S08]  /*2c60*/  MUFU.TANH R134, R42 ;  /* 0x0000002a00867308 */ /* 0x000e700000002400 */
[----:B------:R1:W1:Y:S02]  /*2c70*/  MUFU.TANH R135, R43 ;  /* 0x0000002b00877308 */ /* 0x0002640000002400 */
[----:B-1----:R-:W-:Y:S01]  /*2c80*/  HMMA.16816.F32 R40, R100, R94, RZ ;  /* 0x0000005e6428723c */ /* 0x002fe200000018ff */
[----:B------:R-:W-:-:S02]  /*2c90*/  FMUL.FTZ R36, R36, c[0x0][0x320] ;  /* 0x0000c80024247a20 */ /* 0x000fc40000410000 */
[----:B------:R-:W-:-:S05]  /*2ca0*/  FMUL.FTZ R37, R37, c[0x0][0x320] ;  /* 0x0000c80025257a20 */ /* 0x000fca0000410000 */
[----:B------:R-:W-:Y:S01]  /*2cb0*/  HMMA.16816.F32 R92, R96, R94, RZ ;  /* 0x0000005e605c723c */ /* 0x000fe200000018ff */
[----:B------:R-:W-:Y:S02]  /*2cc0*/  FMUL.FTZ R38, R38, c[0x0][0x320] ;  /* 0x0000c80026267a20 */ /* 0x000fe40000410000 */
[----:B------:R-:W-:-:S05]  /*2cd0*/  FMUL.FTZ R39, R39, c[0x0][0x320] ;  /* 0x0000c80027277a20 */ /* 0x000fca0000410000 */
[----:B------:R-:W-:Y:S01]  /*2ce0*/  HMMA.16816.F32 R8, R68, R60, R8 ;  /* 0x0000003c4408723c */ /* 0x000fe20000001808 */
[----:B------:R-:W1:Y:S07]  /*2cf0*/  MUFU.TANH R136, R36 ;  /* 0x0000002400887308 */ /* 0x000e6e0000002400 */
[-C--:B------:R-:W-:Y:S01]  /*2d00*/  HMMA.16816.F32 R112, R16, R106.reuse, R112 ;  /* 0x0000006a1070723c */ /* 0x080fe20000001870 */
[----:B------:R-:W1:Y:S07]  /*2d10*/  MUFU.TANH R137, R37 ;  /* 0x0000002500897308 */ /* 0x000e6e0000002400 */
[----:B------:R-:W-:Y:S01]  /*2d20*/  HMMA.16816.F32 R108, R12, R106, R108 ;  /* 0x0000006a0c6c723c */ /* 0x000fe2000000186c */
[----:B------:R-:W1:Y:S07]  /*2d30*/  MUFU.TANH R106, R38 ;  /* 0x00000026006a7308 */ /* 0x000e6e0000002400 */
[----:B------:R-:W-:Y:S01]  /*2d40*/  HMMA.16816.F32 R40, R72, R62, R40 ;  /* 0x0000003e4828723c */ /* 0x000fe20000001828 */
[----:B------:R1:W1:Y:S07]  /*2d50*/  MUFU.TANH R107, R39 ;  /* 0x00000027006b7308 */ /* 0x00026e0000002400 */
[----:B------:R-:W-:Y:S08]  /*2d60*/  HMMA.16816.F32 R4, R16, R24, R4 ;  /* 0x000000181004723c */ /* 0x000ff00000001804 */
[----:B-1----:R-:W-:Y:S08]  /*2d70*/  HMMA.16816.F32 R36, R100, R88, RZ ;  /* 0x000000586424723c */ /* 0x002ff000000018ff */
[----:B------:R-:W-:Y:S08]  /*2d80*/  HMMA.16816.F32 R92, R68, R62, R92 ;  /* 0x0000003e445c723c */ /* 0x000ff0000000185c */
[----:B------:R-:W-:Y:S01]  /*2d90*/  HMMA.16816.F32 R8, R28, R20, R8 ;  /* 0x000000141c08723c */ /* 0x000fe20000001808 */
[----:B------:R-:W-:-:S02]  /*2da0*/  FMUL.FTZ R4, R4, c[0x0][0x320] ;  /* 0x0000c80004047a20 */ /* 0x000fc40000410000 */
[----:B------:R-:W-:Y:S02]  /*2db0*/  FMUL.FTZ R5, R5, c[0x0][0x320] ;  /* 0x0000c80005057a20 */ /* 0x000fe40000410000 */
[----:B------:R-:W-:-:S03]  /*2dc0*/  FMUL.FTZ R6, R6, c[0x0][0x320] ;  /* 0x0000c80006067a20 */ /* 0x000fc60000410000 */
[----:B------:R-:W-:Y:S01]  /*2dd0*/  HMMA.16816.F32 R40, R32, R22, R40 ;  /* 0x000000162028723c */ /* 0x000fe20000001828 */
[----:B------:R-:W-:-:S07]  /*2de0*/  FMUL.FTZ R7, R7, c[0x0][0x320] ;  /* 0x0000c80007077a20 */ /* 0x000fce0000410000 */
[----:B------:R-:W-:Y:S01]  /*2df0*/  HMMA.16816.F32 R36, R72, R56, R36 ;  /* 0x000000384824723c */ /* 0x000fe20000001824 */
[----:B------:R-:W1:Y:S07]  /*2e00*/  MUFU.TANH R138, R4 ;  /* 0x00000004008a7308 */ /* 0x000e6e0000002400 */
[----:B------:R-:W-:Y:S01]  /*2e10*/  HMMA.16816.F32 R60, R96, R88, RZ ;  /* 0x00000058603c723c */ /* 0x000fe200000018ff */
[----:B------:R-:W1:Y:S08]  /*2e20*/  MUFU.TANH R139, R5 ;  /* 0x00000005008b7308 */ /* 0x000e700000002400 */
[----:B------:R-:W1:Y:S01]  /*2e30*/  MUFU.TANH R140, R6 ;  /* 0x00000006008c7308 */ /* 0x000e620000002400 */
[----:B------:R-:W-:Y:S07]  /*2e40*/  HMMA.16816.F32 R92, R28, R22, R92 ;  /* 0x000000161c5c723c */ /* 0x000fee000000185c */
[----:B------:R1:W1:Y:S01]  /*2e50*/  MUFU.TANH R141, R7 ;  /* 0x00000007008d7308 */ /* 0x0002620000002400 */
[-C--:B------:R-:W-:Y:S01]  /*2e60*/  HMMA.16816.F32 R20, R100, R90.reuse, RZ ;  /* 0x0000005a6414723c */ /* 0x080fe200000018ff */
[----:B-1----:R-:W1:Y:S07]  /*2e70*/  LDSM.16.M88.4 R4, [R224+0x1800] ;  /* 0x00180000e004783b */ /* 0x002e6e0000000200 */
[----:B------:R-:W-:Y:S08]  /*2e80*/  HMMA.16816.F32 R88, R96, R90, RZ ;  /* 0x0000005a6058723c */ /* 0x000ff000000018ff */
[----:B------:R-:W-:Y:S08]  /*2e90*/  HMMA.16816.F32 R8, R12, R24, R8 ;  /* 0x000000180c08723c */ /* 0x000ff00000001808 */
[----:B------:R-:W-:Y:S08]  /*2ea0*/  HMMA.16816.F32 R40, R16, R26, R40 ;  /* 0x0000001a1028723c */ /* 0x000ff00000001828 */
[----:B------:R-:W-:Y:S08]  /*2eb0*/  HMMA.16816.F32 R36, R32, R64, R36 ;  /* 0x000000402024723c */ /* 0x000ff00000001824 */
[----:B------:R-:W-:Y:S01]  /*2ec0*/  HMMA.16816.F32 R60, R68, R56, R60 ;  /* 0x00000038443c723c */ /* 0x000fe2000000183c */
[----:B------:R-:W-:-:S02]  /*2ed0*/  FMUL.FTZ R8, R8, c[0x0][0x320] ;  /* 0x0000c80008087a20 */ /* 0x000fc40000410000 */
[----:B------:R-:W-:Y:S02]  /*2ee0*/  FMUL.FTZ R9, R9, c[0x0][0x320] ;  /* 0x0000c80009097a20 */ /* 0x000fe40000410000 */
[----:B------:R-:W-:-:S03]  /*2ef0*/  FMUL.FTZ R10, R10, c[0x0][0x320] ;  /* 0x0000c8000a0a7a20 */ /* 0x000fc60000410000 */
[-C--:B------:R-:W-:Y:S01]  /*2f00*/  HMMA.16816.F32 R20, R72, R58.reuse, R20 ;  /* 0x0000003a4814723c */ /* 0x080fe20000001814 */
[----:B------:R-:W-:Y:S01]  /*2f10*/  FMUL.FTZ R11, R11, c[0x0][0x320] ;  /* 0x0000c8000b0b7a20 */ /* 0x000fe20000410000 */
[----:B------:R-:W1:Y:S06]  /*2f20*/  MUFU.TANH R142, R8 ;  /* 0x00000008008e7308 */ /* 0x000e6c0000002400 */
[----:B------:R-:W-:Y:S01]  /*2f30*/  HMMA.16816.F32 R88, R68, R58, R88 ;  /* 0x0000003a4458723c */ /* 0x000fe20000001858 */
[----:B------:R-:W-:Y:S01]  /*2f40*/  FMUL.FTZ R40, R40, c[0x0][0x320] ;  /* 0x0000c80028287a20 */ /* 0x000fe20000410000 */
[----:B------:R-:W2:Y:S01]  /*2f50*/  MUFU.TANH R143, R9 ;  /* 0x00000009008f7308 */ /* 0x000ea20000002400 */
[----:B------:R-:W-:Y:S01]  /*2f60*/  FMUL.FTZ R41, R41, c[0x0][0x320] ;  /* 0x0000c80029297a20 */ /* 0x000fe20000410000 */
[----:B------:R-:W-:Y:S01]  /*2f70*/  LDSM.16.M88.4 R56, [R236+0x2800] ;  /* 0x00280000ec38783b */ /* 0x000fe20000000200 */
[----:B------:R-:W-:-:S02]  /*2f80*/  FMUL.FTZ R42, R42, c[0x0][0x320] ;  /* 0x0000c8002a2a7a20 */ /* 0x000fc40000410000 */
[----:B------:R-:W-:-:S03]  /*2f90*/  FMUL.FTZ R43, R43, c[0x0][0x320] ;  /* 0x0000c8002b2b7a20 */ /* 0x000fc60000410000 */
[----:B------:R-:W2:Y:S01]  /*2fa0*/  MUFU.TANH R144, R10 ;  /* 0x0000000a00907308 */ /* 0x000ea20000002400 */
[----:B-1----:R-:W-:Y:S07]  /*2fb0*/  HMMA.16816.F32 R36, R16, R4, R36 ;  /* 0x000000041024723c */ /* 0x002fee0000001824 */
[----:B------:R1:W1:Y:S01]  /*2fc0*/  MUFU.TANH R145, R11 ;  /* 0x0000000b00917308 */ /* 0x0002620000002400 */
[----:B------:R-:W-:Y:S07]  /*2fd0*/  HMMA.16816.F32 R60, R28, R64, R60 ;  /* 0x000000401c3c723c */ /* 0x000fee000000183c */
[----:B------:R-:W2:Y:S01]  /*2fe0*/  MUFU.TANH R146, R40 ;  /* 0x0000002800927308 */ /* 0x000ea20000002400 */
[----:B-1----:R-:W-:Y:S07]  /*2ff0*/  HMMA.16816.F32 R8, R100, R84, RZ ;  /* 0x000000546408723c */ /* 0x002fee00000018ff */
[----:B------:R-:W1:Y:S08]  /*3000*/  MUFU.TANH R147, R41 ;  /* 0x0000002900937308 */ /* 0x000e700000002400 */
[----:B------:R-:W1:Y:S08]  /*3010*/  MUFU.TANH R64, R42 ;  /* 0x0000002a00407308 */ /* 0x000e700000002400 */
[----:B------:R1:W1:Y:S01]  /*3020*/  MUFU.TANH R65, R43 ;  /* 0x0000002b00417308 */ /* 0x0002620000002400 */
[-C--:B------:R-:W-:Y:S01]  /*3030*/  HMMA.16816.F32 R20, R32, R66.reuse, R20 ;  /* 0x000000422014723c */ /* 0x080fe20000001814 */
[----:B-1----:R-:W1:Y:S07]  /*3040*/  LDSM.16.M88.4 R40, [R236+0x2000] ;  /* 0x00200000ec28783b */ /* 0x002e6e0000000200 */
[----:B------:R-:W-:Y:S01]  /*3050*/  HMMA.16816.F32 R88, R28, R66, R88 ;  /* 0x000000421c58723c */ /* 0x000fe20000001858 */
[----:B------:R-:W-:-:S02]  /*3060*/  FMUL.FTZ R36, R36, c[0x0][0x320] ;  /* 0x0000c80024247a20 */ /* 0x000fc40000410000 */
[----:B------:R-:W-:Y:S02]  /*3070*/  FMUL.FTZ R37, R37, c[0x0][0x320] ;  /* 0x0000c80025257a20 */ /* 0x000fe40000410000 */
[----:B------:R-:W-:-:S03]  /*3080*/  FMUL.FTZ R38, R38, c[0x0][0x320] ;  /* 0x0000c80026267a20 */ /* 0x000fc60000410000 */
[----:B------:R-:W-:Y:S01]  /*3090*/  HMMA.16816.F32 R8, R72, R52, R8 ;  /* 0x000000344808723c */ /* 0x000fe20000001808 */
[----:B------:R-:W-:Y:S01]  /*30a0*/  FMUL.FTZ R39, R39, c[0x0][0x320] ;  /* 0x0000c80027277a20 */ /* 0x000fe20000410000 */
[----:B------:R-:W1:Y:S08]  /*30b0*/  MUFU.TANH R148, R36 ;  /* 0x0000002400947308 */ /* 0x000e700000002400 */
[----:B------:R-:W1:Y:S01]  /*30c0*/  MUFU.TANH R149, R37 ;  /* 0x0000002500957308 */ /* 0x000e620000002400 */
[C---:B------:R-:W-:Y:S07]  /*30d0*/  HMMA.16816.F32 R92, R12.reuse, R26, R92 ;  /* 0x0000001a0c5c723c */ /* 0x040fee000000185c */
[----:B------:R-:W1:Y:S08]  /*30e0*/  MUFU.TANH R66, R38 ;  /* 0x0000002600427308 */ /* 0x000e700000002400 */
[----:B------:R1:W1:Y:S01]  /*30f0*/  MUFU.TANH R67, R39 ;  /* 0x0000002700437308 */ /* 0x0002620000002400 */
[----:B------:R-:W-:Y:S08]  /*3100*/  HMMA.16816.F32 R60, R12, R4, R60 ;  /* 0x000000040c3c723c */ /* 0x000ff0000000183c */
[----:B------:R-:W-:Y:S01]  /*3110*/  HMMA.16816.F32 R24, R96, R84, RZ ;  /* 0x000000546018723c */ /* 0x000fe200000018ff */
[----:B-1----:R-:W1:Y:S07]  /*3120*/  LDSM.16.M88.4 R36, [R224+0x2000] ;  /* 0x00200000e024783b */ /* 0x002e6e0000000200 */
[-C--:B------:R-:W-:Y:S08]  /*3130*/  HMMA.16816.F32 R20, R16, R6.reuse, R20 ;  /* 0x000000061014723c */ /* 0x080ff00000001814 */
[----:B------:R-:W-:Y:S08]  /*3140*/  HMMA.16816.F32 R88, R12, R6, R88 ;  /* 0x000000060c58723c */ /* 0x000ff00000001858 */
[----:B------:R-:W-:Y:S08]  /*3150*/  HMMA.16816.F32 R4, R100, R86, RZ ;  /* 0x000000566404723c */ /* 0x000ff000000018ff */
[----:B------:R-:W-:Y:S01]  /*3160*/  HMMA.16816.F32 R8, R32, R40, R8 ;  /* 0x000000282008723c */ /* 0x000fe20000001808 */
[----:B------:R-:W-:-:S02]  /*3170*/  FMUL.FTZ R62, R62, c[0x0][0x320] ;  /* 0x0000c8003e3e7a20 */ /* 0x000fc40000410000 */
[----:B------:R-:W-:Y:S02]  /*3180*/  FMUL.FTZ R63, R63, c[0x0][0x320] ;  /* 0x0000c8003f3f7a20 */ /* 0x000fe40000410000 */
[----:B------:R-:W-:-:S03]  /*3190*/  FMUL.FTZ R20, R20, c[0x0][0x320] ;  /* 0x0000c80014147a20 */ /* 0x000fc60000410000 */
[----:B------:R-:W-:Y:S01]  /*31a0*/  HMMA.16816.F32 R24, R68, R52, R24 ;  /* 0x000000344418723c */ /* 0x000fe20000001818 */
[----:B------:R-:W-:Y:S02]  /*31b0*/  FMUL.FTZ R21, R21, c[0x0][0x320] ;  /* 0x0000c80015157a20 */ /* 0x000fe40000410000 */
[----:B------:R-:W-:Y:S02]  /*31c0*/  FMUL.FTZ R22, R22, c[0x0][0x320] ;  /* 0x0000c80016167a20 */ /* 0x000fe40000410000 */
[----:B------:R-:W-:Y:S01]  /*31d0*/  FMUL.FTZ R23, R23, c[0x0][0x320] ;  /* 0x0000c80017177a20 */ /* 0x000fe20000410000 */
[----:B------:R-:W1:Y:S02]  /*31e0*/  MUFU.TANH R195, R62 ;  /* 0x0000003e00c37308 */ /* 0x000e640000002400 */
[----:B------:R-:W-:Y:S06]  /*31f0*/  HMMA.16816.F32 R84, R96, R86, RZ ;  /* 0x000000566054723c */ /* 0x000fec00000018ff */
[----:B------:R-:W2:Y:S02]  /*3200*/  MUFU.TANH R194, R63 ;  /* 0x0000003f00c27308 */ /* 0x000ea40000002400 */
[----:B------:R-:W-:Y:S06]  /*3210*/  HMMA.16816.F32 R4, R72, R54, R4 ;  /* 0x000000364804723c */ /* 0x000fec0000001804 */
[----:B------:R-:W2:Y:S02]  /*3220*/  MUFU.TANH R62, R20 ;  /* 0x00000014003e7308 */ /* 0x000ea40000002400 */
[----:B-1----:R-:W-:Y:S06]  /*3230*/  HMMA.16816.F32 R8, R16, R36, R8 ;  /* 0x000000241008723c */ /* 0x002fec0000001808 */
[----:B------:R-:W1:Y:S08]  /*3240*/  MUFU.TANH R63, R21 ;  /* 0x00000015003f7308 */ /* 0x000e700000002400 */
[----:B------:R-:W1:Y:S08]  /*3250*/  MUFU.TANH R150, R22 ;  /* 0x0000001600967308 */ /* 0x000e700000002400 */
[----:B------:R1:W1:Y:S02]  /*3260*/  MUFU.TANH R151, R23 ;  /* 0x0000001700977308 */ /* 0x0002640000002400 */
[----:B-1----:R-:W-:Y:S08]  /*3270*/  HMMA.16816.F32 R20, R100, R80, RZ ;  /* 0x000000506414723c */ /* 0x002ff000000018ff */
[----:B------:R-:W-:Y:S01]  /*3280*/  HMMA.16816.F32 R24, R28, R40, R24 ;  /* 0x000000281c18723c */ /* 0x000fe20000001818 */
[----:B------:R-:W-:-:S07]  /*3290*/  FMUL.FTZ R90, R90, c[0x0][0x320] ;  /* 0x0000c8005a5a7a20 */ /* 0x000fce0000410000 */
[----:B------:R-:W-:Y:S01]  /*32a0*/  HMMA.16816.F32 R84, R68, R54, R84 ;  /* 0x000000364454723c */ /* 0x000fe20000001854 */
[----:B------:R-:W-:Y:S02]  /*32b0*/  FMUL.FTZ R8, R8, c[0x0][0x320] ;  /* 0x0000c80008087a20 */ /* 0x000fe40000410000 */
[----:B------:R-:W-:-:S05]  /*32c0*/  FMUL.FTZ R9, R9, c[0x0][0x320] ;  /* 0x0000c80009097a20 */ /* 0x000fca0000410000 */
[----:B------:R-:W-:Y:S01]  /*32d0*/  HMMA.16816.F32 R4, R32, R42, R4 ;  /* 0x0000002a2004723c */ /* 0x000fe20000001804 */
[----:B------:R-:W-:Y:S02]  /*32e0*/  FMUL.FTZ R10, R10, c[0x0][0x320] ;  /* 0x0000c8000a0a7a20 */ /* 0x000fe40000410000 */
[----:B------:R-:W-:-:S05]  /*32f0*/  FMUL.FTZ R11, R11, c[0x0][0x320] ;  /* 0x0000c8000b0b7a20 */ /* 0x000fca0000410000 */
[----:B------:R-:W-:Y:S01]  /*3300*/  HMMA.16816.F32 R52, R96, R80, RZ ;  /* 0x000000506034723c */ /* 0x000fe200000018ff */
[----:B------:R1:W1:Y:S07]  /*3310*/  MUFU.TANH R193, R90 ;  /* 0x0000005a00c17308 */ /* 0x00026e0000002400 */
[----:B------:R-:W-:Y:S01]  /*3320*/  HMMA.16816.F32 R20, R72, R48, R20 ;  /* 0x000000304814723c */ /* 0x000fe20000001814 */
[----:B------:R-:W2:Y:S01]  /*3330*/  MUFU.TANH R152, R9 ;  /* 0x0000000900987308 */ /* 0x000ea20000002400 */
[----:B-1----:R-:W-:-:S07]  /*3340*/  FMUL.FTZ R90, R91, c[0x0][0x320] ;  /* 0x0000c8005b5a7a20 */ /* 0x002fce0000410000 */
[----:B------:R-:W1:Y:S08]  /*3350*/  MUFU.TANH R153, R10 ;  /* 0x0000000a00997308 */ /* 0x000e700000002400 */
[----:B------:R-:W1:Y:S08]  /*3360*/  MUFU.TANH R91, R8 ;  /* 0x00000008005b7308 */ /* 0x000e700000002400 */
[----:B------:R1:W1:Y:S01]  /*3370*/  MUFU.TANH R154, R11 ;  /* 0x0000000b009a7308 */ /* 0x0002620000002400 */
[----:B------:R-:W-:Y:S01]  /*3380*/  HMMA.16816.F32 R24, R12, R36, R24 ;  /* 0x000000240c18723c */ /* 0x000fe20000001818 */
[----:B-1----:R-:W1:Y:S07]  /*3390*/  LDSM.16.M88.4 R8, [R224+0x2800] ;  /* 0x00280000e008783b */ /* 0x002e6e0000000200 */
[----:B------:R-:W-:Y:S01]  /*33a0*/  HMMA.16816.F32 R84, R28, R42, R84 ;  /* 0x0000002a1c54723c */ /* 0x000fe20000001854 */
[----:B------:R-:W1:Y:S07]  /*33b0*/  LDSM.16.M88.4 R40, [R236+0x3000] ;  /* 0x00300000ec28783b */ /* 0x000e6e0000000200 */
[----:B------:R-:W-:Y:S08]  /*33c0*/  HMMA.16816.F32 R4, R16, R38, R4 ;  /* 0x000000261004723c */ /* 0x000ff00000001804 */
[----:B------:R-:W-:Y:S08]  /*33d0*/  HMMA.16816.F32 R52, R68, R48, R52 ;  /* 0x000000304434723c */ /* 0x000ff00000001834 */
[----:B------:R-:W-:Y:S01]  /*33e0*/  HMMA.16816.F32 R20, R32, R56, R20 ;  /* 0x000000382014723c */ /* 0x000fe20000001814 */
[----:B------:R-:W-:-:S02]  /*33f0*/  FMUL.FTZ R24, R24, c[0x0][0x320] ;  /* 0x0000c80018187a20 */ /* 0x000fc40000410000 */
[----:B------:R-:W-:Y:S02]  /*3400*/  FMUL.FTZ R25, R25, c[0x0][0x320] ;  /* 0x0000c80019197a20 */ /* 0x000fe40000410000 */
[----:B------:R-:W-:Y:S02]  /*3410*/  FMUL.FTZ R26, R26, c[0x0][0x320] ;  /* 0x0000c8001a1a7a20 */ /* 0x000fe40000410000 */
[----:B------:R-:W-:Y:S01]  /*3420*/  FMUL.FTZ R27, R27, c[0x0][0x320] ;  /* 0x0000c8001b1b7a20 */ /* 0x000fe20000410000 */
[----:B------:R-:W-:Y:S01]  /*3430*/  HMMA.16816.F32 R84, R12, R38, R84 ;  /* 0x000000260c54723c */ /* 0x000fe20000001854 */
[----:B------:R-:W1:Y:S01]  /*3440*/  MUFU.TANH R155, R24 ;  /* 0x00000018009b7308 */ /* 0x000e620000002400 */
[----:B------:R-:W-:Y:S02]  /*3450*/  FMUL.FTZ R4, R4, c[0x0][0x320] ;  /* 0x0000c80004047a20 */ /* 0x000fe40000410000 */
[----:B------:R-:W-:Y:S02]  /*3460*/  FMUL.FTZ R5, R5, c[0x0][0x320] ;  /* 0x0000c80005057a20 */ /* 0x000fe40000410000 */
[----:B------:R-:W-:-:S02]  /*3470*/  FMUL.FTZ R6, R6, c[0x0][0x320] ;  /* 0x0000c80006067a20 */ /* 0x000fc40000410000 */
[----:B------:R-:W-:Y:S01]  /*3480*/  HMMA.16816.F32 R36, R100, R82, RZ ;  /* 0x000000526424723c */ /* 0x000fe200000018ff */
[----:B------:R-:W1:Y:S01]  /*3490*/  MUFU.TANH R156, R25 ;  /* 0x00000019009c7308 */ /* 0x000e620000002400 */
[----:B------:R-:W-:-:S07]  /*34a0*/  FMUL.FTZ R7, R7, c[0x0][0x320] ;  /* 0x0000c80007077a20 */ /* 0x000fce0000410000 */
[----:B------:R-:W2:Y:S01]  /*34b0*/  MUFU.TANH R49, R26 ;  /* 0x0000001a00317308 */ /* 0x000ea20000002400 */
[----:B------:R-:W-:Y:S07]  /*34c0*/  HMMA.16816.F32 R52, R28, R56, R52 ;  /* 0x000000381c34723c */ /* 0x000fee0000001834 */
[----:B------:R2:W2:Y:S01]  /*34d0*/  MUFU.TANH R48, R27 ;  /* 0x0000001b00307308 */ /* 0x0004a20000002400 */
[----:B-1----:R-:W-:Y:S07]  /*34e0*/  HMMA.16816.F32 R20, R16, R8, R20 ;  /* 0x000000081014723c */ /* 0x002fee0000001814 */
[----:B------:R-:W1:Y:S01]  /*34f0*/  MUFU.TANH R186, R4 ;  /* 0x0000000400ba7308 */ /* 0x000e620000002400 */
[C---:B------:R-:W-:Y:S08]  /*3500*/  HMMA.16816.F32 R80, R96.reuse, R82, RZ ;  /* 0x000000526050723c */ /* 0x040ff000000018ff */
[C---:B--2---:R-:W-:Y:S01]  /*3510*/  HMMA.16816.F32 R24, R96.reuse, R76, RZ ;  /* 0x0000004c6018723c */ /* 0x044fe200000018ff */
[----:B------:R-:W2:Y:S07]  /*3520*/  MUFU.TANH R185, R5 ;  /* 0x0000000500b97308 */ /* 0x000eae0000002400 */
[----:B------:R-:W-:Y:S01]  /*3530*/  HMMA.16816.F32 R96, R96, R78, RZ ;  /* 0x0000004e6060723c */ /* 0x000fe200000018ff */
[----:B------:R-:W1:Y:S08]  /*3540*/  MUFU.TANH R56, R6 ;  /* 0x0000000600387308 */ /* 0x000e700000002400 */
[----:B------:R1:W1:Y:S02]  /*3550*/  MUFU.TANH R57, R7 ;  /* 0x0000000700397308 */ /* 0x0002640000002400 */
[C---:B-1----:R-:W-:Y:S08]  /*3560*/  HMMA.16816.F32 R4, R100.reuse, R76, RZ ;  /* 0x0000004c6404723c */ /* 0x042ff000000018ff */
[----:B------:R-:W-:Y:S01]  /*3570*/  HMMA.16816.F32 R100, R100, R78, RZ ;  /* 0x0000004e6464723c */ /* 0x000fe200000018ff */
[----:B------:R-:W-:-:S02]  /*3580*/  FMUL.FTZ R84, R84, c[0x0][0x320] ;  /* 0x0000c80054547a20 */ /* 0x000fc40000410000 */
[----:B------:R-:W-:Y:S02]  /*3590*/  FMUL.FTZ R20, R20, c[0x0][0x320] ;  /* 0x0000c80014147a20 */ /* 0x000fe40000410000 */
[----:B------:R-:W-:-:S03]  /*35a0*/  FMUL.FTZ R21, R21, c[0x0][0x320] ;  /* 0x0000c80015157a20 */ /* 0x000fc60000410000 */
[----:B------:R-:W-:Y:S01]  /*35b0*/  HMMA.16816.F32 R36, R72, R50, R36 ;  /* 0x000000324824723c */ /* 0x000fe20000001824 */
[----:B------:R-:W-:Y:S02]  /*35c0*/  FMUL.FTZ R22, R22, c[0x0][0x320] ;  /* 0x0000c80016167a20 */ /* 0x000fe40000410000 */
[----:B------:R-:W-:-:S05]  /*35d0*/  FMUL.FTZ R23, R23, c[0x0][0x320] ;  /* 0x0000c80017177a20 */ /* 0x000fca0000410000 */
[C---:B------:R-:W-:Y:S01]  /*35e0*/  HMMA.16816.F32 R24, R68.reuse, R44, R24 ;  /* 0x0000002c4418723c */ /* 0x040fe20000001818 */
[----:B------:R1:W1:Y:S07]  /*35f0*/  MUFU.TANH R157, R84 ;  /* 0x00000054009d7308 */ /* 0x00026e0000002400 */
[C---:B------:R-:W-:Y:S01]  /*3600*/  HMMA.16816.F32 R96, R68.reuse, R46, R96 ;  /* 0x0000002e4460723c */ /* 0x040fe20000001860 */
[----:B------:R-:W2:Y:S07]  /*3610*/  MUFU.TANH R77, R22 ;  /* 0x00000016004d7308 */ /* 0x000eae0000002400 */
[----:B------:R-:W-:Y:S01]  /*3620*/  HMMA.16816.F32 R80, R68, R50, R80 ;  /* 0x000000324450723c */ /* 0x000fe20000001850 */
[----:B-1----:R-:W-:Y:S01]  /*3630*/  FMUL.FTZ R84, R86, c[0x0][0x320] ;  /* 0x0000c80056547a20 */ /* 0x002fe20000410000 */
[----:B------:R-:W1:Y:S05]  /*3640*/  MUFU.TANH R76, R23 ;  /* 0x00000017004c7308 */ /* 0x000e6a0000002400 */
[----:B------:R-:W-:Y:S01]  /*3650*/  FMUL.FTZ R51, R85, c[0x0][0x320] ;  /* 0x0000c80055337a20 */ /* 0x000fe20000410000 */
[C---:B------:R-:W-:Y:S02]  /*3660*/  HMMA.16816.F32 R100, R72.reuse, R46, R100 ;  /* 0x0000002e4864723c */ /* 0x040fe40000001864 */
[----:B------:R-:W1:Y:S06]  /*3670*/  MUFU.TANH R85, R20 ;  /* 0x0000001400557308 */ /* 0x000e6c0000002400 */
[----:B------:R-:W-:Y:S02]  /*3680*/  HMMA.16816.F32 R4, R72, R44, R4 ;  /* 0x0000002c4804723c */ /* 0x000fe40000001804 */
[----:B------:R1:W1:Y:S02]  /*3690*/  MUFU.TANH R86, R21 ;  /* 0x0000001500567308 */ /* 0x0002640000002400 */
[----:B-1----:R-:W1:Y:S04]  /*36a0*/  LDSM.16.M88.4 R20, [R224+0x3000] ;  /* 0x00300000e014783b */ /* 0x002e680000000200 */
[----:B------:R-:W-:Y:S08]  /*36b0*/  HMMA.16816.F32 R36, R32, R58, R36 ;  /* 0x0000003a2024723c */ /* 0x000ff00000001824 */
[C---:B------:R-:W-:Y:S08]  /*36c0*/  HMMA.16816.F32 R24, R28.reuse, R40, R24 ;  /* 0x000000281c18723c */ /* 0x040ff00000001818 */
[C---:B------:R-:W-:Y:S08]  /*36d0*/  HMMA.16816.F32 R96, R28.reuse, R42, R96 ;  /* 0x0000002a1c60723c */ /* 0x040ff00000001860 */
[----:B------:R-:W-:Y:S08]  /*36e0*/  HMMA.16816.F32 R80, R28, R58, R80 ;  /* 0x0000003a1c50723c */ /* 0x000ff00000001850 */
[----:B------:R-:W-:Y:S01]  /*36f0*/  HMMA.16816.F32 R52, R12, R8, R52 ;  /* 0x000000080c34723c */ /* 0x000fe20000001834 */
[----:B------:R-:W-:-:S02]  /*3700*/  FMUL.FTZ R112, R112, c[0x0][0x320] ;  /* 0x0000c80070707a20 */ /* 0x000fc40000410000 */
[----:B------:R-:W-:Y:S02]  /*3710*/  FMUL.FTZ R113, R113, c[0x0][0x320] ;  /* 0x0000c80071717a20 */ /* 0x000fe40000410000 */
[----:B------:R-:W-:Y:S02]  /*3720*/  FMUL.FTZ R114, R114, c[0x0][0x320] ;  /* 0x0000c80072727a20 */ /* 0x000fe40000410000 */
[----:B------:R-:W-:Y:S01]  /*3730*/  FMUL.FTZ R115, R115, c[0x0][0x320] ;  /* 0x0000c80073737a20 */ /* 0x000fe20000410000 */
[----:B------:R-:W-:Y:S01]  /*3740*/  HMMA.16816.F32 R100, R32, R42, R100 ;  /* 0x0000002a2064723c */ /* 0x000fe20000001864 */
[----:B------:R-:W-:Y:S02]  /*3750*/  FMUL.FTZ R108, R108, c[0x0][0x320] ;  /* 0x0000c8006c6c7a20 */ /* 0x000fe40000410000 */
[----:B------:R-:W-:Y:S02]  /*3760*/  FMUL.FTZ R109, R109, c[0x0][0x320] ;  /* 0x0000c8006d6d7a20 */ /* 0x000fe40000410000 */
[----:B------:R-:W-:-:S02]  /*3770*/  FMUL.FTZ R110, R110, c[0x0][0x320] ;  /* 0x0000c8006e6e7a20 */ /* 0x000fc40000410000 */
[----:B------:R-:W-:Y:S01]  /*3780*/  FMUL.FTZ R111, R111, c[0x0][0x320] ;  /* 0x0000c8006f6f7a20 */ /* 0x000fe20000410000 */
[----:B------:R-:W-:Y:S01]  /*3790*/  HMMA.16816.F32 R4, R32, R40, R4 ;  /* 0x000000282004723c */ /* 0x000fe20000001804 */
[----:B------:R-:W-:Y:S02]  /*37a0*/  FMUL.FTZ R92, R92, c[0x0][0x320] ;  /* 0x0000c8005c5c7a20 */ /* 0x000fe40000410000 */
[----:B------:R-:W-:Y:S02]  /*37b0*/  FMUL.FTZ R93, R93, c[0x0][0x320] ;  /* 0x0000c8005d5d7a20 */ /* 0x000fe40000410000 */
[----:B------:R-:W-:Y:S02]  /*37c0*/  FMUL.FTZ R94, R94, c[0x0][0x320] ;  /* 0x0000c8005e5e7a20 */ /* 0x000fe40000410000 */
[----:B------:R-:W-:Y:S01]  /*37d0*/  FMUL.FTZ R95, R95, c[0x0][0x320] ;  /* 0x0000c8005f5f7a20 */ /* 0x000fe20000410000 */
[----:B------:R-:W-:Y:S01]  /*37e0*/  HMMA.16816.F32 R36, R16, R10, R36 ;  /* 0x0000000a1024723c */ /* 0x000fe20000001824 */
[----:B------:R-:W-:-:S02]  /*37f0*/  FMUL.FTZ R60, R60, c[0x0][0x320] ;  /* 0x0000c8003c3c7a20 */ /* 0x000fc40000410000 */
[----:B------:R-:W-:Y:S02]  /*3800*/  FMUL.FTZ R61, R61, c[0x0][0x320] ;  /* 0x0000c8003d3d7a20 */ /* 0x000fe40000410000 */
[----:B------:R-:W-:Y:S02]  /*3810*/  FMUL.FTZ R88, R88, c[0x0][0x320] ;  /* 0x0000c80058587a20 */ /* 0x000fe40000410000 */
[----:B------:R-:W-:Y:S01]  /*3820*/  FMUL.FTZ R89, R89, c[0x0][0x320] ;  /* 0x0000c80059597a20 */ /* 0x000fe20000410000 */
[----:B-1----:R-:W-:Y:S01]  /*3830*/  HMMA.16816.F32 R24, R12, R20, R24 ;  /* 0x000000140c18723c */ /* 0x002fe20000001818 */
[----:B------:R-:W-:Y:S01]  /*3840*/  FMUL.FTZ R50, R87, c[0x0][0x320] ;  /* 0x0000c80057327a20 */ /* 0x000fe20000410000 */
[----:B-----5:R-:W-:Y:S01]  /*3850*/  ISETP.GT.AND P0, PT, R3, R165, PT ;  /* 0x000000a50300720c */ /* 0x020fe20003f04270 */
[----:B------:R-:W1:Y:S01]  /*3860*/  MUFU.TANH R90, R90 ;  /* 0x0000005a005a7308 */ /* 0x000e620000002400 */
[----:B------:R-:W-:-:S04]  /*3870*/  DEPBAR.LE SB0, 0x0 ;  /* 0x000080000000791a */ /* 0x000fc80000000000 */
[C---:B------:R-:W-:Y:S08]  /*3880*/  HMMA.16816.F32 R96, R12.reuse, R22, R96 ;  /* 0x000000160c60723c */ /* 0x040ff00000001860 */
[----:B------:R-:W-:Y:S08]  /*3890*/  HMMA.16816.F32 R80, R12, R10, R80 ;  /* 0x0000000a0c50723c */ /* 0x000ff00000001850 */
[C---:B------:R-:W-:Y:S08]  /*38a0*/  HMMA.16816.F32 R100, R16.reuse, R22, R100 ;  /* 0x000000161064723c */ /* 0x040ff00000001864 */
[----:B------:R-:W-:Y:S01]  /*38b0*/  HMMA.16816.F32 R4, R16, R20, R4 ;  /* 0x000000141004723c */ /* 0x000fe20000001804 */
[----:B------:R-:W-:-:S02]  /*38c0*/  FMUL.FTZ R37, R37, c[0x0][0x320] ;  /* 0x0000c80025257a20 */ /* 0x000fc40000410000 */
[----:B------:R-:W-:Y:S02]  /*38d0*/  FMUL.FTZ R24, R24, c[0x0][0x320] ;  /* 0x0000c80018187a20 */ /* 0x000fe40000410000 */
[----:B------:R-:W-:Y:S01]  /*38e0*/  FMUL.FTZ R10, R36, c[0x0][0x320] ;  /* 0x0000c800240a7a20 */ /* 0x000fe20000410000 */
[----:B------:R5:W1:Y:S01]  /*38f0*/  MUFU.TANH R78, R37 ;  /* 0x00000025004e7308 */ /* 0x000a620000002400 */
[----:B------:R-:W-:Y:S02]  /*3900*/  FMUL.FTZ R36, R38, c[0x0][0x320] ;  /* 0x0000c80026247a20 */ /* 0x000fe40000410000 */
[----:B------:R-:W-:Y:S02]  /*3910*/  FMUL.FTZ R28, R97, c[0x0][0x320] ;  /* 0x0000c800611c7a20 */ /* 0x000fe40000410000 */
[----:B------:R-:W-:Y:S02]  /*3920*/  FMUL.FTZ R52, R52, c[0x0][0x320] ;  /* 0x0000c80034347a20 */ /* 0x000fe40000410000 */
[----:B------:R-:W-:Y:S01]  /*3930*/  FMUL.FTZ R45, R53, c[0x0][0x320] ;  /* 0x0000c800352d7a20 */ /* 0x000fe20000410000 */
[----:B------:R1:W1:Y:S01]  /*3940*/  MUFU.TANH R31, R24 ;  /* 0x00000018001f7308 */ /* 0x0002620000002400 */
[----:B------:R-:W-:-:S02]  /*3950*/  FMUL.FTZ R44, R80, c[0x0][0x320] ;  /* 0x0000c800502c7a20 */ /* 0x000fc40000410000 */
[----:B------:R-:W-:Y:S02]  /*3960*/  FMUL.FTZ R41, R81, c[0x0][0x320] ;  /* 0x0000c80051297a20 */ /* 0x000fe40000410000 */
[----:B------:R-:W-:Y:S02]  /*3970*/  FMUL.FTZ R21, R27, c[0x0][0x320] ;  /* 0x0000c8001b157a20 */ /* 0x000fe40000410000 */
[----:B------:R-:W-:Y:S02]  /*3980*/  FMUL.FTZ R38, R101, c[0x0][0x320] ;  /* 0x0000c80065267a20 */ /* 0x000fe40000410000 */
[----:B-----5:R-:W-:Y:S02]  /*3990*/  FMUL.FTZ R37, R39, c[0x0][0x320] ;  /* 0x0000c80027257a20 */ /* 0x020fe40000410000 */
[----:B------:R-:W-:Y:S02]  /*39a0*/  FMUL.FTZ R39, R100, c[0x0][0x320] ;  /* 0x0000c80064277a20 */ /* 0x000fe40000410000 */
[----:B------:R-:W-:-:S02]  /*39b0*/  FMUL.FTZ R22, R102, c[0x0][0x320] ;  /* 0x0000c80066167a20 */ /* 0x000fc40000410000 */
[----:B------:R-:W-:Y:S02]  /*39c0*/  FMUL.FTZ R15, R103, c[0x0][0x320] ;  /* 0x0000c800670f7a20 */ /* 0x000fe40000410000 */
[----:B-1----:R-:W-:Y:S02]  /*39d0*/  FMUL.FTZ R24, R26, c[0x0][0x320] ;  /* 0x0000c8001a187a20 */ /* 0x002fe40000410000 */
[----:B------:R-:W-:Y:S02]  /*39e0*/  FMUL.FTZ R29, R96, c[0x0][0x320] ;  /* 0x0000c800601d7a20 */ /* 0x000fe40000410000 */
[----:B------:R-:W-:Y:S02]  /*39f0*/  FMUL.FTZ R97, R98, c[0x0][0x320] ;  /* 0x0000c80062617a20 */ /* 0x000fe40000410000 */
[----:B------:R-:W-:Y:S02]  /*3a00*/  FMUL.FTZ R70, R99, c[0x0][0x320] ;  /* 0x0000c80063467a20 */ /* 0x000fe40000410000 */
[----:B------:R-:W-:-:S02]  /*3a10*/  FMUL.FTZ R54, R54, c[0x0][0x320] ;  /* 0x0000c80036367a20 */ /* 0x000fc40000410000 */
[----:B------:R-:W-:Y:S02]  /*3a20*/  FMUL.FTZ R55, R55, c[0x0][0x320] ;  /* 0x0000c80037377a20 */ /* 0x000fe40000410000 */
[----:B------:R-:W-:Y:S02]  /*3a30*/  FMUL.FTZ R82, R82, c[0x0][0x320] ;  /* 0x0000c80052527a20 */ /* 0x000fe40000410000 */
[----:B------:R-:W-:Y:S02]  /*3a40*/  FMUL.FTZ R83, R83, c[0x0][0x320] ;  /* 0x0000c80053537a20 */ /* 0x000fe40000410000 */
[----:B------:R-:W-:Y:S02]  /*3a50*/  FMUL.FTZ R4, R4, c[0x0][0x320] ;  /* 0x0000c80004047a20 */ /* 0x000fe40000410000 */
[----:B------:R-:W-:Y:S02]  /*3a60*/  FMUL.FTZ R5, R5, c[0x0][0x320] ;  /* 0x0000c80005057a20 */ /* 0x000fe40000410000 */
[----:B------:R-:W-:-:S02]  /*3a70*/  FMUL.FTZ R6, R6, c[0x0][0x320] ;  /* 0x0000c80006067a20 */ /* 0x000fc40000410000 */
[----:B------:R-:W-:Y:S02]  /*3a80*/  FMUL.FTZ R7, R7, c[0x0][0x320] ;  /* 0x0000c80007077a20 */ /* 0x000fe40000410000 */
[----:B------:R-:W-:Y:S01]  /*3a90*/  FMUL.FTZ R25, R25, c[0x0][0x320] ;  /* 0x0000c80019197a20 */ /* 0x000fe20000410000 */
[----:B------:R-:W1:Y:S08]  /*3aa0*/  MUFU.TANH R112, R112 ;  /* 0x0000007000707308 */ /* 0x000e700000002400 */
        /* <DEDUP_REMOVED lines=20> */
[----:B------:R1:W1:Y:S08]  /*3bf0*/  MUFU.TANH R192, R54 ;  /* 0x0000003600c07308 */ /* 0x0002700000002400 */
[----:B------:R1:W1:Y:S08]  /*3c00*/  MUFU.TANH R191, R55 ;  /* 0x0000003700bf7308 */ /* 0x0002700000002400 */
[----:B------:R-:W1:Y:S08]  /*3c10*/  MUFU.TANH R10, R10 ;  /* 0x0000000a000a7308 */ /* 0x000e700000002400 */
[----:B------:R-:W1:Y:S08]  /*3c20*/  MUFU.TANH R36, R36 ;  /* 0x0000002400247308 */ /* 0x000e700000002400 */
[----:B------:R-:W1:Y:S08]  /*3c30*/  MUFU.TANH R37, R37 ;  /* 0x0000002500257308 */ /* 0x000e700000002400 */
[----:B------:R-:W1:Y:S08]  /*3c40*/  MUFU.TANH R44, R44 ;  /* 0x0000002c002c7308 */ /* 0x000e700000002400 */
        /* <DEDUP_REMOVED lines=17> */
[----:B------:R-:W1:Y:S01]  /*3d60*/  MUFU.TANH R70, R70 ;  /* 0x0000004600467308 */ /* 0x000e620000002400 */
[----:B------:R-:W-:Y:S01]  /*3d70*/  BSSY B0, `(.L_x_1333) ;  /* 0x000004a000007945 */ /* 0x000fe20003800000 */
[----:B------:R-:W-:Y:S01]  /*3d80*/  BAR.SYNC.DEFER_BLOCKING 0x0 ;  /* 0x0000000000007b1d */ /* 0x000fe20000010000 */
[----:B------:R-:W-:-:S05]  /*3d90*/  ISETP.GT.AND P1, PT, R250, 0x6f, PT ;  /* 0x0000006ffa00780c */ /* 0x000fca0003f24270 */
[----:B------:R-:W-:Y:S05]  /*3da0*/  @!P0 BRA `(.L_x_1334) ;  /* 0x0000046000008947 */ /* 0x000fea0003800000 */
[----:B--234-:R-:W-:Y:S01]  /*3db0*/  PLOP3.LUT P4, PT, PT, PT, UP0, 0x80, 0x0 ;  /* 0x000000000000781c */ /* 0x01cfe20003f8f008 */
[----:B------:R-:W-:Y:S01]  /*3dc0*/  IMAD.MOV.U32 R8, RZ, RZ, RZ ;  /* 0x000000ffff087224 */ /* 0x000fe200078e00ff */
[----:B------:R-:W-:Y:S02]  /*3dd0*/  IADD3 R2, R250, R2, R164 ;  /* 0x00000002fa027210 */ /* 0x000fe40007ffe0a4 */
[----:B------:R-:W-:Y:S02]  /*3de0*/  PLOP3.LUT P0, PT, PT, PT, UP0, 0x80, 0x0 ;  /* 0x000000000000781c */ /* 0x000fe40003f0f008 */
[----:B------:R-:W-:-:S05]  /*3df0*/  IADD3 R2, R2, -0x70, RZ ;  /* 0xffffff9002027810 */ /* 0x000fca0007ffe0ff */
[----:B------:R-:W-:Y:S02]  /*3e00*/  IMAD.MOV.U32 R3, RZ, RZ, R2 ;  /* 0x000000ffff037224 */ /* 0x000fe400078e0002 */
[----:B-1----:R-:W-:-:S05]  /*3e10*/  @P4 IMAD.HI.U32 R4, R2, c[0x0][0x2bc], RZ ;  /* 0x0000af0002044a27 */ /* 0x002fca00078e00ff */
        /* <DEDUP_REMOVED lines=9> */
[----:B------:R-:W-:Y:S01]  /*3eb0*/  SHF.R.S32.HI R2, RZ, 0x1f, R9 ;  /* 0x0000001fff027819 */ /* 0x000fe20000011409 */
[----:B------:R1:W-:Y:S04]  /*3ec0*/  STL [R1+0x20], R9 ;  /* 0x0000200901007387 */ /* 0x0003e80000100800 */
[----:B------:R-:W-:-:S04]  /*3ed0*/  IMAD R2, R2, c[0x0][0x1e0], RZ ;  /* 0x0000780002027a24 */ /* 0x000fc800078e02ff */
[----:B------:R-:W-:-:S04]  /*3ee0*/  IMAD R2, R9, c[0x0][0x1e4], R2 ;  /* 0x0000790009027a24 */ /* 0x000fc800078e0202 */
[----:B------:R-:W-:Y:S01]  /*3ef0*/  IMAD.IADD R5, R5, 0x1, R2 ;  /* 0x0000000105057824 */ /* 0x000fe200078e0202 */
[----:B--2---:R1:W-:Y:S01]  /*3f00*/  STL [R1+0x1c], R8 ;  /* 0x00001c0801007387 */ /* 0x0043e20000100800 */
[----:B------:R-:W-:Y:S02]  /*3f10*/  SHF.R.S32.HI R2, RZ, 0x1f, R8 ;  /* 0x0000001fff027819 */ /* 0x000fe40000011408 */
        /* <DEDUP_REMOVED lines=9> */
.L_x_1389:
[----:B------:R-:W-:Y:S05]  /*3fb0*/  BRA.DIV ~URZ, `(.L_x_1336) ;  /* 0x000115327f007947 */ /* 0x000fea000b800000 */
[----:B------:R-:W4:Y:S04]  /*3fc0*/  SHFL.IDX PT, R18, R7, RZ, 0x181f ;  /* 0x00181fff07127589 */ /* 0x000f2800000e0000 */
[----:B------:R-:W5:Y:S04]  /*3fd0*/  SHFL.IDX PT, R16, R7, 0x1, 0x181f ;  /* 0x00381f0007107f89 */ /* 0x000f6800000e0000 */
[----:B------:R-:W1:Y:S04]  /*3fe0*/  SHFL.IDX PT, R13, R7, 0x2, 0x181f ;  /* 0x00581f00070d7f89 */ /* 0x000e6800000e0000 */
[----:B------:R-:W2:Y:S04]  /*3ff0*/  SHFL.IDX PT, R17, R3, 0x1, 0x181f ;  /* 0x00381f0003117f89 */ /* 0x000ea800000e0000 */
[----:B-1----:R-:W1:Y:S04]  /*4000*/  SHFL.IDX PT, R8, R7, 0x3, 0x181f ;  /* 0x00781f0007087f89 */ /* 0x002e6800000e0000 */
[----:B------:R-:W3:Y:S04]  /*4010*/  SHFL.IDX PT, R14, R3, 0x2, 0x181f ;  /* 0x00581f00030e7f89 */ /* 0x000ee800000e0000 */
[----:B------:R-:W-:Y:S01]  /*4020*/  SHFL.IDX PT, R5, R7, 0x4, 0x181f ;  /* 0x00981f0007057f89 */ /* 0x000fe200000e0000 */
[----:B----4-:R-:W-:-:S03]  /*4030*/  IADD3 R18, P0, R18, R121, RZ ;  /* 0x0000007912127210 */ /* 0x010fc60007f1e0ff */
[----:B------:R-:W-:Y:S01]  /*4040*/  SHFL.IDX PT, R2, R7, 0x5, 0x181f ;  /* 0x00b81f0007027f89 */ /* 0x000fe200000e0000 */
[-C--:B-----5:R-:W-:Y:S01]  /*4050*/  IADD3 R16, P4, R16, R121.reuse, RZ ;  /* 0x0000007910107210 */ /* 0x0a0fe20007f9e0ff */
[----:B---3--:R-:W-:Y:S02]  /*4060*/  IMAD.X R19, R12, 0x1, R120, P0 ;  /* 0x000000010c137824 */ /* 0x008fe400000e0678 */
[----:B------:R-:W3:Y:S01]  /*4070*/  SHFL.IDX PT, R9, R3, 0x3, 0x181f ;  /* 0x00781f0003097f89 */ /* 0x000ee200000e0000 */
[----:B------:R-:W-:-:S03]  /*4080*/  IADD3 R12, P0, R13, R121, RZ ;  /* 0x000000790d0c7210 */ /* 0x000fc60007f1e0ff */
[----:B------:R-:W4:Y:S01]  /*4090*/  SHFL.IDX PT, R6, R3, 0x4, 0x181f ;  /* 0x00981f0003067f89 */ /* 0x000f2200000e0000 */
[----:B--2---:R-:W-:-:S03]  /*40a0*/  IMAD.X R17, R17, 0x1, R120, P4 ;  /* 0x0000000111117824 */ /* 0x004fc600020e0678 */
[----:B------:R-:W2:Y:S01]  /*40b0*/  SHFL.IDX PT, R4, R3, 0x5, 0x181f ;  /* 0x00b81f0003047f89 */ /* 0x000ea200000e0000 */
[----:B-1----:R-:W-:-:S03]  /*40c0*/  IADD3 R8, P5, R8, R121, RZ ;  /* 0x0000007908087210 */ /* 0x002fc60007fbe0ff */
[----:B------:R1:W-:Y:S01]  /*40d0*/  LDGSTS.E.BYPASS.LTC128B.128 [R244+0x3900], [R18.64], !P3 ;  /* 0x0390000012f47fae */ /* 0x0003e2000d901d48 */
[----:B------:R-:W-:-:S03]  /*40e0*/  IMAD.X R13, R14, 0x1, R120, P0 ;  /* 0x000000010e0d7824 */ /* 0x000fc600000e0678 */
[----:B------:R5:W-:Y:S04]  /*40f0*/  LDGSTS.E.BYPASS.LTC128B.128 [R244+0x4100], [R16.64], !P3 ;  /* 0x0410000010f47fae */ /* 0x000be8000d901d48 */
[----:B------:R2:W-:Y:S01]  /*4100*/  LDGSTS.E.BYPASS.LTC128B.128 [R244+0x4900], [R12.64], !P3 ;  /* 0x049000000cf47fae */ /* 0x0005e2000d901d48 */
[----:B---3--:R-:W-:-:S03]  /*4110*/  IMAD.X R9, R9, 0x1, R120, P5 ;  /* 0x0000000109097824 */ /* 0x008fc600028e0678 */
[----:B------:R-:W3:Y:S04]  /*4120*/  SHFL.IDX PT, R7, R7, 0x6, 0x181f ;  /* 0x00d81f0007077f89 */ /* 0x000ee800000e0000 */
[----:B------:R3:W-:Y:S04]  /*4130*/  LDGSTS.E.BYPASS.LTC128B.128 [R244+0x5100], [R8.64], !P3 ;  /* 0x0510000008f47fae */ /* 0x0007e8000d901d48 */
[----:B------:R-:W3:Y:S01]  /*4140*/  SHFL.IDX PT, R3, R3, 0x6, 0x181f ;  /* 0x00d81f0003037f89 */ /* 0x000ee200000e0000 */
[-C--:B-1----:R-:W-:Y:S02]  /*4150*/  IADD3 R18, P4, R5, R121.reuse, RZ ;  /* 0x0000007905127210 */ /* 0x082fe40007f9e0ff */
[----:B-----5:R-:W-:-:S03]  /*4160*/  IADD3 R16, P0, R2, R121, RZ ;  /* 0x0000007902107210 */ /* 0x020fc60007f1e0ff */
[--C-:B----4-:R-:W-:Y:S02]  /*4170*/  IMAD.X R19, R6, 0x1, R120.reuse, P4 ;  /* 0x0000000106137824 */ /* 0x110fe400020e0678 */
[----:B--2---:R-:W-:-:S03]  /*4180*/  IMAD.X R17, R4, 0x1, R120, P0 ;  /* 0x0000000104117824 */ /* 0x004fc600000e0678 */
[----:B------:R1:W-:Y:S04]  /*4190*/  LDGSTS.E.BYPASS.LTC128B.128 [R244+0x5900], [R18.64], !P3 ;  /* 0x0590000012f47fae */ /* 0x0003e8000d901d48 */
[----:B------:R1:W-:Y:S02]  /*41a0*/  LDGSTS.E.BYPASS.LTC128B.128 [R244+0x6100], [R16.64], !P3 ;  /* 0x0610000010f47fae */ /* 0x0003e4000d901d48 */
.L_x_1390:
[----:B---3--:R-:W-:-:S04]  /*41b0*/  IADD3 R2, P0, R7, R121, RZ ;  /* 0x0000007907027210 */ /* 0x008fc80007f1e0ff */
[----:B------:R-:W-:-:S05]  /*41c0*/  IADD3.X R3, R3, R120, RZ, P0, !PT ;  /* 0x0000007803037210 */ /* 0x000fca00007fe4ff */
[----:B------:R-:W-:Y:S01]  /*41d0*/  @!PT LDS RZ, [RZ] ;  /* 0x00000000fffff984 */ /* 0x000fe20000000800 */
[----:B------:R-:W-:Y:S01]  /*41e0*/  @!PT LDS RZ, [RZ] ;  /* 0x00000000fffff984 */ /* 0x000fe20000000800 */
[----:B------:R-:W-:Y:S01]  /*41f0*/  @!PT LDS RZ, [RZ] ;  /* 0x00000000fffff984 */ /* 0x000fe20000000800 */
[----:B------:R2:W-:Y:S04]  /*4200*/  LDGSTS.E.BYPASS.LTC128B.128 [R244+0x6900], [R2.64], !P3 ;  /* 0x0690000002f47fae */ /* 0x0005e8000d901d48 */
.L_x_1334:
[----:B--234-:R-:W-:Y:S05]  /*4210*/  BSYNC B0 ;  /* 0x0000000000007941 */ /* 0x01cfea0003800000 */
.L_x_1333:
[----:B------:R-:W2:Y:S04]  /*4220*/  LDL R2, [R1+0x14] ;  /* 0x0000140001027983 */ /* 0x000ea80000100800 */
[----:B------:R-:W0:Y:S01]  /*4230*/  LDGDEPBAR ;  /* 0x00000000000079af */ /* 0x000e220000000000 */
[----:B--2---:R-:W-:-:S04]  /*4240*/  IMAD.IADD R2, R246, 0x1, R2 ;  /* 0x00000001f6027824 */ /* 0x004fc800078e0202 */
[----:B------:R-:W-:Y:S01]  /*4250*/  @P2 IMAD.HI.U32 R3, R2, c[0x0][0x2c8], RZ ;  /* 0x0000b20002032a27 */ /* 0x000fe200078e00ff */
[----:B------:R2:W-:Y:S01]  /*4260*/  STL [R1+0x5c], R2 ;  /* 0x00005c0201007387 */ /* 0x0005e20000100800 */
[----:B-1----:R-:W-:-:S03]  /*4270*/  MOV R6, R2 ;  /* 0x0000000200067202 */ /* 0x002fc60000000f00 */
[----:B------:R-:W-:Y:S01]  /*4280*/  @P2 SHF.R.U32.HI R6, RZ, c[0x0][0x2cc], R3 ;  /* 0x0000b300ff062a19 */ /* 0x000fe20000011603 */
[----:B------:R-:W-:Y:S01]  /*4290*/  IMAD.IADD R3, R0, 0x1, -R245 ;  /* 0x0000000100037824 */ /* 0x000fe200078e0af5 */
[----:B--2---:R-:W-:-:S04]  /*42a0*/  IADD3 R2, -R245, 0x1, R0 ;  /* 0x00000001f5027810 */ /* 0x004fc80007ffe100 */
[----:B------:R-:W-:Y:S01]  /*42b0*/  IADD3 R0, R2, -c[0x0][0x168], RZ ;  /* 0x80005a0002007a10 */ /* 0x000fe20007ffe0ff */
[----:B------:R-:W-:Y:S05]  /*42c0*/  BRA.DIV ~URZ, `(.L_x_1337) ;  /* 0x000118f27f007947 */ /* 0x000fea000b800000 */
[----:B------:R1:W2:Y:S02]  /*42d0*/  SHFL.IDX PT, R2, R6, RZ, 0x1c1f ;  /* 0x001c1fff06027589 */ /* 0x0002a400000e0000 */
.L_x_1391:
[----:B--2---:R-:W-:-:S05]  /*42e0*/  IMAD.IADD R2, R0, 0x1, R2 ;  /* 0x0000000100027824 */ /* 0x004fca00078e0202 */
[----:B------:R-:W-:-:S04]  /*42f0*/  IMNMX R2, R3, R2, PT ;  /* 0x0000000203027217 */ /* 0x000fc80003800200 */
[C---:B------:R-:W-:Y:S02]  /*4300*/  ISETP.GT.AND P6, PT, R2.reuse, RZ, PT ;  /* 0x000000ff0200720c */ /* 0x040fe40003fc4270 */
        /* <DEDUP_REMOVED lines=19> */
[----:B------:R-:W-:Y:S02]  /*4440*/  FSEL R162, R138, -INF , P6 ;  /* 0xff8000008aa27808 */ /* 0x000fe40003000000 */
        /* <DEDUP_REMOVED lines=34> */
[----:B------:R-:W-:Y:S01]  /*4670*/  FSEL R38, R38, -INF , P0 ;  /* 0xff80000026267808 */ /* 0x000fe20000000000 */
[----:B------:R-:W-:Y:S05]  /*4680*/  BRA.DIV ~URZ, `(.L_x_1338) ;  /* 0x000115927f007947 */ /* 0x000fea000b800000 */
[----:B------:R-:W2:Y:S04]  /*4690*/  SHFL.IDX PT, R2, R6, 0x2, 0x1c1f ;  /* 0x005c1f0006027f89 */ /* 0x000ea800000e0000 */
[----:B------:R-:W3:Y:S04]  /*46a0*/  SHFL.IDX PT, R5, R6, 0x1, 0x1c1f ;  /* 0x003c1f0006057f89 */ /* 0x000ee800000e0000 */
[----:B------:R-:W4:Y:S01]  /*46b0*/  SHFL.IDX PT, R4, R6, 0x3, 0x1c1f ;  /* 0x007c1f0006047f89 */ /* 0x000f2200000e0000 */
[----:B--2---:R-:W-:-:S02]  /*46c0*/  IMAD.IADD R2, R0, 0x1, R2 ;  /* 0x0000000100027824 */ /* 0x004fc400078e0202 */
[----:B---3--:R-:W-:-:S03]  /*46d0*/  IMAD.IADD R5, R0, 0x1, R5 ;  /* 0x0000000100057824 */ /* 0x008fc600078e0205 */
[----:B------:R-:W-:Y:S01]  /*46e0*/  IMNMX R2, R3, R2, PT ;  /* 0x0000000203027217 */ /* 0x000fe20003800200 */
[----:B----4-:R-:W-:-:S03]  /*46f0*/  IMAD.IADD R4, R0, 0x1, R4 ;  /* 0x0000000100047824 */ /* 0x010fc600078e0204 */
[C---:B------:R-:W-:Y:S02]  /*4700*/  ISETP.GT.AND P6, PT, R2.reuse, RZ, PT ;  /* 0x000000ff0200720c */ /* 0x040fe40003fc4270 */
[C---:B------:R-:W-:Y:S02]  /*4710*/  ISETP.GT.AND P5, PT, R2.reuse, 0x1, PT ;  /* 0x000000010200780c */ /* 0x040fe40003fa4270 */
[C---:B------:R-:W-:Y:S02]  /*4720*/  ISETP.GT.AND P4, PT, R2.reuse, 0x8, PT ;  /* 0x000000080200780c */ /* 0x040fe40003f84270 */
[----:B------:R-:W-:Y:S02]  /*4730*/  ISETP.GT.AND P0, PT, R2, 0x9, PT ;  /* 0x000000090200780c */ /* 0x000fe40003f04270 */
[----:B------:R-:W-:Y:S02]  /*4740*/  FSEL R12, R122, -INF , P6 ;  /* 0xff8000007a0c7808 */ /* 0x000fe40003000000 */
[----:B------:R-:W-:-:S02]  /*4750*/  FSEL R123, R123, -INF , P5 ;  /* 0xff8000007b7b7808 */ /* 0x000fc40002800000 */
[C---:B------:R-:W-:Y:S02]  /*4760*/  ISETP.GT.AND P6, PT, R2.reuse, 0x10, PT ;  /* 0x000000100200780c */ /* 0x040fe40003fc4270 */
[----:B------:R-:W-:Y:S02]  /*4770*/  ISETP.GT.AND P5, PT, R2, 0x11, PT ;  /* 0x000000110200780c */ /* 0x000fe40003fa4270 */
[----:B------:R-:W-:Y:S02]  /*4780*/  FSEL R130, R130, -INF , P4 ;  /* 0xff80000082827808 */ /* 0x000fe40002000000 */
[----:B------:R-:W-:Y:S02]  /*4790*/  FSEL R131, R131, -INF , P0 ;  /* 0xff80000083837808 */ /* 0x000fe40000000000 */
[C---:B------:R-:W-:Y:S02]  /*47a0*/  ISETP.GT.AND P4, PT, R2.reuse, 0x18, PT ;  /* 0x000000180200780c */ /* 0x040fe40003f84270 */
[----:B------:R-:W-:-:S02]  /*47b0*/  ISETP.GT.AND P0, PT, R2, 0x19, PT ;  /* 0x000000190200780c */ /* 0x000fc40003f04270 */
[----:B------:R-:W-:Y:S02]  /*47c0*/  FSEL R136, R136, -INF , P6 ;  /* 0xff80000088887808 */ /* 0x000fe40003000000 */
[----:B------:R-:W-:Y:S02]  /*47d0*/  FSEL R137, R137, -INF , P5 ;  /* 0xff80000089897808 */ /* 0x000fe40002800000 */
        /* <DEDUP_REMOVED lines=34> */
[----:B------:R-:W-:Y:S02]  /*4a00*/  IMNMX R0, R3, R5, PT ;  /* 0x0000000503007217 */ /* 0x000fe40003800200 */
[----:B------:R-:W-:Y:S02]  /*4a10*/  FSEL R44, R44, -INF , P4 ;  /* 0xff8000002c2c7808 */ /* 0x000fe40002000000 */
[----:B------:R-:W-:Y:S02]  /*4a20*/  FSEL R43, R41, -INF , P0 ;  /* 0xff800000292b7808 */ /* 0x000fe40000000000 */
[C---:B------:R-:W-:Y:S02]  /*4a30*/  ISETP.GT.AND P4, PT, R2.reuse, 0x68, PT ;  /* 0x000000680200780c */ /* 0x040fe40003f84270 */
[----:B------:R-:W-:Y:S02]  /*4a40*/  ISETP.GT.AND P0, PT, R2, 0x69, PT ;  /* 0x000000690200780c */ /* 0x000fe40003f04270 */
[----:B------:R-:W-:-:S02]  /*4a50*/  FSEL R31, R31, -INF , P6 ;  /* 0xff8000001f1f7808 */ /* 0x000fc40003000000 */
[----:B------:R-:W-:Y:S02]  /*4a60*/  FSEL R30, R30, -INF , P5 ;  /* 0xff8000001e1e7808 */ /* 0x000fe40002800000 */
[C---:B------:R-:W-:Y:S02]  /*4a70*/  ISETP.GT.AND P6, PT, R0.reuse, RZ, PT ;  /* 0x000000ff0000720c */ /* 0x040fe40003fc4270 */
[----:B------:R-:W-:Y:S02]  /*4a80*/  ISETP.GT.AND P5, PT, R0, 0x1, PT ;  /* 0x000000010000780c */ /* 0x000fe40003fa4270 */
[----:B------:R-:W-:Y:S02]  /*4a90*/  FSEL R29, R29, -INF , P4 ;  /* 0xff8000001d1d7808 */ /* 0x000fe40002000000 */
[----:B------:R-:W-:Y:S02]  /*4aa0*/  FSEL R28, R28, -INF , P0 ;  /* 0xff8000001c1c7808 */ /* 0x000fe40000000000 */
[----:B------:R-:W-:-:S02]  /*4ab0*/  ISETP.GT.AND P4, PT, R0, 0x8, PT ;  /* 0x000000080000780c */ /* 0x000fc40003f84270 */
[----:B------:R-:W-:Y:S02]  /*4ac0*/  ISETP.GT.AND P0, PT, R0, 0x9, PT ;  /* 0x000000090000780c */ /* 0x000fe40003f04270 */
[----:B------:R-:W-:Y:S02]  /*4ad0*/  FSEL R118, R118, -INF , P6 ;  /* 0xff80000076767808 */ /* 0x000fe40003000000 */
[----:B------:R-:W-:Y:S02]  /*4ae0*/  FSEL R119, R119, -INF , P5 ;  /* 0xff80000077777808 */ /* 0x000fe40002800000 */
[C---:B------:R-:W-:Y:S02]  /*4af0*/  ISETP.GT.AND P6, PT, R0.reuse, 0x10, PT ;  /* 0x000000100000780c */ /* 0x040fe40003fc4270 */
[----:B------:R-:W-:Y:S02]  /*4b00*/  ISETP.GT.AND P5, PT, R0, 0x11, PT ;  /* 0x000000110000780c */ /* 0x000fe40003fa4270 */
[----:B------:R-:W-:-:S02]  /*4b10*/  FSEL R128, R128, -INF , P4 ;  /* 0xff80000080807808 */ /* 0x000fc40002000000 */
[----:B------:R-:W-:Y:S02]  /*4b20*/  FSEL R129, R129, -INF , P0 ;  /* 0xff80000081817808 */ /* 0x000fe40000000000 */
[C---:B------:R-:W-:Y:S02]  /*4b30*/  ISETP.GT.AND P4, PT, R0.reuse, 0x18, PT ;  /* 0x000000180000780c */ /* 0x040fe40003f84270 */
        /* <DEDUP_REMOVED lines=37> */
[----:B------:R-:W-:Y:S02]  /*4d90*/  IMNMX R3, R3, R4, PT ;  /* 0x0000000403037217 */ /* 0x000fe40003800200 */
[----:B------:R-:W-:Y:S02]  /*4da0*/  FSEL R16, R36, -INF , P4 ;  /* 0xff80000024107808 */ /* 0x000fe40002000000 */
[----:B------:R-:W-:-:S02]  /*4db0*/  FSEL R62, R37, -INF , P0 ;  /* 0xff800000253e7808 */ /* 0x000fc40000000000 */
[----:B------:R-:W-:Y:S02]  /*4dc0*/  FMNMX.FTZ R4, R116, R117, !PT ;  /* 0x0000007574047209 */ /* 0x000fe40007810000 */
[----:B------:R-:W-:Y:S02]  /*4dd0*/  ISETP.GT.AND P4, PT, R0, 0x68, PT ;  /* 0x000000680000780c */ /* 0x000fe40003f84270 */
[----:B------:R-:W-:Y:S02]  /*4de0*/  FSEL R37, R20, -INF , P6 ;  /* 0xff80000014257808 */ /* 0x000fe40003000000 */
[----:B------:R-:W-:Y:S02]  /*4df0*/  FSEL R36, R32, -INF , P5 ;  /* 0xff80000020247808 */ /* 0x000fe40002800000 */
[C---:B------:R-:W-:Y:S02]  /*4e00*/  ISETP.GT.AND P6, PT, R3.reuse, RZ, PT ;  /* 0x000000ff0300720c */ /* 0x040fe40003fc4270 */
[----:B------:R-:W-:-:S02]  /*4e10*/  ISETP.GT.AND P5, PT, R3, 0x1, PT ;  /* 0x000000010300780c */ /* 0x000fc40003fa4270 */
[----:B------:R-:W-:Y:S02]  /*4e20*/  FMNMX.FTZ R2, R126, R4, !PT ;  /* 0x000000047e027209 */ /* 0x000fe40007810000 */
[----:B------:R-:W-:Y:S02]  /*4e30*/  ISETP.GT.AND P0, PT, R0, 0x69, PT ;  /* 0x000000690000780c */ /* 0x000fe40003f04270 */
[----:B------:R-:W-:Y:S02]  /*4e40*/  FSEL R57, R22, -INF , P4 ;  /* 0xff80000016397808 */ /* 0x000fe40002000000 */
[----:B------:R-:W-:Y:S02]  /*4e50*/  ISETP.GT.AND P4, PT, R3, 0x8, PT ;  /* 0x000000080300780c */ /* 0x000fe40003f84270 */
[----:B------:R-:W-:Y:S02]  /*4e60*/  FSEL R124, R124, -INF , P6 ;  /* 0xff8000007c7c7808 */ /* 0x000fe40003000000 */
[----:B------:R-:W-:-:S02]  /*4e70*/  FSEL R125, R125, -INF , P5 ;  /* 0xff8000007d7d7808 */ /* 0x000fc40002800000 */
[----:B------:R-:W-:Y:S02]  /*4e80*/  FMNMX.FTZ R5, R118, R119, !PT ;  /* 0x0000007776057209 */ /* 0x000fe40007810000 */
[----:B------:R-:W-:Y:S02]  /*4e90*/  FMNMX.FTZ R4, R12, R123, !PT ;  /* 0x0000007b0c047209 */ /* 0x000fe40007810000 */
[----:B------:R-:W-:Y:S02]  /*4ea0*/  FSEL R56, R15, -INF , P0 ;  /* 0xff8000000f387808 */ /* 0x000fe40000000000 */
[----:B------:R-:W-:Y:S02]  /*4eb0*/  ISETP.GT.AND P0, PT, R3, 0x9, PT ;  /* 0x000000090300780c */ /* 0x000fe40003f04270 */
[----:B------:R-:W-:Y:S02]  /*4ec0*/  FSEL R104, R104, -INF , P4 ;  /* 0xff80000068687808 */ /* 0x000fe40002000000 */
[----:B------:R-:W-:-:S02]  /*4ed0*/  FMNMX.FTZ R5, R128, R5, !PT ;  /* 0x0000000580057209 */ /* 0x000fc40007810000 */
[----:B------:R-:W-:Y:S02]  /*4ee0*/  FMNMX.FTZ R4, R130, R4, !PT ;  /* 0x0000000482047209 */ /* 0x000fe40007810000 */
[----:B-1----:R-:W-:Y:S02]  /*4ef0*/  FMNMX.FTZ R6, R124, R125, !PT ;  /* 0x0000007d7c067209 */ /* 0x002fe40007810000 */
[----:B------:R-:W-:Y:S02]  /*4f00*/  FMNMX.FTZ R2, R127, R2, !PT ;  /* 0x000000027f027209 */ /* 0x000fe40007810000 */
[----:B------:R-:W-:Y:S02]  /*4f10*/  ISETP.GT.AND P6, PT, R3, 0x10, PT ;  /* 0x000000100300780c */ /* 0x000fe40003fc4270 */
[----:B------:R-:W-:Y:S02]  /*4f20*/  FSEL R22, R105, -INF , P0 ;  /* 0xff80000069167808 */ /* 0x000fe40000000000 */
[----:B------:R-:W-:-:S02]  /*4f30*/  FMNMX.FTZ R5, R129, R5, !PT ;  /* 0x0000000581057209 */ /* 0x000fc40007810000 */
[----:B------:R-:W-:Y:S02]  /*4f40*/  FMNMX.FTZ R4, R131, R4, !PT ;  /* 0x0000000483047209 */ /* 0x000fe40007810000 */
[----:B------:R-:W-:Y:S02]  /*4f50*/  FMNMX.FTZ R6, R104, R6, !PT ;  /* 0x0000000668067209 */ /* 0x000fe40007810000 */
[----:B------:R-:W-:Y:S02]  /*4f60*/  ISETP.GT.AND P5, PT, R3, 0x11, PT ;  /* 0x000000110300780c */ /* 0x000fe40003fa4270 */
[----:B------:R-:W-:Y:S02]  /*4f70*/  FSEL R15, R106, -INF , P6 ;  /* 0xff8000006a0f7808 */ /* 0x000fe40003000000 */
[----:B------:R-:W-:Y:S02]  /*4f80*/  FMNMX.FTZ R2, R132, R2, !PT ;  /* 0x0000000284027209 */ /* 0x000fe40007810000 */
        /* <DEDUP_REMOVED lines=135> */
[----:B------:R-:W-:Y:S02]  /*5800*/  FMNMX.FTZ R8, R38, R8, !PT ;  /* 0x0000000826087209 */ /* 0x000fe40007810000 */
[----:B------:R-:W-:Y:S02]  /*5810*/  FMNMX.FTZ R5, R56, R5, !PT ;  /* 0x0000000538057209 */ /* 0x000fe40007810000 */
[----:B------:R-:W-:Y:S01]  /*5820*/  FMNMX.FTZ R4, R28, R4, !PT ;  /* 0x000000041c047209 */ /* 0x000fe20007810000 */
[----:B------:R-:W1:Y:S01]  /*5830*/  SHFL.BFLY PT, R3, R8, 0x2, 0x1f ;  /* 0x0c401f0008037f89 */ /* 0x000e6200000e0000 */
[----:B------:R-:W-:-:S02]  /*5840*/  FSEL R70, R70, -INF , P0 ;  /* 0xff80000046467808 */ /* 0x000fc40000000000 */
[----:B------:R-:W-:Y:S01]  /*5850*/  FMNMX.FTZ R6, R97, R6, !PT ;  /* 0x0000000661067209 */ /* 0x000fe20007810000 */
[----:B------:R-:W2:Y:S03]  /*5860*/  SHFL.BFLY PT, R2, R5, 0x2, 0x1f ;  /* 0x0c401f0005027f89 */ /* 0x000ea600000e0000 */
[----:B------:R-:W-:Y:S01]  /*5870*/  FMNMX.FTZ R6, R70, R6, !PT ;  /* 0x0000000646067209 */ /* 0x000fe20007810000 */
        /* <DEDUP_REMOVED lines=13> */
.L_x_1392:
[C---:B------:R-:W-:Y:S01]  /*5950*/  FMUL.FTZ R9, R3.reuse, c[0x0][0x2d0] ;  /* 0x0000b40003097a20 */ /* 0x040fe20000410000 */
[----:B------:R-:W-:Y:S01]  /*5960*/  FSETP.NEU.FTZ.AND P0, PT, R3, -INF , PT ;  /* 0xff8000000300780b */ /* 0x000fe20003f1d000 */
[----:B------:R-:W-:Y:S01]  /*5970*/  FMUL.FTZ R8, R2, c[0x0][0x2d0] ;  /* 0x0000b40002087a20 */ /* 0x000fe20000410000 */
[----:B------:R-:W2:Y:S01]  /*5980*/  LDL R208, [R1+0x14] ;  /* 0x0000140001d07983 */ /* 0x000ea20000100800 */
[----:B------:R-:W-:Y:S01]  /*5990*/  FMUL.FTZ R122, R0, c[0x0][0x2d0] ;  /* 0x0000b400007a7a20 */ /* 0x000fe20000410000 */
[----:B------:R-:W-:Y:S01]  /*59a0*/  FSEL R9, R9, RZ, P0 ;  /* 0x000000ff09097208 */ /* 0x000fe20000000000 */
[----:B------:R-:W-:Y:S01]  /*59b0*/  WARPSYNC 0xffffffff ;  /* 0xffffffff00007948 */ /* 0x000fe20003800000 */
[----:B------:R-:W-:Y:S01]  /*59c0*/  FSETP.NEU.FTZ.AND P0, PT, R2, -INF , PT ;  /* 0xff8000000200780b */ /* 0x000fe20003f1d000 */
[----:B------:R-:W-:Y:S01]  /*59d0*/  LDSM.16.MT88.4 R140, [R234] ;  /* 0x00000000ea8c783b */ /* 0x000fe20000004200 */
[----:B----4-:R-:W-:Y:S01]  /*59e0*/  FMNMX.FTZ R68, R6, R68, !PT ;  /* 0x0000004406447209 */ /* 0x010fe20007810000 */
[--C-:B------:R-:W-:Y:S01]  /*59f0*/  FFMA.FTZ R182, R126, c[0x0][0x2d0], -R9.reuse ;  /* 0x0000b4007eb67a23 */ /* 0x100fe20000010809 */
[----:B------:R-:W-:Y:S01]  /*5a00*/  FSEL R8, R8, RZ, P0 ;  /* 0x000000ff08087208 */ /* 0x000fe20000000000 */
[--C-:B------:R-:W-:Y:S01]  /*5a10*/  FFMA.FTZ R115, R127, c[0x0][0x2d0], -R9.reuse ;  /* 0x0000b4007f737a23 */ /* 0x100fe20000010809 */
[----:B------:R-:W-:Y:S01]  /*5a20*/  FSETP.NEU.FTZ.AND P0, PT, R0, -INF , PT ;  /* 0xff8000000000780b */ /* 0x000fe20003f1d000 */
[----:B------:R-:W-:Y:S01]  /*5a30*/  FMUL.FTZ R96, R68, c[0x0][0x2d0] ;  /* 0x0000b40044607a20 */ /* 0x000fe20000410000 */
[----:B------:R-:W-:Y:S01]  /*5a40*/  LDSM.16.MT88.4 R24, [R233+0x800] ;  /* 0x00080000e918783b */ /* 0x000fe20000004200 */
[--C-:B------:R-:W-:Y:S01]  /*5a50*/  FFMA.FTZ R107, R132, c[0x0][0x2d0], -R9.reuse ;  /* 0x0000b400846b7a23 */ /* 0x100fe20000010809 */
[----:B------:R-:W-:Y:S01]  /*5a60*/  FSEL R122, R122, RZ, P0 ;  /* 0x000000ff7a7a7208 */ /* 0x000fe20000000000 */
[----:B------:R-:W-:Y:S01]  /*5a70*/  FFMA.FTZ R76, R133, c[0x0][0x2d0], -R9 ;  /* 0x0000b400854c7a23 */ /* 0x000fe20000010809 */
[----:B------:R-:W-:Y:S01]  /*5a80*/  FSETP.NEU.FTZ.AND P0, PT, R68, -INF , PT ;  /* 0xff8000004400780b */ /* 0x000fe20003f1d000 */
[--C-:B------:R-:W-:Y:S01]  /*5a90*/  FFMA.FTZ R106, R134, c[0x0][0x2d0], -R8.reuse ;  /* 0x0000b400866a7a23 */ /* 0x100fe20000010808 */
[----:B------:R-:W-:Y:S01]  /*5aa0*/  MUFU.EX2 R182, R182 ;  /* 0x000000b600b67308 */ /* 0x000fe20000000800 */
[----:B------:R-:W-:Y:S01]  /*5ab0*/  FFMA.FTZ R75, R135, c[0x0][0x2d0], -R8 ;  /* 0x0000b400874b7a23 */ /* 0x000fe20000010808 */
[----:B------:R-:W-:Y:S01]  /*5ac0*/  FSEL R96, R96, RZ, P0 ;  /* 0x000000ff60607208 */ /* 0x000fe20000000000 */
[----:B------:R-:W1:Y:S01]  /*5ad0*/  LDSM.16.MT88.4 R132, [R233] ;  /* 0x00000000e984783b */ /* 0x000e620000004200 */
[----:B------:R-:W-:-:S02]  /*5ae0*/  FFMA.FTZ R49, R108, c[0x0][0x2d0], -R122 ;  /* 0x0000b4006c317a23 */ /* 0x000fc4000001087a */
[--C-:B------:R-:W-:Y:S01]  /*5af0*/  FFMA.FTZ R53, R112, c[0x0][0x2d0], -R9.reuse ;  /* 0x0000b40070357a23 */ /* 0x100fe20000010809 */
[----:B------:R-:W-:Y:S01]  /*5b00*/  LDSM.16.MT88.4 R32, [R234+0x800] ;  /* 0x00080000ea20783b */ /* 0x000fe20000004200 */
[--C-:B------:R-:W-:Y:S01]  /*5b10*/  FFMA.FTZ R110, R124, c[0x0][0x2d0], -R96.reuse ;  /* 0x0000b4007c6e7a23 */ /* 0x100fe20000010860 */
[----:B------:R-:W3:Y:S01]  /*5b20*/  MUFU.EX2 R115, R115 ;  /* 0x0000007300737308 */ /* 0x000ee20000000800 */
[--C-:B------:R-:W-:Y:S02]  /*5b30*/  FFMA.FTZ R109, R125, c[0x0][0x2d0], -R96.reuse ;  /* 0x0000b4007d6d7a23 */ /* 0x100fe40000010860 */
[----:B------:R-:W4:Y:S01]  /*5b40*/  LDSM.16.MT88.4 R124, [R232] ;  /* 0x00000000e87c783b */ /* 0x000f220000004200 */
[--C-:B------:R-:W-:Y:S02]  /*5b50*/  FFMA.FTZ R52, R113, c[0x0][0x2d0], -R9.reuse ;  /* 0x0000b40071347a23 */ /* 0x100fe40000010809 */
[----:B------:R-:W-:Y:S02]  /*5b60*/  FFMA.FTZ R108, R104, c[0x0][0x2d0], -R96 ;  /* 0x0000b400686c7a23 */ /* 0x000fe40000010860 */
[--C-:B------:R-:W-:Y:S01]  /*5b70*/  FFMA.FTZ R69, R116, c[0x0][0x2d0], -R9.reuse ;  /* 0x0000b40074457a23 */ /* 0x100fe20000010809 */
[----:B------:R-:W-:Y:S01]  /*5b80*/  MUFU.EX2 R110, R110 ;  /* 0x0000006e006e7308 */ /* 0x000fe20000000800 */
[----:B------:R-:W-:-:S02]  /*5b90*/  FFMA.FTZ R67, R117, c[0x0][0x2d0], -R9 ;  /* 0x0000b40075437a23 */ /* 0x000fc40000010809 */
[--C-:B------:R-:W-:Y:S02]  /*5ba0*/  FFMA.FTZ R66, R118, c[0x0][0x2d0], -R8.reuse ;  /* 0x0000b40076427a23 */ /* 0x100fe40000010808 */
[--C-:B------:R-:W-:Y:S02]  /*5bb0*/  FFMA.FTZ R65, R119, c[0x0][0x2d0], -R8.reuse ;  /* 0x0000b40077417a23 */ /* 0x100fe40000010808 */
[--C-:B------:R-:W-:Y:S01]  /*5bc0*/  FFMA.FTZ R114, R128, c[0x0][0x2d0], -R8.reuse ;  /* 0x0000b40080727a23 */ /* 0x100fe20000010808 */
[----:B------:R-:W-:Y:S01]  /*5bd0*/  MUFU.EX2 R69, R69 ;  /* 0x0000004500457308 */ /* 0x000fe20000000800 */
[----:B------:R-:W-:Y:S01]  /*5be0*/  FFMA.FTZ R113, R129, c[0x0][0x2d0], -R8 ;  /* 0x0000b40081717a23 */ /* 0x000fe20000010808 */
[----:B---3--:R-:W-:Y:S01]  /*5bf0*/  F2FP.PACK_AB R118, R115, R182 ;  /* 0x000000b67376723e */ /* 0x008fe200000000ff */
[--C-:B------:R-:W-:Y:S02]  /*5c00*/  FFMA.FTZ R64, R12, c[0x0][0x2d0], -R122.reuse ;  /* 0x0000b4000c407a23 */ /* 0x100fe4000001087a */
[----:B------:R-:W-:-:S02]  /*5c10*/  FFMA.FTZ R63, R123, c[0x0][0x2d0], -R122 ;  /* 0x0000b4007b3f7a23 */ /* 0x000fc4000001087a */
[--C-:B------:R-:W-:Y:S01]  /*5c20*/  FFMA.FTZ R112, R130, c[0x0][0x2d0], -R122.reuse ;  /* 0x0000b40082707a23 */ /* 0x100fe2000001087a */
[----:B------:R-:W3:Y:S01]  /*5c30*/  MUFU.EX2 R67, R67 ;  /* 0x0000004300437308 */ /* 0x000ee20000000800 */
[----:B------:R-:W-:Y:S02]  /*5c40*/  FFMA.FTZ R111, R131, c[0x0][0x2d0], -R122 ;  /* 0x0000b400836f7a23 */ /* 0x000fe4000001087a */
[--C-:B------:R-:W-:Y:S02]  /*5c50*/  FFMA.FTZ R104, R22, c[0x0][0x2d0], -R96.reuse ;  /* 0x0000b40016687a23 */ /* 0x100fe40000010860 */
[----:B------:R-:W-:Y:S02]  /*5c60*/  FFMA.FTZ R47, R20, c[0x0][0x2d0], -R96 ;  /* 0x0000b400142f7a23 */ /* 0x000fe40000010860 */
[----:B------:R-:W5:Y:S01]  /*5c70*/  LDSM.16.MT88.4 R20, [R232+0x800] ;  /* 0x00080000e814783b */ /* 0x000f620000004200 */
[----:B------:R-:W-:Y:S01]  /*5c80*/  MUFU.EX2 R66, R66 ;  /* 0x0000004200427308 */ /* 0x000fe20000000800 */
[----:B------:R-:W-:-:S02]  /*5c90*/  FFMA.FTZ R51, R14, c[0x0][0x2d0], -R8 ;  /* 0x0000b4000e337a23 */ /* 0x000fc40000010808 */
[----:B------:R-:W-:Y:S02]  /*5ca0*/  FFMA.FTZ R50, R13, c[0x0][0x2d0], -R8 ;  /* 0x0000b4000d327a23 */ /* 0x000fe40000010808 */
[----:B------:R-:W-:Y:S02]  /*5cb0*/  FFMA.FTZ R73, R15, c[0x0][0x2d0], -R96 ;  /* 0x0000b4000f497a23 */ /* 0x000fe40000010860 */
[--C-:B------:R-:W-:Y:S01]  /*5cc0*/  FFMA.FTZ R105, R136, c[0x0][0x2d0], -R122.reuse ;  /* 0x0000b40088697a23 */ /* 0x100fe2000001087a */
[----:B------:R-:W1:Y:S01]  /*5cd0*/  MUFU.EX2 R65, R65 ;  /* 0x0000004100417308 */ /* 0x000e620000000800 */
[----:B---3--:R-:W-:Y:S01]  /*5ce0*/  F2FP.PACK_AB R116, R67, R69 ;  /* 0x000000454374723e */ /* 0x008fe200000000ff */
[--C-:B------:R-:W-:Y:S02]  /*5cf0*/  FFMA.FTZ R74, R137, c[0x0][0x2d0], -R122.reuse ;  /* 0x0000b400894a7a23 */ /* 0x100fe4000001087a */
[----:B------:R-:W-:Y:S02]  /*5d00*/  FFMA.FTZ R48, R7, c[0x0][0x2d0], -R122 ;  /* 0x0000b40007307a23 */ /* 0x000fe4000001087a */
[----:B------:R-:W-:-:S02]  /*5d10*/  FFMA.FTZ R54, R54, c[0x0][0x2d0], -R96 ;  /* 0x0000b40036367a23 */ /* 0x000fc40000010860 */
[----:B------:R-:W-:Y:S01]  /*5d20*/  MUFU.EX2 R114, R114 ;  /* 0x0000007200727308 */ /* 0x000fe20000000800 */
[----:B------:R-:W-:Y:S02]  /*5d30*/  FFMA.FTZ R41, R41, c[0x0][0x2d0], -R96 ;  /* 0x0000b40029297a23 */ /* 0x000fe40000010860 */
[----:B------:R-:W-:Y:S02]  /*5d40*/  FFMA.FTZ R90, R19, c[0x0][0x2d0], -R8 ;  /* 0x0000b400135a7a23 */ /* 0x000fe40000010808 */
[--C-:B------:R-:W-:Y:S02]  /*5d50*/  FFMA.FTZ R95, R162, c[0x0][0x2d0], -R9.reuse ;  /* 0x0000b400a25f7a23 */ /* 0x100fe40000010809 */
[--C-:B------:R-:W-:Y:S01]  /*5d60*/  FFMA.FTZ R94, R161, c[0x0][0x2d0], -R9.reuse ;  /* 0x0000b400a15e7a23 */ /* 0x100fe20000010809 */
[----:B------:R-:W3:Y:S01]  /*5d70*/  MUFU.EX2 R113, R113 ;  /* 0x0000007100717308 */ /* 0x000ee20000000800 */
[----:B-1----:R-:W-:Y:S01]  /*5d80*/  F2FP.PACK_AB R117, R65, R66 ;  /* 0x000000424175723e */ /* 0x002fe200000000ff */
[----:B------:R-:W-:-:S02]  /*5d90*/  FFMA.FTZ R61, R160, c[0x0][0x2d0], -R9 ;  /* 0x0000b400a03d7a23 */ /* 0x000fc40000010809 */
[--C-:B------:R-:W-:Y:S02]  /*5da0*/  FFMA.FTZ R60, R121, c[0x0][0x2d0], -R9.reuse ;  /* 0x0000b400793c7a23 */ /* 0x100fe40000010809 */
[--C-:B------:R-:W-:Y:S02]  /*5db0*/  FFMA.FTZ R93, R120, c[0x0][0x2d0], -R9.reuse ;  /* 0x0000b400785d7a23 */ /* 0x100fe40000010809 */
[----:B------:R-:W-:Y:S01]  /*5dc0*/  MUFU.EX2 R64, R64 ;  /* 0x0000004000407308 */ /* 0x000fe20000000800 */
[--C-:B------:R-:W-:Y:S02]  /*5dd0*/  FFMA.FTZ R92, R102, c[0x0][0x2d0], -R9.reuse ;  /* 0x0000b400665c7a23 */ /* 0x100fe40000010809 */
[--C-:B------:R-:W-:Y:S02]  /*5de0*/  FFMA.FTZ R72, R72, c[0x0][0x2d0], -R9.reuse ;  /* 0x0000b40048487a23 */ /* 0x100fe40000010809 */
[--C-:B------:R-:W-:Y:S02]  /*5df0*/  FFMA.FTZ R71, R71, c[0x0][0x2d0], -R9.reuse ;  /* 0x0000b40047477a23 */ /* 0x100fe40000010809 */
[--C-:B------:R-:W-:Y:S01]  /*5e00*/  FFMA.FTZ R188, R188, c[0x0][0x2d0], -R9.reuse ;  /* 0x0000b400bcbc7a23 */ /* 0x100fe20000010809 */
[----:B------:R-:W1:Y:S01]  /*5e10*/  MUFU.EX2 R63, R63 ;  /* 0x0000003f003f7308 */ /* 0x000e620000000800 */
[----:B---3--:R-:W-:Y:S01]  /*5e20*/  F2FP.PACK_AB R119, R113, R114 ;  /* 0x000000727177723e */ /* 0x008fe200000000ff */
[----:B------:R-:W-:-:S02]  /*5e30*/  FFMA.FTZ R187, R152, c[0x0][0x2d0], -R9 ;  /* 0x0000b40098bb7a23 */ /* 0x000fc40000010809 */
[--C-:B------:R-:W-:Y:S02]  /*5e40*/  FFMA.FTZ R186, R186, c[0x0][0x2d0], -R9.reuse ;  /* 0x0000b400baba7a23 */ /* 0x100fe40000010809 */
[--C-:B------:R-:W-:Y:S02]  /*5e50*/  FFMA.FTZ R185, R185, c[0x0][0x2d0], -R9.reuse ;  /* 0x0000b400b9b97a23 */ /* 0x100fe40000010809 */
[----:B------:R-:W-:Y:S01]  /*5e60*/  MUFU.EX2 R112, R112 ;  /* 0x0000007000707308 */ /* 0x000fe20000000800 */
[----:B------:R-:W-:Y:S01]  /*5e70*/  HMMA.16816.F32 R136, R116, R132, RZ ;  /* 0x000000847488723c */ /* 0x000fe200000018ff */
[--C-:B------:R-:W-:Y:S02]  /*5e80*/  FFMA.FTZ R81, R81, c[0x0][0x2d0], -R9.reuse ;  /* 0x0000b40051517a23 */ /* 0x100fe40000010809 */
[--C-:B------:R-:W-:Y:S02]  /*5e90*/  FFMA.FTZ R80, R80, c[0x0][0x2d0], -R9.reuse ;  /* 0x0000b40050507a23 */ /* 0x100fe40000010809 */
[----:B------:R-:W-:-:S02]  /*5ea0*/  FFMA.FTZ R79, R79, c[0x0][0x2d0], -R9 ;  /* 0x0000b4004f4f7a23 */ /* 0x000fc40000010809 */
[----:B------:R-:W3:Y:S01]  /*5eb0*/  MUFU.EX2 R111, R111 ;  /* 0x0000006f006f7308 */ /* 0x000ee20000000800 */
[----:B-1----:R-:W-:Y:S01]  /*5ec0*/  F2FP.PACK_AB R12, R63, R64 ;  /* 0x000000403f0c723e */ /* 0x002fe200000000ff */
[C---:B----4-:R-:W-:Y:S01]  /*5ed0*/  HMMA.16816.F32 R128, R116.reuse, R124, RZ ;  /* 0x0000007c7480723c */ /* 0x050fe200000018ff */
[--C-:B------:R-:W-:Y:S02]  /*5ee0*/  FFMA.FTZ R78, R78, c[0x0][0x2d0], -R9.reuse ;  /* 0x0000b4004e4e7a23 */ /* 0x100fe40000010809 */
[--C-:B------:R-:W-:Y:S02]  /*5ef0*/  FFMA.FTZ R42, R42, c[0x0][0x2d0], -R9.reuse ;  /* 0x0000b4002a2a7a23 */ /* 0x100fe40000010809 */
[--C-:B------:R-:W-:Y:S01]  /*5f00*/  FFMA.FTZ R40, R40, c[0x0][0x2d0], -R9.reuse ;  /* 0x0000b40028287a23 */ /* 0x100fe20000010809 */
[----:B------:R-:W1:Y:S01]  /*5f10*/  MUFU.EX2 R109, R109 ;  /* 0x0000006d006d7308 */ /* 0x000e620000000800 */
[--C-:B------:R-:W-:Y:S01]  /*5f20*/  FFMA.FTZ R39, R39, c[0x0][0x2d0], -R9.reuse ;  /* 0x0000b40027277a23 */ /* 0x100fe20000010809 */
[----:B------:R-:W-:Y:S01]  /*5f30*/  HMMA.16816.F32 R144, R116, R140, RZ ;  /* 0x0000008c7490723c */ /* 0x000fe200000018ff */
[----:B------:R-:W-:-:S02]  /*5f40*/  FFMA.FTZ R38, R38, c[0x0][0x2d0], -R9 ;  /* 0x0000b40026267a23 */ /* 0x000fc40000010809 */
[--C-:B------:R-:W-:Y:S02]  /*5f50*/  FFMA.FTZ R91, R91, c[0x0][0x2d0], -R8.reuse ;  /* 0x0000b4005b5b7a23 */ /* 0x100fe40000010808 */
[--C-:B------:R-:W-:Y:S01]  /*5f60*/  FFMA.FTZ R59, R59, c[0x0][0x2d0], -R8.reuse ;  /* 0x0000b4003b3b7a23 */ /* 0x100fe20000010808 */
[----:B------:R-:W-:Y:S01]  /*5f70*/  MUFU.EX2 R108, R108 ;  /* 0x0000006c006c7308 */ /* 0x000fe20000000800 */
[----:B---3--:R-:W-:Y:S01]  /*5f80*/  F2FP.PACK_AB R14, R111, R112 ;  /* 0x000000706f0e723e */ /* 0x008fe200000000ff */
[--C-:B------:R-:W-:Y:S02]  /*5f90*/  FFMA.FTZ R58, R58, c[0x0][0x2d0], -R8.reuse ;  /* 0x0000b4003a3a7a23 */ /* 0x100fe40000010808 */
[--C-:B------:R-:W-:Y:S02]  /*5fa0*/  FFMA.FTZ R203, R203, c[0x0][0x2d0], -R8.reuse ;  /* 0x0000b400cbcb7a23 */ /* 0x100fe40000010808 */
[--C-:B------:R-:W-:Y:S02]  /*5fb0*/  FFMA.FTZ R202, R202, c[0x0][0x2d0], -R8.reuse ;  /* 0x0000b400caca7a23 */ /* 0x100fe40000010808 */
        /* <DEDUP_REMOVED lines=10> */
[----:B---3--:R-:W-:Y:S01]  /*6060*/  F2FP.PACK_AB R15, R104, R108 ;  /* 0x0000006c680f723e */ /* 0x008fe200000000ff */
[----:B------:R-:W1:Y:S01]  /*6070*/  MUFU.EX2 R76, R76 ;  /* 0x0000004c004c7308 */ /* 0x000e620000000800 */
[----:B------:R-:W-:-:S02]  /*6080*/  FFMA.FTZ R36, R36, c[0x0][0x2d0], -R8 ;  /* 0x0000b40024247a23 */ /* 0x000fc40000010808 */
[--C-:B------:R-:W-:Y:S02]  /*6090*/  FFMA.FTZ R207, R10, c[0x0][0x2d0], -R122.reuse ;  /* 0x0000b4000acf7a23 */ /* 0x100fe4000001087a */
[--C-:B------:R-:W-:Y:S01]  /*60a0*/  FFMA.FTZ R206, R11, c[0x0][0x2d0], -R122.reuse ;  /* 0x0000b4000bce7a23 */ /* 0x100fe2000001087a */
[C---:B------:R-:W-:Y:S01]  /*60b0*/  HMMA.16816.F32 R156, R12.reuse, R132, RZ ;  /* 0x000000840c9c723c */ /* 0x040fe200000018ff */
[--C-:B------:R-:W-:Y:S01]  /*60c0*/  FFMA.FTZ R102, R155, c[0x0][0x2d0], -R122.reuse ;  /* 0x0000b4009b667a23 */ /* 0x100fe2000001087a */
[----:B------:R-:W-:Y:S01]  /*60d0*/  MUFU.EX2 R53, R53 ;  /* 0x0000003500357308 */ /* 0x000fe20000000800 */
[--C-:B------:R-:W-:Y:S02]  /*60e0*/  FFMA.FTZ R199, R199, c[0x0][0x2d0], -R122.reuse ;  /* 0x0000b400c7c77a23 */ /* 0x100fe4000001087a */
[--C-:B------:R-:W-:Y:S02]  /*60f0*/  FFMA.FTZ R198, R198, c[0x0][0x2d0], -R122.reuse ;  /* 0x0000b400c6c67a23 */ /* 0x100fe4000001087a */
[--C-:B------:R-:W-:Y:S01]  /*6100*/  FFMA.FTZ R197, R197, c[0x0][0x2d0], -R122.reuse ;  /* 0x0000b400c5c57a23 */ /* 0x100fe2000001087a */
[----:B------:R-:W-:Y:S01]  /*6110*/  HMMA.16816.F32 R164, R12, R124, RZ ;  /* 0x0000007c0ca4723c */ /* 0x000fe200000018ff */
[--C-:B------:R-:W-:Y:S01]  /*6120*/  FFMA.FTZ R196, R196, c[0x0][0x2d0], -R122.reuse ;  /* 0x0000b400c4c47a23 */ /* 0x100fe2000001087a */
[----:B------:R-:W3:Y:S01]  /*6130*/  MUFU.EX2 R52, R52 ;  /* 0x0000003400347308 */ /* 0x000ee20000000800 */
[----:B-1----:R-:W-:Y:S01]  /*6140*/  F2FP.PACK_AB R4, R76, R107 ;  /* 0x0000006b4c04723e */ /* 0x002fe200000000ff */
[----:B------:R-:W-:-:S02]  /*6150*/  FFMA.FTZ R101, R101, c[0x0][0x2d0], -R122 ;  /* 0x0000b40065657a23 */ /* 0x000fc4000001087a */
[--C-:B------:R-:W-:Y:S02]  /*6160*/  FFMA.FTZ R100, R100, c[0x0][0x2d0], -R122.reuse ;  /* 0x0000b40064647a23 */ /* 0x100fe4000001087a */
        /* <DEDUP_REMOVED lines=8> */
[----:B------:R-:W1:Y:S01]  /*61f0*/  MUFU.EX2 R75, R75 ;  /* 0x0000004b004b7308 */ /* 0x000e620000000800 */
[----:B---3--:R-:W-:Y:S01]  /*6200*/  F2FP.PACK_AB R6, R52, R53 ;  /* 0x000000353406723e */ /* 0x008fe200000000ff */
[----:B------:R-:W-:-:S02]  /*6210*/  FFMA.FTZ R31, R31, c[0x0][0x2d0], -R122 ;  /* 0x0000b4001f1f7a23 */ /* 0x000fc4000001087a */
[--C-:B------:R-:W-:Y:S02]  /*6220*/  FFMA.FTZ R30, R30, c[0x0][0x2d0], -R122.reuse ;  /* 0x0000b4001e1e7a23 */ /* 0x100fe4000001087a */
[--C-:B------:R-:W-:Y:S01]  /*6230*/  FFMA.FTZ R29, R29, c[0x0][0x2d0], -R122.reuse ;  /* 0x0000b4001d1d7a23 */ /* 0x100fe2000001087a */
[----:B------:R-:W-:Y:S01]  /*6240*/  HMMA.16816.F32 R168, R12, R126, RZ ;  /* 0x0000007e0ca8723c */ /* 0x000fe200000018ff */
[----:B------:R-:W-:Y:S01]  /*6250*/  MUFU.EX2 R51, R51 ;  /* 0x0000003300337308 */ /* 0x000fe20000000800 */
[----:B------:R-:W-:Y:S02]  /*6260*/  FFMA.FTZ R28, R28, c[0x0][0x2d0], -R122 ;  /* 0x0000b4001c1c7a23 */ /* 0x000fe4000001087a */
[--C-:B------:R-:W-:Y:S02]  /*6270*/  FFMA.FTZ R83, R83, c[0x0][0x2d0], -R96.reuse ;  /* 0x0000b40053537a23 */ /* 0x100fe40000010860 */
[--C-:B------:R-:W-:Y:S02]  /*6280*/  FFMA.FTZ R55, R55, c[0x0][0x2d0], -R96.reuse ;  /* 0x0000b40037377a23 */ /* 0x100fe40000010860 */
[----:B------:R-:W-:Y:S01]  /*6290*/  HMMA.16816.F32 R132, R116, R134, RZ ;  /* 0x000000867484723c */ /* 0x000fe200000018ff */
[----:B------:R-:W3:Y:S01]  /*62a0*/  MUFU.EX2 R50, R50 ;  /* 0x0000003200327308 */ /* 0x000ee20000000800 */
[----:B-1----:R-:W-:Y:S01]  /*62b0*/  F2FP.PACK_AB R5, R75, R106 ;  /* 0x0000006a4b05723e */ /* 0x002fe200000000ff */
[----:B------:R-:W-:-:S02]  /*62c0*/  FFMA.FTZ R195, R195, c[0x0][0x2d0], -R96 ;  /* 0x0000b400c3c37a23 */ /* 0x000fc40000010860 */
[--C-:B------:R-:W-:Y:S02]  /*62d0*/  FFMA.FTZ R192, R192, c[0x0][0x2d0], -R96.reuse ;  /* 0x0000b400c0c07a23 */ /* 0x100fe40000010860 */
[--C-:B------:R-:W-:Y:S01]  /*62e0*/  FFMA.FTZ R191, R191, c[0x0][0x2d0], -R96.reuse ;  /* 0x0000b400bfbf7a23 */ /* 0x100fe20000010860 */
[----:B------:R-:W-:Y:S01]  /*62f0*/  HMMA.16816.F32 R124, R116, R126, RZ ;  /* 0x0000007e747c723c */ /* 0x000fe200000018ff */
[----:B------:R-:W-:Y:S01]  /*6300*/  MUFU.EX2 R105, R105 ;  /* 0x0000006900697308 */ /* 0x000fe20000000800 */
[--C-:B------:R-:W-:Y:S02]  /*6310*/  FFMA.FTZ R190, R190, c[0x0][0x2d0], -R96.reuse ;  /* 0x0000b400bebe7a23 */ /* 0x100fe40000010860 */
[--C-:B------:R-:W-:Y:S02]  /*6320*/  FFMA.FTZ R189, R189, c[0x0][0x2d0], -R96.reuse ;  /* 0x0000b400bdbd7a23 */ /* 0x100fe40000010860 */
[--C-:B------:R-:W-:Y:S02]  /*6330*/  FFMA.FTZ R103, R103, c[0x0][0x2d0], -R96.reuse ;  /* 0x0000b40067677a23 */ /* 0x100fe40000010860 */
[--C-:B------:R-:W-:Y:S01]  /*6340*/  FFMA.FTZ R98, R98, c[0x0][0x2d0], -R96.reuse ;  /* 0x0000b40062627a23 */ /* 0x100fe20000010860 */
[----:B------:R-:W1:Y:S01]  /*6350*/  MUFU.EX2 R74, R74 ;  /* 0x0000004a004a7308 */ /* 0x000e620000000800 */
[----:B---3--:R-:W-:Y:S01]  /*6360*/  F2FP.PACK_AB R7, R50, R51 ;  /* 0x000000333207723e */ /* 0x008fe200000000ff */
[----:B------:R-:W-:-:S06]  /*6370*/  FFMA.FTZ R97, R97, c[0x0][0x2d0], -R96 ;  /* 0x0000b40061617a23 */ /* 0x000fcc0000010860 */
[----:B------:R-:W-:Y:S01]  /*6380*/  MUFU.EX2 R49, R49 ;  /* 0x0000003100317308 */ /* 0x000fe20000000800 */
[C---:B------:R-:W-:Y:S07]  /*6390*/  HMMA.16816.F32 R136, R4.reuse, R24, R136 ;  /* 0x000000180488723c */ /* 0x040fee0000001888 */
[----:B------:R-:W3:Y:S01]  /*63a0*/  MUFU.EX2 R48, R48 ;  /* 0x0000003000307308 */ /* 0x000ee20000000800 */
[----:B-1----:R-:W-:Y:S01]  /*63b0*/  F2FP.PACK_AB R176, R74, R105 ;  /* 0x000000694ab0723e */ /* 0x002fe200000000ff */
[C---:B-----5:R-:W-:Y:S06]  /*63c0*/  HMMA.16816.F32 R128, R4.reuse, R20, R128 ;  /* 0x000000140480723c */ /* 0x060fec0000001880 */
[----:B------:R-:W-:Y:S02]  /*63d0*/  MUFU.EX2 R73, R73 ;  /* 0x0000004900497308 */ /* 0x000fe40000000800 */
[C---:B------:R-:W-:Y:S06]  /*63e0*/  HMMA.16816.F32 R144, R4.reuse, R32, R144 ;  /* 0x000000200490723c */ /* 0x040fec0000001890 */
[----:B------:R-:W1:Y:S01]  /*63f0*/  MUFU.EX2 R47, R47 ;  /* 0x0000002f002f7308 */ /* 0x000e620000000800 */
[----:B---3--:R-:W-:Y:S01]  /*6400*/  F2FP.PACK_AB R178, R48, R49 ;  /* 0x0000003130b2723e */ /* 0x008fe200000000ff */
[C---:B------:R-:W-:Y:S06]  /*6410*/  HMMA.16816.F32 R132, R4.reuse, R26, R132 ;  /* 0x0000001a0484723c */ /* 0x040fec0000001884 */
[----:B------:R-:W-:Y:S02]  /*6420*/  MUFU.EX2 R54, R54 ;  /* 0x0000003600367308 */ /* 0x000fe40000000800 */
[----:B------:R-:W-:Y:S06]  /*6430*/  HMMA.16816.F32 R124, R4, R22, R124 ;  /* 0x00000016047c723c */ /* 0x000fec000000187c */
[----:B------:R-:W3:Y:S01]  /*6440*/  MUFU.EX2 R41, R41 ;  /* 0x0000002900297308 */ /* 0x000ee20000000800 */
[----:B-1----:R-:W-:-:S07]  /*6450*/  F2FP.PACK_AB R177, R47, R73 ;  /* 0x000000492fb1723e */ /* 0x002fce00000000ff */
[----:B------:R-:W-:Y:S01]  /*6460*/  MUFU.EX2 R95, R95 ;  /* 0x0000005f005f7308 */ /* 0x000fe20000000800 */
[----:B---3--:R-:W-:-:S07]  /*6470*/  F2FP.PACK_AB R179, R41, R54 ;  /* 0x0000003629b3723e */ /* 0x008fce00000000ff */
[----:B------:R-:W-:Y:S01]  /*6480*/  MUFU.EX2 R94, R94 ;  /* 0x0000005e005e7308 */ /* 0x000fe20000000800 */
[C---:B------:R-:W-:Y:S07]  /*6490*/  HMMA.16816.F32 R156, R176.reuse, R24, R156 ;  /* 0x00000018b09c723c */ /* 0x040fee000000189c */
[----:B------:R-:W-:Y:S01]  /*64a0*/  MUFU.EX2 R61, R61 ;  /* 0x0000003d003d7308 */ /* 0x000fe20000000800 */
[--C-:B------:R-:W-:Y:S01]  /*64b0*/  FFMA.FTZ R25, R17, c[0x0][0x2d0], -R8.reuse ;  /* 0x0000b40011197a23 */ /* 0x100fe20000010808 */
[----:B------:R-:W-:Y:S01]  /*64c0*/  HMMA.16816.F32 R164, R176, R20, R164 ;  /* 0x00000014b0a4723c */ /* 0x000fe200000018a4 */
[----:B------:R-:W-:-:S05]  /*64d0*/  FFMA.FTZ R24, R16, c[0x0][0x2d0], -R8 ;  /* 0x0000b40010187a23 */ /* 0x000fca0000010808 */
[----:B------:R-:W-:Y:S01]  /*64e0*/  MUFU.EX2 R60, R60 ;  /* 0x0000003c003c7308 */ /* 0x000fe20000000800 */
[--C-:B------:R-:W-:Y:S01]  /*64f0*/  FFMA.FTZ R20, R18, c[0x0][0x2d0], -R8.reuse ;  /* 0x0000b40012147a23 */ /* 0x100fe20000010808 */
[----:B------:R-:W-:Y:S01]  /*6500*/  HMMA.16816.F32 R148, R176, R32, R148 ;  /* 0x00000020b094723c */ /* 0x000fe20000001894 */
[----:B------:R-:W1:Y:S01]  /*6510*/  LDSM.16.MT88.4 R16, [R231] ;  /* 0x00000000e710783b */ /* 0x000e620000004200 */
[----:B------:R-:W-:-:S04]  /*6520*/  FFMA.FTZ R21, R154, c[0x0][0x2d0], -R8 ;  /* 0x0000b4009a157a23 */ /* 0x000fc80000010808 */
[----:B------:R-:W-:Y:S01]  /*6530*/  MUFU.EX2 R91, R91 ;  /* 0x0000005b005b7308 */ /* 0x000fe20000000800 */
[--C-:B------:R-:W-:Y:S01]  /*6540*/  FFMA.FTZ R33, R57, c[0x0][0x2d0], -R8.reuse ;  /* 0x0000b40039217a23 */ /* 0x100fe20000010808 */
[-C--:B------:R-:W-:Y:S01]  /*6550*/  HMMA.16816.F32 R152, R12, R142.reuse, RZ ;  /* 0x0000008e0c98723c */ /* 0x080fe200000018ff */
[----:B------:R-:W-:Y:S02]  /*6560*/  FFMA.FTZ R32, R56, c[0x0][0x2d0], -R8 ;  /* 0x0000b40038207a23 */ /* 0x000fe40000010808 */
[----:B------:R-:W3:Y:S01]  /*6570*/  LDSM.16.MT88.4 R8, [R231+0x800] ;  /* 0x00080000e708783b */ /* 0x000ee20000004200 */
[--C-:B------:R-:W-:Y:S02]  /*6580*/  FFMA.FTZ R57, R86, c[0x0][0x2d0], -R122.reuse ;  /* 0x0000b40056397a23 */ /* 0x100fe4000001087a */
[----:B------:R-:W-:Y:S01]  /*6590*/  MUFU.EX2 R90, R90 ;  /* 0x0000005a005a7308 */ /* 0x000fe20000000800 */
[----:B------:R-:W-:Y:S01]  /*65a0*/  FFMA.FTZ R56, R87, c[0x0][0x2d0], -R122 ;  /* 0x0000b40057387a23 */ /* 0x000fe2000001087a */
[----:B------:R-:W-:Y:S06]  /*65b0*/  HMMA.16816.F32 R140, R116, R142, RZ ;  /* 0x0000008e748c723c */ /* 0x000fec00000018ff */
[----:B------:R-:W-:Y:S02]  /*65c0*/  MUFU.EX2 R59, R59 ;  /* 0x0000003b003b7308 */ /* 0x000fe40000000800 */
[C---:B------:R-:W-:Y:S06]  /*65d0*/  HMMA.16816.F32 R160, R176.reuse, R26, R160 ;  /* 0x0000001ab0a0723c */ /* 0x040fec00000018a0 */
[----:B------:R-:W-:Y:S01]  /*65e0*/  MUFU.EX2 R58, R58 ;  /* 0x0000003a003a7308 */ /* 0x000fe20000000800 */
[--C-:B------:R-:W-:Y:S01]  /*65f0*/  FFMA.FTZ R27, R84, c[0x0][0x2d0], -R96.reuse ;  /* 0x0000b400541b7a23 */ /* 0x100fe20000010860 */
[----:B------:R-:W-:Y:S01]  /*6600*/  HMMA.16816.F32 R152, R176, R34, R152 ;  /* 0x00000022b098723c */ /* 0x000fe20000001898 */
[----:B------:R-:W-:-:S05]  /*6610*/  FFMA.FTZ R26, R82, c[0x0][0x2d0], -R96 ;  /* 0x0000b400521a7a23 */ /* 0x000fca0000010860 */
[----:B------:R-:W-:Y:S02]  /*6620*/  MUFU.EX2 R87, R207 ;  /* 0x000000cf00577308 */ /* 0x000fe40000000800 */
[----:B------:R-:W-:Y:S06]  /*6630*/  HMMA.16816.F32 R168, R176, R22, R168 ;  /* 0x00000016b0a8723c */ /* 0x000fec00000018a8 */
[----:B------:R-:W4:Y:S02]  /*6640*/  MUFU.EX2 R86, R206 ;  /* 0x000000ce00567308 */ /* 0x000f240000000800 */
[-C--:B-1----:R-:W-:Y:S06]  /*6650*/  HMMA.16816.F32 R120, R116, R16.reuse, RZ ;  /* 0x000000107478723c */ /* 0x082fec00000018ff */
[----:B------:R-:W-:Y:S02]  /*6660*/  MUFU.EX2 R57, R57 ;  /* 0x0000003900397308 */ /* 0x000fe40000000800 */
[C---:B------:R-:W-:Y:S06]  /*6670*/  HMMA.16816.F32 R172, R12.reuse, R16, RZ ;  /* 0x000000100cac723c */ /* 0x040fec00000018ff */
[----:B------:R-:W-:Y:S01]  /*6680*/  MUFU.EX2 R56, R56 ;  /* 0x0000003800387308 */ /* 0x000fe20000000800 */
[----:B------:R-:W-:Y:S01]  /*6690*/  FADD.FTZ R16, R69, R67 ;  /* 0x0000004345107221 */ /* 0x000fe20000010000 */
[----:B------:R-:W-:Y:S01]  /*66a0*/  HMMA.16816.F32 R12, R12, R18, RZ ;  /* 0x000000120c0c723c */ /* 0x000fe200000018ff */
[----:B------:R-:W-:-:S02]  /*66b0*/  FADD.FTZ R17, R66, R65 ;  /* 0x0000004142117221 */ /* 0x000fc40000010000 */
[----:B------:R-:W-:-:S03]  /*66c0*/  FADD.FTZ R16, R182, R16 ;  /* 0x00000010b6107221 */ /* 0x000fc60000010000 */
[----:B------:R-:W-:Y:S01]  /*66d0*/  MUFU.EX2 R83, R83 ;  /* 0x0000005300537308 */ /* 0x000fe20000000800 */
[----:B------:R-:W-:Y:S01]  /*66e0*/  FADD.FTZ R17, R114, R17 ;  /* 0x0000001172117221 */ /* 0x000fe20000010000 */
[----:B------:R-:W-:Y:S01]  /*66f0*/  HMMA.16816.F32 R116, R116, R18, RZ ;  /* 0x000000127474723c */ /* 0x000fe200000018ff */
[----:B------:R-:W-:-:S05]  /*6700*/  FADD.FTZ R115, R115, R16 ;  /* 0x0000001073737221 */ /* 0x000fca0000010000 */
[----:B------:R-:W1:Y:S01]  /*6710*/  MUFU.EX2 R55, R55 ;  /* 0x0000003700377308 */ /* 0x000e620000000800 */
[----:B------:R-:W-:Y:S01]  /*6720*/  FADD.FTZ R18, R64, R63 ;  /* 0x0000003f40127221 */ /* 0x000fe20000010000 */
[----:B---3--:R-:W-:Y:S03]  /*6730*/  HMMA.16816.F32 R172, R176, R8, R172 ;  /* 0x00000008b0ac723c */ /* 0x008fe600000018ac */
[----:B------:R-:W-:-:S03]  /*6740*/  FADD.FTZ R18, R112, R18 ;  /* 0x0000001270127221 */ /* 0x000fc60000010000 */
[----:B------:R-:W-:Y:S02]  /*6750*/  MUFU.EX2 R93, R93 ;  /* 0x0000005d005d7308 */ /* 0x000fe40000000800 */
[----:B------:R-:W-:Y:S06]  /*6760*/  HMMA.16816.F32 R120, R4, R8, R120 ;  /* 0x000000080478723c */ /* 0x000fec0000001878 */
[----:B------:R-:W-:Y:S02]  /*6770*/  MUFU.EX2 R92, R92 ;  /* 0x0000005c005c7308 */ /* 0x000fe40000000800 */
[-C--:B------:R-:W-:Y:S06]  /*6780*/  HMMA.16816.F32 R176, R176, R10.reuse, R12 ;  /* 0x0000000ab0b0723c */ /* 0x080fec000000180c */
[----:B------:R-:W-:Y:S01]  /*6790*/  MUFU.EX2 R72, R72 ;  /* 0x0000004800487308 */ /* 0x000fe20000000800 */
[----:B----4-:R-:W-:Y:S01]  /*67a0*/  F2FP.PACK_AB R12, R86, R87 ;  /* 0x00000057560c723e */ /* 0x010fe200000000ff */
[----:B------:R-:W-:Y:S01]  /*67b0*/  HMMA.16816.F32 R116, R4, R10, R116 ;  /* 0x0000000a0474723c */ /* 0x000fe20000001874 */
[----:B------:R-:W3:Y:S01]  /*67c0*/  LDSM.16.MT88.4 R8, [R234+0x1000] ;  /* 0x00100000ea08783b */ /* 0x000ee20000004200 */
[----:B-1----:R-:W-:-:S02]  /*67d0*/  F2FP.PACK_AB R13, R55, R83 ;  /* 0x00000053370d723e */ /* 0x002fc400000000ff */
[----:B------:R-:W-:Y:S02]  /*67e0*/  F2FP.PACK_AB R14, R56, R57 ;  /* 0x00000039380e723e */ /* 0x000fe400000000ff */
[----:B------:R-:W-:Y:S02]  /*67f0*/  MUFU.EX2 R71, R71 ;  /* 0x0000004700477308 */ /* 0x000fe40000000800 */
[----:B------:R-:W-:Y:S06]  /*6800*/  HMMA.16816.F32 R140, R4, R34, R140 ;  /* 0x00000022048c723c */ /* 0x000fec000000188c */
[----:B------:R-:W-:Y:S01]  /*6810*/  MUFU.EX2 R69, R200 ;  /* 0x000000c800457308 */ /* 0x000fe20000000800 */
[--C-:B------:R-:W-:Y:S01]  /*6820*/  FFMA.FTZ R35, R205, c[0x0][0x2d0], -R96.reuse ;  /* 0x0000b400cd237a23 */ /* 0x100fe20000010860 */
[----:B------:R-:W-:Y:S01]  /*6830*/  F2FP.PACK_AB R4, R94, R95 ;  /* 0x0000005f5e04723e */ /* 0x000fe200000000ff */
[----:B------:R-:W-:Y:S01]  /*6840*/  FFMA.FTZ R34, R204, c[0x0][0x2d0], -R96 ;  /* 0x0000b400cc227a23 */ /* 0x000fe20000010860 */
[----:B------:R-:W-:-:S02]  /*6850*/  F2FP.PACK_AB R5, R90, R91 ;  /* 0x0000005b5a05723e */ /* 0x000fc400000000ff */
[----:B------:R-:W-:Y:S02]  /*6860*/  F2FP.PACK_AB R6, R60, R61 ;  /* 0x0000003d3c06723e */ /* 0x000fe400000000ff */
[----:B------:R-:W-:Y:S01]  /*6870*/  MUFU.EX2 R35, R35 ;  /* 0x0000002300237308 */ /* 0x000fe20000000800 */
[----:B------:R-:W-:-:S07]  /*6880*/  F2FP.PACK_AB R7, R58, R59 ;  /* 0x0000003b3a07723e */ /* 0x000fce00000000ff */
[----:B------:R-:W1:Y:S08]  /*6890*/  MUFU.EX2 R34, R34 ;  /* 0x0000002200227308 */ /* 0x000e700000000800 */
[----:B------:R-:W-:Y:S01]  /*68a0*/  MUFU.EX2 R84, R198 ;  /* 0x000000c600547308 */ /* 0x000fe20000000800 */
[----:B---3--:R-:W-:Y:S01]  /*68b0*/  HMMA.16816.F32 R144, R4, R8, R144 ;  /* 0x000000080490723c */ /* 0x008fe20000001890 */
[----:B-1----:R-:W-:-:S06]  /*68c0*/  F2FP.PACK_AB R15, R34, R35 ;  /* 0x00000023220f723e */ /* 0x002fcc00000000ff */
[----:B------:R-:W-:Y:S01]  /*68d0*/  MUFU.EX2 R67, R197 ;  /* 0x000000c500437308 */ /* 0x000fe20000000800 */
[----:B------:R-:W-:Y:S07]  /*68e0*/  HMMA.16816.F32 R140, R4, R10, R140 ;  /* 0x0000000a048c723c */ /* 0x000fee000000188c */
[----:B------:R-:W1:Y:S01]  /*68f0*/  MUFU.EX2 R66, R196 ;  /* 0x000000c400427308 */ /* 0x000e620000000800 */
[C---:B------:R-:W-:Y:S07]  /*6900*/  HMMA.16816.F32 R148, R12.reuse, R8, R148 ;  /* 0x000000080c94723c */ /* 0x040fee0000001894 */
[----:B------:R-:W-:Y:S01]  /*6910*/  MUFU.EX2 R82, R195 ;  /* 0x000000c300527308 */ /* 0x000fe20000000800 */
[----:B------:R-:W-:Y:S01]  /*6920*/  HMMA.16816.F32 R152, R12, R10, R152 ;  /* 0x0000000a0c98723c */ /* 0x000fe20000001898 */
[----:B------:R-:W3:Y:S06]  /*6930*/  LDSM.16.MT88.4 R8, [R233+0x1000] ;  /* 0x00100000e908783b */ /* 0x000eec0000004200 */
[----:B------:R-:W-:Y:S08]  /*6940*/  MUFU.EX2 R112, R21 ;  /* 0x0000001500707308 */ /* 0x000ff00000000800 */
[----:B------:R-:W-:Y:S08]  /*6950*/  MUFU.EX2 R188, R188 ;  /* 0x000000bc00bc7308 */ /* 0x000ff00000000800 */
[----:B------:R-:W-:Y:S08]  /*6960*/  MUFU.EX2 R187, R187 ;  /* 0x000000bb00bb7308 */ /* 0x000ff00000000800 */
[----:B------:R-:W-:Y:S08]  /*6970*/  MUFU.EX2 R186, R186 ;  /* 0x000000ba00ba7308 */ /* 0x000ff00000000800 */
[----:B------:R-:W-:Y:S01]  /*6980*/  MUFU.EX2 R185, R185 ;  /* 0x000000b900b97308 */ /* 0x000fe20000000800 */
[-C--:B---3--:R-:W-:Y:S07]  /*6990*/  HMMA.16816.F32 R136, R4, R8.reuse, R136 ;  /* 0x000000080488723c */ /* 0x088fee0000001888 */
[----:B------:R-:W-:Y:S01]  /*69a0*/  MUFU.EX2 R184, R184 ;  /* 0x000000b800b87308 */ /* 0x000fe20000000800 */
[C---:B------:R-:W-:Y:S07]  /*69b0*/  HMMA.16816.F32 R156, R12.reuse, R8, R156 ;  /* 0x000000080c9c723c */ /* 0x040fee000000189c */
[----:B------:R-:W-:Y:S01]  /*69c0*/  MUFU.EX2 R183, R183 ;  /* 0x000000b700b77308 */ /* 0x000fe20000000800 */
[-C--:B------:R-:W-:Y:S07]  /*69d0*/  HMMA.16816.F32 R160, R12, R10.reuse, R160 ;  /* 0x0000000a0ca0723c */ /* 0x080fee00000018a0 */
[----:B------:R-:W-:Y:S01]  /*69e0*/  MUFU.EX2 R102, R102 ;  /* 0x0000006600667308 */ /* 0x000fe20000000800 */
[C---:B------:R-:W-:Y:S01]  /*69f0*/  HMMA.16816.F32 R132, R4.reuse, R10, R132 ;  /* 0x0000000a0484723c */ /* 0x040fe20000001884 */
        /* <DEDUP_REMOVED lines=25> */
[----:B-1----:R-:W-:Y:S01]  /*6b90*/  F2FP.PACK_AB R14, R66, R67 ;  /* 0x00000043420e723e */ /* 0x002fe200000000ff */
[----:B------:R-:W-:Y:S01]  /*6ba0*/  HMMA.16816.F32 R116, R4, R10, R116 ;  /* 0x0000000a0474723c */ /* 0x000fe20000001874 */
[----:B------:R-:W1:Y:S05]  /*6bb0*/  LDSM.16.MT88.4 R8, [R234+0x1800] ;  /* 0x00180000ea08783b */ /* 0x000e6a0000004200 */
[----:B------:R-:W-:Y:S01]  /*6bc0*/  MUFU.EX2 R42, R42 ;  /* 0x0000002a002a7308 */ /* 0x000fe20000000800 */
[----:B------:R-:W-:-:S02]  /*6bd0*/  FFMA.FTZ R6, R194, c[0x0][0x2d0], -R96 ;  /* 0x0000b400c2067a23 */ /* 0x000fc40000010860 */
[----:B------:R-:W-:-:S05]  /*6be0*/  FFMA.FTZ R5, R193, c[0x0][0x2d0], -R96 ;  /* 0x0000b400c1057a23 */ /* 0x000fca0000010860 */
[----:B------:R-:W-:Y:S01]  /*6bf0*/  MUFU.EX2 R40, R40 ;  /* 0x0000002800287308 */ /* 0x000fe20000000800 */
[--C-:B------:R-:W-:Y:S02]  /*6c00*/  FFMA.FTZ R4, R89, c[0x0][0x2d0], -R96.reuse ;  /* 0x0000b40059047a23 */ /* 0x100fe40000010860 */
[--C-:B------:R-:W-:Y:S02]  /*6c10*/  FFMA.FTZ R194, R88, c[0x0][0x2d0], -R96.reuse ;  /* 0x0000b40058c27a23 */ /* 0x100fe40000010860 */
[--C-:B------:R-:W-:Y:S02]  /*6c20*/  FFMA.FTZ R193, R85, c[0x0][0x2d0], -R96.reuse ;  /* 0x0000b40055c17a23 */ /* 0x100fe40000010860 */
[----:B------:R-:W-:Y:S01]  /*6c30*/  FFMA.FTZ R96, R70, c[0x0][0x2d0], -R96 ;  /* 0x0000b40046607a23 */ /* 0x000fe20000010860 */
[----:B------:R-:W-:Y:S08]  /*6c40*/  MUFU.EX2 R89, R203 ;  /* 0x000000cb00597308 */ /* 0x000ff00000000800 */
[----:B------:R-:W-:Y:S08]  /*6c50*/  MUFU.EX2 R88, R202 ;  /* 0x000000ca00587308 */ /* 0x000ff00000000800 */
[----:B------:R-:W3:Y:S08]  /*6c60*/  MUFU.EX2 R70, R201 ;  /* 0x000000c900467308 */ /* 0x000ef00000000800 */
[----:B------:R-:W4:Y:S08]  /*6c70*/  MUFU.EX2 R85, R199 ;  /* 0x000000c700557308 */ /* 0x000f300000000800 */
[----:B------:R5:W1:Y:S01]  /*6c80*/  MUFU.EX2 R65, R6 ;  /* 0x0000000600417308 */ /* 0x000a620000000800 */
[----:B---3--:R-:W-:-:S07]  /*6c90*/  F2FP.PACK_AB R7, R69, R70 ;  /* 0x000000464507723e */ /* 0x008fce00000000ff */
[----:B------:R3:W-:Y:S01]  /*6ca0*/  MUFU.EX2 R64, R5 ;  /* 0x0000000500407308 */ /* 0x0007e20000000800 */
[----:B----4-:R-:W-:-:S07]  /*6cb0*/  F2FP.PACK_AB R12, R84, R85 ;  /* 0x00000055540c723e */ /* 0x010fce00000000ff */
[----:B------:R4:W2:Y:S01]  /*6cc0*/  MUFU.EX2 R63, R4 ;  /* 0x00000004003f7308 */ /* 0x0008a20000000800 */
[----:B-----5:R-:W-:Y:S02]  /*6cd0*/  F2FP.PACK_AB R6, R71, R72 ;  /* 0x000000484706723e */ /* 0x020fe400000000ff */
[----:B-1----:R-:W-:Y:S02]  /*6ce0*/  F2FP.PACK_AB R13, R65, R82 ;  /* 0x00000052410d723e */ /* 0x002fe400000000ff */
[----:B---3--:R-:W-:-:S03]  /*6cf0*/  F2FP.PACK_AB R5, R88, R89 ;  /* 0x000000595805723e */ /* 0x008fc600000000ff */
[----:B------:R-:W-:Y:S01]  /*6d00*/  MUFU.EX2 R39, R39 ;  /* 0x0000002700277308 */ /* 0x000fe20000000800 */
[----:B----4-:R-:W-:-:S07]  /*6d10*/  F2FP.PACK_AB R4, R92, R93 ;  /* 0x0000005d5c04723e */ /* 0x010fce00000000ff */
[----:B------:R-:W-:Y:S01]  /*6d20*/  MUFU.EX2 R38, R38 ;  /* 0x0000002600267308 */ /* 0x000fe20000000800 */
[----:B--2---:R-:W-:Y:S01]  /*6d30*/  F2FP.PACK_AB R15, R63, R64 ;  /* 0x000000403f0f723e */ /* 0x004fe200000000ff */
[-C--:B------:R-:W-:Y:S06]  /*6d40*/  HMMA.16816.F32 R144, R4, R8.reuse, R144 ;  /* 0x000000080490723c */ /* 0x080fec0000001890 */
[----:B------:R-:W-:Y:S02]  /*6d50*/  MUFU.EX2 R37, R37 ;  /* 0x0000002500257308 */ /* 0x000fe40000000800 */
[C---:B------:R-:W-:Y:S06]  /*6d60*/  HMMA.16816.F32 R148, R12.reuse, R8, R148 ;  /* 0x000000080c94723c */ /* 0x040fec0000001894 */
[----:B------:R-:W-:Y:S02]  /*6d70*/  MUFU.EX2 R36, R36 ;  /* 0x0000002400247308 */ /* 0x000fe40000000800 */
[-C--:B------:R-:W-:Y:S06]  /*6d80*/  HMMA.16816.F32 R152, R12, R10.reuse, R152 ;  /* 0x0000000a0c98723c */ /* 0x080fec0000001898 */
[----:B------:R-:W-:Y:S02]  /*6d90*/  MUFU.EX2 R33, R33 ;  /* 0x0000002100217308 */ /* 0x000fe40000000800 */
[C---:B------:R-:W-:Y:S01]  /*6da0*/  HMMA.16816.F32 R140, R4.reuse, R10, R140 ;  /* 0x0000000a048c723c */ /* 0x040fe2000000188c */
[----:B------:R-:W1:Y:S05]  /*6db0*/  LDSM.16.MT88.4 R8, [R233+0x1800] ;  /* 0x00180000e908783b */ /* 0x000e6a0000004200 */
[----:B------:R-:W-:Y:S08]  /*6dc0*/  MUFU.EX2 R32, R32 ;  /* 0x0000002000207308 */ /* 0x000ff00000000800 */
[----:B------:R-:W-:Y:S08]  /*6dd0*/  MUFU.EX2 R31, R31 ;  /* 0x0000001f001f7308 */ /* 0x000ff00000000800 */
[----:B------:R-:W-:Y:S08]  /*6de0*/  MUFU.EX2 R30, R30 ;  /* 0x0000001e001e7308 */ /* 0x000ff00000000800 */
[----:B------:R-:W-:Y:S08]  /*6df0*/  MUFU.EX2 R29, R29 ;  /* 0x0000001d001d7308 */ /* 0x000ff00000000800 */
[----:B------:R-:W-:Y:S01]  /*6e00*/  MUFU.EX2 R28, R28 ;  /* 0x0000001c001c7308 */ /* 0x000fe20000000800 */
[-C--:B-1----:R-:W-:Y:S07]  /*6e10*/  HMMA.16816.F32 R136, R4, R8.reuse, R136 ;  /* 0x000000080488723c */ /* 0x082fee0000001888 */
[----:B------:R-:W-:Y:S01]  /*6e20*/  MUFU.EX2 R103, R103 ;  /* 0x0000006700677308 */ /* 0x000fe20000000800 */
[C---:B------:R-:W-:Y:S07]  /*6e30*/  HMMA.16816.F32 R156, R12.reuse, R8, R156 ;  /* 0x000000080c9c723c */ /* 0x040fee000000189c */
[----:B------:R-:W-:Y:S01]  /*6e40*/  MUFU.EX2 R98, R98 ;  /* 0x0000006200627308 */ /* 0x000fe20000000800 */
[-C--:B------:R-:W-:Y:S07]  /*6e50*/  HMMA.16816.F32 R160, R12, R10.reuse, R160 ;  /* 0x0000000a0ca0723c */ /* 0x080fee00000018a0 */
[----:B------:R-:W-:Y:S01]  /*6e60*/  MUFU.EX2 R97, R97 ;  /* 0x0000006100617308 */ /* 0x000fe20000000800 */
[C---:B------:R-:W-:Y:S01]  /*6e70*/  HMMA.16816.F32 R132, R4.reuse, R10, R132 ;  /* 0x0000000a0484723c */ /* 0x040fe20000001884 */
[----:B------:R-:W1:Y:S06]  /*6e80*/  LDSM.16.MT88.4 R8, [R232+0x1800] ;  /* 0x00180000e808783b */ /* 0x000e6c0000004200 */
[----:B------:R-:W-:Y:S01]  /*6e90*/  MUFU.EX2 R96, R96 ;  /* 0x0000006000607308 */ /* 0x000fe20000000800 */
[-C--:B-1----:R-:W-:Y:S08]  /*6ea0*/  HMMA.16816.F32 R128, R4, R8.reuse, R128 ;  /* 0x000000080480723c */ /* 0x082ff00000001880 */
[C---:B------:R-:W-:Y:S08]  /*6eb0*/  HMMA.16816.F32 R164, R12.reuse, R8, R164 ;  /* 0x000000080ca4723c */ /* 0x040ff000000018a4 */
[-C--:B------:R-:W-:Y:S08]  /*6ec0*/  HMMA.16816.F32 R168, R12, R10.reuse, R168 ;  /* 0x0000000a0ca8723c */ /* 0x080ff000000018a8 */
[C---:B------:R-:W-:Y:S01]  /*6ed0*/  HMMA.16816.F32 R124, R4.reuse, R10, R124 ;  /* 0x0000000a047c723c */ /* 0x040fe2000000187c */
[----:B------:R-:W1:Y:S07]  /*6ee0*/  LDSM.16.MT88.4 R8, [R231+0x1800] ;  /* 0x00180000e708783b */ /* 0x000e6e0000004200 */
[C---:B-1----:R-:W-:Y:S08]  /*6ef0*/  HMMA.16816.F32 R120, R4.reuse, R8, R120 ;  /* 0x000000080478723c */ /* 0x042ff00000001878 */
[----:B------:R-:W-:Y:S07]  /*6f00*/  HMMA.16816.F32 R116, R4, R10, R116 ;  /* 0x0000000a0474723c */ /* 0x000fee0000001874 */
[----:B------:R-:W-:Y:S01]  /*6f10*/  FADD.FTZ R4, R110, R109 ;  /* 0x0000006d6e047221 */ /* 0x000fe20000010000 */
[C---:B------:R-:W-:Y:S01]  /*6f20*/  HMMA.16816.F32 R172, R12.reuse, R8, R172 ;  /* 0x000000080cac723c */ /* 0x040fe200000018ac */
[----:B------:R-:W-:Y:S01]  /*6f30*/  FADD.FTZ R110, R113, R17 ;  /* 0x00000011716e7221 */ /* 0x000fe20000010000 */
[----:B------:R-:W-:Y:S01]  /*6f40*/  F2FP.PACK_AB R5, R112, R184 ;  /* 0x000000b87005723e */ /* 0x000fe200000000ff */
[----:B------:R-:W-:Y:S01]  /*6f50*/  FADD.FTZ R113, R108, R4 ;  /* 0x000000046c717221 */ /* 0x000fe20000010000 */
[----:B------:R-:W-:Y:S01]  /*6f60*/  F2FP.PACK_AB R4, R187, R188 ;  /* 0x000000bcbb04723e */ /* 0x000fe200000000ff */
[----:B------:R-:W-:Y:S01]  /*6f70*/  FADD.FTZ R109, R111, R18 ;  /* 0x000000126f6d7221 */ /* 0x000fe20000010000 */
[----:B------:R1:W2:Y:S01]  /*6f80*/  MUFU.EX2 R108, R20 ;  /* 0x00000014006c7308 */ /* 0x0002a20000000800 */
[----:B------:R-:W3:Y:S01]  /*6f90*/  LDSM.16.MT88.4 R16, [R233+0x2000] ;  /* 0x00200000e910783b */ /* 0x000ee20000004200 */
[----:B------:R-:W-:Y:S01]  /*6fa0*/  HMMA.16816.F32 R176, R12, R10, R176 ;  /* 0x0000000a0cb0723c */ /* 0x000fe200000018b0 */
[----:B------:R-:W-:Y:S01]  /*6fb0*/  FADD.FTZ R111, R107, R115 ;  /* 0x000000736b6f7221 */ /* 0x000fe20000010000 */
[----:B------:R-:W-:Y:S01]  /*6fc0*/  F2FP.PACK_AB R6, R185, R186 ;  /* 0x000000bab906723e */ /* 0x000fe200000000ff */
[----:B------:R-:W-:Y:S01]  /*6fd0*/  LDSM.16.MT88.4 R12, [R232+0x2000] ;  /* 0x00200000e80c783b */ /* 0x000fe20000004200 */
[----:B------:R-:W-:-:S02]  /*6fe0*/  FADD.FTZ R110, R106, R110 ;  /* 0x0000006e6a6e7221 */ /* 0x000fc40000010000 */
[----:B------:R-:W-:Y:S01]  /*6ff0*/  FADD.FTZ R109, R105, R109 ;  /* 0x0000006d696d7221 */ /* 0x000fe20000010000 */
[----:B------:R-:W-:Y:S01]  /*7000*/  LDSM.16.MT88.4 R8, [R231+0x2000] ;  /* 0x00200000e708783b */ /* 0x000fe20000004200 */
[----:B------:R-:W-:Y:S01]  /*7010*/  FADD.FTZ R113, R104, R113 ;  /* 0x0000007168717221 */ /* 0x000fe20000010000 */
[----:B------:R-:W4:Y:S01]  /*7020*/  MUFU.EX2 R107, R99 ;  /* 0x00000063006b7308 */ /* 0x000f220000000800 */
[----:B------:R-:W-:Y:S02]  /*7030*/  FADD.FTZ R75, R75, R110 ;  /* 0x0000006e4b4b7221 */ /* 0x000fe40000010000 */
[----:B------:R-:W-:Y:S01]  /*7040*/  FADD.FTZ R109, R74, R109 ;  /* 0x0000006d4a6d7221 */ /* 0x000fe20000010000 */
[----:B-1----:R-:W1:Y:S01]  /*7050*/  LDSM.16.MT88.4 R20, [R234+0x2000] ;  /* 0x00200000ea14783b */ /* 0x002e620000004200 */
[----:B--2---:R-:W-:Y:S01]  /*7060*/  F2FP.PACK_AB R7, R183, R108 ;  /* 0x0000006cb707723e */ /* 0x004fe200000000ff */
[----:B------:R-:W-:Y:S02]  /*7070*/  FADD.FTZ R110, R73, R113 ;  /* 0x00000071496e7221 */ /* 0x000fe40000010000 */
[----:B------:R-:W-:Y:S01]  /*7080*/  MUFU.EX2 R106, R194 ;  /* 0x000000c2006a7308 */ /* 0x000fe20000000800 */
[----:B------:R-:W-:-:S02]  /*7090*/  FADD.FTZ R76, R76, R111 ;  /* 0x0000006f4c4c7221 */ /* 0x000fc40000010000 */
[----:B------:R-:W-:Y:S02]  /*70a0*/  FADD.FTZ R110, R47, R110 ;  /* 0x0000006e2f6e7221 */ /* 0x000fe40000010000 */
[----:B------:R-:W-:Y:S02]  /*70b0*/  FADD.FTZ R76, R53, R76 ;  /* 0x0000004c354c7221 */ /* 0x000fe40000010000 */
[----:B------:R-:W-:Y:S01]  /*70c0*/  FADD.FTZ R75, R51, R75 ;  /* 0x0000004b334b7221 */ /* 0x000fe20000010000 */
[----:B------:R-:W2:Y:S01]  /*70d0*/  MUFU.EX2 R105, R193 ;  /* 0x000000c100697308 */ /* 0x000ea20000000800 */
[----:B------:R-:W-:Y:S02]  /*70e0*/  FADD.FTZ R52, R52, R76 ;  /* 0x0000004c34347221 */ /* 0x000fe40000010000 */
[----:B------:R-:W-:Y:S02]  /*70f0*/  FADD.FTZ R54, R54, R110 ;  /* 0x0000006e36367221 */ /* 0x000fe40000010000 */
[----:B------:R-:W-:-:S02]  /*7100*/  FADD.FTZ R109, R49, R109 ;  /* 0x0000006d316d7221 */ /* 0x000fc40000010000 */
[----:B------:R-:W-:Y:S01]  /*7110*/  FADD.FTZ R52, R95, R52 ;  /* 0x000000345f347221 */ /* 0x000fe20000010000 */
[----:B------:R-:W-:Y:S01]  /*7120*/  MUFU.EX2 R104, R27 ;  /* 0x0000001b00687308 */ /* 0x000fe20000000800 */
[----:B------:R-:W-:Y:S02]  /*7130*/  FADD.FTZ R50, R50, R75 ;  /* 0x0000004b32327221 */ /* 0x000fe40000010000 */
[----:B------:R-:W-:Y:S02]  /*7140*/  FADD.FTZ R54, R41, R54 ;  /* 0x0000003629367221 */ /* 0x000fe40000010000 */
[----:B------:R-:W-:Y:S01]  /*7150*/  FADD.FTZ R48, R48, R109 ;  /* 0x0000006d30307221 */ /* 0x000fe20000010000 */
[----:B---3--:R-:W-:Y:S01]  /*7160*/  HMMA.16816.F32 R136, R4, R16, R136 ;  /* 0x000000100488723c */ /* 0x008fe20000001888 */
[----:B------:R-:W-:Y:S01]  /*7170*/  FADD.FTZ R94, R94, R52 ;  /* 0x000000345e5e7221 */ /* 0x000fe20000010000 */
[----:B------:R-:W3:Y:S01]  /*7180*/  MUFU.EX2 R99, R26 ;  /* 0x0000001a00637308 */ /* 0x000ee20000000800 */
[----:B------:R-:W-:-:S02]  /*7190*/  FADD.FTZ R50, R91, R50 ;  /* 0x000000325b327221 */ /* 0x000fc40000010000 */
[----:B------:R-:W-:Y:S02]  /*71a0*/  FADD.FTZ R83, R83, R54 ;  /* 0x0000003653537221 */ /* 0x000fe40000010000 */
[----:B------:R-:W-:Y:S01]  /*71b0*/  FADD.FTZ R48, R87, R48 ;  /* 0x0000003057307221 */ /* 0x000fe20000010000 */
[C---:B------:R-:W-:Y:S01]  /*71c0*/  HMMA.16816.F32 R132, R4.reuse, R18, R132 ;  /* 0x000000120484723c */ /* 0x040fe20000001884 */
[----:B------:R-:W-:Y:S01]  /*71d0*/  FADD.FTZ R94, R61, R94 ;  /* 0x0000005e3d5e7221 */ /* 0x000fe20000010000 */
[----:B------:R-:W5:Y:S01]  /*71e0*/  MUFU.EX2 R73, R25 ;  /* 0x0000001900497308 */ /* 0x000f620000000800 */
[----:B------:R-:W-:Y:S02]  /*71f0*/  FADD.FTZ R90, R90, R50 ;  /* 0x000000325a5a7221 */ /* 0x000fe40000010000 */
[----:B------:R-:W-:Y:S02]  /*7200*/  FADD.FTZ R83, R55, R83 ;  /* 0x0000005337537221 */ /* 0x000fe40000010000 */
[----:B------:R-:W-:Y:S01]  /*7210*/  FADD.FTZ R86, R86, R48 ;  /* 0x0000003056567221 */ /* 0x000fe20000010000 */
[----:B-1----:R-:W-:Y:S01]  /*7220*/  HMMA.16816.F32 R144, R4, R20, R144 ;  /* 0x000000140490723c */ /* 0x002fe20000001890 */
[----:B------:R-:W-:Y:S01]  /*7230*/  FADD.FTZ R60, R60, R94 ;  /* 0x0000005e3c3c7221 */ /* 0x000fe20000010000 */
[----:B------:R1:W1:Y:S01]  /*7240*/  MUFU.EX2 R74, R24 ;  /* 0x00000018004a7308 */ /* 0x0002620000000800 */
        /* <DEDUP_REMOVED lines=9> */
[----:B------:R-:W-:Y:S01]  /*72e0*/  FADD.FTZ R92, R92, R60 ;  /* 0x0000003c5c5c7221 */ /* 0x000fe20000010000 */
[----:B-1----:R-:W-:Y:S01]  /*72f0*/  LDSM.16.MT88.4 R24, [R231+0x2800] ;  /* 0x00280000e718783b */ /* 0x002fe20000004200 */
[----:B------:R-:W-:-:S02]  /*7300*/  FADD.FTZ R58, R89, R58 ;  /* 0x0000003a593a7221 */ /* 0x000fc40000010000 */
[----:B------:R-:W-:Y:S02]  /*7310*/  FADD.FTZ R82, R82, R35 ;  /* 0x0000002352527221 */ /* 0x000fe40000010000 */
[----:B------:R-:W-:Y:S01]  /*7320*/  FADD.FTZ R56, R85, R56 ;  /* 0x0000003855387221 */ /* 0x000fe20000010000 */
[C---:B------:R-:W-:Y:S08]  /*7330*/  HMMA.16816.F32 R124, R4.reuse, R14, R124 ;  /* 0x0000000e047c723c */ /* 0x040ff0000000187c */
[C---:B------:R-:W-:Y:S08]  /*7340*/  HMMA.16816.F32 R120, R4.reuse, R8, R120 ;  /* 0x000000080478723c */ /* 0x040ff00000001878 */
[----:B------:R-:W-:Y:S01]  /*7350*/  HMMA.16816.F32 R116, R4, R10, R116 ;  /* 0x0000000a0474723c */ /* 0x000fe20000001874 */
[----:B------:R-:W-:-:S02]  /*7360*/  FADD.FTZ R92, R72, R92 ;  /* 0x0000005c485c7221 */ /* 0x000fc40000010000 */
[----:B------:R-:W-:Y:S02]  /*7370*/  FADD.FTZ R88, R88, R58 ;  /* 0x0000003a58587221 */ /* 0x000fe40000010000 */
[----:B------:R-:W-:Y:S02]  /*7380*/  FADD.FTZ R82, R65, R82 ;  /* 0x0000005241527221 */ /* 0x000fe40000010000 */
[----:B------:R-:W-:Y:S01]  /*7390*/  F2FP.PACK_AB R4, R101, R102 ;  /* 0x000000666504723e */ /* 0x000fe200000000ff */
[----:B------:R-:W-:Y:S01]  /*73a0*/  FADD.FTZ R84, R84, R56 ;  /* 0x0000003854547221 */ /* 0x000fe20000010000 */
[----:B----4-:R-:W-:Y:S02]  /*73b0*/  F2FP.PACK_AB R6, R107, R100 ;  /* 0x000000646b06723e */ /* 0x010fe400000000ff */
[----:B--2---:R-:W-:Y:S02]  /*73c0*/  F2FP.PACK_AB R5, R105, R106 ;  /* 0x0000006a6905723e */ /* 0x004fe400000000ff */
[----:B---3--:R-:W-:-:S07]  /*73d0*/  F2FP.PACK_AB R7, R99, R104 ;  /* 0x000000686307723e */ /* 0x008fce00000000ff */
[C---:B------:R-:W-:Y:S08]  /*73e0*/  HMMA.16816.F32 R156, R4.reuse, R16, R156 ;  /* 0x00000010049c723c */ /* 0x040ff0000000189c */
[C---:B------:R-:W-:Y:S01]  /*73f0*/  HMMA.16816.F32 R160, R4.reuse, R18, R160 ;  /* 0x0000001204a0723c */ /* 0x040fe200000018a0 */
[----:B------:R-:W1:Y:S07]  /*7400*/  LDSM.16.MT88.4 R16, [R234+0x2800] ;  /* 0x00280000ea10783b */ /* 0x000e6e0000004200 */
[C---:B------:R-:W-:Y:S08]  /*7410*/  HMMA.16816.F32 R164, R4.reuse, R12, R164 ;  /* 0x0000000c04a4723c */ /* 0x040ff000000018a4 */
[C---:B------:R-:W-:Y:S01]  /*7420*/  HMMA.16816.F32 R168, R4.reuse, R14, R168 ;  /* 0x0000000e04a8723c */ /* 0x040fe200000018a8 */
[----:B------:R-:W2:Y:S07]  /*7430*/  LDSM.16.MT88.4 R12, [R233+0x2800] ;  /* 0x00280000e90c783b */ /* 0x000eae0000004200 */
[C---:B------:R-:W-:Y:S08]  /*7440*/  HMMA.16816.F32 R172, R4.reuse, R8, R172 ;  /* 0x0000000804ac723c */ /* 0x040ff000000018ac */
[C---:B------:R-:W-:Y:S01]  /*7450*/  HMMA.16816.F32 R176, R4.reuse, R10, R176 ;  /* 0x0000000a04b0723c */ /* 0x040fe200000018b0 */
[----:B------:R-:W3:Y:S07]  /*7460*/  LDSM.16.MT88.4 R8, [R232+0x2800] ;  /* 0x00280000e808783b */ /* 0x000eee0000004200 */
[C---:B------:R-:W-:Y:S08]  /*7470*/  HMMA.16816.F32 R148, R4.reuse, R20, R148 ;  /* 0x000000140494723c */ /* 0x040ff00000001894 */
[----:B------:R-:W-:Y:S01]  /*7480*/  HMMA.16816.F32 R152, R4, R22, R152 ;  /* 0x000000160498723c */ /* 0x000fe20000001898 */
[----:B------:R-:W4:Y:S06]  /*7490*/  LDSM.16.MT88.4 R20, [R234+0x3000] ;  /* 0x00300000ea14783b */ /* 0x000f2c0000004200 */
[----:B------:R-:W-:-:S02]  /*74a0*/  F2FP.PACK_AB R4, R80, R81 ;  /* 0x000000515004723e */ /* 0x000fc400000000ff */
[----:B-----5:R-:W-:Y:S02]  /*74b0*/  F2FP.PACK_AB R5, R73, R77 ;  /* 0x0000004d4905723e */ /* 0x020fe400000000ff */
[----:B------:R-:W-:Y:S02]  /*74c0*/  F2FP.PACK_AB R6, R78, R79 ;  /* 0x0000004f4e06723e */ /* 0x000fe400000000ff */
[----:B------:R-:W-:-:S07]  /*74d0*/  F2FP.PACK_AB R7, R62, R74 ;  /* 0x0000004a3e07723e */ /* 0x000fce00000000ff */
[C---:B-1----:R-:W-:Y:S08]  /*74e0*/  HMMA.16816.F32 R144, R4.reuse, R16, R144 ;  /* 0x000000100490723c */ /* 0x042ff00000001890 */
[C---:B------:R-:W-:Y:S08]  /*74f0*/  HMMA.16816.F32 R140, R4.reuse, R18, R140 ;  /* 0x00000012048c723c */ /* 0x040ff0000000188c */
[C---:B--2---:R-:W-:Y:S08]  /*7500*/  HMMA.16816.F32 R136, R4.reuse, R12, R136 ;  /* 0x0000000c0488723c */ /* 0x044ff00000001888 */
[C---:B------:R-:W-:Y:S08]  /*7510*/  HMMA.16816.F32 R132, R4.reuse, R14, R132 ;  /* 0x0000000e0484723c */ /* 0x040ff00000001884 */
[C---:B---3--:R-:W-:Y:S08]  /*7520*/  HMMA.16816.F32 R128, R4.reuse, R8, R128 ;  /* 0x000000080480723c */ /* 0x048ff00000001880 */
        /* <DEDUP_REMOVED lines=17> */
[----:B------:R-:W-:Y:S07]  /*7640*/  HMMA.16816.F32 R176, R4, R26, R176 ;  /* 0x0000001a04b0723c */ /* 0x000fee00000018b0 */
[----:B------:R-:W-:-:S02]  /*7650*/  F2FP.PACK_AB R4, R40, R42 ;  /* 0x0000002a2804723e */ /* 0x000fc400000000ff */
[----:B------:R-:W-:Y:S02]  /*7660*/  F2FP.PACK_AB R5, R36, R37 ;  /* 0x000000252405723e */ /* 0x000fe400000000ff */
[----:B------:R-:W-:Y:S02]  /*7670*/  F2FP.PACK_AB R6, R38, R39 ;  /* 0x000000272606723e */ /* 0x000fe400000000ff */
[----:B------:R-:W-:-:S07]  /*7680*/  F2FP.PACK_AB R7, R32, R33 ;  /* 0x000000212007723e */ /* 0x000fce00000000ff */
[C---:B----4-:R-:W-:Y:S08]  /*7690*/  HMMA.16816.F32 R144, R4.reuse, R20, R144 ;  /* 0x000000140490723c */ /* 0x050ff00000001890 */
[C---:B------:R-:W-:Y:S08]  /*76a0*/  HMMA.16816.F32 R140, R4.reuse, R22, R140 ;  /* 0x00000016048c723c */ /* 0x040ff0000000188c */
[C---:B-1----:R-:W-:Y:S08]  /*76b0*/  HMMA.16816.F32 R136, R4.reuse, R16, R136 ;  /* 0x000000100488723c */ /* 0x042ff00000001888 */
[C---:B------:R-:W-:Y:S08]  /*76c0*/  HMMA.16816.F32 R132, R4.reuse, R18, R132 ;  /* 0x000000120484723c */ /* 0x040ff00000001884 */
[C---:B--2---:R-:W-:Y:S08]  /*76d0*/  HMMA.16816.F32 R128, R4.reuse, R12, R128 ;  /* 0x0000000c0480723c */ /* 0x044ff00000001880 */
[C---:B------:R-:W-:Y:S08]  /*76e0*/  HMMA.16816.F32 R124, R4.reuse, R14, R124 ;  /* 0x0000000e047c723c */ /* 0x040ff0000000187c */
[C---:B---3--:R-:W-:Y:S08]  /*76f0*/  HMMA.16816.F32 R120, R4.reuse, R8, R120 ;  /* 0x000000080478723c */ /* 0x048ff00000001878 */
[----:B------:R-:W-:Y:S07]  /*7700*/  HMMA.16816.F32 R116, R4, R10, R116 ;  /* 0x0000000a0474723c */ /* 0x000fee0000001874 */
[----:B------:R-:W-:-:S02]  /*7710*/  F2FP.PACK_AB R4, R30, R31 ;  /* 0x0000001f1e04723e */ /* 0x000fc400000000ff */
[----:B------:R-:W-:Y:S02]  /*7720*/  F2FP.PACK_AB R6, R28, R29 ;  /* 0x0000001d1c06723e */ /* 0x000fe400000000ff */
[----:B------:R-:W-:Y:S02]  /*7730*/  F2FP.PACK_AB R5, R98, R103 ;  /* 0x000000676205723e */ /* 0x000fe400000000ff */
[----:B------:R-:W-:-:S07]  /*7740*/  F2FP.PACK_AB R7, R96, R97 ;  /* 0x000000616007723e */ /* 0x000fce00000000ff */
[C---:B------:R-:W-:Y:S01]  /*7750*/  HMMA.16816.F32 R160, R4.reuse, R18, R160 ;  /* 0x0000001204a0723c */ /* 0x040fe200000018a0 */
[----:B------:R-:W2:Y:S01]  /*7760*/  LDL R19, [R1+0x10] ;  /* 0x0000100001137983 */ /* 0x000ea20000100800 */
        /* <DEDUP_REMOVED lines=9> */
[----:B------:R-:W-:Y:S01]  /*7800*/  MOV R16, R208 ;  /* 0x000000d000107202 */ /* 0x000fe20000000f00 */
        /* <DEDUP_REMOVED lines=15> */
[----:B------:R-:W-:Y:S01]  /*7900*/  @P2 IMAD.HI.U32 R17, R208, c[0x0][0x2c8], RZ ;  /* 0x0000b200d0112a27 */ /* 0x000fe200078e00ff */
[----:B------:R-:W-:Y:S03]  /*7910*/  HMMA.16816.F32 R152, R4, R22, R152 ;  /* 0x000000160498723c */ /* 0x000fe60000001898 */
[----:B------:R-:W-:Y:S02]  /*7920*/  FADD.FTZ R92, R81, R92 ;  /* 0x0000005c515c7221 */ /* 0x000fe40000010000 */
[----:B------:R-:W-:-:S02]  /*7930*/  FADD.FTZ R88, R183, R88 ;  /* 0x00000058b7587221 */ /* 0x000fc40000010000 */
[----:B------:R-:W-:Y:S02]  /*7940*/  FADD.FTZ R82, R99, R82 ;  /* 0x0000005263527221 */ /* 0x000fe40000010000 */
[----:B------:R-:W-:Y:S01]  /*7950*/  FADD.FTZ R84, R107, R84 ;  /* 0x000000546b547221 */ /* 0x000fe20000010000 */
[----:B------:R-:W-:Y:S01]  /*7960*/  @P2 SHF.R.U32.HI R16, RZ, c[0x0][0x2cc], R17 ;  /* 0x0000b300ff102a19 */ /* 0x000fe20000011611 */
[----:B------:R-:W-:Y:S02]  /*7970*/  FADD.FTZ R92, R80, R92 ;  /* 0x0000005c505c7221 */ /* 0x000fe40000010000 */
[----:B------:R-:W-:Y:S02]  /*7980*/  FADD.FTZ R88, R77, R88 ;  /* 0x000000584d587221 */ /* 0x000fe40000010000 */
[----:B------:R-:W-:Y:S02]  /*7990*/  FADD.FTZ R82, R192, R82 ;  /* 0x00000052c0527221 */ /* 0x000fe40000010000 */
[----:B------:R-:W-:Y:S01]  /*79a0*/  FADD.FTZ R84, R46, R84 ;  /* 0x000000542e547221 */ /* 0x000fe20000010000 */
[----:B------:R-:W-:Y:S01]  /*79b0*/  IADD3 R13, R16, -c[0x0][0x168], R181 ;  /* 0x80005a00100d7a10 */ /* 0x000fe20007ffe0b5 */
[----:B------:R-:W-:Y:S01]  /*79c0*/  FADD.FTZ R92, R79, R92 ;  /* 0x0000005c4f5c7221 */ /* 0x000fe20000010000 */
[----:B------:R-:W-:Y:S01]  /*79d0*/  MOV R12, RZ ;  /* 0x000000ff000c7202 */ /* 0x000fe20000000f00 */
[----:B------:R-:W-:-:S02]  /*79e0*/  FADD.FTZ R88, R73, R88 ;  /* 0x0000005849587221 */ /* 0x000fc40000010000 */
[----:B------:R-:W-:Y:S02]  /*79f0*/  FADD.FTZ R82, R191, R82 ;  /* 0x00000052bf527221 */ /* 0x000fe40000010000 */
[----:B------:R-:W-:Y:S02]  /*7a00*/  FADD.FTZ R84, R45, R84 ;  /* 0x000000542d547221 */ /* 0x000fe40000010000 */
[----:B------:R-:W-:Y:S02]  /*7a10*/  FADD.FTZ R92, R78, R92 ;  /* 0x0000005c4e5c7221 */ /* 0x000fe40000010000 */
[----:B------:R-:W-:Y:S02]  /*7a20*/  FADD.FTZ R88, R74, R88 ;  /* 0x000000584a587221 */ /* 0x000fe40000010000 */
[----:B------:R-:W-:-:S04]  /*7a30*/  IMAD.HI R12, R13, -0x6db6db6d, R12 ;  /* 0x924924930d0c7827 */ /* 0x000fc800078e020c */
[----:B------:R-:W-:Y:S02]  /*7a40*/  FADD.FTZ R82, R190, R82 ;  /* 0x00000052be527221 */ /* 0x000fe40000010000 */
[----:B------:R-:W-:Y:S02]  /*7a50*/  FADD.FTZ R84, R44, R84 ;  /* 0x000000542c547221 */ /* 0x000fe40000010000 */
[----:B------:R-:W-:Y:S02]  /*7a60*/  FADD.FTZ R92, R42, R92 ;  /* 0x0000005c2a5c7221 */ /* 0x000fe40000010000 */
[----:B------:R-:W-:Y:S01]  /*7a70*/  FADD.FTZ R88, R62, R88 ;  /* 0x000000583e587221 */ /* 0x000fe20000010000 */
[----:B------:R-:W-:Y:S01]  /*7a80*/  SHF.R.U32.HI R8, RZ, 0x1f, R12 ;  /* 0x0000001fff087819 */ /* 0x000fe2000001160c */
[----:B------:R-:W-:Y:S02]  /*7a90*/  FADD.FTZ R82, R189, R82 ;  /* 0x00000052bd527221 */ /* 0x000fe40000010000 */
[----:B------:R-:W-:-:S02]  /*7aa0*/  FADD.FTZ R84, R43, R84 ;  /* 0x000000542b547221 */ /* 0x000fc40000010000 */
[----:B------:R-:W-:Y:S02]  /*7ab0*/  FADD.FTZ R92, R40, R92 ;  /* 0x0000005c285c7221 */ /* 0x000fe40000010000 */
[----:B------:R-:W-:Y:S01]  /*7ac0*/  FADD.FTZ R88, R37, R88 ;  /* 0x0000005825587221 */ /* 0x000fe20000010000 */
[----:B------:R-:W-:Y:S01]  /*7ad0*/  LEA.HI.SX32 R12, R12, R8, 0x1a ;  /* 0x000000080c0c7211 */ /* 0x000fe200078fd2ff */
[----:B------:R-:W-:Y:S02]  /*7ae0*/  FADD.FTZ R82, R103, R82 ;  /* 0x0000005267527221 */ /* 0x000fe40000010000 */
[----:B------:R-:W-:Y:S02]  /*7af0*/  FADD.FTZ R84, R31, R84 ;  /* 0x000000541f547221 */ /* 0x000fe40000010000 */
[----:B------:R-:W-:Y:S01]  /*7b00*/  FADD.FTZ R92, R39, R92 ;  /* 0x0000005c275c7221 */ /* 0x000fe20000010000 */
[----:B------:R-:W-:Y:S01]  /*7b10*/  IADD3 R18, R180, -0x2, RZ ;  /* 0xfffffffeb4127810 */ /* 0x000fe20007ffe0ff */
[----:B------:R-:W-:Y:S01]  /*7b20*/  FADD.FTZ R88, R36, R88 ;  /* 0x0000005824587221 */ /* 0x000fe20000010000 */
[----:B------:R-:W-:Y:S01]  /*7b30*/  HMMA.16816.F32 R168, R4, R14, R168 ;  /* 0x0000000e04a8723c */ /* 0x000fe200000018a8 */
[----:B------:R-:W-:-:S02]  /*7b40*/  FADD.FTZ R82, R98, R82 ;  /* 0x0000005262527221 */ /* 0x000fc40000010000 */
[----:B------:R-:W-:Y:S02]  /*7b50*/  FADD.FTZ R84, R30, R84 ;  /* 0x000000541e547221 */ /* 0x000fe40000010000 */
[----:B------:R-:W-:-:S03]  /*7b60*/  FADD.FTZ R88, R33, R88 ;  /* 0x0000005821587221 */ /* 0x000fc60000010000 */
[----:B------:R-:W-:Y:S01]  /*7b70*/  HMMA.16816.F32 R176, R4, R10, R176 ;  /* 0x0000000a04b0723c */ /* 0x000fe200000018b0 */
[----:B------:R-:W-:Y:S01]  /*7b80*/  FADD.FTZ R82, R97, R82 ;  /* 0x0000005261527221 */ /* 0x000fe20000010000 */
[----:B------:R-:W-:Y:S01]  /*7b90*/  STL [R1+0x50], R18 ;  /* 0x0000501201007387 */ /* 0x000fe20000100800 */
[----:B------:R-:W-:-:S04]  /*7ba0*/  FADD.FTZ R84, R29, R84 ;  /* 0x000000541d547221 */ /* 0x000fc80000010000 */
[----:B------:R-:W-:Y:S02]  /*7bb0*/  FADD.FTZ R4, R38, R92 ;  /* 0x0000005c26047221 */ /* 0x000fe40000010000 */
[----:B------:R-:W-:Y:S02]  /*7bc0*/  FADD.FTZ R6, R32, R88 ;  /* 0x0000005820067221 */ /* 0x000fe40000010000 */
[----:B------:R-:W-:Y:S01]  /*7bd0*/  FADD.FTZ R5, R28, R84 ;  /* 0x000000541c057221 */ /* 0x000fe20000010000 */
[----:B--2---:R-:W-:-:S05]  /*7be0*/  IMNMX R19, R19, R12, !PT ;  /* 0x0000000c13137217 */ /* 0x004fca0007800200 */
[----:B------:R-:W-:Y:S04]  /*7bf0*/  STL [R1+0x58], R19 ;  /* 0x0000581301007387 */ /* 0x000fe80000100800 */
[----:B------:R1:W-:Y:S04]  /*7c00*/  STL [R1+0x48], R4 ;  /* 0x0000480401007387 */ /* 0x0003e80000100800 */
[----:B------:R2:W-:Y:S01]  /*7c10*/  STL [R1+0x60], R6 ;  /* 0x0000600601007387 */ /* 0x0005e20000100800 */
[----:B------:R-:W-:Y:S01]  /*7c20*/  ISETP.GE.AND P0, PT, R18, R19, PT ;  /* 0x000000131200720c */ /* 0x000fe20003f06270 */
[----:B-1----:R-:W-:-:S05]  /*7c30*/  FADD.FTZ R4, R96, R82 ;  /* 0x0000005260047221 */ /* 0x002fca0000010000 */
[----:B------:R2:W-:Y:S04]  /*7c40*/  STL [R1+0x4c], R4 ;  /* 0x00004c0401007387 */ /* 0x0005e80000100800 */
[----:B------:R2:W-:Y:S03]  /*7c50*/  STL [R1+0x54], R5 ;  /* 0x0000540501007387 */ /* 0x0005e60000100800 */
[----:B------:R-:W-:Y:S05]  /*7c60*/  @!P0 BRA `(.L_x_1339) ;  /* 0x0000618000008947 */ /* 0x000fea0003800000 */
[----:B------:R-:W-:Y:S01]  /*7c70*/  MOV R180, R0 ;  /* 0x0000000000b47202 */ /* 0x000fe20000000f00 */
[----:B------:R-:W-:Y:S01]  /*7c80*/  IMAD.MOV.U32 R0, RZ, RZ, R18 ;  /* 0x000000ffff007224 */ /* 0x000fe200078e0012 */
[----:B------:R-:W-:Y:S01]  /*7c90*/  MOV R183, R2 ;  /* 0x0000000200b77202 */ /* 0x000fe20000000f00 */
[----:B------:R-:W-:Y:S01]  /*7ca0*/  IMAD.MOV.U32 R181, RZ, RZ, R68 ;  /* 0x000000ffffb57224 */ /* 0x000fe200078e0044 */
[----:B------:R-:W-:-:S02]  /*7cb0*/  MOV R182, R3 ;  /* 0x0000000300b67202 */ /* 0x000fc40000000f00 */
[----:B------:R1:W-:Y:S04]  /*7cc0*/  STL [R1+0x50], R0 ;  /* 0x0000500001007387 */ /* 0x0003e80000100800 */
.L_x_1350:
[----:B------:R-:W3:Y:S01]  /*7cd0*/  LDL R2, [R1+0x50] ;  /* 0x0000500001027983 */ /* 0x000ee20000100800 */
[----:B------:R-:W-:Y:S04]  /*7ce0*/  DEPBAR.LE SB0, 0x0 ;  /* 0x000080000000791a */ /* 0x000fe80000000000 */
[----:B-1----:R-:W3:Y:S01]  /*7cf0*/  LDL R0, [R1+0x10] ;  /* 0x0000100001007983 */ /* 0x002ee20000100800 */
[----:B------:R-:W-:Y:S01]  /*7d00*/  WARPSYNC 0xffffffff ;  /* 0xffffffff00007948 */ /* 0x000fe20003800000 */
[----:B------:R-:W-:Y:S02]  /*7d10*/  BSSY B0, `(.L_x_1340) ;  /* 0x0000051000007945 */ /* 0x000fe40003800000 */
[----:B------:R-:W-:Y:S06]  /*7d20*/  BAR.SYNC.DEFER_BLOCKING 0x0 ;  /* 0x0000000000007b1d */ /* 0x000fec0000010000 */
[----:B------:R1:W4:Y:S04]  /*7d30*/  LDSM.16.M88.4 R112, [R241] ;  /* 0x00000000f170783b */ /* 0x0003280000000200 */
[----:B------:R1:W2:Y:S04]  /*7d40*/  LDSM.16.M88.4 R108, [R241+0x2000] ;  /* 0x00200000f16c783b */ /* 0x0002a80000000200 */
[----:B------:R1:W1:Y:S04]  /*7d50*/  LDSM.16.M88.4 R16, [R240] ;  /* 0x00000000f010783b */ /* 0x0002680000000200 */
[----:B------:R1:W1:Y:S04]  /*7d60*/  LDSM.16.M88.4 R32, [R240+0x800] ;  /* 0x00080000f020783b */ /* 0x0002680000000200 */
[----:B------:R1:W1:Y:S04]  /*7d70*/  LDSM.16.M88.4 R48, [R240+0x1000] ;  /* 0x00100000f030783b */ /* 0x0002680000000200 */
        /* <DEDUP_REMOVED lines=10> */
[----:B------:R1:W1:Y:S04]  /*7e20*/  LDSM.16.M88.4 R212, [R227] ;  /* 0x00000000e3d4783b */ /* 0x0002680000000200 */
[----:B------:R1:W1:Y:S04]  /*7e30*/  LDSM.16.M88.4 R216, [R226] ;  /* 0x00000000e2d8783b */ /* 0x0002680000000200 */
[----:B------:R1:W1:Y:S01]  /*7e40*/  LDSM.16.M88.4 R220, [R225] ;  /* 0x00000000e1dc783b */ /* 0x0002620000000200 */
[----:B---3--:R-:W-:-:S13]  /*7e50*/  ISETP.GT.AND P0, PT, R0, R2, PT ;  /* 0x000000020000720c */ /* 0x008fda0003f04270 */
[----:B------:R-:W-:-:S05]  /*7e60*/  @P0 BRA `(.L_x_1341) ;  /* 0x000003b000000947 */ /* 0x000fca0003800000 */
[----:B-12-4-:R-:W2:Y:S04]  /*7e70*/  LDL R6, [R1+0x20] ;  /* 0x0000200001067983 */ /* 0x016ea80000100800 */
[----:B------:R-:W3:Y:S04]  /*7e80*/  LDL R5, [R1+0x1c] ;  /* 0x00001c0001057983 */ /* 0x000ee80000100800 */
[----:B------:R-:W4:Y:S04]  /*7e90*/  LDL.64 R8, [R1+0x30] ;  /* 0x0000300001087983 */ /* 0x000f280000100a00 */
[----:B------:R-:W5:Y:S01]  /*7ea0*/  LDL R4, [R1+0x4] ;  /* 0x0000040001047983 */ /* 0x000f620000100800 */
[----:B--2---:R-:W-:Y:S01]  /*7eb0*/  IMAD.WIDE.U32 R2, R6, c[0x0][0x208], RZ ;  /* 0x0000820006027a25 */ /* 0x004fe200078e00ff */
[----:B------:R-:W-:Y:S02]  /*7ec0*/  SHF.R.S32.HI R0, RZ, 0x1f, R6 ;  /* 0x0000001fff007819 */ /* 0x000fe40000011406 */
[----:B---3--:R-:W-:Y:S03]  /*7ed0*/  SHF.R.S32.HI R7, RZ, 0x1f, R5 ;  /* 0x0000001fff077819 */ /* 0x008fe60000011405 */
[----:B------:R-:W-:Y:S02]  /*7ee0*/  IMAD R0, R0, c[0x0][0x208], RZ ;  /* 0x0000820000007a24 */ /* 0x000fe400078e02ff */
[----:B------:R-:W-:Y:S02]  /*7ef0*/  IMAD R7, R7, c[0x0][0x218], RZ ;  /* 0x0000860007077a24 */ /* 0x000fe400078e02ff */
[----:B------:R-:W-:Y:S02]  /*7f00*/  IMAD R0, R6, c[0x0][0x20c], R0 ;  /* 0x0000830006007a24 */ /* 0x000fe400078e0200 */
[----:B------:R-:W-:Y:S02]  /*7f10*/  IMAD R7, R5, c[0x0][0x21c], R7 ;  /* 0x0000870005077a24 */ /* 0x000fe400078e0207 */
[----:B------:R-:W-:Y:S01]  /*7f20*/  IMAD.IADD R3, R3, 0x1, R0 ;  /* 0x0000000103037824 */ /* 0x000fe200078e0200 */
[----:B------:R-:W-:Y:S03]  /*7f30*/  SHF.L.U32 R0, R251, 0x1, RZ ;  /* 0x00000001fb007819 */ /* 0x000fe600000006ff */
[----:B------:R-:W-:Y:S05]  /*7f40*/  IMAD.WIDE.U32 R2, R5, c[0x0][0x218], R2 ;  /* 0x0000860005027a25 */ /* 0x000fea00078e0002 */
[----:B----4-:R-:W-:Y:S04]  /*7f50*/  IADD3 R2, P4, R8, R2, RZ ;  /* 0x0000000208027210 */ /* 0x010fe80007f9e0ff */
[----:B------:R-:W-:Y:S02]  /*7f60*/  LEA R10, P0, R2, c[0x0][0x1f8], 0x1 ;  /* 0x00007e00020a7a11 */ /* 0x000fe400078008ff */
[----:B-----5:R-:W-:Y:S02]  /*7f70*/  IADD3.X R7, R4, R3, R7, P4, !PT ;  /* 0x0000000304077210 */ /* 0x020fe400027fe407 */
[----:B------:R-:W-:Y:S02]  /*7f80*/  SHF.L.U64.HI R3, R251, 0x1, R242 ;  /* 0x00000001fb037819 */ /* 0x000fe400000102f2 */
[----:B------:R-:W-:Y:S01]  /*7f90*/  LEA.HI.X R7, R2, c[0x0][0x1fc], R7, 0x1, P0 ;  /* 0x00007f0002077a11 */ /* 0x000fe200000f0c07 */
[----:B------:R-:W-:-:S05]  /*7fa0*/  BRA.DIV ~URZ, `(.L_x_1342) ;  /* 0x0000f1527f007947 */ /* 0x000fca000b800000 */
[----:B------:R1:W2:Y:S02]  /*7fb0*/  SHFL.IDX PT, R11, R7, RZ, 0x181f ;  /* 0x00181fff070b7589 */ /* 0x0002a400000e0000 */
.L_x_1393:
[----:B------:R-:W-:-:S05]  /*7fc0*/  BRA.DIV ~URZ, `(.L_x_1343) ;  /* 0x0000f1a27f007947 */ /* 0x000fca000b800000 */
[----:B------:R-:W3:Y:S04]  /*7fd0*/  SHFL.IDX PT, R20, R10, RZ, 0x181f ;  /* 0x00181fff0a147589 */ /* 0x000ee800000e0000 */
[----:B------:R-:W4:Y:S04]  /*7fe0*/  SHFL.IDX PT, R14, R10, 0x1, 0x181f ;  /* 0x00381f000a0e7f89 */ /* 0x000f2800000e0000 */
[----:B------:R-:W-:Y:S04]  /*7ff0*/  SHFL.IDX PT, R15, R7, 0x1, 0x181f ;  /* 0x00381f00070f7f89 */ /* 0x000fe800000e0000 */
[----:B------:R-:W-:Y:S04]  /*8000*/  SHFL.IDX PT, R12, R10, 0x2, 0x181f ;  /* 0x00581f000a0c7f89 */ /* 0x000fe800000e0000 */
[----:B------:R-:W5:Y:S04]  /*8010*/  SHFL.IDX PT, R8, R10, 0x3, 0x181f ;  /* 0x00781f000a087f89 */ /* 0x000f6800000e0000 */
[----:B------:R-:W-:Y:S04]  /*8020*/  SHFL.IDX PT, R13, R7, 0x2, 0x181f ;  /* 0x00581f00070d7f89 */ /* 0x000fe800000e0000 */
[----:B------:R-:W-:Y:S04]  /*8030*/  SHFL.IDX PT, R5, R10, 0x4, 0x181f ;  /* 0x00981f000a057f89 */ /* 0x000fe800000e0000 */
[----:B------:R-:W1:Y:S04]  /*8040*/  SHFL.IDX PT, R9, R7, 0x3, 0x181f ;  /* 0x00781f0007097f89 */ /* 0x000e6800000e0000 */
[----:B------:R-:W2:Y:S04]  /*8050*/  SHFL.IDX PT, R2, R10, 0x5, 0x181f ;  /* 0x00b81f000a027f89 */ /* 0x000ea800000e0000 */
[----:B------:R-:W2:Y:S04]  /*8060*/  SHFL.IDX PT, R6, R7, 0x4, 0x181f ;  /* 0x00981f0007067f89 */ /* 0x000ea800000e0000 */
[----:B------:R-:W2:Y:S04]  /*8070*/  SHFL.IDX PT, R4, R7, 0x5, 0x181f ;  /* 0x00b81f0007047f89 */ /* 0x000ea800000e0000 */
[----:B-1----:R-:W1:Y:S01]  /*8080*/  SHFL.IDX PT, R7, R7, 0x6, 0x181f ;  /* 0x00d81f0007077f89 */ /* 0x002e6200000e0000 */
[-C--:B---3--:R-:W-:Y:S02]  /*8090*/  IADD3 R20, P0, R20, R0.reuse, RZ ;  /* 0x0000000014147210 */ /* 0x088fe40007f1e0ff */
[-C--:B----4-:R-:W-:Y:S02]  /*80a0*/  IADD3 R14, P4, R14, R0.reuse, RZ ;  /* 0x000000000e0e7210 */ /* 0x090fe40007f9e0ff */
[-C--:B-----5:R-:W-:Y:S01]  /*80b0*/  IADD3 R8, P5, R8, R0.reuse, RZ ;  /* 0x0000000008087210 */ /* 0x0a0fe20007fbe0ff */
[--C-:B--2---:R-:W-:Y:S01]  /*80c0*/  IMAD.X R21, R11, 0x1, R3.reuse, P0 ;  /* 0x000000010b157824 */ /* 0x104fe200000e0603 */
[-C--:B------:R-:W-:Y:S01]  /*80d0*/  IADD3 R12, P0, R12, R0.reuse, RZ ;  /* 0x000000000c0c7210 */ /* 0x080fe20007f1e0ff */
[--C-:B------:R-:W-:Y:S02]  /*80e0*/  IMAD.X R15, R15, 0x1, R3.reuse, P4 ;  /* 0x000000010f0f7824 */ /* 0x100fe400020e0603 */
[--C-:B------:R-:W-:Y:S01]  /*80f0*/  IMAD.X R9, R9, 0x1, R3.reuse, P5 ;  /* 0x0000000109097824 */ /* 0x100fe200028e0603 */
[----:B------:R2:W-:Y:S01]  /*8100*/  LDGSTS.E.BYPASS.LTC128B.128 [R244+0x100], [R20.64], !P3 ;  /* 0x0010000014f47fae */ /* 0x0005e2000d901d48 */
[--C-:B------:R-:W-:Y:S03]  /*8110*/  IMAD.X R13, R13, 0x1, R3.reuse, P0 ;  /* 0x000000010d0d7824 */ /* 0x100fe600000e0603 */
[----:B------:R3:W-:Y:S04]  /*8120*/  LDGSTS.E.BYPASS.LTC128B.128 [R244+0x900], [R14.64], !P3 ;  /* 0x009000000ef47fae */ /* 0x0007e8000d901d48 */
[----:B------:R4:W-:Y:S04]  /*8130*/  LDGSTS.E.BYPASS.LTC128B.128 [R244+0x1100], [R12.64], !P3 ;  /* 0x011000000cf47fae */ /* 0x0009e8000d901d48 */
[----:B------:R4:W-:Y:S01]  /*8140*/  LDGSTS.E.BYPASS.LTC128B.128 [R244+0x1900], [R8.64], !P3 ;  /* 0x0190000008f47fae */ /* 0x0009e2000d901d48 */
[-C--:B--2---:R-:W-:Y:S02]  /*8150*/  IADD3 R20, P4, R5, R0.reuse, RZ ;  /* 0x0000000005147210 */ /* 0x084fe40007f9e0ff */
[----:B---3--:R-:W-:Y:S03]  /*8160*/  IADD3 R14, P0, R2, R0, RZ ;  /* 0x00000000020e7210 */ /* 0x008fe60007f1e0ff */
[--C-:B------:R-:W-:Y:S02]  /*8170*/  IMAD.X R21, R6, 0x1, R3.reuse, P4 ;  /* 0x0000000106157824 */ /* 0x100fe400020e0603 */
[----:B------:R-:W-:Y:S03]  /*8180*/  IMAD.X R15, R4, 0x1, R3, P0 ;  /* 0x00000001040f7824 */ /* 0x000fe600000e0603 */
[----:B------:R4:W-:Y:S04]  /*8190*/  LDGSTS.E.BYPASS.LTC128B.128 [R244+0x2100], [R20.64], !P3 ;  /* 0x0210000014f47fae */ /* 0x0009e8000d901d48 */
[----:B------:R4:W2:Y:S04]  /*81a0*/  SHFL.IDX PT, R4, R10, 0x6, 0x181f ;  /* 0x00d81f000a047f89 */ /* 0x0008a800000e0000 */
[----:B------:R4:W-:Y:S02]  /*81b0*/  LDGSTS.E.BYPASS.LTC128B.128 [R244+0x2900], [R14.64], !P3 ;  /* 0x029000000ef47fae */ /* 0x0009e4000d901d48 */
.L_x_1394:
[----:B-12---:R-:W-:Y:S04]  /*81c0*/  IADD3 R4, P0, R4, R0, RZ ;  /* 0x0000000004047210 */ /* 0x006fe80007f1e0ff */
[----:B------:R-:W-:Y:S05]  /*81d0*/  IADD3.X R5, R7, R3, RZ, P0, !PT ;  /* 0x0000000307057210 */ /* 0x000fea00007fe4ff */
[----:B------:R-:W-:Y:S01]  /*81e0*/  @!PT LDS RZ, [RZ] ;  /* 0x00000000fffff984 */ /* 0x000fe20000000800 */
[----:B------:R-:W-:Y:S01]  /*81f0*/  @!PT LDS RZ, [RZ] ;  /* 0x00000000fffff984 */ /* 0x000fe20000000800 */
[----:B------:R-:W-:Y:S01]  /*8200*/  @!PT LDS RZ, [RZ] ;  /* 0x00000000fffff984 */ /* 0x000fe20000000800 */
[----:B------:R1:W-:Y:S04]  /*8210*/  LDGSTS.E.BYPASS.LTC128B.128 [R244+0x3100], [R4.64], !P3 ;  /* 0x0310000004f47fae */ /* 0x0003e8000d901d48 */
.L_x_1341:
[----:B-12-4-:R-:W-:Y:S05]  /*8220*/  BSYNC B0 ;  /* 0x0000000000007941 */ /* 0x016fea0003800000 */
.L_x_1340:
        /* <DEDUP_REMOVED lines=57> */
[----:B------:R-:W-:Y:S07]  /*85c0*/  LDSM.16.M88.4 R212, [R235] ;  /* 0x00000000ebd4783b */ /* 0x000fee0000000200 */
[-C--:B------:R-:W-:Y:S08]  /*85d0*/  HMMA.16816.F32 R84, R188, R216.reuse, R84 ;  /* 0x000000d8bc54723c */ /* 0x080ff00000001854 */
[C---:B------:R-:W-:Y:S08]  /*85e0*/  HMMA.16816.F32 R88, R196.reuse, R216, R88 ;  /* 0x000000d8c458723c */ /* 0x040ff00000001858 */
[-C--:B------:R-:W-:Y:S08]  /*85f0*/  HMMA.16816.F32 R92, R196, R218.reuse, R92 ;  /* 0x000000dac45c723c */ /* 0x080ff0000000185c */
[C---:B------:R-:W-:Y:S01]  /*8600*/  HMMA.16816.F32 R96, R188.reuse, R218, R96 ;  /* 0x000000dabc60723c */ /* 0x040fe20000001860 */
[----:B------:R-:W-:Y:S07]  /*8610*/  LDSM.16.M88.4 R216, [R224] ;  /* 0x00000000e0d8783b */ /* 0x000fee0000000200 */
[-C--:B------:R-:W-:Y:S08]  /*8620*/  HMMA.16816.F32 R100, R188, R220.reuse, R100 ;  /* 0x000000dcbc64723c */ /* 0x080ff00000001864 */
[C---:B------:R-:W-:Y:S01]  /*8630*/  HMMA.16816.F32 R104, R196.reuse, R220, R104 ;  /* 0x000000dcc468723c */ /* 0x040fe20000001868 */
[----:B------:R-:W2:Y:S07]  /*8640*/  LDL R221, [R1+0x10] ;  /* 0x0000100001dd7983 */ /* 0x000eae0000100800 */
[-C--:B------:R-:W-:Y:S01]  /*8650*/  HMMA.16816.F32 R108, R196, R222.reuse, R108 ;  /* 0x000000dec46c723c */ /* 0x080fe2000000186c */
[----:B------:R-:W-:Y:S07]  /*8660*/  LDSM.16.M88.4 R196, [R236+0x2800] ;  /* 0x00280000ecc4783b */ /* 0x000fee0000000200 */
[----:B------:R-:W-:Y:S01]  /*8670*/  HMMA.16816.F32 R112, R188, R222, R112 ;  /* 0x000000debc70723c */ /* 0x000fe20000001870 */
[----:B------:R-:W5:Y:S07]  /*8680*/  LDSM.16.M88.4 R188, [R236+0x1800] ;  /* 0x00180000ecbc783b */ /* 0x000f6e0000000200 */
        /* <DEDUP_REMOVED lines=27> */
[-C--:B---3--:R-:W-:Y:S08]  /*8840*/  HMMA.16816.F32 R100, R184, R204.reuse, R100 ;  /* 0x000000ccb864723c */ /* 0x088ff00000001864 */
[C---:B------:R-:W-:Y:S08]  /*8850*/  HMMA.16816.F32 R104, R200.reuse, R204, R104 ;  /* 0x000000ccc868723c */ /* 0x040ff00000001868 */
[-C--:B------:R-:W-:Y:S08]  /*8860*/  HMMA.16816.F32 R108, R200, R206.reuse, R108 ;  /* 0x000000cec86c723c */ /* 0x080ff0000000186c */
[----:B------:R-:W-:Y:S08]  /*8870*/  HMMA.16816.F32 R112, R184, R206, R112 ;  /* 0x000000ceb870723c */ /* 0x000ff00000001870 */
[-C--:B------:R-:W-:Y:S08]  /*8880*/  HMMA.16816.F32 R4, R212, R216.reuse, R4 ;  /* 0x000000d8d404723c */ /* 0x080ff00000001804 */
[C---:B----4-:R-:W-:Y:S08]  /*8890*/  HMMA.16816.F32 R8, R188.reuse, R216, R8 ;  /* 0x000000d8bc08723c */ /* 0x050ff00000001808 */
        /* <DEDUP_REMOVED lines=8> */
[----:B------:R3:W4:Y:S01]  /*8920*/  MUFU.TANH R185, R7 ;  /* 0x0000000700b97308 */ /* 0x0007220000002400 */
        /* <DEDUP_REMOVED lines=8> */
[----:B------:R-:W-:Y:S01]  /*89b0*/  FMUL.FTZ R16, R16, c[0x0][0x320] ;  /* 0x0000c80010107a20 */ /* 0x000fe20000410000 */
[----:B--2---:R-:W-:Y:S01]  /*89c0*/  ISETP.GT.AND P0, PT, R2, R221, PT ;  /* 0x000000dd0200720c */ /* 0x004fe20003f04270 */
[----:B------:R-:W-:Y:S02]  /*89d0*/  FMUL.FTZ R17, R17, c[0x0][0x320] ;  /* 0x0000c80011117a20 */ /* 0x000fe40000410000 */
[----:B------:R-:W-:Y:S01]  /*89e0*/  FMUL.FTZ R18, R18, c[0x0][0x320] ;  /* 0x0000c80012127a20 */ /* 0x000fe20000410000 */
[----:B------:R-:W2:Y:S01]  /*89f0*/  MUFU.TANH R187, R9 ;  /* 0x0000000900bb7308 */ /* 0x000ea20000002400 */
[----:B------:R-:W-:Y:S01]  /*8a00*/  FMUL.FTZ R19, R19, c[0x0][0x320] ;  /* 0x0000c80013137a20 */ /* 0x000fe20000410000 */
[----:B---3--:R-:W3:Y:S08]  /*8a10*/  LDSM.16.M88.4 R4, [R224+0x800] ;  /* 0x00080000e004783b */ /* 0x008ef00000000200 */
[----:B------:R-:W1:Y:S10]  /*8a20*/  MUFU.TANH R192, R10 ;  /* 0x0000000a00c07308 */ /* 0x000e740000002400 */
[----:B------:R5:W1:Y:S10]  /*8a30*/  MUFU.TANH R193, R11 ;  /* 0x0000000b00c17308 */ /* 0x000a740000002400 */
[----:B------:R-:W1:Y:S10]  /*8a40*/  MUFU.TANH R0, R0 ;  /* 0x0000000000007308 */ /* 0x000e740000002400 */
[----:B------:R-:W1:Y:S01]  /*8a50*/  MUFU.TANH R3, R3 ;  /* 0x0000000300037308 */ /* 0x000e620000002400 */
[----:B-----5:R-:W5:Y:S01]  /*8a60*/  LDSM.16.M88.4 R8, [R224+0x1000] ;  /* 0x00100000e008783b */ /* 0x020f620000000200 */
[-C--:B---3--:R-:W-:Y:S08]  /*8a70*/  HMMA.16816.F32 R20, R212, R4.reuse, R20 ;  /* 0x00000004d414723c */ /* 0x088ff00000001814 */
[----:B------:R-:W3:Y:S01]  /*8a80*/  MUFU.TANH R12, R12 ;  /* 0x0000000c000c7308 */ /* 0x000ee20000002400 */
        /* <DEDUP_REMOVED lines=43> */
[----:B------:R-:W1:Y:S03]  /*8d40*/  LDSM.16.M88.4 R4, [R224+0x2800] ;  /* 0x00280000e004783b */ /* 0x000e660000000200 */
[----:B------:R-:W-:Y:S02]  /*8d50*/  FMUL.FTZ R41, R41, c[0x0][0x320] ;  /* 0x0000c80029297a20 */ /* 0x000fe40000410000 */
[----:B------:R-:W-:Y:S02]  /*8d60*/  FMUL.FTZ R42, R42, c[0x0][0x320] ;  /* 0x0000c8002a2a7a20 */ /* 0x000fe40000410000 */
[----:B------:R-:W-:Y:S01]  /*8d70*/  FMUL.FTZ R43, R43, c[0x0][0x320] ;  /* 0x0000c8002b2b7a20 */ /* 0x000fe20000410000 */
[----:B------:R-:W1:Y:S01]  /*8d80*/  MUFU.TANH R22, R22 ;  /* 0x0000001600167308 */ /* 0x000e620000002400 */
[-C--:B-----5:R-:W-:Y:S03]  /*8d90*/  HMMA.16816.F32 R68, R212, R8.reuse, R68 ;  /* 0x00000008d444723c */ /* 0x0a0fe60000001844 */
[----:B------:R-:W-:Y:S02]  /*8da0*/  FMUL.FTZ R44, R44, c[0x0][0x320] ;  /* 0x0000c8002c2c7a20 */ /* 0x000fe40000410000 */
[----:B------:R-:W-:Y:S02]  /*8db0*/  FMUL.FTZ R45, R45, c[0x0][0x320] ;  /* 0x0000c8002d2d7a20 */ /* 0x000fe40000410000 */
[----:B------:R-:W-:Y:S01]  /*8dc0*/  FMUL.FTZ R46, R46, c[0x0][0x320] ;  /* 0x0000c8002e2e7a20 */ /* 0x000fe20000410000 */
[C---:B------:R-:W-:Y:S01]  /*8dd0*/  HMMA.16816.F32 R72, R188.reuse, R8, R72 ;  /* 0x00000008bc48723c */ /* 0x040fe20000001848 */
[----:B------:R-:W2:Y:S03]  /*8de0*/  MUFU.TANH R23, R23 ;  /* 0x0000001700177308 */ /* 0x000ea60000002400 */
[----:B------:R-:W-:Y:S02]  /*8df0*/  FMUL.FTZ R47, R47, c[0x0][0x320] ;  /* 0x0000c8002f2f7a20 */ /* 0x000fe40000410000 */
[----:B------:R-:W-:Y:S02]  /*8e00*/  FMUL.FTZ R48, R48, c[0x0][0x320] ;  /* 0x0000c80030307a20 */ /* 0x000fe40000410000 */
[-C--:B------:R-:W-:Y:S03]  /*8e10*/  HMMA.16816.F32 R76, R188, R10.reuse, R76 ;  /* 0x0000000abc4c723c */ /* 0x080fe6000000184c */
[----:B------:R-:W2:Y:S01]  /*8e20*/  MUFU.TANH R24, R24 ;  /* 0x0000001800187308 */ /* 0x000ea20000002400 */
[----:B------:R-:W-:Y:S02]  /*8e30*/  FMUL.FTZ R49, R49, c[0x0][0x320] ;  /* 0x0000c80031317a20 */ /* 0x000fe40000410000 */
[----:B------:R-:W-:Y:S02]  /*8e40*/  FMUL.FTZ R50, R50, c[0x0][0x320] ;  /* 0x0000c80032327a20 */ /* 0x000fe40000410000 */
[C---:B------:R-:W-:Y:S01]  /*8e50*/  HMMA.16816.F32 R80, R212.reuse, R10, R80 ;  /* 0x0000000ad450723c */ /* 0x040fe20000001850 */
[----:B------:R-:W5:Y:S01]  /*8e60*/  LDSM.16.M88.4 R8, [R224+0x3000] ;  /* 0x00300000e008783b */ /* 0x000f620000000200 */
[----:B------:R-:W-:Y:S04]  /*8e70*/  DEPBAR.LE SB0, 0x0 ;  /* 0x000080000000791a */ /* 0x000fe80000000000 */
[----:B------:R-:W2:Y:S01]  /*8e80*/  MUFU.TANH R25, R25 ;  /* 0x0000001900197308 */ /* 0x000ea20000002400 */
[----:B------:R-:W-:Y:S01]  /*8e90*/  FMUL.FTZ R68, R68, c[0x0][0x320] ;  /* 0x0000c80044447a20 */ /* 0x000fe20000410000 */
[-C--:B-1----:R-:W-:Y:S01]  /*8ea0*/  HMMA.16816.F32 R84, R212, R4.reuse, R84 ;  /* 0x00000004d454723c */ /* 0x082fe20000001854 */
[----:B------:R-:W-:Y:S04]  /*8eb0*/  BAR.SYNC.DEFER_BLOCKING 0x0 ;  /* 0x0000000000007b1d */ /* 0x000fe80000010000 */
        /* <DEDUP_REMOVED lines=16> */
[----:B------:R-:W1:Y:S01]  /*8fc0*/  MUFU.TANH R209, R81 ;  /* 0x0000005100d17308 */ /* 0x000e620000002400 */
[----:B------:R-:W-:Y:S02]  /*8fd0*/  FMUL.FTZ R57, R57, c[0x0][0x320] ;  /* 0x0000c80039397a20 */ /* 0x000fe40000410000 */
[C---:B------:R-:W-:Y:S04]  /*8fe0*/  HMMA.16816.F32 R104, R188.reuse, R8, R104 ;  /* 0x00000008bc68723c */ /* 0x040fe80000001868 */
[----:B------:R-:W-:Y:S02]  /*8ff0*/  FMUL.FTZ R58, R58, c[0x0][0x320] ;  /* 0x0000c8003a3a7a20 */ /* 0x000fe40000410000 */
[----:B------:R-:W-:Y:S01]  /*9000*/  FMUL.FTZ R59, R59, c[0x0][0x320] ;  /* 0x0000c8003b3b7a20 */ /* 0x000fe20000410000 */
[----:B------:R-:W1:Y:S01]  /*9010*/  MUFU.TANH R26, R26 ;  /* 0x0000001a001a7308 */ /* 0x000e620000002400 */
[-C--:B------:R-:W-:Y:S04]  /*9020*/  HMMA.16816.F32 R108, R188, R10.reuse, R108 ;  /* 0x0000000abc6c723c */ /* 0x080fe8000000186c */
[----:B------:R-:W-:Y:S02]  /*9030*/  FMUL.FTZ R96, R96, c[0x0][0x320] ;  /* 0x0000c80060607a20 */ /* 0x000fe40000410000 */
[----:B------:R-:W-:Y:S02]  /*9040*/  FMUL.FTZ R97, R97, c[0x0][0x320] ;  /* 0x0000c80061617a20 */ /* 0x000fe40000410000 */
[----:B------:R-:W-:Y:S01]  /*9050*/  FMUL.FTZ R98, R98, c[0x0][0x320] ;  /* 0x0000c80062627a20 */ /* 0x000fe20000410000 */
[----:B------:R-:W1:Y:S01]  /*9060*/  MUFU.TANH R206, R96 ;  /* 0x0000006000ce7308 */ /* 0x000e620000002400 */
[----:B------:R-:W-:Y:S04]  /*9070*/  HMMA.16816.F32 R112, R212, R10, R112 ;  /* 0x0000000ad470723c */ /* 0x000fe80000001870 */
[----:B------:R-:W-:Y:S02]  /*9080*/  FMUL.FTZ R99, R99, c[0x0][0x320] ;  /* 0x0000c80063637a20 */ /* 0x000fe40000410000 */
[----:B------:R-:W-:Y:S02]  /*9090*/  FMUL.FTZ R100, R100, c[0x0][0x320] ;  /* 0x0000c80064647a20 */ /* 0x000fe40000410000 */
[----:B------:R-:W-:Y:S01]  /*90a0*/  FMUL.FTZ R60, R60, c[0x0][0x320] ;  /* 0x0000c8003c3c7a20 */ /* 0x000fe20000410000 */
[----:B------:R-:W2:Y:S03]  /*90b0*/  MUFU.TANH R205, R97 ;  /* 0x0000006100cd7308 */ /* 0x000ea60000002400 */
[----:B------:R-:W-:Y:S02]  /*90c0*/  FMUL.FTZ R61, R61, c[0x0][0x320] ;  /* 0x0000c8003d3d7a20 */ /* 0x000fe40000410000 */
[----:B------:R-:W-:Y:S02]  /*90d0*/  FMUL.FTZ R62, R62, c[0x0][0x320] ;  /* 0x0000c8003e3e7a20 */ /* 0x000fe40000410000 */
[----:B------:R-:W-:Y:S02]  /*90e0*/  FMUL.FTZ R63, R63, c[0x0][0x320] ;  /* 0x0000c8003f3f7a20 */ /* 0x000fe40000410000 */
[----:B------:R-:W-:Y:S01]  /*90f0*/  FMUL.FTZ R64, R64, c[0x0][0x320] ;  /* 0x0000c80040407a20 */ /* 0x000fe20000410000 */
[----:B------:R5:W2:Y:S01]  /*9100*/  MUFU.TANH R204, R98 ;  /* 0x0000006200cc7308 */ /* 0x000aa20000002400 */
[----:B------:R-:W-:Y:S02]  /*9110*/  FMUL.FTZ R65, R65, c[0x0][0x320] ;  /* 0x0000c80041417a20 */ /* 0x000fe40000410000 */
[----:B------:R-:W-:Y:S02]  /*9120*/  FMUL.FTZ R66, R66, c[0x0][0x320] ;  /* 0x0000c80042427a20 */ /* 0x000fe40000410000 */
[----:B------:R-:W-:Y:S02]  /*9130*/  FMUL.FTZ R67, R67, c[0x0][0x320] ;  /* 0x0000c80043437a20 */ /* 0x000fe40000410000 */
[----:B-1----:R-:W-:Y:S02]  /*9140*/  FMUL.FTZ R68, R70, c[0x0][0x320] ;  /* 0x0000c80046447a20 */ /* 0x002fe40000410000 */
[----:B------:R-:W-:Y:S01]  /*9150*/  FMUL.FTZ R69, R71, c[0x0][0x320] ;  /* 0x0000c80047457a20 */ /* 0x000fe20000410000 */
[----:B------:R1:W1:Y:S01]  /*9160*/  MUFU.TANH R203, R99 ;  /* 0x0000006300cb7308 */ /* 0x0002620000002400 */
[----:B------:R-:W-:Y:S02]  /*9170*/  FMUL.FTZ R70, R72, c[0x0][0x320] ;  /* 0x0000c80048467a20 */ /* 0x000fe40000410000 */
        /* <DEDUP_REMOVED lines=14> */
[----:B-----5:R-:W-:Y:S02]  /*9260*/  FMUL.FTZ R98, R104, c[0x0][0x320] ;  /* 0x0000c80068627a20 */ /* 0x020fe40000410000 */
[----:B-1----:R-:W-:Y:S01]  /*9270*/  FMUL.FTZ R99, R105, c[0x0][0x320] ;  /* 0x0000c80069637a20 */ /* 0x002fe20000410000 */
[----:B------:R-:W1:Y:S01]  /*9280*/  MUFU.TANH R28, R28 ;  /* 0x0000001c001c7308 */ /* 0x000e620000002400 */
[----:B------:R-:W-:Y:S02]  /*9290*/  FMUL.FTZ R96, R106, c[0x0][0x320] ;  /* 0x0000c8006a607a20 */ /* 0x000fe40000410000 */
[----:B------:R-:W-:Y:S02]  /*92a0*/  FMUL.FTZ R81, R107, c[0x0][0x320] ;  /* 0x0000c8006b517a20 */ /* 0x000fe40000410000 */
[----:B--2---:R-:W-:Y:S02]  /*92b0*/  FMUL.FTZ R100, R108, c[0x0][0x320] ;  /* 0x0000c8006c647a20 */ /* 0x004fe40000410000 */
        /* <DEDUP_REMOVED lines=22> */
[----:B------:R-:W-:Y:S07]  /*9420*/  FMUL.FTZ R102, R102, c[0x0][0x320] ;  /* 0x0000c80066667a20 */ /* 0x000fee0000410000 */
        /* <DEDUP_REMOVED lines=73> */
[----:B------:R-:W1:Y:S01]  /*98c0*/  MUFU.TANH R11, R11 ;  /* 0x0000000b000b7308 */ /* 0x000e620000002400 */
[----:B------:R-:W-:-:S05]  /*98d0*/  @!P0 BRA `(.L_x_1345) ;  /* 0x000004e000008947 */ /* 0x000fca0003800000 */
[C---:B-1234-:R-:W-:Y:S01]  /*98e0*/  IMAD.SHL.U32 R84, R251.reuse, 0x2, RZ ;  /* 0x00000002fb547824 */ /* 0x05efe200078e00ff */
[----:B------:R-:W2:Y:S01]  /*98f0*/  LDL R218, [R1+0x24] ;  /* 0x0000240001da7983 */ /* 0x000ea20000100800 */
[----:B------:R-:W-:Y:S02]  /*9900*/  PLOP3.LUT P4, PT, PT, PT, UP0, 0x80, 0x0 ;  /* 0x000000000000781c */ /* 0x000fe40003f8f008 */
[----:B------:R-:W-:Y:S01]  /*9910*/  PLOP3.LUT P0, PT, PT, PT, UP0, 0x80, 0x0 ;  /* 0x000000000000781c */ /* 0x000fe20003f0f008 */
[----:B------:R-:W3:Y:S01]  /*9920*/  LDL.64 R82, [R1+0x40] ;  /* 0x0000400001527983 */ /* 0x000ee20000100a00 */
[----:B------:R-:W-:Y:S03]  /*9930*/  SHF.L.U64.HI R85, R251, 0x1, R242 ;  /* 0x00000001fb557819 */ /* 0x000fe600000102f2 */
[----:B------:R-:W4:Y:S04]  /*9940*/  LDL R217, [R1+0xc] ;  /* 0x00000c0001d97983 */ /* 0x000f280000100800 */
[----:B------:R-:W5:Y:S04]  /*9950*/  LDL.64 R222, [R1+0x38] ;  /* 0x0000380001de7983 */ /* 0x000f680000100a00 */
[----:B------:R-:W3:Y:S01]  /*9960*/  LDL R221, [R1+0x8] ;  /* 0x0000080001dd7983 */ /* 0x000ee20000100800 */
[----:B--2---:R-:W-:Y:S05]  /*9970*/  IMAD R5, R2, 0x70, R218 ;  /* 0x0000007002057824 */ /* 0x004fea00078e02da */
[----:B------:R-:W-:Y:S05]  /*9980*/  IADD3 R5, R5, -0x70, R250 ;  /* 0xffffff9005057810 */ /* 0x000fea0007ffe0fa */
[----:B------:R-:W-:Y:S04]  /*9990*/  @P4 IMAD.HI.U32 R2, R5, c[0x0][0x2bc], RZ ;  /* 0x0000af0005024a27 */ /* 0x000fe800078e00ff */
[--C-:B------:R-:W-:Y:S01]  /*99a0*/  IMAD.MOV.U32 R4, RZ, RZ, R5.reuse ;  /* 0x000000ffff047224 */ /* 0x100fe200078e0005 */
[----:B------:R-:W-:Y:S04]  /*99b0*/  @P0 SHF.R.U32.HI R4, RZ, c[0x0][0x2c0], R2 ;  /* 0x0000b000ff040a19 */ /* 0x000fe80000011602 */
[C---:B---3--:R-:W-:Y:S01]  /*99c0*/  @!P1 IADD3 R2, P0, R4.reuse, R82, RZ ;  /* 0x0000005204029210 */ /* 0x048fe20007f1e0ff */
[----:B------:R-:W-:Y:S03]  /*99d0*/  IMAD.MOV R6, RZ, RZ, -R4 ;  /* 0x000000ffff067224 */ /* 0x000fe600078e0a04 */
[----:B----4-:R-:W-:Y:S01]  /*99e0*/  @!P1 LEA.HI.X.SX32 R4, R4, R217, 0x1, P0 ;  /* 0x000000d904049211 */ /* 0x010fe200000f0eff */
[----:B------:R-:W-:Y:S01]  /*99f0*/  IMAD R82, R6, c[0x0][0x2b8], R5 ;  /* 0x0000ae0006527a24 */ /* 0x000fe200078e0205 */
[C---:B------:R-:W-:Y:S01]  /*9a00*/  @!P1 LEA R8, P0, R2.reuse, c[0x0][0x2a0], 0x2 ;  /* 0x0000a80002089a11 */ /* 0x040fe200078010ff */
[----:B------:R-:W-:Y:S03]  /*9a10*/  IMAD.MOV.U32 R6, RZ, RZ, RZ ;  /* 0x000000ffff067224 */ /* 0x000fe600078e00ff */
[----:B------:R-:W-:Y:S01]  /*9a20*/  @!P1 LEA.HI.X R9, R2, c[0x0][0x2a4], R4, 0x2, P0 ;  /* 0x0000a90002099a11 */ /* 0x000fe200000f1404 */
[----:B------:R-:W-:Y:S01]  /*9a30*/  IMAD.WIDE.U32 R4, R82, c[0x0][0x1e0], RZ ;  /* 0x0000780052047a25 */ /* 0x000fe200078e00ff */
[----:B------:R1:W-:Y:S01]  /*9a40*/  STL [R1+0x20], R82 ;  /* 0x0000205201007387 */ /* 0x0003e20000100800 */
[----:B------:R-:W-:Y:S03]  /*9a50*/  SHF.R.S32.HI R2, RZ, 0x1f, R82 ;  /* 0x0000001fff027819 */ /* 0x000fe60000011452 */
[----:B------:R-:W1:Y:S02]  /*9a60*/  @!P1 LDG.E R6, [R8.64] ;  /* 0x0000000808069981 */ /* 0x000e64000c1e1900 */
[----:B------:R-:W-:Y:S04]  /*9a70*/  IMAD R2, R2, c[0x0][0x1e0], RZ ;  /* 0x0000780002027a24 */ /* 0x000fe800078e02ff */
[----:B------:R-:W-:Y:S04]  /*9a80*/  IMAD R2, R82, c[0x0][0x1e4], R2 ;  /* 0x0000790052027a24 */ /* 0x000fe800078e0202 */
[----:B------:R-:W-:Y:S01]  /*9a90*/  IMAD.IADD R5, R5, 0x1, R2 ;  /* 0x0000000105057824 */ /* 0x000fe200078e0202 */
[----:B-1----:R-:W-:Y:S01]  /*9aa0*/  SHF.R.S32.HI R82, RZ, 0x1f, R6 ;  /* 0x0000001fff527819 */ /* 0x002fe20000011406 */
[----:B------:R1:W-:Y:S02]  /*9ab0*/  STL [R1+0x1c], R6 ;  /* 0x00001c0601007387 */ /* 0x0003e40000100800 */
[----:B------:R-:W-:Y:S04]  /*9ac0*/  IMAD.WIDE.U32 R4, R6, c[0x0][0x1f0], R4 ;  /* 0x00007c0006047a25 */ /* 0x000fe800078e0004 */
[----:B------:R-:W-:Y:S01]  /*9ad0*/  IMAD R82, R82, c[0x0][0x1f0], RZ ;  /* 0x00007c0052527a24 */ /* 0x000fe200078e02ff */
[----:B-----5:R-:W-:Y:S03]  /*9ae0*/  IADD3 R2, P0, R222, R4, RZ ;  /* 0x00000004de027210 */ /* 0x020fe60007f1e0ff */
[----:B------:R-:W-:Y:S05]  /*9af0*/  IMAD R82, R6, c[0x0][0x1f4], R82 ;  /* 0x00007d0006527a24 */ /* 0x000fea00078e0252 */
[----:B------:R-:W-:Y:S02]  /*9b00*/  IADD3.X R82, R221, R5, R82, P0, !PT ;  /* 0x00000005dd527210 */ /* 0x000fe400007fe452 */
[C---:B------:R-:W-:Y:S04]  /*9b10*/  LEA R83, P0, R2.reuse, c[0x0][0x1c8], 0x1 ;  /* 0x0000720002537a11 */ /* 0x040fe800078008ff */
[----:B------:R-:W-:Y:S01]  /*9b20*/  LEA.HI.X R82, R2, c[0x0][0x1cc], R82, 0x1, P0 ;  /* 0x0000730002527a11 */ /* 0x000fe200000f0c52 */
[----:B------:R-:W-:-:S06]  /*9b30*/  BRA.DIV ~URZ, `(.L_x_1346) ;  /* 0x0000dcf27f007947 */ /* 0x000fcc000b800000 */
[----:B------:R2:W3:Y:S02]  /*9b40*/  SHFL.IDX PT, R86, R82, RZ, 0x181f ;  /* 0x00181fff52567589 */ /* 0x0004e400000e0000 */
.L_x_1395:
[----:B------:R-:W-:-:S05]  /*9b50*/  BRA.DIV ~URZ, `(.L_x_1347) ;  /* 0x0000dd427f007947 */ /* 0x000fca000b800000 */
[----:B------:R-:W4:Y:S02]  /*9b60*/  SHFL.IDX PT, R2, R83, RZ, 0x181f ;  /* 0x00181fff53027589 */ /* 0x000f2400000e0000 */
[-C--:B----4-:R-:W-:Y:S02]  /*9b70*/  IADD3 R4, P0, R2, R84.reuse, RZ ;  /* 0x0000005402047210 */ /* 0x090fe40007f1e0ff */
[----:B------:R-:W4:Y:S03]  /*9b80*/  SHFL.IDX PT, R2, R83, 0x1, 0x181f ;  /* 0x00381f0053027f89 */ /* 0x000f2600000e0000 */
[--C-:B---3--:R-:W-:Y:S05]  /*9b90*/  IMAD.X R5, R86, 0x1, R85.reuse, P0 ;  /* 0x0000000156057824 */ /* 0x108fea00000e0655 */
[----:B------:R-:W-:Y:S01]  /*9ba0*/  @!PT LDS RZ, [RZ] ;  /* 0x00000000fffff984 */ /* 0x000fe20000000800 */
[----:B------:R3:W-:Y:S01]  /*9bb0*/  LDGSTS.E.BYPASS.LTC128B.128 [R244+0x3900], [R4.64], !P3 ;  /* 0x0390000004f47fae */ /* 0x0007e2000d901d48 */
[-C--:B----4-:R-:W-:Y:S03]  /*9bc0*/  IADD3 R8, P0, R2, R84.reuse, RZ ;  /* 0x0000005402087210 */ /* 0x090fe60007f1e0ff */
[----:B------:R-:W-:Y:S04]  /*9bd0*/  SHFL.IDX PT, R2, R83, 0x2, 0x181f ;  /* 0x00581f0053027f89 */ /* 0x000fe800000e0000 */
[----:B---3--:R-:W3:Y:S02]  /*9be0*/  SHFL.IDX PT, R4, R82, 0x1, 0x181f ;  /* 0x00381f0052047f89 */ /* 0x008ee400000e0000 */
[--C-:B---3--:R-:W-:Y:S02]  /*9bf0*/  IMAD.X R9, R4, 0x1, R85.reuse, P0 ;  /* 0x0000000104097824 */ /* 0x108fe400000e0655 */
[----:B------:R-:W3:Y:S04]  /*9c00*/  SHFL.IDX PT, R4, R82, 0x2, 0x181f ;  /* 0x00581f0052047f89 */ /* 0x000ee800000e0000 */
[----:B------:R4:W-:Y:S02]  /*9c10*/  LDGSTS.E.BYPASS.LTC128B.128 [R244+0x4100], [R8.64], !P3 ;  /* 0x0410000008f47fae */ /* 0x0009e4000d901d48 */
[-C--:B----4-:R-:W-:Y:S02]  /*9c20*/  IADD3 R8, P0, R2, R84.reuse, RZ ;  /* 0x0000005402087210 */ /* 0x090fe40007f1e0ff */
[----:B------:R-:W4:Y:S03]  /*9c30*/  SHFL.IDX PT, R2, R83, 0x3, 0x181f ;  /* 0x00781f0053027f89 */ /* 0x000f2600000e0000 */
        /* <DEDUP_REMOVED lines=12> */
[----:B------:R4:W-:Y:S04]  /*9d00*/  LDGSTS.E.BYPASS.LTC128B.128 [R244+0x5900], [R8.64], !P3 ;  /* 0x0590000008f47fae */ /* 0x0009e8000d901d48 */
[----:B--2---:R-:W2:Y:S01]  /*9d10*/  SHFL.IDX PT, R82, R82, 0x6, 0x181f ;  /* 0x00d81f0052527f89 */ /* 0x004ea200000e0000 */
[----:B----4-:R-:W-:Y:S05]  /*9d20*/  IADD3 R8, P0, R2, R84, RZ ;  /* 0x0000005402087210 */ /* 0x010fea0007f1e0ff */
[----:B---3--:R-:W-:Y:S02]  /*9d30*/  IMAD.X R9, R4, 0x1, R85, P0 ;  /* 0x0000000104097824 */ /* 0x008fe400000e0655 */
[----:B------:R3:W4:Y:S04]  /*9d40*/  SHFL.IDX PT, R4, R83, 0x6, 0x181f ;  /* 0x00d81f0053047f89 */ /* 0x00072800000e0000 */
[----:B------:R3:W-:Y:S02]  /*9d50*/  LDGSTS.E.BYPASS.LTC128B.128 [R244+0x6100], [R8.64], !P3 ;  /* 0x0610000008f47fae */ /* 0x0007e4000d901d48 */
.L_x_1396:
[----:B--2-4-:R-:W-:Y:S04]  /*9d60*/  IADD3 R4, P0, R4, R84, RZ ;  /* 0x0000005404047210 */ /* 0x014fe80007f1e0ff */
[----:B------:R-:W-:Y:S05]  /*9d70*/  IADD3.X R5, R82, R85, RZ, P0, !PT ;  /* 0x0000005552057210 */ /* 0x000fea00007fe4ff */
[----:B------:R-:W-:Y:S01]  /*9d80*/  @!PT LDS RZ, [RZ] ;  /* 0x00000000fffff984 */ /* 0x000fe20000000800 */
[----:B------:R-:W-:Y:S01]  /*9d90*/  @!PT LDS RZ, [RZ] ;  /* 0x00000000fffff984 */ /* 0x000fe20000000800 */
[----:B------:R-:W-:Y:S01]  /*9da0*/  @!PT LDS RZ, [RZ] ;  /* 0x00000000fffff984 */ /* 0x000fe20000000800 */
[----:B------:R2:W-:Y:S04]  /*9db0*/  LDGSTS.E.BYPASS.LTC128B.128 [R244+0x6900], [R4.64], !P3 ;  /* 0x0690000004f47fae */ /* 0x0005e8000d901d48 */
.L_x_1345:
[----:B--234-:R-:W-:Y:S05]  /*9dc0*/  BSYNC B0 ;  /* 0x0000000000007941 */ /* 0x01cfea0003800000 */
.L_x_1344:
[----:B------:R-:W2:Y:S04]  /*9dd0*/  LDL R5, [R1+0x5c] ;  /* 0x00005c0001057983 */ /* 0x000ea80000100800 */
[----:B------:R-:W3:Y:S04]  /*9de0*/  LDL R4, [R1+0x50] ;  /* 0x0000500001047983 */ /* 0x000ee80000100800 */
[----:B------:R-:W0:Y:S01]  /*9df0*/  LDGDEPBAR ;  /* 0x00000000000079af */ /* 0x000e220000000000 */
[----:B-12---:R-:W-:Y:S01]  /*9e00*/  MOV R6, R5 ;  /* 0x0000000500067202 */ /* 0x006fe20000000f00 */
[----:B------:R-:W-:Y:S04]  /*9e10*/  @P2 IMAD.HI.U32 R2, R5, c[0x0][0x2c8], RZ ;  /* 0x0000b20005022a27 */ /* 0x000fe800078e00ff */
[----:B---3--:R-:W-:Y:S01]  /*9e20*/  IMAD R4, R4, -0x70, RZ ;  /* 0xffffff9004047824 */ /* 0x008fe200078e02ff */
[----:B------:R-:W-:Y:S02]  /*9e30*/  @P2 SHF.R.U32.HI R6, RZ, c[0x0][0x2cc], R2 ;  /* 0x0000b300ff062a19 */ /* 0x000fe40000011602 */
[----:B------:R-:W-:Y:S02]  /*9e40*/  MOV R2, c[0x0][0x2ac] ;  /* 0x0000ab0000027a02 */ /* 0x000fe40000000f00 */
[----:B------:R-:W-:Y:S05]  /*9e50*/  IADD3 R4, -R245, 0x1, R4 ;  /* 0x00000001f5047810 */ /* 0x000fea0007ffe104 */
[----:B------:R-:W-:Y:S05]  /*9e60*/  IMAD R4, R2, c[0x0][0x1d0], R4 ;  /* 0x0000740002047a24 */ /* 0x000fea00078e0204 */
[----:B------:R-:W-:Y:S01]  /*9e70*/  IADD3 R101, R4, -c[0x0][0x168], RZ ;  /* 0x80005a0004657a10 */ /* 0x000fe20007ffe0ff */
[----:B------:R-:W-:-:S05]  /*9e80*/  BRA.DIV ~URZ, `(.L_x_1348) ;  /* 0x0000e0d27f007947 */ /* 0x000fca000b800000 */
[----:B------:R1:W2:Y:S02]  /*9e90*/  SHFL.IDX PT, R4, R6, RZ, 0x1c1f ;  /* 0x001c1fff06047589 */ /* 0x0002a400000e0000 */
.L_x_1397:
[----:B--2---:R-:W-:Y:S05]  /*9ea0*/  IMAD.IADD R4, R101, 0x1, R4 ;  /* 0x0000000165047824 */ /* 0x004fea00078e0204 */
[C---:B------:R-:W-:Y:S02]  /*9eb0*/  ISETP.GT.AND P6, PT, R4.reuse, RZ, PT ;  /* 0x000000ff0400720c */ /* 0x040fe40003fc4270 */
[C---:B------:R-:W-:Y:S02]  /*9ec0*/  ISETP.GT.AND P5, PT, R4.reuse, 0x1, PT ;  /* 0x000000010400780c */ /* 0x040fe40003fa4270 */
[C---:B------:R-:W-:Y:S02]  /*9ed0*/  ISETP.GT.AND P4, PT, R4.reuse, 0x8, PT ;  /* 0x000000080400780c */ /* 0x040fe40003f84270 */
[----:B------:R-:W-:Y:S02]  /*9ee0*/  ISETP.GT.AND P0, PT, R4, 0x9, PT ;  /* 0x000000090400780c */ /* 0x000fe40003f04270 */
[----:B------:R-:W-:Y:S02]  /*9ef0*/  FSEL R82, R0, -INF , P6 ;  /* 0xff80000000527808 */ /* 0x000fe40003000000 */
[C---:B------:R-:W-:Y:S02]  /*9f00*/  ISETP.GT.AND P6, PT, R4.reuse, 0x10, PT ;  /* 0x000000100400780c */ /* 0x040fe40003fc4270 */
[----:B------:R-:W-:Y:S02]  /*9f10*/  FSEL R83, R3, -INF , P5 ;  /* 0xff80000003537808 */ /* 0x000fe40002800000 */
        /* <DEDUP_REMOVED lines=32> */
[C---:B------:R-:W-:Y:S02]  /*a120*/  ISETP.GT.AND P5, PT, R4.reuse, 0x51, PT ;  /* 0x000000510400780c */ /* 0x040fe40003fa4270 */
        /* <DEDUP_REMOVED lines=13> */
[----:B------:R-:W-:Y:S02]  /*a200*/  FSEL R195, R195, -INF , P5 ;  /* 0xff800000c3c37808 */ /* 0x000fe40002800000 */
[----:B------:R-:W-:Y:S02]  /*a210*/  FSEL R64, R107, -INF , P4 ;  /* 0xff8000006b407808 */ /* 0x000fe40002000000 */
[----:B------:R-:W-:Y:S01]  /*a220*/  FSEL R53, R105, -INF , P0 ;  /* 0xff80000069357808 */ /* 0x000fe20000000000 */
[----:B------:R-:W-:-:S05]  /*a230*/  BRA.DIV ~URZ, `(.L_x_1349) ;  /* 0x0000dd727f007947 */ /* 0x000fca000b800000 */
[----:B------:R-:W2:Y:S08]  /*a240*/  SHFL.IDX PT, R2, R6, 0x1, 0x1c1f ;  /* 0x003c1f0006027f89 */ /* 0x000eb000000e0000 */
[----:B------:R-:W3:Y:S08]  /*a250*/  SHFL.IDX PT, R0, R6, 0x2, 0x1c1f ;  /* 0x005c1f0006007f89 */ /* 0x000ef000000e0000 */
[----:B------:R-:W4:Y:S01]  /*a260*/  SHFL.IDX PT, R3, R6, 0x3, 0x1c1f ;  /* 0x007c1f0006037f89 */ /* 0x000f2200000e0000 */
[C---:B--2---:R-:W-:Y:S05]  /*a270*/  IMAD.IADD R2, R101.reuse, 0x1, R2 ;  /* 0x0000000165027824 */ /* 0x044fea00078e0202 */
[C---:B------:R-:W-:Y:S02]  /*a280*/  ISETP.GT.AND P6, PT, R2.reuse, RZ, PT ;  /* 0x000000ff0200720c */ /* 0x040fe40003fc4270 */
[C---:B------:R-:W-:Y:S01]  /*a290*/  ISETP.GT.AND P5, PT, R2.reuse, 0x1, PT ;  /* 0x000000010200780c */ /* 0x040fe20003fa4270 */
[C---:B---3--:R-:W-:Y:S01]  /*a2a0*/  IMAD.IADD R0, R101.reuse, 0x1, R0 ;  /* 0x0000000165007824 */ /* 0x048fe200078e0200 */
[C---:B------:R-:W-:Y:S02]  /*a2b0*/  ISETP.GT.AND P4, PT, R2.reuse, 0x8, PT ;  /* 0x000000080200780c */ /* 0x040fe40003f84270 */
[----:B------:R-:W-:Y:S02]  /*a2c0*/  ISETP.GT.AND P0, PT, R2, 0x9, PT ;  /* 0x000000090200780c */ /* 0x000fe40003f04270 */
[----:B------:R-:W-:Y:S02]  /*a2d0*/  FSEL R32, R184, -INF , P6 ;  /* 0xff800000b8207808 */ /* 0x000fe40003000000 */
[C---:B------:R-:W-:Y:S01]  /*a2e0*/  ISETP.GT.AND P6, PT, R2.reuse, 0x10, PT ;  /* 0x000000100200780c */ /* 0x040fe20003fc4270 */
[----:B----4-:R-:W-:Y:S01]  /*a2f0*/  IMAD.IADD R101, R101, 0x1, R3 ;  /* 0x0000000165657824 */ /* 0x010fe200078e0203 */
        /* <DEDUP_REMOVED lines=35> */
[----:B------:R-:W-:Y:S02]  /*a530*/  ISETP.GT.AND P4, PT, R2, 0x58, PT ;  /* 0x000000580200780c */ /* 0x000fe40003f84270 */
        /* <DEDUP_REMOVED lines=11> */
[C---:B------:R-:W-:Y:S02]  /*a5f0*/  ISETP.GT.AND P6, PT, R0.reuse, RZ, PT ;  /* 0x000000ff0000720c */ /* 0x040fe40003fc4270 */
        /* <DEDUP_REMOVED lines=54> */
[----:B------:R-:W-:Y:S02]  /*a960*/  FMNMX.FTZ R0, R82, R182, !PT ;  /* 0x000000b652007209 */ /* 0x000fe40007810000 */
[----:B------:R-:W-:Y:S02]  /*a970*/  FSEL R105, R98, -INF , P6 ;  /* 0xff80000062697808 */ /* 0x000fe40003000000 */
[----:B------:R-:W-:Y:S02]  /*a980*/  FMNMX.FTZ R0, R83, R0, !PT ;  /* 0x0000000053007209 */ /* 0x000fe40007810000 */
[----:B------:R-:W-:Y:S02]  /*a990*/  FSEL R99, R99, -INF , P5 ;  /* 0xff80000063637808 */ /* 0x000fe40002800000 */
[----:B------:R-:W-:Y:S02]  /*a9a0*/  FMNMX.FTZ R0, R84, R0, !PT ;  /* 0x0000000054007209 */ /* 0x000fe40007810000 */
[----:B------:R-:W-:Y:S02]  /*a9b0*/  FSEL R98, R100, -INF , P4 ;  /* 0xff80000064627808 */ /* 0x000fe40002000000 */
[----:B------:R-:W-:Y:S02]  /*a9c0*/  FMNMX.FTZ R0, R85, R0, !PT ;  /* 0x0000000055007209 */ /* 0x000fe40007810000 */
[----:B------:R-:W-:Y:S02]  /*a9d0*/  FSEL R10, R10, -INF , P0 ;  /* 0xff8000000a0a7808 */ /* 0x000fe40000000000 */
[----:B------:R-:W-:Y:S02]  /*a9e0*/  FMNMX.FTZ R0, R94, R0, !PT ;  /* 0x000000005e007209 */ /* 0x000fe40007810000 */
[----:B------:R-:W-:Y:S02]  /*a9f0*/  ISETP.GT.AND P6, PT, R101, RZ, PT ;  /* 0x000000ff6500720c */ /* 0x000fe40003fc4270 */
[----:B------:R-:W-:Y:S02]  /*aa00*/  FMNMX.FTZ R0, R93, R0, !PT ;  /* 0x000000005d007209 */ /* 0x000fe40007810000 */
[C---:B------:R-:W-:Y:S02]  /*aa10*/  ISETP.GT.AND P5, PT, R101.reuse, 0x1, PT ;  /* 0x000000016500780c */ /* 0x040fe40003fa4270 */
[----:B------:R-:W-:Y:S02]  /*aa20*/  FMNMX.FTZ R0, R92, R0, !PT ;  /* 0x000000005c007209 */ /* 0x000fe40007810000 */
[----:B------:R-:W-:Y:S02]  /*aa30*/  FSEL R12, R192, -INF , P6 ;  /* 0xff800000c00c7808 */ /* 0x000fe40003000000 */
[----:B------:R-:W-:Y:S02]  /*aa40*/  FMNMX.FTZ R0, R90, R0, !PT ;  /* 0x000000005a007209 */ /* 0x000fe40007810000 */
[----:B------:R-:W-:Y:S02]  /*aa50*/  ISETP.GT.AND P4, PT, R101, 0x8, PT ;  /* 0x000000086500780c */ /* 0x000fe40003f84270 */
        /* <DEDUP_REMOVED lines=40> */
[----:B------:R-:W-:Y:S01]  /*ace0*/  FSEL R47, R47, -INF , P0 ;  /* 0xff8000002f2f7808 */ /* 0x000fe20000000000 */
[----:B------:R-:W2:Y:S01]  /*acf0*/  SHFL.BFLY PT, R2, R0, 0x2, 0x1f ;  /* 0x0c401f0000027f89 */ /* 0x000ea200000e0000 */
        /* <DEDUP_REMOVED lines=12> */
[----:B--2---:R-:W-:Y:S02]  /*adc0*/  FMNMX.FTZ R0, R2, R0, !PT ;  /* 0x0000000002007209 */ /* 0x004fe40007810000 */
[----:B------:R-:W-:Y:S02]  /*add0*/  FMNMX.FTZ R2, R32, R183, !PT ;  /* 0x000000b720027209 */ /* 0x000fe40007810000 */
[----:B------:R-:W-:Y:S01]  /*ade0*/  ISETP.GT.AND P0, PT, R101, 0x49, PT ;  /* 0x000000496500780c */ /* 0x000fe20003f04270 */
[----:B------:R-:W2:Y:S01]  /*adf0*/  SHFL.BFLY PT, R3, R0, 0x1, 0x1f ;  /* 0x0c201f0000037f89 */ /* 0x000ea200000e0000 */
        /* <DEDUP_REMOVED lines=13> */
[----:B--2---:R-:W-:Y:S02]  /*aed0*/  FMNMX.FTZ R3, R0, R3, !PT ;  /* 0x0000000300037209 */ /* 0x004fe40007810000 */
        /* <DEDUP_REMOVED lines=23> */
[----:B------:R-:W-:Y:S02]  /*b050*/  FSEL R7, R95, -INF , P0 ;  /* 0xff8000005f077808 */ /* 0x000fe40000000000 */
        /* <DEDUP_REMOVED lines=8> */
[----:B------:R-:W2:Y:S02]  /*b0e0*/  SHFL.BFLY PT, R0, R2, 0x2, 0x1f ;  /* 0x0c401f0002007f89 */ /* 0x000ea400000e0000 */
[----:B--2---:R-:W-:Y:S06]  /*b0f0*/  FMNMX.FTZ R0, R2, R0, !PT ;  /* 0x0000000002007209 */ /* 0x004fec0007810000 */
[----:B------:R-:W2:Y:S02]  /*b100*/  SHFL.BFLY PT, R2, R0, 0x1, 0x1f ;  /* 0x0c201f0000027f89 */ /* 0x000ea400000e0000 */
[----:B--2---:R-:W-:Y:S02]  /*b110*/  FMNMX.FTZ R2, R0, R2, !PT ;  /* 0x0000000200027209 */ /* 0x004fe40007810000 */
        /* <DEDUP_REMOVED lines=62> */
[----:B------:R2:W3:Y:S02]  /*b500*/  SHFL.BFLY PT, R68, R4, 0x1, 0x1f ;  /* 0x0c201f0004447f89 */ /* 0x0004e400000e0000 */
.L_x_1398:
[----:B-1----:R-:W4:Y:S01]  /*b510*/  LDL.LU R6, [R1+0x48] ;  /* 0x0000480001067983 */ /* 0x002f220000300800 */
[C---:B------:R-:W-:Y:S01]  /*b520*/  FMUL.FTZ R185, R3.reuse, c[0x0][0x2d0] ;  /* 0x0000b40003b97a20 */ /* 0x040fe20000410000 */
[----:B------:R-:W-:Y:S01]  /*b530*/  FSETP.NEU.FTZ.AND P0, PT, R3, -INF , PT ;  /* 0xff8000000300780b */ /* 0x000fe20003f1d000 */
[----:B------:R-:W-:Y:S01]  /*b540*/  FMUL.FTZ R109, R2, c[0x0][0x2d0] ;  /* 0x0000b400026d7a20 */ /* 0x000fe20000410000 */
[----:B---3--:R-:W-:Y:S01]  /*b550*/  FMNMX.FTZ R68, R68, R4, !PT ;  /* 0x0000000444447209 */ /* 0x008fe20007810000 */
[----:B------:R-:W-:Y:S01]  /*b560*/  FMUL.FTZ R97, R0, c[0x0][0x2d0] ;  /* 0x0000b40000617a20 */ /* 0x000fe20000410000 */
[----:B------:R-:W-:Y:S01]  /*b570*/  FSEL R185, R185, RZ, P0 ;  /* 0x000000ffb9b97208 */ /* 0x000fe20000000000 */
[----:B------:R-:W-:Y:S01]  /*b580*/  WARPSYNC 0xffffffff ;  /* 0xffffffff00007948 */ /* 0x000fe20003800000 */
[----:B--2---:R-:W-:Y:S02]  /*b590*/  FSEL R4, R3, RZ, P0 ;  /* 0x000000ff03047208 */ /* 0x004fe40000000000 */
[----:B------:R-:W-:Y:S01]  /*b5a0*/  FSETP.NEU.FTZ.AND P0, PT, R2, -INF , PT ;  /* 0xff8000000200780b */ /* 0x000fe20003f1d000 */
[--C-:B------:R-:W-:Y:S02]  /*b5b0*/  FFMA.FTZ R186, R64, c[0x0][0x2d0], -R185.reuse ;  /* 0x0000b40040ba7a23 */ /* 0x100fe400000108b9 */
[----:B------:R-:W2:Y:S01]  /*b5c0*/  LDL.LU R64, [R1+0x60] ;  /* 0x0000600001407983 */ /* 0x000ea20000300800 */
[----:B------:R-:W-:Y:S01]  /*b5d0*/  FSEL R109, R109, RZ, P0 ;  /* 0x000000ff6d6d7208 */ /* 0x000fe20000000000 */
[----:B------:R-:W-:Y:S02]  /*b5e0*/  FADD.FTZ R4, -R4, R182 ;  /* 0x000000b604047221 */ /* 0x000fe40000010100 */
[----:B------:R-:W-:Y:S01]  /*b5f0*/  MUFU.EX2 R186, R186 ;  /* 0x000000ba00ba7308 */ /* 0x000fe20000000800 */
[----:B------:R-:W-:Y:S02]  /*b600*/  FFMA.FTZ R95, R84, c[0x0][0x2d0], -R185 ;  /* 0x0000b400545f7a23 */ /* 0x000fe400000108b9 */
[----:B------:R-:W-:Y:S02]  /*b610*/  FFMA.FTZ R223, R39, c[0x0][0x2d0], -R109 ;  /* 0x0000b40027df7a23 */ /* 0x000fe4000001086d */
[----:B------:R-:W3:Y:S01]  /*b620*/  LDL.LU R39, [R1+0x54] ;  /* 0x0000540001277983 */ /* 0x000ee20000300800 */
[--C-:B------:R-:W-:Y:S02]  /*b630*/  FFMA.FTZ R84, R65, c[0x0][0x2d0], -R185.reuse ;  /* 0x0000b40041547a23 */ /* 0x100fe400000108b9 */
[----:B------:R-:W-:Y:S01]  /*b640*/  FMUL.FTZ R65, R4, c[0x0][0x2d0] ;  /* 0x0000b40004417a20 */ /* 0x000fe20000410000 */
[----:B------:R-:W-:Y:S01]  /*b650*/  FSEL R4, R2, RZ, P0 ;  /* 0x000000ff02047208 */ /* 0x000fe20000000000 */
[--C-:B------:R-:W-:Y:S01]  /*b660*/  FFMA.FTZ R82, R82, c[0x0][0x2d0], -R185.reuse ;  /* 0x0000b40052527a23 */ /* 0x100fe200000108b9 */
[----:B------:R-:W-:Y:S01]  /*b670*/  FSETP.NEU.FTZ.AND P0, PT, R0, -INF , PT ;  /* 0xff8000000000780b */ /* 0x000fe20003f1d000 */
[--C-:B------:R-:W-:Y:S02]  /*b680*/  FFMA.FTZ R81, R94, c[0x0][0x2d0], -R185.reuse ;  /* 0x0000b4005e517a23 */ /* 0x100fe400000108b9 */
[----:B------:R1:W-:Y:S01]  /*b690*/  MUFU.EX2 R72, R82 ;  /* 0x0000005200487308 */ /* 0x0003e20000000800 */
[--C-:B------:R-:W-:Y:S01]  /*b6a0*/  FFMA.FTZ R91, R91, c[0x0][0x2d0], -R185.reuse ;  /* 0x0000b4005b5b7a23 */ /* 0x100fe200000108b9 */
[----:B------:R-:W-:Y:S01]  /*b6b0*/  FSEL R97, R97, RZ, P0 ;  /* 0x000000ff61617208 */ /* 0x000fe20000000000 */
[--C-:B------:R-:W-:Y:S02]  /*b6c0*/  FFMA.FTZ R87, R87, c[0x0][0x2d0], -R185.reuse ;  /* 0x0000b40057577a23 */ /* 0x100fe400000108b9 */
[----:B------:R-:W-:Y:S02]  /*b6d0*/  FFMA.FTZ R86, R86, c[0x0][0x2d0], -R185 ;  /* 0x0000b40056567a23 */ /* 0x000fe400000108b9 */
[--C-:B------:R-:W-:Y:S02]  /*b6e0*/  FFMA.FTZ R37, R37, c[0x0][0x2d0], -R109.reuse ;  /* 0x0000b40025257a23 */ /* 0x100fe4000001086d */
[----:B------:R-:W-:Y:S01]  /*b6f0*/  FFMA.FTZ R38, R38, c[0x0][0x2d0], -R109 ;  /* 0x0000b40026267a23 */ /* 0x000fe2000001086d */
[----:B------:R-:W4:Y:S01]  /*b700*/  MUFU.EX2 R65, R65 ;  /* 0x0000004100417308 */ /* 0x000f220000000800 */
[----:B------:R-:W-:Y:S02]  /*b710*/  FFMA.FTZ R5, R89, c[0x0][0x2d0], -R185 ;  /* 0x0000b40059057a23 */ /* 0x000fe400000108b9 */
[----:B------:R-:W-:Y:S02]  /*b720*/  FADD.FTZ R4, -R4, R183 ;  /* 0x000000b704047221 */ /* 0x000fe40000010100 */
[----:B------:R-:W-:Y:S02]  /*b730*/  FFMA.FTZ R83, R83, c[0x0][0x2d0], -R185 ;  /* 0x0000b40053537a23 */ /* 0x000fe400000108b9 */
[--C-:B------:R-:W-:Y:S02]  /*b740*/  FFMA.FTZ R32, R32, c[0x0][0x2d0], -R109.reuse ;  /* 0x0000b40020207a23 */ /* 0x100fe4000001086d */
[----:B------:R-:W-:Y:S02]  /*b750*/  FMUL.FTZ R4, R4, c[0x0][0x2d0] ;  /* 0x0000b40004047a20 */ /* 0x000fe40000410000 */
[----:B------:R-:W5:Y:S01]  /*b760*/  MUFU.EX2 R83, R83 ;  /* 0x0000005300537308 */ /* 0x000f620000000800 */
[--C-:B------:R-:W-:Y:S02]  /*b770*/  FFMA.FTZ R100, R67, c[0x0][0x2d0], -R109.reuse ;  /* 0x0000b40043647a23 */ /* 0x100fe4000001086d */
[----:B------:R-:W-:Y:S02]  /*b780*/  FFMA.FTZ R182, R20, c[0x0][0x2d0], -R109 ;  /* 0x0000b40014b67a23 */ /* 0x000fe4000001086d */
[----:B------:R-:W-:Y:S02]  /*b790*/  FFMA.FTZ R20, R11, c[0x0][0x2d0], -R97 ;  /* 0x0000b4000b147a23 */ /* 0x000fe40000010861 */
[--C-:B------:R-:W-:Y:S02]  /*b7a0*/  FFMA.FTZ R33, R33, c[0x0][0x2d0], -R109.reuse ;  /* 0x0000b40021217a23 */ /* 0x100fe4000001086d */
[--C-:B-1----:R-:W-:Y:S01]  /*b7b0*/  FFMA.FTZ R82, R35, c[0x0][0x2d0], -R109.reuse ;  /* 0x0000b40023527a23 */ /* 0x102fe2000001086d */
[----:B------:R-:W-:Y:S01]  /*b7c0*/  MUFU.EX2 R67, R4 ;  /* 0x0000000400437308 */ /* 0x000fe20000000800 */
[--C-:B------:R-:W-:Y:S02]  /*b7d0*/  FFMA.FTZ R104, R54, c[0x0][0x2d0], -R109.reuse ;  /* 0x0000b40036687a23 */ /* 0x100fe4000001086d */
[----:B------:R-:W-:Y:S02]  /*b7e0*/  FFMA.FTZ R103, R55, c[0x0][0x2d0], -R109 ;  /* 0x0000b40037677a23 */ /* 0x000fe4000001086d */
[----:B------:R-:W-:Y:S02]  /*b7f0*/  FFMA.FTZ R80, R28, c[0x0][0x2d0], -R97 ;  /* 0x0000b4001c507a23 */ /* 0x000fe40000010861 */
[--C-:B------:R-:W-:Y:S02]  /*b800*/  FFMA.FTZ R8, R85, c[0x0][0x2d0], -R185.reuse ;  /* 0x0000b40055087a23 */ /* 0x100fe400000108b9 */
[----:B------:R-:W-:Y:S01]  /*b810*/  FFMA.FTZ R85, R88, c[0x0][0x2d0], -R185 ;  /* 0x0000b40058557a23 */ /* 0x000fe200000108b9 */
[----:B------:R-:W-:Y:S01]  /*b820*/  MUFU.EX2 R32, R32 ;  /* 0x0000002000207308 */ /* 0x000fe20000000800 */
[----:B------:R-:W-:Y:S02]  /*b830*/  FFMA.FTZ R214, R74, c[0x0][0x2d0], -R97 ;  /* 0x0000b4004ad67a23 */ /* 0x000fe40000010861 */
[--C-:B------:R-:W-:Y:S02]  /*b840*/  FFMA.FTZ R51, R93, c[0x0][0x2d0], -R185.reuse ;  /* 0x0000b4005d337a23 */ /* 0x100fe400000108b9 */
[--C-:B------:R-:W-:Y:S02]  /*b850*/  FFMA.FTZ R50, R92, c[0x0][0x2d0], -R185.reuse ;  /* 0x0000b4005c327a23 */ /* 0x100fe400000108b9 */
[--C-:B------:R-:W-:Y:S02]  /*b860*/  FFMA.FTZ R49, R90, c[0x0][0x2d0], -R185.reuse ;  /* 0x0000b4005a317a23 */ /* 0x100fe400000108b9 */
[--C-:B------:R-:W-:Y:S01]  /*b870*/  FFMA.FTZ R219, R219, c[0x0][0x2d0], -R185.reuse ;  /* 0x0000b400dbdb7a23 */ /* 0x100fe200000108b9 */
[----:B------:R-:W1:Y:S01]  /*b880*/  MUFU.EX2 R33, R33 ;  /* 0x0000002100217308 */ /* 0x000e620000000800 */
[----:B------:R-:W-:Y:S02]  /*b890*/  FFMA.FTZ R205, R205, c[0x0][0x2d0], -R185 ;  /* 0x0000b400cdcd7a23 */ /* 0x000fe400000108b9 */
[--C-:B------:R-:W-:Y:S02]  /*b8a0*/  FFMA.FTZ R36, R36, c[0x0][0x2d0], -R109.reuse ;  /* 0x0000b40024247a23 */ /* 0x100fe4000001086d */
[----:B------:R-:W-:Y:S02]  /*b8b0*/  FFMA.FTZ R187, R23, c[0x0][0x2d0], -R109 ;  /* 0x0000b40017bb7a23 */ /* 0x000fe4000001086d */
[----:B------:R-:W-:Y:S02]  /*b8c0*/  FFMA.FTZ R23, R29, c[0x0][0x2d0], -R97 ;  /* 0x0000b4001d177a23 */ /* 0x000fe40000010861 */
[----:B------:R-:W-:Y:S01]  /*b8d0*/  FFMA.FTZ R192, R22, c[0x0][0x2d0], -R109 ;  /* 0x0000b40016c07a23 */ /* 0x000fe2000001086d */
[----:B------:R1:W-:Y:S01]  /*b8e0*/  MUFU.EX2 R74, R95 ;  /* 0x0000005f004a7308 */ /* 0x0003e20000000800 */
[--C-:B------:R-:W-:Y:S02]  /*b8f0*/  FFMA.FTZ R22, R24, c[0x0][0x2d0], -R97.reuse ;  /* 0x0000b40018167a23 */ /* 0x100fe40000010861 */
[----:B------:R-:W-:Y:S02]  /*b900*/  FFMA.FTZ R212, R75, c[0x0][0x2d0], -R97 ;  /* 0x0000b4004bd47a23 */ /* 0x000fe40000010861 */
[--C-:B------:R-:W-:Y:S02]  /*b910*/  FFMA.FTZ R106, R106, c[0x0][0x2d0], -R185.reuse ;  /* 0x0000b4006a6a7a23 */ /* 0x100fe400000108b9 */
[--C-:B------:R-:W-:Y:S02]  /*b920*/  FFMA.FTZ R102, R102, c[0x0][0x2d0], -R185.reuse ;  /* 0x0000b40066667a23 */ /* 0x100fe400000108b9 */
[----:B------:R-:W-:Y:S01]  /*b930*/  FFMA.FTZ R220, R220, c[0x0][0x2d0], -R185 ;  /* 0x0000b400dcdc7a23 */ /* 0x000fe200000108b9 */
[----:B------:R-:W-:Y:S01]  /*b940*/  MUFU.EX2 R20, R20 ;  /* 0x0000001400147308 */ /* 0x000fe20000000800 */
[----:B------:R-:W-:Y:S02]  /*b950*/  FFMA.FTZ R215, R69, c[0x0][0x2d0], -R109 ;  /* 0x0000b40045d77a23 */ /* 0x000fe4000001086d */
[----:B------:R-:W-:Y:S02]  /*b960*/  FMUL.FTZ R69, R68, c[0x0][0x2d0] ;  /* 0x0000b40044457a20 */ /* 0x000fe40000410000 */
        /* <DEDUP_REMOVED lines=22> */
[----:B------:R-:W-:Y:S02]  /*bad0*/  FFMA.FTZ R184, R184, c[0x0][0x2d0], -R109 ;  /* 0x0000b400b8b87a23 */ /* 0x000fe4000001086d */
        /* <DEDUP_REMOVED lines=23> */
[----:B------:R-:W-:Y:S09]  /*bc50*/  FFMA.FTZ R98, R98, c[0x0][0x2d0], -R97 ;  /* 0x0000b40062627a23 */ /* 0x000ff20000010861 */
[----:B------:R-:W-:Y:S10]  /*bc60*/  MUFU.EX2 R100, R100 ;  /* 0x0000006400647308 */ /* 0x000ff40000000800 */
        /* <DEDUP_REMOVED lines=20> */
[----:B------:R-:W-:Y:S01]  /*bdb0*/  MUFU.EX2 R99, R99 ;  /* 0x0000006300637308 */ /* 0x000fe20000000800 */
[----:B----4-:R-:W-:Y:S01]  /*bdc0*/  FFMA.FTZ R9, R65, R6, R72 ;  /* 0x0000000641097223 */ /* 0x010fe20000010048 */
[C---:B-----5:R-:W-:Y:S01]  /*bdd0*/  F2FP.PACK_AB R72, R83.reuse, R72 ;  /* 0x000000485348723e */ /* 0x060fe200000000ff */
[----:B------:R-:W-:Y:S01]  /*bde0*/  FFMA.FTZ R6, R52, c[0x0][0x2d0], -R109 ;  /* 0x0000b40034067a23 */ /* 0x000fe2000001086d */
[----:B------:R-:W-:Y:S01]  /*bdf0*/  MOV R52, R5 ;  /* 0x0000000500347202 */ /* 0x000fe20000000f00 */
[----:B------:R-:W-:Y:S01]  /*be00*/  FADD.FTZ R9, R83, R9 ;  /* 0x0000000953097221 */ /* 0x000fe20000010000 */
[----:B------:R-:W-:Y:S01]  /*be10*/  FSEL R5, R0, RZ, P0 ;  /* 0x000000ff00057208 */ /* 0x000fe20000000000 */
[--C-:B------:R-:W-:Y:S01]  /*be20*/  FFMA.FTZ R83, R34, c[0x0][0x2d0], -R109.reuse ;  /* 0x0000b40022537a23 */ /* 0x100fe2000001086d */
[C---:B------:R-:W-:Y:S01]  /*be30*/  FSETP.NEU.FTZ.AND P0, PT, R68.reuse, -INF , PT ;  /* 0xff8000004400780b */ /* 0x040fe20003f1d000 */
[----:B------:R-:W-:Y:S01]  /*be40*/  FFMA.FTZ R109, R19, c[0x0][0x2d0], -R109 ;  /* 0x0000b400136d7a23 */ /* 0x000fe2000001086d */
[----:B-1----:R-:W-:Y:S01]  /*be50*/  F2FP.PACK_AB R73, R33, R32 ;  /* 0x000000202149723e */ /* 0x002fe200000000ff */
[----:B------:R-:W-:Y:S01]  /*be60*/  FADD.FTZ R5, -R5, R180 ;  /* 0x000000b405057221 */ /* 0x000fe20000010100 */
[----:B------:R-:W-:Y:S01]  /*be70*/  FSEL R69, R69, RZ, P0 ;  /* 0x000000ff45457208 */ /* 0x000fe20000000000 */
[----:B--2---:R-:W-:Y:S01]  /*be80*/  FFMA.FTZ R19, R67, R64, R32 ;  /* 0x0000004043137223 */ /* 0x004fe20000010020 */
[----:B------:R-:W-:Y:S01]  /*be90*/  FSEL R4, R68, RZ, P0 ;  /* 0x000000ff44047208 */ /* 0x000fe20000000000 */
[----:B------:R-:W-:Y:S01]  /*bea0*/  FMUL.FTZ R5, R5, c[0x0][0x2d0] ;  /* 0x0000b40005057a20 */ /* 0x000fe20000410000 */
[----:B------:R-:W-:Y:S01]  /*beb0*/  MUFU.EX2 R109, R109 ;  /* 0x0000006d006d7308 */ /* 0x000fe20000000800 */
[--C-:B------:R-:W-:Y:S02]  /*bec0*/  FFMA.FTZ R90, R26, c[0x0][0x2d0], -R69.reuse ;  /* 0x0000b4001a5a7a23 */ /* 0x100fe40000010845 */
[--C-:B------:R-:W-:Y:S02]  /*bed0*/  FFMA.FTZ R88, R27, c[0x0][0x2d0], -R69.reuse ;  /* 0x0000b4001b587a23 */ /* 0x100fe40000010845 */
[--C-:B------:R-:W-:Y:S02]  /*bee0*/  FFMA.FTZ R95, R42, c[0x0][0x2d0], -R69.reuse ;  /* 0x0000b4002a5f7a23 */ /* 0x100fe40000010845 */
[--C-:B------:R-:W-:Y:S02]  /*bef0*/  FFMA.FTZ R94, R43, c[0x0][0x2d0], -R69.reuse ;  /* 0x0000b4002b5e7a23 */ /* 0x100fe40000010845 */
[--C-:B------:R-:W-:Y:S01]  /*bf00*/  FFMA.FTZ R93, R46, c[0x0][0x2d0], -R69.reuse ;  /* 0x0000b4002e5d7a23 */ /* 0x100fe20000010845 */
[----:B------:R-:W3:Y:S01]  /*bf10*/  MUFU.EX2 R5, R5 ;  /* 0x0000000500057308 */ /* 0x000ee20000000800 */
[----:B------:R-:W-:Y:S02]  /*bf20*/  FFMA.FTZ R92, R47, c[0x0][0x2d0], -R69 ;  /* 0x0000b4002f5c7a23 */ /* 0x000fe40000010845 */
[----:B------:R-:W-:Y:S02]  /*bf30*/  FADD.FTZ R19, R33, R19 ;  /* 0x0000001321137221 */ /* 0x000fe40000010000 */
[--C-:B------:R-:W-:Y:S02]  /*bf40*/  FFMA.FTZ R64, R31, c[0x0][0x2d0], -R69.reuse ;  /* 0x0000b4001f407a23 */ /* 0x100fe40000010845 */
[--C-:B------:R-:W-:Y:S01]  /*bf50*/  FFMA.FTZ R191, R76, c[0x0][0x2d0], -R69.reuse ;  /* 0x0000b4004cbf7a23 */ /* 0x100fe20000010845 */
[----:B------:R-:W-:Y:S01]  /*bf60*/  F2FP.PACK_AB R76, R21, R20 ;  /* 0x00000014154c723e */ /* 0x000fe200000000ff */
        /* <DEDUP_REMOVED lines=19> */
[----:B------:R1:W-:Y:S01]  /*c0a0*/  MUFU.EX2 R77, R12 ;  /* 0x0000000c004d7308 */ /* 0x0003e20000000800 */
[----:B------:R-:W-:Y:S02]  /*c0b0*/  FFMA.FTZ R70, R70, c[0x0][0x2d0], -R69 ;  /* 0x0000b40046467a23 */ /* 0x000fe40000010845 */
[----:B------:R-:W-:Y:S02]  /*c0c0*/  FADD.FTZ R4, -R4, R181 ;  /* 0x000000b504047221 */ /* 0x000fe40000010100 */
[--C-:B------:R-:W-:Y:S02]  /*c0d0*/  FFMA.FTZ R181, R78, c[0x0][0x2d0], -R69.reuse ;  /* 0x0000b4004eb57a23 */ /* 0x100fe40000010845 */
[----:B------:R-:W-:Y:S02]  /*c0e0*/  FFMA.FTZ R69, R7, c[0x0][0x2d0], -R69 ;  /* 0x0000b40007457a23 */ /* 0x000fe40000010845 */
[C---:B---3--:R-:W-:Y:S01]  /*c0f0*/  FFMA.FTZ R7, R5.reuse, R39, R20 ;  /* 0x0000002705077223 */ /* 0x048fe20000010014 */
[----:B------:R-:W-:Y:S01]  /*c100*/  MUFU.EX2 R180, R180 ;  /* 0x000000b400b47308 */ /* 0x000fe20000000800 */
[----:B------:R-:W2:Y:S01]  /*c110*/  LDL.LU R39, [R1+0x4c] ;  /* 0x00004c0001277983 */ /* 0x000ea20000300800 */
[----:B------:R-:W-:Y:S02]  /*c120*/  FMUL.FTZ R4, R4, c[0x0][0x2d0] ;  /* 0x0000b40004047a20 */ /* 0x000fe40000410000 */
[C---:B------:R-:W-:Y:S01]  /*c130*/  FMUL.FTZ R24, R5.reuse, R156 ;  /* 0x0000009c05187220 */ /* 0x040fe20000410000 */
[----:B------:R-:W-:Y:S01]  /*c140*/  MOV R156, R23 ;  /* 0x00000017009c7202 */ /* 0x000fe20000000f00 */
[C---:B------:R-:W-:Y:S01]  /*c150*/  FMUL.FTZ R45, R5.reuse, R169 ;  /* 0x000000a9052d7220 */ /* 0x040fe20000410000 */
[----:B------:R-:W-:Y:S01]  /*c160*/  MOV R169, R22 ;  /* 0x0000001600a97202 */ /* 0x000fe20000000f00 */
[C---:B------:R-:W-:Y:S02]  /*c170*/  FMUL.FTZ R29, R5.reuse, R161 ;  /* 0x000000a1051d7220 */ /* 0x040fe40000410000 */
[----:B------:R-:W3:Y:S01]  /*c180*/  MUFU.EX2 R4, R4 ;  /* 0x0000000400047308 */ /* 0x000ee20000000800 */
[----:B------:R-:W-:Y:S01]  /*c190*/  FADD.FTZ R9, R74, R9 ;  /* 0x000000094a097221 */ /* 0x000fe20000010000 */
[C---:B------:R-:W-:Y:S01]  /*c1a0*/  F2FP.PACK_AB R74, R8.reuse, R74 ;  /* 0x0000004a084a723e */ /* 0x040fe200000000ff */
[C---:B------:R-:W-:Y:S02]  /*c1b0*/  FMUL.FTZ R28, R5.reuse, R160 ;  /* 0x000000a0051c7220 */ /* 0x040fe40000410000 */
[----:B------:R-:W-:Y:S02]  /*c1c0*/  FADD.FTZ R89, R8, R9 ;  /* 0x0000000908597221 */ /* 0x000fe40000010000 */
[C---:B------:R-:W-:Y:S02]  /*c1d0*/  FMUL.FTZ R8, R5.reuse, R148 ;  /* 0x0000009405087220 */ /* 0x040fe40000410000 */
[C---:B------:R-:W-:Y:S01]  /*c1e0*/  FMUL.FTZ R9, R5.reuse, R149 ;  /* 0x0000009505097220 */ /* 0x040fe20000410000 */
[----:B------:R-:W4:Y:S01]  /*c1f0*/  MUFU.EX2 R161, R6 ;  /* 0x0000000600a17308 */ /* 0x000f220000000800 */
[C---:B-1----:R-:W-:Y:S01]  /*c200*/  FMUL.FTZ R12, R5.reuse, R152 ;  /* 0x00000098050c7220 */ /* 0x042fe20000410000 */
[----:B------:R-:W-:Y:S01]  /*c210*/  MOV R152, R53 ;  /* 0x0000003500987202 */ /* 0x000fe20000000f00 */
[C---:B------:R-:W-:Y:S01]  /*c220*/  FMUL.FTZ R13, R5.reuse, R153 ;  /* 0x00000099050d7220 */ /* 0x040fe20000410000 */
[----:B------:R-:W-:Y:S01]  /*c230*/  MOV R153, R52 ;  /* 0x0000003400997202 */ /* 0x000fe20000000f00 */
[C---:B------:R-:W-:Y:S01]  /*c240*/  FMUL.FTZ R25, R5.reuse, R157 ;  /* 0x0000009d05197220 */ /* 0x040fe20000410000 */
[----:B------:R-:W-:Y:S01]  /*c250*/  LDSM.16.MT88.4 R52, [R232] ;  /* 0x00000000e834783b */ /* 0x000fe20000004200 */
[C---:B------:R-:W-:Y:S01]  /*c260*/  FMUL.FTZ R44, R5.reuse, R168 ;  /* 0x000000a8052c7220 */ /* 0x040fe20000410000 */
[----:B------:R-:W-:Y:S01]  /*c270*/  MOV R168, R38 ;  /* 0x0000002600a87202 */ /* 0x000fe20000000f00 */
[C---:B------:R-:W-:Y:S01]  /*c280*/  FMUL.FTZ R56, R5.reuse, R172 ;  /* 0x000000ac05387220 */ /* 0x040fe20000410000 */
[----:B------:R-:W-:Y:S01]  /*c290*/  MUFU.EX2 R160, R17 ;  /* 0x0000001100a07308 */ /* 0x000fe20000000800 */
[C---:B------:R-:W-:Y:S01]  /*c2a0*/  FMUL.FTZ R57, R5.reuse, R173 ;  /* 0x000000ad05397220 */ /* 0x040fe20000410000 */
[----:B------:R-:W-:Y:S01]  /*c2b0*/  MOV R172, R37 ;  /* 0x0000002500ac7202 */ /* 0x000fe20000000f00 */
[----:B------:R-:W-:Y:S01]  /*c2c0*/  FMUL.FTZ R60, R5, R176 ;  /* 0x000000b0053c7220 */ /* 0x000fe20000410000 */
[----:B------:R-:W-:Y:S01]  /*c2d0*/  F2FP.PACK_AB R176, R99, R105 ;  /* 0x0000006963b0723e */ /* 0x000fe200000000ff */
[C---:B---3--:R-:W-:Y:S02]  /*c2e0*/  FMUL.FTZ R26, R4.reuse, R158 ;  /* 0x0000009e041a7220 */ /* 0x048fe40000410000 */
[----:B------:R-:W-:Y:S02]  /*c2f0*/  FADD.FTZ R158, R21, R7 ;  /* 0x00000007159e7221 */ /* 0x000fe40000010000 */
[----:B------:R-:W1:Y:S01]  /*c300*/  LDSM.16.MT88.4 R20, [R234] ;  /* 0x00000000ea14783b */ /* 0x000e620000004200 */
[C---:B------:R-:W-:Y:S01]  /*c310*/  FMUL.FTZ R27, R4.reuse, R159 ;  /* 0x0000009f041b7220 */ /* 0x040fe20000410000 */
[----:B------:R-:W3:Y:S01]  /*c320*/  MUFU.EX2 R149, R16 ;  /* 0x0000001000957308 */ /* 0x000ee20000000800 */
[C---:B------:R-:W-:Y:S01]  /*c330*/  FMUL.FTZ R31, R4.reuse, R163 ;  /* 0x000000a3041f7220 */ /* 0x040fe20000410000 */
[----:B----4-:R-:W-:Y:S01]  /*c340*/  F2FP.PACK_AB R75, R161, R36 ;  /* 0x00000024a14b723e */ /* 0x010fe200000000ff */
[----:B------:R-:W-:Y:S02]  /*c350*/  FMUL.FTZ R61, R5, R177 ;  /* 0x000000b1053d7220 */ /* 0x000fe40000410000 */
[C---:B------:R-:W-:Y:S02]  /*c360*/  FMUL.FTZ R30, R4.reuse, R162 ;  /* 0x000000a2041e7220 */ /* 0x040fe40000410000 */
[C---:B------:R-:W-:Y:S03]  /*c370*/  FMUL.FTZ R58, R4.reuse, R174 ;  /* 0x000000ae043a7220 */ /* 0x040fe60000410000 */
[----:B------:R-:W-:Y:S01]  /*c380*/  MUFU.EX2 R163, R33 ;  /* 0x0000002100a37308 */ /* 0x000fe20000000800 */
[C---:B------:R-:W-:Y:S02]  /*c390*/  FMUL.FTZ R59, R4.reuse, R175 ;  /* 0x000000af043b7220 */ /* 0x040fe40000410000 */
[C---:B------:R-:W-:Y:S02]  /*c3a0*/  FMUL.FTZ R62, R4.reuse, R178 ;  /* 0x000000b2043e7220 */ /* 0x040fe40000410000 */
[----:B------:R-:W-:Y:S02]  /*c3b0*/  FMUL.FTZ R63, R4, R179 ;  /* 0x000000b3043f7220 */ /* 0x000fe40000410000 */
[C---:B------:R-:W-:Y:S02]  /*c3c0*/  FMUL.FTZ R6, R67.reuse, R146 ;  /* 0x0000009243067220 */ /* 0x040fe40000410000 */
[----:B------:R-:W-:Y:S01]  /*c3d0*/  FMUL.FTZ R7, R67, R147 ;  /* 0x0000009343077220 */ /* 0x000fe20000410000 */
[----:B------:R-:W-:Y:S01]  /*c3e0*/  MUFU.EX2 R159, R32 ;  /* 0x00000020009f7308 */ /* 0x000fe20000000800 */
[--C-:B------:R-:W-:Y:S02]  /*c3f0*/  FFMA.FTZ R34, R40, c[0x0][0x2d0], -R97.reuse ;  /* 0x0000b40028227a23 */ /* 0x100fe40000010861 */
[----:B------:R-:W-:Y:S01]  /*c400*/  FFMA.FTZ R97, R10, c[0x0][0x2d0], -R97 ;  /* 0x0000b4000a617a23 */ /* 0x000fe20000010861 */
[----:B---3--:R-:W-:Y:S01]  /*c410*/  F2FP.PACK_AB R78, R149, R160 ;  /* 0x000000a0954e723e */ /* 0x008fe200000000ff */
[C---:B------:R-:W-:Y:S02]  /*c420*/  FMUL.FTZ R10, R4.reuse, R150 ;  /* 0x00000096040a7220 */ /* 0x040fe40000410000 */
[C---:B------:R-:W-:Y:S01]  /*c430*/  FMUL.FTZ R40, R5.reuse, R164 ;  /* 0x000000a405287220 */ /* 0x040fe20000410000 */
[----:B------:R-:W-:Y:S01]  /*c440*/  MOV R164, R35 ;  /* 0x0000002300a47202 */ /* 0x000fe20000000f00 */
[----:B------:R-:W-:Y:S01]  /*c450*/  FMUL.FTZ R41, R5, R165 ;  /* 0x000000a505297220 */ /* 0x000fe20000410000 */
[----:B------:R-:W3:Y:S01]  /*c460*/  MUFU.EX2 R148, R18 ;  /* 0x0000001200947308 */ /* 0x000ee20000000800 */
[C---:B------:R-:W-:Y:S01]  /*c470*/  FMUL.FTZ R5, R65.reuse, R145 ;  /* 0x0000009141057220 */ /* 0x040fe20000410000 */
[----:B------:R-:W-:Y:S01]  /*c480*/  MOV R165, R34 ;  /* 0x0000002200a57202 */ /* 0x000fe20000000f00 */
[C---:B------:R-:W-:Y:S02]  /*c490*/  FMUL.FTZ R11, R4.reuse, R151 ;  /* 0x00000097040b7220 */ /* 0x040fe40000410000 */
[C---:B------:R-:W-:Y:S02]  /*c4a0*/  FMUL.FTZ R14, R4.reuse, R154 ;  /* 0x0000009a040e7220 */ /* 0x040fe40000410000 */
[C---:B------:R-:W-:Y:S02]  /*c4b0*/  FMUL.FTZ R15, R4.reuse, R155 ;  /* 0x0000009b040f7220 */ /* 0x040fe40000410000 */
[C---:B------:R-:W-:Y:S01]  /*c4c0*/  FMUL.FTZ R42, R4.reuse, R166 ;  /* 0x000000a6042a7220 */ /* 0x040fe20000410000 */
[----:B------:R-:W-:Y:S01]  /*c4d0*/  MUFU.EX2 R146, R87 ;  /* 0x0000005700927308 */ /* 0x000fe20000000800 */
[C---:B------:R-:W-:Y:S02]  /*c4e0*/  FMUL.FTZ R43, R4.reuse, R167 ;  /* 0x000000a7042b7220 */ /* 0x040fe40000410000 */
[C---:B------:R-:W-:Y:S02]  /*c4f0*/  FMUL.FTZ R46, R4.reuse, R170 ;  /* 0x000000aa042e7220 */ /* 0x040fe40000410000 */
[----:B------:R-:W-:Y:S02]  /*c500*/  FMUL.FTZ R47, R4, R171 ;  /* 0x000000ab042f7220 */ /* 0x000fe40000410000 */
[----:B------:R-:W-:Y:S02]  /*c510*/  FADD.FTZ R157, R36, R19 ;  /* 0x00000013249d7221 */ /* 0x000fe40000010000 */
[----:B------:R-:W-:Y:S01]  /*c520*/  FMUL.FTZ R16, R65, R140 ;  /* 0x0000008c41107220 */ /* 0x000fe20000410000 */
[----:B------:R-:W-:Y:S01]  /*c530*/  MUFU.EX2 R145, R86 ;  /* 0x0000005600917308 */ /* 0x000fe20000000800 */
[----:B------:R-:W-:Y:S02]  /*c540*/  FMUL.FTZ R19, R67, R143 ;  /* 0x0000008f43137220 */ /* 0x000fe40000410000 */
[----:B------:R-:W-:Y:S01]  /*c550*/  FMUL.FTZ R17, R65, R141 ;  /* 0x0000008d41117220 */ /* 0x000fe20000410000 */
[----:B---3--:R-:W-:Y:S01]  /*c560*/  F2FP.PACK_AB R79, R148, R159 ;  /* 0x0000009f944f723e */ /* 0x008fe200000000ff */
[----:B------:R-:W-:Y:S02]  /*c570*/  FMUL.FTZ R18, R67, R142 ;  /* 0x0000008e43127220 */ /* 0x000fe40000410000 */
[C---:B------:R-:W-:Y:S02]  /*c580*/  FMUL.FTZ R32, R65.reuse, R132 ;  /* 0x0000008441207220 */ /* 0x040fe40000410000 */
[----:B------:R-:W-:Y:S01]  /*c590*/  FMUL.FTZ R33, R65, R133 ;  /* 0x0000008541217220 */ /* 0x000fe20000410000 */
[----:B------:R-:W-:Y:S01]  /*c5a0*/  MUFU.EX2 R132, R82 ;  /* 0x0000005200847308 */ /* 0x000fe20000000800 */
[C---:B------:R-:W-:Y:S02]  /*c5b0*/  FMUL.FTZ R35, R67.reuse, R135 ;  /* 0x0000008743237220 */ /* 0x040fe40000410000 */
[----:B------:R-:W-:Y:S02]  /*c5c0*/  FMUL.FTZ R34, R67, R134 ;  /* 0x0000008643227220 */ /* 0x000fe40000410000 */
[----:B------:R-:W-:Y:S02]  /*c5d0*/  FADD.FTZ R157, R161, R157 ;  /* 0x0000009da19d7221 */ /* 0x000fe40000010000 */
[----:B------:R-:W-:Y:S03]  /*c5e0*/  FADD.FTZ R158, R160, R158 ;  /* 0x0000009ea09e7221 */ /* 0x000fe60000010000 */
[----:B------:R-:W-:Y:S01]  /*c5f0*/  MUFU.EX2 R133, R83 ;  /* 0x0000005300857308 */ /* 0x000fe20000000800 */
[----:B------:R-:W-:Y:S09]  /*c600*/  FADD.FTZ R158, R149, R158 ;  /* 0x0000009e959e7221 */ /* 0x000ff20000010000 */
[----:B------:R-:W-:Y:S10]  /*c610*/  MUFU.EX2 R135, R80 ;  /* 0x0000005000877308 */ /* 0x000ff40000000800 */
[----:B------:R3:W-:Y:S10]  /*c620*/  MUFU.EX2 R142, R48 ;  /* 0x00000030008e7308 */ /* 0x0007f40000000800 */
[----:B------:R4:W-:Y:S10]  /*c630*/  MUFU.EX2 R134, R50 ;  /* 0x0000003200867308 */ /* 0x0009f40000000800 */
[----:B------:R-:W-:Y:S01]  /*c640*/  MUFU.EX2 R143, R84 ;  /* 0x00000054008f7308 */ /* 0x000fe20000000800 */
[----:B---3--:R-:W-:Y:S09]  /*c650*/  FMUL.FTZ R48, R65, R124 ;  /* 0x0000007c41307220 */ /* 0x008ff20000410000 */
[----:B------:R-:W3:Y:S01]  /*c660*/  MUFU.EX2 R152, R152 ;  /* 0x0000009800987308 */ /* 0x000ee20000000800 */
[----:B----4-:R-:W-:Y:S09]  /*c670*/  FMUL.FTZ R50, R67, R126 ;  /* 0x0000007e43327220 */ /* 0x010ff20000410000 */
[----:B------:R-:W-:Y:S10]  /*c680*/  MUFU.EX2 R141, R172 ;  /* 0x000000ac008d7308 */ /* 0x000ff40000000800 */
[----:B------:R-:W-:Y:S01]  /*c690*/  MUFU.EX2 R126, R156 ;  /* 0x0000009c007e7308 */ /* 0x000fe20000000800 */
[----:B---3--:R-:W-:Y:S09]  /*c6a0*/  FADD.FTZ R157, R152, R157 ;  /* 0x0000009d989d7221 */ /* 0x008ff20000010000 */
        /* <DEDUP_REMOVED lines=8> */
[----:B------:R-:W3:Y:S10]  /*c730*/  MUFU.EX2 R97, R97 ;  /* 0x0000006100617308 */ /* 0x000ef40000000800 */
[----:B------:R-:W-:Y:S10]  /*c740*/  MUFU.EX2 R69, R69 ;  /* 0x0000004500457308 */ /* 0x000ff40000000800 */
[----:B------:R-:W-:Y:S01]  /*c750*/  MUFU.EX2 R155, R106 ;  /* 0x0000006a009b7308 */ /* 0x000fe20000000800 */
[----:B---3--:R-:W-:Y:S01]  /*c760*/  F2FP.PACK_AB R178, R97, R98 ;  /* 0x0000006261b2723e */ /* 0x008fe200000000ff */
[----:B--2---:R-:W-:Y:S01]  /*c770*/  FFMA.FTZ R162, R4, R39, R77 ;  /* 0x0000002704a27223 */ /* 0x004fe2000001004d */
[----:B------:R-:W-:Y:S01]  /*c780*/  F2FP.PACK_AB R77, R163, R77 ;  /* 0x0000004da34d723e */ /* 0x000fe200000000ff */
[----:B------:R-:W-:Y:S01]  /*c790*/  FMUL.FTZ R4, R65, R144 ;  /* 0x0000009041047220 */ /* 0x000fe20000410000 */
[----:B------:R-:W2:Y:S05]  /*c7a0*/  LDSM.16.MT88.4 R36, [R233] ;  /* 0x00000000e924783b */ /* 0x000eaa0000004200 */
[----:B------:R3:W-:Y:S01]  /*c7b0*/  MUFU.EX2 R144, R85 ;  /* 0x0000005500907308 */ /* 0x0007e20000000800 */
[----:B------:R-:W-:Y:S01]  /*c7c0*/  FADD.FTZ R163, R163, R162 ;  /* 0x000000a2a3a37221 */ /* 0x000fe20000010000 */
[-C--:B-1----:R-:W-:Y:S08]  /*c7d0*/  HMMA.16816.F32 R4, R72, R20.reuse, R4 ;  /* 0x000000144804723c */ /* 0x082ff00000001804 */
[----:B------:R-:W-:Y:S01]  /*c7e0*/  MUFU.EX2 R154, R102 ;  /* 0x00000066009a7308 */ /* 0x000fe20000000800 */
[----:B------:R-:W-:Y:S01]  /*c7f0*/  FADD.FTZ R159, R159, R163 ;  /* 0x000000a39f9f7221 */ /* 0x000fe20000010000 */
[C---:B------:R-:W-:Y:S04]  /*c800*/  HMMA.16816.F32 R8, R76.reuse, R20, R8 ;  /* 0x000000144c08723c */ /* 0x040fe80000001808 */
[----:B------:R-:W-:Y:S03]  /*c810*/  FADD.FTZ R159, R148, R159 ;  /* 0x0000009f949f7221 */ /* 0x000fe60000010000 */
[C---:B------:R-:W-:Y:S01]  /*c820*/  FMUL.FTZ R20, R65.reuse, R136 ;  /* 0x0000008841147220 */ /* 0x040fe20000410000 */
[-C--:B------:R-:W-:Y:S01]  /*c830*/  HMMA.16816.F32 R12, R76, R22.reuse, R12 ;  /* 0x000000164c0c723c */ /* 0x080fe2000000180c */
[----:B------:R1:W-:Y:S01]  /*c840*/  MUFU.EX2 R136, R66 ;  /* 0x0000004200887308 */ /* 0x0003e20000000800 */
[----:B---3--:R-:W-:Y:S02]  /*c850*/  LDSM.16.MT88.4 R84, [R234+0x800] ;  /* 0x00080000ea54783b */ /* 0x008fe40000004200 */
[----:B------:R-:W-:Y:S02]  /*c860*/  FMUL.FTZ R21, R65, R137 ;  /* 0x0000008941157220 */ /* 0x000fe40000410000 */
[----:B------:R-:W-:Y:S02]  /*c870*/  FADD.FTZ R159, R150, R159 ;  /* 0x0000009f969f7221 */ /* 0x000fe40000010000 */
[C---:B------:R-:W-:Y:S03]  /*c880*/  HMMA.16816.F32 R16, R72.reuse, R22, R16 ;  /* 0x000000164810723c */ /* 0x040fe60000001810 */
[----:B------:R3:W-:Y:S04]  /*c890*/  MUFU.EX2 R137, R49 ;  /* 0x0000003100897308 */ /* 0x0007e80000000800 */
[C---:B------:R-:W-:Y:S02]  /*c8a0*/  FMUL.FTZ R22, R67.reuse, R138 ;  /* 0x0000008a43167220 */ /* 0x040fe40000410000 */
[C---:B------:R-:W-:Y:S04]  /*c8b0*/  FMUL.FTZ R23, R67.reuse, R139 ;  /* 0x0000008b43177220 */ /* 0x040fe80000410000 */
[----:B------:R4:W5:Y:S03]  /*c8c0*/  MUFU.EX2 R138, R81 ;  /* 0x00000051008a7308 */ /* 0x0009660000000800 */
[-C--:B--2---:R-:W-:Y:S03]  /*c8d0*/  HMMA.16816.F32 R20, R72, R36.reuse, R20 ;  /* 0x000000244814723c */ /* 0x084fe60000001814 */
[----:B-1----:R-:W-:Y:S04]  /*c8e0*/  FMUL.FTZ R66, R67, R118 ;  /* 0x0000007643427220 */ /* 0x002fe80000410000 */
[----:B------:R-:W-:Y:S01]  /*c8f0*/  MUFU.EX2 R118, R207 ;  /* 0x000000cf00767308 */ /* 0x000fe20000000800 */
[C---:B------:R-:W-:Y:S04]  /*c900*/  HMMA.16816.F32 R24, R76.reuse, R36, R24 ;  /* 0x000000244c18723c */ /* 0x040fe80000001818 */
[C---:B---3--:R-:W-:Y:S03]  /*c910*/  FMUL.FTZ R49, R65.reuse, R125 ;  /* 0x0000007d41317220 */ /* 0x048fe60000410000 */
[C---:B------:R-:W-:Y:S01]  /*c920*/  FMUL.FTZ R36, R65.reuse, R128 ;  /* 0x0000008041247220 */ /* 0x040fe20000410000 */
[-C--:B------:R-:W-:Y:S01]  /*c930*/  HMMA.16816.F32 R28, R76, R38.reuse, R28 ;  /* 0x000000264c1c723c */ /* 0x080fe2000000181c */
[----:B------:R-:W-:Y:S03]  /*c940*/  MUFU.EX2 R125, R168 ;  /* 0x000000a8007d7308 */ /* 0x000fe60000000800 */
[----:B------:R-:W-:Y:S01]  /*c950*/  FMUL.FTZ R37, R65, R129 ;  /* 0x0000008141257220 */ /* 0x000fe20000410000 */
[----:B----4-:R-:W1:Y:S03]  /*c960*/  LDSM.16.MT88.4 R80, [R231] ;  /* 0x00000000e750783b */ /* 0x010e660000004200 */
[C---:B------:R-:W-:Y:S03]  /*c970*/  HMMA.16816.F32 R32, R72.reuse, R38, R32 ;  /* 0x000000264820723c */ /* 0x040fe60000001820 */
[----:B------:R2:W3:Y:S04]  /*c980*/  MUFU.EX2 R139, R51 ;  /* 0x00000033008b7308 */ /* 0x0004e80000000800 */
[C---:B------:R-:W-:Y:S02]  /*c990*/  FMUL.FTZ R38, R67.reuse, R130 ;  /* 0x0000008243267220 */ /* 0x040fe40000410000 */
[C---:B------:R-:W-:Y:S04]  /*c9a0*/  FMUL.FTZ R39, R67.reuse, R131 ;  /* 0x0000008343277220 */ /* 0x040fe80000410000 */
[----:B------:R-:W-:Y:S03]  /*c9b0*/  MUFU.EX2 R131, R94 ;  /* 0x0000005e00837308 */ /* 0x000fe60000000800 */
[-C--:B------:R-:W-:Y:S07]  /*c9c0*/  HMMA.16816.F32 R36, R72, R52.reuse, R36 ;  /* 0x000000344824723c */ /* 0x080fee0000001824 */
[----:B------:R-:W-:Y:S01]  /*c9d0*/  MUFU.EX2 R130, R93 ;  /* 0x0000005d00827308 */ /* 0x000fe20000000800 */
[C---:B------:R-:W-:Y:S04]  /*c9e0*/  HMMA.16816.F32 R40, R76.reuse, R52, R40 ;  /* 0x000000344c28723c */ /* 0x040fe80000001828 */
[----:B--2---:R-:W-:Y:S03]  /*c9f0*/  FMUL.FTZ R51, R67, R127 ;  /* 0x0000007f43337220 */ /* 0x004fe60000410000 */
[C---:B------:R-:W-:Y:S01]  /*ca00*/  FMUL.FTZ R52, R65.reuse, R120 ;  /* 0x0000007841347220 */ /* 0x040fe20000410000 */
[-C--:B------:R-:W-:Y:S01]  /*ca10*/  HMMA.16816.F32 R44, R76, R54.reuse, R44 ;  /* 0x000000364c2c723c */ /* 0x080fe2000000182c */
[----:B------:R2:W4:Y:S03]  /*ca20*/  MUFU.EX2 R127, R64 ;  /* 0x00000040007f7308 */ /* 0x0005260000000800 */
[----:B------:R-:W-:Y:S04]  /*ca30*/  FMUL.FTZ R53, R65, R121 ;  /* 0x0000007941357220 */ /* 0x000fe80000410000 */
[C---:B------:R-:W-:Y:S03]  /*ca40*/  HMMA.16816.F32 R48, R72.reuse, R54, R48 ;  /* 0x000000364830723c */ /* 0x040fe60000001830 */
[----:B------:R-:W-:Y:S04]  /*ca50*/  MUFU.EX2 R129, R223 ;  /* 0x000000df00817308 */ /* 0x000fe80000000800 */
[C---:B------:R-:W-:Y:S02]  /*ca60*/  FMUL.FTZ R54, R67.reuse, R122 ;  /* 0x0000007a43367220 */ /* 0x040fe40000410000 */
[C---:B------:R-:W-:Y:S03]  /*ca70*/  FMUL.FTZ R55, R67.reuse, R123 ;  /* 0x0000007b43377220 */ /* 0x040fe60000410000 */
[----:B------:R-:W-:Y:S01]  /*ca80*/  FMUL.FTZ R67, R67, R119 ;  /* 0x0000007743437220 */ /* 0x000fe20000410000 */
[----:B------:R-:W-:Y:S03]  /*ca90*/  MUFU.EX2 R128, R164 ;  /* 0x000000a400807308 */ /* 0x000fe60000000800 */
[-C--:B-1----:R-:W-:Y:S03]  /*caa0*/  HMMA.16816.F32 R52, R72, R80.reuse, R52 ;  /* 0x000000504834723c */ /* 0x082fe60000001834 */
[C---:B--2---:R-:W-:Y:S02]  /*cab0*/  FMUL.FTZ R64, R65.reuse, R116 ;  /* 0x0000007441407220 */ /* 0x044fe40000410000 */
[----:B------:R-:W-:Y:S02]  /*cac0*/  FMUL.FTZ R65, R65, R117 ;  /* 0x0000007541417220 */ /* 0x000fe40000410000 */
[----:B------:R-:W1:Y:S01]  /*cad0*/  MUFU.EX2 R117, R95 ;  /* 0x0000005f00757308 */ /* 0x000e620000000800 */
[C---:B------:R-:W-:Y:S08]  /*cae0*/  HMMA.16816.F32 R56, R76.reuse, R80, R56 ;  /* 0x000000504c38723c */ /* 0x040ff00000001838 */
[-C--:B------:R-:W-:Y:S01]  /*caf0*/  HMMA.16816.F32 R60, R76, R82.reuse, R60 ;  /* 0x000000524c3c723c */ /* 0x080fe2000000183c */
[----:B------:R2:W-:Y:S06]  /*cb00*/  MUFU.EX2 R164, R92 ;  /* 0x0000005c00a47308 */ /* 0x0005ec0000000800 */
[----:B-----5:R-:W-:Y:S01]  /*cb10*/  FADD.FTZ R77, R138, R89 ;  /* 0x000000598a4d7221 */ /* 0x020fe20000010000 */
[----:B------:R-:W-:Y:S01]  /*cb20*/  HMMA.16816.F32 R64, R72, R82, R64 ;  /* 0x000000524840723c */ /* 0x000fe20000001840 */
[----:B------:R-:W5:Y:S02]  /*cb30*/  LDSM.16.MT88.4 R80, [R233+0x800] ;  /* 0x00080000e950783b */ /* 0x000f640000004200 */
[----:B------:R-:W-:Y:S01]  /*cb40*/  MUFU.EX2 R106, R222 ;  /* 0x000000de006a7308 */ /* 0x000fe20000000800 */
[C---:B---3--:R-:W-:Y:S01]  /*cb50*/  FADD.FTZ R77, R139.reuse, R77 ;  /* 0x0000004d8b4d7221 */ /* 0x048fe20000010000 */
[----:B------:R-:W-:Y:S02]  /*cb60*/  F2FP.PACK_AB R79, R132, R133 ;  /* 0x00000085844f723e */ /* 0x000fe400000000ff */
[----:B------:R-:W-:Y:S01]  /*cb70*/  F2FP.PACK_AB R76, R139, R138 ;  /* 0x0000008a8b4c723e */ /* 0x000fe200000000ff */
[----:B------:R-:W-:Y:S01]  /*cb80*/  FADD.FTZ R77, R134, R77 ;  /* 0x0000004d864d7221 */ /* 0x000fe20000010000 */
[C---:B------:R-:W-:Y:S01]  /*cb90*/  F2FP.PACK_AB R78, R137.reuse, R134 ;  /* 0x00000086894e723e */ /* 0x040fe200000000ff */
[----:B------:R-:W3:Y:S02]  /*cba0*/  LDSM.16.MT88.4 R88, [R232+0x800] ;  /* 0x00080000e858783b */ /* 0x000ee40000004200 */
[----:B------:R-:W-:Y:S01]  /*cbb0*/  FADD.FTZ R162, R137, R77 ;  /* 0x0000004d89a27221 */ /* 0x000fe20000010000 */
[C---:B------:R-:W-:Y:S01]  /*cbc0*/  F2FP.PACK_AB R77, R141.reuse, R152 ;  /* 0x000000988d4d723e */ /* 0x040fe200000000ff */
[----:B------:R-:W-:Y:S01]  /*cbd0*/  MUFU.EX2 R134, R205 ;  /* 0x000000cd00867308 */ /* 0x000fe20000000800 */
[----:B------:R-:W-:Y:S01]  /*cbe0*/  F2FP.PACK_AB R72, R142, R151 ;  /* 0x000000978e48723e */ /* 0x000fe200000000ff */
[----:B------:R-:W-:Y:S01]  /*cbf0*/  FADD.FTZ R141, R141, R157 ;  /* 0x0000009d8d8d7221 */ /* 0x000fe20000010000 */
[----:B------:R-:W-:Y:S01]  /*cc00*/  F2FP.PACK_AB R74, R126, R135 ;  /* 0x000000877e4a723e */ /* 0x000fe200000000ff */
[----:B--2---:R-:W-:Y:S01]  /*cc10*/  LDSM.16.MT88.4 R92, [R232+0x1000] ;  /* 0x00100000e85c783b */ /* 0x004fe20000004200 */
[----:B----4-:R-:W-:Y:S01]  /*cc20*/  F2FP.PACK_AB R75, R127, R136 ;  /* 0x000000887f4b723e */ /* 0x010fe200000000ff */
[-C--:B------:R-:W-:Y:S04]  /*cc30*/  HMMA.16816.F32 R4, R76, R84.reuse, R4 ;  /* 0x000000544c04723c */ /* 0x080fe80000001804 */
[----:B------:R-:W2:Y:S01]  /*cc40*/  MUFU.EX2 R102, R221 ;  /* 0x000000dd00667308 */ /* 0x000ea20000000800 */
[----:B------:R-:W-:Y:S01]  /*cc50*/  F2FP.PACK_AB R73, R147, R150 ;  /* 0x000000969349723e */ /* 0x000fe200000000ff */
[----:B------:R-:W-:Y:S02]  /*cc60*/  FADD.FTZ R141, R133, R141 ;  /* 0x0000008d858d7221 */ /* 0x000fe40000010000 */
[----:B------:R-:W-:Y:S04]  /*cc70*/  FADD.FTZ R151, R151, R158 ;  /* 0x0000009e97977221 */ /* 0x000fe80000010000 */
[C---:B------:R-:W-:Y:S02]  /*cc80*/  HMMA.16816.F32 R8, R72.reuse, R84, R8 ;  /* 0x000000544808723c */ /* 0x040fe40000001808 */
[----:B------:R-:W-:Y:S02]  /*cc90*/  MUFU.EX2 R137, R220 ;  /* 0x000000dc00897308 */ /* 0x000fe40000000800 */
[----:B------:R-:W-:Y:S02]  /*cca0*/  FADD.FTZ R151, R142, R151 ;  /* 0x000000978e977221 */ /* 0x000fe40000010000 */
[----:B------:R-:W-:Y:S02]  /*ccb0*/  FADD.FTZ R132, R132, R141 ;  /* 0x0000008d84847221 */ /* 0x000fe40000010000 */
[-C--:B------:R-:W-:Y:S04]  /*ccc0*/  HMMA.16816.F32 R12, R72, R86.reuse, R12 ;  /* 0x00000056480c723c */ /* 0x080fe8000000180c */
[----:B------:R-:W-:Y:S01]  /*ccd0*/  MUFU.EX2 R139, R211 ;  /* 0x000000d3008b7308 */ /* 0x000fe20000000800 */
[----:B------:R-:W-:Y:S02]  /*cce0*/  FADD.FTZ R135, R135, R151 ;  /* 0x0000009787877221 */ /* 0x000fe40000010000 */
[----:B------:R-:W-:Y:S01]  /*ccf0*/  FADD.FTZ R147, R147, R159 ;  /* 0x0000009f93937221 */ /* 0x000fe20000010000 */
[C---:B------:R-:W-:Y:S01]  /*cd00*/  HMMA.16816.F32 R16, R76.reuse, R86, R16 ;  /* 0x000000564c10723c */ /* 0x040fe20000001810 */
[----:B------:R-:W4:Y:S03]  /*cd10*/  LDSM.16.MT88.4 R84, [R231+0x800] ;  /* 0x00080000e754783b */ /* 0x000f260000004200 */
[----:B------:R-:W-:Y:S02]  /*cd20*/  FADD.FTZ R135, R126, R135 ;  /* 0x000000877e877221 */ /* 0x000fe40000010000 */
[----:B------:R-:W-:Y:S01]  /*cd30*/  MUFU.EX2 R138, R209 ;  /* 0x000000d1008a7308 */ /* 0x000fe20000000800 */
[----:B------:R-:W-:Y:S01]  /*cd40*/  FADD.FTZ R147, R136, R147 ;  /* 0x0000009388937221 */ /* 0x000fe20000010000 */
[-C--:B-----5:R-:W-:Y:S04]  /*cd50*/  HMMA.16816.F32 R20, R76, R80.reuse, R20 ;  /* 0x000000504c14723c */ /* 0x0a0fe80000001814 */
[----:B------:R-:W-:Y:S02]  /*cd60*/  FADD.FTZ R147, R127, R147 ;  /* 0x000000937f937221 */ /* 0x000fe40000010000 */
[----:B------:R-:W-:Y:S02]  /*cd70*/  FADD.FTZ R136, R125, R132 ;  /* 0x000000847d887221 */ /* 0x000fe40000010000 */
[C---:B------:R-:W-:Y:S01]  /*cd80*/  HMMA.16816.F32 R24, R72.reuse, R80, R24 ;  /* 0x000000504818723c */ /* 0x040fe20000001818 */
[----:B------:R-:W-:Y:S03]  /*cd90*/  MUFU.EX2 R116, R206 ;  /* 0x000000ce00747308 */ /* 0x000fe60000000800 */
[----:B-1----:R-:W-:Y:S02]  /*cda0*/  FADD.FTZ R147, R117, R147 ;  /* 0x0000009375937221 */ /* 0x002fe40000010000 */
[----:B------:R-:W-:Y:S02]  /*cdb0*/  FADD.FTZ R162, R156, R162 ;  /* 0x000000a29ca27221 */ /* 0x000fe40000010000 */
[-C--:B------:R-:W-:Y:S03]  /*cdc0*/  HMMA.16816.F32 R28, R72, R82.reuse, R28 ;  /* 0x00000052481c723c */ /* 0x080fe6000000181c */
[----:B------:R-:W-:Y:S05]  /*cdd0*/  MUFU.EX2 R165, R204 ;  /* 0x000000cc00a57308 */ /* 0x000fea0000000800 */
[C---:B------:R-:W-:Y:S01]  /*cde0*/  HMMA.16816.F32 R32, R76.reuse, R82, R32 ;  /* 0x000000524c20723c */ /* 0x040fe20000001820 */
[----:B------:R-:W1:Y:S04]  /*cdf0*/  LDSM.16.MT88.4 R80, [R234+0x1000] ;  /* 0x00100000ea50783b */ /* 0x000e680000004200 */
        /* <DEDUP_REMOVED lines=8> */
[----:B------:R-:W1:Y:S05]  /*ce80*/  MUFU.EX2 R174, R215 ;  /* 0x000000d700ae7308 */ /* 0x000e6a0000000800 */
[-C--:B----4-:R-:W-:Y:S05]  /*ce90*/  HMMA.16816.F32 R52, R76, R84.reuse, R52 ;  /* 0x000000544c34723c */ /* 0x090fea0000001834 */
[----:B------:R-:W4:Y:S03]  /*cea0*/  MUFU.EX2 R123, R213 ;  /* 0x000000d5007b7308 */ /* 0x000f260000000800 */
[C---:B------:R-:W-:Y:S07]  /*ceb0*/  HMMA.16816.F32 R56, R72.reuse, R84, R56 ;  /* 0x000000544838723c */ /* 0x040fee0000001838 */
[----:B------:R-:W1:Y:S01]  /*cec0*/  MUFU.EX2 R122, R210 ;  /* 0x000000d2007a7308 */ /* 0x000e620000000800 */
[-C--:B------:R-:W-:Y:S07]  /*ced0*/  HMMA.16816.F32 R60, R72, R86.reuse, R60 ;  /* 0x00000056483c723c */ /* 0x080fee000000183c */
[C---:B------:R-:W-:Y:S01]  /*cee0*/  FADD.FTZ R73, R155.reuse, R162 ;  /* 0x000000a29b497221 */ /* 0x040fe20000010000 */
[----:B------:R-:W-:Y:S01]  /*cef0*/  HMMA.16816.F32 R64, R76, R86, R64 ;  /* 0x000000564c40723c */ /* 0x000fe20000001840 */
[----:B------:R-:W3:Y:S01]  /*cf00*/  LDSM.16.MT88.4 R84, [R231+0x1000] ;  /* 0x00100000e754783b */ /* 0x000ee20000004200 */
[----:B------:R-:W-:Y:S02]  /*cf10*/  MUFU.EX2 R173, R218 ;  /* 0x000000da00ad7308 */ /* 0x000fe40000000800 */
[----:B------:R-:W-:Y:S01]  /*cf20*/  FADD.FTZ R73, R154, R73 ;  /* 0x000000499a497221 */ /* 0x000fe20000010000 */
[----:B------:R-:W-:Y:S02]  /*cf30*/  F2FP.PACK_AB R72, R155, R156 ;  /* 0x0000009c9b48723e */ /* 0x000fe400000000ff */
[C---:B------:R-:W-:Y:S01]  /*cf40*/  F2FP.PACK_AB R74, R153.reuse, R154 ;  /* 0x0000009a994a723e */ /* 0x040fe200000000ff */
[----:B------:R-:W-:Y:S01]  /*cf50*/  FADD.FTZ R155, R153, R73 ;  /* 0x00000049999b7221 */ /* 0x000fe20000010000 */
[----:B------:R-:W-:Y:S03]  /*cf60*/  F2FP.PACK_AB R73, R129, R125 ;  /* 0x0000007d8149723e */ /* 0x000fe600000000ff */
[----:B------:R-:W-:Y:S01]  /*cf70*/  F2FP.PACK_AB R75, R107, R108 ;  /* 0x0000006c6b4b723e */ /* 0x000fe200000000ff */
[----:B------:R-:W-:Y:S01]  /*cf80*/  MUFU.EX2 R121, R216 ;  /* 0x000000d800797308 */ /* 0x000fe20000000800 */
[----:B------:R-:W-:Y:S01]  /*cf90*/  F2FP.PACK_AB R76, R128, R124 ;  /* 0x0000007c804c723e */ /* 0x000fe200000000ff */
[----:B------:R-:W-:Y:S01]  /*cfa0*/  FADD.FTZ R129, R129, R136 ;  /* 0x0000008881817221 */ /* 0x000fe20000010000 */
[----:B--2---:R-:W-:Y:S02]  /*cfb0*/  F2FP.PACK_AB R78, R102, R106 ;  /* 0x0000006a664e723e */ /* 0x004fe400000000ff */
[C---:B------:R-:W-:Y:S01]  /*cfc0*/  F2FP.PACK_AB R77, R131.reuse, R117 ;  /* 0x00000075834d723e */ /* 0x040fe200000000ff */
[-C--:B-1----:R-:W-:Y:S04]  /*cfd0*/  HMMA.16816.F32 R4, R72, R80.reuse, R4 ;  /* 0x000000504804723c */ /* 0x082fe80000001804 */
[----:B------:R-:W-:Y:S01]  /*cfe0*/  MUFU.EX2 R120, R214 ;  /* 0x000000d600787308 */ /* 0x000fe20000000800 */
[----:B------:R-:W-:Y:S01]  /*cff0*/  F2FP.PACK_AB R79, R164, R130 ;  /* 0x00000082a44f723e */ /* 0x000fe200000000ff */
[----:B------:R-:W-:Y:S01]  /*d000*/  FADD.FTZ R131, R131, R147 ;  /* 0x0000009383837221 */ /* 0x000fe20000010000 */
[----:B------:R-:W-:Y:S01]  /*d010*/  F2FP.PACK_AB R117, R183, R184 ;  /* 0x000000b8b775723e */ /* 0x000fe200000000ff */
[----:B------:R-:W-:Y:S04]  /*d020*/  FADD.FTZ R129, R108, R129 ;  /* 0x000000816c817221 */ /* 0x000fe80000010000 */
[C---:B------:R-:W-:Y:S02]  /*d030*/  HMMA.16816.F32 R8, R76.reuse, R80, R8 ;  /* 0x000000504c08723c */ /* 0x040fe40000001808 */
[----:B------:R-:W-:Y:S02]  /*d040*/  MUFU.EX2 R172, R212 ;  /* 0x000000d400ac7308 */ /* 0x000fe40000000800 */
[----:B------:R-:W-:Y:S04]  /*d050*/  FADD.FTZ R107, R107, R129 ;  /* 0x000000816b6b7221 */ /* 0x000fe80000010000 */
[-C--:B------:R-:W-:Y:S04]  /*d060*/  HMMA.16816.F32 R12, R76, R82.reuse, R12 ;  /* 0x000000524c0c723c */ /* 0x080fe8000000180c */
[----:B------:R-:W-:Y:S01]  /*d070*/  MUFU.EX2 R196, R196 ;  /* 0x000000c400c47308 */ /* 0x000fe20000000800 */
[----:B------:R-:W-:Y:S03]  /*d080*/  FADD.FTZ R107, R104, R107 ;  /* 0x0000006b686b7221 */ /* 0x000fe60000010000 */
[C---:B------:R-:W-:Y:S01]  /*d090*/  HMMA.16816.F32 R16, R72.reuse, R82, R16 ;  /* 0x000000524810723c */ /* 0x040fe20000001810 */
[----:B------:R-:W1:Y:S03]  /*d0a0*/  LDSM.16.MT88.4 R80, [R234+0x1800] ;  /* 0x00180000ea50783b */ /* 0x000e660000004200 */
[----:B------:R-:W-:Y:S02]  /*d0b0*/  FADD.FTZ R107, R103, R107 ;  /* 0x0000006b676b7221 */ /* 0x000fe40000010000 */
[----:B------:R-:W-:Y:S02]  /*d0c0*/  MUFU.EX2 R193, R193 ;  /* 0x000000c100c17308 */ /* 0x000fe40000000800 */
[-C--:B-----5:R-:W-:Y:S04]  /*d0d0*/  HMMA.16816.F32 R20, R72, R88.reuse, R20 ;  /* 0x000000584814723c */ /* 0x0a0fe80000001814 */
[----:B------:R-:W-:Y:S04]  /*d0e0*/  FADD.FTZ R107, R101, R107 ;  /* 0x0000006b656b7221 */ /* 0x000fe80000010000 */
[C---:B------:R-:W-:Y:S01]  /*d0f0*/  HMMA.16816.F32 R24, R76.reuse, R88, R24 ;  /* 0x000000584c18723c */ /* 0x040fe20000001818 */
[----:B------:R-:W-:Y:S03]  /*d100*/  MUFU.EX2 R189, R189 ;  /* 0x000000bd00bd7308 */ /* 0x000fe60000000800 */
[----:B------:R-:W-:Y:S04]  /*d110*/  FADD.FTZ R107, R100, R107 ;  /* 0x0000006b646b7221 */ /* 0x000fe80000010000 */
[-C--:B------:R-:W-:Y:S03]  /*d120*/  HMMA.16816.F32 R28, R76, R90.reuse, R28 ;  /* 0x0000005a4c1c723c */ /* 0x080fe6000000181c */
[----:B------:R-:W-:Y:S01]  /*d130*/  MUFU.EX2 R119, R208 ;  /* 0x000000d000777308 */ /* 0x000fe20000000800 */
[----:B---3--:R-:W-:Y:S04]  /*d140*/  FADD.FTZ R107, R175, R107 ;  /* 0x0000006baf6b7221 */ /* 0x008fe80000010000 */
[C---:B------:R-:W-:Y:S01]  /*d150*/  HMMA.16816.F32 R32, R72.reuse, R90, R32 ;  /* 0x0000005a4820723c */ /* 0x040fe20000001820 */
[----:B------:R-:W2:Y:S03]  /*d160*/  LDSM.16.MT88.4 R88, [R233+0x1800] ;  /* 0x00180000e958783b */ /* 0x000ea60000004200 */
[----:B------:R-:W-:Y:S01]  /*d170*/  FADD.FTZ R107, R174, R107 ;  /* 0x0000006bae6b7221 */ /* 0x000fe20000010000 */
[----:B------:R-:W-:Y:S03]  /*d180*/  MUFU.EX2 R115, R115 ;  /* 0x0000007300737308 */ /* 0x000fe60000000800 */
[-C--:B------:R-:W-:Y:S04]  /*d190*/  HMMA.16816.F32 R36, R72, R92.reuse, R36 ;  /* 0x0000005c4824723c */ /* 0x080fe80000001824 */
[----:B----4-:R-:W-:Y:S03]  /*d1a0*/  FADD.FTZ R107, R123, R107 ;  /* 0x0000006b7b6b7221 */ /* 0x010fe60000010000 */
[----:B------:R-:W-:Y:S01]  /*d1b0*/  MUFU.EX2 R113, R113 ;  /* 0x0000007100717308 */ /* 0x000fe20000000800 */
[C---:B------:R-:W-:Y:S04]  /*d1c0*/  HMMA.16816.F32 R40, R76.reuse, R92, R40 ;  /* 0x0000005c4c28723c */ /* 0x040fe80000001828 */
[----:B------:R-:W-:Y:S04]  /*d1d0*/  FADD.FTZ R107, R122, R107 ;  /* 0x0000006b7a6b7221 */ /* 0x000fe80000010000 */
[-C--:B------:R-:W-:Y:S01]  /*d1e0*/  HMMA.16816.F32 R44, R76, R94.reuse, R44 ;  /* 0x0000005e4c2c723c */ /* 0x080fe2000000182c */
[----:B------:R-:W3:Y:S03]  /*d1f0*/  MUFU.EX2 R70, R70 ;  /* 0x0000004600467308 */ /* 0x000ee60000000800 */
[----:B------:R-:W-:Y:S04]  /*d200*/  FADD.FTZ R107, R187, R107 ;  /* 0x0000006bbb6b7221 */ /* 0x000fe80000010000 */
[C---:B------:R-:W-:Y:S01]  /*d210*/  HMMA.16816.F32 R48, R72.reuse, R94, R48 ;  /* 0x0000005e4830723c */ /* 0x040fe20000001830 */
[----:B------:R-:W4:Y:S02]  /*d220*/  LDSM.16.MT88.4 R92, [R232+0x1800] ;  /* 0x00180000e85c783b */ /* 0x000f240000004200 */
[----:B------:R-:W-:Y:S01]  /*d230*/  MUFU.EX2 R96, R96 ;  /* 0x0000006000607308 */ /* 0x000fe20000000800 */
[----:B------:R-:W-:Y:S04]  /*d240*/  FADD.FTZ R107, R188, R107 ;  /* 0x0000006bbc6b7221 */ /* 0x000fe80000010000 */
[-C--:B------:R-:W-:Y:S04]  /*d250*/  HMMA.16816.F32 R52, R72, R84.reuse, R52 ;  /* 0x000000544834723c */ /* 0x080fe80000001834 */
[----:B------:R-:W-:Y:S01]  /*d260*/  FADD.FTZ R107, R190, R107 ;  /* 0x0000006bbe6b7221 */ /* 0x000fe20000010000 */
[----:B------:R-:W5:Y:S03]  /*d270*/  MUFU.EX2 R71, R71 ;  /* 0x0000004700477308 */ /* 0x000f660000000800 */
[C---:B------:R-:W-:Y:S04]  /*d280*/  HMMA.16816.F32 R56, R76.reuse, R84, R56 ;  /* 0x000000544c38723c */ /* 0x040fe80000001838 */
[----:B---3--:R-:W-:Y:S01]  /*d290*/  F2FP.PACK_AB R179, R69, R70 ;  /* 0x0000004645b3723e */ /* 0x008fe200000000ff */
[----:B------:R-:W-:Y:S02]  /*d2a0*/  FADD.FTZ R107, R192, R107 ;  /* 0x0000006bc06b7221 */ /* 0x000fe40000010000 */
[----:B------:R-:W-:Y:S01]  /*d2b0*/  FADD.FTZ R84, R146, R155 ;  /* 0x0000009b92547221 */ /* 0x000fe20000010000 */
[-C--:B------:R-:W-:Y:S04]  /*d2c0*/  HMMA.16816.F32 R60, R76, R86.reuse, R60 ;  /* 0x000000564c3c723c */ /* 0x080fe8000000183c */
[----:B------:R-:W-:Y:S02]  /*d2d0*/  FADD.FTZ R84, R145, R84 ;  /* 0x0000005491547221 */ /* 0x000fe40000010000 */
[----:B------:R-:W-:Y:S01]  /*d2e0*/  FADD.FTZ R107, R184, R107 ;  /* 0x0000006bb86b7221 */ /* 0x000fe20000010000 */
[----:B------:R-:W-:Y:S01]  /*d2f0*/  F2FP.PACK_AB R78, R143, R144 ;  /* 0x000000908f4e723e */ /* 0x000fe200000000ff */
[----:B------:R-:W-:Y:S04]  /*d300*/  HMMA.16816.F32 R64, R72, R86, R64 ;  /* 0x000000564840723c */ /* 0x000fe80000001840 */
[----:B------:R-:W-:Y:S01]  /*d310*/  F2FP.PACK_AB R76, R145, R146 ;  /* 0x00000092914c723e */ /* 0x000fe200000000ff */
[----:B------:R-:W-:Y:S01]  /*d320*/  FADD.FTZ R84, R144, R84 ;  /* 0x0000005490547221 */ /* 0x000fe20000010000 */
[----:B------:R-:W-:Y:S01]  /*d330*/  F2FP.PACK_AB R77, R103, R104 ;  /* 0x00000068674d723e */ /* 0x000fe200000000ff */
[----:B------:R-:W-:Y:S01]  /*d340*/  FADD.FTZ R107, R183, R107 ;  /* 0x0000006bb76b7221 */ /* 0x000fe20000010000 */
[----:B------:R-:W-:Y:S01]  /*d350*/  F2FP.PACK_AB R79, R100, R101 ;  /* 0x00000065644f723e */ /* 0x000fe200000000ff */
[----:B------:R-:W-:Y:S02]  /*d360*/  FADD.FTZ R145, R143, R84 ;  /* 0x000000548f917221 */ /* 0x000fe40000010000 */
[----:B------:R-:W3:Y:S01]  /*d370*/  LDSM.16.MT88.4 R84, [R231+0x1800] ;  /* 0x00180000e754783b */ /* 0x000ee20000004200 */
[----:B------:R-:W-:Y:S01]  /*d380*/  F2FP.PACK_AB R72, R110, R111 ;  /* 0x0000006f6e48723e */ /* 0x000fe200000000ff */
[----:B------:R-:W-:Y:S01]  /*d390*/  FADD.FTZ R107, R182, R107 ;  /* 0x0000006bb66b7221 */ /* 0x000fe20000010000 */
[----:B------:R-:W-:Y:S01]  /*d3a0*/  F2FP.PACK_AB R74, R114, R112 ;  /* 0x00000070724a723e */ /* 0x000fe200000000ff */
[-C--:B-1----:R-:W-:Y:S05]  /*d3b0*/  HMMA.16816.F32 R4, R76, R80.reuse, R4 ;  /* 0x000000504c04723c */ /* 0x082fea0000001804 */
[----:B------:R-:W-:Y:S02]  /*d3c0*/  F2FP.PACK_AB R73, R168, R165 ;  /* 0x000000a5a849723e */ /* 0x000fe400000000ff */
[----:B------:R-:W-:Y:S02]  /*d3d0*/  F2FP.PACK_AB R75, R201, R169 ;  /* 0x000000a9c94b723e */ /* 0x000fe400000000ff */
[----:B-----5:R-:W-:Y:S03]  /*d3e0*/  F2FP.PACK_AB R177, R71, R96 ;  /* 0x0000006047b1723e */ /* 0x020fe600000000ff */
[----:B------:R-:W-:Y:S02]  /*d3f0*/  MOV R183, R2 ;  /* 0x0000000200b77202 */ /* 0x000fe40000000f00 */
[C---:B------:R-:W-:Y:S08]  /*d400*/  HMMA.16816.F32 R8, R72.reuse, R80, R8 ;  /* 0x000000504808723c */ /* 0x040ff00000001808 */
[-C--:B------:R-:W-:Y:S08]  /*d410*/  HMMA.16816.F32 R12, R72, R82.reuse, R12 ;  /* 0x00000052480c723c */ /* 0x080ff0000000180c */
[C---:B------:R-:W-:Y:S01]  /*d420*/  HMMA.16816.F32 R16, R76.reuse, R82, R16 ;  /* 0x000000524c10723c */ /* 0x040fe20000001810 */
[----:B------:R-:W1:Y:S07]  /*d430*/  LDSM.16.MT88.4 R80, [R234+0x2000] ;  /* 0x00200000ea50783b */ /* 0x000e6e0000004200 */
[-C--:B--2---:R-:W-:Y:S08]  /*d440*/  HMMA.16816.F32 R20, R76, R88.reuse, R20 ;  /* 0x000000584c14723c */ /* 0x084ff00000001814 */
[C---:B------:R-:W-:Y:S08]  /*d450*/  HMMA.16816.F32 R24, R72.reuse, R88, R24 ;  /* 0x000000584818723c */ /* 0x040ff00000001818 */
[-C--:B------:R-:W-:Y:S08]  /*d460*/  HMMA.16816.F32 R28, R72, R90.reuse, R28 ;  /* 0x0000005a481c723c */ /* 0x080ff0000000181c */
[C---:B------:R-:W-:Y:S01]  /*d470*/  HMMA.16816.F32 R32, R76.reuse, R90, R32 ;  /* 0x0000005a4c20723c */ /* 0x040fe20000001820 */
[----:B------:R-:W2:Y:S07]  /*d480*/  LDSM.16.MT88.4 R88, [R233+0x2000] ;  /* 0x00200000e958783b */ /* 0x000eae0000004200 */
[-C--:B----4-:R-:W-:Y:S08]  /*d490*/  HMMA.16816.F32 R36, R76, R92.reuse, R36 ;  /* 0x0000005c4c24723c */ /* 0x090ff00000001824 */
[C---:B------:R-:W-:Y:S08]  /*d4a0*/  HMMA.16816.F32 R40, R72.reuse, R92, R40 ;  /* 0x0000005c4828723c */ /* 0x040ff00000001828 */
[-C--:B------:R-:W-:Y:S08]  /*d4b0*/  HMMA.16816.F32 R44, R72, R94.reuse, R44 ;  /* 0x0000005e482c723c */ /* 0x080ff0000000182c */
[C---:B------:R-:W-:Y:S01]  /*d4c0*/  HMMA.16816.F32 R48, R76.reuse, R94, R48 ;  /* 0x0000005e4c30723c */ /* 0x040fe20000001830 */
[----:B------:R-:W4:Y:S07]  /*d4d0*/  LDSM.16.MT88.4 R92, [R232+0x2000] ;  /* 0x00200000e85c783b */ /* 0x000f2e0000004200 */
[-C--:B---3--:R-:W-:Y:S08]  /*d4e0*/  HMMA.16816.F32 R52, R76, R84.reuse, R52 ;  /* 0x000000544c34723c */ /* 0x088ff00000001834 */
[C---:B------:R-:W-:Y:S07]  /*d4f0*/  HMMA.16816.F32 R56, R72.reuse, R84, R56 ;  /* 0x000000544838723c */ /* 0x040fee0000001838 */
[----:B------:R-:W-:Y:S01]  /*d500*/  FADD.FTZ R84, R137, R145 ;  /* 0x0000009189547221 */ /* 0x000fe20000010000 */
[-C--:B------:R-:W-:Y:S04]  /*d510*/  HMMA.16816.F32 R60, R72, R86.reuse, R60 ;  /* 0x00000056483c723c */ /* 0x080fe8000000183c */
[C---:B------:R-:W-:Y:S03]  /*d520*/  FADD.FTZ R84, R140.reuse, R84 ;  /* 0x000000548c547221 */ /* 0x040fe60000010000 */
[----:B------:R-:W-:Y:S01]  /*d530*/  F2FP.PACK_AB R72, R140, R137 ;  /* 0x000000898c48723e */ /* 0x000fe200000000ff */
[----:B------:R-:W-:Y:S01]  /*d540*/  HMMA.16816.F32 R64, R76, R86, R64 ;  /* 0x000000564c40723c */ /* 0x000fe20000001840 */
[----:B------:R-:W-:Y:S03]  /*d550*/  LDSM.16.MT88.4 R140, [R234+0x3000] ;  /* 0x00300000ea8c783b */ /* 0x000fe60000004200 */
[----:B------:R-:W-:Y:S01]  /*d560*/  F2FP.PACK_AB R74, R138, R139 ;  /* 0x0000008b8a4a723e */ /* 0x000fe200000000ff */
[----:B------:R-:W-:Y:S01]  /*d570*/  FADD.FTZ R84, R139, R84 ;  /* 0x000000548b547221 */ /* 0x000fe20000010000 */
[----:B------:R-:W-:Y:S02]  /*d580*/  F2FP.PACK_AB R73, R174, R175 ;  /* 0x000000afae49723e */ /* 0x000fe400000000ff */
[----:B------:R-:W-:Y:S01]  /*d590*/  F2FP.PACK_AB R75, R122, R123 ;  /* 0x0000007b7a4b723e */ /* 0x000fe200000000ff */
[----:B------:R-:W-:Y:S02]  /*d5a0*/  FADD.FTZ R137, R138, R84 ;  /* 0x000000548a897221 */ /* 0x000fe40000010000 */
[----:B------:R-:W3:Y:S01]  /*d5b0*/  LDSM.16.MT88.4 R84, [R231+0x2000] ;  /* 0x00200000e754783b */ /* 0x000ee20000004200 */
[----:B------:R-:W-:Y:S02]  /*d5c0*/  F2FP.PACK_AB R76, R121, R173 ;  /* 0x000000ad794c723e */ /* 0x000fe400000000ff */
[----:B------:R-:W-:Y:S01]  /*d5d0*/  F2FP.PACK_AB R78, R172, R120 ;  /* 0x00000078ac4e723e */ /* 0x000fe200000000ff */
[-C--:B-1----:R-:W-:Y:S05]  /*d5e0*/  HMMA.16816.F32 R4, R72, R80.reuse, R4 ;  /* 0x000000504804723c */ /* 0x082fea0000001804 */
[----:B------:R-:W-:Y:S02]  /*d5f0*/  F2FP.PACK_AB R77, R193, R196 ;  /* 0x000000c4c14d723e */ /* 0x000fe400000000ff */
[----:B------:R-:W-:Y:S07]  /*d600*/  F2FP.PACK_AB R79, R189, R191 ;  /* 0x000000bfbd4f723e */ /* 0x000fee00000000ff */
        /* <DEDUP_REMOVED lines=18> */
[----:B------:R-:W-:Y:S02]  /*d730*/  FADD.FTZ R137, R124, R135 ;  /* 0x000000877c897221 */ /* 0x000fe40000010000 */
[----:B------:R-:W-:Y:S01]  /*d740*/  LDSM.16.MT88.4 R124, [R232+0x3000] ;  /* 0x00300000e87c783b */ /* 0x000fe20000004200 */
[----:B------:R-:W-:Y:S01]  /*d750*/  F2FP.PACK_AB R78, R134, R116 ;  /* 0x00000074864e723e */ /* 0x000fe200000000ff */
[----:B------:R-:W-:Y:S04]  /*d760*/  HMMA.16816.F32 R64, R72, R86, R64 ;  /* 0x000000564840723c */ /* 0x000fe80000001840 */
[C---:B------:R-:W-:Y:S01]  /*d770*/  F2FP.PACK_AB R76, R118.reuse, R119 ;  /* 0x00000077764c723e */ /* 0x040fe200000000ff */
[----:B------:R-:W-:Y:S01]  /*d780*/  FADD.FTZ R84, R118, R84 ;  /* 0x0000005476547221 */ /* 0x000fe20000010000 */
[----:B------:R-:W-:Y:S01]  /*d790*/  F2FP.PACK_AB R77, R188, R187 ;  /* 0x000000bbbc4d723e */ /* 0x000fe200000000ff */
[----:B------:R-:W-:Y:S01]  /*d7a0*/  FADD.FTZ R128, R128, R137 ;  /* 0x0000008980807221 */ /* 0x000fe20000010000 */
[----:B------:R-:W-:Y:S01]  /*d7b0*/  F2FP.PACK_AB R79, R192, R190 ;  /* 0x000000bec04f723e */ /* 0x000fe200000000ff */
[----:B------:R-:W-:Y:S03]  /*d7c0*/  FADD.FTZ R84, R116, R84 ;  /* 0x0000005474547221 */ /* 0x000fe60000010000 */
[----:B------:R-:W-:Y:S01]  /*d7d0*/  F2FP.PACK_AB R72, R200, R194 ;  /* 0x000000c2c848723e */ /* 0x000fe200000000ff */
[----:B------:R-:W-:Y:S01]  /*d7e0*/  FADD.FTZ R118, R134, R84 ;  /* 0x0000005486767221 */ /* 0x000fe20000010000 */
[----:B------:R-:W-:Y:S01]  /*d7f0*/  F2FP.PACK_AB R73, R180, R181 ;  /* 0x000000b5b449723e */ /* 0x000fe200000000ff */
[-C--:B-1----:R-:W-:Y:S01]  /*d800*/  HMMA.16816.F32 R4, R76, R80.reuse, R4 ;  /* 0x000000504c04723c */ /* 0x082fe20000001804 */
[----:B------:R-:W1:Y:S04]  /*d810*/  LDSM.16.MT88.4 R84, [R231+0x2800] ;  /* 0x00280000e754783b */ /* 0x000e680000004200 */
[----:B------:R-:W-:Y:S01]  /*d820*/  F2FP.PACK_AB R74, R198, R199 ;  /* 0x000000c7c64a723e */ /* 0x000fe200000000ff */
[----:B------:R-:W-:Y:S01]  /*d830*/  FADD.FTZ R106, R106, R128 ;  /* 0x000000806a6a7221 */ /* 0x000fe20000010000 */
[----:B------:R-:W-:Y:S02]  /*d840*/  F2FP.PACK_AB R75, R113, R115 ;  /* 0x00000073714b723e */ /* 0x000fe400000000ff */
[----:B------:R-:W3:Y:S03]  /*d850*/  LDSM.16.MT88.4 R132, [R233+0x3000] ;  /* 0x00300000e984783b */ /* 0x000ee60000004200 */
[----:B------:R-:W-:Y:S01]  /*d860*/  F2FP.PACK_AB R116, R195, R197 ;  /* 0x000000c5c374723e */ /* 0x000fe200000000ff */
[----:B------:R-:W-:Y:S01]  /*d870*/  FADD.FTZ R106, R102, R106 ;  /* 0x0000006a666a7221 */ /* 0x000fe20000010000 */
[C---:B------:R-:W-:Y:S04]  /*d880*/  HMMA.16816.F32 R8, R72.reuse, R80, R8 ;  /* 0x000000504808723c */ /* 0x040fe80000001808 */
[----:B------:R-:W-:Y:S01]  /*d890*/  F2FP.PACK_AB R119, R109, R182 ;  /* 0x000000b66d77723e */ /* 0x000fe200000000ff */
[----:B------:R-:W-:Y:S01]  /*d8a0*/  FADD.FTZ R106, R111, R106 ;  /* 0x0000006a6f6a7221 */ /* 0x000fe20000010000 */
[----:B------:R-:W-:Y:S01]  /*d8b0*/  MOV R182, R3 ;  /* 0x0000000300b67202 */ /* 0x000fe20000000f00 */
[----:B------:R-:W-:Y:S01]  /*d8c0*/  FADD.FTZ R80, R197, R118 ;  /* 0x00000076c5507221 */ /* 0x000fe20000010000 */
[-C--:B------:R-:W-:Y:S04]  /*d8d0*/  HMMA.16816.F32 R12, R72, R82.reuse, R12 ;  /* 0x00000052480c723c */ /* 0x080fe8000000180c */
[----:B------:R-:W-:Y:S01]  /*d8e0*/  F2FP.PACK_AB R118, R185, R186 ;  /* 0x000000bab976723e */ /* 0x000fe200000000ff */
[----:B------:R-:W-:Y:S02]  /*d8f0*/  FADD.FTZ R80, R195, R80 ;  /* 0x00000050c3507221 */ /* 0x000fe40000010000 */
[----:B------:R-:W-:Y:S01]  /*d900*/  FADD.FTZ R106, R110, R106 ;  /* 0x0000006a6e6a7221 */ /* 0x000fe20000010000 */
[C---:B------:R-:W-:Y:S04]  /*d910*/  HMMA.16816.F32 R16, R76.reuse, R82, R16 ;  /* 0x000000524c10723c */ /* 0x040fe80000001810 */
[----:B------:R-:W-:Y:S02]  /*d920*/  FADD.FTZ R80, R186, R80 ;  /* 0x00000050ba507221 */ /* 0x000fe40000010000 */
[----:B------:R-:W-:Y:S02]  /*d930*/  FADD.FTZ R106, R112, R106 ;  /* 0x0000006a706a7221 */ /* 0x000fe40000010000 */
[-C--:B--2---:R-:W-:Y:S04]  /*d940*/  HMMA.16816.F32 R20, R76, R88.reuse, R20 ;  /* 0x000000584c14723c */ /* 0x084fe80000001814 */
[----:B------:R-:W-:Y:S04]  /*d950*/  FADD.FTZ R106, R114, R106 ;  /* 0x0000006a726a7221 */ /* 0x000fe80000010000 */
[C---:B------:R-:W-:Y:S04]  /*d960*/  HMMA.16816.F32 R24, R72.reuse, R88, R24 ;  /* 0x000000584818723c */ /* 0x040fe80000001818 */
[----:B------:R-:W-:Y:S04]  /*d970*/  FADD.FTZ R106, R173, R106 ;  /* 0x0000006aad6a7221 */ /* 0x000fe80000010000 */
[-C--:B------:R-:W-:Y:S04]  /*d980*/  HMMA.16816.F32 R28, R72, R90.reuse, R28 ;  /* 0x0000005a481c723c */ /* 0x080fe8000000181c */
[----:B------:R-:W-:Y:S04]  /*d990*/  FADD.FTZ R106, R121, R106 ;  /* 0x0000006a796a7221 */ /* 0x000fe80000010000 */
[C---:B------:R-:W-:Y:S04]  /*d9a0*/  HMMA.16816.F32 R32, R76.reuse, R90, R32 ;  /* 0x0000005a4c20723c */ /* 0x040fe80000001820 */
[----:B------:R-:W-:Y:S04]  /*d9b0*/  FADD.FTZ R106, R120, R106 ;  /* 0x0000006a786a7221 */ /* 0x000fe80000010000 */
[-C--:B----4-:R-:W-:Y:S04]  /*d9c0*/  HMMA.16816.F32 R36, R76, R92.reuse, R36 ;  /* 0x0000005c4c24723c */ /* 0x090fe80000001824 */
[----:B------:R-:W-:Y:S04]  /*d9d0*/  FADD.FTZ R106, R172, R106 ;  /* 0x0000006aac6a7221 */ /* 0x000fe80000010000 */
[C---:B------:R-:W-:Y:S04]  /*d9e0*/  HMMA.16816.F32 R40, R72.reuse, R92, R40 ;  /* 0x0000005c4828723c */ /* 0x040fe80000001828 */
[----:B------:R-:W-:Y:S04]  /*d9f0*/  FADD.FTZ R106, R194, R106 ;  /* 0x0000006ac26a7221 */ /* 0x000fe80000010000 */
[-C--:B------:R-:W-:Y:S04]  /*da00*/  HMMA.16816.F32 R44, R72, R94.reuse, R44 ;  /* 0x0000005e482c723c */ /* 0x080fe8000000182c */
[----:B------:R-:W-:Y:S04]  /*da10*/  FADD.FTZ R106, R200, R106 ;  /* 0x0000006ac86a7221 */ /* 0x000fe80000010000 */
[C---:B------:R-:W-:Y:S04]  /*da20*/  HMMA.16816.F32 R48, R76.reuse, R94, R48 ;  /* 0x0000005e4c30723c */ /* 0x040fe80000001830 */
[----:B------:R-:W-:Y:S04]  /*da30*/  FADD.FTZ R106, R199, R106 ;  /* 0x0000006ac76a7221 */ /* 0x000fe80000010000 */
[-C--:B-1----:R-:W-:Y:S04]  /*da40*/  HMMA.16816.F32 R52, R76, R84.reuse, R52 ;  /* 0x000000544c34723c */ /* 0x082fe80000001834 */
[----:B------:R-:W-:Y:S04]  /*da50*/  FADD.FTZ R106, R198, R106 ;  /* 0x0000006ac66a7221 */ /* 0x000fe80000010000 */
[C---:B------:R-:W-:Y:S04]  /*da60*/  HMMA.16816.F32 R56, R72.reuse, R84, R56 ;  /* 0x000000544838723c */ /* 0x040fe80000001838 */
[----:B------:R-:W-:Y:S04]  /*da70*/  FADD.FTZ R106, R105, R106 ;  /* 0x0000006a696a7221 */ /* 0x000fe80000010000 */
[-C--:B------:R-:W-:Y:S01]  /*da80*/  HMMA.16816.F32 R60, R72, R86.reuse, R60 ;  /* 0x00000056483c723c */ /* 0x080fe2000000183c */
[----:B------:R-:W2:Y:S03]  /*da90*/  LDL R73, [R1+0x58] ;  /* 0x0000580001497983 */ /* 0x000ea60000100800 */
[----:B------:R-:W-:Y:S01]  /*daa0*/  FADD.FTZ R106, R99, R106 ;  /* 0x0000006a636a7221 */ /* 0x000fe20000010000 */
[----:B------:R-:W4:Y:S02]  /*dab0*/  LDL.LU R72, [R1+0x50] ;  /* 0x0000500001487983 */ /* 0x000f240000300800 */
[----:B------:R-:W-:Y:S01]  /*dac0*/  FADD.FTZ R74, R185, R80 ;  /* 0x00000050b94a7221 */ /* 0x000fe20000010000 */
[----:B------:R-:W-:Y:S04]  /*dad0*/  HMMA.16816.F32 R64, R76, R86, R64 ;  /* 0x000000564c40723c */ /* 0x000fe80000001840 */
[----:B------:R-:W-:Y:S01]  /*dae0*/  STL [R1+0x48], R74 ;  /* 0x0000484a01007387 */ /* 0x000fe20000100800 */
[----:B------:R-:W-:Y:S03]  /*daf0*/  FADD.FTZ R106, R98, R106 ;  /* 0x0000006a626a7221 */ /* 0x000fe60000010000 */
[-C--:B------:R-:W-:Y:S01]  /*db00*/  HMMA.16816.F32 R144, R116, R140.reuse, R4 ;  /* 0x0000008c7490723c */ /* 0x080fe20000001804 */
[----:B------:R-:W1:Y:S07]  /*db10*/  LDSM.16.MT88.4 R4, [R231+0x3000] ;  /* 0x00300000e704783b */ /* 0x000e6e0000004200 */
[C---:B------:R-:W-:Y:S07]  /*db20*/  HMMA.16816.F32 R148, R176.reuse, R140, R8 ;  /* 0x0000008cb094723c */ /* 0x040fee0000001808 */
[----:B------:R-:W-:Y:S01]  /*db30*/  FADD.FTZ R8, R130, R131 ;  /* 0x0000008382087221 */ /* 0x000fe20000010000 */
[-C--:B------:R-:W-:Y:S04]  /*db40*/  HMMA.16816.F32 R152, R176, R142.reuse, R12 ;  /* 0x0000008eb098723c */ /* 0x080fe8000000180c */
[----:B------:R-:W-:Y:S04]  /*db50*/  FADD.FTZ R8, R164, R8 ;  /* 0x00000008a4087221 */ /* 0x000fe80000010000 */
[C---:B------:R-:W-:Y:S04]  /*db60*/  HMMA.16816.F32 R140, R116.reuse, R142, R16 ;  /* 0x0000008e748c723c */ /* 0x040fe80000001810 */
[----:B------:R-:W-:Y:S04]  /*db70*/  FADD.FTZ R8, R165, R8 ;  /* 0x00000008a5087221 */ /* 0x000fe80000010000 */
[-C--:B---3--:R-:W-:Y:S04]  /*db80*/  HMMA.16816.F32 R136, R116, R132.reuse, R20 ;  /* 0x000000847488723c */ /* 0x088fe80000001814 */
[----:B------:R-:W-:Y:S04]  /*db90*/  FADD.FTZ R8, R168, R8 ;  /* 0x00000008a8087221 */ /* 0x000fe80000010000 */
[C---:B------:R-:W-:Y:S04]  /*dba0*/  HMMA.16816.F32 R156, R176.reuse, R132, R24 ;  /* 0x00000084b09c723c */ /* 0x040fe80000001818 */
[----:B------:R-:W-:Y:S04]  /*dbb0*/  FADD.FTZ R8, R169, R8 ;  /* 0x00000008a9087221 */ /* 0x000fe80000010000 */
[-C--:B------:R-:W-:Y:S04]  /*dbc0*/  HMMA.16816.F32 R160, R176, R134.reuse, R28 ;  /* 0x00000086b0a0723c */ /* 0x080fe8000000181c */
        /* <DEDUP_REMOVED lines=10> */
[----:B------:R-:W-:Y:S01]  /*dc70*/  FADD.FTZ R8, R181, R8 ;  /* 0x00000008b5087221 */ /* 0x000fe20000010000 */
[----:B------:R-:W-:Y:S03]  /*dc80*/  MOV R181, R68 ;  /* 0x0000004400b57202 */ /* 0x000fe60000000f00 */
[-C--:B-1----:R-:W-:Y:S04]  /*dc90*/  HMMA.16816.F32 R120, R116, R4.reuse, R52 ;  /* 0x000000047478723c */ /* 0x082fe80000001834 */
[----:B------:R-:W-:Y:S01]  /*dca0*/  FADD.FTZ R8, R180, R8 ;  /* 0x00000008b4087221 */ /* 0x000fe20000010000 */
[----:B------:R-:W-:Y:S03]  /*dcb0*/  MOV R180, R0 ;  /* 0x0000000000b47202 */ /* 0x000fe60000000f00 */
[C---:B------:R-:W-:Y:S04]  /*dcc0*/  HMMA.16816.F32 R172, R176.reuse, R4, R56 ;  /* 0x00000004b0ac723c */ /* 0x040fe80000001838 */
[----:B------:R-:W-:Y:S03]  /*dcd0*/  FADD.FTZ R8, R115, R8 ;  /* 0x0000000873087221 */ /* 0x000fe60000010000 */
[----:B------:R-:W-:Y:S01]  /*dce0*/  FADD.FTZ R5, R109, R107 ;  /* 0x0000006b6d057221 */ /* 0x000fe20000010000 */
[-C--:B------:R-:W-:Y:S04]  /*dcf0*/  HMMA.16816.F32 R176, R176, R6.reuse, R60 ;  /* 0x00000006b0b0723c */ /* 0x080fe8000000183c */
[----:B------:R1:W-:Y:S01]  /*dd00*/  STL [R1+0x60], R5 ;  /* 0x0000600501007387 */ /* 0x0003e20000100800 */
[----:B------:R-:W-:Y:S03]  /*dd10*/  FADD.FTZ R8, R113, R8 ;  /* 0x0000000871087221 */ /* 0x000fe60000010000 */
[----:B------:R-:W-:Y:S04]  /*dd20*/  HMMA.16816.F32 R116, R116, R6, R64 ;  /* 0x000000067474723c */ /* 0x000fe80000001840 */
[----:B------:R-:W-:Y:S03]  /*dd30*/  FADD.FTZ R8, R96, R8 ;  /* 0x0000000860087221 */ /* 0x000fe60000010000 */
[----:B------:R-:W-:Y:S02]  /*dd40*/  FADD.FTZ R6, R97, R106 ;  /* 0x0000006a61067221 */ /* 0x000fe40000010000 */
[----:B------:R-:W-:Y:S03]  /*dd50*/  FADD.FTZ R8, R71, R8 ;  /* 0x0000000847087221 */ /* 0x000fe60000010000 */
[----:B------:R3:W-:Y:S01]  /*dd60*/  STL [R1+0x54], R6 ;  /* 0x0000540601007387 */ /* 0x0007e20000100800 */
[----:B------:R-:W-:Y:S04]  /*dd70*/  FADD.FTZ R8, R70, R8 ;  /* 0x0000000846087221 */ /* 0x000fe80000010000 */
[----:B-1----:R-:W-:Y:S01]  /*dd80*/  FADD.FTZ R5, R69, R8 ;  /* 0x0000000845057221 */ /* 0x002fe20000010000 */
[C---:B----4-:R-:W-:Y:S02]  /*dd90*/  IADD3 R4, R72.reuse, -0x1, RZ ;  /* 0xffffffff48047810 */ /* 0x050fe40007ffe0ff */
[----:B--2---:R-:W-:Y:S03]  /*dda0*/  ISETP.GT.AND P0, PT, R72, R73, PT ;  /* 0x000000494800720c */ /* 0x004fe60003f04270 */
[----:B------:R3:W-:Y:S04]  /*ddb0*/  STL [R1+0x50], R4 ;  /* 0x0000500401007387 */ /* 0x0007e80000100800 */
[----:B------:R3:W-:Y:S04]  /*ddc0*/  STL [R1+0x4c], R5 ;  /* 0x00004c0501007387 */ /* 0x0007e80000100800 */
[----:B------:R3:W-:Y:S02]  /*ddd0*/  STL [R1+0x50], R4 ;  /* 0x0000500401007387 */ /* 0x0007e40000100800 */
[----:B---3--:R-:W-:-:S05]  /*dde0*/  @P0 BRA `(.L_x_1350) ;  /* 0xffff9ee000000947 */ /* 0x008fca000383ffff */
.L_x_1339:
[----:B--2---:R-:W2:Y:S04]  /*ddf0*/  LDL R5, [R1+0x10] ;  /* 0x0000100001057983 */ /* 0x004ea80000100800 */
[----:B------:R-:W2:Y:S02]  /*de00*/  LDL R4, [R1+0x50] ;  /* 0x0000500001047983 */ /* 0x000ea40000100800 */
[----:B--2---:R-:W-:-:S13]  /*de10*/  ISETP.GE.AND P0, PT, R4, R5, PT ;  /* 0x000000050400720c */ /* 0x004fda0003f06270 */
[----:B------:R-:W-:Y:S05]  /*de20*/  @!P0 BRA `(.L_x_1351) ;  /* 0x000051a000008947 */ /* 0x000fea0003800000 */
[----:B------:R-:W-:Y:S01]  /*de30*/  IMAD.MOV.U32 R183, RZ, RZ, R2 ;  /* 0x000000ffffb77224 */ /* 0x000fe200078e0002 */
[----:B------:R-:W-:Y:S01]  /*de40*/  MOV R181, R68 ;  /* 0x0000004400b57202 */ /* 0x000fe20000000f00 */
[----:B------:R-:W-:Y:S01]  /*de50*/  IMAD.MOV.U32 R182, RZ, RZ, R3 ;  /* 0x000000ffffb67224 */ /* 0x000fe200078e0003 */
[----:B------:R-:W-:Y:S02]  /*de60*/  MOV R180, R0 ;  /* 0x0000000000b47202 */ /* 0x000fe40000000f00 */
.L_x_1358:
[----:B------:R-:W2:Y:S01]  /*de70*/  LDL R3, [R1+0x20] ;  /* 0x0000200001037983 */ /* 0x000ea20000100800 */
[----:B------:R-:W-:Y:S04]  /*de80*/  DEPBAR.LE SB0, 0x0 ;  /* 0x000080000000791a */ /* 0x000fe80000000000 */
[----:B------:R-:W3:Y:S01]  /*de90*/  LDL R8, [R1+0x1c] ;  /* 0x00001c0001087983 */ /* 0x000ee20000100800 */
[----:B------:R-:W-:Y:S01]  /*dea0*/  WARPSYNC 0xffffffff ;  /* 0xffffffff00007948 */ /* 0x000fe20003800000 */
[----:B------:R-:W-:Y:S02]  /*deb0*/  SHF.L.U32 R84, R251, 0x1, RZ ;  /* 0x00000001fb547819 */ /* 0x000fe400000006ff */
[----:B------:R-:W4:Y:S04]  /*dec0*/  LDL.64 R6, [R1+0x30] ;  /* 0x0000300001067983 */ /* 0x000f280000100a00 */
[----:B------:R-:W5:Y:S04]  /*ded0*/  LDL R2, [R1+0x4] ;  /* 0x0000040001027983 */ /* 0x000f680000100800 */
[----:B------:R-:W-:Y:S06]  /*dee0*/  BAR.SYNC.DEFER_BLOCKING 0x0 ;  /* 0x0000000000007b1d */ /* 0x000fec0000010000 */
[----:B------:R1:W1:Y:S04]  /*def0*/  LDSM.16.M88.4 R112, [R241] ;  /* 0x00000000f170783b */ /* 0x0002680000000200 */
[----:B------:R1:W1:Y:S04]  /*df00*/  LDSM.16.M88.4 R108, [R241+0x2000] ;  /* 0x00200000f16c783b */ /* 0x0002680000000200 */
        /* <DEDUP_REMOVED lines=16> */
[C---:B--2---:R-:W-:Y:S01]  /*e010*/  IMAD.WIDE.U32 R4, R3.reuse, c[0x0][0x208], RZ ;  /* 0x0000820003047a25 */ /* 0x044fe200078e00ff */
[----:B------:R-:W-:Y:S05]  /*e020*/  SHF.R.S32.HI R0, RZ, 0x1f, R3 ;  /* 0x0000001fff007819 */ /* 0x000fea0000011403 */
[----:B------:R-:W-:Y:S04]  /*e030*/  IMAD R0, R0, c[0x0][0x208], RZ ;  /* 0x0000820000007a24 */ /* 0x000fe800078e02ff */
[----:B------:R-:W-:Y:S01]  /*e040*/  IMAD R0, R3, c[0x0][0x20c], R0 ;  /* 0x0000830003007a24 */ /* 0x000fe200078e0200 */
[----:B---3--:R-:W-:Y:S03]  /*e050*/  SHF.R.S32.HI R3, RZ, 0x1f, R8 ;  /* 0x0000001fff037819 */ /* 0x008fe60000011408 */
[----:B------:R-:W-:Y:S02]  /*e060*/  IMAD.IADD R5, R5, 0x1, R0 ;  /* 0x0000000105057824 */ /* 0x000fe400078e0200 */
[----:B------:R-:W-:Y:S02]  /*e070*/  IMAD R3, R3, c[0x0][0x218], RZ ;  /* 0x0000860003037a24 */ /* 0x000fe400078e02ff */
[C---:B------:R-:W-:Y:S04]  /*e080*/  IMAD.WIDE.U32 R4, R8.reuse, c[0x0][0x218], R4 ;  /* 0x0000860008047a25 */ /* 0x040fe800078e0004 */
[----:B------:R-:W-:Y:S01]  /*e090*/  IMAD R3, R8, c[0x0][0x21c], R3 ;  /* 0x0000870008037a24 */ /* 0x000fe200078e0203 */
[----:B----4-:R-:W-:Y:S04]  /*e0a0*/  IADD3 R0, P0, R6, R4, RZ ;  /* 0x0000000406007210 */ /* 0x010fe80007f1e0ff */
[----:B-----5:R-:W-:Y:S02]  /*e0b0*/  IADD3.X R3, R2, R5, R3, P0, !PT ;  /* 0x0000000502037210 */ /* 0x020fe400007fe403 */
[C---:B------:R-:W-:Y:S04]  /*e0c0*/  LEA R68, P0, R0.reuse, c[0x0][0x1f8], 0x1 ;  /* 0x00007e0000447a11 */ /* 0x040fe800078008ff */
[----:B------:R-:W-:Y:S02]  /*e0d0*/  LEA.HI.X R3, R0, c[0x0][0x1fc], R3, 0x1, P0 ;  /* 0x00007f0000037a11 */ /* 0x000fe400000f0c03 */
[----:B------:R-:W-:Y:S01]  /*e0e0*/  SHF.L.U64.HI R0, R251, 0x1, R242 ;  /* 0x00000001fb007819 */ /* 0x000fe200000102f2 */
[----:B------:R-:W-:-:S05]  /*e0f0*/  BRA.DIV ~URZ, `(.L_x_1352) ;  /* 0x0000b3627f007947 */ /* 0x000fca000b800000 */
[----:B-1----:R1:W2:Y:S02]  /*e100*/  SHFL.IDX PT, R2, R3, RZ, 0x181f ;  /* 0x00181fff03027589 */ /* 0x0022a400000e0000 */
.L_x_1399:
[-C--:B------:R-:W-:Y:S01]  /*e110*/  HMMA.16816.F32 R4, R112, R16.reuse, RZ ;  /* 0x000000107004723c */ /* 0x080fe200000018ff */
[----:B------:R-:W3:Y:S01]  /*e120*/  SHFL.IDX PT, R106, R68, 0x1, 0x181f ;  /* 0x00381f00446a7f89 */ /* 0x000ee200000e0000 */
[----:B------:R-:W-:Y:S06]  /*e130*/  BSSY B0, `(.L_x_1353) ;  /* 0x00001da000007945 */ /* 0x000fec0003800000 */
[C---:B------:R-:W-:Y:S01]  /*e140*/  HMMA.16816.F32 R8, R108.reuse, R16, RZ ;  /* 0x000000106c08723c */ /* 0x040fe200000018ff */
[----:B------:R-:W-:Y:S07]  /*e150*/  SHFL.IDX PT, R86, R3, 0x1, 0x181f ;  /* 0x00381f0003567f89 */ /* 0x000fee00000e0000 */
[-C--:B------:R-:W-:Y:S01]  /*e160*/  HMMA.16816.F32 R12, R108, R18.reuse, RZ ;  /* 0x000000126c0c723c */ /* 0x080fe200000018ff */
[----:B------:R-:W-:Y:S07]  /*e170*/  SHFL.IDX PT, R87, R68, 0x6, 0x181f ;  /* 0x00d81f0044577f89 */ /* 0x000fee00000e0000 */
[C---:B------:R-:W-:Y:S01]  /*e180*/  HMMA.16816.F32 R16, R112.reuse, R18, RZ ;  /* 0x000000127010723c */ /* 0x040fe200000018ff */
[----:B------:R-:W4:Y:S07]  /*e190*/  SHFL.IDX PT, R90, R68, 0x2, 0x181f ;  /* 0x00581f00445a7f89 */ /* 0x000f2e00000e0000 */
[-C--:B------:R-:W-:Y:S01]  /*e1a0*/  HMMA.16816.F32 R20, R112, R32.reuse, RZ ;  /* 0x000000207014723c */ /* 0x080fe200000018ff */
[----:B------:R-:W5:Y:S07]  /*e1b0*/  SHFL.IDX PT, R85, R3, 0x2, 0x181f ;  /* 0x00581f0003557f89 */ /* 0x000f6e00000e0000 */
[C---:B------:R-:W-:Y:S01]  /*e1c0*/  HMMA.16816.F32 R24, R108.reuse, R32, RZ ;  /* 0x000000206c18723c */ /* 0x040fe200000018ff */
[----:B------:R-:W1:Y:S07]  /*e1d0*/  SHFL.IDX PT, R104, R68, 0x3, 0x181f ;  /* 0x00781f0044687f89 */ /* 0x000e6e00000e0000 */
[-C--:B------:R-:W-:Y:S01]  /*e1e0*/  HMMA.16816.F32 R28, R108, R34.reuse, RZ ;  /* 0x000000226c1c723c */ /* 0x080fe200000018ff */
[----:B------:R-:W2:Y:S07]  /*e1f0*/  SHFL.IDX PT, R94, R68, 0x4, 0x181f ;  /* 0x00981f00445e7f89 */ /* 0x000eae00000e0000 */
[C---:B------:R-:W-:Y:S01]  /*e200*/  HMMA.16816.F32 R32, R112.reuse, R34, RZ ;  /* 0x000000227020723c */ /* 0x040fe200000018ff */
[----:B------:R-:W-:Y:S07]  /*e210*/  SHFL.IDX PT, R102, R68, 0x5, 0x181f ;  /* 0x00b81f0044667f89 */ /* 0x000fee00000e0000 */
[-C--:B------:R-:W-:Y:S01]  /*e220*/  HMMA.16816.F32 R36, R112, R48.reuse, RZ ;  /* 0x000000307024723c */ /* 0x080fe200000018ff */
[----:B------:R-:W1:Y:S07]  /*e230*/  SHFL.IDX PT, R88, R3, 0x3, 0x181f ;  /* 0x00781f0003587f89 */ /* 0x000e6e00000e0000 */
[C---:B------:R-:W-:Y:S01]  /*e240*/  HMMA.16816.F32 R40, R108.reuse, R48, RZ ;  /* 0x000000306c28723c */ /* 0x040fe200000018ff */
[----:B------:R-:W1:Y:S07]  /*e250*/  SHFL.IDX PT, R92, R3, 0x4, 0x181f ;  /* 0x00981f00035c7f89 */ /* 0x000e6e00000e0000 */
[-C--:B------:R-:W-:Y:S01]  /*e260*/  HMMA.16816.F32 R44, R108, R50.reuse, RZ ;  /* 0x000000326c2c723c */ /* 0x080fe200000018ff */
[----:B------:R-:W1:Y:S07]  /*e270*/  SHFL.IDX PT, R76, R68, RZ, 0x181f ;  /* 0x00181fff444c7589 */ /* 0x000e6e00000e0000 */
[C---:B------:R-:W-:Y:S08]  /*e280*/  HMMA.16816.F32 R48, R112.reuse, R50, RZ ;  /* 0x000000327030723c */ /* 0x040ff000000018ff */
[-C--:B------:R-:W-:Y:S08]  /*e290*/  HMMA.16816.F32 R52, R112, R64.reuse, RZ ;  /* 0x000000407034723c */ /* 0x080ff000000018ff */
[C---:B------:R-:W-:Y:S04]  /*e2a0*/  HMMA.16816.F32 R56, R108.reuse, R64, RZ ;  /* 0x000000406c38723c */ /* 0x040fe800000018ff */
[-C--:B---3--:R-:W-:Y:S02]  /*e2b0*/  IADD3 R106, P0, R106, R84.reuse, RZ ;  /* 0x000000546a6a7210 */ /* 0x088fe40007f1e0ff */
[----:B----4-:R-:W-:Y:S02]  /*e2c0*/  IADD3 R90, P6, R90, R84, RZ ;  /* 0x000000545a5a7210 */ /* 0x010fe40007fde0ff */
[-C--:B------:R-:W-:Y:S01]  /*e2d0*/  IADD3.X R107, R86, R0.reuse, RZ, P0, !PT ;  /* 0x00000000566b7210 */ /* 0x080fe200007fe4ff */
[-C--:B------:R-:W-:Y:S03]  /*e2e0*/  HMMA.16816.F32 R60, R108, R66.reuse, RZ ;  /* 0x000000426c3c723c */ /* 0x080fe600000018ff */
[----:B-----5:R-:W-:Y:S02]  /*e2f0*/  IADD3.X R91, R85, R0, RZ, P6, !PT ;  /* 0x00000000555b7210 */ /* 0x020fe400037fe4ff */
[-C--:B-1----:R-:W-:Y:S02]  /*e300*/  IADD3 R104, P5, R104, R84.reuse, RZ ;  /* 0x0000005468687210 */ /* 0x082fe40007fbe0ff */
[----:B--2---:R-:W-:Y:S01]  /*e310*/  IADD3 R94, P4, R94, R84, RZ ;  /* 0x000000545e5e7210 */ /* 0x004fe20007f9e0ff */
[C---:B------:R-:W-:Y:S04]  /*e320*/  HMMA.16816.F32 R64, R112.reuse, R66, RZ ;  /* 0x000000427040723c */ /* 0x040fe800000018ff */
[-C--:B------:R-:W-:Y:S02]  /*e330*/  IADD3.X R105, R88, R0.reuse, RZ, P5, !PT ;  /* 0x0000000058697210 */ /* 0x080fe40002ffe4ff */
[----:B------:R-:W-:Y:S02]  /*e340*/  IADD3.X R95, R92, R0, RZ, P4, !PT ;  /* 0x000000005c5f7210 */ /* 0x000fe400027fe4ff */
[----:B------:R-:W-:Y:S01]  /*e350*/  IADD3 R100, P2, R76, R84, RZ ;  /* 0x000000544c647210 */ /* 0x000fe20007f5e0ff */
[-C--:B------:R-:W-:Y:S03]  /*e360*/  HMMA.16816.F32 R68, R112, R80.reuse, RZ ;  /* 0x000000507044723c */ /* 0x080fe600000018ff */
[----:B------:R-:W-:Y:S02]  /*e370*/  IADD3.X R101, R2, R0, RZ, P2, !PT ;  /* 0x0000000002657210 */ /* 0x000fe400017fe4ff */
[----:B------:R-:W-:Y:S02]  /*e380*/  IADD3 R2, P0, R87, R84, RZ ;  /* 0x0000005457027210 */ /* 0x000fe40007f1e0ff */
[----:B------:R-:W-:Y:S01]  /*e390*/  MOV R86, R100 ;  /* 0x0000006400567202 */ /* 0x000fe20000000f00 */
[C---:B------:R-:W-:Y:S01]  /*e3a0*/  HMMA.16816.F32 R72, R108.reuse, R80, RZ ;  /* 0x000000506c48723c */ /* 0x040fe200000018ff */
[----:B------:R-:W1:Y:S03]  /*e3b0*/  SHFL.IDX PT, R100, R3, 0x5, 0x181f ;  /* 0x00b81f0003647f89 */ /* 0x000e6600000e0000 */
[----:B------:R-:W-:Y:S02]  /*e3c0*/  MOV R87, R101 ;  /* 0x0000006500577202 */ /* 0x000fe40000000f00 */
[----:B------:R-:W-:Y:S02]  /*e3d0*/  IADD3 R102, P2, R102, R84, RZ ;  /* 0x0000005466667210 */ /* 0x000fe40007f5e0ff */
[-C--:B------:R-:W-:Y:S01]  /*e3e0*/  HMMA.16816.F32 R76, R108, R82.reuse, RZ ;  /* 0x000000526c4c723c */ /* 0x080fe200000018ff */
[----:B------:R2:W-:Y:S07]  /*e3f0*/  LDGSTS.E.BYPASS.LTC128B.128 [R244+0x100], [R86.64], !P3 ;  /* 0x0010000056f47fae */ /* 0x0005ee000d901d48 */
[C---:B------:R-:W-:Y:S01]  /*e400*/  HMMA.16816.F32 R80, R112.reuse, R82, RZ ;  /* 0x000000527050723c */ /* 0x040fe200000018ff */
[----:B------:R3:W-:Y:S08]  /*e410*/  LDGSTS.E.BYPASS.LTC128B.128 [R244+0x900], [R106.64], !P3 ;  /* 0x009000006af47fae */ /* 0x0007f0000d901d48 */
[----:B------:R4:W-:Y:S03]  /*e420*/  LDGSTS.E.BYPASS.LTC128B.128 [R244+0x1100], [R90.64], !P3 ;  /* 0x011000005af47fae */ /* 0x0009e6000d901d48 */
[-C--:B-1----:R-:W-:Y:S05]  /*e430*/  IADD3.X R103, R100, R0.reuse, RZ, P2, !PT ;  /* 0x0000000064677210 */ /* 0x082fea00017fe4ff */
[----:B------:R3:W-:Y:S01]  /*e440*/  LDGSTS.E.BYPASS.LTC128B.128 [R244+0x1900], [R104.64], !P3 ;  /* 0x0190000068f47fae */ /* 0x0007e2000d901d48 */
[-C--:B--2---:R-:W-:Y:S07]  /*e450*/  HMMA.16816.F32 R84, R112, R96.reuse, RZ ;  /* 0x000000607054723c */ /* 0x084fee00000018ff */
[----:B------:R1:W-:Y:S08]  /*e460*/  LDGSTS.E.BYPASS.LTC128B.128 [R244+0x2100], [R94.64], !P3 ;  /* 0x021000005ef47fae */ /* 0x0003f0000d901d48 */
[----:B------:R2:W-:Y:S01]  /*e470*/  LDGSTS.E.BYPASS.LTC128B.128 [R244+0x2900], [R102.64], !P3 ;  /* 0x0290000066f47fae */ /* 0x0005e2000d901d48 */
[C---:B----4-:R-:W-:Y:S07]  /*e480*/  HMMA.16816.F32 R88, R108.reuse, R96, RZ ;  /* 0x000000606c58723c */ /* 0x050fee00000018ff */
[----:B------:R-:W4:Y:S01]  /*e490*/  SHFL.IDX PT, R3, R3, 0x6, 0x181f ;  /* 0x00d81f0003037f89 */ /* 0x000f2200000e0000 */
[-C--:B-1----:R-:W-:Y:S08]  /*e4a0*/  HMMA.16816.F32 R92, R108, R98.reuse, RZ ;  /* 0x000000626c5c723c */ /* 0x082ff000000018ff */
[C---:B------:R-:W-:Y:S04]  /*e4b0*/  HMMA.16816.F32 R96, R112.reuse, R98, RZ ;  /* 0x000000627060723c */ /* 0x040fe800000018ff */
[----:B----4-:R-:W-:Y:S02]  /*e4c0*/  IADD3.X R3, R3, R0, RZ, P0, !PT ;  /* 0x0000000003037210 */ /* 0x010fe400007fe4ff */
[----:B------:R-:W4:Y:S02]  /*e4d0*/  LDL R0, [R1+0x50] ;  /* 0x0000500001007983 */ /* 0x000f240000100800 */
[-C--:B--2---:R-:W-:Y:S02]  /*e4e0*/  HMMA.16816.F32 R100, R112, R184.reuse, RZ ;  /* 0x000000b87064723c */ /* 0x084fe400000018ff */
[----:B------:R1:W-:Y:S06]  /*e4f0*/  LDGSTS.E.BYPASS.LTC128B.128 [R244+0x3100], [R2.64], !P3 ;  /* 0x0310000002f47fae */ /* 0x0003ec000d901d48 */
[C---:B---3--:R-:W-:Y:S02]  /*e500*/  HMMA.16816.F32 R104, R108.reuse, R184, RZ ;  /* 0x000000b86c68723c */ /* 0x048fe400000018ff */
[----:B------:R-:W0:Y:S06]  /*e510*/  LDGDEPBAR ;  /* 0x00000000000079af */ /* 0x000e2c0000000000 */
[-C--:B------:R-:W-:Y:S08]  /*e520*/  HMMA.16816.F32 R108, R108, R186.reuse, RZ ;  /* 0x000000ba6c6c723c */ /* 0x080ff000000018ff */
[----:B------:R-:W-:Y:S01]  /*e530*/  HMMA.16816.F32 R112, R112, R186, RZ ;  /* 0x000000ba7070723c */ /* 0x000fe200000018ff */
[----:B------:R-:W-:Y:S07]  /*e540*/  LDSM.16.M88.4 R184, [R237] ;  /* 0x00000000edb8783b */ /* 0x000fee0000000200 */
[-C--:B------:R-:W-:Y:S01]  /*e550*/  HMMA.16816.F32 R4, R188, R192.reuse, R4 ;  /* 0x000000c0bc04723c */ /* 0x080fe20000001804 */
[----:B-1----:R-:W4:Y:S07]  /*e560*/  LDL R3, [R1+0x10] ;  /* 0x0000100001037983 */ /* 0x002f2e0000100800 */
        /* <DEDUP_REMOVED lines=32> */
[----:B------:R-:W-:Y:S07]  /*e770*/  LDSM.16.M88.4 R196, [R236+0x2800] ;  /* 0x00280000ecc4783b */ /* 0x000fee0000000200 */
[----:B------:R-:W-:Y:S01]  /*e780*/  HMMA.16816.F32 R112, R188, R222, R112 ;  /* 0x000000debc70723c */ /* 0x000fe20000001870 */
[----:B------:R-:W4:Y:S07]  /*e790*/  LDSM.16.M88.4 R188, [R236+0x1800] ;  /* 0x00180000ecbc783b */ /* 0x000f2e0000000200 */
        /* <DEDUP_REMOVED lines=10> */
[-C--:B-----5:R-:W-:Y:S08]  /*e840*/  HMMA.16816.F32 R36, R184, R208.reuse, R36 ;  /* 0x000000d0b824723c */ /* 0x0a0ff00000001824 */
[C---:B------:R-:W-:Y:S04]  /*e850*/  HMMA.16816.F32 R40, R200.reuse, R208, R40 ;  /* 0x000000d0c828723c */ /* 0x040fe80000001828 */
[----:B----4-:R-:W-:Y:S04]  /*e860*/  ISETP.GT.AND P0, PT, R0, R3, PT ;  /* 0x000000030000720c */ /* 0x010fe80003f04270 */
[-C--:B------:R-:W-:Y:S08]  /*e870*/  HMMA.16816.F32 R44, R200, R210.reuse, R44 ;  /* 0x000000d2c82c723c */ /* 0x080ff0000000182c */
[C---:B------:R-:W-:Y:S08]  /*e880*/  HMMA.16816.F32 R48, R184.reuse, R210, R48 ;  /* 0x000000d2b830723c */ /* 0x040ff00000001830 */
[-C--:B------:R-:W-:Y:S08]  /*e890*/  HMMA.16816.F32 R52, R184, R188.reuse, R52 ;  /* 0x000000bcb834723c */ /* 0x080ff00000001834 */
[C---:B------:R-:W-:Y:S08]  /*e8a0*/  HMMA.16816.F32 R56, R200.reuse, R188, R56 ;  /* 0x000000bcc838723c */ /* 0x040ff00000001838 */
[-C--:B------:R-:W-:Y:S08]  /*e8b0*/  HMMA.16816.F32 R60, R200, R190.reuse, R60 ;  /* 0x000000bec83c723c */ /* 0x080ff0000000183c */
[C---:B------:R-:W-:Y:S01]  /*e8c0*/  HMMA.16816.F32 R64, R184.reuse, R190, R64 ;  /* 0x000000beb840723c */ /* 0x040fe20000001840 */
[----:B------:R-:W3:Y:S07]  /*e8d0*/  LDSM.16.M88.4 R188, [R235+0x2000] ;  /* 0x00200000ebbc783b */ /* 0x000eee0000000200 */
        /* <DEDUP_REMOVED lines=9> */
[C---:B------:R-:W-:Y:S08]  /*e970*/  HMMA.16816.F32 R104, R200.reuse, R204, R104 ;  /* 0x000000ccc868723c */ /* 0x040ff00000001868 */
[-C--:B------:R-:W-:Y:S08]  /*e980*/  HMMA.16816.F32 R108, R200, R206.reuse, R108 ;  /* 0x000000cec86c723c */ /* 0x080ff0000000186c */
[----:B------:R-:W-:Y:S08]  /*e990*/  HMMA.16816.F32 R112, R184, R206, R112 ;  /* 0x000000ceb870723c */ /* 0x000ff00000001870 */
[-C--:B------:R-:W-:Y:S08]  /*e9a0*/  HMMA.16816.F32 R4, R212, R216.reuse, R4 ;  /* 0x000000d8d404723c */ /* 0x080ff00000001804 */
[C---:B---3--:R-:W-:Y:S08]  /*e9b0*/  HMMA.16816.F32 R8, R188.reuse, R216, R8 ;  /* 0x000000d8bc08723c */ /* 0x048ff00000001808 */
        /* <DEDUP_REMOVED lines=18> */
[----:B------:R-:W-:Y:S03]  /*eae0*/  FMUL.FTZ R19, R19, c[0x0][0x320] ;  /* 0x0000c80013137a20 */ /* 0x000fe60000410000 */
[----:B------:R4:W1:Y:S10]  /*eaf0*/  MUFU.TANH R187, R7 ;  /* 0x0000000700bb7308 */ /* 0x0008740000002400 */
[----:B------:R-:W1:Y:S10]  /*eb00*/  MUFU.TANH R194, R8 ;  /* 0x0000000800c27308 */ /* 0x000e740000002400 */
[----:B------:R-:W1:Y:S01]  /*eb10*/  MUFU.TANH R198, R9 ;  /* 0x0000000900c67308 */ /* 0x000e620000002400 */
[----:B----4-:R-:W4:Y:S09]  /*eb20*/  LDSM.16.M88.4 R4, [R224+0x800] ;  /* 0x00080000e004783b */ /* 0x010f320000000200 */
[----:B------:R-:W1:Y:S10]  /*eb30*/  MUFU.TANH R193, R10 ;  /* 0x0000000a00c17308 */ /* 0x000e740000002400 */
[----:B------:R5:W1:Y:S10]  /*eb40*/  MUFU.TANH R195, R11 ;  /* 0x0000000b00c37308 */ /* 0x000a740000002400 */
[----:B------:R1:W1:Y:S10]  /*eb50*/  MUFU.TANH R199, R12 ;  /* 0x0000000c00c77308 */ /* 0x0002740000002400 */
[----:B------:R2:W2:Y:S01]  /*eb60*/  MUFU.TANH R200, R13 ;  /* 0x0000000d00c87308 */ /* 0x0004a20000002400 */
[----:B-----5:R-:W5:Y:S01]  /*eb70*/  LDSM.16.M88.4 R8, [R224+0x1000] ;  /* 0x00100000e008783b */ /* 0x020f620000000200 */
[-C--:B----4-:R-:W-:Y:S08]  /*eb80*/  HMMA.16816.F32 R20, R212, R4.reuse, R20 ;  /* 0x00000004d414723c */ /* 0x090ff00000001814 */
[----:B------:R-:W4:Y:S01]  /*eb90*/  MUFU.TANH R196, R16 ;  /* 0x0000001000c47308 */ /* 0x000f220000002400 */
[C---:B------:R-:W-:Y:S04]  /*eba0*/  HMMA.16816.F32 R24, R188.reuse, R4, R24 ;  /* 0x00000004bc18723c */ /* 0x040fe80000001818 */
[----:B-1----:R-:W-:Y:S05]  /*ebb0*/  FMUL.FTZ R12, R14, c[0x0][0x320] ;  /* 0x0000c8000e0c7a20 */ /* 0x002fea0000410000 */
[----:B------:R1:W1:Y:S01]  /*ebc0*/  MUFU.TANH R197, R17 ;  /* 0x0000001100c57308 */ /* 0x0002620000002400 */
[-C--:B------:R-:W-:Y:S03]  /*ebd0*/  HMMA.16816.F32 R28, R188, R6.reuse, R28 ;  /* 0x00000006bc1c723c */ /* 0x080fe6000000181c */
[----:B--2---:R-:W-:Y:S05]  /*ebe0*/  FMUL.FTZ R13, R15, c[0x0][0x320] ;  /* 0x0000c8000f0d7a20 */ /* 0x004fea0000410000 */
[C---:B------:R-:W-:Y:S01]  /*ebf0*/  HMMA.16816.F32 R32, R212.reuse, R6, R32 ;  /* 0x00000006d420723c */ /* 0x040fe20000001820 */
[----:B------:R-:W2:Y:S01]  /*ec00*/  MUFU.TANH R201, R18 ;  /* 0x0000001200c97308 */ /* 0x000ea20000002400 */
[----:B------:R-:W2:Y:S02]  /*ec10*/  LDSM.16.M88.4 R4, [R224+0x1800] ;  /* 0x00180000e004783b */ /* 0x000ea40000000200 */
[----:B------:R-:W-:Y:S02]  /*ec20*/  FMUL.FTZ R20, R20, c[0x0][0x320] ;  /* 0x0000c80014147a20 */ /* 0x000fe40000410000 */
[----:B------:R-:W-:Y:S02]  /*ec30*/  FMUL.FTZ R21, R21, c[0x0][0x320] ;  /* 0x0000c80015157a20 */ /* 0x000fe40000410000 */
[----:B------:R-:W-:Y:S03]  /*ec40*/  FMUL.FTZ R23, R23, c[0x0][0x320] ;  /* 0x0000c80017177a20 */ /* 0x000fe60000410000 */
[----:B------:R3:W2:Y:S01]  /*ec50*/  MUFU.TANH R202, R19 ;  /* 0x0000001300ca7308 */ /* 0x0006a20000002400 */
[----:B------:R-:W-:Y:S02]  /*ec60*/  FMUL.FTZ R14, R26, c[0x0][0x320] ;  /* 0x0000c8001a0e7a20 */ /* 0x000fe40000410000 */
[----:B------:R-:W-:Y:S01]  /*ec70*/  FMUL.FTZ R15, R27, c[0x0][0x320] ;  /* 0x0000c8001b0f7a20 */ /* 0x000fe20000410000 */
[-C--:B-----5:R-:W-:Y:S03]  /*ec80*/  HMMA.16816.F32 R36, R212, R8.reuse, R36 ;  /* 0x00000008d424723c */ /* 0x0a0fe60000001824 */
[----:B-1----:R-:W-:Y:S02]  /*ec90*/  FMUL.FTZ R17, R24, c[0x0][0x320] ;  /* 0x0000c80018117a20 */ /* 0x002fe40000410000 */
[----:B------:R-:W-:Y:S01]  /*eca0*/  FMUL.FTZ R16, R30, c[0x0][0x320] ;  /* 0x0000c8001e107a20 */ /* 0x000fe20000410000 */
[----:B------:R1:W1:Y:S02]  /*ecb0*/  MUFU.TANH R203, R20 ;  /* 0x0000001400cb7308 */ /* 0x0002640000002400 */
[C---:B------:R-:W-:Y:S04]  /*ecc0*/  HMMA.16816.F32 R40, R188.reuse, R8, R40 ;  /* 0x00000008bc28723c */ /* 0x040fe80000001828 */
[----:B------:R-:W-:Y:S02]  /*ecd0*/  FMUL.FTZ R32, R32, c[0x0][0x320] ;  /* 0x0000c80020207a20 */ /* 0x000fe40000410000 */
[----:B------:R-:W-:Y:S02]  /*ece0*/  FMUL.FTZ R33, R33, c[0x0][0x320] ;  /* 0x0000c80021217a20 */ /* 0x000fe40000410000 */
[----:B------:R5:W4:Y:S01]  /*ecf0*/  MUFU.TANH R204, R21 ;  /* 0x0000001500cc7308 */ /* 0x000b220000002400 */
[-C--:B------:R-:W-:Y:S03]  /*ed00*/  HMMA.16816.F32 R44, R188, R10.reuse, R44 ;  /* 0x0000000abc2c723c */ /* 0x080fe6000000182c */
[----:B---3--:R-:W-:Y:S02]  /*ed10*/  FMUL.FTZ R19, R25, c[0x0][0x320] ;  /* 0x0000c80019137a20 */ /* 0x008fe40000410000 */
[----:B------:R-:W-:Y:S02]  /*ed20*/  FMUL.FTZ R18, R31, c[0x0][0x320] ;  /* 0x0000c8001f127a20 */ /* 0x000fe40000410000 */
[----:B------:R-:W-:Y:S01]  /*ed30*/  FMUL.FTZ R36, R36, c[0x0][0x320] ;  /* 0x0000c80024247a20 */ /* 0x000fe20000410000 */
[C---:B------:R-:W-:Y:S01]  /*ed40*/  HMMA.16816.F32 R48, R212.reuse, R10, R48 ;  /* 0x0000000ad430723c */ /* 0x040fe20000001830 */
[----:B------:R3:W3:Y:S01]  /*ed50*/  MUFU.TANH R205, R32 ;  /* 0x0000002000cd7308 */ /* 0x0006e20000002400 */
[----:B------:R-:W3:Y:S02]  /*ed60*/  LDSM.16.M88.4 R8, [R224+0x2000] ;  /* 0x00200000e008783b */ /* 0x000ee40000000200 */
[----:B------:R-:W-:Y:S02]  /*ed70*/  FMUL.FTZ R37, R37, c[0x0][0x320] ;  /* 0x0000c80025257a20 */ /* 0x000fe40000410000 */
[----:B------:R-:W-:Y:S02]  /*ed80*/  FMUL.FTZ R38, R38, c[0x0][0x320] ;  /* 0x0000c80026267a20 */ /* 0x000fe40000410000 */
[-C--:B--2---:R-:W-:Y:S03]  /*ed90*/  HMMA.16816.F32 R52, R212, R4.reuse, R52 ;  /* 0x00000004d434723c */ /* 0x084fe60000001834 */
[----:B------:R-:W2:Y:S01]  /*eda0*/  MUFU.TANH R206, R33 ;  /* 0x0000002100ce7308 */ /* 0x000ea20000002400 */
[----:B------:R-:W-:Y:S02]  /*edb0*/  FMUL.FTZ R39, R39, c[0x0][0x320] ;  /* 0x0000c80027277a20 */ /* 0x000fe40000410000 */
[----:B-1----:R-:W-:Y:S02]  /*edc0*/  FMUL.FTZ R20, R28, c[0x0][0x320] ;  /* 0x0000c8001c147a20 */ /* 0x002fe40000410000 */
[C---:B------:R-:W-:Y:S04]  /*edd0*/  HMMA.16816.F32 R56, R188.reuse, R4, R56 ;  /* 0x00000004bc38723c */ /* 0x040fe80000001838 */
[----:B-----5:R-:W-:Y:S01]  /*ede0*/  FMUL.FTZ R21, R22, c[0x0][0x320] ;  /* 0x0000c80016157a20 */ /* 0x020fe20000410000 */
[----:B------:R-:W1:Y:S01]  /*edf0*/  MUFU.TANH R208, R36 ;  /* 0x0000002400d07308 */ /* 0x000e620000002400 */
[----:B------:R-:W-:Y:S02]  /*ee00*/  FMUL.FTZ R22, R29, c[0x0][0x320] ;  /* 0x0000c8001d167a20 */ /* 0x000fe40000410000 */
[-C--:B------:R-:W-:Y:S04]  /*ee10*/  HMMA.16816.F32 R60, R188, R6.reuse, R60 ;  /* 0x00000006bc3c723c */ /* 0x080fe8000000183c */
[----:B------:R-:W-:Y:S02]  /*ee20*/  FMUL.FTZ R30, R34, c[0x0][0x320] ;  /* 0x0000c800221e7a20 */ /* 0x000fe40000410000 */
[----:B------:R-:W-:Y:S01]  /*ee30*/  FMUL.FTZ R31, R35, c[0x0][0x320] ;  /* 0x0000c800231f7a20 */ /* 0x000fe20000410000 */
[----:B------:R-:W1:Y:S01]  /*ee40*/  MUFU.TANH R207, R37 ;  /* 0x0000002500cf7308 */ /* 0x000e620000002400 */
[C---:B------:R-:W-:Y:S01]  /*ee50*/  HMMA.16816.F32 R64, R212.reuse, R6, R64 ;  /* 0x00000006d440723c */ /* 0x040fe20000001840 */
[----:B------:R-:W5:Y:S03]  /*ee60*/  LDSM.16.M88.4 R4, [R224+0x2800] ;  /* 0x00280000e004783b */ /* 0x000f660000000200 */
[----:B------:R-:W-:Y:S02]  /*ee70*/  FMUL.FTZ R52, R52, c[0x0][0x320] ;  /* 0x0000c80034347a20 */ /* 0x000fe40000410000 */
[----:B------:R-:W-:Y:S02]  /*ee80*/  FMUL.FTZ R53, R53, c[0x0][0x320] ;  /* 0x0000c80035357a20 */ /* 0x000fe40000410000 */
[----:B------:R-:W-:Y:S01]  /*ee90*/  FMUL.FTZ R28, R40, c[0x0][0x320] ;  /* 0x0000c800281c7a20 */ /* 0x000fe20000410000 */
[----:B------:R-:W1:Y:S01]  /*eea0*/  MUFU.TANH R223, R38 ;  /* 0x0000002600df7308 */ /* 0x000e620000002400 */
[-C--:B---3--:R-:W-:Y:S03]  /*eeb0*/  HMMA.16816.F32 R68, R212, R8.reuse, R68 ;  /* 0x00000008d444723c */ /* 0x088fe60000001844 */
[----:B------:R-:W-:Y:S02]  /*eec0*/  FMUL.FTZ R29, R41, c[0x0][0x320] ;  /* 0x0000c800291d7a20 */ /* 0x000fe40000410000 */
[----:B------:R-:W-:Y:S02]  /*eed0*/  FMUL.FTZ R25, R42, c[0x0][0x320] ;  /* 0x0000c8002a197a20 */ /* 0x000fe40000410000 */
[----:B------:R-:W-:Y:S01]  /*eee0*/  FMUL.FTZ R24, R43, c[0x0][0x320] ;  /* 0x0000c8002b187a20 */ /* 0x000fe20000410000 */
[C---:B------:R-:W-:Y:S01]  /*eef0*/  HMMA.16816.F32 R72, R188.reuse, R8, R72 ;  /* 0x00000008bc48723c */ /* 0x040fe20000001848 */
[----:B------:R-:W3:Y:S03]  /*ef00*/  MUFU.TANH R222, R39 ;  /* 0x0000002700de7308 */ /* 0x000ee60000002400 */
[----:B------:R-:W-:Y:S02]  /*ef10*/  FMUL.FTZ R32, R44, c[0x0][0x320] ;  /* 0x0000c8002c207a20 */ /* 0x000fe40000410000 */
[----:B------:R-:W-:Y:S02]  /*ef20*/  FMUL.FTZ R35, R45, c[0x0][0x320] ;  /* 0x0000c8002d237a20 */ /* 0x000fe40000410000 */
[-C--:B------:R-:W-:Y:S03]  /*ef30*/  HMMA.16816.F32 R76, R188, R10.reuse, R76 ;  /* 0x0000000abc4c723c */ /* 0x080fe6000000184c */
[----:B------:R1:W1:Y:S01]  /*ef40*/  MUFU.TANH R218, R52 ;  /* 0x0000003400da7308 */ /* 0x0002620000002400 */
[----:B------:R-:W-:Y:S02]  /*ef50*/  FMUL.FTZ R27, R46, c[0x0][0x320] ;  /* 0x0000c8002e1b7a20 */ /* 0x000fe40000410000 */
[----:B------:R-:W-:Y:S02]  /*ef60*/  FMUL.FTZ R26, R47, c[0x0][0x320] ;  /* 0x0000c8002f1a7a20 */ /* 0x000fe40000410000 */
[C---:B------:R-:W-:Y:S01]  /*ef70*/  HMMA.16816.F32 R80, R212.reuse, R10, R80 ;  /* 0x0000000ad450723c */ /* 0x040fe20000001850 */
[----:B------:R-:W2:Y:S01]  /*ef80*/  LDSM.16.M88.4 R8, [R224+0x3000] ;  /* 0x00300000e008783b */ /* 0x000ea20000000200 */
[----:B------:R-:W-:Y:S04]  /*ef90*/  DEPBAR.LE SB0, 0x0 ;  /* 0x000080000000791a */ /* 0x000fe80000000000 */
[----:B------:R3:W2:Y:S01]  /*efa0*/  MUFU.TANH R216, R53 ;  /* 0x0000003500d87308 */ /* 0x0006a20000002400 */
[----:B------:R-:W-:Y:S01]  /*efb0*/  FMUL.FTZ R69, R69, c[0x0][0x320] ;  /* 0x0000c80045457a20 */ /* 0x000fe20000410000 */
[-C--:B-----5:R-:W-:Y:S01]  /*efc0*/  HMMA.16816.F32 R84, R212, R4.reuse, R84 ;  /* 0x00000004d454723c */ /* 0x0a0fe20000001854 */
[----:B------:R-:W-:Y:S04]  /*efd0*/  BAR.SYNC.DEFER_BLOCKING 0x0 ;  /* 0x0000000000007b1d */ /* 0x000fe80000010000 */
[----:B------:R-:W-:Y:S02]  /*efe0*/  FMUL.FTZ R72, R72, c[0x0][0x320] ;  /* 0x0000c80048487a20 */ /* 0x000fe40000410000 */
[----:B------:R-:W-:Y:S01]  /*eff0*/  FMUL.FTZ R45, R50, c[0x0][0x320] ;  /* 0x0000c800322d7a20 */ /* 0x000fe20000410000 */
[----:B------:R-:W2:Y:S01]  /*f000*/  MUFU.TANH R221, R69 ;  /* 0x0000004500dd7308 */ /* 0x000ea20000002400 */
[C---:B------:R-:W-:Y:S04]  /*f010*/  HMMA.16816.F32 R88, R188.reuse, R4, R88 ;  /* 0x00000004bc58723c */ /* 0x040fe80000001858 */
[----:B------:R-:W-:Y:S02]  /*f020*/  FMUL.FTZ R76, R76, c[0x0][0x320] ;  /* 0x0000c8004c4c7a20 */ /* 0x000fe40000410000 */
[----:B------:R-:W-:Y:S02]  /*f030*/  FMUL.FTZ R44, R51, c[0x0][0x320] ;  /* 0x0000c800332c7a20 */ /* 0x000fe40000410000 */
[-C--:B------:R-:W-:Y:S01]  /*f040*/  HMMA.16816.F32 R92, R188, R6.reuse, R92 ;  /* 0x00000006bc5c723c */ /* 0x080fe2000000185c */
[----:B------:R5:W4:Y:S03]  /*f050*/  MUFU.TANH R217, R72 ;  /* 0x0000004800d97308 */ /* 0x000b260000002400 */
[----:B-1----:R-:W-:Y:S02]  /*f060*/  FMUL.FTZ R52, R55, c[0x0][0x320] ;  /* 0x0000c80037347a20 */ /* 0x002fe40000410000 */
[----:B---3--:R-:W-:Y:S02]  /*f070*/  FMUL.FTZ R53, R54, c[0x0][0x320] ;  /* 0x0000c80036357a20 */ /* 0x008fe40000410000 */
[C---:B------:R-:W-:Y:S03]  /*f080*/  HMMA.16816.F32 R96, R212.reuse, R6, R96 ;  /* 0x00000006d460723c */ /* 0x040fe60000001860 */
[----:B------:R1:W3:Y:S01]  /*f090*/  MUFU.TANH R210, R76 ;  /* 0x0000004c00d27308 */ /* 0x0002e20000002400 */
[----:B------:R-:W-:Y:S02]  /*f0a0*/  FMUL.FTZ R38, R56, c[0x0][0x320] ;  /* 0x0000c80038267a20 */ /* 0x000fe40000410000 */
[----:B------:R-:W-:Y:S02]  /*f0b0*/  FMUL.FTZ R39, R57, c[0x0][0x320] ;  /* 0x0000c80039277a20 */ /* 0x000fe40000410000 */
[-C--:B--2---:R-:W-:Y:S04]  /*f0c0*/  HMMA.16816.F32 R100, R212, R8.reuse, R100 ;  /* 0x00000008d464723c */ /* 0x084fe80000001864 */
[----:B------:R-:W-:Y:S01]  /*f0d0*/  FMUL.FTZ R34, R58, c[0x0][0x320] ;  /* 0x0000c8003a227a20 */ /* 0x000fe20000410000 */
[----:B------:R-:W2:Y:S01]  /*f0e0*/  MUFU.TANH R12, R12 ;  /* 0x0000000c000c7308 */ /* 0x000ea20000002400 */
        /* <DEDUP_REMOVED lines=23> */
[----:B-----5:R-:W-:Y:S02]  /*f260*/  FMUL.FTZ R72, R80, c[0x0][0x320] ;  /* 0x0000c80050487a20 */ /* 0x020fe40000410000 */
[----:B------:R-:W-:Y:S01]  /*f270*/  FMUL.FTZ R77, R81, c[0x0][0x320] ;  /* 0x0000c800514d7a20 */ /* 0x000fe20000410000 */
[----:B------:R-:W2:Y:S01]  /*f280*/  MUFU.TANH R19, R19 ;  /* 0x0000001300137308 */ /* 0x000ea20000002400 */
[----:B------:R-:W-:Y:S02]  /*f290*/  FMUL.FTZ R67, R82, c[0x0][0x320] ;  /* 0x0000c80052437a20 */ /* 0x000fe40000410000 */
[----:B------:R-:W-:Y:S02]  /*f2a0*/  FMUL.FTZ R73, R83, c[0x0][0x320] ;  /* 0x0000c80053497a20 */ /* 0x000fe40000410000 */
[----:B------:R-:W-:Y:S02]  /*f2b0*/  FMUL.FTZ R82, R84, c[0x0][0x320] ;  /* 0x0000c80054527a20 */ /* 0x000fe40000410000 */
[----:B------:R-:W-:Y:S02]  /*f2c0*/  FMUL.FTZ R81, R85, c[0x0][0x320] ;  /* 0x0000c80055517a20 */ /* 0x000fe40000410000 */
[----:B-1----:R-:W-:Y:S01]  /*f2d0*/  FMUL.FTZ R76, R86, c[0x0][0x320] ;  /* 0x0000c800564c7a20 */ /* 0x002fe20000410000 */
        /* <DEDUP_REMOVED lines=39> */
[----:B------:R-:W-:Y:S05]  /*f550*/  FMUL.FTZ R68, R68, c[0x0][0x320] ;  /* 0x0000c80044447a20 */ /* 0x000fea0000410000 */
        /* <DEDUP_REMOVED lines=73> */
[----:B--234-:R-:W-:Y:S01]  /*f9f0*/  IMAD.MOV.U32 R6, RZ, RZ, RZ ;  /* 0x000000ffff067224 */ /* 0x01cfe200078e00ff */
[----:B------:R-:W2:Y:S01]  /*fa00*/  LDL R3, [R1+0x24] ;  /* 0x0000240001037983 */ /* 0x000ea20000100800 */
[----:B------:R-:W-:Y:S02]  /*fa10*/  PLOP3.LUT P2, PT, PT, PT, UP0, 0x80, 0x0 ;  /* 0x000000000000781c */ /* 0x000fe40003f4f008 */
[----:B------:R-:W-:Y:S01]  /*fa20*/  PLOP3.LUT P0, PT, PT, PT, UP0, 0x80, 0x0 ;  /* 0x000000000000781c */ /* 0x000fe20003f0f008 */
[----:B------:R-:W3:Y:S04]  /*fa30*/  LDL.64 R84, [R1+0x40] ;  /* 0x0000400001547983 */ /* 0x000ee80000100a00 */
[----:B------:R-:W4:Y:S04]  /*fa40*/  LDL R50, [R1+0xc] ;  /* 0x00000c0001327983 */ /* 0x000f280000100800 */
[----:B-1----:R-:W5:Y:S04]  /*fa50*/  LDL.64 R48, [R1+0x38] ;  /* 0x0000380001307983 */ /* 0x002f680000100a00 */
[----:B------:R-:W3:Y:S01]  /*fa60*/  LDL R185, [R1+0x8] ;  /* 0x0000080001b97983 */ /* 0x000ee20000100800 */
[----:B--2---:R-:W-:Y:S05]  /*fa70*/  IMAD R3, R0, 0x70, R3 ;  /* 0x0000007000037824 */ /* 0x004fea00078e0203 */
[----:B------:R-:W-:Y:S05]  /*fa80*/  IADD3 R3, R3, -0x70, R250 ;  /* 0xffffff9003037810 */ /* 0x000fea0007ffe0fa */
[----:B------:R-:W-:Y:S01]  /*fa90*/  @P2 IMAD.HI.U32 R0, R3, c[0x0][0x2bc], RZ ;  /* 0x0000af0003002a27 */ /* 0x000fe200078e00ff */
[----:B-----5:R-:W-:Y:S03]  /*faa0*/  SHF.L.U64.HI R49, R251, 0x1, R242 ;  /* 0x00000001fb317819 */ /* 0x020fe600000102f2 */
[--C-:B------:R-:W-:Y:S01]  /*fab0*/  IMAD.MOV.U32 R2, RZ, RZ, R3.reuse ;  /* 0x000000ffff027224 */ /* 0x100fe200078e0003 */
[----:B------:R-:W-:Y:S04]  /*fac0*/  @P0 SHF.R.U32.HI R2, RZ, c[0x0][0x2c0], R0 ;  /* 0x0000b000ff020a19 */ /* 0x000fe80000011600 */
[C---:B---3--:R-:W-:Y:S01]  /*fad0*/  @!P1 IADD3 R0, P0, R2.reuse, R84, RZ ;  /* 0x0000005402009210 */ /* 0x048fe20007f1e0ff */
[----:B------:R-:W-:Y:S03]  /*fae0*/  IMAD.MOV R4, RZ, RZ, -R2 ;  /* 0x000000ffff047224 */ /* 0x000fe600078e0a02 */
[----:B----4-:R-:W-:Y:S01]  /*faf0*/  @!P1 LEA.HI.X.SX32 R2, R2, R50, 0x1, P0 ;  /* 0x0000003202029211 */ /* 0x010fe200000f0eff */
[----:B------:R-:W-:Y:S01]  /*fb00*/  IMAD R8, R4, c[0x0][0x2b8], R3 ;  /* 0x0000ae0004087a24 */ /* 0x000fe200078e0203 */
[C---:B------:R-:W-:Y:S04]  /*fb10*/  @!P1 LEA R4, P0, R0.reuse, c[0x0][0x2a0], 0x2 ;  /* 0x0000a80000049a11 */ /* 0x040fe800078010ff */
[----:B------:R-:W-:Y:S01]  /*fb20*/  @!P1 LEA.HI.X R5, R0, c[0x0][0x2a4], R2, 0x2, P0 ;  /* 0x0000a90000059a11 */ /* 0x000fe200000f1402 */
[----:B------:R-:W-:Y:S01]  /*fb30*/  IMAD.WIDE.U32 R2, R8, c[0x0][0x1e0], RZ ;  /* 0x0000780008027a25 */ /* 0x000fe200078e00ff */
[----:B------:R-:W-:Y:S01]  /*fb40*/  SHF.R.S32.HI R0, RZ, 0x1f, R8 ;  /* 0x0000001fff007819 */ /* 0x000fe20000011408 */
[----:B------:R1:W-:Y:S04]  /*fb50*/  STL [R1+0x20], R8 ;  /* 0x0000200801007387 */ /* 0x0003e80000100800 */
[----:B------:R-:W-:Y:S01]  /*fb60*/  IMAD R0, R0, c[0x0][0x1e0], RZ ;  /* 0x0000780000007a24 */ /* 0x000fe200078e02ff */
[----:B------:R-:W2:Y:S03]  /*fb70*/  @!P1 LDG.E R6, [R4.64] ;  /* 0x0000000804069981 */ /* 0x000ea6000c1e1900 */
[----:B------:R-:W-:Y:S04]  /*fb80*/  IMAD R0, R8, c[0x0][0x1e4], R0 ;  /* 0x0000790008007a24 */ /* 0x000fe800078e0200 */
[----:B------:R-:W-:Y:S01]  /*fb90*/  IMAD.IADD R3, R3, 0x1, R0 ;  /* 0x0000000103037824 */ /* 0x000fe200078e0200 */
[----:B--2---:R-:W-:Y:S03]  /*fba0*/  SHF.R.S32.HI R0, RZ, 0x1f, R6 ;  /* 0x0000001fff007819 */ /* 0x004fe60000011406 */
[----:B------:R-:W-:Y:S01]  /*fbb0*/  IMAD.WIDE.U32 R2, R6, c[0x0][0x1f0], R2 ;  /* 0x00007c0006027a25 */ /* 0x000fe200078e0002 */
[----:B------:R1:W-:Y:S03]  /*fbc0*/  STL [R1+0x1c], R6 ;  /* 0x00001c0601007387 */ /* 0x0003e60000100800 */
[----:B------:R-:W-:Y:S01]  /*fbd0*/  IMAD R0, R0, c[0x0][0x1f0], RZ ;  /* 0x00007c0000007a24 */ /* 0x000fe200078e02ff */
[----:B------:R-:W-:Y:S01]  /*fbe0*/  IADD3 R2, P0, R48, R2, RZ ;  /* 0x0000000230027210 */ /* 0x000fe20007f1e0ff */
[----:B------:R-:W-:Y:S02]  /*fbf0*/  IMAD.SHL.U32 R48, R251, 0x2, RZ ;  /* 0x00000002fb307824 */ /* 0x000fe400078e00ff */
[----:B------:R-:W-:Y:S05]  /*fc00*/  IMAD R0, R6, c[0x0][0x1f4], R0 ;  /* 0x00007d0006007a24 */ /* 0x000fea00078e0200 */
[----:B------:R-:W-:Y:S02]  /*fc10*/  IADD3.X R0, R185, R3, R0, P0, !PT ;  /* 0x00000003b9007210 */ /* 0x000fe400007fe400 */
[C---:B------:R-:W-:Y:S04]  /*fc20*/  LEA R3, P0, R2.reuse, c[0x0][0x1c8], 0x1 ;  /* 0x0000720002037a11 */ /* 0x040fe800078008ff */
[----:B------:R-:W-:Y:S01]  /*fc30*/  LEA.HI.X R0, R2, c[0x0][0x1cc], R0, 0x1, P0 ;  /* 0x0000730002007a11 */ /* 0x000fe200000f0c00 */
[----:B------:R-:W-:-:S06]  /*fc40*/  BRA.DIV ~URZ, `(.L_x_1355) ;  /* 0x000098827f007947 */ /* 0x000fcc000b800000 */
[----:B------:R2:W3:Y:S02]  /*fc50*/  SHFL.IDX PT, R50, R0, RZ, 0x181f ;  /* 0x00181fff00327589 */ /* 0x0004e400000e0000 */
.L_x_1400:
[----:B------:R-:W-:-:S05]  /*fc60*/  BRA.DIV ~URZ, `(.L_x_1356) ;  /* 0x000098d27f007947 */ /* 0x000fca000b800000 */
[----:B------:R-:W4:Y:S02]  /*fc70*/  SHFL.IDX PT, R2, R3, RZ, 0x181f ;  /* 0x00181fff03027589 */ /* 0x000f2400000e0000 */
[-C--:B----4-:R-:W-:Y:S02]  /*fc80*/  IADD3 R4, P0, R2, R48.reuse, RZ ;  /* 0x0000003002047210 */ /* 0x090fe40007f1e0ff */
[----:B------:R-:W4:Y:S03]  /*fc90*/  SHFL.IDX PT, R2, R3, 0x1, 0x181f ;  /* 0x00381f0003027f89 */ /* 0x000f2600000e0000 */
[--C-:B---3--:R-:W-:Y:S05]  /*fca0*/  IMAD.X R5, R50, 0x1, R49.reuse, P0 ;  /* 0x0000000132057824 */ /* 0x108fea00000e0631 */
[----:B------:R-:W-:Y:S01]  /*fcb0*/  @!PT LDS RZ, [RZ] ;  /* 0x00000000fffff984 */ /* 0x000fe20000000800 */
[----:B------:R3:W-:Y:S01]  /*fcc0*/  LDGSTS.E.BYPASS.LTC128B.128 [R244+0x3900], [R4.64], !P3 ;  /* 0x0390000004f47fae */ /* 0x0007e2000d901d48 */
[-C--:B-1--4-:R-:W-:Y:S03]  /*fcd0*/  IADD3 R8, P0, R2, R48.reuse, RZ ;  /* 0x0000003002087210 */ /* 0x092fe60007f1e0ff */
[----:B------:R-:W-:Y:S04]  /*fce0*/  SHFL.IDX PT, R2, R3, 0x2, 0x181f ;  /* 0x00581f0003027f89 */ /* 0x000fe800000e0000 */
[----:B---3--:R-:W1:Y:S02]  /*fcf0*/  SHFL.IDX PT, R4, R0, 0x1, 0x181f ;  /* 0x00381f0000047f89 */ /* 0x008e6400000e0000 */
[--C-:B-1----:R-:W-:Y:S02]  /*fd00*/  IMAD.X R9, R4, 0x1, R49.reuse, P0 ;  /* 0x0000000104097824 */ /* 0x102fe400000e0631 */
[----:B------:R-:W1:Y:S04]  /*fd10*/  SHFL.IDX PT, R4, R0, 0x2, 0x181f ;  /* 0x00581f0000047f89 */ /* 0x000e6800000e0000 */
[----:B------:R3:W-:Y:S02]  /*fd20*/  LDGSTS.E.BYPASS.LTC128B.128 [R244+0x4100], [R8.64], !P3 ;  /* 0x0410000008f47fae */ /* 0x0007e4000d901d48 */
[-C--:B---3--:R-:W-:Y:S02]  /*fd30*/  IADD3 R8, P0, R2, R48.reuse, RZ ;  /* 0x0000003002087210 */ /* 0x088fe40007f1e0ff */
[----:B------:R-:W3:Y:S03]  /*fd40*/  SHFL.IDX PT, R2, R3, 0x3, 0x181f ;  /* 0x00781f0003027f89 */ /* 0x000ee600000e0000 */
        /* <DEDUP_REMOVED lines=12> */
[----:B------:R3:W-:Y:S04]  /*fe10*/  LDGSTS.E.BYPASS.LTC128B.128 [R244+0x5900], [R8.64], !P3 ;  /* 0x0590000008f47fae */ /* 0x0007e8000d901d48 */
[----:B--2---:R-:W2:Y:S01]  /*fe20*/  SHFL.IDX PT, R0, R0, 0x6, 0x181f ;  /* 0x00d81f0000007f89 */ /* 0x004ea200000e0000 */
[----:B---3--:R-:W-:Y:S05]  /*fe30*/  IADD3 R8, P0, R2, R48, RZ ;  /* 0x0000003002087210 */ /* 0x008fea0007f1e0ff */
[----:B-1----:R-:W-:Y:S02]  /*fe40*/  IMAD.X R9, R4, 0x1, R49, P0 ;  /* 0x0000000104097824 */ /* 0x002fe400000e0631 */
[----:B------:R1:W3:Y:S04]  /*fe50*/  SHFL.IDX PT, R4, R3, 0x6, 0x181f ;  /* 0x00d81f0003047f89 */ /* 0x0002e800000e0000 */
[----:B------:R1:W-:Y:S02]  /*fe60*/  LDGSTS.E.BYPASS.LTC128B.128 [R244+0x6100], [R8.64], !P3 ;  /* 0x0610000008f47fae */ /* 0x0003e4000d901d48 */
.L_x_1401:
[----:B--23--:R-:W-:Y:S04]  /*fe70*/  IADD3 R4, P0, R4, R48, RZ ;  /* 0x0000003004047210 */ /* 0x00cfe80007f1e0ff */
[----:B------:R-:W-:Y:S05]  /*fe80*/  IADD3.X R5, R0, R49, RZ, P0, !PT ;  /* 0x0000003100057210 */ /* 0x000fea00007fe4ff */
[----:B------:R-:W-:Y:S01]  /*fe90*/  @!PT LDS RZ, [RZ] ;  /* 0x00000000fffff984 */ /* 0x000fe20000000800 */
[----:B------:R-:W-:Y:S01]  /*fea0*/  @!PT LDS RZ, [RZ] ;  /* 0x00000000fffff984 */ /* 0x000fe20000000800 */
[----:B------:R-:W-:Y:S01]  /*feb0*/  @!PT LDS RZ, [RZ] ;  /* 0x00000000fffff984 */ /* 0x000fe20000000800 */
[----:B------:R2:W-:Y:S04]  /*fec0*/  LDGSTS.E.BYPASS.LTC128B.128 [R244+0x6900], [R4.64], !P3 ;  /* 0x0690000004f47fae */ /* 0x0005e8000d901d48 */
.L_x_1354:
[----:B--234-:R-:W-:Y:S05]  /*fed0*/  BSYNC B0 ;  /* 0x0000000000007941 */ /* 0x01cfea0003800000 */
.L_x_1353:
[----:B------:R-:W-:Y:S01]  /*fee0*/  FMNMX.FTZ R4, R186, R182, !PT ;  /* 0x000000b6ba047209 */ /* 0x000fe20007810000 */
[----:B------:R-:W0:Y:S01]  /*fef0*/  LDGDEPBAR ;  /* 0x00000000000079af */ /* 0x000e220000000000 */
[----:B------:R-:W-:Y:S02]  /*ff00*/  FMNMX.FTZ R2, R184, R183, !PT ;  /* 0x000000b7b8027209 */ /* 0x000fe40007810000 */
[----:B------:R-:W-:Y:S02]  /*ff10*/  FMNMX.FTZ R0, R194, R180, !PT ;  /* 0x000000b4c2007209 */ /* 0x000fe40007810000 */
[----:B-1----:R-:W-:Y:S02]  /*ff20*/  FMNMX.FTZ R48, R193, R181, !PT ;  /* 0x000000b5c1307209 */ /* 0x002fe40007810000 */
        /* <DEDUP_REMOVED lines=124> */
.L_x_1402:
[----:B------:R-:W3:Y:S01]  /*106f0*/  LDL.LU R5, [R1+0x48] ;  /* 0x0000480001057983 */ /* 0x000ee20000300800 */
[C---:B------:R-:W-:Y:S01]  /*10700*/  FMUL.FTZ R185, R3.reuse, c[0x0][0x2d0] ;  /* 0x0000b40003b97a20 */ /* 0x040fe20000410000 */
[----:B--2---:R-:W-:Y:S01]  /*10710*/  FMNMX.FTZ R68, R68, R4, !PT ;  /* 0x0000000444447209 */ /* 0x004fe20007810000 */
[----:B------:R-:W-:Y:S01]  /*10720*/  FADD.FTZ R65, -R3, R182 ;  /* 0x000000b603417221 */ /* 0x000fe20000010100 */
[----:B------:R-:W-:Y:S01]  /*10730*/  WARPSYNC 0xffffffff ;  /* 0xffffffff00007948 */ /* 0x000fe20003800000 */
[--C-:B------:R-:W-:Y:S02]  /*10740*/  FFMA.FTZ R51, R206, c[0x0][0x2d0], -R185.reuse ;  /* 0x0000b400ce337a23 */ /* 0x100fe400000108b9 */
[--C-:B------:R-:W-:Y:S02]  /*10750*/  FFMA.FTZ R206, R91, c[0x0][0x2d0], -R185.reuse ;  /* 0x0000b4005bce7a23 */ /* 0x100fe400000108b9 */
[----:B------:R-:W2:Y:S01]  /*10760*/  LDL.LU R91, [R1+0x60] ;  /* 0x00006000015b7983 */ /* 0x000ea20000300800 */
[----:B------:R-:W-:Y:S02]  /*10770*/  FMUL.FTZ R65, R65, c[0x0][0x2d0] ;  /* 0x0000b40041417a20 */ /* 0x000fe40000410000 */
[--C-:B-1----:R-:W-:Y:S02]  /*10780*/  FFMA.FTZ R4, R186, c[0x0][0x2d0], -R185.reuse ;  /* 0x0000b400ba047a23 */ /* 0x102fe400000108b9 */
[----:B------:R-:W-:Y:S02]  /*10790*/  FMUL.FTZ R108, R2, c[0x0][0x2d0] ;  /* 0x0000b400026c7a20 */ /* 0x000fe40000410000 */
[----:B------:R-:W-:Y:S01]  /*107a0*/  MUFU.EX2 R65, R65 ;  /* 0x0000004100417308 */ /* 0x000fe20000000800 */
[--C-:B------:R-:W-:Y:S02]  /*107b0*/  FFMA.FTZ R87, R209, c[0x0][0x2d0], -R185.reuse ;  /* 0x0000b400d1577a23 */ /* 0x100fe400000108b9 */
[--C-:B------:R-:W-:Y:S02]  /*107c0*/  FFMA.FTZ R86, R211, c[0x0][0x2d0], -R185.reuse ;  /* 0x0000b400d3567a23 */ /* 0x100fe400000108b9 */
[--C-:B------:R-:W-:Y:S02]  /*107d0*/  FFMA.FTZ R85, R218, c[0x0][0x2d0], -R185.reuse ;  /* 0x0000b400da557a23 */ /* 0x100fe400000108b9 */
[--C-:B------:R-:W-:Y:S02]  /*107e0*/  FFMA.FTZ R84, R216, c[0x0][0x2d0], -R185.reuse ;  /* 0x0000b400d8547a23 */ /* 0x100fe400000108b9 */
[--C-:B------:R-:W-:Y:S01]  /*107f0*/  FFMA.FTZ R216, R61, c[0x0][0x2d0], -R108.reuse ;  /* 0x0000b4003dd87a23 */ /* 0x100fe2000001086c */
[----:B------:R-:W3:Y:S01]  /*10800*/  MUFU.EX2 R4, R4 ;  /* 0x0000000400047308 */ /* 0x000ee20000000800 */
[--C-:B------:R-:W-:Y:S01]  /*10810*/  FFMA.FTZ R192, R192, c[0x0][0x2d0], -R185.reuse ;  /* 0x0000b400c0c07a23 */ /* 0x100fe200000108b9 */
[----:B------:R-:W4:Y:S01]  /*10820*/  LDL.LU R61, [R1+0x54] ;  /* 0x00005400013d7983 */ /* 0x000f220000300800 */
[--C-:B------:R-:W-:Y:S02]  /*10830*/  FFMA.FTZ R21, R21, c[0x0][0x2d0], -R108.reuse ;  /* 0x0000b40015157a23 */ /* 0x100fe4000001086c */
[--C-:B------:R-:W-:Y:S02]  /*10840*/  FFMA.FTZ R9, R197, c[0x0][0x2d0], -R185.reuse ;  /* 0x0000b400c5097a23 */ /* 0x100fe400000108b9 */
[--C-:B------:R-:W-:Y:S02]  /*10850*/  FFMA.FTZ R214, R72, c[0x0][0x2d0], -R185.reuse ;  /* 0x0000b40048d67a23 */ /* 0x100fe400000108b9 */
[--C-:B------:R-:W-:Y:S01]  /*10860*/  FFMA.FTZ R107, R196, c[0x0][0x2d0], -R185.reuse ;  /* 0x0000b400c46b7a23 */ /* 0x100fe200000108b9 */
[----:B------:R-:W-:Y:S01]  /*10870*/  MUFU.EX2 R72, R192 ;  /* 0x000000c000487308 */ /* 0x000fe20000000800 */
[--C-:B------:R-:W-:Y:S01]  /*10880*/  FFMA.FTZ R110, R59, c[0x0][0x2d0], -R108.reuse ;  /* 0x0000b4003b6e7a23 */ /* 0x100fe2000001086c */
[----:B------:R-:W-:Y:S01]  /*10890*/  MOV R59, R21 ;  /* 0x00000015003b7202 */ /* 0x000fe20000000f00 */
        /* <DEDUP_REMOVED lines=25> */
[----:B------:R-:W-:Y:S02]  /*10a30*/  FFMA.FTZ R185, R97, c[0x0][0x2d0], -R185 ;  /* 0x0000b40061b97a23 */ /* 0x000fe400000108b9 */
[----:B------:R-:W-:Y:S02]  /*10a40*/  FMUL.FTZ R97, R0, c[0x0][0x2d0] ;  /* 0x0000b40000617a20 */ /* 0x000fe40000410000 */
[--C-:B------:R-:W-:Y:S01]  /*10a50*/  FFMA.FTZ R23, R23, c[0x0][0x2d0], -R108.reuse ;  /* 0x0000b40017177a23 */ /* 0x100fe2000001086c */
[----:B------:R-:W-:Y:S01]  /*10a60*/  MUFU.EX2 R190, R190 ;  /* 0x000000be00be7308 */ /* 0x000fe20000000800 */
[--C-:B------:R-:W-:Y:S02]  /*10a70*/  FFMA.FTZ R53, R200, c[0x0][0x2d0], -R97.reuse ;  /* 0x0000b400c8357a23 */ /* 0x100fe40000010861 */
[--C-:B------:R-:W-:Y:S02]  /*10a80*/  FFMA.FTZ R200, R69, c[0x0][0x2d0], -R97.reuse ;  /* 0x0000b40045c87a23 */ /* 0x100fe40000010861 */
[----:B------:R-:W-:Y:S02]  /*10a90*/  FMUL.FTZ R69, R68, c[0x0][0x2d0] ;  /* 0x0000b40044457a20 */ /* 0x000fe40000410000 */
[--C-:B------:R-:W-:Y:S01]  /*10aa0*/  FFMA.FTZ R100, R60, c[0x0][0x2d0], -R108.reuse ;  /* 0x0000b4003c647a23 */ /* 0x100fe2000001086c */
[----:B------:R-:W-:Y:S01]  /*10ab0*/  MOV R60, R23 ;  /* 0x00000017003c7202 */ /* 0x000fe20000000f00 */
[--C-:B------:R-:W-:Y:S01]  /*10ac0*/  FFMA.FTZ R23, R198, c[0x0][0x2d0], -R97.reuse ;  /* 0x0000b400c6177a23 */ /* 0x100fe20000010861 */
[----:B------:R-:W-:Y:S01]  /*10ad0*/  MUFU.EX2 R200, R200 ;  /* 0x000000c800c87308 */ /* 0x000fe20000000800 */
[----:B------:R-:W-:Y:S02]  /*10ae0*/  FFMA.FTZ R198, R71, c[0x0][0x2d0], -R97 ;  /* 0x0000b40047c67a23 */ /* 0x000fe40000010861 */
        /* <DEDUP_REMOVED lines=8> */
[----:B------:R-:W-:Y:S02]  /*10b70*/  FFMA.FTZ R94, R24, c[0x0][0x2d0], -R69 ;  /* 0x0000b400185e7a23 */ /* 0x000fe40000010845 */
[--C-:B------:R-:W-:Y:S01]  /*10b80*/  FFMA.FTZ R80, R19, c[0x0][0x2d0], -R97.reuse ;  /* 0x0000b40013507a23 */ /* 0x100fe20000010861 */
[----:B------:R-:W-:Y:S01]  /*10b90*/  MUFU.EX2 R73, R81 ;  /* 0x0000005100497308 */ /* 0x000fe20000000800 */
[--C-:B------:R-:W-:Y:S02]  /*10ba0*/  FFMA.FTZ R102, R52, c[0x0][0x2d0], -R108.reuse ;  /* 0x0000b40034667a23 */ /* 0x100fe4000001086c */
[--C-:B------:R-:W-:Y:S02]  /*10bb0*/  FFMA.FTZ R187, R76, c[0x0][0x2d0], -R108.reuse ;  /* 0x0000b4004cbb7a23 */ /* 0x100fe4000001086c */
[--C-:B------:R-:W-:Y:S02]  /*10bc0*/  FFMA.FTZ R76, R194, c[0x0][0x2d0], -R97.reuse ;  /* 0x0000b400c24c7a23 */ /* 0x100fe40000010861 */
[----:B------:R-:W-:Y:S02]  /*10bd0*/  FFMA.FTZ R31, R20, c[0x0][0x2d0], -R97 ;  /* 0x0000b400141f7a23 */ /* 0x000fe40000010861 */
[--C-:B------:R-:W-:Y:S01]  /*10be0*/  FFMA.FTZ R92, R26, c[0x0][0x2d0], -R69.reuse ;  /* 0x0000b4001a5c7a23 */ /* 0x100fe20000010845 */
[----:B------:R5:W-:Y:S01]  /*10bf0*/  MUFU.EX2 R20, R23 ;  /* 0x0000001700147308 */ /* 0x000be20000000800 */
[----:B------:R-:W-:Y:S02]  /*10c00*/  FFMA.FTZ R202, R37, c[0x0][0x2d0], -R69 ;  /* 0x0000b40025ca7a23 */ /* 0x000fe40000010845 */
[----:B------:R-:W-:Y:S02]  /*10c10*/  FFMA.FTZ R30, R22, c[0x0][0x2d0], -R97 ;  /* 0x0000b400161e7a23 */ /* 0x000fe40000010861 */
[----:B------:R-:W-:Y:S02]  /*10c20*/  FFMA.FTZ R22, R193, c[0x0][0x2d0], -R69 ;  /* 0x0000b400c1167a23 */ /* 0x000fe40000010845 */
[--C-:B------:R-:W-:Y:S02]  /*10c30*/  FFMA.FTZ R29, R29, c[0x0][0x2d0], -R97.reuse ;  /* 0x0000b4001d1d7a23 */ /* 0x100fe40000010861 */
[----:B------:R-:W-:Y:S01]  /*10c40*/  FFMA.FTZ R109, R39, c[0x0][0x2d0], -R97 ;  /* 0x0000b400276d7a23 */ /* 0x000fe20000010861 */
[----:B------:R-:W-:Y:S01]  /*10c50*/  MUFU.EX2 R76, R76 ;  /* 0x0000004c004c7308 */ /* 0x000fe20000000800 */
[----:B------:R-:W-:Y:S01]  /*10c60*/  FFMA.FTZ R113, R7, c[0x0][0x2d0], -R69 ;  /* 0x0000b40007717a23 */ /* 0x000fe20000010845 */
[----:B------:R-:W-:Y:S01]  /*10c70*/  MOV R39, R29 ;  /* 0x0000001d00277202 */ /* 0x000fe20000000f00 */
[--C-:B------:R-:W-:Y:S02]  /*10c80*/  FFMA.FTZ R28, R28, c[0x0][0x2d0], -R97.reuse ;  /* 0x0000b4001c1c7a23 */ /* 0x100fe40000010861 */
[--C-:B------:R-:W-:Y:S02]  /*10c90*/  FFMA.FTZ R77, R201, c[0x0][0x2d0], -R108.reuse ;  /* 0x0000b400c94d7a23 */ /* 0x100fe4000001086c */
[--C-:B------:R-:W-:Y:S02]  /*10ca0*/  FFMA.FTZ R188, R75, c[0x0][0x2d0], -R108.reuse ;  /* 0x0000b4004bbc7a23 */ /* 0x100fe4000001086c */
[--C-:B------:R-:W-:Y:S01]  /*10cb0*/  FFMA.FTZ R75, R199, c[0x0][0x2d0], -R97.reuse ;  /* 0x0000b400c74b7a23 */ /* 0x100fe20000010861 */
[----:B------:R-:W-:Y:S01]  /*10cc0*/  MUFU.EX2 R102, R102 ;  /* 0x0000006600667308 */ /* 0x000fe20000000800 */
[--C-:B------:R-:W-:Y:S01]  /*10cd0*/  FFMA.FTZ R111, R38, c[0x0][0x2d0], -R97.reuse ;  /* 0x0000b400266f7a23 */ /* 0x100fe20000010861 */
[----:B------:R-:W-:Y:S01]  /*10ce0*/  MOV R38, R28 ;  /* 0x0000001c00267202 */ /* 0x000fe20000000f00 */
[--C-:B------:R-:W-:Y:S01]  /*10cf0*/  FFMA.FTZ R222, R222, c[0x0][0x2d0], -R108.reuse ;  /* 0x0000b400dede7a23 */ /* 0x100fe2000001086c */
[----:B-----5:R-:W-:Y:S01]  /*10d00*/  MOV R23, R31 ;  /* 0x0000001f00177202 */ /* 0x020fe20000000f00 */
[--C-:B------:R-:W-:Y:S02]  /*10d10*/  FFMA.FTZ R106, R45, c[0x0][0x2d0], -R108.reuse ;  /* 0x0000b4002d6a7a23 */ /* 0x100fe4000001086c */
[--C-:B------:R-:W-:Y:S02]  /*10d20*/  FFMA.FTZ R105, R44, c[0x0][0x2d0], -R108.reuse ;  /* 0x0000b4002c697a23 */ /* 0x100fe4000001086c */
[--C-:B------:R-:W-:Y:S01]  /*10d30*/  FFMA.FTZ R218, R62, c[0x0][0x2d0], -R108.reuse ;  /* 0x0000b4003eda7a23 */ /* 0x100fe2000001086c */
[----:B------:R-:W-:Y:S01]  /*10d40*/  MUFU.EX2 R77, R77 ;  /* 0x0000004d004d7308 */ /* 0x000fe20000000800 */
[----:B------:R-:W-:Y:S01]  /*10d50*/  FFMA.FTZ R192, R79, c[0x0][0x2d0], -R108 ;  /* 0x0000b4004fc07a23 */ /* 0x000fe2000001086c */
[----:B------:R-:W-:Y:S01]  /*10d60*/  MOV R79, R59 ;  /* 0x0000003b004f7202 */ /* 0x000fe20000000f00 */
[--C-:B------:R-:W-:Y:S02]  /*10d70*/  FFMA.FTZ R81, R17, c[0x0][0x2d0], -R97.reuse ;  /* 0x0000b40011517a23 */ /* 0x100fe40000010861 */
[----:B------:R-:W-:Y:S02]  /*10d80*/  FFMA.FTZ R45, R32, c[0x0][0x2d0], -R97 ;  /* 0x0000b400202d7a23 */ /* 0x000fe40000010861 */
[--C-:B------:R-:W-:Y:S02]  /*10d90*/  FFMA.FTZ R32, R195, c[0x0][0x2d0], -R69.reuse ;  /* 0x0000b400c3207a23 */ /* 0x100fe40000010845 */
[--C-:B------:R-:W-:Y:S01]  /*10da0*/  FFMA.FTZ R19, R12, c[0x0][0x2d0], -R69.reuse ;  /* 0x0000b4000c137a23 */ /* 0x100fe20000010845 */
[----:B------:R-:W-:Y:S01]  /*10db0*/  MUFU.EX2 R106, R106 ;  /* 0x0000006a006a7308 */ /* 0x000fe20000000800 */
[----:B------:R-:W-:Y:S02]  /*10dc0*/  FFMA.FTZ R17, R13, c[0x0][0x2d0], -R69 ;  /* 0x0000b4000d117a23 */ /* 0x000fe40000010845 */
[--C-:B------:R-:W-:Y:S01]  /*10dd0*/  FFMA.FTZ R215, R54, c[0x0][0x2d0], -R97.reuse ;  /* 0x0000b40036d77a23 */ /* 0x100fe20000010861 */
[----:B------:R-:W-:Y:S01]  /*10de0*/  MOV R54, R45 ;  /* 0x0000002d00367202 */ /* 0x000fe20000000f00 */
[--C-:B------:R-:W-:Y:S01]  /*10df0*/  FFMA.FTZ R44, R35, c[0x0][0x2d0], -R97.reuse ;  /* 0x0000b400232c7a23 */ /* 0x100fe20000010861 */
[----:B------:R-:W-:Y:S01]  /*10e00*/  MOV R35, R60 ;  /* 0x0000003c00237202 */ /* 0x000fe20000000f00 */
        /* <DEDUP_REMOVED lines=13> */
[----:B------:R-:W-:Y:S02]  /*10ee0*/  FFMA.FTZ R97, R88, c[0x0][0x2d0], -R97 ;  /* 0x0000b40058617a23 */ /* 0x000fe40000010861 */
[--C-:B------:R-:W-:Y:S01]  /*10ef0*/  FFMA.FTZ R88, R18, c[0x0][0x2d0], -R69.reuse ;  /* 0x0000b40012587a23 */ /* 0x100fe20000010845 */
[----:B------:R-:W-:Y:S01]  /*10f00*/  MUFU.EX2 R109, R109 ;  /* 0x0000006d006d7308 */ /* 0x000fe20000000800 */
[----:B------:R-:W-:Y:S01]  /*10f10*/  MOV R18, R30 ;  /* 0x0000001e00127202 */ /* 0x000fe20000000f00 */
        /* <DEDUP_REMOVED lines=37> */
[----:B---3--:R-:W-:Y:S01]  /*11170*/  FFMA.FTZ R8, R65, R5, R4 ;  /* 0x0000000541087223 */ /* 0x008fe20000010004 */
[----:B-1----:R-:W-:Y:S01]  /*11180*/  F2FP.PACK_AB R74, R9, R21 ;  /* 0x00000015094a723e */ /* 0x002fe200000000ff */
[----:B------:R-:W-:Y:S02]  /*11190*/  FFMA.FTZ R5, R184, c[0x0][0x2d0], -R108 ;  /* 0x0000b400b8057a23 */ /* 0x000fe4000001086c */
[C---:B------:R-:W-:Y:S01]  /*111a0*/  FADD.FTZ R8, R72.reuse, R8 ;  /* 0x0000000848087221 */ /* 0x040fe20000010000 */
[----:B------:R-:W-:Y:S01]  /*111b0*/  F2FP.PACK_AB R72, R72, R4 ;  /* 0x000000044848723e */ /* 0x000fe200000000ff */
[----:B------:R-:W-:Y:S02]  /*111c0*/  FADD.FTZ R4, -R2, R183 ;  /* 0x000000b702047221 */ /* 0x000fe40000010100 */
[----:B------:R-:W-:Y:S01]  /*111d0*/  FADD.FTZ R8, R21, R8 ;  /* 0x0000000815087221 */ /* 0x000fe20000010000 */
[----:B------:R-:W-:Y:S01]  /*111e0*/  MUFU.EX2 R5, R5 ;  /* 0x0000000500057308 */ /* 0x000fe20000000800 */
[----:B------:R-:W3:Y:S01]  /*111f0*/  LDL.LU R21, [R1+0x4c] ;  /* 0x00004c0001157983 */ /* 0x000ee20000300800 */
[----:B------:R-:W-:Y:S02]  /*11200*/  FMUL.FTZ R4, R4, c[0x0][0x2d0] ;  /* 0x0000b40004047a20 */ /* 0x000fe40000410000 */
[--C-:B------:R-:W-:Y:S02]  /*11210*/  FFMA.FTZ R183, R89, c[0x0][0x2d0], -R108.reuse ;  /* 0x0000b40059b77a23 */ /* 0x100fe4000001086c */
[--C-:B------:R-:W-:Y:S02]  /*11220*/  FFMA.FTZ R89, R16, c[0x0][0x2d0], -R69.reuse ;  /* 0x0000b40010597a23 */ /* 0x100fe40000010845 */
[--C-:B------:R-:W-:Y:S02]  /*11230*/  FFMA.FTZ R184, R90, c[0x0][0x2d0], -R108.reuse ;  /* 0x0000b4005ab87a23 */ /* 0x100fe4000001086c */
[----:B------:R-:W2:Y:S01]  /*11240*/  MUFU.EX2 R67, R4 ;  /* 0x0000000400437308 */ /* 0x000ea20000000800 */
[----:B------:R-:W-:Y:S02]  /*11250*/  FFMA.FTZ R108, R93, c[0x0][0x2d0], -R108 ;  /* 0x0000b4005d6c7a23 */ /* 0x000fe4000001086c */
[--C-:B------:R-:W-:Y:S02]  /*11260*/  FFMA.FTZ R93, R27, c[0x0][0x2d0], -R69.reuse ;  /* 0x0000b4001b5d7a23 */ /* 0x100fe40000010845 */
[----:B------:R-:W-:Y:S02]  /*11270*/  FADD.FTZ R221, R9, R8 ;  /* 0x0000000809dd7221 */ /* 0x000fe40000010000 */
[----:B------:R-:W-:Y:S02]  /*11280*/  FFMA.FTZ R90, R15, c[0x0][0x2d0], -R69 ;  /* 0x0000b4000f5a7a23 */ /* 0x000fe40000010845 */
[----:B------:R-:W-:Y:S01]  /*11290*/  FMUL.FTZ R33, R65, R133 ;  /* 0x0000008541217220 */ /* 0x000fe20000410000 */
[----:B------:R-:W-:Y:S10]  /*112a0*/  MUFU.EX2 R16, R22 ;  /* 0x0000001600107308 */ /* 0x000ff40000000800 */
[----:B------:R-:W-:Y:S01]  /*112b0*/  MUFU.EX2 R133, R83 ;  /* 0x0000005300857308 */ /* 0x000fe20000000800 */
[----:B--2---:R-:W-:Y:S02]  /*112c0*/  FFMA.FTZ R52, R67, R91, R5 ;  /* 0x0000005b43347223 */ /* 0x004fe40000010005 */
[----:B------:R-:W-:Y:S02]  /*112d0*/  FADD.FTZ R4, -R68, R181 ;  /* 0x000000b544047221 */ /* 0x000fe40000010100 */
[C---:B------:R-:W-:Y:S01]  /*112e0*/  FADD.FTZ R52, R73.reuse, R52 ;  /* 0x0000003449347221 */ /* 0x040fe20000010000 */
[----:B------:R-:W-:Y:S01]  /*112f0*/  F2FP.PACK_AB R73, R73, R5 ;  /* 0x000000054949723e */ /* 0x000fe200000000ff */
[----:B------:R-:W-:Y:S03]  /*11300*/  FADD.FTZ R5, -R0, R180 ;  /* 0x000000b400057221 */ /* 0x000fe60000010100 */
[----:B------:R-:W-:Y:S01]  /*11310*/  MUFU.EX2 R108, R108 ;  /* 0x0000006c006c7308 */ /* 0x000fe20000000800 */
[----:B------:R-:W-:Y:S02]  /*11320*/  FMUL.FTZ R4, R4, c[0x0][0x2d0] ;  /* 0x0000b40004047a20 */ /* 0x000fe40000410000 */
[----:B------:R-:W-:Y:S02]  /*11330*/  FMUL.FTZ R5, R5, c[0x0][0x2d0] ;  /* 0x0000b40005057a20 */ /* 0x000fe40000410000 */
[--C-:B------:R-:W-:Y:S02]  /*11340*/  FFMA.FTZ R91, R14, c[0x0][0x2d0], -R69.reuse ;  /* 0x0000b4000e5b7a23 */ /* 0x100fe40000010845 */
[--C-:B------:R-:W-:Y:S02]  /*11350*/  FFMA.FTZ R180, R55, c[0x0][0x2d0], -R69.reuse ;  /* 0x0000b40037b47a23 */ /* 0x100fe40000010845 */
[--C-:B------:R-:W-:Y:S01]  /*11360*/  FFMA.FTZ R181, R56, c[0x0][0x2d0], -R69.reuse ;  /* 0x0000b40038b57a23 */ /* 0x100fe20000010845 */
[----:B------:R-:W4:Y:S01]  /*11370*/  MUFU.EX2 R5, R5 ;  /* 0x0000000500057308 */ /* 0x000f220000000800 */
[----:B------:R-:W-:Y:S02]  /*11380*/  FFMA.FTZ R69, R10, c[0x0][0x2d0], -R69 ;  /* 0x0000b4000a457a23 */ /* 0x000fe40000010845 */
[----:B------:R-:W-:Y:S07]  /*11390*/  FMUL.FTZ R34, R67, R134 ;  /* 0x0000008643227220 */ /* 0x000fee0000410000 */
[----:B------:R-:W1:Y:S10]  /*113a0*/  MUFU.EX2 R4, R4 ;  /* 0x0000000400047308 */ /* 0x000e740000000800 */
[----:B------:R-:W-:Y:S01]  /*113b0*/  MUFU.EX2 R134, R50 ;  /* 0x0000003200867308 */ /* 0x000fe20000000800 */
[C---:B----4-:R-:W-:Y:S01]  /*113c0*/  FFMA.FTZ R7, R5.reuse, R61, R76 ;  /* 0x0000003d05077223 */ /* 0x050fe2000001004c */
[C---:B------:R-:W-:Y:S01]  /*113d0*/  F2FP.PACK_AB R76, R20.reuse, R76 ;  /* 0x0000004c144c723e */ /* 0x040fe200000000ff */
[C---:B------:R-:W-:Y:S01]  /*113e0*/  FMUL.FTZ R24, R5.reuse, R156 ;  /* 0x0000009c05187220 */ /* 0x040fe20000410000 */
[----:B------:R-:W-:Y:S01]  /*113f0*/  MOV R156, R23 ;  /* 0x00000017009c7202 */ /* 0x000fe20000000f00 */
[C---:B------:R-:W-:Y:S02]  /*11400*/  FMUL.FTZ R25, R5.reuse, R157 ;  /* 0x0000009d05197220 */ /* 0x040fe40000410000 */
[----:B------:R-:W-:Y:S03]  /*11410*/  FADD.FTZ R157, R20, R7 ;  /* 0x00000007149d7221 */ /* 0x000fe60000010000 */
[----:B------:R-:W-:Y:S01]  /*11420*/  MUFU.EX2 R181, R181 ;  /* 0x000000b500b57308 */ /* 0x000fe20000000800 */
[C---:B------:R-:W-:Y:S02]  /*11430*/  FMUL.FTZ R29, R5.reuse, R161 ;  /* 0x000000a1051d7220 */ /* 0x040fe40000410000 */
[C---:B------:R-:W-:Y:S02]  /*11440*/  FMUL.FTZ R28, R5.reuse, R160 ;  /* 0x000000a0051c7220 */ /* 0x040fe40000410000 */
[C---:B-1----:R-:W-:Y:S02]  /*11450*/  FMUL.FTZ R27, R4.reuse, R159 ;  /* 0x0000009f041b7220 */ /* 0x042fe40000410000 */
[C---:B------:R-:W-:Y:S02]  /*11460*/  FMUL.FTZ R9, R5.reuse, R149 ;  /* 0x0000009505097220 */ /* 0x040fe40000410000 */
[C---:B------:R-:W-:Y:S01]  /*11470*/  FMUL.FTZ R8, R5.reuse, R148 ;  /* 0x0000009405087220 */ /* 0x040fe20000410000 */
[----:B------:R1:W2:Y:S01]  /*11480*/  MUFU.EX2 R160, R6 ;  /* 0x0000000600a07308 */ /* 0x0002a20000000800 */
[C---:B------:R-:W-:Y:S02]  /*11490*/  FMUL.FTZ R26, R4.reuse, R158 ;  /* 0x0000009e041a7220 */ /* 0x040fe40000410000 */
[C---:B------:R-:W-:Y:S02]  /*114a0*/  FMUL.FTZ R30, R4.reuse, R162 ;  /* 0x000000a2041e7220 */ /* 0x040fe40000410000 */
[C---:B------:R-:W-:Y:S01]  /*114b0*/  FMUL.FTZ R40, R5.reuse, R164 ;  /* 0x000000a405287220 */ /* 0x040fe20000410000 */
[----:B------:R-:W-:Y:S01]  /*114c0*/  MOV R164, R54 ;  /* 0x0000003600a47202 */ /* 0x000fe20000000f00 */
[C---:B------:R-:W-:Y:S01]  /*114d0*/  FMUL.FTZ R41, R5.reuse, R165 ;  /* 0x000000a505297220 */ /* 0x040fe20000410000 */
[----:B------:R-:W-:Y:S01]  /*114e0*/  MOV R165, R39 ;  /* 0x0000002700a57202 */ /* 0x000fe20000000f00 */
[C---:B------:R-:W-:Y:S01]  /*114f0*/  FMUL.FTZ R44, R5.reuse, R168 ;  /* 0x000000a8052c7220 */ /* 0x040fe20000410000 */
[----:B------:R2:W-:Y:S01]  /*11500*/  MUFU.EX2 R159, R75 ;  /* 0x0000004b009f7308 */ /* 0x0005e20000000800 */
[C---:B------:R-:W-:Y:S01]  /*11510*/  FMUL.FTZ R56, R5.reuse, R172 ;  /* 0x000000ac05387220 */ /* 0x040fe20000410000 */
[----:B------:R-:W-:Y:S01]  /*11520*/  MOV R168, R38 ;  /* 0x0000002600a87202 */ /* 0x000fe20000000f00 */
[C---:B------:R-:W-:Y:S01]  /*11530*/  FMUL.FTZ R57, R5.reuse, R173 ;  /* 0x000000ad05397220 */ /* 0x040fe20000410000 */
[----:B------:R-:W-:Y:S01]  /*11540*/  LDSM.16.MT88.4 R36, [R233] ;  /* 0x00000000e924783b */ /* 0x000fe20000004200 */
[C---:B------:R-:W-:Y:S01]  /*11550*/  FMUL.FTZ R60, R5.reuse, R176 ;  /* 0x000000b0053c7220 */ /* 0x040fe20000410000 */
[----:B------:R-:W-:Y:S01]  /*11560*/  MOV R172, R79 ;  /* 0x0000004f00ac7202 */ /* 0x000fe20000000f00 */
[----:B------:R-:W-:Y:S01]  /*11570*/  FMUL.FTZ R61, R5, R177 ;  /* 0x000000b1053d7220 */ /* 0x000fe20000410000 */
[----:B------:R-:W-:Y:S01]  /*11580*/  F2FP.PACK_AB R176, R99, R107 ;  /* 0x0000006b63b0723e */ /* 0x000fe200000000ff */
[C---:B------:R-:W-:Y:S01]  /*11590*/  FMUL.FTZ R10, R4.reuse, R150 ;  /* 0x00000096040a7220 */ /* 0x040fe20000410000 */
[----:B------:R-:W4:Y:S01]  /*115a0*/  MUFU.EX2 R149, R53 ;  /* 0x0000003500957308 */ /* 0x000f220000000800 */
[C---:B------:R-:W-:Y:S01]  /*115b0*/  FMUL.FTZ R14, R4.reuse, R154 ;  /* 0x0000009a040e7220 */ /* 0x040fe20000410000 */
[----:B------:R-:W-:Y:S01]  /*115c0*/  F2FP.PACK_AB R177, R71, R96 ;  /* 0x0000006047b1723e */ /* 0x000fe200000000ff */
[C---:B------:R-:W-:Y:S02]  /*115d0*/  FMUL.FTZ R31, R4.reuse, R163 ;  /* 0x000000a3041f7220 */ /* 0x040fe40000410000 */
[C---:B------:R-:W-:Y:S02]  /*115e0*/  FMUL.FTZ R58, R4.reuse, R174 ;  /* 0x000000ae043a7220 */ /* 0x040fe40000410000 */
[C---:B------:R-:W-:Y:S02]  /*115f0*/  FMUL.FTZ R59, R4.reuse, R175 ;  /* 0x000000af043b7220 */ /* 0x040fe40000410000 */
[C---:B------:R-:W-:Y:S01]  /*11600*/  FMUL.FTZ R62, R4.reuse, R178 ;  /* 0x000000b2043e7220 */ /* 0x040fe20000410000 */
[----:B------:R-:W5:Y:S01]  /*11610*/  MUFU.EX2 R162, R32 ;  /* 0x0000002000a27308 */ /* 0x000f620000000800 */
[----:B------:R-:W-:Y:S01]  /*11620*/  FMUL.FTZ R63, R4, R179 ;  /* 0x000000b3043f7220 */ /* 0x000fe20000410000 */
[----:B------:R-:W-:Y:S01]  /*11630*/  F2FP.PACK_AB R178, R97, R98 ;  /* 0x0000006261b2723e */ /* 0x000fe200000000ff */
[C---:B-1----:R-:W-:Y:S01]  /*11640*/  FMUL.FTZ R6, R67.reuse, R146 ;  /* 0x0000009243067220 */ /* 0x042fe20000410000 */
[----:B--2---:R-:W-:Y:S01]  /*11650*/  F2FP.PACK_AB R75, R160, R77 ;  /* 0x0000004da04b723e */ /* 0x004fe200000000ff */
[----:B------:R-:W-:Y:S02]  /*11660*/  FMUL.FTZ R7, R67, R147 ;  /* 0x0000009343077220 */ /* 0x000fe40000410000 */
[C---:B------:R-:W-:Y:S01]  /*11670*/  FMUL.FTZ R12, R5.reuse, R152 ;  /* 0x00000098050c7220 */ /* 0x040fe20000410000 */
[----:B------:R-:W-:Y:S01]  /*11680*/  MOV R152, R78 ;  /* 0x0000004e00987202 */ /* 0x000fe20000000f00 */
[C---:B------:R-:W-:Y:S01]  /*11690*/  FMUL.FTZ R13, R5.reuse, R153 ;  /* 0x00000099050d7220 */ /* 0x040fe20000410000 */
[----:B------:R1:W-:Y:S01]  /*116a0*/  MUFU.EX2 R158, R19 ;  /* 0x00000013009e7308 */ /* 0x0003e20000000800 */
[----:B------:R-:W-:Y:S01]  /*116b0*/  FMUL.FTZ R45, R5, R169 ;  /* 0x000000a9052d7220 */ /* 0x000fe20000410000 */
[----:B------:R-:W-:Y:S01]  /*116c0*/  MOV R153, R18 ;  /* 0x0000001200997202 */ /* 0x000fe20000000f00 */
[----:B------:R-:W-:Y:S01]  /*116d0*/  FMUL.FTZ R5, R65, R145 ;  /* 0x0000009141057220 */ /* 0x000fe20000410000 */
[----:B----4-:R-:W-:Y:S01]  /*116e0*/  F2FP.PACK_AB R78, R149, R159 ;  /* 0x0000009f954e723e */ /* 0x010fe200000000ff */
[C---:B------:R-:W-:Y:S01]  /*116f0*/  FMUL.FTZ R11, R4.reuse, R151 ;  /* 0x00000097040b7220 */ /* 0x040fe20000410000 */
[----:B------:R-:W-:Y:S01]  /*11700*/  MOV R169, R35 ;  /* 0x0000002300a97202 */ /* 0x000fe20000000f00 */
[C---:B------:R-:W-:Y:S02]  /*11710*/  FMUL.FTZ R15, R4.reuse, R155 ;  /* 0x0000009b040f7220 */ /* 0x040fe40000410000 */
[C---:B------:R-:W-:Y:S01]  /*11720*/  FMUL.FTZ R42, R4.reuse, R166 ;  /* 0x000000a6042a7220 */ /* 0x040fe20000410000 */
[----:B------:R-:W2:Y:S01]  /*11730*/  MUFU.EX2 R148, R17 ;  /* 0x0000001100947308 */ /* 0x000ea20000000800 */
[C---:B------:R-:W-:Y:S02]  /*11740*/  FMUL.FTZ R43, R4.reuse, R167 ;  /* 0x000000a7042b7220 */ /* 0x040fe40000410000 */
[C---:B------:R-:W-:Y:S02]  /*11750*/  FMUL.FTZ R46, R4.reuse, R170 ;  /* 0x000000aa042e7220 */ /* 0x040fe40000410000 */
[----:B------:R-:W-:Y:S02]  /*11760*/  FMUL.FTZ R47, R4, R171 ;  /* 0x000000ab042f7220 */ /* 0x000fe40000410000 */
[----:B------:R-:W-:Y:S01]  /*11770*/  FADD.FTZ R163, R77, R52 ;  /* 0x000000344da37221 */ /* 0x000fe20000010000 */
[----:B-----5:R-:W-:Y:S01]  /*11780*/  F2FP.PACK_AB R77, R162, R16 ;  /* 0x00000010a24d723e */ /* 0x020fe200000000ff */
[----:B------:R-:W-:Y:S01]  /*11790*/  FMUL.FTZ R18, R67, R142 ;  /* 0x0000008e43127220 */ /* 0x000fe20000410000 */
[----:B------:R-:W-:Y:S01]  /*117a0*/  LDSM.16.MT88.4 R52, [R232] ;  /* 0x00000000e834783b */ /* 0x000fe20000004200 */
[----:B------:R-:W-:Y:S01]  /*117b0*/  FMUL.FTZ R32, R65, R132 ;  /* 0x0000008441207220 */ /* 0x000fe20000410000 */
[----:B------:R-:W-:Y:S01]  /*117c0*/  MUFU.EX2 R142, R80 ;  /* 0x00000050008e7308 */ /* 0x000fe20000000800 */
[C---:B------:R-:W-:Y:S02]  /*117d0*/  FMUL.FTZ R35, R67.reuse, R135 ;  /* 0x0000008743237220 */ /* 0x040fe40000410000 */
[C---:B-1----:R-:W-:Y:S02]  /*117e0*/  FMUL.FTZ R19, R67.reuse, R143 ;  /* 0x0000008f43137220 */ /* 0x042fe40000410000 */
[----:B------:R-:W-:Y:S02]  /*117f0*/  FMUL.FTZ R50, R67, R126 ;  /* 0x0000007e43327220 */ /* 0x000fe40000410000 */
[----:B------:R-:W-:Y:S02]  /*11800*/  FADD.FTZ R163, R160, R163 ;  /* 0x000000a3a0a37221 */ /* 0x000fe40000010000 */
[----:B------:R-:W-:Y:S01]  /*11810*/  FADD.FTZ R157, R159, R157 ;  /* 0x0000009d9f9d7221 */ /* 0x000fe20000010000 */
[----:B------:R-:W-:Y:S01]  /*11820*/  MUFU.EX2 R132, R82 ;  /* 0x0000005200847308 */ /* 0x000fe20000000800 */
[----:B--2---:R-:W-:Y:S01]  /*11830*/  F2FP.PACK_AB R79, R148, R158 ;  /* 0x0000009e944f723e */ /* 0x004fe200000000ff */
[----:B------:R-:W-:Y:S02]  /*11840*/  FMUL.FTZ R17, R65, R141 ;  /* 0x0000008d41117220 */ /* 0x000fe40000410000 */
[----:B------:R-:W-:Y:S06]  /*11850*/  FADD.FTZ R157, R149, R157 ;  /* 0x0000009d959d7221 */ /* 0x000fec0000010000 */
[----:B------:R1:W-:Y:S10]  /*11860*/  MUFU.EX2 R141, R169 ;  /* 0x000000a9008d7308 */ /* 0x0003f40000000800 */
[----:B------:R-:W-:Y:S10]  /*11870*/  MUFU.EX2 R126, R153 ;  /* 0x00000099007e7308 */ /* 0x000ff40000000800 */
[----:B------:R-:W-:Y:S01]  /*11880*/  MUFU.EX2 R154, R87 ;  /* 0x00000057009a7308 */ /* 0x000fe20000000800 */
[----:B-1----:R-:W-:Y:S02]  /*11890*/  MOV R169, R168 ;  /* 0x000000a800a97202 */ /* 0x002fe40000000f00 */
[----:B------:R-:W-:Y:S02]  /*118a0*/  MOV R168, R165 ;  /* 0x000000a500a87202 */ /* 0x000fe40000000f00 */
[----:B------:R-:W-:Y:S02]  /*118b0*/  MOV R165, R164 ;  /* 0x000000a400a57202 */ /* 0x000fe40000000f00 */
[----:B------:R-:W-:Y:S03]  /*118c0*/  MOV R164, R152 ;  /* 0x0000009800a47202 */ /* 0x000fe60000000f00 */
[----:B------:R-:W-:Y:S10]  /*118d0*/  MUFU.EX2 R153, R86 ;  /* 0x0000005600997308 */ /* 0x000ff40000000800 */
[----:B------:R1:W-:Y:S10]  /*118e0*/  MUFU.EX2 R152, R81 ;  /* 0x0000005100987308 */ /* 0x0003f40000000800 */
[----:B------:R-:W-:Y:S10]  /*118f0*/  MUFU.EX2 R146, R85 ;  /* 0x0000005500927308 */ /* 0x000ff40000000800 */
[----:B------:R2:W-:Y:S01]  /*11900*/  MUFU.EX2 R145, R84 ;  /* 0x0000005400917308 */ /* 0x0005e20000000800 */
[----:B-1----:R-:W-:Y:S09]  /*11910*/  LDSM.16.MT88.4 R80, [R231] ;  /* 0x00000000e750783b */ /* 0x002ff20000004200 */
[----:B------:R1:W-:Y:S10]  /*11920*/  MUFU.EX2 R143, R64 ;  /* 0x00000040008f7308 */ /* 0x0003f40000000800 */
[----:B------:R-:W4:Y:S01]  /*11930*/  MUFU.EX2 R151, R172 ;  /* 0x000000ac00977308 */ /* 0x000f220000000800 */
[----:B--2---:R-:W-:Y:S09]  /*11940*/  LDSM.16.MT88.4 R84, [R234+0x800] ;  /* 0x00080000ea54783b */ /* 0x004ff20000004200 */
[----:B------:R-:W2:Y:S01]  /*11950*/  MUFU.EX2 R150, R91 ;  /* 0x0000005b00967308 */ /* 0x000ea20000000800 */
[----:B-1----:R-:W-:Y:S09]  /*11960*/  FMUL.FTZ R64, R65, R116 ;  /* 0x0000007441407220 */ /* 0x002ff20000410000 */
[----:B------:R-:W-:Y:S01]  /*11970*/  MUFU.EX2 R147, R90 ;  /* 0x0000005a00937308 */ /* 0x000fe20000000800 */
[----:B----4-:R-:W-:Y:S09]  /*11980*/  FADD.FTZ R163, R151, R163 ;  /* 0x000000a397a37221 */ /* 0x010ff20000010000 */
[----:B------:R-:W-:Y:S10]  /*11990*/  MUFU.EX2 R135, R156 ;  /* 0x0000009c00877308 */ /* 0x000ff40000000800 */
[----:B------:R-:W-:Y:S01]  /*119a0*/  MUFU.EX2 R116, R206 ;  /* 0x000000ce00747308 */ /* 0x000fe20000000800 */
[----:B---3--:R-:W-:Y:S02]  /*119b0*/  FFMA.FTZ R161, R4, R21, R16 ;  /* 0x0000001504a17223 */ /* 0x008fe40000010010 */
[----:B------:R-:W1:Y:S01]  /*119c0*/  LDSM.16.MT88.4 R20, [R234] ;  /* 0x00000000ea14783b */ /* 0x000e620000004200 */
[C---:B------:R-:W-:Y:S06]  /*119d0*/  FMUL.FTZ R4, R65.reuse, R144 ;  /* 0x0000009041047220 */ /* 0x040fec0000410000 */
[----:B------:R-:W-:Y:S01]  /*119e0*/  MUFU.EX2 R180, R180 ;  /* 0x000000b400b47308 */ /* 0x000fe20000000800 */
[----:B------:R-:W-:Y:S02]  /*119f0*/  FMUL.FTZ R16, R65, R140 ;  /* 0x0000008c41107220 */ /* 0x000fe40000410000 */
[----:B------:R-:W-:Y:S04]  /*11a00*/  FADD.FTZ R162, R162, R161 ;  /* 0x000000a1a2a27221 */ /* 0x000fe80000010000 */
[----:B------:R-:W-:Y:S03]  /*11a10*/  FADD.FTZ R158, R158, R162 ;  /* 0x000000a29e9e7221 */ /* 0x000fe60000010000 */
[----:B------:R-:W-:Y:S01]  /*11a20*/  MUFU.EX2 R140, R219 ;  /* 0x000000db008c7308 */ /* 0x000fe20000000800 */
[----:B------:R-:W-:Y:S04]  /*11a30*/  FADD.FTZ R158, R148, R158 ;  /* 0x0000009e949e7221 */ /* 0x000fe80000010000 */
[----:B--2---:R-:W-:Y:S05]  /*11a40*/  FADD.FTZ R158, R150, R158 ;  /* 0x0000009e969e7221 */ /* 0x004fea0000010000 */
[----:B------:R2:W-:Y:S10]  /*11a50*/  MUFU.EX2 R144, R66 ;  /* 0x0000004200907308 */ /* 0x0005f40000000800 */
[----:B------:R-:W3:Y:S01]  /*11a60*/  MUFU.EX2 R69, R69 ;  /* 0x0000004500457308 */ /* 0x000ee20000000800 */
[-C--:B-1----:R-:W-:Y:S09]  /*11a70*/  HMMA.16816.F32 R4, R72, R20.reuse, R4 ;  /* 0x000000144804723c */ /* 0x082ff20000001804 */
[----:B------:R-:W-:Y:S03]  /*11a80*/  MUFU.EX2 R156, R104 ;  /* 0x00000068009c7308 */ /* 0x000fe60000000800 */
[----:B--2---:R-:W-:Y:S01]  /*11a90*/  FMUL.FTZ R66, R67, R118 ;  /* 0x0000007643427220 */ /* 0x004fe20000410000 */
[C---:B------:R-:W-:Y:S06]  /*11aa0*/  HMMA.16816.F32 R8, R76.reuse, R20, R8 ;  /* 0x000000144c08723c */ /* 0x040fec0000001808 */
[----:B------:R-:W-:Y:S01]  /*11ab0*/  MUFU.EX2 R118, R207 ;  /* 0x000000cf00767308 */ /* 0x000fe20000000800 */
[C---:B------:R-:W-:Y:S01]  /*11ac0*/  FMUL.FTZ R20, R65.reuse, R136 ;  /* 0x0000008841147220 */ /* 0x040fe20000410000 */
[-C--:B------:R-:W-:Y:S04]  /*11ad0*/  HMMA.16816.F32 R12, R76, R22.reuse, R12 ;  /* 0x000000164c0c723c */ /* 0x080fe8000000180c */
[----:B------:R-:W-:Y:S01]  /*11ae0*/  FMUL.FTZ R21, R65, R137 ;  /* 0x0000008941157220 */ /* 0x000fe20000410000 */
[----:B---3--:R-:W-:Y:S03]  /*11af0*/  F2FP.PACK_AB R179, R69, R70 ;  /* 0x0000004645b3723e */ /* 0x008fe600000000ff */
[----:B------:R-:W-:Y:S01]  /*11b00*/  MUFU.EX2 R136, R89 ;  /* 0x0000005900887308 */ /* 0x000fe20000000800 */
[C---:B------:R-:W-:Y:S07]  /*11b10*/  HMMA.16816.F32 R16, R72.reuse, R22, R16 ;  /* 0x000000164810723c */ /* 0x040fee0000001810 */
[C---:B------:R-:W-:Y:S02]  /*11b20*/  FMUL.FTZ R22, R67.reuse, R138 ;  /* 0x0000008a43167220 */ /* 0x040fe40000410000 */
[----:B------:R1:W-:Y:S03]  /*11b30*/  MUFU.EX2 R137, R51 ;  /* 0x0000003300897308 */ /* 0x0003e60000000800 */
[----:B------:R-:W-:Y:S07]  /*11b40*/  FMUL.FTZ R23, R67, R139 ;  /* 0x0000008b43177220 */ /* 0x000fee0000410000 */
[-C--:B------:R-:W-:Y:S01]  /*11b50*/  HMMA.16816.F32 R20, R72, R36.reuse, R20 ;  /* 0x000000244814723c */ /* 0x080fe20000001814 */
[----:B------:R2:W3:Y:S07]  /*11b60*/  MUFU.EX2 R138, R48 ;  /* 0x00000030008a7308 */ /* 0x0004ee0000000800 */
[C---:B------:R-:W-:Y:S03]  /*11b70*/  HMMA.16816.F32 R24, R76.reuse, R36, R24 ;  /* 0x000000244c18723c */ /* 0x040fe60000001818 */
[----:B------:R4:W5:Y:S04]  /*11b80*/  MUFU.EX2 R139, R49 ;  /* 0x00000031008b7308 */ /* 0x0009680000000800 */
[----:B------:R-:W-:Y:S01]  /*11b90*/  FMUL.FTZ R36, R65, R128 ;  /* 0x0000008041247220 */ /* 0x000fe20000410000 */
[-C--:B------:R-:W-:Y:S04]  /*11ba0*/  HMMA.16816.F32 R28, R76, R38.reuse, R28 ;  /* 0x000000264c1c723c */ /* 0x080fe8000000181c */
[----:B-1----:R-:W-:Y:S02]  /*11bb0*/  FMUL.FTZ R51, R67, R127 ;  /* 0x0000007f43337220 */ /* 0x002fe40000410000 */
[----:B------:R1:W1:Y:S01]  /*11bc0*/  MUFU.EX2 R127, R88 ;  /* 0x00000058007f7308 */ /* 0x0002620000000800 */
[C---:B------:R-:W-:Y:S01]  /*11bd0*/  FMUL.FTZ R37, R65.reuse, R129 ;  /* 0x0000008141257220 */ /* 0x040fe20000410000 */
[C---:B------:R-:W-:Y:S04]  /*11be0*/  HMMA.16816.F32 R32, R72.reuse, R38, R32 ;  /* 0x000000264820723c */ /* 0x040fe80000001820 */
[----:B--2---:R-:W-:Y:S03]  /*11bf0*/  FMUL.FTZ R48, R65, R124 ;  /* 0x0000007c41307220 */ /* 0x004fe60000410000 */
[C---:B------:R-:W-:Y:S01]  /*11c00*/  FMUL.FTZ R38, R67.reuse, R130 ;  /* 0x0000008243267220 */ /* 0x040fe20000410000 */
[----:B------:R-:W-:Y:S01]  /*11c10*/  MUFU.EX2 R155, R101 ;  /* 0x00000065009b7308 */ /* 0x000fe20000000800 */
[----:B------:R-:W-:Y:S03]  /*11c20*/  FMUL.FTZ R39, R67, R131 ;  /* 0x0000008343277220 */ /* 0x000fe60000410000 */
[C---:B----4-:R-:W-:Y:S04]  /*11c30*/  FMUL.FTZ R49, R65.reuse, R125 ;  /* 0x0000007d41317220 */ /* 0x050fe80000410000 */
[-C--:B------:R-:W-:Y:S02]  /*11c40*/  HMMA.16816.F32 R36, R72, R52.reuse, R36 ;  /* 0x000000344824723c */ /* 0x080fe40000001824 */
[----:B------:R-:W2:Y:S01]  /*11c50*/  MUFU.EX2 R125, R223 ;  /* 0x000000df007d7308 */ /* 0x000ea20000000800 */
[----:B-1----:R-:W-:Y:S05]  /*11c60*/  LDSM.16.MT88.4 R88, [R232+0x800] ;  /* 0x00080000e858783b */ /* 0x002fea0000004200 */
[C---:B------:R-:W-:Y:S04]  /*11c70*/  HMMA.16816.F32 R40, R76.reuse, R52, R40 ;  /* 0x000000344c28723c */ /* 0x040fe80000001828 */
[----:B------:R-:W-:Y:S03]  /*11c80*/  MUFU.EX2 R124, R169 ;  /* 0x000000a9007c7308 */ /* 0x000fe60000000800 */
[C---:B------:R-:W-:Y:S01]  /*11c90*/  FMUL.FTZ R52, R65.reuse, R120 ;  /* 0x0000007841347220 */ /* 0x040fe20000410000 */
[-C--:B------:R-:W-:Y:S04]  /*11ca0*/  HMMA.16816.F32 R44, R76, R54.reuse, R44 ;  /* 0x000000364c2c723c */ /* 0x080fe8000000182c */
[C---:B------:R-:W-:Y:S02]  /*11cb0*/  FMUL.FTZ R53, R65.reuse, R121 ;  /* 0x0000007941357220 */ /* 0x040fe40000410000 */
[----:B------:R-:W-:Y:S01]  /*11cc0*/  MUFU.EX2 R131, R94 ;  /* 0x0000005e00837308 */ /* 0x000fe20000000800 */
[----:B------:R-:W-:Y:S01]  /*11cd0*/  FMUL.FTZ R65, R65, R117 ;  /* 0x0000007541417220 */ /* 0x000fe20000410000 */
[C---:B------:R-:W-:Y:S07]  /*11ce0*/  HMMA.16816.F32 R48, R72.reuse, R54, R48 ;  /* 0x000000364830723c */ /* 0x040fee0000001830 */
[C---:B------:R-:W-:Y:S01]  /*11cf0*/  FMUL.FTZ R54, R67.reuse, R122 ;  /* 0x0000007a43367220 */ /* 0x040fe20000410000 */
[----:B------:R-:W-:Y:S01]  /*11d00*/  MUFU.EX2 R129, R222 ;  /* 0x000000de00817308 */ /* 0x000fe20000000800 */
[C---:B------:R-:W-:Y:S03]  /*11d10*/  FMUL.FTZ R55, R67.reuse, R123 ;  /* 0x0000007b43377220 */ /* 0x040fe60000410000 */
[----:B------:R-:W-:Y:S04]  /*11d20*/  FMUL.FTZ R67, R67, R119 ;  /* 0x0000007743437220 */ /* 0x000fe80000410000 */
[-C--:B------:R-:W-:Y:S02]  /*11d30*/  HMMA.16816.F32 R52, R72, R80.reuse, R52 ;  /* 0x000000504834723c */ /* 0x080fe40000001834 */
[----:B------:R-:W1:Y:S06]  /*11d40*/  MUFU.EX2 R117, R95 ;  /* 0x0000005f00757308 */ /* 0x000e6c0000000800 */
[C---:B------:R-:W-:Y:S04]  /*11d50*/  HMMA.16816.F32 R56, R76.reuse, R80, R56 ;  /* 0x000000504c38723c */ /* 0x040fe80000001838 */
[----:B------:R-:W-:Y:S04]  /*11d60*/  MUFU.EX2 R130, R93 ;  /* 0x0000005d00827308 */ /* 0x000fe80000000800 */
[-C--:B------:R-:W-:Y:S06]  /*11d70*/  HMMA.16816.F32 R60, R76, R82.reuse, R60 ;  /* 0x000000524c3c723c */ /* 0x080fec000000183c */
[----:B------:R-:W4:Y:S01]  /*11d80*/  MUFU.EX2 R128, R168 ;  /* 0x000000a800807308 */ /* 0x000f220000000800 */
[----:B---3--:R-:W-:Y:S01]  /*11d90*/  FADD.FTZ R76, R138, R221 ;  /* 0x000000dd8a4c7221 */ /* 0x008fe20000010000 */
[----:B------:R-:W-:Y:S01]  /*11da0*/  HMMA.16816.F32 R64, R72, R82, R64 ;  /* 0x000000524840723c */ /* 0x000fe20000001840 */
[----:B------:R-:W3:Y:S03]  /*11db0*/  LDSM.16.MT88.4 R80, [R233+0x800] ;  /* 0x00080000e950783b */ /* 0x000ee60000004200 */
[----:B-----5:R-:W-:Y:S01]  /*11dc0*/  FADD.FTZ R76, R139, R76 ;  /* 0x0000004c8b4c7221 */ /* 0x020fe20000010000 */
[----:B------:R-:W-:Y:S02]  /*11dd0*/  F2FP.PACK_AB R79, R132, R133 ;  /* 0x00000085844f723e */ /* 0x000fe400000000ff */
[----:B------:R-:W-:Y:S01]  /*11de0*/  F2FP.PACK_AB R78, R137, R134 ;  /* 0x00000086894e723e */ /* 0x000fe200000000ff */
[----:B------:R-:W-:Y:S01]  /*11df0*/  FADD.FTZ R77, R134, R76 ;  /* 0x0000004c864d7221 */ /* 0x000fe20000010000 */
[----:B------:R-:W-:Y:S01]  /*11e00*/  F2FP.PACK_AB R76, R139, R138 ;  /* 0x0000008a8b4c723e */ /* 0x000fe200000000ff */
[----:B------:R-:W-:Y:S02]  /*11e10*/  MUFU.EX2 R101, R164 ;  /* 0x000000a400657308 */ /* 0x000fe40000000800 */
[----:B------:R-:W-:Y:S01]  /*11e20*/  FADD.FTZ R161, R137, R77 ;  /* 0x0000004d89a17221 */ /* 0x000fe20000010000 */
[C---:B------:R-:W-:Y:S01]  /*11e30*/  F2FP.PACK_AB R77, R141.reuse, R151 ;  /* 0x000000978d4d723e */ /* 0x040fe200000000ff */
[----:B------:R-:W-:Y:S01]  /*11e40*/  FADD.FTZ R141, R141, R163 ;  /* 0x000000a38d8d7221 */ /* 0x000fe20000010000 */
[----:B------:R-:W-:Y:S01]  /*11e50*/  F2FP.PACK_AB R72, R142, R152 ;  /* 0x000000988e48723e */ /* 0x000fe200000000ff */
[----:B------:R-:W-:Y:S01]  /*11e60*/  FADD.FTZ R152, R152, R157 ;  /* 0x0000009d98987221 */ /* 0x000fe20000010000 */
[----:B------:R-:W-:Y:S01]  /*11e70*/  F2FP.PACK_AB R74, R126, R135 ;  /* 0x000000877e4a723e */ /* 0x000fe200000000ff */
[----:B------:R-:W-:Y:S01]  /*11e80*/  FADD.FTZ R141, R133, R141 ;  /* 0x0000008d858d7221 */ /* 0x000fe20000010000 */
[----:B------:R-:W-:Y:S01]  /*11e90*/  F2FP.PACK_AB R75, R127, R136 ;  /* 0x000000887f4b723e */ /* 0x000fe200000000ff */
[-C--:B------:R-:W-:Y:S01]  /*11ea0*/  HMMA.16816.F32 R4, R76, R84.reuse, R4 ;  /* 0x000000544c04723c */ /* 0x080fe20000001804 */
[----:B------:R5:W-:Y:S04]  /*11eb0*/  MUFU.EX2 R164, R92 ;  /* 0x0000005c00a47308 */ /* 0x000be80000000800 */
[----:B------:R-:W-:Y:S01]  /*11ec0*/  F2FP.PACK_AB R73, R147, R150 ;  /* 0x000000969349723e */ /* 0x000fe200000000ff */
[----:B------:R-:W-:Y:S02]  /*11ed0*/  FADD.FTZ R152, R142, R152 ;  /* 0x000000988e987221 */ /* 0x000fe40000010000 */
[----:B------:R-:W-:Y:S03]  /*11ee0*/  FADD.FTZ R132, R132, R141 ;  /* 0x0000008d84847221 */ /* 0x000fe60000010000 */
[----:B------:R-:W-:Y:S01]  /*11ef0*/  MUFU.EX2 R134, R205 ;  /* 0x000000cd00867308 */ /* 0x000fe20000000800 */
[C---:B------:R-:W-:Y:S04]  /*11f00*/  HMMA.16816.F32 R8, R72.reuse, R84, R8 ;  /* 0x000000544808723c */ /* 0x040fe80000001808 */
[----:B------:R-:W-:Y:S02]  /*11f10*/  FADD.FTZ R135, R135, R152 ;  /* 0x0000009887877221 */ /* 0x000fe40000010000 */
[----:B------:R-:W-:Y:S02]  /*11f20*/  FADD.FTZ R147, R147, R158 ;  /* 0x0000009e93937221 */ /* 0x000fe40000010000 */
[-C--:B------:R-:W-:Y:S01]  /*11f30*/  HMMA.16816.F32 R12, R72, R86.reuse, R12 ;  /* 0x00000056480c723c */ /* 0x080fe2000000180c */
[----:B------:R-:W-:Y:S03]  /*11f40*/  MUFU.EX2 R137, R220 ;  /* 0x000000dc00897308 */ /* 0x000fe60000000800 */
[----:B------:R-:W-:Y:S01]  /*11f50*/  FADD.FTZ R135, R126, R135 ;  /* 0x000000877e877221 */ /* 0x000fe20000010000 */
[----:B-----5:R-:W-:Y:S01]  /*11f60*/  LDSM.16.MT88.4 R92, [R232+0x1000] ;  /* 0x00100000e85c783b */ /* 0x020fe20000004200 */
[----:B------:R-:W-:Y:S02]  /*11f70*/  FADD.FTZ R147, R136, R147 ;  /* 0x0000009388937221 */ /* 0x000fe40000010000 */
[C---:B------:R-:W-:Y:S03]  /*11f80*/  HMMA.16816.F32 R16, R76.reuse, R86, R16 ;  /* 0x000000564c10723c */ /* 0x040fe60000001810 */
[----:B------:R-:W-:Y:S01]  /*11f90*/  MUFU.EX2 R139, R214 ;  /* 0x000000d6008b7308 */ /* 0x000fe20000000800 */
[----:B------:R-:W-:Y:S01]  /*11fa0*/  FADD.FTZ R147, R127, R147 ;  /* 0x000000937f937221 */ /* 0x000fe20000010000 */
[----:B------:R-:W5:Y:S01]  /*11fb0*/  LDSM.16.MT88.4 R84, [R231+0x800] ;  /* 0x00080000e754783b */ /* 0x000f620000004200 */
[----:B--2---:R-:W-:Y:S02]  /*11fc0*/  FADD.FTZ R136, R125, R132 ;  /* 0x000000847d887221 */ /* 0x004fe40000010000 */
[-C--:B---3--:R-:W-:Y:S04]  /*11fd0*/  HMMA.16816.F32 R20, R76, R80.reuse, R20 ;  /* 0x000000504c14723c */ /* 0x088fe80000001814 */
[----:B-1----:R-:W-:Y:S01]  /*11fe0*/  FADD.FTZ R147, R117, R147 ;  /* 0x0000009375937221 */ /* 0x002fe20000010000 */
[----:B------:R-:W-:Y:S01]  /*11ff0*/  MUFU.EX2 R138, R213 ;  /* 0x000000d5008a7308 */ /* 0x000fe20000000800 */
[----:B------:R-:W-:Y:S02]  /*12000*/  FADD.FTZ R161, R156, R161 ;  /* 0x000000a19ca17221 */ /* 0x000fe40000010000 */
[C---:B------:R-:W-:Y:S07]  /*12010*/  HMMA.16816.F32 R24, R72.reuse, R80, R24 ;  /* 0x000000504818723c */ /* 0x040fee0000001818 */
[----:B------:R-:W1:Y:S01]  /*12020*/  MUFU.EX2 R104, R165 ;  /* 0x000000a500687308 */ /* 0x000e620000000800 */
[-C--:B------:R-:W-:Y:S08]  /*12030*/  HMMA.16816.F32 R28, R72, R82.reuse, R28 ;  /* 0x00000052481c723c */ /* 0x080ff0000000181c */
[C---:B------:R-:W-:Y:S01]  /*12040*/  HMMA.16816.F32 R32, R76.reuse, R82, R32 ;  /* 0x000000524c20723c */ /* 0x040fe20000001820 */
[----:B------:R-:W2:Y:S01]  /*12050*/  LDSM.16.MT88.4 R80, [R234+0x1000] ;  /* 0x00100000ea50783b */ /* 0x000ea20000004200 */
[----:B------:R-:W-:Y:S06]  /*12060*/  MUFU.EX2 R165, R204 ;  /* 0x000000cc00a57308 */ /* 0x000fec0000000800 */
[-C--:B------:R-:W-:Y:S04]  /*12070*/  HMMA.16816.F32 R36, R76, R88.reuse, R36 ;  /* 0x000000584c24723c */ /* 0x080fe80000001824 */
[----:B------:R-:W-:Y:S04]  /*12080*/  MUFU.EX2 R168, R203 ;  /* 0x000000cb00a87308 */ /* 0x000fe80000000800 */
[C---:B------:R-:W-:Y:S06]  /*12090*/  HMMA.16816.F32 R40, R72.reuse, R88, R40 ;  /* 0x000000584828723c */ /* 0x040fec0000001828 */
[----:B------:R-:W-:Y:S02]  /*120a0*/  MUFU.EX2 R169, R202 ;  /* 0x000000ca00a97308 */ /* 0x000fe40000000800 */
[-C--:B------:R-:W-:Y:S08]  /*120b0*/  HMMA.16816.F32 R44, R72, R90.reuse, R44 ;  /* 0x0000005a482c723c */ /* 0x080ff0000000182c */
[C---:B------:R-:W-:Y:S01]  /*120c0*/  HMMA.16816.F32 R48, R76.reuse, R90, R48 ;  /* 0x0000005a4c30723c */ /* 0x040fe20000001830 */
[----:B------:R-:W3:Y:S01]  /*120d0*/  LDSM.16.MT88.4 R88, [R233+0x1000] ;  /* 0x00100000e958783b */ /* 0x000ee20000004200 */
[----:B------:R-:W1:Y:S06]  /*120e0*/  MUFU.EX2 R175, R218 ;  /* 0x000000da00af7308 */ /* 0x000e6c0000000800 */
[-C--:B-----5:R-:W-:Y:S04]  /*120f0*/  HMMA.16816.F32 R52, R76, R84.reuse, R52 ;  /* 0x000000544c34723c */ /* 0x0a0fe80000001834 */
[----:B------:R-:W5:Y:S04]  /*12100*/  MUFU.EX2 R174, R216 ;  /* 0x000000d800ae7308 */ /* 0x000f680000000800 */
[C---:B------:R-:W-:Y:S06]  /*12110*/  HMMA.16816.F32 R56, R72.reuse, R84, R56 ;  /* 0x000000544838723c */ /* 0x040fec0000001838 */
[----:B------:R-:W1:Y:S02]  /*12120*/  MUFU.EX2 R123, R212 ;  /* 0x000000d4007b7308 */ /* 0x000e640000000800 */
        /* <DEDUP_REMOVED lines=12> */
[----:B----4-:R-:W-:Y:S01]  /*121f0*/  F2FP.PACK_AB R76, R128, R124 ;  /* 0x0000007c804c723e */ /* 0x010fe200000000ff */
[----:B------:R-:W-:Y:S01]  /*12200*/  FADD.FTZ R129, R129, R136 ;  /* 0x0000008881817221 */ /* 0x000fe20000010000 */
[----:B-1----:R-:W-:Y:S02]  /*12210*/  F2FP.PACK_AB R78, R101, R104 ;  /* 0x00000068654e723e */ /* 0x002fe400000000ff */
[C---:B------:R-:W-:Y:S01]  /*12220*/  F2FP.PACK_AB R77, R131.reuse, R117 ;  /* 0x00000075834d723e */ /* 0x040fe200000000ff */
[-C--:B--2---:R-:W-:Y:S04]  /*12230*/  HMMA.16816.F32 R4, R72, R80.reuse, R4 ;  /* 0x000000504804723c */ /* 0x084fe80000001804 */
[----:B------:R-:W-:Y:S01]  /*12240*/  MUFU.EX2 R121, R215 ;  /* 0x000000d700797308 */ /* 0x000fe20000000800 */
[----:B------:R-:W-:Y:S01]  /*12250*/  F2FP.PACK_AB R79, R164, R130 ;  /* 0x00000082a44f723e */ /* 0x000fe200000000ff */
[----:B------:R-:W-:Y:S02]  /*12260*/  FADD.FTZ R131, R131, R147 ;  /* 0x0000009383837221 */ /* 0x000fe40000010000 */
        /* <DEDUP_REMOVED lines=11> */
[-C--:B---3--:R-:W-:Y:S04]  /*12320*/  HMMA.16816.F32 R20, R72, R88.reuse, R20 ;  /* 0x000000584814723c */ /* 0x088fe80000001814 */
[----:B------:R-:W-:Y:S04]  /*12330*/  FADD.FTZ R105, R100, R105 ;  /* 0x0000006964697221 */ /* 0x000fe80000010000 */
[C---:B------:R-:W-:Y:S01]  /*12340*/  HMMA.16816.F32 R24, R76.reuse, R88, R24 ;  /* 0x000000584c18723c */ /* 0x040fe20000001818 */
[----:B------:R-:W-:Y:S03]  /*12350*/  MUFU.EX2 R184, R184 ;  /* 0x000000b800b87308 */ /* 0x000fe60000000800 */
[----:B------:R-:W-:Y:S04]  /*12360*/  FADD.FTZ R105, R110, R105 ;  /* 0x000000696e697221 */ /* 0x000fe80000010000 */
[-C--:B------:R-:W-:Y:S03]  /*12370*/  HMMA.16816.F32 R28, R76, R90.reuse, R28 ;  /* 0x0000005a4c1c723c */ /* 0x080fe6000000181c */
[----:B------:R-:W2:Y:S01]  /*12380*/  MUFU.EX2 R183, R183 ;  /* 0x000000b700b77308 */ /* 0x000ea20000000800 */
[----:B------:R-:W-:Y:S04]  /*12390*/  FADD.FTZ R105, R175, R105 ;  /* 0x00000069af697221 */ /* 0x000fe80000010000 */
[C---:B------:R-:W-:Y:S01]  /*123a0*/  HMMA.16816.F32 R32, R72.reuse, R90, R32 ;  /* 0x0000005a4820723c */ /* 0x040fe20000001820 */
[----:B------:R-:W3:Y:S03]  /*123b0*/  LDSM.16.MT88.4 R88, [R233+0x1800] ;  /* 0x00180000e958783b */ /* 0x000ee60000004200 */
[----:B-----5:R-:W-:Y:S04]  /*123c0*/  FADD.FTZ R105, R174, R105 ;  /* 0x00000069ae697221 */ /* 0x020fe80000010000 */
[-C--:B------:R-:W-:Y:S04]  /*123d0*/  HMMA.16816.F32 R36, R72, R92.reuse, R36 ;  /* 0x0000005c4824723c */ /* 0x080fe80000001824 */
[----:B------:R-:W-:Y:S04]  /*123e0*/  FADD.FTZ R105, R123, R105 ;  /* 0x000000697b697221 */ /* 0x000fe80000010000 */
[C---:B------:R-:W-:Y:S04]  /*123f0*/  HMMA.16816.F32 R40, R76.reuse, R92, R40 ;  /* 0x0000005c4c28723c */ /* 0x040fe80000001828 */
[----:B--2---:R-:W-:Y:S01]  /*12400*/  F2FP.PACK_AB R117, R183, R184 ;  /* 0x000000b8b775723e */ /* 0x004fe200000000ff */
[----:B------:R-:W-:Y:S03]  /*12410*/  FADD.FTZ R105, R122, R105 ;  /* 0x000000697a697221 */ /* 0x000fe60000010000 */
[-C--:B------:R-:W-:Y:S04]  /*12420*/  HMMA.16816.F32 R44, R76, R94.reuse, R44 ;  /* 0x0000005e4c2c723c */ /* 0x080fe8000000182c */
[----:B------:R-:W-:Y:S04]  /*12430*/  FADD.FTZ R105, R187, R105 ;  /* 0x00000069bb697221 */ /* 0x000fe80000010000 */
[C---:B------:R-:W-:Y:S01]  /*12440*/  HMMA.16816.F32 R48, R72.reuse, R94, R48 ;  /* 0x0000005e4830723c */ /* 0x040fe20000001830 */
[----:B------:R-:W2:Y:S03]  /*12450*/  LDSM.16.MT88.4 R92, [R232+0x1800] ;  /* 0x00180000e85c783b */ /* 0x000ea60000004200 */
[----:B------:R-:W-:Y:S04]  /*12460*/  FADD.FTZ R105, R188, R105 ;  /* 0x00000069bc697221 */ /* 0x000fe80000010000 */
[-C--:B------:R-:W-:Y:S04]  /*12470*/  HMMA.16816.F32 R52, R72, R84.reuse, R52 ;  /* 0x000000544834723c */ /* 0x080fe80000001834 */
[----:B------:R-:W-:Y:S04]  /*12480*/  FADD.FTZ R105, R190, R105 ;  /* 0x00000069be697221 */ /* 0x000fe80000010000 */
[C---:B------:R-:W-:Y:S04]  /*12490*/  HMMA.16816.F32 R56, R76.reuse, R84, R56 ;  /* 0x000000544c38723c */ /* 0x040fe80000001838 */
[----:B------:R-:W-:Y:S03]  /*124a0*/  FADD.FTZ R105, R192, R105 ;  /* 0x00000069c0697221 */ /* 0x000fe60000010000 */
        /* <DEDUP_REMOVED lines=12> */
[----:B------:R-:W4:Y:S01]  /*12570*/  LDSM.16.MT88.4 R84, [R231+0x1800] ;  /* 0x00180000e754783b */ /* 0x000f220000004200 */
[----:B------:R-:W-:Y:S01]  /*12580*/  F2FP.PACK_AB R72, R109, R111 ;  /* 0x0000006f6d48723e */ /* 0x000fe200000000ff */
[----:B------:R-:W-:Y:S01]  /*12590*/  FADD.FTZ R105, R182, R105 ;  /* 0x00000069b6697221 */ /* 0x000fe20000010000 */
[----:B------:R-:W-:Y:S01]  /*125a0*/  F2FP.PACK_AB R74, R114, R112 ;  /* 0x00000070724a723e */ /* 0x000fe200000000ff */
[-C--:B-1----:R-:W-:Y:S05]  /*125b0*/  HMMA.16816.F32 R4, R76, R80.reuse, R4 ;  /* 0x000000504c04723c */ /* 0x082fea0000001804 */
[----:B------:R-:W-:Y:S02]  /*125c0*/  F2FP.PACK_AB R73, R168, R165 ;  /* 0x000000a5a849723e */ /* 0x000fe400000000ff */
[----:B------:R-:W-:Y:S02]  /*125d0*/  F2FP.PACK_AB R75, R201, R169 ;  /* 0x000000a9c94b723e */ /* 0x000fe400000000ff */
[----:B------:R-:W-:Y:S05]  /*125e0*/  MOV R183, R2 ;  /* 0x0000000200b77202 */ /* 0x000fea0000000f00 */
[C---:B------:R-:W-:Y:S08]  /*125f0*/  HMMA.16816.F32 R8, R72.reuse, R80, R8 ;  /* 0x000000504808723c */ /* 0x040ff00000001808 */
[-C--:B------:R-:W-:Y:S08]  /*12600*/  HMMA.16816.F32 R12, R72, R82.reuse, R12 ;  /* 0x00000052480c723c */ /* 0x080ff0000000180c */
[C---:B------:R-:W-:Y:S01]  /*12610*/  HMMA.16816.F32 R16, R76.reuse, R82, R16 ;  /* 0x000000524c10723c */ /* 0x040fe20000001810 */
[----:B------:R-:W1:Y:S07]  /*12620*/  LDSM.16.MT88.4 R80, [R234+0x2000] ;  /* 0x00200000ea50783b */ /* 0x000e6e0000004200 */
[-C--:B---3--:R-:W-:Y:S08]  /*12630*/  HMMA.16816.F32 R20, R76, R88.reuse, R20 ;  /* 0x000000584c14723c */ /* 0x088ff00000001814 */
[C---:B------:R-:W-:Y:S08]  /*12640*/  HMMA.16816.F32 R24, R72.reuse, R88, R24 ;  /* 0x000000584818723c */ /* 0x040ff00000001818 */
[-C--:B------:R-:W-:Y:S08]  /*12650*/  HMMA.16816.F32 R28, R72, R90.reuse, R28 ;  /* 0x0000005a481c723c */ /* 0x080ff0000000181c */
[C---:B------:R-:W-:Y:S01]  /*12660*/  HMMA.16816.F32 R32, R76.reuse, R90, R32 ;  /* 0x0000005a4c20723c */ /* 0x040fe20000001820 */
[----:B------:R-:W3:Y:S07]  /*12670*/  LDSM.16.MT88.4 R88, [R233+0x2000] ;  /* 0x00200000e958783b */ /* 0x000eee0000004200 */
[-C--:B--2---:R-:W-:Y:S08]  /*12680*/  HMMA.16816.F32 R36, R76, R92.reuse, R36 ;  /* 0x0000005c4c24723c */ /* 0x084ff00000001824 */
[C---:B------:R-:W-:Y:S08]  /*12690*/  HMMA.16816.F32 R40, R72.reuse, R92, R40 ;  /* 0x0000005c4828723c */ /* 0x040ff00000001828 */
[-C--:B------:R-:W-:Y:S08]  /*126a0*/  HMMA.16816.F32 R44, R72, R94.reuse, R44 ;  /* 0x0000005e482c723c */ /* 0x080ff0000000182c */
[C---:B------:R-:W-:Y:S01]  /*126b0*/  HMMA.16816.F32 R48, R76.reuse, R94, R48 ;  /* 0x0000005e4c30723c */ /* 0x040fe20000001830 */
[----:B------:R-:W2:Y:S07]  /*126c0*/  LDSM.16.MT88.4 R92, [R232+0x2000] ;  /* 0x00200000e85c783b */ /* 0x000eae0000004200 */
[-C--:B----4-:R-:W-:Y:S08]  /*126d0*/  HMMA.16816.F32 R52, R76, R84.reuse, R52 ;  /* 0x000000544c34723c */ /* 0x090ff00000001834 */
        /* <DEDUP_REMOVED lines=12> */
[----:B------:R-:W4:Y:S01]  /*127a0*/  LDSM.16.MT88.4 R84, [R231+0x2000] ;  /* 0x00200000e754783b */ /* 0x000f220000004200 */
        /* <DEDUP_REMOVED lines=41> */
[----:B------:R-:W4:Y:S03]  /*12a40*/  LDSM.16.MT88.4 R132, [R233+0x3000] ;  /* 0x00300000e984783b */ /* 0x000f260000004200 */
        /* <DEDUP_REMOVED lines=37> */
[----:B------:R-:W3:Y:S02]  /*12ca0*/  LDL.LU R72, [R1+0x50] ;  /* 0x0000500001487983 */ /* 0x000ee40000300800 */
        /* <DEDUP_REMOVED lines=33> */
[----:B------:R-:W-:Y:S04]  /*12ec0*/  FADD.FTZ R8, R115, R8 ;  /* 0x0000000873087221 */ /* 0x000fe80000010000 */
[-C--:B------:R-:W-:Y:S04]  /*12ed0*/  HMMA.16816.F32 R176, R176, R6.reuse, R60 ;  /* 0x00000006b0b0723c */ /* 0x080fe8000000183c */
[----:B------:R-:W-:Y:S04]  /*12ee0*/  FADD.FTZ R8, R113, R8 ;  /* 0x0000000871087221 */ /* 0x000fe80000010000 */
[----:B------:R-:W-:Y:S04]  /*12ef0*/  HMMA.16816.F32 R116, R116, R6, R64 ;  /* 0x000000067474723c */ /* 0x000fe80000001840 */
[----:B------:R-:W-:Y:S03]  /*12f00*/  FADD.FTZ R8, R96, R8 ;  /* 0x0000000860087221 */ /* 0x000fe60000010000 */
[----:B------:R-:W-:Y:S02]  /*12f10*/  FADD.FTZ R7, R108, R105 ;  /* 0x000000696c077221 */ /* 0x000fe40000010000 */
[----:B------:R-:W-:Y:S03]  /*12f20*/  FADD.FTZ R6, R97, R104 ;  /* 0x0000006861067221 */ /* 0x000fe60000010000 */
[----:B------:R1:W-:Y:S01]  /*12f30*/  STL [R1+0x60], R7 ;  /* 0x0000600701007387 */ /* 0x0003e20000100800 */
[----:B------:R-:W-:Y:S03]  /*12f40*/  FADD.FTZ R8, R71, R8 ;  /* 0x0000000847087221 */ /* 0x000fe60000010000 */
[----:B------:R1:W-:Y:S01]  /*12f50*/  STL [R1+0x54], R6 ;  /* 0x0000540601007387 */ /* 0x0003e20000100800 */
[----:B------:R-:W-:Y:S04]  /*12f60*/  FADD.FTZ R8, R70, R8 ;  /* 0x0000000846087221 */ /* 0x000fe80000010000 */
[----:B------:R-:W-:Y:S01]  /*12f70*/  FADD.FTZ R5, R69, R8 ;  /* 0x0000000845057221 */ /* 0x000fe20000010000 */
[C---:B---3--:R-:W-:Y:S02]  /*12f80*/  IADD3 R4, R72.reuse, -0x1, RZ ;  /* 0xffffffff48047810 */ /* 0x048fe40007ffe0ff */
[----:B--2---:R-:W-:Y:S03]  /*12f90*/  ISETP.GT.AND P0, PT, R72, R73, PT ;  /* 0x000000494800720c */ /* 0x004fe60003f04270 */
[----:B------:R1:W-:Y:S04]  /*12fa0*/  STL [R1+0x50], R4 ;  /* 0x0000500401007387 */ /* 0x0003e80000100800 */
[----:B------:R1:W-:Y:S06]  /*12fb0*/  STL [R1+0x4c], R5 ;  /* 0x00004c0501007387 */ /* 0x0003ec0000100800 */
[----:B-1----:R-:W-:-:S05]  /*12fc0*/  @P0 BRA `(.L_x_1358) ;  /* 0xffffaea000000947 */ /* 0x002fca000383ffff */
.L_x_1351:
[----:B------:R-:W-:Y:S05]  /*12fd0*/  BRA.DIV ~URZ, `(.L_x_1359) ;  /* 0x00006e627f007947 */ /* 0x000fea000b800000 */
[----:B------:R-:W2:Y:S04]  /*12fe0*/  LDL R4, [R1+0x48] ;  /* 0x0000480001047983 */ /* 0x000ea80000100800 */
[----:B--2---:R1:W2:Y:S02]  /*12ff0*/  SHFL.BFLY PT, R11, R4, 0x2, 0x1f ;  /* 0x0c401f00040b7f89 */ /* 0x0042a400000e0000 */
.L_x_1403:
        /* <DEDUP_REMOVED lines=9> */
[----:B-1----:R-:W-:-:S03]  /*13090*/  FADD.FTZ R10, R10, R9 ;  /* 0x000000090a0a7221 */ /* 0x002fc60000010000 */
[----:B------:R-:W1:Y:S01]  /*130a0*/  SHFL.BFLY PT, R9, R11, 0x1, 0x1f ;  /* 0x0c201f000b097f89 */ /* 0x000e6200000e0000 */
[----:B--2---:R-:W-:-:S03]  /*130b0*/  FADD.FTZ R6, R6, R8 ;  /* 0x0000000806067221 */ /* 0x004fc60000010000 */
[----:B------:R-:W2:Y:S01]  /*130c0*/  SHFL.BFLY PT, R8, R10, 0x1, 0x1f ;  /* 0x0c201f000a087f89 */ /* 0x000ea200000e0000 */
[----:B---3--:R-:W-:-:S03]  /*130d0*/  FADD.FTZ R4, R4, R12 ;  /* 0x0000000c04047221 */ /* 0x008fc60000010000 */
[----:B------:R-:W3:Y:S04]  /*130e0*/  SHFL.BFLY PT, R7, R6, 0x1, 0x1f ;  /* 0x0c201f0006077f89 */ /* 0x000ee800000e0000 */
[----:B------:R4:W4:Y:S01]  /*130f0*/  SHFL.BFLY PT, R5, R4, 0x1, 0x1f ;  /* 0x0c201f0004057f89 */ /* 0x00092200000e0000 */
[----:B-1----:R-:W-:Y:S02]  /*13100*/  FADD.FTZ R11, R11, R9 ;  /* 0x000000090b0b7221 */ /* 0x002fe40000010000 */
[----:B--2---:R-:W-:Y:S02]  /*13110*/  FADD.FTZ R10, R10, R8 ;  /* 0x000000080a0a7221 */ /* 0x004fe40000010000 */
[----:B---3--:R-:W-:-:S03]  /*13120*/  FADD.FTZ R7, R6, R7 ;  /* 0x0000000706077221 */ /* 0x008fc60000010000 */
.L_x_1404:
[----:B------:R-:W-:Y:S01]  /*13130*/  FSETP.NE.FTZ.AND P2, PT, R10, RZ, PT ;  /* 0x000000ff0a00720b */ /* 0x000fe20003f55000 */
[----:B------:R-:W-:Y:S01]  /*13140*/  CS2R R8, SRZ ;  /* 0x0000000000087805 */ /* 0x000fe2000001ff00 */
[----:B------:R-:W-:Y:S01]  /*13150*/  FSETP.NE.FTZ.AND P3, PT, R11, RZ, PT ;  /* 0x000000ff0b00720b */ /* 0x000fe20003f75000 */
[----:B----4-:R-:W-:Y:S01]  /*13160*/  FADD.FTZ R4, R5, R4 ;  /* 0x0000000405047221 */ /* 0x010fe20000010000 */
[----:B------:R-:W-:-:S04]  /*13170*/  FSETP.NE.FTZ.AND P1, PT, R7, RZ, PT ;  /* 0x000000ff0700720b */ /* 0x000fc80003f35000 */
[----:B------:R-:W-:-:S05]  /*13180*/  FSETP.NE.FTZ.AND P0, PT, R4, RZ, PT ;  /* 0x000000ff0400720b */ /* 0x000fca0003f15000 */
[----:B------:R-:W1:Y:S01]  /*13190*/  @P2 MUFU.LG2 R5, R10 ;  /* 0x0000000a00052308 */ /* 0x000e620000000c00 */
[----:B------:R-:W-:Y:S02]  /*131a0*/  @P2 MOV R13, 0x3f317218 ;  /* 0x3f317218000d2802 */ /* 0x000fe40000000f00 */
[----:B------:R-:W-:-:S03]  /*131b0*/  @P3 MOV R14, 0x3f317218 ;  /* 0x3f317218000e3802 */ /* 0x000fc60000000f00 */
[----:B------:R-:W-:Y:S02]  /*131c0*/  @P2 FMUL.FTZ R13, R13, c[0x0][0x2d0] ;  /* 0x0000b4000d0d2a20 */ /* 0x000fe40000410000 */
[----:B------:R-:W2:Y:S01]  /*131d0*/  @P3 MUFU.RCP R8, R11 ;  /* 0x0000000b00083308 */ /* 0x000ea20000001000 */
[----:B------:R-:W-:-:S07]  /*131e0*/  @P3 FMUL.FTZ R14, R14, c[0x0][0x2d0] ;  /* 0x0000b4000e0e3a20 */ /* 0x000fce0000410000 */
[----:B------:R3:W4:Y:S01]  /*131f0*/  @P3 MUFU.LG2 R6, R11 ;  /* 0x0000000b00063308 */ /* 0x0007220000000c00 */
[----:B-1----:R-:W-:Y:S01]  /*13200*/  @P2 FMUL.FTZ R15, R5, 0.69314718246459960938 ;  /* 0x3f317218050f2820 */ /* 0x002fe20000410000 */
[----:B------:R-:W-:-:S06]  /*13210*/  MOV R5, RZ ;  /* 0x000000ff00057202 */ /* 0x000fcc0000000f00 */
[----:B------:R1:W5:Y:S01]  /*13220*/  @P2 MUFU.RCP R9, R10 ;  /* 0x0000000a00092308 */ /* 0x0003620000001000 */
[C---:B--2---:R-:W-:Y:S02]  /*13230*/  FMUL.FTZ R144, R8.reuse, R144 ;  /* 0x0000009008907220 */ /* 0x044fe40000410000 */
[C---:B------:R-:W-:Y:S02]  /*13240*/  FMUL.FTZ R145, R8.reuse, R145 ;  /* 0x0000009108917220 */ /* 0x040fe40000410000 */
[C---:B------:R-:W-:Y:S02]  /*13250*/  FMUL.FTZ R140, R8.reuse, R140 ;  /* 0x0000008c088c7220 */ /* 0x040fe40000410000 */
[C---:B------:R-:W-:Y:S01]  /*13260*/  FMUL.FTZ R141, R8.reuse, R141 ;  /* 0x0000008d088d7220 */ /* 0x040fe20000410000 */
[----:B------:R-:W2:Y:S01]  /*13270*/  @P1 MUFU.LG2 R12, R7 ;  /* 0x00000007000c1308 */ /* 0x000ea20000000c00 */
[C---:B------:R-:W-:Y:S01]  /*13280*/  FMUL.FTZ R136, R8.reuse, R136 ;  /* 0x0000008808887220 */ /* 0x040fe20000410000 */
[----:B---3--:R-:W-:Y:S01]  /*13290*/  MOV R11, 0xff800000 ;  /* 0xff800000000b7802 */ /* 0x008fe20000000f00 */
[----:B------:R-:W-:-:S02]  /*132a0*/  FMUL.FTZ R137, R8, R137 ;  /* 0x0000008908897220 */ /* 0x000fc40000410000 */
[C---:B------:R-:W-:Y:S02]  /*132b0*/  FMUL.FTZ R132, R8.reuse, R132 ;  /* 0x0000008408847220 */ /* 0x040fe40000410000 */
[C---:B------:R-:W-:Y:S01]  /*132c0*/  FMUL.FTZ R133, R8.reuse, R133 ;  /* 0x0000008508857220 */ /* 0x040fe20000410000 */
[----:B------:R-:W-:Y:S01]  /*132d0*/  @P0 MUFU.RCP R5, R4 ;  /* 0x0000000400050308 */ /* 0x000fe20000001000 */
[C---:B------:R-:W-:Y:S01]  /*132e0*/  FMUL.FTZ R128, R8.reuse, R128 ;  /* 0x0000008008807220 */ /* 0x040fe20000410000 */
[----:B-1----:R-:W-:Y:S01]  /*132f0*/  MOV R10, 0xff800000 ;  /* 0xff800000000a7802 */ /* 0x002fe20000000f00 */
[C---:B------:R-:W-:Y:S02]  /*13300*/  FMUL.FTZ R129, R8.reuse, R129 ;  /* 0x0000008108817220 */ /* 0x040fe40000410000 */
[C---:B------:R-:W-:Y:S02]  /*13310*/  FMUL.FTZ R124, R8.reuse, R124 ;  /* 0x0000007c087c7220 */ /* 0x040fe40000410000 */
[C---:B------:R-:W-:Y:S01]  /*13320*/  FMUL.FTZ R125, R8.reuse, R125 ;  /* 0x0000007d087d7220 */ /* 0x040fe20000410000 */
[----:B------:R-:W1:Y:S01]  /*13330*/  @P0 MUFU.LG2 R4, R4 ;  /* 0x0000000400040308 */ /* 0x000e620000000c00 */
[----:B------:R-:W-:-:S02]  /*13340*/  FMUL.FTZ R120, R8, R120 ;  /* 0x0000007808787220 */ /* 0x000fc40000410000 */
[C---:B------:R-:W-:Y:S02]  /*13350*/  FMUL.FTZ R121, R8.reuse, R121 ;  /* 0x0000007908797220 */ /* 0x040fe40000410000 */
[C---:B------:R-:W-:Y:S02]  /*13360*/  FMUL.FTZ R116, R8.reuse, R116 ;  /* 0x0000007408747220 */ /* 0x040fe40000410000 */
[----:B------:R-:W-:Y:S01]  /*13370*/  FMUL.FTZ R117, R8, R117 ;  /* 0x0000007508757220 */ /* 0x000fe20000410000 */
[----:B------:R-:W-:Y:S01]  /*13380*/  MOV R8, RZ ;  /* 0x000000ff00087202 */ /* 0x000fe20000000f00 */
[----:B----4-:R-:W-:Y:S02]  /*13390*/  @P3 FMUL.FTZ R6, R6, 0.69314718246459960938 ;  /* 0x3f31721806063820 */ /* 0x010fe40000410000 */
[C---:B-----5:R-:W-:Y:S02]  /*133a0*/  FMUL.FTZ R146, R9.reuse, R146 ;  /* 0x0000009209927220 */ /* 0x060fe40000410000 */
[C---:B------:R-:W-:Y:S01]  /*133b0*/  FMUL.FTZ R147, R9.reuse, R147 ;  /* 0x0000009309937220 */ /* 0x040fe20000410000 */
[----:B------:R3:W4:Y:S01]  /*133c0*/  @P1 MUFU.RCP R8, R7 ;  /* 0x0000000700081308 */ /* 0x0007220000001000 */
[----:B------:R-:W-:-:S02]  /*133d0*/  FMUL.FTZ R142, R9, R142 ;  /* 0x0000008e098e7220 */ /* 0x000fc40000410000 */
[C---:B------:R-:W-:Y:S02]  /*133e0*/  FMUL.FTZ R143, R9.reuse, R143 ;  /* 0x0000008f098f7220 */ /* 0x040fe40000410000 */
[C---:B------:R-:W-:Y:S02]  /*133f0*/  FMUL.FTZ R138, R9.reuse, R138 ;  /* 0x0000008a098a7220 */ /* 0x040fe40000410000 */
[C---:B------:R-:W-:Y:S02]  /*13400*/  FMUL.FTZ R139, R9.reuse, R139 ;  /* 0x0000008b098b7220 */ /* 0x040fe40000410000 */
[C---:B------:R-:W-:Y:S02]  /*13410*/  FMUL.FTZ R134, R9.reuse, R134 ;  /* 0x0000008609867220 */ /* 0x040fe40000410000 */
[C---:B------:R-:W-:Y:S02]  /*13420*/  FMUL.FTZ R135, R9.reuse, R135 ;  /* 0x0000008709877220 */ /* 0x040fe40000410000 */
[----:B------:R-:W-:-:S02]  /*13430*/  FMUL.FTZ R130, R9, R130 ;  /* 0x0000008209827220 */ /* 0x000fc40000410000 */
[C---:B------:R-:W-:Y:S01]  /*13440*/  FMUL.FTZ R131, R9.reuse, R131 ;  /* 0x0000008309837220 */ /* 0x040fe20000410000 */
[----:B---3--:R-:W-:Y:S01]  /*13450*/  MOV R7, 0xff800000 ;  /* 0xff80000000077802 */ /* 0x008fe20000000f00 */
[C---:B------:R-:W-:Y:S02]  /*13460*/  FMUL.FTZ R126, R9.reuse, R126 ;  /* 0x0000007e097e7220 */ /* 0x040fe40000410000 */
[C---:B------:R-:W-:Y:S02]  /*13470*/  FMUL.FTZ R127, R9.reuse, R127 ;  /* 0x0000007f097f7220 */ /* 0x040fe40000410000 */
[C---:B------:R-:W-:Y:S02]  /*13480*/  FMUL.FTZ R122, R9.reuse, R122 ;  /* 0x0000007a097a7220 */ /* 0x040fe40000410000 */
[C---:B------:R-:W-:Y:S02]  /*13490*/  FMUL.FTZ R123, R9.reuse, R123 ;  /* 0x0000007b097b7220 */ /* 0x040fe40000410000 */
[----:B------:R-:W-:-:S02]  /*134a0*/  FMUL.FTZ R118, R9, R118 ;  /* 0x0000007609767220 */ /* 0x000fc40000410000 */
[----:B------:R-:W-:Y:S01]  /*134b0*/  FMUL.FTZ R119, R9, R119 ;  /* 0x0000007709777220 */ /* 0x000fe20000410000 */
[----:B------:R-:W-:Y:S01]  /*134c0*/  @P1 MOV R9, 0x3f317218 ;  /* 0x3f31721800091802 */ /* 0x000fe20000000f00 */
[----:B------:R-:W-:Y:S01]  /*134d0*/  @P3 FFMA.FTZ R7, R14, R3, R6 ;  /* 0x000000030e073223 */ /* 0x000fe20000010006 */
[----:B------:R-:W-:Y:S01]  /*134e0*/  @P0 MOV R3, 0x3f317218 ;  /* 0x3f31721800030802 */ /* 0x000fe20000000f00 */
[----:B--2---:R-:W-:Y:S02]  /*134f0*/  @P1 FMUL.FTZ R12, R12, 0.69314718246459960938 ;  /* 0x3f3172180c0c1820 */ /* 0x004fe40000410000 */
[----:B------:R-:W-:Y:S02]  /*13500*/  @P1 FMUL.FTZ R9, R9, c[0x0][0x2d0] ;  /* 0x0000b40009091a20 */ /* 0x000fe40000410000 */
[----:B-1----:R-:W-:Y:S02]  /*13510*/  @P0 FMUL.FTZ R4, R4, 0.69314718246459960938 ;  /* 0x3f31721804040820 */ /* 0x002fe40000410000 */
[----:B------:R-:W-:-:S02]  /*13520*/  @P0 FMUL.FTZ R3, R3, c[0x0][0x2d0] ;  /* 0x0000b40003030a20 */ /* 0x000fc40000410000 */
[----:B------:R-:W-:Y:S01]  /*13530*/  @P1 FFMA.FTZ R11, R9, R0, R12 ;  /* 0x00000000090b1223 */ /* 0x000fe2000001000c */
[----:B------:R-:W-:Y:S01]  /*13540*/  MOV R0, 0xff800000 ;  /* 0xff80000000007802 */ /* 0x000fe20000000f00 */
[----:B------:R-:W-:Y:S01]  /*13550*/  @P2 FFMA.FTZ R10, R13, R2, R15 ;  /* 0x000000020d0a2223 */ /* 0x000fe2000001000f */
[----:B------:R-:W-:Y:S01]  /*13560*/  MOV R2, 0x1 ;  /* 0x0000000100027802 */ /* 0x000fe20000000f00 */
[C---:B----4-:R-:W-:Y:S02]  /*13570*/  FMUL.FTZ R148, R8.reuse, R148 ;  /* 0x0000009408947220 */ /* 0x050fe40000410000 */
        /* <DEDUP_REMOVED lines=30> */
[----:B------:R-:W-:Y:S02]  /*13760*/  FMUL.FTZ R179, R5, R179 ;  /* 0x000000b305b37220 */ /* 0x000fe40000410000 */
[----:B------:R-:W-:Y:S02]  /*13770*/  @P0 FFMA.FTZ R0, R3, R68, R4 ;  /* 0x0000004403000223 */ /* 0x000fe40000010004 */
.L_x_1304:
[----:B--2---:R2:W5:Y:S01]  /*13780*/  LDL R6, [R1] ;  /* 0x0000000001067983 */ /* 0x0045620000100800 */
[----:B------:R-:W-:Y:S01]  /*13790*/  LOP3.LUT P0, RZ, R243, 0x7f, RZ, 0xc0, !PT ;  /* 0x0000007ff3ff7812 */ /* 0x000fe2000780c0ff */
[----:B------:R-:W-:-:S12]  /*137a0*/  BSSY B0, `(.L_x_1361) ;  /* 0x0000010000007945 */ /* 0x000fd80003800000 */
[----:B------:R-:W-:Y:S05]  /*137b0*/  @P0 BRA `(.L_x_1362) ;  /* 0x000000e000000947 */ /* 0x000fea0003800000 */
[----:B------:R-:W3:Y:S01]  /*137c0*/  S2R R3, SR_LANEID ;  /* 0x0000000000037919 */ /* 0x000ee20000000000 */
[----:B------:R-:W-:Y:S01]  /*137d0*/  VOTEU.ANY UR4, UPT, PT ;  /* 0x0000000000047886 */ /* 0x000fe200038e0100 */
[----:B------:R-:W-:Y:S01]  /*137e0*/  IMAD.MOV.U32 R8, RZ, RZ, c[0x0][0x580] ;  /* 0x00016000ff087624 */ /* 0x000fe200078e00ff */
[----:B------:R-:W3:Y:S01]  /*137f0*/  FLO.U32 R5, UR4 ;  /* 0x0000000400057d00 */ /* 0x000ee200080e0000 */
[----:B------:R-:W-:-:S07]  /*13800*/  IMAD.MOV.U32 R9, RZ, RZ, c[0x0][0x584] ;  /* 0x00016100ff097624 */ /* 0x000fce00078e00ff */
[----:B------:R-:W4:Y:S01]  /*13810*/  POPC R4, UR4 ;  /* 0x0000000400047d09 */ /* 0x000f220008000000 */
[----:B---3--:R-:W-:-:S13]  /*13820*/  ISETP.EQ.U32.AND P0, PT, R5, R3, PT ;  /* 0x000000030500720c */ /* 0x008fda0003f02070 */
[----:B----4-:R-:W3:Y:S04]  /*13830*/  @P0 ATOMG.E.ADD.STRONG.GPU PT, R4, [R8.64], R4 ;  /* 0x00000004080409a8 */ /* 0x010ee800081ee1c8 */
[----:B------:R-:W4:Y:S02]  /*13840*/  S2R R3, SR_LTMASK ;  /* 0x0000000000037919 */ /* 0x000f240000003900 */
[----:B----4-:R-:W-:-:S06]  /*13850*/  LOP3.LUT R3, R3, UR4, RZ, 0xc0, !PT ;  /* 0x0000000403037c12 */ /* 0x010fcc000f8ec0ff */
[----:B------:R-:W4:Y:S01]  /*13860*/  POPC R3, R3 ;  /* 0x0000000300037309 */ /* 0x000f220000000000 */
[----:B---3--:R-:W4:Y:S02]  /*13870*/  SHFL.IDX PT, R4, R4, R5, 0x1f ;  /* 0x00001f0504047589 */ /* 0x008f2400000e0000 */
[----:B----45:R-:W-:-:S05]  /*13880*/  IADD3 R6, R4, c[0x0][0xc], R3 ;  /* 0x0000030004067a10 */ /* 0x030fca0007ffe003 */
[----:B------:R3:W-:Y:S02]  /*13890*/  STL [R1], R6 ;  /* 0x0000000601007387 */ /* 0x0007e40000100800 */
.L_x_1362:
[----:B------:R-:W-:Y:S05]  /*138a0*/  BSYNC B0 ;  /* 0x0000000000007941 */ /* 0x000fea0003800000 */
.L_x_1361:
[----:B------:R-:W-:Y:S01]  /*138b0*/  PRMT R2, R2, 0x9910, RZ ;  /* 0x0000991002027816 */ /* 0x000fe200000000ff */
[----:B------:R-:W-:Y:S01]  /*138c0*/  BSSY B1, `(.L_x_1363) ;  /* 0x0000142000017945 */ /* 0x000fe20003800000 */
[----:B-----5:R-:W-:Y:S02]  /*138d0*/  IMAD.MOV.U32 R3, RZ, RZ, R6 ;  /* 0x000000ffff037224 */ /* 0x020fe400078e0006 */
[----:B------:R-:W-:-:S13]  /*138e0*/  ISETP.NE.AND P0, PT, R2, RZ, PT ;  /* 0x000000ff0200720c */ /* 0x000fda0003f05270 */
[----:B------:R-:W-:Y:S05]  /*138f0*/  @!P0 BRA `(.L_x_1364) ;  /* 0x0000113000008947 */ /* 0x000fea0003800000 */
[----:B------:R-:W-:Y:S01]  /*13900*/  WARPSYNC 0xffffffff ;  /* 0xffffffff00007948 */ /* 0x000fe20003800000 */
[----:B------:R-:W-:Y:S06]  /*13910*/  BAR.SYNC.DEFER_BLOCKING 0x1, 0x80 ;  /* 0x0042000000007b1d */ /* 0x000fec0000010000 */
[----:B------:R-:W-:Y:S05]  /*13920*/  BRA.CONV ~URZ, `(.L_x_1365) ;  /* 0x000000537f007947 */ /* 0x000fea000b800000 */
[----:B---3--:R-:W-:Y:S01]  /*13930*/  IMAD.MOV.U32 R6, RZ, RZ, R249 ;  /* 0x000000ffff067224 */ /* 0x008fe200078e00f9 */
[----:B------:R-:W-:Y:S01]  /*13940*/  MOV R5, RZ ;  /* 0x000000ff00057202 */ /* 0x000fe20000000f00 */
[----:B------:R-:W-:Y:S01]  /*13950*/  IMAD.MOV.U32 R4, RZ, RZ, 0x1f ;  /* 0x0000001fff047424 */ /* 0x000fe200078e00ff */
[----:B------:R-:W-:-:S02]  /*13960*/  MOV R2, 0x13980 ;  /* 0x0001398000027802 */ /* 0x000fc40000000f00 */
[----:B-12---:R-:W-:Y:S05]  /*13970*/  CALL.REL.NOINC `($__internal_17_$__cuda_sm70_shflsync_idx_p) ;  /* 0x0000685000007944 */ /* 0x006fea0003c00000 */
.L_x_1365:
[----:B---3--:R-:W3:Y:S04]  /*13980*/  LDL.LU R6, [R1+0x18] ;  /* 0x0000180001067983 */ /* 0x008ee80000300800 */
[----:B-1----:R-:W4:Y:S04]  /*13990*/  LDL.LU R13, [R1+0x2c] ;  /* 0x00002c00010d7983 */ /* 0x002f280000300800 */
[----:B------:R-:W5:Y:S04]  /*139a0*/  LDL.LU R18, [R1+0x28] ;  /* 0x0000280001127983 */ /* 0x000f680000300800 */
[----:B--2---:R-:W2:Y:S01]  /*139b0*/  LDL.LU R22, [R1+0x14] ;  /* 0x0000140001167983 */ /* 0x004ea20000300800 */
[----:B------:R-:W-:Y:S01]  /*139c0*/  IMAD.MOV.U32 R2, RZ, RZ, 0x1 ;  /* 0x00000001ff027424 */ /* 0x000fe200078e00ff */
[----:B------:R-:W-:Y:S01]  /*139d0*/  ULDC UR5, c[0x0][0x4e8] ;  /* 0x00013a0000057ab9 */ /* 0x000fe20000000800 */
[----:B------:R-:W-:Y:S01]  /*139e0*/  LOP3.LUT P1, RZ, R248, 0x3, RZ, 0xc0, !PT ;  /* 0x00000003f8ff7812 */ /* 0x000fe2000782c0ff */
[----:B------:R-:W-:Y:S01]  /*139f0*/  ULDC UR4, c[0x0][0x388] ;  /* 0x0000e20000047ab9 */ /* 0x000fe20000000800 */
[C---:B------:R-:W-:Y:S01]  /*13a00*/  IADD3 R23, R245.reuse, 0x38, RZ ;  /* 0x00000038f5177810 */ /* 0x040fe20007ffe0ff */
[----:B------:R-:W-:Y:S01]  /*13a10*/  UIMAD UR4, UR5, UR4, URZ ;  /* 0x00000004050472a4 */ /* 0x000fe2000f8e023f */
[----:B------:R-:W-:Y:S01]  /*13a20*/  ISETP.NE.AND P0, PT, R2, c[0x0][0x4e8], PT ;  /* 0x00013a0002007a0c */ /* 0x000fe20003f05270 */
[----:B------:R-:W-:Y:S01]  /*13a30*/  BSSY B0, `(.L_x_1366) ;  /* 0x0000090000007945 */ /* 0x000fe20003800000 */
[----:B------:R-:W-:-:S02]  /*13a40*/  IADD3 R25, R245, 0x30, RZ ;  /* 0x00000030f5197810 */ /* 0x000fc40007ffe0ff */
[C---:B------:R-:W-:Y:S02]  /*13a50*/  IADD3 R27, R245.reuse, 0x28, RZ ;  /* 0x00000028f51b7810 */ /* 0x040fe40007ffe0ff */
[C---:B------:R-:W-:Y:S02]  /*13a60*/  IADD3 R29, R245.reuse, 0x20, RZ ;  /* 0x00000020f51d7810 */ /* 0x040fe40007ffe0ff */
[C---:B------:R-:W-:Y:S02]  /*13a70*/  IADD3 R31, R245.reuse, 0x18, RZ ;  /* 0x00000018f51f7810 */ /* 0x040fe40007ffe0ff */
[C---:B------:R-:W-:Y:S02]  /*13a80*/  IADD3 R33, R245.reuse, 0x10, RZ ;  /* 0x00000010f5217810 */ /* 0x040fe40007ffe0ff */
[----:B------:R-:W-:Y:S02]  /*13a90*/  IADD3 R35, R245, 0x8, RZ ;  /* 0x00000008f5237810 */ /* 0x000fe40007ffe0ff */
[----:B------:R-:W-:-:S02]  /*13aa0*/  SHF.R.S32.HI R23, RZ, 0x1f, R23 ;  /* 0x0000001fff177819 */ /* 0x000fc40000011417 */
[C---:B------:R-:W-:Y:S02]  /*13ab0*/  IADD3 R24, R245.reuse, 0x30, RZ ;  /* 0x00000030f5187810 */ /* 0x040fe40007ffe0ff */
[----:B------:R-:W-:Y:S02]  /*13ac0*/  SHF.R.S32.HI R25, RZ, 0x1f, R25 ;  /* 0x0000001fff197819 */ /* 0x000fe40000011419 */
[C---:B------:R-:W-:Y:S02]  /*13ad0*/  IADD3 R26, R245.reuse, 0x28, RZ ;  /* 0x00000028f51a7810 */ /* 0x040fe40007ffe0ff */
[----:B------:R-:W-:Y:S02]  /*13ae0*/  SHF.R.S32.HI R27, RZ, 0x1f, R27 ;  /* 0x0000001fff1b7819 */ /* 0x000fe4000001141b */
        /* <DEDUP_REMOVED lines=8> */
[----:B------:R-:W-:Y:S02]  /*13b70*/  SHF.R.S32.HI R36, RZ, 0x1f, R245 ;  /* 0x0000001fff247819 */ /* 0x000fe400000114f5 */
[----:B---3--:R-:W-:Y:S01]  /*13b80*/  SHF.R.S32.HI R16, RZ, 0x1f, R6 ;  /* 0x0000001fff107819 */ /* 0x008fe20000011406 */
[----:B------:R-:W-:-:S04]  /*13b90*/  IMAD.WIDE.U32 R4, R6, c[0x0][0x4d0], RZ ;  /* 0x0001340006047a25 */ /* 0x000fc800078e00ff */
[C---:B------:R-:W-:Y:S02]  /*13ba0*/  IMAD R14, R16.reuse, c[0x0][0x4d0], RZ ;  /* 0x00013400100e7a24 */ /* 0x040fe400078e02ff */
[----:B------:R-:W-:Y:S02]  /*13bb0*/  IMAD R16, R16, c[0x0][0x438], RZ ;  /* 0x00010e0010107a24 */ /* 0x000fe400078e02ff */
[C---:B------:R-:W-:Y:S02]  /*13bc0*/  IMAD R14, R6.reuse, c[0x0][0x4d4], R14 ;  /* 0x00013500060e7a24 */ /* 0x040fe400078e020e */
[C---:B------:R-:W-:Y:S02]  /*13bd0*/  IMAD R16, R6.reuse, c[0x0][0x43c], R16 ;  /* 0x00010f0006107a24 */ /* 0x040fe400078e0210 */
[----:B------:R-:W-:Y:S01]  /*13be0*/  IMAD.IADD R15, R5, 0x1, R14 ;  /* 0x00000001050f7824 */ /* 0x000fe200078e020e */
[----:B----4-:R-:W-:Y:S01]  /*13bf0*/  SHF.R.S32.HI R5, RZ, 0x1f, R13 ;  /* 0x0000001fff057819 */ /* 0x010fe2000001140d */
[----:B------:R-:W-:-:S04]  /*13c00*/  IMAD.WIDE.U32 R8, R6, c[0x0][0x438], RZ ;  /* 0x00010e0006087a25 */ /* 0x000fc800078e00ff */
[----:B------:R-:W-:Y:S02]  /*13c10*/  IMAD.MOV.U32 R14, RZ, RZ, R4 ;  /* 0x000000ffff0e7224 */ /* 0x000fe400078e0004 */
[----:B--2---:R-:W-:Y:S02]  /*13c20*/  IMAD.IADD R4, R246, 0x1, R22 ;  /* 0x00000001f6047824 */ /* 0x004fe400078e0216 */
[----:B------:R-:W-:Y:S02]  /*13c30*/  IMAD.IADD R17, R9, 0x1, R16 ;  /* 0x0000000109117824 */ /* 0x000fe400078e0210 */
[----:B------:R-:W-:Y:S02]  /*13c40*/  IMAD R6, R5, c[0x0][0x4d8], RZ ;  /* 0x0001360005067a24 */ /* 0x000fe400078e02ff */
[----:B------:R-:W-:-:S04]  /*13c50*/  @P0 IMAD.HI.U32 R9, R4, c[0x0][0x4ec], RZ ;  /* 0x00013b0004090a27 */ /* 0x000fc800078e00ff */
[----:B------:R-:W-:Y:S02]  /*13c60*/  IMAD.MOV.U32 R16, RZ, RZ, R8 ;  /* 0x000000ffff107224 */ /* 0x000fe400078e0008 */
[----:B------:R-:W-:Y:S02]  /*13c70*/  IMAD R5, R5, c[0x0][0x440], RZ ;  /* 0x0001100005057a24 */ /* 0x000fe400078e02ff */
[----:B------:R-:W-:Y:S01]  /*13c80*/  IMAD.MOV.U32 R12, RZ, RZ, R4 ;  /* 0x000000ffff0c7224 */ /* 0x000fe200078e0004 */
[----:B------:R-:W-:Y:S01]  /*13c90*/  @P0 SHF.R.U32.HI R12, RZ, c[0x0][0x4f0], R9 ;  /* 0x00013c00ff0c0a19 */ /* 0x000fe20000011609 */
[C---:B------:R-:W-:Y:S02]  /*13ca0*/  IMAD R5, R13.reuse, c[0x0][0x444], R5 ;  /* 0x000111000d057a24 */ /* 0x040fe400078e0205 */
[----:B------:R-:W-:Y:S01]  /*13cb0*/  IMAD.WIDE.U32 R16, R13, c[0x0][0x440], R16 ;  /* 0x000110000d107a25 */ /* 0x000fe200078e0010 */
[----:B------:R-:W-:-:S03]  /*13cc0*/  SHF.R.S32.HI R9, RZ, 0x1f, R12 ;  /* 0x0000001fff097819 */ /* 0x000fc6000001140c */
[----:B------:R-:W-:Y:S02]  /*13cd0*/  IMAD R6, R13, c[0x0][0x4dc], R6 ;  /* 0x000137000d067a24 */ /* 0x000fe400078e0206 */
[----:B------:R-:W-:-:S04]  /*13ce0*/  @P0 IMAD.HI.U32 R2, R4, c[0x0][0x4ec], RZ ;  /* 0x00013b0004020a27 */ /* 0x000fc800078e00ff */
[----:B------:R-:W-:Y:S01]  /*13cf0*/  IMAD.WIDE.U32 R14, R13, c[0x0][0x4d8], R14 ;  /* 0x000136000d0e7a25 */ /* 0x000fe200078e000e */
[----:B-----5:R-:W-:-:S03]  /*13d00*/  SHF.R.S32.HI R13, RZ, 0x1f, R18 ;  /* 0x0000001fff0d7819 */ /* 0x020fc60000011412 */
[----:B------:R-:W-:Y:S02]  /*13d10*/  IMAD.IADD R17, R17, 0x1, R5 ;  /* 0x0000000111117824 */ /* 0x000fe400078e0205 */
[----:B------:R-:W-:Y:S01]  /*13d20*/  IMAD.MOV.U32 R8, RZ, RZ, R4 ;  /* 0x000000ffff087224 */ /* 0x000fe200078e0004 */
[----:B------:R-:W-:Y:S01]  /*13d30*/  @P0 SHF.R.U32.HI R8, RZ, c[0x0][0x4f0], R2 ;  /* 0x00013c00ff080a19 */ /* 0x000fe20000011602 */
[----:B------:R-:W-:Y:S02]  /*13d40*/  IMAD.IADD R15, R15, 0x1, R6 ;  /* 0x000000010f0f7824 */ /* 0x000fe400078e0206 */
[----:B------:R-:W-:Y:S01]  /*13d50*/  IMAD.MOV R5, RZ, RZ, -R12 ;  /* 0x000000ffff057224 */ /* 0x000fe200078e0a0c */
[----:B------:R-:W-:Y:S01]  /*13d60*/  SHF.R.S32.HI R6, RZ, 0x1f, R8 ;  /* 0x0000001fff067819 */ /* 0x000fe20000011408 */
[C---:B------:R-:W-:Y:S02]  /*13d70*/  IMAD R2, R13.reuse, c[0x0][0x4e0], RZ ;  /* 0x000138000d027a24 */ /* 0x040fe400078e02ff */
[----:B------:R-:W-:-:S02]  /*13d80*/  IMAD R13, R13, c[0x0][0x448], RZ ;  /* 0x000112000d0d7a24 */ /* 0x000fc400078e02ff */
[----:B------:R-:W-:Y:S02]  /*13d90*/  IMAD R5, R5, c[0x0][0x4e8], R4 ;  /* 0x00013a0005057a24 */ /* 0x000fe400078e0204 */
[----:B------:R-:W-:-:S04]  /*13da0*/  IMAD.WIDE.U32 R14, R18, c[0x0][0x4e0], R14 ;  /* 0x00013800120e7a25 */ /* 0x000fc800078e000e */
[----:B------:R-:W-:Y:S01]  /*13db0*/  IMAD R2, R18, c[0x0][0x4e4], R2 ;  /* 0x0001390012027a24 */ /* 0x000fe200078e0202 */
[----:B------:R-:W-:Y:S01]  /*13dc0*/  IADD3 R12, P0, R12, R14, RZ ;  /* 0x0000000e0c0c7210 */ /* 0x000fe20007f1e0ff */
[C---:B------:R-:W-:Y:S02]  /*13dd0*/  IMAD R13, R18.reuse, c[0x0][0x44c], R13 ;  /* 0x00011300120d7a24 */ /* 0x040fe400078e020d */
[----:B------:R-:W-:Y:S01]  /*13de0*/  IMAD.WIDE.U32 R18, R18, c[0x0][0x448], R16 ;  /* 0x0001120012127a25 */ /* 0x000fe200078e0010 */
[----:B------:R-:W-:-:S03]  /*13df0*/  SHF.R.S32.HI R16, RZ, 0x1f, R5 ;  /* 0x0000001fff107819 */ /* 0x000fc60000011405 */
[----:B------:R-:W-:Y:S01]  /*13e00*/  IMAD.IADD R19, R19, 0x1, R13 ;  /* 0x0000000113137824 */ /* 0x000fe200078e020d */
[----:B------:R-:W-:Y:S01]  /*13e10*/  IADD3.X R13, R9, R15, R2, P0, !PT ;  /* 0x0000000f090d7210 */ /* 0x000fe200007fe402 */
[----:B------:R-:W-:Y:S02]  /*13e20*/  IMAD R16, R16, c[0x0][0x4c8], RZ ;  /* 0x0001320010107a24 */ /* 0x000fe400078e02ff */
[----:B------:R-:W-:Y:S02]  /*13e30*/  IMAD.MOV R2, RZ, RZ, -R8 ;  /* 0x000000ffff027224 */ /* 0x000fe400078e0a08 */
[C---:B------:R-:W-:Y:S02]  /*13e40*/  IMAD R16, R5.reuse, c[0x0][0x4cc], R16 ;  /* 0x0001330005107a24 */ /* 0x040fe400078e0210 */
[----:B------:R-:W-:-:S04]  /*13e50*/  IMAD.WIDE.U32 R14, R5, c[0x0][0x4c8], R12 ;  /* 0x00013200050e7a25 */ /* 0x000fc800078e000c */
[----:B------:R-:W-:Y:S01]  /*13e60*/  IMAD.IADD R16, R15, 0x1, R16 ;  /* 0x000000010f107824 */ /* 0x000fe200078e0210 */
[----:B------:R-:W-:Y:S01]  /*13e70*/  LEA R12, P0, R14, c[0x0][0x4a8], 0x2 ;  /* 0x00012a000e0c7a11 */ /* 0x000fe200078010ff */
[----:B------:R-:W-:Y:S02]  /*13e80*/  IMAD R6, R6, c[0x0][0x430], RZ ;  /* 0x00010c0006067a24 */ /* 0x000fe400078e02ff */
[----:B------:R-:W-:-:S04]  /*13e90*/  IMAD.WIDE.U32 R18, R8, c[0x0][0x430], R18 ;  /* 0x00010c0008127a25 */ /* 0x000fc800078e0012 */
[----:B------:R-:W-:Y:S01]  /*13ea0*/  IMAD R4, R2, c[0x0][0x4e8], R4 ;  /* 0x00013a0002047a24 */ /* 0x000fe200078e0204 */
[----:B------:R-:W-:Y:S01]  /*13eb0*/  LEA.HI.X R2, R14, c[0x0][0x4ac], R16, 0x2, P0 ;  /* 0x00012b000e027a11 */ /* 0x000fe200000f1410 */
[----:B------:R-:W-:Y:S01]  /*13ec0*/  IMAD R6, R8, c[0x0][0x434], R6 ;  /* 0x00010d0008067a24 */ /* 0x000fe200078e0206 */
[----:B------:R-:W-:Y:S01]  /*13ed0*/  SHFL.IDX PT, R16, R12, 0x1, 0x1c1f ;  /* 0x003c1f000c107f89 */ /* 0x000fe200000e0000 */
[----:B------:R-:W-:Y:S02]  /*13ee0*/  IMAD.MOV.U32 R20, RZ, RZ, R18 ;  /* 0x000000ffff147224 */ /* 0x000fe400078e0012 */
[----:B------:R-:W-:Y:S01]  /*13ef0*/  IMAD.IADD R21, R19, 0x1, R6 ;  /* 0x0000000113157824 */ /* 0x000fe200078e0206 */
[----:B------:R-:W-:Y:S01]  /*13f00*/  SHFL.IDX PT, R18, R12, RZ, 0x1c1f ;  /* 0x001c1fff0c127589 */ /* 0x000fe200000e0000 */
[----:B------:R-:W-:Y:S01]  /*13f10*/  IMAD.IADD R5, R247, 0x1, R22 ;  /* 0x00000001f7057824 */ /* 0x000fe200078e0216 */
[----:B------:R-:W-:Y:S01]  /*13f20*/  SHF.R.S32.HI R6, RZ, 0x1f, R4 ;  /* 0x0000001fff067819 */ /* 0x000fe20000011404 */
[----:B------:R-:W-:Y:S01]  /*13f30*/  IMAD.WIDE.U32 R20, R4, c[0x0][0x428], R20 ;  /* 0x00010a0004147a25 */ /* 0x000fe200078e0014 */
[----:B------:R-:W1:Y:S01]  /*13f40*/  SHFL.IDX PT, R19, R2, RZ, 0x1c1f ;  /* 0x001c1fff02137589 */ /* 0x000e6200000e0000 */
[----:B------:R-:W-:-:S02]  /*13f50*/  IADD3 R22, R245, 0x38, RZ ;  /* 0x00000038f5167810 */ /* 0x000fc40007ffe0ff */
[C---:B------:R-:W-:Y:S01]  /*13f60*/  IADD3 R9, R5.reuse, 0x8, RZ ;  /* 0x0000000805097810 */ /* 0x040fe20007ffe0ff */
[----:B------:R-:W2:Y:S01]  /*13f70*/  SHFL.IDX PT, R17, R2, 0x1, 0x1c1f ;  /* 0x003c1f0002117f89 */ /* 0x000ea200000e0000 */
[----:B------:R-:W-:Y:S02]  /*13f80*/  ISETP.GE.OR P4, PT, R5, UR4, P1 ;  /* 0x0000000405007c0c */ /* 0x000fe40008f86670 */
[----:B------:R-:W-:Y:S01]  /*13f90*/  ISETP.GE.OR P3, PT, R9, UR4, P1 ;  /* 0x0000000409007c0c */ /* 0x000fe20008f66670 */
[----:B------:R-:W-:Y:S01]  /*13fa0*/  SHFL.IDX PT, R14, R12, 0x2, 0x1c1f ;  /* 0x005c1f000c0e7f89 */ /* 0x000fe200000e0000 */
[----:B------:R-:W-:-:S03]  /*13fb0*/  IADD3 R8, R5, 0x40, RZ ;  /* 0x0000004005087810 */ /* 0x000fc60007ffe0ff */
[----:B------:R-:W3:Y:S01]  /*13fc0*/  SHFL.IDX PT, R15, R2, 0x2, 0x1c1f ;  /* 0x005c1f00020f7f89 */ /* 0x000ee200000e0000 */
[----:B------:R-:W-:-:S03]  /*13fd0*/  ISETP.GE.OR P2, PT, R8, UR4, P1 ;  /* 0x0000000408007c0c */ /* 0x000fc60008f46670 */
[----:B------:R-:W-:Y:S04]  /*13fe0*/  SHFL.IDX PT, R12, R12, 0x3, 0x1c1f ;  /* 0x007c1f000c0c7f89 */ /* 0x000fe800000e0000 */
[----:B------:R4:W5:Y:S04]  /*13ff0*/  SHFL.IDX PT, R13, R2, 0x3, 0x1c1f ;  /* 0x007c1f00020d7f89 */ /* 0x00096800000e0000 */
[----:B-1----:R1:W-:Y:S04]  /*14000*/  @!P4 ST.E [R18.64], R7 ;  /* 0x000000071200c985 */ /* 0x0023e8000c101908 */
[----:B--2---:R1:W-:Y:S01]  /*14010*/  @!P3 ST.E [R16.64], R10 ;  /* 0x0000000a1000b985 */ /* 0x0043e2000c101908 */
[----:B------:R-:W-:-:S03]  /*14020*/  ISETP.GE.AND P3, PT, R5, UR4, PT ;  /* 0x0000000405007c0c */ /* 0x000fc6000bf66270 */
[----:B---3--:R1:W-:Y:S01]  /*14030*/  @!P2 ST.E [R14.64], R11 ;  /* 0x0000000b0e00a985 */ /* 0x0083e2000c101908 */
[----:B------:R-:W-:Y:S01]  /*14040*/  ISETP.GE.AND P2, PT, R9, UR4, PT ;  /* 0x0000000409007c0c */ /* 0x000fe2000bf46270 */
[----:B----4-:R-:W-:Y:S01]  /*14050*/  IMAD R2, R6, c[0x0][0x428], RZ ;  /* 0x00010a0006027a24 */ /* 0x010fe200078e02ff */
[----:B------:R-:W-:-:S03]  /*14060*/  IADD3 R6, R5, 0x48, RZ ;  /* 0x0000004805067810 */ /* 0x000fc60007ffe0ff */
[----:B------:R-:W-:Y:S01]  /*14070*/  IMAD R2, R4, c[0x0][0x42c], R2 ;  /* 0x00010b0004027a24 */ /* 0x000fe200078e0202 */
[----:B------:R-:W-:Y:S02]  /*14080*/  ISETP.GE.OR P1, PT, R6, UR4, P1 ;  /* 0x0000000406007c0c */ /* 0x000fe40008f26670 */
[----:B------:R-:W-:Y:S01]  /*14090*/  LEA R4, P0, R20, c[0x0][0x400], 0x2 ;  /* 0x0001000014047a11 */ /* 0x000fe200078010ff */
[----:B------:R-:W-:-:S04]  /*140a0*/  IMAD.IADD R2, R21, 0x1, R2 ;  /* 0x0000000115027824 */ /* 0x000fc800078e0202 */
[----:B------:R1:W2:Y:S01]  /*140b0*/  SHFL.IDX PT, R7, R4, RZ, 0x1c1f ;  /* 0x001c1fff04077589 */ /* 0x0002a200000e0000 */
[----:B------:R-:W-:Y:S02]  /*140c0*/  LEA.HI.X R2, R20, c[0x0][0x404], R2, 0x2, P0 ;  /* 0x0001010014027a11 */ /* 0x000fe400000f1402 */
[----:B------:R-:W-:-:S03]  /*140d0*/  ISETP.GE.AND P0, PT, R6, UR4, PT ;  /* 0x0000000406007c0c */ /* 0x000fc6000bf06270 */
[----:B-----5:R1:W-:Y:S01]  /*140e0*/  @!P1 ST.E [R12.64], R0 ;  /* 0x000000000c009985 */ /* 0x0203e2000c101908 */
[----:B------:R-:W-:-:S03]  /*140f0*/  ISETP.GE.AND P1, PT, R8, UR4, PT ;  /* 0x0000000408007c0c */ /* 0x000fc6000bf26270 */
[----:B------:R1:W3:Y:S01]  /*14100*/  SHFL.IDX PT, R10, R2, RZ, 0x1c1f ;  /* 0x001c1fff020a7589 */ /* 0x0002e200000e0000 */
[----:B------:R-:W-:Y:S05]  /*14110*/  @P3 BRA `(.L_x_1367) ;  /* 0x0000021000003947 */ /* 0x000fea0003800000 */
[----:B------:R-:W-:Y:S02]  /*14120*/  ISETP.GE.AND P3, PT, R245, c[0x0][0x3c8], PT ;  /* 0x0000f200f5007a0c */ /* 0x000fe40003f66270 */
[----:B------:R-:W-:Y:S02]  /*14130*/  ISETP.GE.AND P5, PT, R34, c[0x0][0x3c8], PT ;  /* 0x0000f20022007a0c */ /* 0x000fe40003fa6270 */
[----:B------:R-:W-:-:S09]  /*14140*/  ISETP.GE.AND P6, PT, R26, c[0x0][0x3c8], PT ;  /* 0x0000f2001a007a0c */ /* 0x000fd20003fc6270 */
[----:B--2---:R-:W-:-:S04]  /*14150*/  @!P3 LEA R8, P4, R245, R7, 0x2 ;  /* 0x00000007f508b211 */ /* 0x004fc800078810ff */
[----:B---3--:R-:W-:Y:S02]  /*14160*/  @!P3 LEA.HI.X R9, R245, R10, R36, 0x2, P4 ;  /* 0x0000000af509b211 */ /* 0x008fe400020f1424 */
[----:B------:R-:W-:-:S03]  /*14170*/  ISETP.GE.AND P4, PT, R32, c[0x0][0x3c8], PT ;  /* 0x0000f20020007a0c */ /* 0x000fc60003f86270 */
[----:B------:R2:W-:Y:S02]  /*14180*/  @!P3 ST.E.64 [R8.64], R144 ;  /* 0x000000900800b985 */ /* 0x0005e4000c101b08 */
[----:B--2---:R-:W-:-:S04]  /*14190*/  @!P5 LEA R8, P3, R34, R7, 0x2 ;  /* 0x000000072208d211 */ /* 0x004fc800078610ff */
[----:B------:R-:W-:Y:S02]  /*141a0*/  @!P5 LEA.HI.X R9, R34, R10, R35, 0x2, P3 ;  /* 0x0000000a2209d211 */ /* 0x000fe400018f1423 */
        /* <DEDUP_REMOVED lines=9> */
[----:B------:R2:W-:Y:S01]  /*14240*/  @!P3 ST.E.64 [R8.64], R132 ;  /* 0x000000840800b985 */ /* 0x0005e2000c101b08 */
[----:B-1----:R-:W-:-:S04]  /*14250*/  @!P5 LEA R14, P3, R28, R7, 0x2 ;  /* 0x000000071c0ed211 */ /* 0x002fc800078610ff */
[----:B------:R-:W-:Y:S02]  /*14260*/  @!P5 LEA.HI.X R15, R28, R10, R29, 0x2, P3 ;  /* 0x0000000a1c0fd211 */ /* 0x000fe400018f141d */
[----:B------:R-:W-:Y:S02]  /*14270*/  ISETP.GE.AND P5, PT, R24, c[0x0][0x3c8], PT ;  /* 0x0000f20018007a0c */ /* 0x000fe40003fa6270 */
[----:B------:R-:W-:-:S04]  /*14280*/  @!P6 LEA R12, P3, R26, R7, 0x2 ;  /* 0x000000071a0ce211 */ /* 0x000fc800078610ff */
[----:B------:R-:W-:-:S07]  /*14290*/  @!P6 LEA.HI.X R13, R26, R10, R27, 0x2, P3 ;  /* 0x0000000a1a0de211 */ /* 0x000fce00018f141b */
[----:B--2---:R-:W-:-:S04]  /*142a0*/  @!P5 LEA R8, P3, R24, R7, 0x2 ;  /* 0x000000071808d211 */ /* 0x004fc800078610ff */
[----:B------:R-:W-:Y:S02]  /*142b0*/  @!P5 LEA.HI.X R9, R24, R10, R25, 0x2, P3 ;  /* 0x0000000a1809d211 */ /* 0x000fe400018f1419 */
[----:B------:R-:W-:-:S04]  /*142c0*/  @!P4 LEA R6, P3, R22, R7, 0x2 ;  /* 0x000000071606c211 */ /* 0x000fc800078610ff */
[----:B------:R-:W-:Y:S02]  /*142d0*/  @!P4 LEA.HI.X R7, R22, R10, R23, 0x2, P3 ;  /* 0x0000000a1607c211 */ /* 0x000fe400018f1417 */
[----:B------:R-:W-:-:S13]  /*142e0*/  ISETP.GE.AND P3, PT, R28, c[0x0][0x3c8], PT ;  /* 0x0000f2001c007a0c */ /* 0x000fda0003f66270 */
[----:B------:R1:W-:Y:S04]  /*142f0*/  @!P3 ST.E.64 [R14.64], R128 ;  /* 0x000000800e00b985 */ /* 0x0003e8000c101b08 */
[----:B------:R1:W-:Y:S04]  /*14300*/  @!P6 ST.E.64 [R12.64], R124 ;  /* 0x0000007c0c00e985 */ /* 0x0003e8000c101b08 */
[----:B------:R1:W-:Y:S04]  /*14310*/  @!P5 ST.E.64 [R8.64], R120 ;  /* 0x000000780800d985 */ /* 0x0003e8000c101b08 */
[----:B------:R1:W-:Y:S02]  /*14320*/  @!P4 ST.E.64 [R6.64], R116 ;  /* 0x000000740600c985 */ /* 0x0003e4000c101b08 */
.L_x_1367:
[----:B------:R-:W-:Y:S05]  /*14330*/  BSYNC B0 ;  /* 0x0000000000007941 */ /* 0x000fea0003800000 */
.L_x_1366:
[----:B------:R4:W1:Y:S01]  /*14340*/  SHFL.IDX PT, R5, R2, 0x1, 0x1c1f ;  /* 0x003c1f0002057f89 */ /* 0x00086200000e0000 */
[----:B------:R-:W-:Y:S03]  /*14350*/  BSSY B0, `(.L_x_1368) ;  /* 0x0000023000007945 */ /* 0x000fe60003800000 */
[----:B-1----:R4:W1:Y:S01]  /*14360*/  SHFL.IDX PT, R0, R4, 0x1, 0x1c1f ;  /* 0x003c1f0004007f89 */ /* 0x00286200000e0000 */
[----:B------:R-:W-:Y:S05]  /*14370*/  @P2 BRA `(.L_x_1369) ;  /* 0x0000020000002947 */ /* 0x000fea0003800000 */
[----:B------:R-:W-:Y:S02]  /*14380*/  ISETP.GE.AND P3, PT, R245, c[0x0][0x3c8], PT ;  /* 0x0000f200f5007a0c */ /* 0x000fe40003f66270 */
[----:B------:R-:W-:-:S02]  /*14390*/  ISETP.GE.AND P5, PT, R34, c[0x0][0x3c8], PT ;  /* 0x0000f20022007a0c */ /* 0x000fc40003fa6270 */
[----:B------:R-:W-:-:S09]  /*143a0*/  ISETP.GE.AND P2, PT, R32, c[0x0][0x3c8], PT ;  /* 0x0000f20020007a0c */ /* 0x000fd20003f46270 */
[----:B-1----:R-:W-:-:S04]  /*143b0*/  @!P3 LEA R8, P4, R245, R0, 0x2 ;  /* 0x00000000f508b211 */ /* 0x002fc800078810ff */
[----:B------:R-:W-:Y:S02]  /*143c0*/  @!P3 LEA.HI.X R9, R245, R5, R36, 0x2, P4 ;  /* 0x00000005f509b211 */ /* 0x000fe400020f1424 */
[----:B------:R-:W-:-:S03]  /*143d0*/  @!P5 LEA R6, P4, R34, R0, 0x2 ;  /* 0x000000002206d211 */ /* 0x000fc600078810ff */
[----:B------:R1:W-:Y:S01]  /*143e0*/  @!P3 ST.E.64 [R8.64], R146 ;  /* 0x000000920800b985 */ /* 0x0003e2000c101b08 */
[----:B------:R-:W-:Y:S02]  /*143f0*/  ISETP.GE.AND P3, PT, R30, c[0x0][0x3c8], PT ;  /* 0x0000f2001e007a0c */ /* 0x000fe40003f66270 */
[----:B--2---:R-:W-:-:S05]  /*14400*/  @!P5 LEA.HI.X R7, R34, R5, R35, 0x2, P4 ;  /* 0x000000052207d211 */ /* 0x004fca00020f1423 */
[----:B------:R2:W-:Y:S01]  /*14410*/  @!P5 ST.E.64 [R6.64], R142 ;  /* 0x0000008e0600d985 */ /* 0x0005e2000c101b08 */
[----:B------:R-:W-:Y:S02]  /*14420*/  ISETP.GE.AND P5, PT, R28, c[0x0][0x3c8], PT ;  /* 0x0000f2001c007a0c */ /* 0x000fe40003fa6270 */
[----:B-1----:R-:W-:-:S04]  /*14430*/  @!P2 LEA R8, P4, R32, R0, 0x2 ;  /* 0x000000002008a211 */ /* 0x002fc800078810ff */
[----:B------:R-:W-:Y:S02]  /*14440*/  @!P2 LEA.HI.X R9, R32, R5, R33, 0x2, P4 ;  /* 0x000000052009a211 */ /* 0x000fe400020f1421 */
[----:B--2---:R-:W-:-:S03]  /*14450*/  @!P3 LEA R6, P4, R30, R0, 0x2 ;  /* 0x000000001e06b211 */ /* 0x004fc600078810ff */
[----:B------:R1:W-:Y:S01]  /*14460*/  @!P2 ST.E.64 [R8.64], R138 ;  /* 0x0000008a0800a985 */ /* 0x0003e2000c101b08 */
[----:B------:R-:W-:Y:S02]  /*14470*/  @!P3 LEA.HI.X R7, R30, R5, R31, 0x2, P4 ;  /* 0x000000051e07b211 */ /* 0x000fe400020f141f */
[----:B------:R-:W-:-:S03]  /*14480*/  ISETP.GE.AND P4, PT, R26, c[0x0][0x3c8], PT ;  /* 0x0000f2001a007a0c */ /* 0x000fc60003f86270 */
[----:B------:R-:W-:Y:S01]  /*14490*/  @!P3 ST.E.64 [R6.64], R134 ;  /* 0x000000860600b985 */ /* 0x000fe2000c101b08 */
[----:B------:R-:W-:Y:S02]  /*144a0*/  ISETP.GE.AND P3, PT, R24, c[0x0][0x3c8], PT ;  /* 0x0000f20018007a0c */ /* 0x000fe40003f66270 */
[----:B-1----:R-:W-:-:S04]  /*144b0*/  @!P5 LEA R8, P2, R28, R0, 0x2 ;  /* 0x000000001c08d211 */ /* 0x002fc800078410ff */
[----:B------:R-:W-:Y:S02]  /*144c0*/  @!P5 LEA.HI.X R9, R28, R5, R29, 0x2, P2 ;  /* 0x000000051c09d211 */ /* 0x000fe400010f141d */
[----:B------:R-:W-:-:S03]  /*144d0*/  ISETP.GE.AND P2, PT, R22, c[0x0][0x3c8], PT ;  /* 0x0000f20016007a0c */ /* 0x000fc60003f46270 */
[----:B------:R1:W-:Y:S02]  /*144e0*/  @!P5 ST.E.64 [R8.64], R130 ;  /* 0x000000820800d985 */ /* 0x0003e4000c101b08 */
[----:B-1----:R-:W-:-:S04]  /*144f0*/  @!P4 LEA R8, P5, R26, R0, 0x2 ;  /* 0x000000001a08c211 */ /* 0x002fc800078a10ff */
[----:B------:R-:W-:Y:S02]  /*14500*/  @!P4 LEA.HI.X R9, R26, R5, R27, 0x2, P5 ;  /* 0x000000051a09c211 */ /* 0x000fe400028f141b */
[----:B------:R-:W-:-:S03]  /*14510*/  @!P3 LEA R6, P5, R24, R0, 0x2 ;  /* 0x000000001806b211 */ /* 0x000fc600078a10ff */
[----:B------:R1:W-:Y:S01]  /*14520*/  @!P4 ST.E.64 [R8.64], R126 ;  /* 0x0000007e0800c985 */ /* 0x0003e2000c101b08 */
[----:B------:R-:W-:Y:S02]  /*14530*/  @!P3 LEA.HI.X R7, R24, R5, R25, 0x2, P5 ;  /* 0x000000051807b211 */ /* 0x000fe400028f1419 */
[----:B---3--:R-:W-:-:S03]  /*14540*/  @!P2 LEA R10, P5, R22, R0, 0x2 ;  /* 0x00000000160aa211 */ /* 0x008fc600078a10ff */
[----:B------:R1:W-:Y:S01]  /*14550*/  @!P3 ST.E.64 [R6.64], R122 ;  /* 0x0000007a0600b985 */ /* 0x0003e2000c101b08 */
[----:B------:R-:W-:-:S05]  /*14560*/  @!P2 LEA.HI.X R11, R22, R5, R23, 0x2, P5 ;  /* 0x00000005160ba211 */ /* 0x000fca00028f1417 */
[----:B------:R1:W-:Y:S04]  /*14570*/  @!P2 ST.E.64 [R10.64], R118 ;  /* 0x000000760a00a985 */ /* 0x0003e8000c101b08 */
.L_x_1369:
[----:B------:R-:W-:Y:S05]  /*14580*/  BSYNC B0 ;  /* 0x0000000000007941 */ /* 0x000fea0003800000 */
.L_x_1368:
[----:B------:R4:W3:Y:S01]  /*14590*/  SHFL.IDX PT, R5, R2, 0x2, 0x1c1f ;  /* 0x005c1f0002057f89 */ /* 0x0008e200000e0000 */
[----:B------:R-:W-:Y:S03]  /*145a0*/  BSSY B0, `(.L_x_1370) ;  /* 0x0000023000007945 */ /* 0x000fe60003800000 */
[----:B-1----:R4:W1:Y:S01]  /*145b0*/  SHFL.IDX PT, R0, R4, 0x2, 0x1c1f ;  /* 0x005c1f0004007f89 */ /* 0x00286200000e0000 */
[----:B------:R-:W-:Y:S05]  /*145c0*/  @P1 BRA `(.L_x_1371) ;  /* 0x0000020000001947 */ /* 0x000fea0003800000 */
[----:B------:R-:W-:Y:S02]  /*145d0*/  ISETP.GE.AND P3, PT, R245, c[0x0][0x3c8], PT ;  /* 0x0000f200f5007a0c */ /* 0x000fe40003f66270 */
[----:B------:R-:W-:Y:S02]  /*145e0*/  ISETP.GE.AND P5, PT, R34, c[0x0][0x3c8], PT ;  /* 0x0000f20022007a0c */ /* 0x000fe40003fa6270 */
[----:B------:R-:W-:Y:S02]  /*145f0*/  ISETP.GE.AND P2, PT, R32, c[0x0][0x3c8], PT ;  /* 0x0000f20020007a0c */ /* 0x000fe40003f46270 */
[----:B------:R-:W-:-:S07]  /*14600*/  ISETP.GE.AND P1, PT, R30, c[0x0][0x3c8], PT ;  /* 0x0000f2001e007a0c */ /* 0x000fce0003f26270 */
[----:B-1----:R-:W-:-:S04]  /*14610*/  @!P3 LEA R8, P4, R245, R0, 0x2 ;  /* 0x00000000f508b211 */ /* 0x002fc800078810ff */
[----:B---3--:R-:W-:Y:S02]  /*14620*/  @!P3 LEA.HI.X R9, R245, R5, R36, 0x2, P4 ;  /* 0x00000005f509b211 */ /* 0x008fe400020f1424 */
[----:B------:R-:W-:-:S03]  /*14630*/  @!P5 LEA R6, P4, R34, R0, 0x2 ;  /* 0x000000002206d211 */ /* 0x000fc600078810ff */
[----:B------:R1:W-:Y:S01]  /*14640*/  @!P3 ST.E.64 [R8.64], R148 ;  /* 0x000000940800b985 */ /* 0x0003e2000c101b08 */
[----:B--2---:R-:W-:Y:S02]  /*14650*/  @!P5 LEA.HI.X R7, R34, R5, R35, 0x2, P4 ;  /* 0x000000052207d211 */ /* 0x004fe400020f1423 */
[----:B------:R-:W-:-:S03]  /*14660*/  ISETP.GE.AND P4, PT, R28, c[0x0][0x3c8], PT ;  /* 0x0000f2001c007a0c */ /* 0x000fc60003f86270 */
[----:B------:R2:W-:Y:S01]  /*14670*/  @!P5 ST.E.64 [R6.64], R152 ;  /* 0x000000980600d985 */ /* 0x0005e2000c101b08 */
[----:B-1----:R-:W-:-:S04]  /*14680*/  @!P2 LEA R8, P3, R32, R0, 0x2 ;  /* 0x000000002008a211 */ /* 0x002fc800078610ff */
[-C--:B------:R-:W-:Y:S02]  /*14690*/  @!P2 LEA.HI.X R9, R32, R5.reuse, R33, 0x2, P3 ;  /* 0x000000052009a211 */ /* 0x080fe400018f1421 */
[----:B--2---:R-:W-:Y:S02]  /*146a0*/  @!P1 LEA R6, P5, R30, R0, 0x2 ;  /* 0x000000001e069211 */ /* 0x004fe400078a10ff */
[----:B------:R-:W-:Y:S01]  /*146b0*/  ISETP.GE.AND P3, PT, R26, c[0x0][0x3c8], PT ;  /* 0x0000f2001a007a0c */ /* 0x000fe20003f66270 */
[----:B------:R1:W-:Y:S01]  /*146c0*/  @!P2 ST.E.64 [R8.64], R156 ;  /* 0x0000009c0800a985 */ /* 0x0003e2000c101b08 */
[----:B------:R-:W-:Y:S02]  /*146d0*/  @!P1 LEA.HI.X R7, R30, R5, R31, 0x2, P5 ;  /* 0x000000051e079211 */ /* 0x000fe400028f141f */
[----:B------:R-:W-:-:S03]  /*146e0*/  ISETP.GE.AND P2, PT, R24, c[0x0][0x3c8], PT ;  /* 0x0000f20018007a0c */ /* 0x000fc60003f46270 */
[----:B------:R2:W-:Y:S01]  /*146f0*/  @!P1 ST.E.64 [R6.64], R160 ;  /* 0x000000a006009985 */ /* 0x0005e2000c101b08 */
[----:B------:R-:W-:Y:S02]  /*14700*/  ISETP.GE.AND P1, PT, R22, c[0x0][0x3c8], PT ;  /* 0x0000f20016007a0c */ /* 0x000fe40003f26270 */
[----:B-1----:R-:W-:-:S04]  /*14710*/  @!P4 LEA R8, P5, R28, R0, 0x2 ;  /* 0x000000001c08c211 */ /* 0x002fc800078a10ff */
[----:B------:R-:W-:Y:S02]  /*14720*/  @!P4 LEA.HI.X R9, R28, R5, R29, 0x2, P5 ;  /* 0x000000051c09c211 */ /* 0x000fe400028f141d */
[----:B------:R-:W-:-:S03]  /*14730*/  @!P3 LEA R10, P5, R26, R0, 0x2 ;  /* 0x000000001a0ab211 */ /* 0x000fc600078a10ff */
[----:B------:R1:W-:Y:S01]  /*14740*/  @!P4 ST.E.64 [R8.64], R164 ;  /* 0x000000a40800c985 */ /* 0x0003e2000c101b08 */
[----:B------:R-:W-:Y:S02]  /*14750*/  @!P3 LEA.HI.X R11, R26, R5, R27, 0x2, P5 ;  /* 0x000000051a0bb211 */ /* 0x000fe400028f141b */
[----:B--2---:R-:W-:-:S03]  /*14760*/  @!P2 LEA R6, P5, R24, R0, 0x2 ;  /* 0x000000001806a211 */ /* 0x004fc600078a10ff */
[----:B------:R1:W-:Y:S01]  /*14770*/  @!P3 ST.E.64 [R10.64], R168 ;  /* 0x000000a80a00b985 */ /* 0x0003e2000c101b08 */
[----:B------:R-:W-:Y:S02]  /*14780*/  @!P2 LEA.HI.X R7, R24, R5, R25, 0x2, P5 ;  /* 0x000000051807a211 */ /* 0x000fe400028f1419 */
[----:B------:R-:W-:-:S03]  /*14790*/  @!P1 LEA R12, P5, R22, R0, 0x2 ;  /* 0x00000000160c9211 */ /* 0x000fc600078a10ff */
[----:B------:R1:W-:Y:S01]  /*147a0*/  @!P2 ST.E.64 [R6.64], R172 ;  /* 0x000000ac0600a985 */ /* 0x0003e2000c101b08 */
[----:B------:R-:W-:-:S05]  /*147b0*/  @!P1 LEA.HI.X R13, R22, R5, R23, 0x2, P5 ;  /* 0x00000005160d9211 */ /* 0x000fca00028f1417 */
[----:B------:R1:W-:Y:S04]  /*147c0*/  @!P1 ST.E.64 [R12.64], R176 ;  /* 0x000000b00c009985 */ /* 0x0003e8000c101b08 */
.L_x_1371:
[----:B------:R-:W-:Y:S05]  /*147d0*/  BSYNC B0 ;  /* 0x0000000000007941 */ /* 0x000fea0003800000 */
.L_x_1370:
[----:B----4-:R-:W4:Y:S04]  /*147e0*/  SHFL.IDX PT, R2, R2, 0x3, 0x1c1f ;  /* 0x007c1f0002027f89 */ /* 0x010f2800000e0000 */
[----:B------:R-:W3:Y:S01]  /*147f0*/  SHFL.IDX PT, R4, R4, 0x3, 0x1c1f ;  /* 0x007c1f0004047f89 */ /* 0x000ee200000e0000 */
[----:B------:R-:W-:Y:S05]  /*14800*/  @P0 BRA `(.L_x_1372) ;  /* 0x000004d000000947 */ /* 0x000fea0003800000 */
[----:B------:R-:W-:Y:S02]  /*14810*/  ISETP.GE.AND P1, PT, R245, c[0x0][0x3c8], PT ;  /* 0x0000f200f5007a0c */ /* 0x000fe40003f26270 */
[----:B------:R-:W-:Y:S02]  /*14820*/  ISETP.GE.AND P0, PT, R34, c[0x0][0x3c8], PT ;  /* 0x0000f20022007a0c */ /* 0x000fe40003f06270 */
[----:B------:R-:W-:-:S09]  /*14830*/  ISETP.GE.AND P4, PT, R32, c[0x0][0x3c8], PT ;  /* 0x0000f20020007a0c */ /* 0x000fd20003f86270 */
[CC--:B-1-3--:R-:W-:Y:S02]  /*14840*/  @!P1 LEA R8, P3, R245.reuse, R4.reuse, 0x2 ;  /* 0x00000004f5089211 */ /* 0x0cafe400078610ff */
[----:B------:R-:W-:Y:S02]  /*14850*/  @!P0 LEA R6, P2, R34, R4, 0x2 ;  /* 0x0000000422068211 */ /* 0x000fe400078410ff */
[-C--:B----4-:R-:W-:Y:S02]  /*14860*/  @!P1 LEA.HI.X R9, R245, R2.reuse, R36, 0x2, P3 ;  /* 0x00000002f5099211 */ /* 0x090fe400018f1424 */
[----:B------:R-:W-:Y:S02]  /*14870*/  ISETP.GE.AND P3, PT, R30, c[0x0][0x3c8], PT ;  /* 0x0000f2001e007a0c */ /* 0x000fe40003f66270 */
[----:B--2---:R-:W-:Y:S01]  /*14880*/  @!P0 LEA.HI.X R7, R34, R2, R35, 0x2, P2 ;  /* 0x0000000222078211 */ /* 0x004fe200010f1423 */
[----:B------:R1:W-:Y:S01]  /*14890*/  @!P1 ST.E.64 [R8.64], R150 ;  /* 0x0000009608009985 */ /* 0x0003e2000c101b08 */
[----:B------:R-:W-:-:S02]  /*148a0*/  ISETP.GE.AND P2, PT, R28, c[0x0][0x3c8], PT ;  /* 0x0000f2001c007a0c */ /* 0x000fc40003f46270 */
[----:B------:R-:W-:Y:S01]  /*148b0*/  ISETP.GE.AND P1, PT, R26, c[0x0][0x3c8], PT ;  /* 0x0000f2001a007a0c */ /* 0x000fe20003f26270 */
[----:B------:R2:W-:Y:S01]  /*148c0*/  @!P0 ST.E.64 [R6.64], R154 ;  /* 0x0000009a06008985 */ /* 0x0005e2000c101b08 */
[----:B------:R-:W-:Y:S02]  /*148d0*/  ISETP.GE.AND P0, PT, R24, c[0x0][0x3c8], PT ;  /* 0x0000f20018007a0c */ /* 0x000fe40003f06270 */
[----:B-1----:R-:W-:-:S04]  /*148e0*/  @!P4 LEA R8, P5, R32, R4, 0x2 ;  /* 0x000000042008c211 */ /* 0x002fc800078a10ff */
[----:B------:R-:W-:Y:S02]  /*148f0*/  @!P4 LEA.HI.X R9, R32, R2, R33, 0x2, P5 ;  /* 0x000000022009c211 */ /* 0x000fe400028f1421 */
[----:B--2---:R-:W-:-:S03]  /*14900*/  @!P3 LEA R6, P5, R30, R4, 0x2 ;  /* 0x000000041e06b211 */ /* 0x004fc600078a10ff */
[----:B------:R1:W-:Y:S01]  /*14910*/  @!P4 ST.E.64 [R8.64], R158 ;  /* 0x0000009e0800c985 */ /* 0x0003e2000c101b08 */
[----:B------:R-:W-:Y:S02]  /*14920*/  @!P2 LEA R12, P4, R28, R4, 0x2 ;  /* 0x000000041c0ca211 */ /* 0x000fe400078810ff */
[----:B------:R-:W-:Y:S02]  /*14930*/  @!P3 LEA.HI.X R7, R30, R2, R31, 0x2, P5 ;  /* 0x000000021e07b211 */ /* 0x000fe400028f141f */
[----:B------:R-:W-:Y:S02]  /*14940*/  @!P1 LEA R10, P5, R26, R4, 0x2 ;  /* 0x000000041a0a9211 */ /* 0x000fe400078a10ff */
[-C--:B------:R-:W-:Y:S01]  /*14950*/  @!P2 LEA.HI.X R13, R28, R2.reuse, R29, 0x2, P4 ;  /* 0x000000021c0da211 */ /* 0x080fe200020f141d */
[----:B------:R2:W-:Y:S01]  /*14960*/  @!P3 ST.E.64 [R6.64], R162 ;  /* 0x000000a20600b985 */ /* 0x0005e2000c101b08 */
[----:B------:R-:W-:-:S03]  /*14970*/  @!P1 LEA.HI.X R11, R26, R2, R27, 0x2, P5 ;  /* 0x000000021a0b9211 */ /* 0x000fc600028f141b */
[----:B------:R2:W-:Y:S04]  /*14980*/  @!P2 ST.E.64 [R12.64], R166 ;  /* 0x000000a60c00a985 */ /* 0x0005e8000c101b08 */
[----:B------:R2:W-:Y:S01]  /*14990*/  @!P1 ST.E.64 [R10.64], R170 ;  /* 0x000000aa0a009985 */ /* 0x0005e2000c101b08 */
[----:B-1----:R-:W-:-:S04]  /*149a0*/  @!P0 LEA R8, P4, R24, R4, 0x2 ;  /* 0x0000000418088211 */ /* 0x002fc800078810ff */
[----:B------:R-:W-:-:S05]  /*149b0*/  @!P0 LEA.HI.X R9, R24, R2, R25, 0x2, P4 ;  /* 0x0000000218098211 */ /* 0x000fca00020f1419 */
[----:B------:R2:W-:Y:S01]  /*149c0*/  @!P0 ST.E.64 [R8.64], R174 ;  /* 0x000000ae08008985 */ /* 0x0005e2000c101b08 */
[----:B------:R-:W-:-:S13]  /*149d0*/  ISETP.GE.AND P0, PT, R22, c[0x0][0x3c8], PT ;  /* 0x0000f20016007a0c */ /* 0x000fda0003f06270 */
[----:B------:R-:W-:Y:S05]  /*149e0*/  @P0 BRA `(.L_x_1372) ;  /* 0x000002f000000947 */ /* 0x000fea0003800000 */
[----:B------:R-:W-:-:S04]  /*149f0*/  LEA R4, P0, R22, R4, 0x2 ;  /* 0x0000000416047211 */ /* 0x000fc800078010ff */
[----:B------:R-:W-:-:S05]  /*14a00*/  LEA.HI.X R5, R22, R2, R23, 0x2, P0 ;  /* 0x0000000216057211 */ /* 0x000fca00000f1417 */
[----:B------:R1:W-:Y:S01]  /*14a10*/  ST.E.64 [R4.64], R178 ;  /* 0x000000b204007985 */ /* 0x0003e2000c101b08 */
[----:B------:R-:W-:Y:S05]  /*14a20*/  BRA `(.L_x_1372) ;  /* 0x000002b000007947 */ /* 0x000fea0003800000 */
.L_x_1364:
[----:B------:R-:W-:-:S13]  /*14a30*/  ISETP.GT.AND P0, PT, R243, 0x7f, PT ;  /* 0x0000007ff300780c */ /* 0x000fda0003f04270 */
[----:B------:R-:W-:Y:S05]  /*14a40*/  @P0 BRA `(.L_x_1372) ;  /* 0x0000029000000947 */ /* 0x000fea0003800000 */
[----:B------:R-:W4:Y:S01]  /*14a50*/  LDL.LU R2, [R1+0x14] ;  /* 0x0000140001027983 */ /* 0x000f220000300800 */
[----:B------:R-:W-:-:S05]  /*14a60*/  MOV R4, c[0x0][0x4e8] ;  /* 0x00013a0000047a02 */ /* 0x000fca0000000f00 */
[----:B------:R-:W-:Y:S01]  /*14a70*/  IMAD R0, R4, c[0x0][0x388], RZ ;  /* 0x0000e20004007a24 */ /* 0x000fe200078e02ff */
[----:B----4-:R-:W-:-:S04]  /*14a80*/  IADD3 R2, R2, R243, RZ ;  /* 0x000000f302027210 */ /* 0x010fc80007ffe0ff */
[----:B------:R-:W-:-:S13]  /*14a90*/  ISETP.GE.AND P0, PT, R2, R0, PT ;  /* 0x000000000200720c */ /* 0x000fda0003f06270 */
[----:B------:R-:W-:Y:S05]  /*14aa0*/  @P0 BRA `(.L_x_1372) ;  /* 0x0000023000000947 */ /* 0x000fea0003800000 */
[----:B------:R-:W4:Y:S04]  /*14ab0*/  LDL.LU R5, [R1+0x18] ;  /* 0x0000180001057983 */ /* 0x000f280000300800 */
[----:B------:R-:W5:Y:S04]  /*14ac0*/  LDL.LU R10, [R1+0x2c] ;  /* 0x00002c00010a7983 */ /* 0x000f680000300800 */
[----:B--2---:R-:W2:Y:S01]  /*14ad0*/  LDL.LU R7, [R1+0x28] ;  /* 0x0000280001077983 */ /* 0x004ea20000300800 */
[----:B------:R-:W-:Y:S02]  /*14ae0*/  ISETP.NE.AND P0, PT, R4, 0x1, PT ;  /* 0x000000010400780c */ /* 0x000fe40003f05270 */
[----:B---3--:R-:W-:-:S02]  /*14af0*/  MOV R6, R2 ;  /* 0x0000000200067202 */ /* 0x008fc40000000f00 */
[----:B----4-:R-:W-:Y:S01]  /*14b00*/  SHF.R.S32.HI R4, RZ, 0x1f, R5 ;  /* 0x0000001fff047819 */ /* 0x010fe20000011405 */
[----:B------:R-:W-:Y:S01]  /*14b10*/  IMAD.WIDE.U32 R8, R5, c[0x0][0x4d0], RZ ;  /* 0x0001340005087a25 */ /* 0x000fe200078e00ff */
[----:B-----5:R-:W-:-:S03]  /*14b20*/  SHF.R.S32.HI R0, RZ, 0x1f, R10 ;  /* 0x0000001fff007819 */ /* 0x020fc6000001140a */
[----:B------:R-:W-:-:S04]  /*14b30*/  IMAD R4, R4, c[0x0][0x4d0], RZ ;  /* 0x0001340004047a24 */ /* 0x000fc800078e02ff */
[----:B------:R-:W-:Y:S02]  /*14b40*/  IMAD R4, R5, c[0x0][0x4d4], R4 ;  /* 0x0001350005047a24 */ /* 0x000fe400078e0204 */
[----:B------:R-:W-:-:S03]  /*14b50*/  @P0 IMAD.HI.U32 R5, R2, c[0x0][0x4ec], RZ ;  /* 0x00013b0002050a27 */ /* 0x000fc600078e00ff */
[----:B------:R-:W-:Y:S01]  /*14b60*/  IADD3 R9, R9, R4, RZ ;  /* 0x0000000409097210 */ /* 0x000fe20007ffe0ff */
[----:B------:R-:W-:Y:S01]  /*14b70*/  IMAD R0, R0, c[0x0][0x4d8], RZ ;  /* 0x0001360000007a24 */ /* 0x000fe200078e02ff */
[----:B------:R-:W-:Y:S02]  /*14b80*/  @P0 SHF.R.U32.HI R6, RZ, c[0x0][0x4f0], R5 ;  /* 0x00013c00ff060a19 */ /* 0x000fe40000011605 */
[----:B--2---:R-:W-:Y:S01]  /*14b90*/  SHF.R.S32.HI R4, RZ, 0x1f, R7 ;  /* 0x0000001fff047819 */ /* 0x004fe20000011407 */
[----:B------:R-:W-:Y:S01]  /*14ba0*/  IMAD R0, R10, c[0x0][0x4dc], R0 ;  /* 0x000137000a007a24 */ /* 0x000fe200078e0200 */
[----:B------:R-:W-:Y:S01]  /*14bb0*/  IADD3 R5, -R6, RZ, RZ ;  /* 0x000000ff06057210 */ /* 0x000fe20007ffe1ff */
[----:B------:R-:W-:-:S04]  /*14bc0*/  IMAD.WIDE.U32 R8, R10, c[0x0][0x4d8], R8 ;  /* 0x000136000a087a25 */ /* 0x000fc800078e0008 */
[----:B------:R-:W-:Y:S01]  /*14bd0*/  IMAD R4, R4, c[0x0][0x4e0], RZ ;  /* 0x0001380004047a24 */ /* 0x000fe200078e02ff */
[----:B------:R-:W-:Y:S01]  /*14be0*/  IADD3 R9, R9, R0, RZ ;  /* 0x0000000009097210 */ /* 0x000fe20007ffe0ff */
[----:B------:R-:W-:Y:S01]  /*14bf0*/  IMAD R5, R5, c[0x0][0x4e8], R2 ;  /* 0x00013a0005057a24 */ /* 0x000fe200078e0202 */
[----:B------:R-:W-:Y:S01]  /*14c00*/  SHF.R.S32.HI R0, RZ, 0x1f, R6 ;  /* 0x0000001fff007819 */ /* 0x000fe20000011406 */
[C---:B------:R-:W-:Y:S02]  /*14c10*/  IMAD R4, R7.reuse, c[0x0][0x4e4], R4 ;  /* 0x0001390007047a24 */ /* 0x040fe400078e0204 */
[----:B------:R-:W-:Y:S01]  /*14c20*/  IMAD.WIDE.U32 R8, R7, c[0x0][0x4e0], R8 ;  /* 0x0001380007087a25 */ /* 0x000fe200078e0008 */
[----:B------:R-:W-:-:S04]  /*14c30*/  SHF.R.S32.HI R2, RZ, 0x1f, R5 ;  /* 0x0000001fff027819 */ /* 0x000fc80000011405 */
[----:B------:R-:W-:Y:S01]  /*14c40*/  IADD3 R6, P0, R6, R8, RZ ;  /* 0x0000000806067210 */ /* 0x000fe20007f1e0ff */
[----:B------:R-:W-:-:S03]  /*14c50*/  IMAD R2, R2, c[0x0][0x4c8], RZ ;  /* 0x0001320002027a24 */ /* 0x000fc600078e02ff */
[----:B------:R-:W-:Y:S01]  /*14c60*/  IADD3.X R7, R0, R9, R4, P0, !PT ;  /* 0x0000000900077210 */ /* 0x000fe200007fe404 */
[----:B------:R-:W-:Y:S01]  /*14c70*/  IMAD R2, R5, c[0x0][0x4cc], R2 ;  /* 0x0001330005027a24 */ /* 0x000fe200078e0202 */
[----:B------:R-:W-:-:S03]  /*14c80*/  MOV R0, 0xff800000 ;  /* 0xff80000000007802 */ /* 0x000fc60000000f00 */
[----:B------:R-:W-:-:S05]  /*14c90*/  IMAD.WIDE.U32 R6, R5, c[0x0][0x4c8], R6 ;  /* 0x0001320005067a25 */ /* 0x000fca00078e0006 */
[----:B------:R-:W-:Y:S02]  /*14ca0*/  IADD3 R2, R7, R2, RZ ;  /* 0x0000000207027210 */ /* 0x000fe40007ffe0ff */
[----:B------:R-:W-:-:S04]  /*14cb0*/  LEA R4, P0, R6, c[0x0][0x4a8], 0x2 ;  /* 0x00012a0006047a11 */ /* 0x000fc800078010ff */
[----:B------:R-:W-:-:S05]  /*14cc0*/  LEA.HI.X R5, R6, c[0x0][0x4ac], R2, 0x2, P0 ;  /* 0x00012b0006057a11 */ /* 0x000fca00000f1402 */
[----:B------:R2:W-:Y:S04]  /*14cd0*/  STG.E [R4.64], R0 ;  /* 0x0000000004007986 */ /* 0x0005e8000c101908 */
.L_x_1372:
[----:B------:R-:W-:Y:S05]  /*14ce0*/  BSYNC B1 ;  /* 0x0000000000017941 */ /* 0x000fea0003800000 */
.L_x_1363:
[----:B------:R-:W-:-:S13]  /*14cf0*/  ISETP.NE.AND P0, PT, RZ, UR6, PT ;  /* 0x00000006ff007c0c */ /* 0x000fda000bf05270 */
[----:B------:R-:W-:Y:S01]  /*14d00*/  @P0 WARPSYNC 0xffffffff ;  /* 0xffffffff00000948 */ /* 0x000fe20003800000 */
[----:B------:R-:W-:Y:S06]  /*14d10*/  @P0 BAR.SYNC.DEFER_BLOCKING 0x5, 0x80 ;  /* 0x0142000000000b1d */ /* 0x000fec0000010000 */
[----:B-12---:R-:W1:Y:S04]  /*14d20*/  @P0 LDS R0, [0xb100] ;  /* 0x00b10000ff000984 */ /* 0x006e680000000800 */
[----:B-1----:R1:W-:Y:S04]  /*14d30*/  @P0 STL [R1], R0 ;  /* 0x0000000001000387 */ /* 0x0023e80000100800 */
[----:B------:R-:W-:Y:S06]  /*14d40*/  @P0 BAR.ARV 0x4, 0x80 ;  /* 0x0102000000000b1d */ /* 0x000fec0000002000 */
[----:B------:R-:W-:Y:S05]  /*14d50*/  @P0 BRA `(.L_x_1373) ;  /* 0x0000008000000947 */ /* 0x000fea0003800000 */
[----:B------:R-:W-:Y:S05]  /*14d60*/  BRA.DIV ~URZ, `(.L_x_1374) ;  /* 0x000053927f007947 */ /* 0x000fea000b800000 */
[----:B---3--:R2:W3:Y:S02]  /*14d70*/  SHFL.IDX PT, R4, R3, RZ, 0x1f ;  /* 0x00001fff03047589 */ /* 0x0084e400000e0000 */
.L_x_1405:
[----:B------:R-:W-:Y:S01]  /*14d80*/  WARPSYNC 0xffffffff ;  /* 0xffffffff00007948 */ /* 0x000fe20003800000 */
[----:B------:R-:W-:Y:S01]  /*14d90*/  BAR.SYNC.DEFER_BLOCKING 0x4, 0x80 ;  /* 0x0102000000007b1d */ /* 0x000fe20000010000 */
[----:B------:R-:W-:-:S05]  /*14da0*/  LOP3.LUT P0, RZ, R243, 0x7f, RZ, 0xc0, !PT ;  /* 0x0000007ff3ff7812 */ /* 0x000fca000780c0ff */
[----:B---3--:R3:W-:Y:S08]  /*14db0*/  STL [R1], R4 ;  /* 0x0000000401007387 */ /* 0x0087f00000100800 */
[----:B------:R3:W-:Y:S04]  /*14dc0*/  @!P0 STS [0xb100], R3 ;  /* 0x00b10003ff008388 */ /* 0x0007e80000000800 */
[----:B------:R-:W-:Y:S06]  /*14dd0*/  BAR.ARV 0x5, 0x80 ;  /* 0x0142000000007b1d */ /* 0x000fec0000002000 */
.L_x_1373:
[----:B-1----:R-:W5:Y:S02]  /*14de0*/  LDL R0, [R1] ;  /* 0x0000000001007983 */ /* 0x002f640000100800 */
[----:B-----5:R-:W-:-:S13]  /*14df0*/  ISETP.GE.AND P0, PT, R0, c[0x0][0x538], PT ;  /* 0x00014e0000007a0c */ /* 0x020fda0003f06270 */
[----:B--234-:R-:W-:Y:S01]  /*14e00*/  @P0 CALL.REL.NOINC `(.L_x_1375) ;  /* 0x0000001000000944 */ /* 0x01cfe20003c00000 */
[----:B------:R-:W-:Y:S05]  /*14e10*/  BRA `(.L_x_1376) ;  /* 0xfffeb9e000007947 */ /* 0x000fea000383ffff */
.L_x_1375:
[----:B------:R-:W-:Y:S05]  /*14e20*/  EXIT ;  /* 0x000000000000794d */ /* 0x000fea0003800000 */
.L_x_1307:
[----:B------:R-:W-:Y:S01]  /*14e30*/  IMAD.MOV.U32 R6, RZ, RZ, R11 ;  /* 0x000000ffff067224 */ /* 0x000fe200078e000b */
[----:B------:R-:W-:Y:S01]  /*14e40*/  MOV R5, RZ ;  /* 0x000000ff00057202 */ /* 0x000fe20000000f00 */
[----:B------:R-:W-:Y:S01]  /*14e50*/  IMAD.MOV.U32 R4, RZ, RZ, 0x181f ;  /* 0x0000181fff047424 */ /* 0x000fe200078e00ff */
[----:B------:R-:W-:Y:S02]  /*14e60*/  MOV R2, 0x14e80 ;  /* 0x00014e8000027802 */ /* 0x000fe40000000f00 */
[----:B-1---5:R-:W-:Y:S05]  /*14e70*/  CALL.REL.NOINC `($__internal_17_$__cuda_sm70_shflsync_idx_p) ;  /* 0x0000535000007944 */ /* 0x022fea0003c00000 */
[----:B------:R-:W-:Y:S01]  /*14e80*/  MOV R13, R4 ;  /* 0x00000004000d7202 */ /* 0x000fe20000000f00 */
[----:B------:R-:W-:Y:S05]  /*14e90*/  BRA `(.L_x_1377) ;  /* 0xfffec57000007947 */ /* 0x000fea000383ffff */
.L_x_1308:
[----:B------:R-:W-:Y:S01]  /*14ea0*/  IMAD.MOV.U32 R6, RZ, RZ, R12 ;  /* 0x000000ffff067224 */ /* 0x000fe200078e000c */
[----:B------:R-:W-:Y:S01]  /*14eb0*/  MOV R5, RZ ;  /* 0x000000ff00057202 */ /* 0x000fe20000000f00 */
[----:B------:R-:W-:Y:S01]  /*14ec0*/  IMAD.MOV.U32 R4, RZ, RZ, 0x181f ;  /* 0x0000181fff047424 */ /* 0x000fe200078e00ff */
[----:B------:R-:W-:Y:S02]  /*14ed0*/  MOV R2, 0x14ef0 ;  /* 0x00014ef000027802 */ /* 0x000fe40000000f00 */
[----:B-12--5:R-:W-:Y:S05]  /*14ee0*/  CALL.REL.NOINC `($__internal_17_$__cuda_sm70_shflsync_idx_p) ;  /* 0x000052e000007944 */ /* 0x026fea0003c00000 */
[----:B------:R-:W-:Y:S05]  /*14ef0*/  BRA `(.L_x_1378) ;  /* 0xfffec53000007947 */ /* 0x000fea000383ffff */
.L_x_1311:
[----:B------:R-:W-:Y:S01]  /*14f00*/  IMAD.MOV.U32 R6, RZ, RZ, R11 ;  /* 0x000000ffff067224 */ /* 0x000fe200078e000b */
[----:B--2---:R-:W-:Y:S01]  /*14f10*/  MOV R5, 0x1 ;  /* 0x0000000100057802 */ /* 0x004fe20000000f00 */
[----:B----4-:R-:W-:Y:S01]  /*14f20*/  IMAD.MOV.U32 R4, RZ, RZ, 0x181f ;  /* 0x0000181fff047424 */ /* 0x010fe200078e00ff */
[----:B------:R-:W-:-:S02]  /*14f30*/  MOV R2, 0x14f50 ;  /* 0x00014f5000027802 */ /* 0x000fc40000000f00 */
[----:B-1---5:R-:W-:Y:S05]  /*14f40*/  CALL.REL.NOINC `($__internal_17_$__cuda_sm70_shflsync_idx_p) ;  /* 0x0000528000007944 */ /* 0x022fea0003c00000 */
[----:B------:R-:W-:Y:S01]  /*14f50*/  IMAD.MOV.U32 R13, RZ, RZ, R4 ;  /* 0x000000ffff0d7224 */ /* 0x000fe200078e0004 */
[----:B------:R-:W-:Y:S01]  /*14f60*/  MOV R5, 0x1 ;  /* 0x0000000100057802 */ /* 0x000fe20000000f00 */
[----:B------:R-:W-:Y:S01]  /*14f70*/  IMAD.MOV.U32 R6, RZ, RZ, R12 ;  /* 0x000000ffff067224 */ /* 0x000fe200078e000c */
[----:B------:R-:W-:-:S02]  /*14f80*/  MOV R4, 0x181f ;  /* 0x0000181f00047802 */ /* 0x000fc40000000f00 */
[----:B------:R-:W-:Y:S02]  /*14f90*/  MOV R2, 0x14fb0 ;  /* 0x00014fb000027802 */ /* 0x000fe40000000f00 */
[----:B------:R-:W-:Y:S05]  /*14fa0*/  CALL.REL.NOINC `($__internal_17_$__cuda_sm70_shflsync_idx_p) ;  /* 0x0000522000007944 */ /* 0x000fea0003c00000 */
[----:B------:R-:W-:Y:S05]  /*14fb0*/  BRA `(.L_x_1379) ;  /* 0xfffec58000007947 */ /* 0x000fea000383ffff */
.L_x_1314:
[----:B------:R-:W-:Y:S01]  /*14fc0*/  IMAD.MOV.U32 R6, RZ, RZ, R11 ;  /* 0x000000ffff067224 */ /* 0x000fe200078e000b */
[----:B---3--:R-:W-:Y:S01]  /*14fd0*/  MOV R5, 0x2 ;  /* 0x0000000200057802 */ /* 0x008fe20000000f00 */
[----:B----4-:R-:W-:Y:S01]  /*14fe0*/  IMAD.MOV.U32 R4, RZ, RZ, 0x181f ;  /* 0x0000181fff047424 */ /* 0x010fe200078e00ff */
[----:B------:R-:W-:Y:S02]  /*14ff0*/  MOV R2, 0x15010 ;  /* 0x0001501000027802 */ /* 0x000fe40000000f00 */
[----:B-12--5:R-:W-:Y:S05]  /*15000*/  CALL.REL.NOINC `($__internal_17_$__cuda_sm70_shflsync_idx_p) ;  /* 0x000051c000007944 */ /* 0x026fea0003c00000 */
[----:B------:R-:W-:Y:S01]  /*15010*/  MOV R13, R4 ;  /* 0x00000004000d7202 */ /* 0x000fe20000000f00 */
[----:B------:R-:W-:Y:S05]  /*15020*/  BRA `(.L_x_1380) ;  /* 0xfffec5e000007947 */ /* 0x000fea000383ffff */
.L_x_1315:
[----:B------:R-:W-:Y:S01]  /*15030*/  IMAD.MOV.U32 R6, RZ, RZ, R12 ;  /* 0x000000ffff067224 */ /* 0x000fe200078e000c */
[----:B------:R-:W-:Y:S01]  /*15040*/  MOV R5, 0x2 ;  /* 0x0000000200057802 */ /* 0x000fe20000000f00 */
[----:B----4-:R-:W-:Y:S01]  /*15050*/  IMAD.MOV.U32 R4, RZ, RZ, 0x181f ;  /* 0x0000181fff047424 */ /* 0x010fe200078e00ff */
[----:B------:R-:W-:Y:S02]  /*15060*/  MOV R2, 0x15080 ;  /* 0x0001508000027802 */ /* 0x000fe40000000f00 */
[----:B-123-5:R-:W-:Y:S05]  /*15070*/  CALL.REL.NOINC `($__internal_17_$__cuda_sm70_shflsync_idx_p) ;  /* 0x0000515000007944 */ /* 0x02efea0003c00000 */
[----:B------:R-:W-:Y:S05]  /*15080*/  BRA `(.L_x_1381) ;  /* 0xfffec5a000007947 */ /* 0x000fea000383ffff */
.L_x_1318:
[----:B------:R-:W-:Y:S01]  /*15090*/  IMAD.MOV.U32 R6, RZ, RZ, R11 ;  /* 0x000000ffff067224 */ /* 0x000fe200078e000b */
[----:B-1----:R-:W-:Y:S01]  /*150a0*/  MOV R5, 0x3 ;  /* 0x0000000300057802 */ /* 0x002fe20000000f00 */
[----:B--2---:R-:W-:Y:S01]  /*150b0*/  IMAD.MOV.U32 R4, RZ, RZ, 0x181f ;  /* 0x0000181fff047424 */ /* 0x004fe200078e00ff */
[----:B------:R-:W-:-:S02]  /*150c0*/  MOV R2, 0x150e0 ;  /* 0x000150e000027802 */ /* 0x000fc40000000f00 */
[----:B---345:R-:W-:Y:S05]  /*150d0*/  CALL.REL.NOINC `($__internal_17_$__cuda_sm70_shflsync_idx_p) ;  /* 0x000050f000007944 */ /* 0x038fea0003c00000 */
[----:B------:R-:W-:Y:S01]  /*150e0*/  IMAD.MOV.U32 R13, RZ, RZ, R4 ;  /* 0x000000ffff0d7224 */ /* 0x000fe200078e0004 */
[----:B------:R-:W-:Y:S01]  /*150f0*/  MOV R5, 0x3 ;  /* 0x0000000300057802 */ /* 0x000fe20000000f00 */
[----:B------:R-:W-:Y:S01]  /*15100*/  IMAD.MOV.U32 R6, RZ, RZ, R12 ;  /* 0x000000ffff067224 */ /* 0x000fe200078e000c */
[----:B------:R-:W-:-:S02]  /*15110*/  MOV R4, 0x181f ;  /* 0x0000181f00047802 */ /* 0x000fc40000000f00 */
[----:B------:R-:W-:Y:S02]  /*15120*/  MOV R2, 0x15140 ;  /* 0x0001514000027802 */ /* 0x000fe40000000f00 */
[----:B------:R-:W-:Y:S05]  /*15130*/  CALL.REL.NOINC `($__internal_17_$__cuda_sm70_shflsync_idx_p) ;  /* 0x0000509000007944 */ /* 0x000fea0003c00000 */
[----:B------:R-:W-:Y:S05]  /*15140*/  BRA `(.L_x_1382) ;  /* 0xfffec5c000007947 */ /* 0x000fea000383ffff */
.L_x_1321:
[----:B------:R-:W-:Y:S01]  /*15150*/  IMAD.MOV.U32 R6, RZ, RZ, R11 ;  /* 0x000000ffff067224 */ /* 0x000fe200078e000b */
[----:B--2---:R-:W-:Y:S01]  /*15160*/  MOV R5, 0x4 ;  /* 0x0000000400057802 */ /* 0x004fe20000000f00 */
[----:B------:R-:W-:Y:S01]  /*15170*/  IMAD.MOV.U32 R4, RZ, RZ, 0x181f ;  /* 0x0000181fff047424 */ /* 0x000fe200078e00ff */
[----:B------:R-:W-:Y:S02]  /*15180*/  MOV R2, 0x151a0 ;  /* 0x000151a000027802 */ /* 0x000fe40000000f00 */
[----:B-1-345:R-:W-:Y:S05]  /*15190*/  CALL.REL.NOINC `($__internal_17_$__cuda_sm70_shflsync_idx_p) ;  /* 0x0000503000007944 */ /* 0x03afea0003c00000 */
[----:B------:R-:W-:Y:S01]  /*151a0*/  MOV R13, R4 ;  /* 0x00000004000d7202 */ /* 0x000fe20000000f00 */
[----:B------:R-:W-:Y:S05]  /*151b0*/  BRA `(.L_x_1383) ;  /* 0xfffec62000007947 */ /* 0x000fea000383ffff */
.L_x_1322:
[----:B------:R-:W-:Y:S01]  /*151c0*/  IMAD.MOV.U32 R6, RZ, RZ, R12 ;  /* 0x000000ffff067224 */ /* 0x000fe200078e000c */
[----:B--2---:R-:W-:Y:S01]  /*151d0*/  MOV R5, 0x4 ;  /* 0x0000000400057802 */ /* 0x004fe20000000f00 */
[----:B------:R-:W-:Y:S01]  /*151e0*/  IMAD.MOV.U32 R4, RZ, RZ, 0x181f ;  /* 0x0000181fff047424 */ /* 0x000fe200078e00ff */
[----:B------:R-:W-:Y:S02]  /*151f0*/  MOV R2, 0x15210 ;  /* 0x0001521000027802 */ /* 0x000fe40000000f00 */
[----:B-1-345:R-:W-:Y:S05]  /*15200*/  CALL.REL.NOINC `($__internal_17_$__cuda_sm70_shflsync_idx_p) ;  /* 0x00004fc000007944 */ /* 0x03afea0003c00000 */
[----:B------:R-:W-:Y:S05]  /*15210*/  BRA `(.L_x_1384) ;  /* 0xfffec5e000007947 */ /* 0x000fea000383ffff */
.L_x_1325:
[----:B------:R-:W-:Y:S01]  /*15220*/  IMAD.MOV.U32 R6, RZ, RZ, R11 ;  /* 0x000000ffff067224 */ /* 0x000fe200078e000b */
[----:B-1----:R-:W-:Y:S01]  /*15230*/  MOV R5, 0x5 ;  /* 0x0000000500057802 */ /* 0x002fe20000000f00 */
[----:B---3--:R-:W-:Y:S01]  /*15240*/  IMAD.MOV.U32 R4, RZ, RZ, 0x181f ;  /* 0x0000181fff047424 */ /* 0x008fe200078e00ff */
[----:B------:R-:W-:-:S02]  /*15250*/  MOV R2, 0x15270 ;  /* 0x0001527000027802 */ /* 0x000fc40000000f00 */
[----:B--2-45:R-:W-:Y:S05]  /*15260*/  CALL.REL.NOINC `($__internal_17_$__cuda_sm70_shflsync_idx_p) ;  /* 0x00004f6000007944 */ /* 0x034fea0003c00000 */
[----:B------:R-:W-:Y:S01]  /*15270*/  IMAD.MOV.U32 R13, RZ, RZ, R4 ;  /* 0x000000ffff0d7224 */ /* 0x000fe200078e0004 */
[----:B------:R-:W-:Y:S01]  /*15280*/  MOV R5, 0x5 ;  /* 0x0000000500057802 */ /* 0x000fe20000000f00 */
[----:B------:R-:W-:Y:S01]  /*15290*/  IMAD.MOV.U32 R6, RZ, RZ, R12 ;  /* 0x000000ffff067224 */ /* 0x000fe200078e000c */
[----:B------:R-:W-:-:S02]  /*152a0*/  MOV R4, 0x181f ;  /* 0x0000181f00047802 */ /* 0x000fc40000000f00 */
[----:B------:R-:W-:Y:S02]  /*152b0*/  MOV R2, 0x152d0 ;  /* 0x000152d000027802 */ /* 0x000fe40000000f00 */
[----:B------:R-:W-:Y:S05]  /*152c0*/  CALL.REL.NOINC `($__internal_17_$__cuda_sm70_shflsync_idx_p) ;  /* 0x00004f0000007944 */ /* 0x000fea0003c00000 */
[----:B------:R-:W-:Y:S05]  /*152d0*/  BRA `(.L_x_1385) ;  /* 0xfffec60000007947 */ /* 0x000fea000383ffff */
.L_x_1328:
[----:B------:R-:W-:Y:S01]  /*152e0*/  IMAD.MOV.U32 R6, RZ, RZ, R11 ;  /* 0x000000ffff067224 */ /* 0x000fe200078e000b */
[----:B--2---:R-:W-:Y:S01]  /*152f0*/  MOV R5, 0x6 ;  /* 0x0000000600057802 */ /* 0x004fe20000000f00 */
[----:B---3--:R-:W-:Y:S01]  /*15300*/  IMAD.MOV.U32 R4, RZ, RZ, 0x181f ;  /* 0x0000181fff047424 */ /* 0x008fe200078e00ff */
[----:B------:R-:W-:Y:S02]  /*15310*/  MOV R2, 0x15330 ;  /* 0x0001533000027802 */ /* 0x000fe40000000f00 */
[----:B-1--45:R-:W-:Y:S05]  /*15320*/  CALL.REL.NOINC `($__internal_17_$__cuda_sm70_shflsync_idx_p) ;  /* 0x00004ea000007944 */ /* 0x032fea0003c00000 */
[----:B------:R-:W-:Y:S01]  /*15330*/  MOV R13, R4 ;  /* 0x00000004000d7202 */ /* 0x000fe20000000f00 */
[----:B------:R-:W-:Y:S05]  /*15340*/  BRA `(.L_x_1386) ;  /* 0xfffec66000007947 */ /* 0x000fea000383ffff */
.L_x_1329:
[----:B------:R-:W-:Y:S01]  /*15350*/  IMAD.MOV.U32 R6, RZ, RZ, R12 ;  /* 0x000000ffff067224 */ /* 0x000fe200078e000c */
[----:B------:R-:W-:Y:S01]  /*15360*/  MOV R5, 0x6 ;  /* 0x0000000600057802 */ /* 0x000fe20000000f00 */
[----:B---3--:R-:W-:Y:S01]  /*15370*/  IMAD.MOV.U32 R4, RZ, RZ, 0x181f ;  /* 0x0000181fff047424 */ /* 0x008fe200078e00ff */
[----:B------:R-:W-:Y:S02]  /*15380*/  MOV R2, 0x153a0 ;  /* 0x000153a000027802 */ /* 0x000fe40000000f00 */
[----:B-12-45:R-:W-:Y:S05]  /*15390*/  CALL.REL.NOINC `($__internal_17_$__cuda_sm70_shflsync_idx_p) ;  /* 0x00004e3000007944 */ /* 0x036fea0003c00000 */
[----:B------:R-:W-:Y:S05]  /*153a0*/  BRA `(.L_x_1387) ;  /* 0xfffec62000007947 */ /* 0x000fea000383ffff */
.L_x_1332:
        /* <DEDUP_REMOVED lines=11> */
[----:B------:R-:W-:Y:S01]  /*15460*/  MOV R12, R4 ;  /* 0x00000004000c7202 */ /* 0x000fe20000000f00 */
[----:B------:R-:W-:Y:S05]  /*15470*/  BRA `(.L_x_1388) ;  /* 0xfffec63000007947 */ /* 0x000fea000383ffff */
.L_x_1335:
[----:B------:R-:W-:Y:S01]  /*15480*/  IMAD.MOV.U32 R6, RZ, RZ, R3 ;  /* 0x000000ffff067224 */ /* 0x000fe200078e0003 */
[----:B------:R-:W-:Y:S01]  /*15490*/  MOV R5, RZ ;  /* 0x000000ff00057202 */ /* 0x000fe20000000f00 */
[----:B------:R-:W-:Y:S01]  /*154a0*/  IMAD.MOV.U32 R4, RZ, RZ, 0x181f ;  /* 0x0000181fff047424 */ /* 0x000fe200078e00ff */
[----:B------:R-:W-:Y:S02]  /*154b0*/  MOV R2, 0x154d0 ;  /* 0x000154d000027802 */ /* 0x000fe40000000f00 */
[----:B-1----:R-:W-:Y:S05]  /*154c0*/  CALL.REL.NOINC `($__internal_17_$__cuda_sm70_shflsync_idx_p) ;  /* 0x00004d0000007944 */ /* 0x002fea0003c00000 */
[----:B------:R-:W-:Y:S01]  /*154d0*/  MOV R12, R4 ;  /* 0x00000004000c7202 */ /* 0x000fe20000000f00 */
[----:B------:R-:W-:Y:S05]  /*154e0*/  BRA `(.L_x_1389) ;  /* 0xfffeeac000007947 */ /* 0x000fea000383ffff */
.L_x_1336:
[----:B------:R-:W-:Y:S01]  /*154f0*/  IMAD.MOV.U32 R6, RZ, RZ, R7 ;  /* 0x000000ffff067224 */ /* 0x000fe200078e0007 */
[----:B------:R-:W-:Y:S01]  /*15500*/  MOV R5, RZ ;  /* 0x000000ff00057202 */ /* 0x000fe20000000f00 */
[----:B------:R-:W-:Y:S01]  /*15510*/  IMAD.MOV.U32 R4, RZ, RZ, 0x181f ;  /* 0x0000181fff047424 */ /* 0x000fe200078e00ff */
[----:B------:R-:W-:Y:S02]  /*15520*/  MOV R2, 0x15540 ;  /* 0x0001554000027802 */ /* 0x000fe40000000f00 */
[----:B-123--:R-:W-:Y:S05]  /*15530*/  CALL.REL.NOINC `($__internal_17_$__cuda_sm70_shflsync_idx_p) ;  /* 0x00004c9000007944 */ /* 0x00efea0003c00000 */
[----:B------:R-:W-:Y:S01]  /*15540*/  IADD3 R4, P0, R4, R121, RZ ;  /* 0x0000007904047210 */ /* 0x000fe20007f1e0ff */
[----:B------:R-:W-:Y:S01]  /*15550*/  IMAD.MOV.U32 R6, RZ, RZ, R3 ;  /* 0x000000ffff067224 */ /* 0x000fe200078e0003 */
[----:B------:R-:W-:-:S03]  /*15560*/  MOV R2, 0x155f0 ;  /* 0x000155f000027802 */ /* 0x000fc60000000f00 */
[----:B------:R-:W-:-:S05]  /*15570*/  IMAD.X R5, R12, 0x1, R120, P0 ;  /* 0x000000010c057824 */ /* 0x000fca00000e0678 */
[----:B------:R-:W-:Y:S01]  /*15580*/  @!PT LDS RZ, [RZ] ;  /* 0x00000000fffff984 */ /* 0x000fe20000000800 */
[----:B------:R-:W-:Y:S01]  /*15590*/  @!PT LDS RZ, [RZ] ;  /* 0x00000000fffff984 */ /* 0x000fe20000000800 */
[----:B------:R-:W-:Y:S01]  /*155a0*/  @!PT LDS RZ, [RZ] ;  /* 0x00000000fffff984 */ /* 0x000fe20000000800 */
[----:B------:R1:W-:Y:S02]  /*155b0*/  LDGSTS.E.BYPASS.LTC128B.128 [R244+0x3900], [R4.64], !P3 ;  /* 0x0390000004f47fae */ /* 0x0003e4000d901d48 */
[----:B-1----:R-:W-:Y:S01]  /*155c0*/  MOV R5, 0x1 ;  /* 0x0000000100057802 */ /* 0x002fe20000000f00 */
[----:B------:R-:W-:Y:S02]  /*155d0*/  IMAD.MOV.U32 R4, RZ, RZ, 0x181f ;  /* 0x0000181fff047424 */ /* 0x000fe400078e00ff */
[----:B------:R-:W-:Y:S05]  /*155e0*/  CALL.REL.NOINC `($__internal_17_$__cuda_sm70_shflsync_idx_p) ;  /* 0x00004be000007944 */ /* 0x000fea0003c00000 */
[----:B------:R-:W-:Y:S01]  /*155f0*/  IMAD.MOV.U32 R12, RZ, RZ, R4 ;  /* 0x000000ffff0c7224 */ /* 0x000fe200078e0004 */
[----:B------:R-:W-:Y:S01]  /*15600*/  MOV R5, 0x1 ;  /* 0x0000000100057802 */ /* 0x000fe20000000f00 */
[----:B------:R-:W-:Y:S01]  /*15610*/  IMAD.MOV.U32 R6, RZ, RZ, R7 ;  /* 0x000000ffff067224 */ /* 0x000fe200078e0007 */
[----:B------:R-:W-:Y:S02]  /*15620*/  MOV R4, 0x181f ;  /* 0x0000181f00047802 */ /* 0x000fe40000000f00 */
[----:B------:R-:W-:Y:S02]  /*15630*/  MOV R2, 0x15650 ;  /* 0x0001565000027802 */ /* 0x000fe40000000f00 */
[----:B------:R-:W-:Y:S05]  /*15640*/  CALL.REL.NOINC `($__internal_17_$__cuda_sm70_shflsync_idx_p) ;  /* 0x00004b8000007944 */ /* 0x000fea0003c00000 */
        /* <DEDUP_REMOVED lines=85> */
[----:B------:R-:W-:Y:S01]  /*15ba0*/  MOV R7, R4 ;  /* 0x0000000400077202 */ /* 0x000fe20000000f00 */
[----:B------:R-:W-:Y:S05]  /*15bb0*/  BRA `(.L_x_1390) ;  /* 0xfffee5f000007947 */ /* 0x000fea000383ffff */
.L_x_1337:
[----:B------:R-:W-:Y:S01]  /*15bc0*/  IMAD.MOV.U32 R5, RZ, RZ, RZ ;  /* 0x000000ffff057224 */ /* 0x000fe200078e00ff */
[----:B------:R-:W-:-:S02]  /*15bd0*/  MOV R4, 0x1c1f ;  /* 0x00001c1f00047802 */ /* 0x000fc40000000f00 */
[----:B------:R-:W-:Y:S02]  /*15be0*/  MOV R2, 0x15c00 ;  /* 0x00015c0000027802 */ /* 0x000fe40000000f00 */
[----:B------:R-:W-:Y:S05]  /*15bf0*/  CALL.REL.NOINC `($__internal_17_$__cuda_sm70_shflsync_idx_p) ;  /* 0x000045d000007944 */ /* 0x000fea0003c00000 */
[----:B------:R-:W-:Y:S01]  /*15c00*/  MOV R2, R4 ;  /* 0x0000000400027202 */ /* 0x000fe20000000f00 */
[----:B------:R-:W-:Y:S05]  /*15c10*/  BRA `(.L_x_1391) ;  /* 0xfffee6c000007947 */ /* 0x000fea000383ffff */
.L_x_1338:
[----:B------:R-:W-:Y:S01]  /*15c20*/  IMAD.MOV.U32 R5, RZ, RZ, 0x1 ;  /* 0x00000001ff057424 */ /* 0x000fe200078e00ff */
[----:B------:R-:W-:Y:S02]  /*15c30*/  MOV R4, 0x1c1f ;  /* 0x00001c1f00047802 */ /* 0x000fe40000000f00 */
[----:B------:R-:W-:Y:S02]  /*15c40*/  MOV R2, 0x15c60 ;  /* 0x00015c6000027802 */ /* 0x000fe40000000f00 */
[----:B-1----:R-:W-:Y:S05]  /*15c50*/  CALL.REL.NOINC `($__internal_17_$__cuda_sm70_shflsync_idx_p) ;  /* 0x0000457000007944 */ /* 0x002fea0003c00000 */
[----:B------:R-:W-:Y:S02]  /*15c60*/  IMAD.IADD R2, R0, 0x1, R4 ;  /* 0x0000000100027824 */ /* 0x000fe400078e0204 */
[----:B------:R-:W-:Y:S02]  /*15c70*/  IMAD.MOV.U32 R5, RZ, RZ, 0x2 ;  /* 0x00000002ff057424 */ /* 0x000fe400078e00ff */
[----:B------:R-:W-:Y:S01]  /*15c80*/  IMAD.MOV.U32 R4, RZ, RZ, 0x1c1f ;  /* 0x00001c1fff047424 */ /* 0x000fe200078e00ff */
        /* <DEDUP_REMOVED lines=57> */
[----:B------:R-:W-:Y:S02]  /*16020*/  MOV R2, 0x16040 ;  /* 0x0001604000027802 */ /* 0x000fe40000000f00 */
[----:B------:R-:W-:Y:S05]  /*16030*/  CALL.REL.NOINC `($__internal_17_$__cuda_sm70_shflsync_idx_p) ;  /* 0x0000419000007944 */ /* 0x000fea0003c00000 */
        /* <DEDUP_REMOVED lines=62> */
[----:B------:R-:W-:Y:S01]  /*16420*/  IMAD.IADD R0, R0, 0x1, R4 ;  /* 0x0000000100007824 */ /* 0x000fe200078e0204 */
[----:B------:R-:W-:Y:S01]  /*16430*/  FMNMX.FTZ R2, R116, R117, !PT ;  /* 0x0000007574027209 */ /* 0x000fe20007810000 */
[----:B------:R-:W-:Y:S01]  /*16440*/  IMAD.MOV.U32 R6, RZ, RZ, 0x2 ;  /* 0x00000002ff067424 */ /* 0x000fe200078e00ff */
[----:B------:R-:W-:Y:S02]  /*16450*/  FMNMX.FTZ R4, R12, R123, !PT ;  /* 0x0000007b0c047209 */ /* 0x000fe40007810000 */
[----:B------:R-:W-:Y:S02]  /*16460*/  IMNMX R3, R3, R0, PT ;  /* 0x0000000003037217 */ /* 0x000fe40003800200 */
[----:B------:R-:W-:-:S02]  /*16470*/  FMNMX.FTZ R0, R118, R119, !PT ;  /* 0x0000007776007209 */ /* 0x000fc40007810000 */
        /* <DEDUP_REMOVED lines=139> */
[----:B------:R-:W-:Y:S02]  /*16d30*/  FSEL R103, R24, -INF , P6 ;  /* 0xff80000018677808 */ /* 0x000fe40003000000 */
[----:B------:R-:W-:Y:S02]  /*16d40*/  FMNMX.FTZ R2, R62, R2, !PT ;  /* 0x000000023e027209 */ /* 0x000fe40007810000 */
[----:B------:R-:W-:Y:S02]  /*16d50*/  FMNMX.FTZ R0, R43, R0, !PT ;  /* 0x000000002b007209 */ /* 0x000fe40007810000 */
[----:B------:R-:W-:Y:S02]  /*16d60*/  FMNMX.FTZ R68, R189, R68, !PT ;  /* 0x00000044bd447209 */ /* 0x000fe40007810000 */
[----:B------:R-:W-:-:S02]  /*16d70*/  FMNMX.FTZ R3, R40, R3, !PT ;  /* 0x0000000328037209 */ /* 0x000fc40007810000 */
[----:B------:R-:W-:Y:S02]  /*16d80*/  FSEL R98, R21, -INF , P5 ;  /* 0xff80000015627808 */ /* 0x000fe40002800000 */
[----:B------:R-:W-:Y:S02]  /*16d90*/  FMNMX.FTZ R2, R37, R2, !PT ;  /* 0x0000000225027209 */ /* 0x000fe40007810000 */
[----:B------:R-:W-:Y:S02]  /*16da0*/  FMNMX.FTZ R0, R31, R0, !PT ;  /* 0x000000001f007209 */ /* 0x000fe40007810000 */
[----:B------:R-:W-:Y:S02]  /*16db0*/  FMNMX.FTZ R68, R103, R68, !PT ;  /* 0x0000004467447209 */ /* 0x000fe40007810000 */
[----:B------:R-:W-:Y:S02]  /*16dc0*/  FMNMX.FTZ R3, R39, R3, !PT ;  /* 0x0000000327037209 */ /* 0x000fe40007810000 */
[----:B------:R-:W-:-:S02]  /*16dd0*/  FSEL R97, R97, -INF , P4 ;  /* 0xff80000061617808 */ /* 0x000fc40002000000 */
[----:B------:R-:W-:Y:S02]  /*16de0*/  FMNMX.FTZ R2, R36, R2, !PT ;  /* 0x0000000224027209 */ /* 0x000fe40007810000 */
[----:B------:R-:W-:Y:S02]  /*16df0*/  FMNMX.FTZ R0, R30, R0, !PT ;  /* 0x000000001e007209 */ /* 0x000fe40007810000 */
[----:B------:R-:W-:Y:S02]  /*16e00*/  FMNMX.FTZ R68, R98, R68, !PT ;  /* 0x0000004462447209 */ /* 0x000fe40007810000 */
[----:B------:R-:W-:Y:S02]  /*16e10*/  FMNMX.FTZ R3, R38, R3, !PT ;  /* 0x0000000326037209 */ /* 0x000fe40007810000 */
[----:B------:R-:W-:Y:S02]  /*16e20*/  FSEL R70, R70, -INF , P0 ;  /* 0xff80000046467808 */ /* 0x000fe40000000000 */
[----:B------:R-:W-:Y:S01]  /*16e30*/  FMNMX.FTZ R2, R57, R2, !PT ;  /* 0x0000000239027209 */ /* 0x000fe20007810000 */
[----:B------:R-:W-:Y:S01]  /*16e40*/  IMAD.MOV.U32 R4, RZ, RZ, R3 ;  /* 0x000000ffff047224 */ /* 0x000fe200078e0003 */
[----:B------:R-:W-:-:S02]  /*16e50*/  FMNMX.FTZ R0, R29, R0, !PT ;  /* 0x000000001d007209 */ /* 0x000fc40007810000 */
[----:B------:R-:W-:Y:S02]  /*16e60*/  FMNMX.FTZ R68, R97, R68, !PT ;  /* 0x0000004461447209 */ /* 0x000fe40007810000 */
[----:B------:R-:W-:Y:S02]  /*16e70*/  FMNMX.FTZ R2, R56, R2, !PT ;  /* 0x0000000238027209 */ /* 0x000fe40007810000 */
[----:B------:R-:W-:Y:S02]  /*16e80*/  FMNMX.FTZ R0, R28, R0, !PT ;  /* 0x000000001c007209 */ /* 0x000fe40007810000 */
[----:B------:R-:W-:Y:S02]  /*16e90*/  FMNMX.FTZ R68, R70, R68, !PT ;  /* 0x0000004446447209 */ /* 0x000fe40007810000 */
[----:B------:R-:W-:Y:S02]  /*16ea0*/  MOV R5, 0x16ec0 ;  /* 0x00016ec000057802 */ /* 0x000fe40000000f00 */
[----:B------:R-:W-:Y:S05]  /*16eb0*/  CALL.REL.NOINC `($__internal_16_$__cuda_sm70_shflsync_bfly_p) ;  /* 0x000032a000007944 */ /* 0x000fea0003c00000 */
[----:B------:R-:W-:Y:S01]  /*16ec0*/  FMNMX.FTZ R3, R3, R6, !PT ;  /* 0x0000000603037209 */ /* 0x000fe20007810000 */
[----:B------:R-:W-:Y:S01]  /*16ed0*/  IMAD.MOV.U32 R6, RZ, RZ, 0x1 ;  /* 0x00000001ff067424 */ /* 0x000fe200078e00ff */
[----:B------:R-:W-:-:S03]  /*16ee0*/  MOV R5, 0x16f10 ;  /* 0x00016f1000057802 */ /* 0x000fc60000000f00 */
[----:B------:R-:W-:Y:S02]  /*16ef0*/  IMAD.MOV.U32 R4, RZ, RZ, R3 ;  /* 0x000000ffff047224 */ /* 0x000fe400078e0003 */
[----:B------:R-:W-:Y:S05]  /*16f00*/  CALL.REL.NOINC `($__internal_16_$__cuda_sm70_shflsync_bfly_p) ;  /* 0x0000325000007944 */ /* 0x000fea0003c00000 */
[----:B------:R-:W-:Y:S01]  /*16f10*/  FMNMX.FTZ R3, R3, R6, !PT ;  /* 0x0000000603037209 */ /* 0x000fe20007810000 */
[----:B------:R-:W-:Y:S01]  /*16f20*/  IMAD.MOV.U32 R4, RZ, RZ, R2 ;  /* 0x000000ffff047224 */ /* 0x000fe200078e0002 */
[----:B------:R-:W-:Y:S01]  /*16f30*/  MOV R5, 0x16f60 ;  /* 0x00016f6000057802 */ /* 0x000fe20000000f00 */
[----:B------:R-:W-:Y:S02]  /*16f40*/  IMAD.MOV.U32 R6, RZ, RZ, 0x2 ;  /* 0x00000002ff067424 */ /* 0x000fe400078e00ff */
        /* <DEDUP_REMOVED lines=26> */
[----:B------:R-:W-:Y:S05]  /*170f0*/  BRA `(.L_x_1392) ;  /* 0xfffee85000007947 */ /* 0x000fea000383ffff */
.L_x_1342:
[----:B------:R-:W-:Y:S01]  /*17100*/  MOV R5, RZ ;  /* 0x000000ff00057202 */ /* 0x000fe20000000f00 */
[----:B------:R-:W-:Y:S01]  /*17110*/  IMAD.MOV.U32 R6, RZ, RZ, R7 ;  /* 0x000000ffff067224 */ /* 0x000fe200078e0007 */
[----:B------:R-:W-:Y:S01]  /*17120*/  MOV R2, 0x17150 ;  /* 0x0001715000027802 */ /* 0x000fe20000000f00 */
[----:B------:R-:W-:Y:S02]  /*17130*/  IMAD.MOV.U32 R4, RZ, RZ, 0x181f ;  /* 0x0000181fff047424 */ /* 0x000fe400078e00ff */
[----:B------:R-:W-:Y:S05]  /*17140*/  CALL.REL.NOINC `($__internal_17_$__cuda_sm70_shflsync_idx_p) ;  /* 0x0000308000007944 */ /* 0x000fea0003c00000 */
[----:B------:R-:W-:Y:S01]  /*17150*/  MOV R11, R4 ;  /* 0x00000004000b7202 */ /* 0x000fe20000000f00 */
[----:B------:R-:W-:-:S05]  /*17160*/  BRA `(.L_x_1393) ;  /* 0xffff0e5000007947 */ /* 0x000fca000383ffff */
.L_x_1343:
[----:B------:R-:W-:Y:S01]  /*17170*/  MOV R5, RZ ;  /* 0x000000ff00057202 */ /* 0x000fe20000000f00 */
[----:B------:R-:W-:Y:S01]  /*17180*/  IMAD.MOV.U32 R6, RZ, RZ, R10 ;  /* 0x000000ffff067224 */ /* 0x000fe200078e000a */
[----:B------:R-:W-:Y:S01]  /*17190*/  MOV R2, 0x171c0 ;  /* 0x000171c000027802 */ /* 0x000fe20000000f00 */
[----:B------:R-:W-:Y:S02]  /*171a0*/  IMAD.MOV.U32 R4, RZ, RZ, 0x181f ;  /* 0x0000181fff047424 */ /* 0x000fe400078e00ff */
[----:B-12---:R-:W-:Y:S05]  /*171b0*/  CALL.REL.NOINC `($__internal_17_$__cuda_sm70_shflsync_idx_p) ;  /* 0x0000301000007944 */ /* 0x006fea0003c00000 */
[----:B------:R-:W-:Y:S01]  /*171c0*/  IMAD.MOV.U32 R6, RZ, RZ, R7 ;  /* 0x000000ffff067224 */ /* 0x000fe200078e0007 */
[----:B------:R-:W-:Y:S02]  /*171d0*/  IADD3 R4, P0, R4, R0, RZ ;  /* 0x0000000004047210 */ /* 0x000fe40007f1e0ff */
[----:B------:R-:W-:Y:S03]  /*171e0*/  MOV R2, 0x17270 ;  /* 0x0001727000027802 */ /* 0x000fe60000000f00 */
[----:B------:R-:W-:Y:S05]  /*171f0*/  IMAD.X R5, R11, 0x1, R3, P0 ;  /* 0x000000010b057824 */ /* 0x000fea00000e0603 */
[----:B------:R-:W-:Y:S01]  /*17200*/  @!PT LDS RZ, [RZ] ;  /* 0x00000000fffff984 */ /* 0x000fe20000000800 */
[----:B------:R-:W-:Y:S01]  /*17210*/  @!PT LDS RZ, [RZ] ;  /* 0x00000000fffff984 */ /* 0x000fe20000000800 */
[----:B------:R-:W-:Y:S01]  /*17220*/  @!PT LDS RZ, [RZ] ;  /* 0x00000000fffff984 */ /* 0x000fe20000000800 */
[----:B------:R1:W-:Y:S02]  /*17230*/  LDGSTS.E.BYPASS.LTC128B.128 [R244+0x100], [R4.64], !P3 ;  /* 0x0010000004f47fae */ /* 0x0003e4000d901d48 */
[----:B-1----:R-:W-:Y:S01]  /*17240*/  MOV R5, 0x1 ;  /* 0x0000000100057802 */ /* 0x002fe20000000f00 */
[----:B------:R-:W-:Y:S02]  /*17250*/  IMAD.MOV.U32 R4, RZ, RZ, 0x181f ;  /* 0x0000181fff047424 */ /* 0x000fe400078e00ff */
[----:B------:R-:W-:Y:S05]  /*17260*/  CALL.REL.NOINC `($__internal_17_$__cuda_sm70_shflsync_idx_p) ;  /* 0x00002f6000007944 */ /* 0x000fea0003c00000 */
[----:B------:R-:W-:Y:S01]  /*17270*/  MOV R5, 0x1 ;  /* 0x0000000100057802 */ /* 0x000fe20000000f00 */
[----:B------:R-:W-:Y:S01]  /*17280*/  IMAD.MOV.U32 R11, RZ, RZ, R4 ;  /* 0x000000ffff0b7224 */ /* 0x000fe200078e0004 */
[----:B------:R-:W-:Y:S01]  /*17290*/  MOV R4, 0x181f ;  /* 0x0000181f00047802 */ /* 0x000fe20000000f00 */
[----:B------:R-:W-:Y:S01]  /*172a0*/  IMAD.MOV.U32 R6, RZ, RZ, R10 ;  /* 0x000000ffff067224 */ /* 0x000fe200078e000a */
[----:B------:R-:W-:Y:S02]  /*172b0*/  MOV R2, 0x172d0 ;  /* 0x000172d000027802 */ /* 0x000fe40000000f00 */
[----:B------:R-:W-:Y:S05]  /*172c0*/  CALL.REL.NOINC `($__internal_17_$__cuda_sm70_shflsync_idx_p) ;  /* 0x00002f0000007944 */ /* 0x000fea0003c00000 */
        /* <DEDUP_REMOVED lines=85> */
[----:B------:R-:W-:-:S05]  /*17820*/  BRA `(.L_x_1394) ;  /* 0xffff099000007947 */ /* 0x000fca000383ffff */
.L_x_1346:
[----:B------:R-:W-:Y:S01]  /*17830*/  MOV R5, RZ ;  /* 0x000000ff00057202 */ /* 0x000fe20000000f00 */
[----:B-1----:R-:W-:Y:S01]  /*17840*/  IMAD.MOV.U32 R6, RZ, RZ, R82 ;  /* 0x000000ffff067224 */ /* 0x002fe200078e0052 */
[----:B------:R-:W-:Y:S01]  /*17850*/  MOV R2, 0x17880 ;  /* 0x0001788000027802 */ /* 0x000fe20000000f00 */
[----:B------:R-:W-:Y:S02]  /*17860*/  IMAD.MOV.U32 R4, RZ, RZ, 0x181f ;  /* 0x0000181fff047424 */ /* 0x000fe400078e00ff */
[----:B------:R-:W-:Y:S05]  /*17870*/  CALL.REL.NOINC `($__internal_17_$__cuda_sm70_shflsync_idx_p) ;  /* 0x0000295000007944 */ /* 0x000fea0003c00000 */
[----:B------:R-:W-:Y:S01]  /*17880*/  MOV R86, R4 ;  /* 0x0000000400567202 */ /* 0x000fe20000000f00 */
[----:B------:R-:W-:-:S05]  /*17890*/  BRA `(.L_x_1395) ;  /* 0xffff22b000007947 */ /* 0x000fca000383ffff */
.L_x_1347:
[----:B------:R-:W-:Y:S01]  /*178a0*/  MOV R5, RZ ;  /* 0x000000ff00057202 */ /* 0x000fe20000000f00 */
[----:B-1----:R-:W-:Y:S01]  /*178b0*/  IMAD.MOV.U32 R6, RZ, RZ, R83 ;  /* 0x000000ffff067224 */ /* 0x002fe200078e0053 */
[----:B------:R-:W-:Y:S01]  /*178c0*/  MOV R2, 0x178f0 ;  /* 0x000178f000027802 */ /* 0x000fe20000000f00 */
[----:B------:R-:W-:Y:S02]  /*178d0*/  IMAD.MOV.U32 R4, RZ, RZ, 0x181f ;  /* 0x0000181fff047424 */ /* 0x000fe400078e00ff */
[----:B--23--:R-:W-:Y:S05]  /*178e0*/  CALL.REL.NOINC `($__internal_17_$__cuda_sm70_shflsync_idx_p) ;  /* 0x000028e000007944 */ /* 0x00cfea0003c00000 */
        /* <DEDUP_REMOVED lines=103> */
.L_x_1348:
[----:B------:R-:W-:Y:S01]  /*17f60*/  MOV R4, 0x1c1f ;  /* 0x00001c1f00047802 */ /* 0x000fe20000000f00 */
[----:B------:R-:W-:Y:S01]  /*17f70*/  IMAD.MOV.U32 R5, RZ, RZ, RZ ;  /* 0x000000ffff057224 */ /* 0x000fe200078e00ff */
[----:B------:R-:W-:Y:S02]  /*17f80*/  MOV R2, 0x17fa0 ;  /* 0x00017fa000027802 */ /* 0x000fe40000000f00 */
[----:B------:R-:W-:Y:S05]  /*17f90*/  CALL.REL.NOINC `($__internal_17_$__cuda_sm70_shflsync_idx_p) ;  /* 0x0000223000007944 */ /* 0x000fea0003c00000 */
[----:B------:R-:W-:-:S05]  /*17fa0*/  BRA `(.L_x_1397) ;  /* 0xffff1ef000007947 */ /* 0x000fca000383ffff */
.L_x_1349:
[----:B------:R-:W-:Y:S01]  /*17fb0*/  MOV R4, 0x1c1f ;  /* 0x00001c1f00047802 */ /* 0x000fe20000000f00 */
[----:B------:R-:W-:Y:S01]  /*17fc0*/  IMAD.MOV.U32 R5, RZ, RZ, 0x1 ;  /* 0x00000001ff057424 */ /* 0x000fe200078e00ff */
[----:B------:R-:W-:Y:S02]  /*17fd0*/  MOV R2, 0x17ff0 ;  /* 0x00017ff000027802 */ /* 0x000fe40000000f00 */
[----:B-1----:R-:W-:Y:S05]  /*17fe0*/  CALL.REL.NOINC `($__internal_17_$__cuda_sm70_shflsync_idx_p) ;  /* 0x000021e000007944 */ /* 0x002fea0003c00000 */
[----:B------:R-:W-:Y:S01]  /*17ff0*/  MOV R2, 0x183c0 ;  /* 0x000183c000027802 */ /* 0x000fe20000000f00 */
[----:B------:R-:W-:Y:S02]  /*18000*/  IMAD.IADD R4, R101, 0x1, R4 ;  /* 0x0000000165047824 */ /* 0x000fe400078e0204 */
[----:B------:R-:W-:Y:S03]  /*18010*/  IMAD.MOV.U32 R5, RZ, RZ, 0x2 ;  /* 0x00000002ff057424 */ /* 0x000fe600078e00ff */
        /* <DEDUP_REMOVED lines=51> */
[----:B------:R-:W-:Y:S01]  /*18350*/  ISETP.GT.AND P0, PT, R4, 0x69, PT ;  /* 0x000000690400780c */ /* 0x000fe20003f04270 */
[----:B------:R-:W-:Y:S01]  /*18360*/  IMAD.MOV.U32 R4, RZ, RZ, 0x1c1f ;  /* 0x00001c1fff047424 */ /* 0x000fe200078e00ff */
[----:B------:R-:W-:Y:S02]  /*18370*/  FSEL R184, R216, -INF , P6 ;  /* 0xff800000d8b87808 */ /* 0x000fe40003000000 */
[----:B------:R-:W-:Y:S02]  /*18380*/  FSEL R21, R103, -INF , P5 ;  /* 0xff80000067157808 */ /* 0x000fe40002800000 */
[----:B------:R-:W-:Y:S02]  /*18390*/  FSEL R20, R104, -INF , P4 ;  /* 0xff80000068147808 */ /* 0x000fe40002000000 */
[----:B------:R-:W-:Y:S02]  /*183a0*/  FSEL R19, R11, -INF , P0 ;  /* 0xff8000000b137808 */ /* 0x000fe40000000000 */
[----:B------:R-:W-:Y:S05]  /*183b0*/  CALL.REL.NOINC `($__internal_17_$__cuda_sm70_shflsync_idx_p) ;  /* 0x00001e1000007944 */ /* 0x000fea0003c00000 */
        /* <DEDUP_REMOVED lines=61> */
[----:B------:R-:W-:Y:S01]  /*18790*/  FMNMX.FTZ R3, R82, R182, !PT ;  /* 0x000000b652037209 */ /* 0x000fe20007810000 */
[----:B------:R-:W-:Y:S01]  /*187a0*/  IMAD.IADD R4, R101, 0x1, R4 ;  /* 0x0000000165047824 */ /* 0x000fe200078e0204 */
[----:B------:R-:W-:Y:S01]  /*187b0*/  FMNMX.FTZ R2, R32, R183, !PT ;  /* 0x000000b720027209 */ /* 0x000fe20007810000 */
[----:B------:R-:W-:Y:S01]  /*187c0*/  IMAD.MOV.U32 R6, RZ, RZ, 0x2 ;  /* 0x00000002ff067424 */ /* 0x000fe200078e00ff */
[----:B------:R-:W-:Y:S02]  /*187d0*/  FMNMX.FTZ R0, R11, R180, !PT ;  /* 0x000000b40b007209 */ /* 0x000fe40007810000 */
        /* <DEDUP_REMOVED lines=20> */
[----:B------:R-:W-:Y:S02]  /*18920*/  FMNMX.FTZ R49, R12, R181, !PT ;  /* 0x000000b50c317209 */ /* 0x000fe40007810000 */
        /* <DEDUP_REMOVED lines=9> */
[----:B------:R-:W-:Y:S02]  /*189c0*/  FMNMX.FTZ R2, R33, R2, !PT ;  /* 0x0000000221027209 */ /* 0x000fe40007810000 */
[----:B------:R-:W-:Y:S02]  /*189d0*/  FMNMX.FTZ R0, R16, R0, !PT ;  /* 0x0000000010007209 */ /* 0x000fe40007810000 */
        /* <DEDUP_REMOVED lines=28> */
[C---:B------:R-:W-:Y:S02]  /*18ba0*/  ISETP.GT.AND P5, PT, R4.reuse, 0x61, PT ;  /* 0x000000610400780c */ /* 0x040fe40003fa4270 */
[----:B------:R-:W-:Y:S02]  /*18bb0*/  FSEL R115, R7, -INF , P4 ;  /* 0xff80000007737808 */ /* 0x000fe40002000000 */
[----:B------:R-:W-:Y:S02]  /*18bc0*/  ISETP.GT.AND P4, PT, R4, 0x68, PT ;  /* 0x000000680400780c */ /* 0x000fe40003f84270 */
[----:B------:R-:W-:Y:S02]  /*18bd0*/  FSEL R113, R80, -INF , P0 ;  /* 0xff80000050717808 */ /* 0x000fe40000000000 */
[----:B------:R-:W-:Y:S02]  /*18be0*/  ISETP.GT.AND P0, PT, R4, 0x69, PT ;  /* 0x000000690400780c */ /* 0x000fe40003f04270 */
        /* <DEDUP_REMOVED lines=76> */
[----:B------:R-:W-:Y:S02]  /*190b0*/  FSEL R96, R96, -INF , P6 ;  /* 0xff80000060607808 */ /* 0x000fe40003000000 */
        /* <DEDUP_REMOVED lines=27> */
[----:B------:R-:W-:Y:S02]  /*19270*/  MOV R5, 0x19290 ;  /* 0x0001929000057802 */ /* 0x000fe40000000f00 */
        /* <DEDUP_REMOVED lines=28> */
[----:B------:R-:W-:Y:S01]  /*19440*/  MOV R68, R6 ;  /* 0x0000000600447202 */ /* 0x000fe20000000f00 */
[----:B------:R-:W-:-:S05]  /*19450*/  BRA `(.L_x_1398) ;  /* 0xffff20b000007947 */ /* 0x000fca000383ffff */
.L_x_1352:
[----:B-1----:R-:W-:Y:S01]  /*19460*/  MOV R5, RZ ;  /* 0x000000ff00057202 */ /* 0x002fe20000000f00 */
[----:B------:R-:W-:Y:S01]  /*19470*/  IMAD.MOV.U32 R6, RZ, RZ, R3 ;  /* 0x000000ffff067224 */ /* 0x000fe200078e0003 */
[----:B------:R-:W-:Y:S01]  /*19480*/  MOV R2, 0x194b0 ;  /* 0x000194b000027802 */ /* 0x000fe20000000f00 */
[----:B------:R-:W-:Y:S02]  /*19490*/  IMAD.MOV.U32 R4, RZ, RZ, 0x181f ;  /* 0x0000181fff047424 */ /* 0x000fe400078e00ff */
[----:B------:R-:W-:Y:S05]  /*194a0*/  CALL.REL.NOINC `($__internal_17_$__cuda_sm70_shflsync_idx_p) ;  /* 0x00000d2000007944 */ /* 0x000fea0003c00000 */
[----:B------:R-:W-:Y:S01]  /*194b0*/  MOV R2, R4 ;  /* 0x0000000400027202 */ /* 0x000fe20000000f00 */
[----:B------:R-:W-:-:S05]  /*194c0*/  BRA `(.L_x_1399) ;  /* 0xffff4c4000007947 */ /* 0x000fca000383ffff */
.L_x_1355:
[----:B------:R-:W-:Y:S01]  /*194d0*/  MOV R5, RZ ;  /* 0x000000ff00057202 */ /* 0x000fe20000000f00 */
[----:B-1----:R-:W-:Y:S01]  /*194e0*/  IMAD.MOV.U32 R6, RZ, RZ, R0 ;  /* 0x000000ffff067224 */ /* 0x002fe200078e0000 */
[----:B------:R-:W-:Y:S01]  /*194f0*/  MOV R2, 0x19520 ;  /* 0x0001952000027802 */ /* 0x000fe20000000f00 */
[----:B------:R-:W-:Y:S02]  /*19500*/  IMAD.MOV.U32 R4, RZ, RZ, 0x181f ;  /* 0x0000181fff047424 */ /* 0x000fe400078e00ff */
[----:B------:R-:W-:Y:S05]  /*19510*/  CALL.REL.NOINC `($__internal_17_$__cuda_sm70_shflsync_idx_p) ;  /* 0x00000cb000007944 */ /* 0x000fea0003c00000 */
[----:B------:R-:W-:Y:S01]  /*19520*/  MOV R50, R4 ;  /* 0x0000000400327202 */ /* 0x000fe20000000f00 */
[----:B------:R-:W-:-:S05]  /*19530*/  BRA `(.L_x_1400) ;  /* 0xffff672000007947 */ /* 0x000fca000383ffff */
.L_x_1356:
        /* <DEDUP_REMOVED lines=108> */
.L_x_1357:
[----:B------:R-:W-:Y:S02]  /*19c00*/  MOV R6, 0x2 ;  /* 0x0000000200067802 */ /* 0x000fe40000000f00 */
        /* <DEDUP_REMOVED lines=35> */
.L_x_1359:
[----:B------:R1:W5:Y:S01]  /*19e40*/  LDL R4, [R1+0x48] ;  /* 0x0000480001047983 */ /* 0x0003620000100800 */
[----:B------:R-:W-:-:S02]  /*19e50*/  MOV R6, 0x2 ;  /* 0x0000000200067802 */ /* 0x000fc40000000f00 */
[----:B------:R-:W-:Y:S02]  /*19e60*/  MOV R5, 0x19e80 ;  /* 0x00019e8000057802 */ /* 0x000fe40000000f00 */
[----:B-1---5:R-:W-:Y:S05]  /*19e70*/  CALL.REL.NOINC `($__internal_16_$__cuda_sm70_shflsync_bfly_p) ;  /* 0x000002e000007944 */ /* 0x022fea0003c00000 */
[----:B------:R-:W-:Y:S01]  /*19e80*/  MOV R11, R6 ;  /* 0x00000006000b7202 */ /* 0x000fe20000000f00 */
[----:B------:R-:W-:Y:S05]  /*19e90*/  BRA `(.L_x_1403) ;  /* 0xffff916000007947 */ /* 0x000fea000383ffff */
.L_x_1360:
[----:B------:R-:W-:Y:S01]  /*19ea0*/  IMAD.MOV.U32 R4, RZ, RZ, R11 ;  /* 0x000000ffff047224 */ /* 0x000fe200078e000b */
[----:B------:R-:W-:Y:S02]  /*19eb0*/  MOV R6, 0x1 ;  /* 0x0000000100067802 */ /* 0x000fe40000000f00 */
[----:B------:R-:W-:Y:S02]  /*19ec0*/  MOV R5, 0x19ee0 ;  /* 0x00019ee000057802 */ /* 0x000fe40000000f00 */
[----:B------:R-:W-:Y:S05]  /*19ed0*/  CALL.REL.NOINC `($__internal_16_$__cuda_sm70_shflsync_bfly_p) ;  /* 0x0000028000007944 */ /* 0x000fea0003c00000 */
[----:B------:R1:W5:Y:S01]  /*19ee0*/  LDL R4, [R1+0x60] ;  /* 0x0000600001047983 */ /* 0x0003620000100800 */
[----:B------:R-:W-:Y:S01]  /*19ef0*/  FADD.FTZ R11, R11, R6 ;  /* 0x000000060b0b7221 */ /* 0x000fe20000010000 */
[----:B------:R-:W-:Y:S02]  /*19f00*/  MOV R6, 0x2 ;  /* 0x0000000200067802 */ /* 0x000fe40000000f00 */
[----:B------:R-:W-:Y:S02]  /*19f10*/  MOV R5, 0x19f30 ;  /* 0x00019f3000057802 */ /* 0x000fe40000000f00 */
[----:B-1---5:R-:W-:Y:S05]  /*19f20*/  CALL.REL.NOINC `($__internal_16_$__cuda_sm70_shflsync_bfly_p) ;  /* 0x0000023000007944 */ /* 0x022fea0003c00000 */
[----:B------:R-:W2:Y:S01]  /*19f30*/  LDL.LU R4, [R1+0x60] ;  /* 0x0000600001047983 */ /* 0x000ea20000300800 */
[----:B------:R-:W-:Y:S01]  /*19f40*/  MOV R5, 0x19f90 ;  /* 0x00019f9000057802 */ /* 0x000fe20000000f00 */
[----:B--2---:R-:W-:Y:S01]  /*19f50*/  FADD.FTZ R10, R4, R6 ;  /* 0x00000006040a7221 */ /* 0x004fe20000010000 */
[----:B------:R-:W-:-:S04]  /*19f60*/  MOV R6, 0x1 ;  /* 0x0000000100067802 */ /* 0x000fc80000000f00 */
[----:B------:R-:W-:Y:S02]  /*19f70*/  MOV R4, R10 ;  /* 0x0000000a00047202 */ /* 0x000fe40000000f00 */
        /* <DEDUP_REMOVED lines=20> */
[----:B------:R-:W-:Y:S02]  /*1a0c0*/  MOV R6, 0x1 ;  /* 0x0000000100067802 */ /* 0x000fe40000000f00 */
[----:B------:R-:W-:Y:S05]  /*1a0d0*/  CALL.REL.NOINC `($__internal_16_$__cuda_sm70_shflsync_bfly_p) ;  /* 0x0000008000007944 */ /* 0x000fea0003c00000 */
[----:B------:R-:W-:Y:S01]  /*1a0e0*/  MOV R5, R6 ;  /* 0x0000000600057202 */ /* 0x000fe20000000f00 */
[----:B------:R-:W-:Y:S05]  /*1a0f0*/  BRA `(.L_x_1404) ;  /* 0xffff903000007947 */ /* 0x000fea000383ffff */
.L_x_1374:
[----:B---3--:R-:W-:Y:S01]  /*1a100*/  IMAD.MOV.U32 R6, RZ, RZ, R3 ;  /* 0x000000ffff067224 */ /* 0x008fe200078e0003 */
[----:B------:R-:W-:Y:S01]  /*1a110*/  MOV R5, RZ ;  /* 0x000000ff00057202 */ /* 0x000fe20000000f00 */
[----:B------:R-:W-:Y:S01]  /*1a120*/  IMAD.MOV.U32 R4, RZ, RZ, 0x1f ;  /* 0x0000001fff047424 */ /* 0x000fe200078e00ff */
[----:B----4-:R-:W-:-:S02]  /*1a130*/  MOV R2, 0x1a150 ;  /* 0x0001a15000027802 */ /* 0x010fc40000000f00 */
[----:B-1----:R-:W-:Y:S05]  /*1a140*/  CALL.REL.NOINC `($__internal_17_$__cuda_sm70_shflsync_idx_p) ;  /* 0x0000008000007944 */ /* 0x002fea0003c00000 */
[----:B------:R-:W-:Y:S05]  /*1a150*/  BRA `(.L_x_1405) ;  /* 0xffffac2000007947 */ /* 0x000fea000383ffff */
        .weak           $__internal_16_$__cuda_sm70_shflsync_bfly_p
        .type           $__internal_16_$__cuda_sm70_shflsync_bfly_p,@function
        .size           $__internal_16_$__cuda_sm70_shflsync_bfly_p,($__internal_17_$__cuda_sm70_shflsync_idx_p - $__internal_16_$__cuda_sm70_shflsync_bfly_p)
$__internal_16_$__cuda_sm70_shflsync_bfly_p:
[----:B------:R-:W-:Y:S02]  /*1a160*/  IMAD.MOV.U32 R9, RZ, RZ, -0x1 ;  /* 0xffffffffff097424 */ /* 0x000fe400078e00ff */
[----:B------:R-:W-:-:S02]  /*1a170*/  IMAD.MOV.U32 R8, RZ, RZ, 0x1f ;  /* 0x0000001fff087424 */ /* 0x000fc400078e00ff */
[----:B------:R-:W-:Y:S04]  /*1a180*/  WARPSYNC R9 ;  /* 0x0000000900007348 */ /* 0x000fe80003800000 */
[----:B------:R1:W2:Y:S02]  /*1a190*/  SHFL.BFLY PT, R6, R4, R6, R8 ;  /* 0x0c00000604067389 */ /* 0x0002a400000e0008 */
[----:B-1----:R-:W-:Y:S02]  /*1a1a0*/  MOV R8, R5 ;  /* 0x0000000500087202 */ /* 0x002fe40000000f00 */
[----:B------:R-:W-:-:S04]  /*1a1b0*/  MOV R9, 0x0 ;  /* 0x0000000000097802 */ /* 0x000fc80000000f00 */
[----:B--2---:R-:W-:Y:S05]  /*1a1c0*/  RET.REL.NODEC R8 `(_ZN7cutlass13device_kernelIN5flash19enable_sm80_to_sm89INS1_16FlashAttnFwdSm80INS1_25CollectiveMainloopFwdSm80ILi4ELi1ELb0EN4cute5tupleIJNS5_1CILi128EEENS7_ILi112EEENS7_ILi64EEEEEELi64ENS_6half_tEfNS_4arch4Sm80ELb1ELb0ELb1ELb0ELb1ELb0ELb1ELb1EEENS1_21CollectiveEpilogueFwdINS6_IJS8_SA_S9_EEENS6_IJNS7_ILi1EEESI_SI_EEESC_SE_Li128ELb0ELb1ELb1ELb0EEENS1_30DynamicPersistentTileSchedulerILi128ELi128ELb1ELb1ELb0EEEEEEEEEvNT_6ParamsE) ;  /* 0xfffe5e3008007950 */ /* 0x004fea0003c3ffff */
        .weak           $__internal_17_$__cuda_sm70_shflsync_idx_p
        .type           $__internal_17_$__cuda_sm70_shflsync_idx_p,@function
        .size           $__internal_17_$__cuda_sm70_shflsync_idx_p,(.L_x_3840 - $__internal_17_$__cuda_sm70_shflsync_idx_p)
$__internal_17_$__cuda_sm70_shflsync_idx_p:
[----:B------:R-:W-:Y:S02]  /*1a1d0*/  MOV R8, 0xffffffff ;  /* 0xffffffff00087802 */ /* 0x000fe40000000f00 */
[----:B------:R-:W-:Y:S02]  /*1a1e0*/  MOV R9, 0x0 ;  /* 0x0000000000097802 */ /* 0x000fe40000000f00 */
[----:B------:R-:W-:Y:S04]  /*1a1f0*/  WARPSYNC R8 ;  /* 0x0000000800007348 */ /* 0x000fe80003800000 */
[----:B------:R1:W2:Y:S02]  /*1a200*/  SHFL.IDX PT, R4, R6, R5, R4 ;  /* 0x0000000506047389 */ /* 0x0002a400000e0004 */
[----:B-1----:R-:W-:-:S04]  /*1a210*/  MOV R8, R2 ;  /* 0x0000000200087202 */ /* 0x002fc80000000f00 */
[----:B--2---:R-:W-:Y:S05]  /*1a220*/  RET.REL.NODEC R8 `(_ZN7cutlass13device_kernelIN5flash19enable_sm80_to_sm89INS1_16FlashAttnFwdSm80INS1_25CollectiveMainloopFwdSm80ILi4ELi1ELb0EN4cute5tupleIJNS5_1CILi128EEENS7_ILi112EEENS7_ILi64EEEEEELi64ENS_6half_tEfNS_4arch4Sm80ELb1ELb0ELb1ELb0ELb1ELb0ELb1ELb1EEENS1_21CollectiveEpilogueFwdINS6_IJS8_SA_S9_EEENS6_IJNS7_ILi1EEESI_SI_EEESC_SE_Li128ELb0ELb1ELb1ELb0EEENS1_30DynamicPersistentTileSchedulerILi128ELi128ELb1ELb1ELb0EEEEEEEEEvNT_6ParamsE) ;  /* 0xfffe5dd008007950 */ /* 0x004fea0003c3ffff */
.L_x_1406:
        /* <DEDUP_REMOVED lines=13> */
.L_x_3840:


//--------------------- .text._ZN7cutlass13device_kernelIN5flash19enable_sm80_to_sm89INS1_16FlashAttnFwdSm80INS1_25CollectiveMainloopFwdSm80ILi4ELi1ELb0EN4cute5tupleIJNS5_1CILi128EEENS7_ILi80EEENS7_ILi64EEEEEELi64ENS_6half_tEfNS_4arch4Sm80ELb1ELb0ELb1ELb1ELb1ELb0ELb1ELb1EEENS1_21CollectiveEpilogueFwdINS6_IJS8_SA_S9_EEENS6_IJNS7_ILi1EEESI_SI_EEESC_SE_Li128ELb1ELb1ELb1ELb0EEENS1_36VarlenDynamicPersistentTileSchedulerILi128ELi80ELi128ELi128ELb1ELb1ELb0ELb1ELb1ELb1EEEEEEEEEvNT_6ParamsE --------------------------
	.section	.text._ZN7cutlass13device_kernelIN5flash19enable_sm80_to_sm89INS1_16FlashAttnFwdSm80INS1_25CollectiveMainloopFwdSm80ILi4ELi1ELb0EN4cute5tupleIJNS5_1CILi128EEENS7_ILi80EEENS7_ILi64EEEEEELi64ENS_6half_tEfNS_4arch4Sm80ELb1ELb0ELb1ELb1ELb1ELb0ELb1ELb1EEENS1_21CollectiveEpilogueFwdINS6_IJS8_SA_S9_EEENS6_IJNS7_ILi1EEESI_SI_EEESC_SE_Li128ELb1ELb1ELb1ELb0EEENS1_36VarlenDynamicPersistentTileSchedulerILi128ELi80ELi128ELi128ELb1ELb1ELb0ELb1ELb1ELb1EEEEEEEEEvNT_6ParamsE,"ax",@progbits
	.sectioninfo	@"SHI_REGISTERS=255"
	.align	128
.text._ZN7cutlass13device_kernelIN5flash19enable_sm80_to_sm89INS1_16FlashAttnFwdSm80INS1_25CollectiveMainloopFwdSm80ILi4ELi1ELb0EN4cute5tupleIJNS5_1CILi128EEENS7_ILi80EEENS7_ILi64EEEEEELi64ENS_6half_tEfNS_4arch4Sm80ELb1ELb0ELb1ELb1ELb1ELb0ELb1ELb1EEENS1_21CollectiveEpilogueFwdINS6_IJS8_SA_S9_EEENS6_IJNS7_ILi1EEESI_SI_EEESC_SE_Li128ELb1ELb1ELb1ELb0EEENS1_36VarlenDynamicPersistentTileSchedulerILi128ELi80ELi128ELi128ELb1ELb1ELb0ELb1ELb1ELb1EEEEEEEEEvNT_6ParamsE:
        .type           _ZN7cutlass13device_kernelIN5flash19enable_sm80_to_sm89INS1_16FlashAttnFwdSm80INS1_25CollectiveMainloopFwdSm80ILi4ELi1ELb0EN4cute5tupleIJNS5_1CILi128EEENS7_ILi80EEENS7_ILi64EEEEEELi64ENS_6half_tEfNS_4arch4Sm80ELb1ELb0ELb1ELb1ELb1ELb0ELb1ELb1EEENS1_21CollectiveEpilogueFwdINS6_IJS8_SA_S9_EEENS6_IJNS7_ILi1EEESI_SI_EEESC_SE_Li128ELb1ELb1ELb1ELb0EEENS1_36VarlenDynamicPersistentTileSchedulerILi128ELi80ELi128ELi128ELb1ELb1ELb0ELb1ELb1ELb1EEEEEEEEEvNT_6ParamsE,@function
        .size           _ZN7cutlass13device_kernelIN5flash19enable_sm80_to_sm89INS1_16FlashAttnFwdSm80INS1_25CollectiveMainloopFwdSm80ILi4ELi1ELb0EN4cute5tupleIJNS5_1CILi128EEENS7_ILi80EEENS7_ILi64EEEEEELi64ENS_6half_tEfNS_4arch4Sm80ELb1ELb0ELb1ELb1ELb1ELb0ELb1ELb1EEENS1_21CollectiveEpilogueFwdINS6_IJS8_SA_S9_EEENS6_IJNS7_ILi1EEESI_SI_EEESC_SE_Li128ELb1ELb1ELb1ELb0EEENS1_36VarlenDynamicPersistentTileSchedulerILi128ELi80ELi128ELi128ELb1ELb1ELb0ELb1ELb1ELb1EEEEEEEEEvNT_6ParamsE,(.L_x_3843 - _ZN7cutlass13device_kernelIN5flash19enable_sm80_to_sm89INS1_16FlashAttnFwdSm80INS1_25CollectiveMainloopFwdSm80ILi4ELi1ELb0EN4cute5tupleIJNS5_1CILi128EEENS7_ILi80EEENS7_ILi64EEEEEELi64ENS_6half_tEfNS_4arch4Sm80ELb1ELb0ELb1ELb1ELb1ELb0ELb1ELb1EEENS1_21CollectiveEpilogueFwdINS6_IJS8_SA_S9_EEENS6_IJNS7_ILi1EEESI_SI_EEESC_SE_Li128ELb1ELb1ELb1ELb0EEENS1_36VarlenDynamicPersistentTileSchedulerILi128ELi80ELi128ELi128ELb1ELb1ELb0ELb1ELb1ELb1EEEEEEEEEvNT_6ParamsE)
        .other          _ZN7cutlass13device_kernelIN5flash19enable_sm80_to_sm89INS1_16FlashAttnFwdSm80INS1_25CollectiveMainloopFwdSm80ILi4ELi1ELb0EN4cute5tupleIJNS5_1CILi128EEENS7_ILi80EEENS7_ILi64EEEEEELi64ENS_6half_tEfNS_4arch4Sm80ELb1ELb0ELb1ELb1ELb1ELb0ELb1ELb1EEENS1_21CollectiveEpilogueFwdINS6_IJS8_SA_S9_EEENS6_IJNS7_ILi1EEESI_SI_EEESC_SE_Li128ELb1ELb1ELb1ELb0EEENS1_36VarlenDynamicPersistentTileSchedulerILi128ELi80ELi128ELi128ELb1ELb1ELb0ELb1ELb1ELb1EEEEEEEEEvNT_6ParamsE,@"STO_CUDA_ENTRY STV_DEFAULT"
_ZN7cutlass13device_kernelIN5flash19enable_sm80_to_sm89INS1_16FlashAttnFwdSm80INS1_25CollectiveMainloopFwdSm80ILi4ELi1ELb0EN4cute5tupleIJNS5_1CILi128EEENS7_ILi80EEENS7_ILi64EEEEEELi64ENS_6half_tEfNS_4arch4Sm80ELb1ELb0ELb1ELb1ELb1ELb0ELb1ELb1EEENS1_21CollectiveEpilogueFwdINS6_IJS8_SA_S9_EEENS6_IJNS7_ILi1EEESI_SI_EEESC_SE_Li128ELb1ELb1ELb1ELb0EEENS1_36VarlenDynamicPersistentTileSchedulerILi128ELi80ELi128ELi128ELb1ELb1ELb0ELb1ELb1ELb1EEEEEEEEEvNT_6ParamsE:
        /* <DEDUP_REMOVED lines=54> */
.L_x_1412:
        /* <DEDUP_REMOVED lines=16> */
.L_x_1550:
        /* <DEDUP_REMOVED lines=16> */
.L_x_1551:
[----:B--2---:R-:W-:-:S05]  /*0560*/  IMAD R0, R0, c[0x0][0x538], RZ ;  /* 0x00014e0000007a24 */ /* 0x004fca00078e02ff */
[----:B------:R-:W-:-:S04]  /*0570*/  IADD3 R7, R0, R7, RZ ;  /* 0x0000000700077210 */ /* 0x000fc80007ffe0ff */
[----:B------:R-:W-:-:S13]  /*0580*/  ISETP.GT.AND P0, PT, R7, UR4, PT ;  /* 0x0000000407007c0c */ /* 0x000fda000bf04270 */
[----:B-1----:R-:W-:Y:S05]  /*0590*/  @!P0 BRA `(.L_x_1412) ;  /* 0xfffffdc000008947 */ /* 0x002fea000383ffff */
.L_x_1408:
[----:B------:R-:W-:-:S05]  /*05a0*/  IADD3 R10, -R0, R7, RZ ;  /* 0x00000007000a7210 */ /* 0x000fca0007ffe1ff */
[----:B------:R-:W-:-:S05]  /*05b0*/  IMAD R0, R4, c[0x0][0x538], R10 ;  /* 0x00014e0004007a24 */ /* 0x000fca00078e020a */
[----:B------:R-:W-:Y:S01]  /*05c0*/  ISETP.GT.AND P0, PT, R0, UR4, PT ;  /* 0x0000000400007c0c */ /* 0x000fe2000bf04270 */
[----:B------:R-:W-:-:S12]  /*05d0*/  BRA.DIV ~URZ, `(.L_x_1413) ;  /* 0x000145027f007947 */ /* 0x000fd8000b800000 */
[----:B------:R-:W-:-:S04]  /*05e0*/  VOTE.ANY R7, PT, !P0 ;  /* 0x0000000000077806 */ /* 0x000fc800040e0100 */
.L_x_1552:
[----:B------:R-:W1:Y:S02]  /*05f0*/  POPC R0, R7 ;  /* 0x0000000700007309 */ /* 0x000e640000000000 */
[----:B-1----:R-:W-:-:S05]  /*0600*/  IADD3 R2, R0, R6, RZ ;  /* 0x0000000600027210 */ /* 0x002fca0007ffe0ff */
[----:B------:R1:W-:Y:S01]  /*0610*/  STL [R1+0x5c], R2 ;  /* 0x00005c0201007387 */ /* 0x0003e20000100800 */
[----:B------:R-:W-:Y:S05]  /*0620*/  BRA.DIV ~URZ, `(.L_x_1414) ;  /* 0x000145027f007947 */ /* 0x000fea000b800000 */
[----:B------:R2:W3:Y:S01]  /*0630*/  SHFL.IDX PT, R12, R9, R0, 0x1f ;  /* 0x00001f00090c7589 */ /* 0x0004e200000e0000 */
[----:B------:R-:W-:-:S03]  /*0640*/  MOV R5, RZ ;  /* 0x000000ff00057202 */ /* 0x000fc60000000f00 */
[----:B------:R2:W4:Y:S04]  /*0650*/  SHFL.IDX PT, R9, R8, R0, 0x1f ;  /* 0x00001f0008097589 */ /* 0x00052800000e0000 */
.L_x_1553:
[----:B------:R-:W-:Y:S01]  /*0660*/  ISETP.NE.AND P0, PT, R7, RZ, PT ;  /* 0x000000ff0700720c */ /* 0x000fe20003f05270 */
[----:B------:R-:W-:-:S12]  /*0670*/  BSSY B0, `(.L_x_1415) ;  /* 0x0000005000007945 */ /* 0x000fd80003800000 */
[----:B------:R-:W-:Y:S05]  /*0680*/  @!P0 BRA `(.L_x_1416) ;  /* 0x0000003000008947 */ /* 0x000fea0003800000 */
[----:B--2---:R-:W-:Y:S01]  /*0690*/  IADD3 R0, R0, -0x1, RZ ;  /* 0xffffffff00007810 */ /* 0x004fe20007ffe0ff */
[----:B------:R-:W-:Y:S05]  /*06a0*/  BRA.DIV ~URZ, `(.L_x_1417) ;  /* 0x000145627f007947 */ /* 0x000fea000b800000 */
[----:B------:R2:W1:Y:S02]  /*06b0*/  SHFL.IDX PT, R5, R4, R0, 0x1f ;  /* 0x00001f0004057589 */ /* 0x00046400000e0000 */
.L_x_1416:
[----:B------:R-:W-:Y:S05]  /*06c0*/  BSYNC B0 ;  /* 0x0000000000007941 */ /* 0x000fea0003800000 */
.L_x_1415:
        /* <DEDUP_REMOVED lines=69> */
.L_x_1419:
        /* <DEDUP_REMOVED lines=70> */
.L_x_1420:
[----:B------:R-:W-:Y:S05]  /*0f80*/  BSYNC B0 ;  /* 0x0000000000007941 */ /* 0x000fea0003800000 */
.L_x_1418:
[----:B------:R-:W-:-:S04]  /*0f90*/  LOP3.LUT R0, RZ, R0, RZ, 0x33, !PT ;  /* 0x00000000ff007212 */ /* 0x000fc800078e33ff */
[----:B------:R-:W-:-:S05]  /*0fa0*/  IADD3 R0, R0, R12, RZ ;  /* 0x0000000c00007210 */ /* 0x000fca0007ffe0ff */
[----:B------:R2:W-:Y:S01]  /*0fb0*/  STL [R1+0x54], R0 ;  /* 0x0000540001007387 */ /* 0x0005e20000100800 */
[----:B------:R-:W-:Y:S05]  /*0fc0*/  BRA `(.L_x_1421) ;  /* 0x0000006000007947 */ /* 0x000fea0003800000 */
.L_x_1409:
[----:B------:R-:W-:Y:S01]  /*0fd0*/  MOV R0, UR4 ;  /* 0x0000000400007c02 */ /* 0x000fe20008000f00 */
[----:B------:R-:W-:Y:S04]  /*0fe0*/  STL [R1+0x54], RZ ;  /* 0x000054ff01007387 */ /* 0x000fe80000100800 */
[----:B------:R-:W-:Y:S04]  /*0ff0*/  STL [R1+0x58], RZ ;  /* 0x000058ff01007387 */ /* 0x000fe80000100800 */
[----:B------:R1:W-:Y:S02]  /*1000*/  STL [R1+0x50], R0 ;  /* 0x0000500001007387 */ /* 0x0003e40000100800 */
[----:B-1----:R-:W-:-:S05]  /*1010*/  MOV R0, c[0x0][0x53c] ;  /* 0x00014f0000007a02 */ /* 0x002fca0000000f00 */
[----:B------:R1:W-:Y:S02]  /*1020*/  STL [R1+0x5c], R0 ;  /* 0x00005c0001007387 */ /* 0x0003e40000100800 */
.L_x_1421:
        /* <DEDUP_REMOVED lines=8> */
.L_x_1407:
        /* <DEDUP_REMOVED lines=15> */
[----:B------:R-:W-:-:S02]  /*11a0*/  LOP3.LUT R10, R14, 0xfffffff8, RZ, 0xc0, !PT ;  /* 0xfffffff80e0a7812 */ /* 0x000fc400078ec0ff */
[----:B------:R-:W-:Y:S02]  /*11b0*/  SHF.R.S32.HI R20, RZ, 0x3, R14 ;  /* 0x00000003ff147819 */ /* 0x000fe4000001140e */
[----:B---3--:R-:W-:Y:S01]  /*11c0*/  SHF.R.S32.HI R6, RZ, 0x4, R3 ;  /* 0x00000004ff067819 */ /* 0x008fe20000011403 */
        /* <DEDUP_REMOVED lines=87> */
[----:B------:R-:W-:Y:S01]  /*1740*/  STL [R1+0x40], R10 ;  /* 0x0000400a01007387 */ /* 0x000fe20000100800 */
        /* <DEDUP_REMOVED lines=66> */
.L_x_1549:
[----:B------:R-:W3:Y:S01]  /*1b70*/  LDL R0, [R1+0x5c] ;  /* 0x00005c0001007983 */ /* 0x000ee20000100800 */
[----:B------:R-:W-:Y:S01]  /*1b80*/  IMAD.MOV.U32 R8, RZ, RZ, 0x4 ;  /* 0x00000004ff087424 */ /* 0x000fe200078e00ff */
[----:B------:R-:W-:-:S04]  /*1b90*/  ISETP.NE.U32.AND P4, PT, RZ, c[0x0][0x370], PT ;  /* 0x0000dc00ff007a0c */ /* 0x000fc80003f85070 */
[----:B------:R-:W-:Y:S01]  /*1ba0*/  ISETP.NE.AND.EX P4, PT, RZ, c[0x0][0x374], PT, P4 ;  /* 0x0000dd00ff007a0c */ /* 0x000fe20003f85340 */
[----:B--23--:R-:W-:-:S05]  /*1bb0*/  IMAD.WIDE R2, R0, R8, c[0x0][0x588] ;  /* 0x0001620000027625 */ /* 0x00cfca00078e0208 */
        /* <DEDUP_REMOVED lines=31> */
.L_x_1422:
[----:B------:R-:W-:-:S04]  /*1db0*/  ISETP.NE.U32.AND P1, PT, RZ, c[0x0][0x368], PT ;  /* 0x0000da00ff007a0c */ /* 0x000fc80003f25070 */
[----:B------:R-:W-:-:S13]  /*1dc0*/  ISETP.NE.AND.EX P1, PT, RZ, c[0x0][0x36c], PT, P1 ;  /* 0x0000db00ff007a0c */ /* 0x000fda0003f25310 */
[----:B------:R-:W-:Y:S05]  /*1dd0*/  @!P1 BRA `(.L_x_1423) ;  /* 0x0000004000009947 */ /* 0x000fea0003800000 */
[----:B-1----:R-:W-:-:S04]  /*1de0*/  IADD3 R2, P1, R17, c[0x0][0x368], RZ ;  /* 0x0000da0011027a10 */ /* 0x002fc80007f3e0ff */
[----:B------:R-:W-:-:S05]  /*1df0*/  IADD3.X R3, R16, c[0x0][0x36c], RZ, P1, !PT ;  /* 0x0000db0010037a10 */ /* 0x000fca0000ffe4ff */
[----:B------:R1:W5:Y:S01]  /*1e00*/  LDG.E R0, [R2.64] ;  /* 0x0000000602007981 */ /* 0x000362000c1e1900 */
[----:B------:R-:W-:Y:S05]  /*1e10*/  BRA `(.L_x_1424) ;  /* 0x0000008000007947 */ /* 0x000fea0003800000 */
.L_x_1423:
        /* <DEDUP_REMOVED lines=8> */
.L_x_1424:
[----:B-1----:R-:W2:Y:S04]  /*1ea0*/  LDL.LU R3, [R1+0x54] ;  /* 0x0000540001037983 */ /* 0x002ea80000300800 */
[----:B------:R-:W3:Y:S01]  /*1eb0*/  LDL R15, [R1+0x58] ;  /* 0x00005800010f7983 */ /* 0x000ee20000100800 */
[----:B------:R-:W-:Y:S01]  /*1ec0*/  IMAD.MOV.U32 R2, RZ, RZ, c[0x0][0x2c4] ;  /* 0x0000b100ff027624 */ /* 0x000fe200078e00ff */
[----:B------:R-:W-:Y:S01]  /*1ed0*/  BSSY B0, `(.L_x_1425) ;  /* 0x000003c000007945 */ /* 0x000fe20003800000 */
[----:B-----5:R-:W-:-:S03]  /*1ee0*/  IMAD.IADD R251, R0, 0x1, -R9 ;  /* 0x0000000100fb7824 */ /* 0x020fc600078e0a09 */
[----:B------:R-:W-:Y:S01]  /*1ef0*/  ISETP.NE.AND P5, PT, R2, 0x1, PT ;  /* 0x000000010200780c */ /* 0x000fe20003fa5270 */
[----:B--2---:R-:W-:-:S05]  /*1f00*/  IMAD.SHL.U32 R14, R3, 0x80, RZ ;  /* 0x00000080030e7824 */ /* 0x004fca00078e00ff */
[----:B------:R-:W-:Y:S01]  /*1f10*/  IADD3 R2, R14, 0x7f, RZ ;  /* 0x0000007f0e027810 */ /* 0x000fe20007ffe0ff */
[----:B------:R1:W-:Y:S06]  /*1f20*/  STL [R1+0x3c], R14 ;  /* 0x00003c0e01007387 */ /* 0x0003ec0000100800 */
[----:B------:R-:W-:-:S04]  /*1f30*/  @P5 IMAD.HI.U32 R3, R2, c[0x0][0x2c8], RZ ;  /* 0x0000b20002035a27 */ /* 0x000fc800078e00ff */
[----:B------:R-:W-:Y:S01]  /*1f40*/  IMAD.MOV.U32 R0, RZ, RZ, R2 ;  /* 0x000000ffff007224 */ /* 0x000fe200078e0002 */
[C---:B------:R-:W-:Y:S02]  /*1f50*/  IADD3 R2, R251.reuse, 0x50, -R250 ;  /* 0x00000050fb027810 */ /* 0x040fe40007ffe8fa */
[----:B------:R-:W-:Y:S02]  /*1f60*/  @P5 SHF.R.U32.HI R0, RZ, c[0x0][0x2cc], R3 ;  /* 0x0000b300ff005a19 */ /* 0x000fe40000011603 */
[----:B------:R-:W-:-:S03]  /*1f70*/  IADD3 R3, R251, 0x4f, RZ ;  /* 0x0000004ffb037810 */ /* 0x000fc60007ffe0ff */
[----:B------:R-:W-:Y:S02]  /*1f80*/  IMAD.IADD R0, R2, 0x1, R0 ;  /* 0x0000000102007824 */ /* 0x000fe400078e0200 */
[----:B------:R-:W-:-:S04]  /*1f90*/  IMAD.HI R2, R3, 0x66666667, RZ ;  /* 0x6666666703027827 */ /* 0x000fc800078e02ff */
[----:B------:R-:W-:Y:S01]  /*1fa0*/  IMAD.HI R0, R0, 0x66666667, RZ ;  /* 0x6666666700007827 */ /* 0x000fe200078e02ff */
[----:B------:R-:W-:-:S04]  /*1fb0*/  SHF.R.U32.HI R4, RZ, 0x1f, R2 ;  /* 0x0000001fff047819 */ /* 0x000fc80000011602 */
[----:B------:R-:W-:Y:S02]  /*1fc0*/  SHF.R.U32.HI R3, RZ, 0x1f, R0 ;  /* 0x0000001fff037819 */ /* 0x000fe40000011600 */
[----:B------:R-:W-:Y:S02]  /*1fd0*/  LEA.HI.SX32 R4, R2, R4, 0x1b ;  /* 0x0000000402047211 */ /* 0x000fe400078fdaff */
[----:B------:R-:W-:Y:S02]  /*1fe0*/  LEA.HI.SX32 R0, R0, R3, 0x1b ;  /* 0x0000000300007211 */ /* 0x000fe400078fdaff */
[C---:B---3--:R-:W-:Y:S02]  /*1ff0*/  LOP3.LUT R2, R15.reuse, 0xff000000, RZ, 0xc0, !PT ;  /* 0xff0000000f027812 */ /* 0x048fe400078ec0ff */
[----:B------:R-:W-:Y:S02]  /*2000*/  IMNMX R6, R4, R0, PT ;  /* 0x0000000004067217 */ /* 0x000fe40003800200 */
[----:B------:R-:W-:-:S02]  /*2010*/  LOP3.LUT R3, R15, 0xff0000, RZ, 0xc0, !PT ;  /* 0x00ff00000f037812 */ /* 0x000fc400078ec0ff */
[----:B------:R-:W-:Y:S01]  /*2020*/  SHF.R.U32.HI R0, RZ, 0x8, R2 ;  /* 0x00000008ff007819 */ /* 0x000fe20000011602 */
[----:B------:R-:W-:Y:S01]  /*2030*/  IMAD.MOV.U32 R2, RZ, RZ, RZ ;  /* 0x000000ffff027224 */ /* 0x000fe200078e00ff */
[----:B------:R-:W-:Y:S02]  /*2040*/  ISETP.GE.AND P1, PT, R6, 0x1, PT ;  /* 0x000000010600780c */ /* 0x000fe40003f26270 */
        /* <DEDUP_REMOVED lines=36> */
.L_x_1426:
[----:B------:R-:W-:Y:S05]  /*2290*/  BSYNC B0 ;  /* 0x0000000000007941 */ /* 0x000fea0003800000 */
.L_x_1425:
[----:B------:R-:W-:Y:S01]  /*22a0*/  IMAD R3, R18, R2, RZ ;  /* 0x0000000212037224 */ /* 0x000fe200078e02ff */
        /* <DEDUP_REMOVED lines=40> */
[----:B--2---:R-:W2:Y:S01]  /*2530*/  LDL R4, [R1+0xc] ;  /* 0x00000c0001047983 */ /* 0x004ea20000100800 */
[----:B------:R-:W-:-:S04]  /*2540*/  ISETP.NE.U32.AND P2, PT, RZ, c[0x0][0x340], PT ;  /* 0x0000d000ff007a0c */ /* 0x000fc80003f45070 */
[----:B------:R-:W-:-:S13]  /*2550*/  ISETP.NE.AND.EX P2, PT, RZ, c[0x0][0x344], PT, P2 ;  /* 0x0000d100ff007a0c */ /* 0x000fda0003f45320 */
[----:B------:R-:W-:-:S04]  /*2560*/  @P2 IADD3 R2, P1, R17, c[0x0][0x340], RZ ;  /* 0x0000d00011022a10 */ /* 0x000fc80007f3e0ff */
[----:B------:R-:W-:-:S05]  /*2570*/  @P2 IADD3.X R3, R16, c[0x0][0x344], RZ, P1, !PT ;  /* 0x0000d10010032a10 */ /* 0x000fca0000ffe4ff */
[----:B------:R3:W5:Y:S01]  /*2580*/  @P2 LDG.E R8, [R2.64] ;  /* 0x0000000602082981 */ /* 0x000762000c1e1900 */
[----:B------:R-:W-:Y:S02]  /*2590*/  SHF.R.S32.HI R0, RZ, 0x1f, R11 ;  /* 0x0000001fff007819 */ /* 0x000fe4000001140b */
[----:B------:R-:W-:Y:S02]  /*25a0*/  LOP3.LUT R15, R15, 0xffff, RZ, 0xc0, !PT ;  /* 0x0000ffff0f0f7812 */ /* 0x000fe400078ec0ff */
[----:B------:R-:W-:Y:S01]  /*25b0*/  SEL R6, R13, RZ, !P0 ;  /* 0x000000ff0d067207 */ /* 0x000fe20004000000 */
[----:B------:R-:W-:Y:S01]  /*25c0*/  IMAD R0, R0, c[0x0][0x178], RZ ;  /* 0x00005e0000007a24 */ /* 0x000fe200078e02ff */
[----:B-1----:R-:W-:Y:S02]  /*25d0*/  SEL R5, R12, RZ, !P0 ;  /* 0x000000ff0c057207 */ /* 0x002fe40004000000 */
[----:B------:R-:W-:Y:S01]  /*25e0*/  ISETP.GE.AND P1, PT, R201, c[0x0][0x198], PT ;  /* 0x00006600c9007a0c */ /* 0x000fe20003f26270 */
[----:B------:R-:W-:Y:S01]  /*25f0*/  IMAD R0, R11, c[0x0][0x17c], R0 ;  /* 0x00005f000b007a24 */ /* 0x000fe200078e0200 */
[----:B------:R-:W-:Y:S01]  /*2600*/  IADD3 R110, R211, -0x1, RZ ;  /* 0xffffffffd36e7810 */ /* 0x000fe20007ffe0ff */
[----:B------:R-:W-:-:S04]  /*2610*/  IMAD R6, R6, c[0x0][0x1c0], RZ ;  /* 0x0000700006067a24 */ /* 0x000fc800078e02ff */
[----:B------:R-:W-:Y:S02]  /*2620*/  IMAD R6, R5, c[0x0][0x1c4], R6 ;  /* 0x0000710005067a24 */ /* 0x000fe400078e0206 */
[----:B---3--:R-:W-:-:S05]  /*2630*/  IMAD.WIDE.U32 R2, R11, c[0x0][0x178], RZ ;  /* 0x00005e000b027a25 */ /* 0x008fca00078e00ff */
[----:B------:R-:W-:-:S05]  /*2640*/  IADD3 R3, R3, R0, RZ ;  /* 0x0000000003037210 */ /* 0x000fca0007ffe0ff */
[----:B------:R-:W-:-:S04]  /*2650*/  IMAD.WIDE.U32 R2, R15, c[0x0][0x1b8], R2 ;  /* 0x00006e000f027a25 */ /* 0x000fc800078e0002 */
[----:B------:R-:W-:-:S04]  /*2660*/  IMAD R3, R15, c[0x0][0x1bc], R3 ;  /* 0x00006f000f037a24 */ /* 0x000fc800078e0203 */
[----:B------:R-:W-:-:S05]  /*2670*/  IMAD.WIDE.U32 R2, R5, c[0x0][0x1c0], R2 ;  /* 0x0000700005027a25 */ /* 0x000fca00078e0002 */
[----:B------:R-:W-:Y:S01]  /*2680*/  IADD3 R3, R3, R6, RZ ;  /* 0x0000000603037210 */ /* 0x000fe20007ffe0ff */
[----:B--2---:R-:W-:-:S04]  /*2690*/  IMAD.IADD R4, R4, 0x1, R14 ;  /* 0x0000000104047824 */ /* 0x004fc800078e020e */
[----:B------:R-:W-:Y:S01]  /*26a0*/  @P5 IMAD.HI.U32 R7, R4, c[0x0][0x2c8], RZ ;  /* 0x0000b20004075a27 */ /* 0x000fe200078e00ff */
[----:B------:R-:W-:-:S04]  /*26b0*/  MOV R0, R4 ;  /* 0x0000000400007202 */ /* 0x000fc80000000f00 */
[----:B------:R-:W-:-:S04]  /*26c0*/  @P5 SHF.R.U32.HI R0, RZ, c[0x0][0x2cc], R7 ;  /* 0x0000b300ff005a19 */ /* 0x000fc80000011607 */
[--C-:B------:R-:W-:Y:S01]  /*26d0*/  SHF.R.S32.HI R7, RZ, 0x1f, R0.reuse ;  /* 0x0000001fff077819 */ /* 0x100fe20000011400 */
[----:B------:R-:W-:Y:S02]  /*26e0*/  IMAD.MOV R5, RZ, RZ, -R0 ;  /* 0x000000ffff057224 */ /* 0x000fe400078e0a00 */
[----:B------:R-:W-:-:S04]  /*26f0*/  IMAD.WIDE.U32 R2, R0, c[0x0][0x1b0], R2 ;  /* 0x00006c0000027a25 */ /* 0x000fc800078e0002 */
[----:B------:R-:W-:Y:S02]  /*2700*/  IMAD R4, R5, c[0x0][0x2c4], R4 ;  /* 0x0000b10005047a24 */ /* 0x000fe400078e0204 */
[----:B------:R-:W-:-:S04]  /*2710*/  IMAD R5, R7, c[0x0][0x1b0], RZ ;  /* 0x00006c0007057a24 */ /* 0x000fc800078e02ff */
[----:B------:R-:W-:Y:S01]  /*2720*/  IMAD R6, R0, c[0x0][0x1b4], R5 ;  /* 0x00006d0000067a24 */ /* 0x000fe200078e0205 */
[----:B------:R-:W-:Y:S02]  /*2730*/  SHF.R.S32.HI R5, RZ, 0x1f, R4 ;  /* 0x0000001fff057819 */ /* 0x000fe40000011404 */
[----:B------:R-:W-:Y:S01]  /*2740*/  @!P2 MOV R8, R12 ;  /* 0x0000000c0008a202 */ /* 0x000fe20000000f00 */
        /* <DEDUP_REMOVED lines=9> */
.L_x_1554:
[----:B------:R-:W-:Y:S05]  /*27e0*/  BRA.DIV ~URZ, `(.L_x_1429) ;  /* 0x000125027f007947 */ /* 0x000fea000b800000 */
[----:B------:R3:W4:Y:S02]  /*27f0*/  SHFL.IDX PT, R2, R6, RZ, 0x181f ;  /* 0x00181fff06027589 */ /* 0x00072400000e0000 */
.L_x_1555:
[----:B---3--:R-:W3:Y:S04]  /*2800*/  LDL R3, [R1+0x3c] ;  /* 0x00003c0001037983 */ /* 0x008ee80000100800 */
[----:B------:R-:W1:Y:S02]  /*2810*/  S2R R4, SR_TID.X ;  /* 0x0000000000047919 */ /* 0x000e640000002100 */
[----:B-1----:R-:W-:-:S04]  /*2820*/  SHF.R.S32.HI R0, RZ, 0x1f, R4 ;  /* 0x0000001fff007819 */ /* 0x002fc80000011404 */
[----:B------:R-:W-:-:S04]  /*2830*/  LEA.HI R0, R0, R4, RZ, 0x3 ;  /* 0x0000000400007211 */ /* 0x000fc800078f18ff */
[----:B------:R-:W-:Y:S01]  /*2840*/  SHF.R.S32.HI R0, RZ, 0x3, R0 ;  /* 0x00000003ff007819 */ /* 0x000fe20000011400 */
[----:B------:R-:W-:Y:S01]  /*2850*/  IMAD R4, R250, c[0x0][0x2c4], RZ ;  /* 0x0000b100fa047a24 */ /* 0x000fe200078e02ff */
[----:B------:R-:W-:Y:S03]  /*2860*/  BSSY B0, `(.L_x_1430) ;  /* 0x000000b000007945 */ /* 0x000fe60003800000 */
[----:B---3--:R-:W-:-:S05]  /*2870*/  IMAD.IADD R0, R0, 0x1, R3 ;  /* 0x0000000100007824 */ /* 0x008fca00078e0203 */
        /* <DEDUP_REMOVED lines=9> */
.L_x_1431:
[----:B------:R-:W-:Y:S05]  /*2910*/  BSYNC B0 ;  /* 0x0000000000007941 */ /* 0x000fea0003800000 */
.L_x_1430:
[----:B------:R-:W-:Y:S05]  /*2920*/  BRA.DIV ~URZ, `(.L_x_1432) ;  /* 0x000124327f007947 */ /* 0x000fea000b800000 */
[----:B--2---:R2:W3:Y:S04]  /*2930*/  SHFL.IDX PT, R7, R5, 0x1, 0x181f ;  /* 0x00381f0005077f89 */ /* 0x0044e800000e0000 */
[----:B-1--4-:R2:W1:Y:S02]  /*2940*/  SHFL.IDX PT, R2, R6, 0x1, 0x181f ;  /* 0x00381f0006027f89 */ /* 0x01246400000e0000 */
.L_x_1556:
        /* <DEDUP_REMOVED lines=11> */
.L_x_1434:
[----:B------:R-:W-:Y:S05]  /*2a00*/  BSYNC B0 ;  /* 0x0000000000007941 */ /* 0x000fea0003800000 */
.L_x_1433:
[----:B------:R-:W-:Y:S05]  /*2a10*/  BRA.DIV ~URZ, `(.L_x_1435) ;  /* 0x000124127f007947 */ /* 0x000fea000b800000 */
[----:B---3--:R3:W4:Y:S02]  /*2a20*/  SHFL.IDX PT, R7, R5, 0x2, 0x181f ;  /* 0x00581f0005077f89 */ /* 0x00872400000e0000 */
.L_x_1557:
[----:B------:R-:W-:Y:S05]  /*2a30*/  BRA.DIV ~URZ, `(.L_x_1436) ;  /* 0x000124627f007947 */ /* 0x000fea000b800000 */
[----:B-1----:R1:W2:Y:S02]  /*2a40*/  SHFL.IDX PT, R2, R6, 0x2, 0x181f ;  /* 0x00581f0006027f89 */ /* 0x0022a400000e0000 */
.L_x_1558:
        /* <DEDUP_REMOVED lines=11> */
.L_x_1438:
[----:B------:R-:W-:Y:S05]  /*2b00*/  BSYNC B0 ;  /* 0x0000000000007941 */ /* 0x000fea0003800000 */
.L_x_1437:
[----:B------:R-:W-:Y:S05]  /*2b10*/  BRA.DIV ~URZ, `(.L_x_1439) ;  /* 0x000123f27f007947 */ /* 0x000fea000b800000 */
[----:B----4-:R4:W1:Y:S04]  /*2b20*/  SHFL.IDX PT, R7, R5, 0x3, 0x181f ;  /* 0x00781f0005077f89 */ /* 0x01086800000e0000 */
[----:B--2---:R4:W2:Y:S02]  /*2b30*/  SHFL.IDX PT, R2, R6, 0x3, 0x181f ;  /* 0x00781f0006027f89 */ /* 0x0048a400000e0000 */
.L_x_1559:
        /* <DEDUP_REMOVED lines=11> */
.L_x_1441:
[----:B------:R-:W-:Y:S05]  /*2bf0*/  BSYNC B0 ;  /* 0x0000000000007941 */ /* 0x000fea0003800000 */
.L_x_1440:
[----:B------:R-:W-:Y:S05]  /*2c00*/  BRA.DIV ~URZ, `(.L_x_1442) ;  /* 0x000123d27f007947 */ /* 0x000fea000b800000 */
[----:B-1----:R1:W3:Y:S02]  /*2c10*/  SHFL.IDX PT, R7, R5, 0x4, 0x181f ;  /* 0x00981f0005077f89 */ /* 0x0022e400000e0000 */
.L_x_1560:
[----:B------:R-:W-:Y:S05]  /*2c20*/  BRA.DIV ~URZ, `(.L_x_1443) ;  /* 0x000124227f007947 */ /* 0x000fea000b800000 */
[----:B--2---:R2:W1:Y:S02]  /*2c30*/  SHFL.IDX PT, R2, R6, 0x4, 0x181f ;  /* 0x00981f0006027f89 */ /* 0x00446400000e0000 */
.L_x_1561:
        /* <DEDUP_REMOVED lines=11> */
.L_x_1445:
[----:B------:R-:W-:Y:S05]  /*2cf0*/  BSYNC B0 ;  /* 0x0000000000007941 */ /* 0x000fea0003800000 */
.L_x_1444:
[----:B------:R-:W-:Y:S05]  /*2d00*/  BRA.DIV ~URZ, `(.L_x_1446) ;  /* 0x000123b27f007947 */ /* 0x000fea000b800000 */
[----:B---3--:R3:W2:Y:S04]  /*2d10*/  SHFL.IDX PT, R7, R5, 0x5, 0x181f ;  /* 0x00b81f0005077f89 */ /* 0x0086a800000e0000 */
[----:B-1----:R3:W1:Y:S02]  /*2d20*/  SHFL.IDX PT, R2, R6, 0x5, 0x181f ;  /* 0x00b81f0006027f89 */ /* 0x00266400000e0000 */
.L_x_1562:
        /* <DEDUP_REMOVED lines=11> */
.L_x_1448:
[----:B------:R-:W-:Y:S05]  /*2de0*/  BSYNC B0 ;  /* 0x0000000000007941 */ /* 0x000fea0003800000 */
.L_x_1447:
[----:B------:R-:W-:Y:S05]  /*2df0*/  BRA.DIV ~URZ, `(.L_x_1449) ;  /* 0x000123927f007947 */ /* 0x000fea000b800000 */
[----:B--2---:R2:W3:Y:S02]  /*2e00*/  SHFL.IDX PT, R7, R5, 0x6, 0x181f ;  /* 0x00d81f0005077f89 */ /* 0x0044e400000e0000 */
.L_x_1563:
[----:B------:R-:W-:Y:S05]  /*2e10*/  BRA.DIV ~URZ, `(.L_x_1450) ;  /* 0x000123e27f007947 */ /* 0x000fea000b800000 */
[----:B-1----:R1:W2:Y:S02]  /*2e20*/  SHFL.IDX PT, R2, R6, 0x6, 0x181f ;  /* 0x00d81f0006027f89 */ /* 0x0022a400000e0000 */
.L_x_1564:
        /* <DEDUP_REMOVED lines=11> */
.L_x_1452:
[----:B------:R-:W-:Y:S05]  /*2ee0*/  BSYNC B0 ;  /* 0x0000000000007941 */ /* 0x000fea0003800000 */
.L_x_1451:
[----:B------:R-:W-:Y:S05]  /*2ef0*/  BRA.DIV ~URZ, `(.L_x_1453) ;  /* 0x000123727f007947 */ /* 0x000fea000b800000 */
[----:B--234-:R-:W2:Y:S04]  /*2f00*/  SHFL.IDX PT, R5, R5, 0x7, 0x181f ;  /* 0x00f81f0005057f89 */ /* 0x01cea800000e0000 */
[----:B------:R3:W4:Y:S02]  /*2f10*/  SHFL.IDX PT, R2, R6, 0x7, 0x181f ;  /* 0x00f81f0006027f89 */ /* 0x00072400000e0000 */
.L_x_1565:
        /* <DEDUP_REMOVED lines=20> */
[----:B------:R-:W-:-:S02]  /*3060*/  MOV R109, 0x50 ;  /* 0x00000050006d7802 */ /* 0x000fc40000000f00 */
[----:B------:R-:W-:-:S03]  /*3070*/  MOV R0, c[0x0][0x2b8] ;  /* 0x0000ae0000007a02 */ /* 0x000fc60000000f00 */
[----:B------:R-:W-:Y:S01]  /*3080*/  IMAD R109, R211, R109, -0x50 ;  /* 0xffffffb0d36d7424 */ /* 0x000fe200078e026d */
[----:B------:R-:W-:Y:S02]  /*3090*/  ISETP.NE.AND P4, PT, R0, 0x1, PT ;  /* 0x000000010000780c */ /* 0x000fe40003f85270 */
[----:B------:R-:W-:Y:S01]  /*30a0*/  MOV R203, RZ ;  /* 0x000000ff00cb7202 */ /* 0x000fe20000000f00 */
[----:B------:R-:W-:Y:S01]  /*30b0*/  BAR.SYNC.DEFER_BLOCKING 0x0 ;  /* 0x0000000000007b1d */ /* 0x000fe20000010000 */
[----:B-12---:R-:W-:-:S04]  /*30c0*/  IADD3 R2, R143, R109, RZ ;  /* 0x0000006d8f027210 */ /* 0x006fc80007ffe0ff */
        /* <DEDUP_REMOVED lines=10> */
[----:B------:R-:W2:Y:S01]  /*3170*/  @!P1 LDG.E R203, [R4.64] ;  /* 0x0000000604cb9981 */ /* 0x000ea2000c1e1900 */
[----:B------:R-:W-:-:S05]  /*3180*/  IADD3 R0, -R0, RZ, RZ ;  /* 0x000000ff00007210 */ /* 0x000fca0007ffe1ff */
[----:B------:R-:W-:Y:S01]  /*3190*/  IMAD R217, R0, c[0x0][0x2b8], R2 ;  /* 0x0000ae0000d97a24 */ /* 0x000fe200078e0202 */
[----:B------:R-:W1:Y:S04]  /*31a0*/  S2R R9, SR_TID.X ;  /* 0x0000000000097919 */ /* 0x000e680000002100 */
[----:B---3--:R-:W-:Y:S01]  /*31b0*/  SHF.R.S32.HI R6, RZ, 0x1f, R217 ;  /* 0x0000001fff067819 */ /* 0x008fe200000114d9 */
[----:B------:R-:W-:-:S04]  /*31c0*/  IMAD.WIDE.U32 R2, R217, c[0x0][0x1e0], RZ ;  /* 0x00007800d9027a25 */ /* 0x000fc800078e00ff */
[----:B------:R-:W-:-:S04]  /*31d0*/  IMAD R0, R6, c[0x0][0x1e0], RZ ;  /* 0x0000780006007a24 */ /* 0x000fc800078e02ff */
[----:B------:R-:W-:-:S05]  /*31e0*/  IMAD R0, R217, c[0x0][0x1e4], R0 ;  /* 0x00007900d9007a24 */ /* 0x000fca00078e0200 */
[----:B------:R-:W-:Y:S01]  /*31f0*/  IADD3 R3, R3, R0, RZ ;  /* 0x0000000003037210 */ /* 0x000fe20007ffe0ff */
[----:B------:R-:W-:-:S04]  /*3200*/  IMAD.WIDE.U32 R140, R15, c[0x0][0x1e8], RZ ;  /* 0x00007a000f8c7a25 */ /* 0x000fc800078e00ff */
[----:B------:R-:W-:Y:S01]  /*3210*/  IMAD R136, R15, c[0x0][0x1ec], R141 ;  /* 0x00007b000f887a24 */ /* 0x000fe200078e028d */
[----:B-1----:R-:W-:Y:S01]  /*3220*/  SHF.R.S32.HI R7, RZ, 0x1f, R9 ;  /* 0x0000001fff077819 */ /* 0x002fe20000011409 */
[----:B------:R-:W-:-:S03]  /*3230*/  IMAD R108, R110, -0x50, R251 ;  /* 0xffffffb06e6c7824 */ /* 0x000fc600078e02fb */
[----:B------:R-:W-:-:S04]  /*3240*/  LEA.HI R7, R7, R9, RZ, 0x3 ;  /* 0x0000000907077211 */ /* 0x000fc800078f18ff */
[----:B------:R-:W-:-:S04]  /*3250*/  SHF.R.S32.HI R7, RZ, 0x3, R7 ;  /* 0x00000003ff077819 */ /* 0x000fc80000011407 */
[----:B------:R-:W-:-:S04]  /*3260*/  IADD3 R8, -R7, R108, RZ ;  /* 0x0000006c07087210 */ /* 0x000fc80007ffe1ff */
[C---:B------:R-:W-:Y:S02]  /*3270*/  ISETP.GE.AND P6, PT, R8.reuse, 0x1, PT ;  /* 0x000000010800780c */ /* 0x040fe40003fc6270 */
[C---:B------:R-:W-:Y:S02]  /*3280*/  ISETP.GE.AND P3, PT, R8.reuse, 0x11, PT ;  /* 0x000000110800780c */ /* 0x040fe40003f66270 */
[----:B------:R-:W-:Y:S01]  /*3290*/  ISETP.GE.AND P2, PT, R8, 0x21, PT ;  /* 0x000000210800780c */ /* 0x000fe20003f46270 */
[----:B------:R-:W-:-:S04]  /*32a0*/  IMAD.WIDE.U32 R18, R15, c[0x0][0x210], RZ ;  /* 0x000084000f127a25 */ /* 0x000fc800078e00ff */
[----:B------:R-:W-:Y:S01]  /*32b0*/  IMAD R17, R15, c[0x0][0x214], R19 ;  /* 0x000085000f117a24 */ /* 0x000fe200078e0213 */
[C---:B------:R-:W-:Y:S02]  /*32c0*/  SHF.L.U32 R135, R201.reuse, 0x1, RZ ;  /* 0x00000001c9877819 */ /* 0x040fe400000006ff */
[----:B------:R-:W-:Y:S01]  /*32d0*/  SHF.L.U64.HI R36, R201, 0x1, R16 ;  /* 0x00000001c9247819 */ /* 0x000fe20000010210 */
[----:B------:R-:W-:Y:S04]  /*32e0*/  STL.64 [R1+0x18], R140 ;  /* 0x0000188c01007387 */ /* 0x000fe80000100a00 */
[----:B------:R-:W-:Y:S04]  /*32f0*/  STL [R1+0x30], R136 ;  /* 0x0000308801007387 */ /* 0x000fe80000100800 */
        /* <DEDUP_REMOVED lines=12> */
[----:B------:R-:W2:Y:S04]  /*33c0*/  SHFL.IDX PT, R3, R4, RZ, 0x181f ;  /* 0x00181fff04037589 */ /* 0x000ea800000e0000 */
[----:B------:R-:W4:Y:S04]  /*33d0*/  SHFL.IDX PT, R5, R0, 0x1, 0x181f ;  /* 0x00381f0000057f89 */ /* 0x000f2800000e0000 */
[----:B------:R-:W5:Y:S01]  /*33e0*/  SHFL.IDX PT, R9, R4, 0x1, 0x181f ;  /* 0x00381f0004097f89 */ /* 0x000f6200000e0000 */
[----:B------:R-:W-:-:S03]  /*33f0*/  @P6 ISETP.GE.AND P0, PT, R201, c[0x0][0x1d4], PT ;  /* 0x00007500c9006a0c */ /* 0x000fc60003f06270 */
[----:B------:R-:W3:Y:S04]  /*3400*/  SHFL.IDX PT, R7, R0, 0x2, 0x181f ;  /* 0x00581f0000077f89 */ /* 0x000ee800000e0000 */
[----:B------:R-:W3:Y:S01]  /*3410*/  SHFL.IDX PT, R11, R4, 0x2, 0x181f ;  /* 0x00581f00040b7f89 */ /* 0x000ee200000e0000 */
[----:B-1----:R-:W-:-:S04]  /*3420*/  @P6 LEA R2, P1, R201, R2, 0x1 ;  /* 0x00000002c9026211 */ /* 0x002fc800078208ff */
[C---:B--2---:R-:W-:Y:S02]  /*3430*/  @P6 LEA.HI.X R3, R201.reuse, R3, R16, 0x1, P1 ;  /* 0x00000003c9036211 */ /* 0x044fe400008f0c10 */
[----:B------:R-:W-:Y:S01]  /*3440*/  @P3 ISETP.GE.AND P1, PT, R201, c[0x0][0x1d4], PT ;  /* 0x00007500c9003a0c */ /* 0x000fe20003f26270 */
[----:B------:R-:W1:Y:S04]  /*3450*/  SHFL.IDX PT, R10, R0, 0x3, 0x181f ;  /* 0x00781f00000a7f89 */ /* 0x000e6800000e0000 */
[----:B------:R4:W-:Y:S04]  /*3460*/  @P6 LDGSTS.E.BYPASS.LTC128B.128 [R202+0x2900], [R2.64], !P0 ;  /* 0x0290000002ca6fae */ /* 0x0009e8000c101d46 */
[----:B------:R-:W2:Y:S04]  /*3470*/  SHFL.IDX PT, R14, R4, 0x3, 0x181f ;  /* 0x00781f00040e7f89 */ /* 0x000ea800000e0000 */
[----:B------:R1:W1:Y:S01]  /*3480*/  SHFL.IDX PT, R13, R0, 0x4, 0x181f ;  /* 0x00981f00000d7f89 */ /* 0x00026200000e0000 */
[----:B------:R-:W-:-:S02]  /*3490*/  ISETP.GE.AND P6, PT, R8, 0x31, PT ;  /* 0x000000310800780c */ /* 0x000fc40003fc6270 */
[----:B----4-:R-:W-:-:S04]  /*34a0*/  @P3 LEA R2, P0, R201, R5, 0x1 ;  /* 0x00000005c9023211 */ /* 0x010fc800078008ff */
[C---:B-----5:R-:W-:Y:S02]  /*34b0*/  @P3 LEA.HI.X R3, R201.reuse, R9, R16, 0x1, P0 ;  /* 0x00000009c9033211 */ /* 0x060fe400000f0c10 */
[----:B------:R3:W4:Y:S01]  /*34c0*/  SHFL.IDX PT, R9, R4, 0x4, 0x181f ;  /* 0x00981f0004097f89 */ /* 0x00072200000e0000 */
[----:B------:R-:W-:-:S03]  /*34d0*/  @P2 ISETP.GE.AND P0, PT, R201, c[0x0][0x1d4], PT ;  /* 0x00007500c9002a0c */ /* 0x000fc60003f06270 */
[----:B------:R5:W-:Y:S01]  /*34e0*/  @P3 LDGSTS.E.BYPASS.LTC128B.128 [R202+0x3100], [R2.64], !P1 ;  /* 0x0310000002ca3fae */ /* 0x000be2000c901d46 */
[----:B------:R-:W-:Y:S01]  /*34f0*/  ISETP.GE.AND P3, PT, R8, 0x41, PT ;  /* 0x000000410800780c */ /* 0x000fe20003f66270 */
[----:B-1----:R-:W-:Y:S01]  /*3500*/  IMAD R0, R6, c[0x0][0x208], RZ ;  /* 0x0000820006007a24 */ /* 0x002fe200078e02ff */
[----:B---3--:R-:W-:-:S04]  /*3510*/  @P2 LEA R4, P1, R201, R7, 0x1 ;  /* 0x00000007c9042211 */ /* 0x008fc800078208ff */
[C---:B------:R-:W-:Y:S02]  /*3520*/  @P2 LEA.HI.X R5, R201.reuse, R11, R16, 0x1, P1 ;  /* 0x0000000bc9052211 */ /* 0x040fe400008f0c10 */
[----:B------:R-:W-:-:S03]  /*3530*/  @P6 ISETP.GE.AND P1, PT, R201, c[0x0][0x1d4], PT ;  /* 0x00007500c9006a0c */ /* 0x000fc60003f26270 */
[----:B------:R1:W-:Y:S02]  /*3540*/  @P2 LDGSTS.E.BYPASS.LTC128B.128 [R202+0x3900], [R4.64], !P0 ;  /* 0x0390000004ca2fae */ /* 0x0003e4000c101d46 */
[C---:B------:R-:W-:Y:S02]  /*3550*/  @P3 ISETP.GE.AND P0, PT, R201.reuse, c[0x0][0x1d4], PT ;  /* 0x00007500c9003a0c */ /* 0x040fe40003f06270 */
[----:B-1----:R-:W-:-:S04]  /*3560*/  @P6 LEA R4, P2, R201, R10, 0x1 ;  /* 0x0000000ac9046211 */ /* 0x002fc800078408ff */
[C---:B--2---:R-:W-:Y:S02]  /*3570*/  @P6 LEA.HI.X R5, R201.reuse, R14, R16, 0x1, P2 ;  /* 0x0000000ec9056211 */ /* 0x044fe400010f0c10 */
[----:B------:R-:W-:-:S03]  /*3580*/  @P3 LEA R6, P2, R201, R13, 0x1 ;  /* 0x0000000dc9063211 */ /* 0x000fc600078408ff */
[----:B------:R1:W-:Y:S01]  /*3590*/  @P6 LDGSTS.E.BYPASS.LTC128B.128 [R202+0x4100], [R4.64], !P1 ;  /* 0x0410000004ca6fae */ /* 0x0003e2000c901d46 */
[----:B----4-:R-:W-:-:S05]  /*35a0*/  @P3 LEA.HI.X R7, R201, R9, R16, 0x1, P2 ;  /* 0x00000009c9073211 */ /* 0x010fca00010f0c10 */
[----:B------:R2:W-:Y:S04]  /*35b0*/  @P3 LDGSTS.E.BYPASS.LTC128B.128 [R202+0x4900], [R6.64], !P0 ;  /* 0x0490000006ca3fae */ /* 0x0005e8000c101d46 */
[----:B------:R-:W0:Y:S01]  /*35c0*/  LDGDEPBAR ;  /* 0x00000000000079af */ /* 0x000e220000000000 */
[----:B-----5:R-:W-:-:S04]  /*35d0*/  IMAD.WIDE.U32 R2, R217, c[0x0][0x208], RZ ;  /* 0x00008200d9027a25 */ /* 0x020fc800078e00ff */
[----:B------:R-:W-:-:S05]  /*35e0*/  IMAD R0, R217, c[0x0][0x20c], R0 ;  /* 0x00008300d9007a24 */ /* 0x000fca00078e0200 */
[----:B------:R-:W-:Y:S01]  /*35f0*/  IADD3 R3, R3, R0, RZ ;  /* 0x0000000003037210 */ /* 0x000fe20007ffe0ff */
[----:B------:R-:W-:-:S04]  /*3600*/  IMAD R0, R12, c[0x0][0x218], RZ ;  /* 0x000086000c007a24 */ /* 0x000fc800078e02ff */
[----:B------:R-:W-:Y:S01]  /*3610*/  IMAD.WIDE.U32 R2, R203, c[0x0][0x218], R2 ;  /* 0x00008600cb027a25 */ /* 0x000fe200078e0002 */
[----:B------:R-:W-:-:S04]  /*3620*/  DEPBAR.LE SB0, 0x1 ;  /* 0x000080400000791a */ /* 0x000fc80000000000 */
[----:B------:R-:W-:-:S04]  /*3630*/  DEPBAR.LE SB0, 0x0 ;  /* 0x000080000000791a */ /* 0x000fc80000000000 */
[----:B------:R-:W-:Y:S01]  /*3640*/  BAR.SYNC.DEFER_BLOCKING 0x0 ;  /* 0x0000000000007b1d */ /* 0x000fe20000010000 */
[----:B------:R-:W-:Y:S01]  /*3650*/  IMAD R0, R203, c[0x0][0x21c], R0 ;  /* 0x00008700cb007a24 */ /* 0x000fe200078e0200 */
[----:B------:R-:W-:-:S04]  /*3660*/  IADD3 R2, P0, R2, R18, RZ ;  /* 0x0000001202027210 */ /* 0x000fc80007f1e0ff */
[----:B------:R-:W-:Y:S02]  /*3670*/  IADD3.X R3, R17, R3, R0, P0, !PT ;  /* 0x0000000311037210 */ /* 0x000fe400007fe400 */
[----:B------:R-:W-:-:S04]  /*3680*/  LEA R0, P0, R2, c[0x0][0x1f8], 0x1 ;  /* 0x00007e0002007a11 */ /* 0x000fc800078008ff */
[----:B------:R-:W-:Y:S01]  /*3690*/  LEA.HI.X R3, R2, c[0x0][0x1fc], R3, 0x1, P0 ;  /* 0x00007f0002037a11 */ /* 0x000fe200000f0c03 */
[----:B-1----:R-:W1:Y:S04]  /*36a0*/  SHFL.IDX PT, R4, R0, 0x1, 0x181f ;  /* 0x00381f0000047f89 */ /* 0x002e6800000e0000 */
[----:B------:R-:W3:Y:S04]  /*36b0*/  SHFL.IDX PT, R2, R0, RZ, 0x181f ;  /* 0x00181fff00027589 */ /* 0x000ee800000e0000 */
[----:B------:R-:W4:Y:S04]  /*36c0*/  SHFL.IDX PT, R9, R3, 0x1, 0x181f ;  /* 0x00381f0003097f89 */ /* 0x000f2800000e0000 */
[----:B------:R-:W-:Y:S04]  /*36d0*/  LDSM.16.M88.4 R32, [R191] ;  /* 0x00000000bf20783b */ /* 0x000fe80000000200 */
[----:B------:R-:W-:Y:S04]  /*36e0*/  LDSM.16.M88.4 R52, [R184] ;  /* 0x00000000b834783b */ /* 0x000fe80000000200 */
[----:B--2---:R-:W2:Y:S04]  /*36f0*/  SHFL.IDX PT, R6, R0, 0x2, 0x181f ;  /* 0x00581f0000067f89 */ /* 0x004ea800000e0000 */
[----:B------:R-:W5:Y:S04]  /*3700*/  SHFL.IDX PT, R7, R3, RZ, 0x181f ;  /* 0x00181fff03077589 */ /* 0x000f6800000e0000 */
[----:B------:R-:W2:Y:S04]  /*3710*/  SHFL.IDX PT, R5, R0, 0x3, 0x181f ;  /* 0x00781f0000057f89 */ /* 0x000ea800000e0000 */
[----:B------:R-:W2:Y:S04]  /*3720*/  SHFL.IDX PT, R13, R3, 0x2, 0x181f ;  /* 0x00581f00030d7f89 */ /* 0x000ea800000e0000 */
[----:B------:R-:W5:Y:S04]  /*3730*/  SHFL.IDX PT, R12, R3, 0x3, 0x181f ;  /* 0x00781f00030c7f89 */ /* 0x000f6800000e0000 */
[----:B------:R-:W5:Y:S04]  /*3740*/  SHFL.IDX PT, R0, R0, 0x4, 0x181f ;  /* 0x00981f0000007f89 */ /* 0x000f6800000e0000 */
[----:B------:R-:W-:Y:S01]  /*3750*/  LDSM.16.M88.4 R28, [R191+0x2000] ;  /* 0x00200000bf1c783b */ /* 0x000fe20000000200 */
[----:B------:R-:W-:-:S03]  /*3760*/  ISETP.GE.AND P1, PT, R201, c[0x0][0x1d4], PT ;  /* 0x00007500c9007a0c */ /* 0x000fc60003f26270 */
[----:B------:R5:W5:Y:S01]  /*3770*/  SHFL.IDX PT, R14, R3, 0x4, 0x181f ;  /* 0x00981f00030e7f89 */ /* 0x000b6200000e0000 */
[-C--:B-1----:R-:W-:Y:S02]  /*3780*/  IADD3 R10, P6, R4, R135.reuse, RZ ;  /* 0x00000087040a7210 */ /* 0x082fe40007fde0ff */
[-C--:B---3--:R-:W-:Y:S01]  /*3790*/  IADD3 R2, P2, R2, R135.reuse, RZ ;  /* 0x0000008702027210 */ /* 0x088fe20007f5e0ff */
[----:B------:R-:W-:Y:S01]  /*37a0*/  LDSM.16.M88.4 R24, [R194] ;  /* 0x00000000c218783b */ /* 0x000fe20000000200 */
[C---:B------:R-:W-:Y:S02]  /*37b0*/  ISETP.LT.OR P0, PT, R8.reuse, 0x1, P1 ;  /* 0x000000010800780c */ /* 0x040fe40000f01670 */
[-C--:B----4-:R-:W-:Y:S01]  /*37c0*/  IADD3.X R11, R9, R36.reuse, RZ, P6, !PT ;  /* 0x00000024090b7210 */ /* 0x090fe200037fe4ff */
[----:B------:R-:W1:Y:S01]  /*37d0*/  LDSM.16.M88.4 R48, [R195] ;  /* 0x00000000c330783b */ /* 0x000e620000000200 */
[----:B------:R-:W-:Y:S02]  /*37e0*/  ISETP.LT.OR P6, PT, R8, 0x11, P1 ;  /* 0x000000110800780c */ /* 0x000fe40000fc1670 */
[----:B--2---:R-:W-:Y:S01]  /*37f0*/  IADD3 R6, P3, R6, R135, RZ ;  /* 0x0000008706067210 */ /* 0x004fe20007f7e0ff */
[----:B------:R-:W-:Y:S04]  /*3800*/  LDSM.16.M88.4 R72, [R184+0x800] ;  /* 0x00080000b848783b */ /* 0x000fe80000000200 */
[----:B------:R-:W-:Y:S04]  /*3810*/  LDSM.16.M88.4 R88, [R184+0x1000] ;  /* 0x00100000b858783b */ /* 0x000fe80000000200 */
[----:B------:R-:W-:Y:S01]  /*3820*/  LDSM.16.M88.4 R96, [R184+0x1800] ;  /* 0x00180000b860783b */ /* 0x000fe20000000200 */
[----:B-----5:R-:W-:-:S03]  /*3830*/  IADD3.X R3, R7, R36, RZ, P2, !PT ;  /* 0x0000002407037210 */ /* 0x020fc600017fe4ff */
[----:B------:R-:W-:Y:S01]  /*3840*/  LDSM.16.M88.4 R104, [R184+0x2000] ;  /* 0x00200000b868783b */ /* 0x000fe20000000200 */
[-C--:B------:R-:W-:Y:S02]  /*3850*/  IADD3 R4, P2, R5, R135.reuse, RZ ;  /* 0x0000008705047210 */ /* 0x080fe40007f5e0ff */
[-C--:B------:R-:W-:Y:S01]  /*3860*/  IADD3.X R7, R13, R36.reuse, RZ, P3, !PT ;  /* 0x000000240d077210 */ /* 0x080fe20001ffe4ff */
[----:B------:R-:W2:Y:S01]  /*3870*/  LDSM.16.M88.4 R20, [R194+0x2000] ;  /* 0x00200000c214783b */ /* 0x000ea20000000200 */
[----:B------:R-:W-:Y:S02]  /*3880*/  ISETP.LT.OR P3, PT, R8, 0x21, P1 ;  /* 0x000000210800780c */ /* 0x000fe40000f61670 */
[-C--:B------:R-:W-:Y:S01]  /*3890*/  IADD3.X R5, R12, R36.reuse, RZ, P2, !PT ;  /* 0x000000240c057210 */ /* 0x080fe200017fe4ff */
[----:B------:R-:W-:Y:S01]  /*38a0*/  LDSM.16.M88.4 R84, [R199] ;  /* 0x00000000c754783b */ /* 0x000fe20000000200 */
[C---:B------:R-:W-:Y:S02]  /*38b0*/  ISETP.LT.OR P2, PT, R8.reuse, 0x31, P1 ;  /* 0x000000310800780c */ /* 0x040fe40000f41670 */
[----:B------:R-:W-:Y:S01]  /*38c0*/  ISETP.LT.OR P1, PT, R8, 0x41, P1 ;  /* 0x000000410800780c */ /* 0x000fe20000f21670 */
        /* <DEDUP_REMOVED lines=10> */
[----:B---3--:R-:W-:Y:S01]  /*3970*/  IADD3 R2, P0, R0, R135, RZ ;  /* 0x0000008700027210 */ /* 0x008fe20007f1e0ff */
[----:B----4-:R-:W-:Y:S03]  /*3980*/  HMMA.16816.F32 R8, R32, R52, RZ ;  /* 0x000000342008723c */ /* 0x010fe600000018ff */
[----:B------:R-:W-:-:S05]  /*3990*/  IADD3.X R3, R14, R36, RZ, P0, !PT ;  /* 0x000000240e037210 */ /* 0x000fca00007fe4ff */
[----:B------:R3:W-:Y:S04]  /*39a0*/  LDGSTS.E.BYPASS.LTC128B.128 [R202+0x2100], [R2.64], !P1 ;  /* 0x0210000002ca7fae */ /* 0x0007e8000c901d46 */
[----:B------:R-:W-:Y:S04]  /*39b0*/  LDSM.16.M88.4 R40, [R190] ;  /* 0x00000000be28783b */ /* 0x000fe80000000200 */
[----:B------:R-:W4:Y:S01]  /*39c0*/  LDSM.16.M88.4 R16, [R192] ;  /* 0x00000000c010783b */ /* 0x000f220000000200 */
[----:B------:R-:W-:Y:S03]  /*39d0*/  HMMA.16816.F32 R56, R28, R52, RZ ;  /* 0x000000341c38723c */ /* 0x000fe600000018ff */
[----:B------:R-:W3:Y:S04]  /*39e0*/  LDSM.16.M88.4 R12, [R192+0x2000] ;  /* 0x00200000c00c783b */ /* 0x000ee80000000200 */
[----:B------:R-:W-:Y:S01]  /*39f0*/  LDSM.16.M88.4 R44, [R187] ;  /* 0x00000000bb2c783b */ /* 0x000fe20000000200 */
[----:B-1----:R-:W-:Y:S03]  /*3a00*/  HMMA.16816.F32 R60, R24, R48, R8 ;  /* 0x00000030183c723c */ /* 0x002fe60000001808 */
[----:B------:R-:W1:Y:S04]  /*3a10*/  LDSM.16.M88.4 R8, [R193] ;  /* 0x00000000c108783b */ /* 0x000e680000000200 */
[----:B-----5:R-:W5:Y:S01]  /*3a20*/  LDSM.16.M88.4 R4, [R193+0x2000] ;  /* 0x00200000c104783b */ /* 0x020f620000000200 */
[----:B------:R-:W-:Y:S03]  /*3a30*/  HMMA.16816.F32 R68, R32, R54, RZ ;  /* 0x000000362044723c */ /* 0x000fe600000018ff */
[----:B------:R-:W0:Y:S05]  /*3a40*/  LDGDEPBAR ;  /* 0x00000000000079af */ /* 0x000e2a0000000000 */
[----:B--2---:R-:W-:Y:S08]  /*3a50*/  HMMA.16816.F32 R56, R20, R48, R56 ;  /* 0x000000301438723c */ /* 0x004ff00000001838 */
[----:B----4-:R-:W-:Y:S08]  /*3a60*/  HMMA.16816.F32 R64, R16, R40, R60 ;  /* 0x000000281040723c */ /* 0x010ff0000000183c */
[----:B------:R-:W-:Y:S08]  /*3a70*/  HMMA.16816.F32 R60, R28, R54, RZ ;  /* 0x000000361c3c723c */ /* 0x000ff000000018ff */
[----:B---3--:R-:W-:Y:S08]  /*3a80*/  HMMA.16816.F32 R52, R12, R40, R56 ;  /* 0x000000280c34723c */ /* 0x008ff00000001838 */
[----:B------:R-:W-:Y:S08]  /*3a90*/  HMMA.16816.F32 R56, R24, R50, R68 ;  /* 0x000000321838723c */ /* 0x000ff00000001844 */
[----:B-1----:R-:W-:Y:S08]  /*3aa0*/  HMMA.16816.F32 R68, R8, R44, R64 ;  /* 0x0000002c0844723c */ /* 0x002ff00000001840 */
[----:B------:R-:W-:Y:S01]  /*3ab0*/  HMMA.16816.F32 R64, R20, R50, R60 ;  /* 0x000000321440723c */ /* 0x000fe2000000183c */
[----:B------:R-:W1:Y:S07]  /*3ac0*/  LDSM.16.M88.4 R48, [R190+0x800] ;  /* 0x00080000be30783b */ /* 0x000e6e0000000200 */
[----:B------:R-:W-:Y:S08]  /*3ad0*/  HMMA.16816.F32 R60, R32, R72, RZ ;  /* 0x00000048203c723c */ /* 0x000ff000000018ff */
[----:B-----5:R-:W-:Y:S08]  /*3ae0*/  HMMA.16816.F32 R80, R4, R44, R52 ;  /* 0x0000002c0450723c */ /* 0x020ff00000001834 */
[----:B------:R-:W-:Y:S01]  /*3af0*/  HMMA.16816.F32 R52, R16, R42, R56 ;  /* 0x0000002a1034723c */ /* 0x000fe20000001838 */
[----:B------:R-:W-:-:S07]  /*3b00*/  FMUL.FTZ R0, R68, c[0x0][0x320] ;  /* 0x0000c80044007a20 */ /* 0x000fce0000410000 */
[----:B------:R-:W-:Y:S01]  /*3b10*/  HMMA.16816.F32 R56, R28, R72, RZ ;  /* 0x000000481c38723c */ /* 0x000fe200000018ff */
[----:B------:R2:W3:Y:S07]  /*3b20*/  MUFU.TANH R134, R0 ;  /* 0x0000000000867308 */ /* 0x0004ee0000002400 */
[----:B------:R-:W-:Y:S01]  /*3b30*/  HMMA.16816.F32 R60, R24, R84, R60 ;  /* 0x00000054183c723c */ /* 0x000fe2000000183c */
[----:B--2---:R-:W-:-:S07]  /*3b40*/  FMUL.FTZ R0, R69, c[0x0][0x320] ;  /* 0x0000c80045007a20 */ /* 0x004fce0000410000 */
[----:B------:R-:W-:Y:S01]  /*3b50*/  HMMA.16816.F32 R64, R12, R42, R64 ;  /* 0x0000002a0c40723c */ /* 0x000fe20000001840 */
[----:B------:R-:W2:Y:S01]  /*3b60*/  LDSM.16.M88.4 R40, [R187+0x800] ;  /* 0x00080000bb28783b */ /* 0x000ea20000000200 */
        /* <DEDUP_REMOVED lines=9> */
[----:B------:R4:W2:Y:S07]  /*3c00*/  MUFU.TANH R153, R0 ;  /* 0x0000000000997308 */ /* 0x0008ae0000002400 */
[----:B-1----:R-:W-:Y:S01]  /*3c10*/  HMMA.16816.F32 R60, R16, R48, R60 ;  /* 0x00000030103c723c */ /* 0x002fe2000000183c */
[----:B----4-:R-:W-:-:S04]  /*3c20*/  FMUL.FTZ R0, R81, c[0x0][0x320] ;  /* 0x0000c80051007a20 */ /* 0x010fc80000410000 */
[----:B------:R1:W4:Y:S03]  /*3c30*/  MUFU.TANH R152, R0 ;  /* 0x0000000000987308 */ /* 0x0003260000002400 */
        /* <DEDUP_REMOVED lines=16> */
[----:B--2---:R-:W-:Y:S04]  /*3d40*/  HMMA.16816.F32 R68, R8, R40, R60 ;  /* 0x000000280844723c */ /* 0x004fe8000000183c */
        /* <DEDUP_REMOVED lines=230> */
.L_x_1566:
        /* <DEDUP_REMOVED lines=24> */
.L_x_1567:
        /* <DEDUP_REMOVED lines=9> */
.L_x_1455:
[----:B--234-:R-:W-:Y:S05]  /*4dc0*/  BSYNC B0 ;  /* 0x0000000000007941 */ /* 0x01cfea0003800000 */
.L_x_1454:
[----:B-1----:R-:W2:Y:S04]  /*4dd0*/  LDL R2, [R1+0x3c] ;  /* 0x00003c0001027983 */ /* 0x002ea80000100800 */
[----:B------:R-:W2:Y:S04]  /*4de0*/  LDL R0, [R1+0x44] ;  /* 0x0000440001007983 */ /* 0x000ea80000100800 */
[----:B------:R-:W3:Y:S04]  /*4df0*/  LDL R4, [R1+0x40] ;  /* 0x0000400001047983 */ /* 0x000ee80000100800 */
[----:B------:R-:W0:Y:S01]  /*4e00*/  LDGDEPBAR ;  /* 0x00000000000079af */ /* 0x000e220000000000 */
[----:B--2---:R-:W-:-:S04]  /*4e10*/  IMAD.IADD R0, R0, 0x1, R2 ;  /* 0x0000000100007824 */ /* 0x004fc800078e0202 */
[----:B------:R-:W-:Y:S01]  /*4e20*/  @P5 IMAD.HI.U32 R3, R0, c[0x0][0x2c8], RZ ;  /* 0x0000b20000035a27 */ /* 0x000fe200078e00ff */
[C---:B---3--:R-:W-:Y:S02]  /*4e30*/  IADD3 R2, -R4.reuse, 0x1, R108 ;  /* 0x0000000104027810 */ /* 0x048fe40007ffe16c */
[----:B------:R-:W-:Y:S02]  /*4e40*/  IADD3 R5, -R4, R108, RZ ;  /* 0x0000006c04057210 */ /* 0x000fe40007ffe1ff */
[----:B------:R-:W-:Y:S01]  /*4e50*/  @P5 SHF.R.U32.HI R0, RZ, c[0x0][0x2cc], R3 ;  /* 0x0000b300ff005a19 */ /* 0x000fe20000011603 */
[----:B------:R-:W-:Y:S01]  /*4e60*/  IMAD.IADD R4, R2, 0x1, -R250 ;  /* 0x0000000102047824 */ /* 0x000fe200078e0afa */
[----:B------:R-:W-:Y:S05]  /*4e70*/  BRA.DIV ~URZ, `(.L_x_1458) ;  /* 0x00010a927f007947 */ /* 0x000fea000b800000 */
[----:B------:R1:W2:Y:S02]  /*4e80*/  SHFL.IDX PT, R2, R0, RZ, 0x1c1f ;  /* 0x001c1fff00027589 */ /* 0x0002a400000e0000 */
.L_x_1568:
        /* <DEDUP_REMOVED lines=41> */
[----:B------:R-:W-:Y:S01]  /*5120*/  FSEL R141, R15, -INF , P0 ;  /* 0xff8000000f8d7808 */ /* 0x000fe20000000000 */
[----:B------:R-:W-:Y:S05]  /*5130*/  BRA.DIV ~URZ, `(.L_x_1459) ;  /* 0x000108427f007947 */ /* 0x000fea000b800000 */
[----:B------:R-:W2:Y:S04]  /*5140*/  SHFL.IDX PT, R2, R0, 0x2, 0x1c1f ;  /* 0x005c1f0000027f89 */ /* 0x000ea800000e0000 */
[----:B------:R-:W3:Y:S04]  /*5150*/  SHFL.IDX PT, R3, R0, 0x1, 0x1c1f ;  /* 0x003c1f0000037f89 */ /* 0x000ee800000e0000 */
[----:B-1----:R-:W1:Y:S01]  /*5160*/  SHFL.IDX PT, R0, R0, 0x3, 0x1c1f ;  /* 0x007c1f0000007f89 */ /* 0x002e6200000e0000 */
[----:B--2---:R-:W-:-:S02]  /*5170*/  IMAD.IADD R2, R4, 0x1, R2 ;  /* 0x0000000104027824 */ /* 0x004fc400078e0202 */
[----:B---3--:R-:W-:-:S03]  /*5180*/  IMAD.IADD R3, R4, 0x1, R3 ;  /* 0x0000000104037824 */ /* 0x008fc600078e0203 */
[----:B------:R-:W-:Y:S01]  /*5190*/  IMNMX R2, R5, R2, PT ;  /* 0x0000000205027217 */ /* 0x000fe20003800200 */
[----:B-1----:R-:W-:-:S03]  /*51a0*/  IMAD.IADD R0, R4, 0x1, R0 ;  /* 0x0000000104007824 */ /* 0x002fc600078e0200 */
        /* <DEDUP_REMOVED lines=36> */
[----:B------:R-:W-:Y:S02]  /*53f0*/  IMNMX R3, R5, R3, PT ;  /* 0x0000000305037217 */ /* 0x000fe40003800200 */
[----:B------:R-:W-:Y:S02]  /*5400*/  FSEL R159, R39, -INF , P6 ;  /* 0xff800000279f7808 */ /* 0x000fe40003000000 */
[----:B------:R-:W-:Y:S02]  /*5410*/  FSEL R158, R38, -INF , P2 ;  /* 0xff800000269e7808 */ /* 0x000fe40001000000 */
[----:B------:R-:W-:Y:S02]  /*5420*/  FSEL R157, R30, -INF , P1 ;  /* 0xff8000001e9d7808 */ /* 0x000fe40000800000 */
[----:B------:R-:W-:Y:S02]  /*5430*/  FSEL R156, R28, -INF , P0 ;  /* 0xff8000001c9c7808 */ /* 0x000fe40000000000 */
[----:B------:R-:W-:-:S02]  /*5440*/  ISETP.GT.AND P6, PT, R3, RZ, PT ;  /* 0x000000ff0300720c */ /* 0x000fc40003fc4270 */
[C---:B------:R-:W-:Y:S02]  /*5450*/  ISETP.GT.AND P2, PT, R3.reuse, 0x1, PT ;  /* 0x000000010300780c */ /* 0x040fe40003f44270 */
[C---:B------:R-:W-:Y:S02]  /*5460*/  ISETP.GT.AND P1, PT, R3.reuse, 0x8, PT ;  /* 0x000000080300780c */ /* 0x040fe40003f24270 */
[----:B------:R-:W-:Y:S02]  /*5470*/  ISETP.GT.AND P0, PT, R3, 0x9, PT ;  /* 0x000000090300780c */ /* 0x000fe40003f04270 */
[----:B------:R-:W-:Y:S02]  /*5480*/  FSEL R11, R139, -INF , P6 ;  /* 0xff8000008b0b7808 */ /* 0x000fe40003000000 */
[----:B------:R-:W-:Y:S02]  /*5490*/  FSEL R13, R138, -INF , P2 ;  /* 0xff8000008a0d7808 */ /* 0x000fe40001000000 */
[----:B------:R-:W-:-:S02]  /*54a0*/  FSEL R15, R137, -INF , P1 ;  /* 0xff800000890f7808 */ /* 0x000fc40000800000 */
[----:B------:R-:W-:Y:S02]  /*54b0*/  FSEL R17, R132, -INF , P0 ;  /* 0xff80000084117808 */ /* 0x000fe40000000000 */
[C---:B------:R-:W-:Y:S02]  /*54c0*/  ISETP.GT.AND P6, PT, R3.reuse, 0x10, PT ;  /* 0x000000100300780c */ /* 0x040fe40003fc4270 */
[C---:B------:R-:W-:Y:S02]  /*54d0*/  ISETP.GT.AND P2, PT, R3.reuse, 0x11, PT ;  /* 0x000000110300780c */ /* 0x040fe40003f44270 */
[C---:B------:R-:W-:Y:S02]  /*54e0*/  ISETP.GT.AND P1, PT, R3.reuse, 0x18, PT ;  /* 0x000000180300780c */ /* 0x040fe40003f24270 */
[----:B------:R-:W-:Y:S02]  /*54f0*/  ISETP.GT.AND P0, PT, R3, 0x19, PT ;  /* 0x000000190300780c */ /* 0x000fe40003f04270 */
        /* <DEDUP_REMOVED lines=12> */
[----:B------:R-:W-:-:S02]  /*55c0*/  ISETP.GT.AND P6, PT, R3, 0x30, PT ;  /* 0x000000300300780c */ /* 0x000fc40003fc4270 */
        /* <DEDUP_REMOVED lines=11> */
[----:B------:R-:W-:-:S02]  /*5680*/  IMNMX R0, R5, R0, PT ;  /* 0x0000000005007217 */ /* 0x000fc40003800200 */
[----:B------:R-:W-:Y:S02]  /*5690*/  FSEL R140, R44, -INF , P6 ;  /* 0xff8000002c8c7808 */ /* 0x000fe40003000000 */
[----:B------:R-:W-:Y:S02]  /*56a0*/  FSEL R139, R42, -INF , P2 ;  /* 0xff8000002a8b7808 */ /* 0x000fe40001000000 */
[----:B------:R-:W-:Y:S02]  /*56b0*/  FSEL R138, R35, -INF , P1 ;  /* 0xff800000238a7808 */ /* 0x000fe40000800000 */
[----:B------:R-:W-:Y:S02]  /*56c0*/  FSEL R137, R33, -INF , P0 ;  /* 0xff80000021897808 */ /* 0x000fe40000000000 */
[C---:B------:R-:W-:Y:S02]  /*56d0*/  ISETP.GT.AND P6, PT, R0.reuse, RZ, PT ;  /* 0x000000ff0000720c */ /* 0x040fe40003fc4270 */
        /* <DEDUP_REMOVED lines=28> */
[----:B------:R-:W-:Y:S02]  /*58a0*/  FSEL R150, R77, -INF , P6 ;  /* 0xff8000004d967808 */ /* 0x000fe40003000000 */
[----:B------:R-:W-:Y:S02]  /*58b0*/  FSEL R149, R76, -INF , P2 ;  /* 0xff8000004c957808 */ /* 0x000fe40001000000 */
[----:B------:R-:W-:-:S02]  /*58c0*/  FSEL R148, R55, -INF , P1 ;  /* 0xff80000037947808 */ /* 0x000fc40000800000 */
[----:B------:R-:W-:Y:S02]  /*58d0*/  FSEL R147, R45, -INF , P0 ;  /* 0xff8000002d937808 */ /* 0x000fe40000000000 */
[----:B------:R-:W-:Y:S02]  /*58e0*/  FMNMX.FTZ R2, R14, R4, !PT ;  /* 0x000000040e027209 */ /* 0x000fe40007810000 */
        /* <DEDUP_REMOVED lines=64> */
[----:B------:R-:W-:Y:S02]  /*5cf0*/  FMNMX.FTZ R2, R159, R2, !PT ;  /* 0x000000029f027209 */ /* 0x000fe40007810000 */
[----:B------:R-:W-:Y:S02]  /*5d00*/  FMNMX.FTZ R5, R147, R5, !PT ;  /* 0x0000000593057209 */ /* 0x000fe40007810000 */
[----:B------:R-:W-:Y:S02]  /*5d10*/  FMNMX.FTZ R3, R139, R3, !PT ;  /* 0x000000038b037209 */ /* 0x000fe40007810000 */
[----:B------:R-:W-:Y:S02]  /*5d20*/  FSEL R146, R40, -INF , P2 ;  /* 0xff80000028927808 */ /* 0x000fe40001000000 */
[----:B------:R-:W-:Y:S02]  /*5d30*/  FMNMX.FTZ R0, R143, R0, !PT ;  /* 0x000000008f007209 */ /* 0x000fe40007810000 */
[----:B------:R-:W-:-:S02]  /*5d40*/  FMNMX.FTZ R2, R158, R2, !PT ;  /* 0x000000029e027209 */ /* 0x000fc40007810000 */
[----:B------:R-:W-:Y:S02]  /*5d50*/  FMNMX.FTZ R5, R151, R5, !PT ;  /* 0x0000000597057209 */ /* 0x000fe40007810000 */
[----:B------:R-:W-:Y:S02]  /*5d60*/  FMNMX.FTZ R4, R138, R3, !PT ;  /* 0x000000038a047209 */ /* 0x000fe40007810000 */
[----:B------:R-:W-:Y:S02]  /*5d70*/  FSEL R145, R37, -INF , P1 ;  /* 0xff80000025917808 */ /* 0x000fe40000800000 */
[----:B------:R-:W-:Y:S02]  /*5d80*/  FMNMX.FTZ R0, R142, R0, !PT ;  /* 0x000000008e007209 */ /* 0x000fe40007810000 */
[----:B------:R-:W-:Y:S02]  /*5d90*/  FMNMX.FTZ R3, R157, R2, !PT ;  /* 0x000000029d037209 */ /* 0x000fe40007810000 */
[----:B------:R-:W-:-:S02]  /*5da0*/  FMNMX.FTZ R5, R146, R5, !PT ;  /* 0x0000000592057209 */ /* 0x000fc40007810000 */
[----:B------:R-:W-:Y:S02]  /*5db0*/  FMNMX.FTZ R2, R137, R4, !PT ;  /* 0x0000000489027209 */ /* 0x000fe40007810000 */
[----:B------:R-:W-:Y:S02]  /*5dc0*/  FMNMX.FTZ R0, R141, R0, !PT ;  /* 0x000000008d007209 */ /* 0x000fe40007810000 */
[----:B------:R-:W-:Y:S02]  /*5dd0*/  FMNMX.FTZ R3, R156, R3, !PT ;  /* 0x000000039c037209 */ /* 0x000fe40007810000 */
[----:B------:R-:W-:Y:S01]  /*5de0*/  FSEL R128, R43, -INF , P0 ;  /* 0xff8000002b807808 */ /* 0x000fe20000000000 */
[----:B------:R-:W1:Y:S01]  /*5df0*/  SHFL.BFLY PT, R6, R0, 0x2, 0x1f ;  /* 0x0c401f0000067f89 */ /* 0x000e6200000e0000 */
[----:B------:R-:W-:-:S03]  /*5e00*/  FMNMX.FTZ R4, R145, R5, !PT ;  /* 0x0000000591047209 */ /* 0x000fc60007810000 */
[----:B------:R-:W2:Y:S01]  /*5e10*/  SHFL.BFLY PT, R5, R2, 0x2, 0x1f ;  /* 0x0c401f0002057f89 */ /* 0x000ea200000e0000 */
[----:B------:R-:W-:-:S03]  /*5e20*/  FMNMX.FTZ R4, R128, R4, !PT ;  /* 0x0000000480047209 */ /* 0x000fc60007810000 */
[----:B------:R-:W3:Y:S04]  /*5e30*/  SHFL.BFLY PT, R7, R3, 0x2, 0x1f ;  /* 0x0c401f0003077f89 */ /* 0x000ee800000e0000 */
[----:B------:R-:W4:Y:S01]  /*5e40*/  SHFL.BFLY PT, R8, R4, 0x2, 0x1f ;  /* 0x0c401f0004087f89 */ /* 0x000f2200000e0000 */
[----:B-1----:R-:W-:Y:S02]  /*5e50*/  FMNMX.FTZ R0, R6, R0, !PT ;  /* 0x0000000006007209 */ /* 0x002fe40007810000 */
        /* <DEDUP_REMOVED lines=10> */
.L_x_1569:
[C---:B------:R-:W-:Y:S01]  /*5f00*/  FMUL.FTZ R0, R72.reuse, c[0x0][0x2d0] ;  /* 0x0000b40048007a20 */ /* 0x040fe20000410000 */
[----:B------:R-:W-:Y:S01]  /*5f10*/  FSETP.NEU.FTZ.AND P0, PT, R72, -INF , PT ;  /* 0xff8000004800780b */ /* 0x000fe20003f1d000 */
[----:B------:R-:W2:Y:S01]  /*5f20*/  LDL R237, [R1+0x3c] ;  /* 0x00003c0001ed7983 */ /* 0x000ea20000100800 */
        /* <DEDUP_REMOVED lines=8> */
[----:B------:R-:W-:Y:S01]  /*5fb0*/  FFMA.FTZ R2, R23, c[0x0][0x2d0], -R4 ;  /* 0x0000b40017027a23 */ /* 0x000fe20000010804 */
[----:B------:R-:W-:Y:S01]  /*5fc0*/  FSETP.NEU.FTZ.AND P0, PT, R70, -INF , PT ;  /* 0xff8000004600780b */ /* 0x000fe20003f1d000 */
[----:B------:R3:W-:Y:S01]  /*5fd0*/  MUFU.EX2 R206, R0 ;  /* 0x0000000000ce7308 */ /* 0x0007e20000000800 */
[----:B------:R-:W4:Y:S01]  /*5fe0*/  LDSM.16.MT88.4 R44, [R189] ;  /* 0x00000000bd2c783b */ /* 0x000f220000004200 */
[----:B------:R-:W-:-:S06]  /*5ff0*/  FFMA.FTZ R5, R22, c[0x0][0x2d0], -R3 ;  /* 0x0000b40016057a23 */ /* 0x000fcc0000010803 */
[----:B------:R5:W-:Y:S01]  /*6000*/  MUFU.EX2 R235, R2 ;  /* 0x0000000200eb7308 */ /* 0x000be20000000800 */
[----:B---3--:R-:W-:-:S07]  /*6010*/  FFMA.FTZ R0, R12, c[0x0][0x2d0], -R4 ;  /* 0x0000b4000c007a23 */ /* 0x008fce0000010804 */
[----:B------:R3:W-:Y:S01]  /*6020*/  MUFU.EX2 R233, R5 ;  /* 0x0000000500e97308 */ /* 0x0007e20000000800 */
[----:B-----5:R-:W-:-:S07]  /*6030*/  FMUL.FTZ R2, R70, c[0x0][0x2d0] ;  /* 0x0000b40046027a20 */ /* 0x020fce0000410000 */
[----:B------:R5:W-:Y:S01]  /*6040*/  MUFU.EX2 R205, R0 ;  /* 0x0000000000cd7308 */ /* 0x000be20000000800 */
[----:B------:R-:W-:Y:S02]  /*6050*/  FSEL R2, R2, RZ, P0 ;  /* 0x000000ff02027208 */ /* 0x000fe40000000000 */
[----:B------:R-:W-:-:S03]  /*6060*/  FSETP.NEU.FTZ.AND P0, PT, R68, -INF , PT ;  /* 0xff8000004400780b */ /* 0x000fc60003f1d000 */
[----:B---3--:R-:W-:-:S04]  /*6070*/  FFMA.FTZ R5, R34, c[0x0][0x2d0], -R2 ;  /* 0x0000b40022057a23 */ /* 0x008fc80000010802 */
[----:B------:R3:W-:Y:S01]  /*6080*/  MUFU.EX2 R221, R5 ;  /* 0x0000000500dd7308 */ /* 0x0007e20000000800 */
[----:B-----5:R-:W-:-:S07]  /*6090*/  FFMA.FTZ R0, R14, c[0x0][0x2d0], -R4 ;  /* 0x0000b4000e007a23 */ /* 0x020fce0000010804 */
[----:B------:R5:W-:Y:S01]  /*60a0*/  MUFU.EX2 R216, R0 ;  /* 0x0000000000d87308 */ /* 0x000be20000000800 */
[----:B---3--:R-:W-:Y:S02]  /*60b0*/  FFMA.FTZ R5, R36, c[0x0][0x2d0], -R2 ;  /* 0x0000b40024057a23 */ /* 0x008fe40000010802 */
[----:B------:R-:W3:Y:S05]  /*60c0*/  LDSM.16.MT88.4 R36, [R186] ;  /* 0x00000000ba24783b */ /* 0x000eea0000004200 */
[----:B------:R-:W-:Y:S01]  /*60d0*/  MUFU.EX2 R232, R5 ;  /* 0x0000000500e87308 */ /* 0x000fe20000000800 */
[----:B-----5:R-:W-:-:S07]  /*60e0*/  FFMA.FTZ R0, R16, c[0x0][0x2d0], -R4 ;  /* 0x0000b40010007a23 */ /* 0x020fce0000010804 */
[----:B------:R5:W1:Y:S02]  /*60f0*/  MUFU.EX2 R220, R0 ;  /* 0x0000000000dc7308 */ /* 0x000a640000000800 */
[----:B-----5:R-:W-:Y:S01]  /*6100*/  FFMA.FTZ R0, R18, c[0x0][0x2d0], -R4 ;  /* 0x0000b40012007a23 */ /* 0x020fe20000010804 */
[----:B-1----:R-:W-:-:S05]  /*6110*/  F2FP.PACK_AB R22, R220, R216 ;  /* 0x000000d8dc16723e */ /* 0x002fca00000000ff */
[----:B------:R1:W-:Y:S02]  /*6120*/  MUFU.EX2 R226, R0 ;  /* 0x0000000000e27308 */ /* 0x0003e40000000800 */
[----:B-1----:R-:W-:-:S06]  /*6130*/  FFMA.FTZ R0, R21, c[0x0][0x2d0], -R4 ;  /* 0x0000b40015007a23 */ /* 0x002fcc0000010804 */
[----:B------:R1:W5:Y:S02]  /*6140*/  MUFU.EX2 R230, R0 ;  /* 0x0000000000e67308 */ /* 0x0003640000000800 */
[----:B-1----:R-:W-:Y:S01]  /*6150*/  FFMA.FTZ R0, R27, c[0x0][0x2d0], -R4 ;  /* 0x0000b4001b007a23 */ /* 0x002fe20000010804 */
[----:B-----5:R-:W-:-:S05]  /*6160*/  F2FP.PACK_AB R12, R230, R226 ;  /* 0x000000e2e60c723e */ /* 0x020fca00000000ff */
[----:B------:R1:W5:Y:S02]  /*6170*/  MUFU.EX2 R236, R0 ;  /* 0x0000000000ec7308 */ /* 0x0003640000000800 */
[----:B-1----:R-:W-:Y:S01]  /*6180*/  FFMA.FTZ R0, R11, c[0x0][0x2d0], -R3 ;  /* 0x0000b4000b007a23 */ /* 0x002fe20000010803 */
[----:B-----5:R-:W-:-:S05]  /*6190*/  F2FP.PACK_AB R14, R236, R235 ;  /* 0x000000ebec0e723e */ /* 0x020fca00000000ff */
[----:B------:R1:W-:Y:S02]  /*61a0*/  MUFU.EX2 R177, R0 ;  /* 0x0000000000b17308 */ /* 0x0003e40000000800 */
[----:B-1----:R-:W-:-:S06]  /*61b0*/  FFMA.FTZ R0, R13, c[0x0][0x2d0], -R3 ;  /* 0x0000b4000d007a23 */ /* 0x002fcc0000010803 */
        /* <DEDUP_REMOVED lines=9> */
[----:B-1----:R-:W-:Y:S01]  /*6250*/  FFMA.FTZ R0, R20, c[0x0][0x2d0], -R3 ;  /* 0x0000b40014007a23 */ /* 0x002fe20000010803 */
[----:B------:R-:W-:-:S05]  /*6260*/  F2FP.PACK_AB R20, R205, R206 ;  /* 0x000000cecd14723e */ /* 0x000fca00000000ff */
[----:B------:R1:W5:Y:S02]  /*6270*/  MUFU.EX2 R224, R0 ;  /* 0x0000000000e07308 */ /* 0x0003640000000800 */
[C---:B------:R-:W-:Y:S08]  /*6280*/  HMMA.16816.F32 R80, R20.reuse, R40, RZ ;  /* 0x000000281450723c */ /* 0x040ff000000018ff */
[----:B----4-:R-:W-:Y:S01]  /*6290*/  HMMA.16816.F32 R76, R20, R44, RZ ;  /* 0x0000002c144c723c */ /* 0x010fe200000018ff */
[----:B-1----:R-:W-:Y:S01]  /*62a0*/  FFMA.FTZ R0, R25, c[0x0][0x2d0], -R3 ;  /* 0x0000b40019007a23 */ /* 0x002fe20000010803 */
[----:B-----5:R-:W-:-:S03]  /*62b0*/  F2FP.PACK_AB R13, R224, R223 ;  /* 0x000000dfe00d723e */ /* 0x020fc600000000ff */
[----:B------:R1:W4:Y:S03]  /*62c0*/  MUFU.EX2 R234, R0 ;  /* 0x0000000000ea7308 */ /* 0x0003260000000800 */
[----:B---3--:R-:W-:Y:S01]  /*62d0*/  HMMA.16816.F32 R64, R20, R36, RZ ;  /* 0x000000241440723c */ /* 0x008fe200000018ff */
[----:B-1----:R-:W-:Y:S01]  /*62e0*/  FFMA.FTZ R0, R24, c[0x0][0x2d0], -R2 ;  /* 0x0000b40018007a23 */ /* 0x002fe20000010802 */
[----:B----4-:R-:W-:-:S03]  /*62f0*/  F2FP.PACK_AB R15, R234, R233 ;  /* 0x000000e9ea0f723e */ /* 0x010fc600000000ff */
[----:B------:R1:W-:Y:S02]  /*6300*/  MUFU.EX2 R210, R0 ;  /* 0x0000000000d27308 */ /* 0x0003e40000000800 */
[--C-:B-1----:R-:W-:Y:S02]  /*6310*/  FFMA.FTZ R0, R26, c[0x0][0x2d0], -R2.reuse ;  /* 0x0000b4001a007a23 */ /* 0x102fe40000010802 */
[----:B------:R-:W-:Y:S04]  /*6320*/  LDSM.16.MT88.4 R24, [R188] ;  /* 0x00000000bc18783b */ /* 0x000fe80000004200 */
        /* <DEDUP_REMOVED lines=8> */
[----:B------:R1:W3:Y:S02]  /*63b0*/  MUFU.EX2 R222, R0 ;  /* 0x0000000000de7308 */ /* 0x0002e40000000800 */
[----:B-1----:R-:W-:Y:S01]  /*63c0*/  FMUL.FTZ R0, R68, c[0x0][0x2d0] ;  /* 0x0000b40044007a20 */ /* 0x002fe20000410000 */
[----:B---3--:R-:W-:-:S04]  /*63d0*/  F2FP.PACK_AB R8, R221, R222 ;  /* 0x000000dedd08723e */ /* 0x008fc800000000ff */
[----:B------:R-:W-:-:S05]  /*63e0*/  FSEL R0, R0, RZ, P0 ;  /* 0x000000ff00007208 */ /* 0x000fca0000000000 */
[----:B------:R-:W-:-:S04]  /*63f0*/  FFMA.FTZ R5, R28, c[0x0][0x2d0], -R0 ;  /* 0x0000b4001c057a23 */ /* 0x000fc80000010800 */
[----:B------:R1:W-:Y:S02]  /*6400*/  MUFU.EX2 R208, R5 ;  /* 0x0000000500d07308 */ /* 0x0003e40000000800 */
[--C-:B-1----:R-:W-:Y:S02]  /*6410*/  FFMA.FTZ R5, R30, c[0x0][0x2d0], -R0.reuse ;  /* 0x0000b4001e057a23 */ /* 0x102fe40000010800 */
[----:B------:R-:W1:Y:S04]  /*6420*/  LDSM.16.MT88.4 R28, [R186+0x800] ;  /* 0x00080000ba1c783b */ /* 0x000e680000004200 */
[----:B------:R3:W4:Y:S02]  /*6430*/  MUFU.EX2 R207, R5 ;  /* 0x0000000500cf7308 */ /* 0x0007240000000800 */
[----:B---3--:R-:W-:Y:S01]  /*6440*/  FFMA.FTZ R5, R33, c[0x0][0x2d0], -R0 ;  /* 0x0000b40021057a23 */ /* 0x008fe20000010800 */
[----:B----4-:R-:W-:-:S05]  /*6450*/  F2FP.PACK_AB R17, R207, R208 ;  /* 0x000000d0cf11723e */ /* 0x010fca00000000ff */
[----:B------:R3:W-:Y:S02]  /*6460*/  MUFU.EX2 R218, R5 ;  /* 0x0000000500da7308 */ /* 0x0007e40000000800 */
[----:B---3--:R-:W-:Y:S02]  /*6470*/  FFMA.FTZ R5, R35, c[0x0][0x2d0], -R0 ;  /* 0x0000b40023057a23 */ /* 0x008fe40000010800 */
[----:B------:R-:W3:Y:S01]  /*6480*/  LDSM.16.MT88.4 R32, [R189+0x800] ;  /* 0x00080000bd20783b */ /* 0x000ee20000004200 */
[----:B-1----:R-:W-:Y:S03]  /*6490*/  HMMA.16816.F32 R100, R12, R28, R64 ;  /* 0x0000001c0c64723c */ /* 0x002fe60000001840 */
[----:B------:R1:W4:Y:S02]  /*64a0*/  MUFU.EX2 R219, R5 ;  /* 0x0000000500db7308 */ /* 0x0003240000000800 */
[----:B-1----:R-:W-:Y:S01]  /*64b0*/  FFMA.FTZ R5, R49, c[0x0][0x2d0], -R2 ;  /* 0x0000b40031057a23 */ /* 0x002fe20000010802 */
[----:B----4-:R-:W-:-:S05]  /*64c0*/  F2FP.PACK_AB R19, R219, R218 ;  /* 0x000000dadb13723e */ /* 0x010fca00000000ff */
[----:B------:R1:W4:Y:S02]  /*64d0*/  MUFU.EX2 R231, R5 ;  /* 0x0000000500e77308 */ /* 0x0003240000000800 */
[C---:B------:R-:W-:Y:S08]  /*64e0*/  HMMA.16816.F32 R60, R16.reuse, R40, RZ ;  /* 0x00000028103c723c */ /* 0x040ff000000018ff */
[----:B------:R-:W-:Y:S01]  /*64f0*/  HMMA.16816.F32 R56, R16, R44, RZ ;  /* 0x0000002c1038723c */ /* 0x000fe200000018ff */
[--C-:B-1----:R-:W-:Y:S01]  /*6500*/  FFMA.FTZ R5, R48, c[0x0][0x2d0], -R0.reuse ;  /* 0x0000b40030057a23 */ /* 0x102fe20000010800 */
[----:B----4-:R-:W-:Y:S01]  /*6510*/  F2FP.PACK_AB R10, R231, R232 ;  /* 0x000000e8e70a723e */ /* 0x010fe200000000ff */
[----:B------:R-:W1:Y:S02]  /*6520*/  LDSM.16.MT88.4 R48, [R185+0x800] ;  /* 0x00080000b930783b */ /* 0x000e640000004200 */
[----:B------:R4:W-:Y:S03]  /*6530*/  MUFU.EX2 R225, R5 ;  /* 0x0000000500e17308 */ /* 0x0009e60000000800 */
[----:B---3--:R-:W-:Y:S08]  /*6540*/  HMMA.16816.F32 R108, R12, R32, R76 ;  /* 0x000000200c6c723c */ /* 0x008ff0000000184c */
[----:B------:R-:W-:Y:S01]  /*6550*/  HMMA.16816.F32 R64, R16, R42, RZ ;  /* 0x0000002a1040723c */ /* 0x000fe200000018ff */
[----:B----4-:R-:W-:-:S07]  /*6560*/  FFMA.FTZ R5, R52, c[0x0][0x2d0], -R0 ;  /* 0x0000b40034057a23 */ /* 0x010fce0000010800 */
[----:B------:R-:W-:Y:S01]  /*6570*/  HMMA.16816.F32 R76, R16, R38, RZ ;  /* 0x00000026104c723c */ /* 0x000fe200000018ff */
[----:B------:R3:W4:Y:S02]  /*6580*/  MUFU.EX2 R227, R5 ;  /* 0x0000000500e37308 */ /* 0x0007240000000800 */
[----:B---3--:R-:W-:Y:S01]  /*6590*/  FFMA.FTZ R5, R53, c[0x0][0x2d0], -R0 ;  /* 0x0000b40035057a23 */ /* 0x008fe20000010800 */
[----:B----4-:R-:W-:-:S04]  /*65a0*/  F2FP.PACK_AB R9, R227, R225 ;  /* 0x000000e1e309723e */ /* 0x010fc800000000ff */
[----:B-1----:R-:W-:Y:S01]  /*65b0*/  HMMA.16816.F32 R88, R12, R48, R80 ;  /* 0x000000300c58723c */ /* 0x002fe20000001850 */
[----:B------:R1:W-:Y:S07]  /*65c0*/  MUFU.EX2 R229, R5 ;  /* 0x0000000500e57308 */ /* 0x0003ee0000000800 */
[-C--:B------:R-:W-:Y:S08]  /*65d0*/  HMMA.16816.F32 R80, R16, R46.reuse, RZ ;  /* 0x0000002e1050723c */ /* 0x080ff000000018ff */
[----:B------:R-:W-:Y:S01]  /*65e0*/  HMMA.16816.F32 R44, R20, R46, RZ ;  /* 0x0000002e142c723c */ /* 0x000fe200000018ff */
[----:B-1----:R-:W-:-:S04]  /*65f0*/  FFMA.FTZ R5, R54, c[0x0][0x2d0], -R0 ;  /* 0x0000b40036057a23 */ /* 0x002fc80000010800 */
[----:B------:R1:W3:Y:S03]  /*6600*/  MUFU.EX2 R228, R5 ;  /* 0x0000000500e47308 */ /* 0x0002e60000000800 */
[----:B------:R-:W-:Y:S01]  /*6610*/  HMMA.16816.F32 R52, R16, R36, RZ ;  /* 0x000000241034723c */ /* 0x000fe200000018ff */
[----:B-1----:R-:W-:Y:S01]  /*6620*/  FFMA.FTZ R5, R124, c[0x0][0x2d0], -R4 ;  /* 0x0000b4007c057a23 */ /* 0x002fe20000010804 */
[----:B---3--:R-:W-:-:S03]  /*6630*/  F2FP.PACK_AB R11, R228, R229 ;  /* 0x000000e5e40b723e */ /* 0x008fc600000000ff */
[----:B------:R1:W-:Y:S04]  /*6640*/  MUFU.EX2 R182, R5 ;  /* 0x0000000500b67308 */ /* 0x0003e80000000800 */
[C---:B------:R-:W-:Y:S08]  /*6650*/  HMMA.16816.F32 R84, R8.reuse, R48, R60 ;  /* 0x000000300854723c */ /* 0x040ff0000000183c */
[----:B------:R-:W-:Y:S01]  /*6660*/  HMMA.16816.F32 R104, R8, R32, R56 ;  /* 0x000000200868723c */ /* 0x000fe20000001838 */
[----:B-1----:R-:W-:-:S04]  /*6670*/  FFMA.FTZ R5, R125, c[0x0][0x2d0], -R4 ;  /* 0x0000b4007d057a23 */ /* 0x002fc80000010804 */
[----:B------:R1:W3:Y:S03]  /*6680*/  MUFU.EX2 R183, R5 ;  /* 0x0000000500b77308 */ /* 0x0002e60000000800 */
[C---:B------:R-:W-:Y:S08]  /*6690*/  HMMA.16816.F32 R60, R16.reuse, R24, RZ ;  /* 0x00000018103c723c */ /* 0x040ff000000018ff */
[----:B------:R-:W-:Y:S01]  /*66a0*/  HMMA.16816.F32 R56, R16, R26, RZ ;  /* 0x0000001a1038723c */ /* 0x000fe200000018ff */
[----:B------:R-:W4:Y:S01]  /*66b0*/  LDSM.16.MT88.4 R16, [R188+0x800] ;  /* 0x00080000bc10783b */ /* 0x000f220000004200 */
[----:B-1----:R-:W-:-:S06]  /*66c0*/  FFMA.FTZ R5, R126, c[0x0][0x2d0], -R4 ;  /* 0x0000b4007e057a23 */ /* 0x002fcc0000010804 */
[----:B------:R-:W-:Y:S01]  /*66d0*/  HMMA.16816.F32 R120, R8, R28, R52 ;  /* 0x0000001c0878723c */ /* 0x000fe20000001834 */
[----:B------:R1:W-:Y:S07]  /*66e0*/  MUFU.EX2 R200, R5 ;  /* 0x0000000500c87308 */ /* 0x0003ee0000000800 */
[C---:B------:R-:W-:Y:S08]  /*66f0*/  HMMA.16816.F32 R52, R20.reuse, R42, RZ ;  /* 0x0000002a1434723c */ /* 0x040ff000000018ff */
[----:B------:R-:W-:Y:S01]  /*6700*/  HMMA.16816.F32 R40, R20, R38, RZ ;  /* 0x000000261428723c */ /* 0x000fe200000018ff */
[----:B-1----:R-:W-:-:S04]  /*6710*/  FFMA.FTZ R5, R127, c[0x0][0x2d0], -R4 ;  /* 0x0000b4007f057a23 */ /* 0x002fc80000010804 */
[----:B------:R1:W-:Y:S03]  /*6720*/  MUFU.EX2 R204, R5 ;  /* 0x0000000500cc7308 */ /* 0x0003e60000000800 */
[C---:B------:R-:W-:Y:S08]  /*6730*/  HMMA.16816.F32 R36, R20.reuse, R24, RZ ;  /* 0x000000181424723c */ /* 0x040ff000000018ff */
[----:B------:R-:W-:Y:S01]  /*6740*/  HMMA.16816.F32 R20, R20, R26, RZ ;  /* 0x0000001a1414723c */ /* 0x000fe200000018ff */
[----:B------:R-:W-:Y:S01]  /*6750*/  LDSM.16.MT88.4 R24, [R189+0x1000] ;  /* 0x00100000bd18783b */ /* 0x000fe20000004200 */
[----:B-1----:R-:W-:-:S06]  /*6760*/  FFMA.FTZ R5, R112, c[0x0][0x2d0], -R3 ;  /* 0x0000b40070057a23 */ /* 0x002fcc0000010803 */
[-C--:B------:R-:W-:Y:S01]  /*6770*/  HMMA.16816.F32 R40, R12, R30.reuse, R40 ;  /* 0x0000001e0c28723c */ /* 0x080fe20000001828 */
[----:B------:R1:W-:Y:S07]  /*6780*/  MUFU.EX2 R178, R5 ;  /* 0x0000000500b27308 */ /* 0x0003ee0000000800 */
[----:B------:R-:W-:Y:S08]  /*6790*/  HMMA.16816.F32 R76, R8, R30, R76 ;  /* 0x0000001e084c723c */ /* 0x000ff0000000184c */
[----:B----4-:R-:W-:Y:S01]  /*67a0*/  HMMA.16816.F32 R96, R12, R16, R36 ;  /* 0x000000100c60723c */ /* 0x010fe20000001824 */
[----:B-1----:R-:W-:-:S04]  /*67b0*/  FFMA.FTZ R5, R113, c[0x0][0x2d0], -R3 ;  /* 0x0000b40071057a23 */ /* 0x002fc80000010803 */
[----:B------:R1:W4:Y:S03]  /*67c0*/  MUFU.EX2 R179, R5 ;  /* 0x0000000500b37308 */ /* 0x0003260000000800 */
[----:B------:R-:W-:Y:S01]  /*67d0*/  HMMA.16816.F32 R92, R12, R18, R20 ;  /* 0x000000120c5c723c */ /* 0x000fe20000001814 */
[----:B------:R-:W-:Y:S07]  /*67e0*/  LDSM.16.MT88.4 R20, [R186+0x1000] ;  /* 0x00100000ba14783b */ /* 0x000fee0000004200 */
[----:B------:R-:W-:Y:S01]  /*67f0*/  HMMA.16816.F32 R60, R8, R16, R60 ;  /* 0x00000010083c723c */ /* 0x000fe2000000183c */
[----:B-1----:R-:W-:-:S07]  /*6800*/  FFMA.FTZ R5, R114, c[0x0][0x2d0], -R3 ;  /* 0x0000b40072057a23 */ /* 0x002fce0000010803 */
[----:B------:R-:W-:Y:S01]  /*6810*/  HMMA.16816.F32 R28, R8, R18, R56 ;  /* 0x00000012081c723c */ /* 0x000fe20000001838 */
[----:B------:R-:W1:Y:S01]  /*6820*/  LDSM.16.MT88.4 R16, [R185+0x1000] ;  /* 0x00100000b910783b */ /* 0x000e620000004200 */
[----:B------:R5:W-:Y:S06]  /*6830*/  MUFU.EX2 R180, R5 ;  /* 0x0000000500b47308 */ /* 0x000bec0000000800 */
[-C--:B------:R-:W-:Y:S08]  /*6840*/  HMMA.16816.F32 R52, R12, R50.reuse, R52 ;  /* 0x000000320c34723c */ /* 0x080ff00000001834 */
[----:B------:R-:W-:Y:S01]  /*6850*/  HMMA.16816.F32 R48, R8, R50, R64 ;  /* 0x000000320830723c */ /* 0x000fe20000001840 */
[----:B-----5:R-:W-:-:S04]  /*6860*/  FFMA.FTZ R5, R115, c[0x0][0x2d0], -R3 ;  /* 0x0000b40073057a23 */ /* 0x020fc80000010803 */
[----:B------:R5:W1:Y:S03]  /*6870*/  MUFU.EX2 R181, R5 ;  /* 0x0000000500b57308 */ /* 0x000a660000000800 */
[-C--:B------:R-:W-:Y:S08]  /*6880*/  HMMA.16816.F32 R80, R8, R34.reuse, R80 ;  /* 0x000000220850723c */ /* 0x080ff00000001850 */
[----:B------:R-:W-:Y:S01]  /*6890*/  HMMA.16816.F32 R36, R12, R34, R44 ;  /* 0x000000220c24723c */ /* 0x000fe2000000182c */
[----:B-----5:R-:W-:-:S06]  /*68a0*/  FFMA.FTZ R5, R116, c[0x0][0x2d0], -R2 ;  /* 0x0000b40074057a23 */ /* 0x020fcc0000010802 */
[----:B---3--:R-:W-:Y:S02]  /*68b0*/  F2FP.PACK_AB R12, R183, R182 ;  /* 0x000000b6b70c723e */ /* 0x008fe400000000ff */
[----:B----4-:R-:W-:Y:S01]  /*68c0*/  F2FP.PACK_AB R13, R179, R178 ;  /* 0x000000b2b30d723e */ /* 0x010fe200000000ff */
[----:B------:R3:W-:Y:S01]  /*68d0*/  MUFU.EX2 R170, R5 ;  /* 0x0000000500aa7308 */ /* 0x0007e20000000800 */
[----:B------:R-:W-:Y:S02]  /*68e0*/  F2FP.PACK_AB R14, R204, R200 ;  /* 0x000000c8cc0e723e */ /* 0x000fe400000000ff */
[----:B-1----:R-:W-:-:S07]  /*68f0*/  F2FP.PACK_AB R15, R181, R180 ;  /* 0x000000b4b50f723e */ /* 0x002fce00000000ff */
[----:B------:R-:W-:Y:S01]  /*6900*/  HMMA.16816.F32 R88, R12, R16, R88 ;  /* 0x000000100c58723c */ /* 0x000fe20000001858 */
[----:B---3--:R-:W-:-:S07]  /*6910*/  FFMA.FTZ R5, R117, c[0x0][0x2d0], -R2 ;  /* 0x0000b40075057a23 */ /* 0x008fce0000010802 */
[C---:B------:R-:W-:Y:S01]  /*6920*/  HMMA.16816.F32 R56, R12.reuse, R24, R108 ;  /* 0x000000180c38723c */ /* 0x040fe2000000186c */
[----:B------:R1:W3:Y:S07]  /*6930*/  MUFU.EX2 R172, R5 ;  /* 0x0000000500ac7308 */ /* 0x0002ee0000000800 */
[C---:B------:R-:W-:Y:S08]  /*6940*/  HMMA.16816.F32 R44, R12.reuse, R20, R100 ;  /* 0x000000140c2c723c */ /* 0x040ff00000001864 */
[----:B------:R-:W-:Y:S01]  /*6950*/  HMMA.16816.F32 R40, R12, R22, R40 ;  /* 0x000000160c28723c */ /* 0x000fe20000001828 */
        /* <DEDUP_REMOVED lines=13> */
[----:B-1----:R-:W-:-:S06]  /*6a30*/  FFMA.FTZ R5, R75, c[0x0][0x2d0], -R0 ;  /* 0x0000b4004b057a23 */ /* 0x002fcc0000010800 */
[----:B------:R-:W1:Y:S02]  /*6a40*/  MUFU.EX2 R173, R5 ;  /* 0x0000000500ad7308 */ /* 0x000e640000000800 */
[----:B-1----:R-:W-:Y:S01]  /*6a50*/  F2FP.PACK_AB R11, R173, R171 ;  /* 0x000000abad0b723e */ /* 0x002fe200000000ff */
[----:B------:R-:W-:-:S05]  /*6a60*/  FFMA.FTZ R5, R136, c[0x0][0x2d0], -R4 ;  /* 0x0000b40088057a23 */ /* 0x000fca0000010804 */
[----:B------:R1:W-:Y:S01]  /*6a70*/  MUFU.EX2 R164, R5 ;  /* 0x0000000500a47308 */ /* 0x0003e20000000800 */
[----:B------:R-:W-:Y:S08]  /*6a80*/  HMMA.16816.F32 R116, R8, R16, R84 ;  /* 0x000000100874723c */ /* 0x000ff00000001854 */
[----:B------:R-:W-:Y:S01]  /*6a90*/  HMMA.16816.F32 R84, R12, R18, R52 ;  /* 0x000000120c54723c */ /* 0x000fe20000001834 */
[----:B-1----:R-:W-:-:S07]  /*6aa0*/  FFMA.FTZ R5, R135, c[0x0][0x2d0], -R4 ;  /* 0x0000b40087057a23 */ /* 0x002fce0000010804 */
[----:B------:R-:W-:Y:S01]  /*6ab0*/  HMMA.16816.F32 R112, R8, R18, R48 ;  /* 0x000000120870723c */ /* 0x000fe20000001830 */
[----:B------:R-:W1:Y:S01]  /*6ac0*/  LDSM.16.MT88.4 R16, [R188+0x1000] ;  /* 0x00100000bc10783b */ /* 0x000e620000004200 */
[----:B------:R3:W-:Y:S01]  /*6ad0*/  MUFU.EX2 R165, R5 ;  /* 0x0000000500a57308 */ /* 0x0007e20000000800 */
[----:B------:R-:W-:-:S05]  /*6ae0*/  FFMA.FTZ R52, R137, c[0x0][0x2d0], -R3 ;  /* 0x0000b40089347a23 */ /* 0x000fca0000010803 */
[----:B------:R-:W-:Y:S02]  /*6af0*/  HMMA.16816.F32 R48, R12, R26, R36 ;  /* 0x0000001a0c30723c */ /* 0x000fe40000001824 */
[----:B------:R-:W-:Y:S06]  /*6b00*/  MUFU.EX2 R52, R52 ;  /* 0x0000003400347308 */ /* 0x000fec0000000800 */
[----:B------:R-:W-:Y:S01]  /*6b10*/  HMMA.16816.F32 R104, R8, R24, R104 ;  /* 0x000000180868723c */ /* 0x000fe20000001868 */
[----:B---3--:R-:W-:-:S04]  /*6b20*/  FFMA.FTZ R5, R134, c[0x0][0x2d0], -R4 ;  /* 0x0000b40086057a23 */ /* 0x008fc80000010804 */
[----:B------:R3:W-:Y:S02]  /*6b30*/  MUFU.EX2 R166, R5 ;  /* 0x0000000500a67308 */ /* 0x0007e40000000800 */
[--C-:B------:R-:W-:Y:S01]  /*6b40*/  FFMA.FTZ R25, R140, c[0x0][0x2d0], -R3.reuse ;  /* 0x0000b4008c197a23 */ /* 0x100fe20000010803 */
[----:B------:R-:W-:Y:S01]  /*6b50*/  HMMA.16816.F32 R76, R8, R22, R76 ;  /* 0x00000016084c723c */ /* 0x000fe2000000184c */
[----:B------:R-:W-:-:S04]  /*6b60*/  FFMA.FTZ R24, R139, c[0x0][0x2d0], -R3 ;  /* 0x0000b4008b187a23 */ /* 0x000fc80000010803 */
[----:B------:R-:W-:Y:S01]  /*6b70*/  MUFU.EX2 R25, R25 ;  /* 0x0000001900197308 */ /* 0x000fe20000000800 */
[----:B---3--:R-:W-:-:S07]  /*6b80*/  FFMA.FTZ R5, R133, c[0x0][0x2d0], -R4 ;  /* 0x0000b40085057a23 */ /* 0x008fce0000010804 */
[----:B------:R-:W-:Y:S01]  /*6b90*/  MUFU.EX2 R24, R24 ;  /* 0x0000001800187308 */ /* 0x000fe20000000800 */
[C---:B-1----:R-:W-:Y:S07]  /*6ba0*/  HMMA.16816.F32 R64, R12.reuse, R16, R96 ;  /* 0x000000100c40723c */ /* 0x042fee0000001860 */
[----:B------:R1:W3:Y:S01]  /*6bb0*/  MUFU.EX2 R167, R5 ;  /* 0x0000000500a77308 */ /* 0x0002e20000000800 */
[----:B------:R-:W-:Y:S01]  /*6bc0*/  HMMA.16816.F32 R32, R12, R18, R92 ;  /* 0x000000120c20723c */ /* 0x000fe2000000185c */
[----:B------:R-:W4:Y:S07]  /*6bd0*/  LDSM.16.MT88.4 R12, [R186+0x1800] ;  /* 0x00180000ba0c783b */ /* 0x000f2e0000004200 */
[----:B------:R-:W-:Y:S01]  /*6be0*/  HMMA.16816.F32 R96, R8, R26, R80 ;  /* 0x0000001a0860723c */ /* 0x000fe20000001850 */
[----:B-1----:R-:W-:Y:S01]  /*6bf0*/  FFMA.FTZ R5, R131, c[0x0][0x2d0], -R3 ;  /* 0x0000b40083057a23 */ /* 0x002fe20000010803 */
[----:B---3--:R-:W-:-:S05]  /*6c00*/  F2FP.PACK_AB R6, R167, R166 ;  /* 0x000000a6a706723e */ /* 0x008fca00000000ff */
[----:B------:R-:W-:Y:S01]  /*6c10*/  FFMA.FTZ R27, R138, c[0x0][0x2d0], -R3 ;  /* 0x0000b4008a1b7a23 */ /* 0x000fe20000010803 */
[----:B------:R-:W-:Y:S01]  /*6c20*/  HMMA.16816.F32 R80, R8, R20, R120 ;  /* 0x000000140850723c */ /* 0x000fe20000001878 */
[----:B------:R1:W-:Y:S01]  /*6c30*/  MUFU.EX2 R160, R5 ;  /* 0x0000000500a07308 */ /* 0x0003e20000000800 */
[----:B------:R-:W3:Y:S01]  /*6c40*/  LDSM.16.MT88.4 R20, [R185+0x1800] ;  /* 0x00180000b914783b */ /* 0x000ee20000004200 */
[----:B------:R-:W-:-:S05]  /*6c50*/  FFMA.FTZ R26, R141, c[0x0][0x2d0], -R4 ;  /* 0x0000b4008d1a7a23 */ /* 0x000fca0000010804 */
[C---:B------:R-:W-:Y:S01]  /*6c60*/  HMMA.16816.F32 R60, R8.reuse, R16, R60 ;  /* 0x00000010083c723c */ /* 0x040fe2000000183c */
[----:B------:R-:W-:Y:S07]  /*6c70*/  MUFU.EX2 R26, R26 ;  /* 0x0000001a001a7308 */ /* 0x000fee0000000800 */
[----:B------:R-:W-:Y:S01]  /*6c80*/  HMMA.16816.F32 R36, R8, R18, R28 ;  /* 0x000000120824723c */ /* 0x000fe2000000181c */
[----:B-1----:R-:W-:Y:S01]  /*6c90*/  FFMA.FTZ R5, R130, c[0x0][0x2d0], -R3 ;  /* 0x0000b40082057a23 */ /* 0x002fe20000010803 */
[----:B------:R-:W1:Y:S01]  /*6ca0*/  LDSM.16.MT88.4 R16, [R189+0x1800] ;  /* 0x00180000bd10783b */ /* 0x000e620000004200 */
[----:B------:R-:W-:Y:S03]  /*6cb0*/  MUFU.EX2 R27, R27 ;  /* 0x0000001b001b7308 */ /* 0x000fe60000000800 */
[----:B------:R-:W5:Y:S01]  /*6cc0*/  LDSM.16.MT88.4 R8, [R188+0x1800] ;  /* 0x00180000bc08783b */ /* 0x000f620000004200 */
[----:B------:R-:W-:-:S02]  /*6cd0*/  FFMA.FTZ R30, R144, c[0x0][0x2d0], -R4 ;  /* 0x0000b400901e7a23 */ /* 0x000fc40000010804 */
[--C-:B------:R-:W-:Y:S02]  /*6ce0*/  FFMA.FTZ R29, R143, c[0x0][0x2d0], -R4.reuse ;  /* 0x0000b4008f1d7a23 */ /* 0x100fe40000010804 */
[----:B------:R2:W1:Y:S01]  /*6cf0*/  MUFU.EX2 R161, R5 ;  /* 0x0000000500a17308 */ /* 0x0004620000000800 */
[----:B------:R-:W-:Y:S01]  /*6d00*/  FFMA.FTZ R28, R142, c[0x0][0x2d0], -R4 ;  /* 0x0000b4008e1c7a23 */ /* 0x000fe20000010804 */
[----:B------:R-:W-:Y:S01]  /*6d10*/  F2FP.PACK_AB R4, R165, R164 ;  /* 0x000000a4a504723e */ /* 0x000fe200000000ff */
[----:B------:R-:W-:-:S05]  /*6d20*/  FFMA.FTZ R31, R159, c[0x0][0x2d0], -R2 ;  /* 0x0000b4009f1f7a23 */ /* 0x000fca0000010802 */
[----:B------:R-:W-:Y:S01]  /*6d30*/  MUFU.EX2 R30, R30 ;  /* 0x0000001e001e7308 */ /* 0x000fe20000000800 */
[----:B--2---:R-:W-:-:S07]  /*6d40*/  FFMA.FTZ R5, R129, c[0x0][0x2d0], -R3 ;  /* 0x0000b40081057a23 */ /* 0x004fce0000010803 */
[----:B------:R-:W-:Y:S08]  /*6d50*/  MUFU.EX2 R29, R29 ;  /* 0x0000001d001d7308 */ /* 0x000ff00000000800 */
[----:B------:R2:W-:Y:S08]  /*6d60*/  MUFU.EX2 R162, R5 ;  /* 0x0000000500a27308 */ /* 0x0005f00000000800 */
[----:B------:R-:W-:Y:S01]  /*6d70*/  MUFU.EX2 R28, R28 ;  /* 0x0000001c001c7308 */ /* 0x000fe20000000800 */
[----:B--2---:R-:W-:-:S07]  /*6d80*/  FFMA.FTZ R5, R132, c[0x0][0x2d0], -R3 ;  /* 0x0000b40084057a23 */ /* 0x004fce0000010803 */
[----:B------:R-:W-:Y:S01]  /*6d90*/  MUFU.EX2 R31, R31 ;  /* 0x0000001f001f7308 */ /* 0x000fe20000000800 */
[----:B------:R-:W-:-:S07]  /*6da0*/  FFMA.FTZ R3, R155, c[0x0][0x2d0], -R2 ;  /* 0x0000b4009b037a23 */ /* 0x000fce0000010802 */
[----:B------:R1:W2:Y:S08]  /*6db0*/  MUFU.EX2 R163, R5 ;  /* 0x0000000500a37308 */ /* 0x0002b00000000800 */
[----:B------:R3:W-:Y:S01]  /*6dc0*/  MUFU.EX2 R54, R3 ;  /* 0x0000000300367308 */ /* 0x0007e20000000800 */
[----:B-1----:R-:W-:Y:S02]  /*6dd0*/  F2FP.PACK_AB R5, R161, R160 ;  /* 0x000000a0a105723e */ /* 0x002fe400000000ff */
[----:B--2---:R-:W-:Y:S01]  /*6de0*/  F2FP.PACK_AB R7, R163, R162 ;  /* 0x000000a2a307723e */ /* 0x004fe200000000ff */
[----:B---3--:R-:W-:-:S06]  /*6df0*/  FFMA.FTZ R3, R154, c[0x0][0x2d0], -R2 ;  /* 0x0000b4009a037a23 */ /* 0x008fcc0000010802 */
[C---:B----4-:R-:W-:Y:S01]  /*6e00*/  HMMA.16816.F32 R132, R4.reuse, R14, R40 ;  /* 0x0000000e0484723c */ /* 0x050fe20000001828 */
[----:B------:R1:W2:Y:S06]  /*6e10*/  MUFU.EX2 R69, R3 ;  /* 0x0000000300457308 */ /* 0x0002ac0000000800 */
[--C-:B------:R-:W-:Y:S01]  /*6e20*/  FFMA.FTZ R40, R146, c[0x0][0x2d0], -R0.reuse ;  /* 0x0000b40092287a23 */ /* 0x100fe20000010800 */
[----:B------:R-:W-:Y:S01]  /*6e30*/  HMMA.16816.F32 R88, R4, R20, R88 ;  /* 0x000000140458723c */ /* 0x000fe20000001858 */
[--C-:B------:R-:W-:Y:S02]  /*6e40*/  FFMA.FTZ R41, R145, c[0x0][0x2d0], -R0.reuse ;  /* 0x0000b40091297a23 */ /* 0x100fe40000010800 */
[----:B------:R-:W-:-:S02]  /*6e50*/  FFMA.FTZ R42, R128, c[0x0][0x2d0], -R0 ;  /* 0x0000b400802a7a23 */ /* 0x000fc40000010800 */
[----:B------:R-:W-:Y:S01]  /*6e60*/  MUFU.EX2 R40, R40 ;  /* 0x0000002800287308 */ /* 0x000fe20000000800 */
[----:B------:R-:W3:Y:S02]  /*6e70*/  LDSM.16.MT88.4 R128, [R186+0x2000] ;  /* 0x00200000ba80783b */ /* 0x000ee40000004200 */
[----:B------:R-:W-:Y:S01]  /*6e80*/  HMMA.16816.F32 R84, R4, R22, R84 ;  /* 0x000000160454723c */ /* 0x000fe20000001854 */
[----:B-1----:R-:W-:-:S04]  /*6e90*/  FFMA.FTZ R3, R153, c[0x0][0x2d0], -R2 ;  /* 0x0000b40099037a23 */ /* 0x002fc80000010802 */
[----:B------:R-:W-:Y:S03]  /*6ea0*/  MUFU.EX2 R41, R41 ;  /* 0x0000002900297308 */ /* 0x000fe60000000800 */
[C---:B------:R-:W-:Y:S05]  /*6eb0*/  HMMA.16816.F32 R56, R4.reuse, R16, R56 ;  /* 0x000000100438723c */ /* 0x040fea0000001838 */
[----:B------:R1:W-:Y:S03]  /*6ec0*/  MUFU.EX2 R74, R3 ;  /* 0x00000003004a7308 */ /* 0x0003e60000000800 */
[C---:B------:R-:W-:Y:S05]  /*6ed0*/  HMMA.16816.F32 R48, R4.reuse, R18, R48 ;  /* 0x000000120430723c */ /* 0x040fea0000001830 */
[----:B------:R-:W-:Y:S03]  /*6ee0*/  MUFU.EX2 R42, R42 ;  /* 0x0000002a002a7308 */ /* 0x000fe60000000800 */
[----:B------:R-:W-:Y:S01]  /*6ef0*/  HMMA.16816.F32 R44, R4, R12, R44 ;  /* 0x0000000c042c723c */ /* 0x000fe2000000182c */
[----:B-1----:R-:W-:-:S07]  /*6f00*/  FFMA.FTZ R3, R152, c[0x0][0x2d0], -R2 ;  /* 0x0000b40098037a23 */ /* 0x002fce0000010802 */
[C---:B-----5:R-:W-:Y:S01]  /*6f10*/  HMMA.16816.F32 R64, R4.reuse, R8, R64 ;  /* 0x000000080440723c */ /* 0x060fe20000001840 */
[----:B------:R-:W1:Y:S07]  /*6f20*/  MUFU.EX2 R75, R3 ;  /* 0x00000003004b7308 */ /* 0x000e6e0000000800 */
[----:B------:R-:W-:Y:S07]  /*6f30*/  HMMA.16816.F32 R108, R4, R10, R32 ;  /* 0x0000000a046c723c */ /* 0x000fee0000001820 */
[----:B--2---:R-:W-:Y:S01]  /*6f40*/  F2FP.PACK_AB R4, R69, R54 ;  /* 0x000000364504723e */ /* 0x004fe200000000ff */
[----:B------:R-:W-:Y:S01]  /*6f50*/  FFMA.FTZ R32, R158, c[0x0][0x2d0], -R2 ;  /* 0x0000b4009e207a23 */ /* 0x000fe20000010802 */
[----:B-1----:R-:W-:Y:S01]  /*6f60*/  F2FP.PACK_AB R6, R75, R74 ;  /* 0x0000004a4b06723e */ /* 0x002fe200000000ff */
[----:B------:R-:W-:Y:S01]  /*6f70*/  FFMA.FTZ R3, R150, c[0x0][0x2d0], -R0 ;  /* 0x0000b40096037a23 */ /* 0x000fe20000010800 */
[----:B------:R-:W-:Y:S01]  /*6f80*/  F2FP.PACK_AB R150, R26, R28 ;  /* 0x0000001c1a96723e */ /* 0x000fe200000000ff */
[----:B------:R-:W-:-:S02]  /*6f90*/  FFMA.FTZ R33, R157, c[0x0][0x2d0], -R2 ;  /* 0x0000b4009d217a23 */ /* 0x000fc40000010802 */
[----:B------:R1:W-:Y:S01]  /*6fa0*/  MUFU.EX2 R43, R3 ;  /* 0x00000003002b7308 */ /* 0x0003e20000000800 */
[----:B------:R-:W-:Y:S02]  /*6fb0*/  FFMA.FTZ R34, R156, c[0x0][0x2d0], -R2 ;  /* 0x0000b4009c227a23 */ /* 0x000fe40000010802 */
[----:B------:R-:W-:Y:S02]  /*6fc0*/  FADD.FTZ R2, R177, R175 ;  /* 0x000000afb1027221 */ /* 0x000fe40000010000 */
[----:B------:R-:W-:Y:S01]  /*6fd0*/  FFMA.FTZ R35, R151, c[0x0][0x2d0], -R0 ;  /* 0x0000b40097237a23 */ /* 0x000fe20000010800 */
[----:B------:R-:W-:Y:S01]  /*6fe0*/  F2FP.PACK_AB R151, R52, R27 ;  /* 0x0000001b3497723e */ /* 0x000fe200000000ff */
[----:B------:R-:W-:Y:S01]  /*6ff0*/  FADD.FTZ R2, R214, R2 ;  /* 0x00000002d6027221 */ /* 0x000fe20000010000 */
[----:B------:R-:W2:Y:S03]  /*7000*/  MUFU.EX2 R32, R32 ;  /* 0x0000002000207308 */ /* 0x000ea60000000800 */
[----:B------:R-:W-:-:S04]  /*7010*/  FADD.FTZ R2, R215, R2 ;  /* 0x00000002d7027221 */ /* 0x000fc80000010000 */
[----:B------:R-:W-:Y:S01]  /*7020*/  FADD.FTZ R2, R223, R2 ;  /* 0x00000002df027221 */ /* 0x000fe20000010000 */
[----:B------:R-:W-:Y:S01]  /*7030*/  MUFU.EX2 R33, R33 ;  /* 0x0000002100217308 */ /* 0x000fe20000000800 */
[----:B-1----:R-:W-:Y:S01]  /*7040*/  FFMA.FTZ R3, R149, c[0x0][0x2d0], -R0 ;  /* 0x0000b40095037a23 */ /* 0x002fe20000010800 */
[----:B------:R-:W-:-:S06]  /*7050*/  F2FP.PACK_AB R149, R24, R25 ;  /* 0x000000191895723e */ /* 0x000fcc00000000ff */
[----:B------:R1:W4:Y:S01]  /*7060*/  MUFU.EX2 R53, R3 ;  /* 0x0000000300357308 */ /* 0x0003220000000800 */
[----:B--2---:R-:W-:-:S07]  /*7070*/  F2FP.PACK_AB R144, R32, R31 ;  /* 0x0000001f2090723e */ /* 0x004fce00000000ff */
[----:B------:R-:W2:Y:S01]  /*7080*/  MUFU.EX2 R34, R34 ;  /* 0x0000002200227308 */ /* 0x000ea20000000800 */
[----:B-1----:R-:W-:Y:S01]  /*7090*/  FFMA.FTZ R3, R148, c[0x0][0x2d0], -R0 ;  /* 0x0000b40094037a23 */ /* 0x002fe20000010800 */
[----:B----4-:R-:W-:-:S06]  /*70a0*/  F2FP.PACK_AB R5, R53, R43 ;  /* 0x0000002b3505723e */ /* 0x010fcc00000000ff */
[----:B------:R-:W1:Y:S01]  /*70b0*/  MUFU.EX2 R35, R35 ;  /* 0x0000002300237308 */ /* 0x000e620000000800 */
[----:B------:R-:W-:Y:S02]  /*70c0*/  F2FP.PACK_AB R148, R29, R30 ;  /* 0x0000001e1d94723e */ /* 0x000fe400000000ff */
[----:B--2---:R-:W-:-:S05]  /*70d0*/  F2FP.PACK_AB R146, R34, R33 ;  /* 0x000000212292723e */ /* 0x004fca00000000ff */
[----:B------:R2:W-:Y:S01]  /*70e0*/  MUFU.EX2 R55, R3 ;  /* 0x0000000300377308 */ /* 0x0005e20000000800 */
[----:B---3--:R-:W-:Y:S01]  /*70f0*/  HMMA.16816.F32 R120, R148, R128, R44 ;  /* 0x000000809478723c */ /* 0x008fe2000000182c */
[----:B-1----:R-:W-:-:S07]  /*7100*/  F2FP.PACK_AB R145, R40, R35 ;  /* 0x000000232891723e */ /* 0x002fce00000000ff */
[----:B------:R-:W-:Y:S01]  /*7110*/  HMMA.16816.F32 R132, R148, R130, R132 ;  /* 0x000000829484723c */ /* 0x000fe20000001884 */
[----:B--2---:R-:W-:Y:S01]  /*7120*/  FFMA.FTZ R3, R147, c[0x0][0x2d0], -R0 ;  /* 0x0000b40093037a23 */ /* 0x004fe20000010800 */
[----:B------:R-:W-:Y:S01]  /*7130*/  F2FP.PACK_AB R147, R42, R41 ;  /* 0x000000292a93723e */ /* 0x000fe200000000ff */
[----:B------:R-:W-:Y:S02]  /*7140*/  FADD.FTZ R0, R210, R209 ;  /* 0x000000d1d2007221 */ /* 0x000fe40000010000 */
[----:B------:R-:W1:Y:S02]  /*7150*/  MUFU.EX2 R73, R3 ;  /* 0x0000000300497308 */ /* 0x000e640000000800 */
[----:B------:R-:W-:-:S04]  /*7160*/  FADD.FTZ R0, R212, R0 ;  /* 0x00000000d4007221 */ /* 0x000fc80000010000 */
[----:B------:R-:W-:-:S04]  /*7170*/  FADD.FTZ R0, R213, R0 ;  /* 0x00000000d5007221 */ /* 0x000fc80000010000 */
[----:B------:R-:W-:Y:S01]  /*7180*/  FADD.FTZ R0, R222, R0 ;  /* 0x00000000de007221 */ /* 0x000fe20000010000 */
[----:B-1----:R-:W-:Y:S01]  /*7190*/  F2FP.PACK_AB R7, R73, R55 ;  /* 0x000000374907723e */ /* 0x002fe200000000ff */
[----:B------:R-:W-:-:S04]  /*71a0*/  FADD.FTZ R3, R206, R205 ;  /* 0x000000cdce037221 */ /* 0x000fc80000010000 */
[----:B------:R-:W-:Y:S02]  /*71b0*/  FADD.FTZ R3, R216, R3 ;  /* 0x00000003d8037221 */ /* 0x000fe40000010000 */
[----:B------:R-:W-:Y:S01]  /*71c0*/  HMMA.16816.F32 R80, R4, R12, R80 ;  /* 0x0000000c0450723c */ /* 0x000fe20000001850 */
[----:B------:R-:W2:Y:S01]  /*71d0*/  LDL R12, [R1+0x10] ;  /* 0x00001000010c7983 */ /* 0x000ea20000100800 */
[----:B------:R-:W-:-:S04]  /*71e0*/  FADD.FTZ R3, R220, R3 ;  /* 0x00000003dc037221 */ /* 0x000fc80000010000 */
[----:B------:R-:W-:Y:S02]  /*71f0*/  FADD.FTZ R3, R226, R3 ;  /* 0x00000003e2037221 */ /* 0x000fe40000010000 */
[C---:B------:R-:W-:Y:S08]  /*7200*/  HMMA.16816.F32 R92, R4.reuse, R20, R116 ;  /* 0x00000014045c723c */ /* 0x040ff00000001874 */
[C---:B------:R-:W-:Y:S08]  /*7210*/  HMMA.16816.F32 R124, R4.reuse, R16, R104 ;  /* 0x00000010047c723c */ /* 0x040ff00000001868 */
[C---:B------:R-:W-:Y:S01]  /*7220*/  HMMA.16816.F32 R20, R4.reuse, R22, R112 ;  /* 0x000000160414723c */ /* 0x040fe20000001870 */
[----:B------:R-:W1:Y:S07]  /*7230*/  LDSM.16.MT88.4 R112, [R189+0x2000] ;  /* 0x00200000bd70783b */ /* 0x000e6e0000004200 */
[C---:B------:R-:W-:Y:S01]  /*7240*/  HMMA.16816.F32 R16, R4.reuse, R18, R96 ;  /* 0x000000120410723c */ /* 0x040fe20000001860 */
[----:B------:R-:W3:Y:S07]  /*7250*/  LDSM.16.MT88.4 R96, [R185+0x2000] ;  /* 0x00200000b960783b */ /* 0x000eee0000004200 */
[C---:B------:R-:W-:Y:S08]  /*7260*/  HMMA.16816.F32 R76, R4.reuse, R14, R76 ;  /* 0x0000000e044c723c */ /* 0x040ff0000000184c */
[C---:B------:R-:W-:Y:S07]  /*7270*/  HMMA.16816.F32 R60, R4.reuse, R8, R60 ;  /* 0x00000008043c723c */ /* 0x040fee000000183c */
[----:B------:R-:W-:Y:S01]  /*7280*/  FADD.FTZ R8, R208, R207 ;  /* 0x000000cfd0087221 */ /* 0x000fe20000010000 */
[----:B------:R-:W-:Y:S01]  /*7290*/  HMMA.16816.F32 R36, R4, R10, R36 ;  /* 0x0000000a0424723c */ /* 0x000fe20000001824 */
[----:B------:R-:W4:Y:S01]  /*72a0*/  LDSM.16.MT88.4 R4, [R188+0x2000] ;  /* 0x00200000bc04783b */ /* 0x000f220000004200 */
[----:B------:R-:W-:-:S02]  /*72b0*/  FADD.FTZ R9, R230, R3 ;  /* 0x00000003e6097221 */ /* 0x000fc40000010000 */
[----:B------:R-:W-:Y:S02]  /*72c0*/  FADD.FTZ R8, R218, R8 ;  /* 0x00000008da087221 */ /* 0x000fe40000010000 */
[----:B------:R-:W-:Y:S02]  /*72d0*/  FADD.FTZ R3, R224, R2 ;  /* 0x00000002e0037221 */ /* 0x000fe40000010000 */
[----:B------:R-:W-:Y:S01]  /*72e0*/  @P5 IMAD.HI.U32 R2, R237, c[0x0][0x2c8], RZ ;  /* 0x0000b200ed025a27 */ /* 0x000fe200078e00ff */
[----:B-1----:R-:W-:Y:S03]  /*72f0*/  HMMA.16816.F32 R104, R148, R112, R56 ;  /* 0x000000709468723c */ /* 0x002fe60000001838 */
[----:B------:R-:W-:Y:S02]  /*7300*/  FADD.FTZ R10, R219, R8 ;  /* 0x00000008db0a7221 */ /* 0x000fe40000010000 */
[----:B------:R-:W-:Y:S01]  /*7310*/  FADD.FTZ R8, R221, R0 ;  /* 0x00000000dd087221 */ /* 0x000fe20000010000 */
[----:B------:R-:W-:-:S02]  /*7320*/  MOV R0, R237 ;  /* 0x000000ed00007202 */ /* 0x000fc40000000f00 */
[----:B------:R-:W-:Y:S01]  /*7330*/  @P5 SHF.R.U32.HI R0, RZ, c[0x0][0x2cc], R2 ;  /* 0x0000b300ff005a19 */ /* 0x000fe20000011602 */
[----:B---3--:R-:W-:Y:S03]  /*7340*/  HMMA.16816.F32 R88, R148, R96, R88 ;  /* 0x000000609458723c */ /* 0x008fe60000001858 */
[----:B------:R-:W-:-:S05]  /*7350*/  IADD3 R0, R0, R251, -R250 ;  /* 0x000000fb00007210 */ /* 0x000fca0007ffe8fa */
[----:B------:R-:W-:Y:S01]  /*7360*/  IMAD.HI R0, R0, 0x66666667, RZ ;  /* 0x6666666700007827 */ /* 0x000fe200078e02ff */
[----:B------:R-:W-:Y:S04]  /*7370*/  HMMA.16816.F32 R100, R148, R98, R84 ;  /* 0x000000629464723c */ /* 0x000fe80000001854 */
[----:B------:R-:W-:Y:S01]  /*7380*/  SHF.R.U32.HI R2, RZ, 0x1f, R0 ;  /* 0x0000001fff027819 */ /* 0x000fe20000011600 */
[----:B------:R-:W-:-:S03]  /*7390*/  FADD.FTZ R3, R233, R3 ;  /* 0x00000003e9037221 */ /* 0x000fc60000010000 */
[----:B------:R-:W-:Y:S01]  /*73a0*/  LEA.HI.SX32 R11, R0, R2, 0x1b ;  /* 0x00000002000b7211 */ /* 0x000fe200078fdaff */
[----:B------:R-:W-:Y:S01]  /*73b0*/  FADD.FTZ R0, R225, R10 ;  /* 0x0000000ae1007221 */ /* 0x000fe20000010000 */
[----:B------:R-:W-:Y:S01]  /*73c0*/  HMMA.16816.F32 R116, R148, R114, R48 ;  /* 0x000000729474723c */ /* 0x000fe20000001830 */
[----:B------:R-:W-:Y:S02]  /*73d0*/  FADD.FTZ R2, R235, R9 ;  /* 0x00000009eb027221 */ /* 0x000fe40000010000 */
[----:B------:R-:W-:-:S05]  /*73e0*/  FADD.FTZ R3, R234, R3 ;  /* 0x00000003ea037221 */ /* 0x000fca0000010000 */
[-C--:B----4-:R-:W-:Y:S08]  /*73f0*/  HMMA.16816.F32 R136, R148, R4.reuse, R64 ;  /* 0x000000049488723c */ /* 0x090ff00000001840 */
[----:B------:R-:W-:Y:S07]  /*7400*/  HMMA.16816.F32 R140, R144, R4, R60 ;  /* 0x00000004908c723c */ /* 0x000fee000000183c */
        /* <DEDUP_REMOVED lines=48> */
[----:B------:R-:W-:Y:S01]  /*7710*/  HMMA.16816.F32 R128, R144, R130, R76 ;  /* 0x000000829080723c */ /* 0x000fe2000000184c */
[----:B------:R-:W-:Y:S02]  /*7720*/  FADD.FTZ R0, R35, R2 ;  /* 0x0000000223007221 */ /* 0x000fe40000010000 */
[----:B------:R-:W-:-:S02]  /*7730*/  FADD.FTZ R4, R29, R4 ;  /* 0x000000041d047221 */ /* 0x000fc40000010000 */
[----:B------:R-:W-:-:S03]  /*7740*/  FADD.FTZ R0, R40, R0 ;  /* 0x0000000028007221 */ /* 0x000fc60000010000 */
[----:B------:R-:W-:Y:S01]  /*7750*/  HMMA.16816.F32 R144, R144, R6, R36 ;  /* 0x000000069090723c */ /* 0x000fe20000001824 */
[----:B------:R-:W-:-:S06]  /*7760*/  FADD.FTZ R0, R41, R0 ;  /* 0x0000000029007221 */ /* 0x000fcc0000010000 */
        /* <DEDUP_REMOVED lines=9> */
[----:B------:R-:W-:-:S03]  /*7800*/  IADD3 R211, R211, -0x2, RZ ;  /* 0xfffffffed3d37810 */ /* 0x000fc60007ffe0ff */
[----:B------:R1:W-:Y:S04]  /*7810*/  STL [R1+0x4], R0 ;  /* 0x0000040001007387 */ /* 0x0003e80000100800 */
[----:B------:R1:W-:Y:S01]  /*7820*/  STL [R1+0x8], R2 ;  /* 0x0000080201007387 */ /* 0x0003e20000100800 */
[----:B--2---:R-:W-:-:S04]  /*7830*/  IMNMX R249, R12, R11, !PT ;  /* 0x0000000b0cf97217 */ /* 0x004fc80007800200 */
[----:B------:R-:W-:-:S13]  /*7840*/  ISETP.GE.AND P0, PT, R211, R249, PT ;  /* 0x000000f9d300720c */ /* 0x000fda0003f06270 */
[----:B------:R-:W-:Y:S05]  /*7850*/  @!P0 BRA `(.L_x_1460) ;  /* 0x0000496000008947 */ /* 0x000fea0003800000 */
[----:B-1----:R-:W-:Y:S01]  /*7860*/  IMAD.MOV.U32 R85, RZ, RZ, R71 ;  /* 0x000000ffff557224 */ /* 0x002fe200078e0047 */
[----:B------:R-:W-:Y:S01]  /*7870*/  MOV R87, R68 ;  /* 0x0000004400577202 */ /* 0x000fe20000000f00 */
[----:B------:R-:W-:Y:S01]  /*7880*/  IMAD.MOV.U32 R84, RZ, RZ, R72 ;  /* 0x000000ffff547224 */ /* 0x000fe200078e0048 */
[----:B------:R-:W-:Y:S02]  /*7890*/  MOV R86, R70 ;  /* 0x0000004600567202 */ /* 0x000fe40000000f00 */
.L_x_1471:
        /* <DEDUP_REMOVED lines=30> */
[C---:B------:R-:W-:Y:S04]  /*7a80*/  IMAD.WIDE.U32 R2, R203.reuse, c[0x0][0x218], R2 ;  /* 0x00008600cb027a25 */ /* 0x040fe800078e0002 */
        /* <DEDUP_REMOVED lines=10> */
.L_x_1570:
[----:B------:R-:W-:-:S05]  /*7b30*/  BRA.DIV ~URZ, `(.L_x_1464) ;  /* 0x0000eed27f007947 */ /* 0x000fca000b800000 */
[----:B------:R-:W3:Y:S01]  /*7b40*/  SHFL.IDX PT, R2, R0, RZ, 0x181f ;  /* 0x00181fff00027589 */ /* 0x000ee200000e0000 */
[----:B------:R-:W-:Y:S03]  /*7b50*/  ISETP.GE.AND P0, PT, R201, c[0x0][0x1d4], PT ;  /* 0x00007500c9007a0c */ /* 0x000fe60003f06270 */
        /* <DEDUP_REMOVED lines=12> */
[----:B------:R-:W-:Y:S01]  /*7c20*/  IADD3 R2, P1, R9, R15, RZ ;  /* 0x0000000f09027210 */ /* 0x000fe20007f3e0ff */
[--C-:B------:R-:W-:Y:S03]  /*7c30*/  IMAD.X R9, R14, 0x1, R5.reuse, P6 ;  /* 0x000000010e097824 */ /* 0x100fe600030e0605 */
[----:B------:R2:W-:Y:S01]  /*7c40*/  LDGSTS.E.BYPASS.LTC128B.128 [R202+0x100], [R10.64], !P0 ;  /* 0x001000000aca7fae */ /* 0x0005e2000c101d46 */
[--C-:B------:R-:W-:Y:S03]  /*7c50*/  IMAD.X R7, R13, 0x1, R5.reuse, P2 ;  /* 0x000000010d077824 */ /* 0x100fe600010e0605 */
[----:B------:R2:W-:Y:S01]  /*7c60*/  LDGSTS.E.BYPASS.LTC128B.128 [R202+0x900], [R8.64], !P0 ;  /* 0x0090000008ca7fae */ /* 0x0005e2000c101d46 */
[----:B------:R-:W-:Y:S03]  /*7c70*/  IMAD.X R3, R12, 0x1, R5, P1 ;  /* 0x000000010c037824 */ /* 0x000fe600008e0605 */
[----:B------:R3:W-:Y:S04]  /*7c80*/  LDGSTS.E.BYPASS.LTC128B.128 [R202+0x1100], [R6.64], !P0 ;  /* 0x0110000006ca7fae */ /* 0x0007e8000c101d46 */
[----:B------:R2:W-:Y:S01]  /*7c90*/  LDGSTS.E.BYPASS.LTC128B.128 [R202+0x1900], [R2.64], !P0 ;  /* 0x0190000002ca7fae */ /* 0x0005e2000c101d46 */
[----:B---3--:R-:W-:Y:S04]  /*7ca0*/  SEL R6, RZ, 0x10, P0 ;  /* 0x00000010ff067807 */ /* 0x008fe80000000000 */
.L_x_1571:
[C---:B-12---:R-:W-:Y:S02]  /*7cb0*/  IADD3 R2, -R6.reuse, 0x10, RZ ;  /* 0x0000001006027810 */ /* 0x046fe40007ffe1ff */
[----:B------:R-:W-:Y:S02]  /*7cc0*/  ISETP.NE.U32.AND P2, PT, R6, RZ, PT ;  /* 0x000000ff0600720c */ /* 0x000fe40003f45070 */
[----:B------:R-:W-:Y:S04]  /*7cd0*/  LOP3.LUT R2, R2, 0xf, RZ, 0xc0, !PT ;  /* 0x0000000f02027812 */ /* 0x000fe800078ec0ff */
[----:B------:R-:W-:Y:S04]  /*7ce0*/  IADD3 R2, P1, P0, R2, R0, R15 ;  /* 0x0000000002027210 */ /* 0x000fe8000783e00f */
[----:B------:R-:W-:Y:S05]  /*7cf0*/  IADD3.X R3, RZ, R4, R5, P1, P0 ;  /* 0x00000004ff037210 */ /* 0x000fea0000fe0405 */
[----:B------:R-:W-:Y:S01]  /*7d00*/  @!PT LDS RZ, [RZ] ;  /* 0x00000000fffff984 */ /* 0x000fe20000000800 */
[----:B------:R-:W-:Y:S01]  /*7d10*/  @!PT LDS RZ, [RZ] ;  /* 0x00000000fffff984 */ /* 0x000fe20000000800 */
[----:B------:R-:W-:Y:S01]  /*7d20*/  @!PT LDS RZ, [RZ] ;  /* 0x00000000fffff984 */ /* 0x000fe20000000800 */
[----:B------:R1:W-:Y:S04]  /*7d30*/  LDGSTS.E.BYPASS.LTC128B.128.ZFILL [R202+0x2100], [R2.64], P2 ;  /* 0x0210000002ca7fae */ /* 0x0003e80009141d46 */
.L_x_1462:
[----:B-1-34-:R-:W-:Y:S05]  /*7d40*/  BSYNC B0 ;  /* 0x0000000000007941 */ /* 0x01afea0003800000 */
.L_x_1461:
        /* <DEDUP_REMOVED lines=262> */
[----:B--234-:R-:W-:Y:S01]  /*8db0*/  IMAD.MOV.U32 R203, RZ, RZ, RZ ;  /* 0x000000ffffcb7224 */ /* 0x01cfe200078e00ff */
[----:B------:R-:W2:Y:S01]  /*8dc0*/  LDL R238, [R1+0x14] ;  /* 0x0000140001ee7983 */ /* 0x000ea20000100800 */
[----:B------:R-:W-:Y:S03]  /*8dd0*/  IMAD.SHL.U32 R15, R201, 0x2, RZ ;  /* 0x00000002c90f7824 */ /* 0x000fe600078e00ff */
[----:B------:R-:W3:Y:S04]  /*8de0*/  LDL R233, [R1+0xc] ;  /* 0x00000c0001e97983 */ /* 0x000ee80000100800 */
[----:B------:R-:W4:Y:S04]  /*8df0*/  LDL.64 R236, [R1+0x20] ;  /* 0x0000200001ec7983 */ /* 0x000f280000100a00 */
[----:B------:R-:W5:Y:S04]  /*8e00*/  LDL R231, [R1+0x34] ;  /* 0x0000340001e77983 */ /* 0x000f680000100800 */
[----:B------:R-:W4:Y:S04]  /*8e10*/  LDL.64 R234, [R1+0x18] ;  /* 0x0000180001ea7983 */ /* 0x000f280000100a00 */
[----:B------:R-:W5:Y:S01]  /*8e20*/  LDL R232, [R1+0x30] ;  /* 0x0000300001e87983 */ /* 0x000f620000100800 */
[----:B--2---:R-:W-:Y:S05]  /*8e30*/  IMAD R2, R211, 0x50, R238 ;  /* 0x00000050d3027824 */ /* 0x004fea00078e02ee */
[----:B---3--:R-:W-:Y:S05]  /*8e40*/  IADD3 R2, R2, -0x50, R233 ;  /* 0xffffffb002027810 */ /* 0x008fea0007ffe0e9 */
[----:B------:R-:W-:Y:S04]  /*8e50*/  @P4 IMAD.HI.U32 R3, R2, c[0x0][0x2bc], RZ ;  /* 0x0000af0002034a27 */ /* 0x000fe800078e00ff */
[----:B-1----:R-:W-:Y:S01]  /*8e60*/  IMAD.MOV.U32 R0, RZ, RZ, R2 ;  /* 0x000000ffff007224 */ /* 0x002fe200078e0002 */
[----:B------:R-:W-:Y:S04]  /*8e70*/  @P4 SHF.R.U32.HI R0, RZ, c[0x0][0x2c0], R3 ;  /* 0x0000b000ff004a19 */ /* 0x000fe80000011603 */
[C---:B----4-:R-:W-:Y:S04]  /*8e80*/  @!P3 IADD3 R3, P0, R0.reuse, R236, RZ ;  /* 0x000000ec0003b210 */ /* 0x050fe80007f1e0ff */
[----:B-----5:R-:W-:Y:S01]  /*8e90*/  @!P3 LEA.HI.X.SX32 R5, R0, R231, 0x1, P0 ;  /* 0x000000e70005b211 */ /* 0x020fe200000f0eff */
[----:B------:R-:W-:Y:S01]  /*8ea0*/  IMAD.MOV R0, RZ, RZ, -R0 ;  /* 0x000000ffff007224 */ /* 0x000fe200078e0a00 */
[C---:B------:R-:W-:Y:S02]  /*8eb0*/  @!P3 LEA R4, P0, R3.reuse, c[0x0][0x2a0], 0x2 ;  /* 0x0000a8000304ba11 */ /* 0x040fe400078010ff */
[----:B------:R-:W-:Y:S01]  /*8ec0*/  SHF.R.S32.HI R231, RZ, 0x1f, R201 ;  /* 0x0000001fffe77819 */ /* 0x000fe200000114c9 */
[----:B------:R-:W-:Y:S01]  /*8ed0*/  IMAD R217, R0, c[0x0][0x2b8], R2 ;  /* 0x0000ae0000d97a24 */ /* 0x000fe200078e0202 */
[----:B------:R-:W-:Y:S03]  /*8ee0*/  @!P3 LEA.HI.X R5, R3, c[0x0][0x2a4], R5, 0x2, P0 ;  /* 0x0000a9000305ba11 */ /* 0x000fe600000f1405 */
[C---:B------:R-:W-:Y:S01]  /*8ef0*/  IMAD.WIDE.U32 R2, R217.reuse, c[0x0][0x1e0], RZ ;  /* 0x00007800d9027a25 */ /* 0x040fe200078e00ff */
[----:B------:R-:W-:Y:S01]  /*8f00*/  SHF.R.S32.HI R0, RZ, 0x1f, R217 ;  /* 0x0000001fff007819 */ /* 0x000fe200000114d9 */
[----:B------:R1:W2:Y:S04]  /*8f10*/  @!P3 LDG.E R203, [R4.64] ;  /* 0x0000000604cbb981 */ /* 0x0002a8000c1e1900 */
[----:B------:R-:W-:Y:S04]  /*8f20*/  IMAD R0, R0, c[0x0][0x1e0], RZ ;  /* 0x0000780000007a24 */ /* 0x000fe800078e02ff */
[----:B------:R-:W-:Y:S04]  /*8f30*/  IMAD R0, R217, c[0x0][0x1e4], R0 ;  /* 0x00007900d9007a24 */ /* 0x000fe800078e0200 */
[----:B------:R-:W-:Y:S01]  /*8f40*/  IMAD.IADD R3, R3, 0x1, R0 ;  /* 0x0000000103037824 */ /* 0x000fe200078e0200 */
[----:B-1----:R-:W-:Y:S02]  /*8f50*/  SHF.L.U64.HI R5, R201, 0x1, R231 ;  /* 0x00000001c9057819 */ /* 0x002fe400000102e7 */
[----:B--2---:R-:W-:Y:S01]  /*8f60*/  SHF.R.S32.HI R0, RZ, 0x1f, R203 ;  /* 0x0000001fff007819 */ /* 0x004fe200000114cb */
[C---:B------:R-:W-:Y:S04]  /*8f70*/  IMAD.WIDE.U32 R2, R203.reuse, c[0x0][0x1f0], R2 ;  /* 0x00007c00cb027a25 */ /* 0x040fe800078e0002 */
        /* <DEDUP_REMOVED lines=8> */
.L_x_1572:
        /* <DEDUP_REMOVED lines=24> */
.L_x_1573:
        /* <DEDUP_REMOVED lines=9> */
.L_x_1466:
[----:B--234-:R-:W-:Y:S05]  /*9210*/  BSYNC B0 ;  /* 0x0000000000007941 */ /* 0x01cfea0003800000 */
.L_x_1465:
[----:B-1----:R-:W2:Y:S04]  /*9220*/  LDL R2, [R1+0x3c] ;  /* 0x00003c0001027983 */ /* 0x002ea80000100800 */
[----:B------:R-:W2:Y:S04]  /*9230*/  LDL R0, [R1+0x44] ;  /* 0x0000440001007983 */ /* 0x000ea80000100800 */
[----:B------:R-:W3:Y:S04]  /*9240*/  LDL R3, [R1+0x40] ;  /* 0x0000400001037983 */ /* 0x000ee80000100800 */
[----:B------:R-:W0:Y:S01]  /*9250*/  LDGDEPBAR ;  /* 0x00000000000079af */ /* 0x000e220000000000 */
[----:B--2---:R-:W-:Y:S01]  /*9260*/  IADD3 R4, R0, R2, RZ ;  /* 0x0000000200047210 */ /* 0x004fe20007ffe0ff */
[----:B------:R-:W-:Y:S04]  /*9270*/  IMAD R0, R211, -0x50, RZ ;  /* 0xffffffb0d3007824 */ /* 0x000fe800078e02ff */
[----:B------:R-:W-:Y:S01]  /*9280*/  @P5 IMAD.HI.U32 R2, R4, c[0x0][0x2c8], RZ ;  /* 0x0000b20004025a27 */ /* 0x000fe200078e00ff */
[----:B---3--:R-:W-:Y:S04]  /*9290*/  IADD3 R0, -R3, 0x1, R0 ;  /* 0x0000000103007810 */ /* 0x008fe80007ffe100 */
[----:B------:R-:W-:Y:S02]  /*92a0*/  @P5 SHF.R.U32.HI R4, RZ, c[0x0][0x2cc], R2 ;  /* 0x0000b300ff045a19 */ /* 0x000fe40000011602 */
[----:B------:R-:W-:Y:S01]  /*92b0*/  IADD3 R5, -R250, R0, R251 ;  /* 0x00000000fa057210 */ /* 0x000fe20007ffe1fb */
[----:B------:R-:W-:-:S05]  /*92c0*/  BRA.DIV ~URZ, `(.L_x_1469) ;  /* 0x0000e2727f007947 */ /* 0x000fca000b800000 */
[----:B------:R1:W2:Y:S02]  /*92d0*/  SHFL.IDX PT, R0, R4, RZ, 0x1c1f ;  /* 0x001c1fff04007589 */ /* 0x0002a400000e0000 */
.L_x_1574:
[----:B--2---:R-:W-:Y:S05]  /*92e0*/  IMAD.IADD R0, R5, 0x1, R0 ;  /* 0x0000000105007824 */ /* 0x004fea00078e0200 */
[C---:B------:R-:W-:Y:S02]  /*92f0*/  ISETP.GT.AND P6, PT, R0.reuse, RZ, PT ;  /* 0x000000ff0000720c */ /* 0x040fe40003fc4270 */
[C---:B------:R-:W-:Y:S02]  /*9300*/  ISETP.GT.AND P2, PT, R0.reuse, 0x1, PT ;  /* 0x000000010000780c */ /* 0x040fe40003f44270 */
[C---:B------:R-:W-:Y:S02]  /*9310*/  ISETP.GT.AND P1, PT, R0.reuse, 0x8, PT ;  /* 0x000000080000780c */ /* 0x040fe40003f24270 */
[----:B------:R-:W-:Y:S02]  /*9320*/  ISETP.GT.AND P0, PT, R0, 0x9, PT ;  /* 0x000000090000780c */ /* 0x000fe40003f04270 */
        /* <DEDUP_REMOVED lines=33> */
[----:B------:R-:W-:Y:S02]  /*9540*/  FSEL R58, R18, -INF , P2 ;  /* 0xff800000123a7808 */ /* 0x000fe40001000000 */
[----:B------:R-:W-:Y:S02]  /*9550*/  FSEL R50, R17, -INF , P1 ;  /* 0xff80000011327808 */ /* 0x000fe40000800000 */
[----:B------:R-:W-:Y:S01]  /*9560*/  FSEL R42, R16, -INF , P0 ;  /* 0xff800000102a7808 */ /* 0x000fe20000000000 */
[----:B------:R-:W-:-:S05]  /*9570*/  BRA.DIV ~URZ, `(.L_x_1470) ;  /* 0x0000e0327f007947 */ /* 0x000fca000b800000 */
[----:B------:R-:W-:Y:S08]  /*9580*/  SHFL.IDX PT, R3, R4, 0x1, 0x1c1f ;  /* 0x003c1f0004037f89 */ /* 0x000ff000000e0000 */
[----:B------:R-:W-:Y:S08]  /*9590*/  SHFL.IDX PT, R2, R4, 0x2, 0x1c1f ;  /* 0x005c1f0004027f89 */ /* 0x000ff000000e0000 */
[----:B------:R-:W2:Y:S02]  /*95a0*/  SHFL.IDX PT, R0, R4, 0x3, 0x1c1f ;  /* 0x007c1f0004007f89 */ /* 0x000ea400000e0000 */
[C---:B--2---:R-:W-:Y:S02]  /*95b0*/  IMAD.IADD R0, R5.reuse, 0x1, R0 ;  /* 0x0000000105007824 */ /* 0x044fe400078e0200 */
[C---:B------:R-:W-:Y:S02]  /*95c0*/  IMAD.IADD R3, R5.reuse, 0x1, R3 ;  /* 0x0000000105037824 */ /* 0x040fe400078e0203 */
[----:B------:R-:W-:Y:S03]  /*95d0*/  IMAD.IADD R2, R5, 0x1, R2 ;  /* 0x0000000105027824 */ /* 0x000fe600078e0202 */
[C---:B------:R-:W-:Y:S02]  /*95e0*/  ISETP.GT.AND P6, PT, R3.reuse, RZ, PT ;  /* 0x000000ff0300720c */ /* 0x040fe40003fc4270 */
[C---:B------:R-:W-:Y:S02]  /*95f0*/  ISETP.GT.AND P1, PT, R2.reuse, RZ, PT ;  /* 0x000000ff0200720c */ /* 0x040fe40003f24270 */
[C---:B------:R-:W-:Y:S02]  /*9600*/  ISETP.GT.AND P2, PT, R3.reuse, 0x1, PT ;  /* 0x000000010300780c */ /* 0x040fe40003f44270 */
[----:B------:R-:W-:Y:S02]  /*9610*/  ISETP.GT.AND P0, PT, R2, 0x1, PT ;  /* 0x000000010200780c */ /* 0x000fe40003f04270 */
[----:B------:R-:W-:Y:S02]  /*9620*/  FSEL R12, R222, -INF , P6 ;  /* 0xff800000de0c7808 */ /* 0x000fe40003000000 */
[----:B------:R-:W-:Y:S02]  /*9630*/  ISETP.GT.AND P6, PT, R0, RZ, PT ;  /* 0x000000ff0000720c */ /* 0x000fe40003fc4270 */
[----:B------:R-:W-:Y:S02]  /*9640*/  FSEL R16, R228, -INF , P1 ;  /* 0xff800000e4107808 */ /* 0x000fe40000800000 */
        /* <DEDUP_REMOVED lines=181> */
[----:B------:R-:W-:Y:S02]  /*a1a0*/  FSEL R35, R65, -INF , P2 ;  /* 0xff80000041237808 */ /* 0x000fe40001000000 */
[----:B------:R-:W-:Y:S02]  /*a1b0*/  FSEL R27, R67, -INF , P1 ;  /* 0xff800000431b7808 */ /* 0x000fe40000800000 */
        /* <DEDUP_REMOVED lines=8> */
[----:B------:R-:W-:Y:S02]  /*a240*/  FSEL R11, R70, -INF , P0 ;  /* 0xff800000460b7808 */ /* 0x000fe40000000000 */
[----:B------:R-:W-:Y:S04]  /*a250*/  FMNMX.FTZ R2, R27, R5, !PT ;  /* 0x000000051b027209 */ /* 0x000fe80007810000 */
[----:B------:R-:W-:Y:S01]  /*a260*/  FMNMX.FTZ R2, R11, R2, !PT ;  /* 0x000000020b027209 */ /* 0x000fe20007810000 */
[----:B------:R-:W2:Y:S08]  /*a270*/  SHFL.BFLY PT, R5, R4, 0x2, 0x1f ;  /* 0x0c401f0004057f89 */ /* 0x000eb000000e0000 */
[----:B------:R-:W3:Y:S08]  /*a280*/  SHFL.BFLY PT, R7, R3, 0x2, 0x1f ;  /* 0x0c401f0003077f89 */ /* 0x000ef000000e0000 */
[----:B------:R-:W4:Y:S01]  /*a290*/  SHFL.BFLY PT, R10, R2, 0x2, 0x1f ;  /* 0x0c401f00020a7f89 */ /* 0x000f2200000e0000 */
[----:B-1----:R-:W-:Y:S02]  /*a2a0*/  FMNMX.FTZ R6, R6, R0, !PT ;  /* 0x0000000006067209 */ /* 0x002fe40007810000 */
[----:B--2---:R-:W-:Y:S05]  /*a2b0*/  FMNMX.FTZ R5, R4, R5, !PT ;  /* 0x0000000504057209 */ /* 0x004fea0007810000 */
[----:B------:R-:W1:Y:S01]  /*a2c0*/  SHFL.BFLY PT, R8, R5, 0x1, 0x1f ;  /* 0x0c201f0005087f89 */ /* 0x000e6200000e0000 */
[----:B---3--:R-:W-:Y:S07]  /*a2d0*/  FMNMX.FTZ R3, R3, R7, !PT ;  /* 0x0000000703037209 */ /* 0x008fee0007810000 */
[----:B------:R-:W2:Y:S01]  /*a2e0*/  SHFL.BFLY PT, R7, R6, 0x1, 0x1f ;  /* 0x0c201f0006077f89 */ /* 0x000ea200000e0000 */
[----:B----4-:R-:W-:Y:S07]  /*a2f0*/  FMNMX.FTZ R4, R2, R10, !PT ;  /* 0x0000000a02047209 */ /* 0x010fee0007810000 */
[----:B------:R-:W3:Y:S08]  /*a300*/  SHFL.BFLY PT, R9, R3, 0x1, 0x1f ;  /* 0x0c201f0003097f89 */ /* 0x000ef000000e0000 */
[----:B------:R4:W4:Y:S01]  /*a310*/  SHFL.BFLY PT, R0, R4, 0x1, 0x1f ;  /* 0x0c201f0004007f89 */ /* 0x00092200000e0000 */
[----:B-1----:R-:W-:Y:S02]  /*a320*/  FMNMX.FTZ R71, R5, R8, !PT ;  /* 0x0000000805477209 */ /* 0x002fe40007810000 */
[----:B--2---:R-:W-:Y:S02]  /*a330*/  FMNMX.FTZ R72, R6, R7, !PT ;  /* 0x0000000706487209 */ /* 0x004fe40007810000 */
[----:B---3--:R-:W-:Y:S03]  /*a340*/  FMNMX.FTZ R70, R3, R9, !PT ;  /* 0x0000000903467209 */ /* 0x008fe60007810000 */
.L_x_1575:
[C---:B------:R-:W-:Y:S01]  /*a350*/  FMUL.FTZ R2, R72.reuse, c[0x0][0x2d0] ;  /* 0x0000b40048027a20 */ /* 0x040fe20000410000 */
[----:B------:R-:W-:Y:S01]  /*a360*/  FSETP.NEU.FTZ.AND P2, PT, R72, -INF , PT ;  /* 0xff8000004800780b */ /* 0x000fe20003f5d000 */
[----:B------:R-:W2:Y:S01]  /*a370*/  LDL.LU R252, [R1+0x4] ;  /* 0x0000040001fc7983 */ /* 0x000ea20000300800 */
[----:B------:R-:W-:Y:S01]  /*a380*/  FSETP.NEU.FTZ.AND P1, PT, R71, -INF , PT ;  /* 0xff8000004700780b */ /* 0x000fe20003f3d000 */
[----:B------:R-:W-:Y:S01]  /*a390*/  WARPSYNC 0xffffffff ;  /* 0xffffffff00007948 */ /* 0x000fe20003800000 */
[----:B------:R-:W-:Y:S02]  /*a3a0*/  FSEL R6, R2, RZ, P2 ;  /* 0x000000ff02067208 */ /* 0x000fe40001000000 */
[----:B------:R-:W-:Y:S02]  /*a3b0*/  FSETP.NEU.FTZ.AND P0, PT, R70, -INF , PT ;  /* 0xff8000004600780b */ /* 0x000fe40003f1d000 */
[----:B----4-:R-:W-:Y:S01]  /*a3c0*/  FMNMX.FTZ R68, R0, R4, !PT ;  /* 0x0000000400447209 */ /* 0x010fe20007810000 */
[--C-:B------:R-:W-:Y:S01]  /*a3d0*/  FFMA.FTZ R2, R13, c[0x0][0x2d0], -R6.reuse ;  /* 0x0000b4000d027a23 */ /* 0x100fe20000010806 */
[----:B------:R-:W-:Y:S01]  /*a3e0*/  FSEL R5, R70, RZ, P0 ;  /* 0x000000ff46057208 */ /* 0x000fe20000000000 */
        /* <DEDUP_REMOVED lines=29> */
[----:B------:R-:W-:Y:S01]  /*a5c0*/  LDSM.16.MT88.4 R36, [R189] ;  /* 0x00000000bd24783b */ /* 0x000fe20000004200 */
[--C-:B------:R-:W-:Y:S02]  /*a5d0*/  FFMA.FTZ R213, R58, c[0x0][0x2d0], -R6.reuse ;  /* 0x0000b4003ad57a23 */ /* 0x100fe40000010806 */
[----:B------:R3:W-:Y:S01]  /*a5e0*/  MUFU.EX2 R240, R3 ;  /* 0x0000000300f07308 */ /* 0x0007e20000000800 */
        /* <DEDUP_REMOVED lines=8> */
[--C-:B-1----:R-:W-:Y:S02]  /*a670*/  FFMA.FTZ R2, R14, c[0x0][0x2d0], -R7.reuse ;  /* 0x0000b4000e027a23 */ /* 0x102fe40000010807 */
[--C-:B------:R-:W-:Y:S02]  /*a680*/  FFMA.FTZ R175, R40, c[0x0][0x2d0], -R7.reuse ;  /* 0x0000b40028af7a23 */ /* 0x100fe40000010807 */
[--C-:B------:R-:W-:Y:S01]  /*a690*/  FFMA.FTZ R205, R49, c[0x0][0x2d0], -R7.reuse ;  /* 0x0000b40031cd7a23 */ /* 0x100fe20000010807 */
[----:B------:R1:W-:Y:S01]  /*a6a0*/  MUFU.EX2 R233, R2 ;  /* 0x0000000200e97308 */ /* 0x0003e20000000800 */
[--C-:B------:R-:W-:Y:S02]  /*a6b0*/  FFMA.FTZ R204, R48, c[0x0][0x2d0], -R7.reuse ;  /* 0x0000b40030cc7a23 */ /* 0x100fe40000010807 */
[--C-:B------:R-:W-:Y:S02]  /*a6c0*/  FFMA.FTZ R200, R47, c[0x0][0x2d0], -R7.reuse ;  /* 0x0000b4002fc87a23 */ /* 0x100fe40000010807 */
[--C-:B---3--:R-:W-:Y:S02]  /*a6d0*/  FFMA.FTZ R3, R18, c[0x0][0x2d0], -R7.reuse ;  /* 0x0000b40012037a23 */ /* 0x108fe40000010807 */
[--C-:B------:R-:W-:Y:S02]  /*a6e0*/  FFMA.FTZ R214, R46, c[0x0][0x2d0], -R7.reuse ;  /* 0x0000b4002ed67a23 */ /* 0x100fe40000010807 */
[--C-:B------:R-:W-:Y:S01]  /*a6f0*/  FFMA.FTZ R216, R28, c[0x0][0x2d0], -R7.reuse ;  /* 0x0000b4001cd87a23 */ /* 0x100fe20000010807 */
[----:B------:R3:W-:Y:S01]  /*a700*/  MUFU.EX2 R242, R3 ;  /* 0x0000000300f27308 */ /* 0x0007e20000000800 */
[--C-:B------:R-:W-:Y:S09]  /*a710*/  FFMA.FTZ R221, R25, c[0x0][0x2d0], -R7.reuse ;  /* 0x0000b40019dd7a23 */ /* 0x100ff20000010807 */
[----:B------:R-:W-:Y:S01]  /*a720*/  MUFU.EX2 R244, R175 ;  /* 0x000000af00f47308 */ /* 0x000fe20000000800 */
[----:B-1----:R-:W-:Y:S09]  /*a730*/  FFMA.FTZ R2, R20, c[0x0][0x2d0], -R6 ;  /* 0x0000b40014027a23 */ /* 0x002ff20000010806 */
[----:B------:R1:W-:Y:S01]  /*a740*/  MUFU.EX2 R241, R2 ;  /* 0x0000000200f17308 */ /* 0x0003e20000000800 */
[----:B---3--:R-:W-:Y:S09]  /*a750*/  FSEL R3, R71, RZ, P1 ;  /* 0x000000ff47037208 */ /* 0x008ff20000800000 */
[----:B------:R-:W-:Y:S10]  /*a760*/  MUFU.EX2 R245, R172 ;  /* 0x000000ac00f57308 */ /* 0x000ff40000000800 */
[----:B------:R-:W-:Y:S01]  /*a770*/  MUFU.EX2 R180, R207 ;  /* 0x000000cf00b47308 */ /* 0x000fe20000000800 */
[----:B-1----:R-:W-:Y:S09]  /*a780*/  FFMA.FTZ R2, R17, c[0x0][0x2d0], -R7 ;  /* 0x0000b40011027a23 */ /* 0x002ff20000010807 */
[----:B------:R1:W-:Y:S10]  /*a790*/  MUFU.EX2 R238, R2 ;  /* 0x0000000200ee7308 */ /* 0x0003f40000000800 */
[----:B------:R-:W-:Y:S01]  /*a7a0*/  MUFU.EX2 R175, R213 ;  /* 0x000000d500af7308 */ /* 0x000fe20000000800 */
[----:B-1----:R-:W-:Y:S05]  /*a7b0*/  FMUL.FTZ R2, R70, c[0x0][0x2d0] ;  /* 0x0000b40046027a20 */ /* 0x002fea0000410000 */
[----:B------:R-:W-:Y:S02]  /*a7c0*/  FSEL R8, R2, RZ, P0 ;  /* 0x000000ff02087208 */ /* 0x000fe40000000000 */
[----:B------:R-:W-:Y:S03]  /*a7d0*/  FSETP.NEU.FTZ.AND P0, PT, R68, -INF , PT ;  /* 0xff8000004400780b */ /* 0x000fe60003f1d000 */
[--C-:B------:R-:W-:Y:S01]  /*a7e0*/  FFMA.FTZ R2, R21, c[0x0][0x2d0], -R8.reuse ;  /* 0x0000b40015027a23 */ /* 0x100fe20000010808 */
[----:B------:R-:W-:Y:S01]  /*a7f0*/  FSEL R4, R4, RZ, P0 ;  /* 0x000000ff04047208 */ /* 0x000fe20000000000 */
[--C-:B------:R-:W-:Y:S02]  /*a800*/  FFMA.FTZ R9, R16, c[0x0][0x2d0], -R8.reuse ;  /* 0x0000b40010097a23 */ /* 0x100fe40000010808 */
[----:B------:R1:W-:Y:S01]  /*a810*/  MUFU.EX2 R231, R2 ;  /* 0x0000000200e77308 */ /* 0x0003e20000000800 */
[----:B------:R-:W-:Y:S02]  /*a820*/  FFMA.FTZ R60, R152, c[0x0][0x2d0], -R8 ;  /* 0x0000b400983c7a23 */ /* 0x000fe40000010808 */
[----:B------:R-:W-:Y:S02]  /*a830*/  FFMA.FTZ R225, R66, c[0x0][0x2d0], -R4 ;  /* 0x0000b40042e17a23 */ /* 0x000fe40000010804 */
[--C-:B------:R-:W-:Y:S02]  /*a840*/  FFMA.FTZ R179, R79, c[0x0][0x2d0], -R8.reuse ;  /* 0x0000b4004fb37a23 */ /* 0x100fe40000010808 */
[--C-:B------:R-:W-:Y:S02]  /*a850*/  FFMA.FTZ R181, R78, c[0x0][0x2d0], -R8.reuse ;  /* 0x0000b4004eb57a23 */ /* 0x100fe40000010808 */
[--C-:B------:R-:W-:Y:S01]  /*a860*/  FFMA.FTZ R220, R77, c[0x0][0x2d0], -R8.reuse ;  /* 0x0000b4004ddc7a23 */ /* 0x100fe20000010808 */
[----:B------:R3:W-:Y:S01]  /*a870*/  MUFU.EX2 R230, R9 ;  /* 0x0000000900e67308 */ /* 0x0007e20000000800 */
[----:B------:R-:W-:Y:S02]  /*a880*/  FFMA.FTZ R223, R64, c[0x0][0x2d0], -R8 ;  /* 0x0000b40040df7a23 */ /* 0x000fe40000010808 */
[--C-:B------:R-:W-:Y:S02]  /*a890*/  FFMA.FTZ R152, R76, c[0x0][0x2d0], -R4.reuse ;  /* 0x0000b4004c987a23 */ /* 0x100fe40000010804 */
[--C-:B------:R-:W-:Y:S02]  /*a8a0*/  FFMA.FTZ R75, R75, c[0x0][0x2d0], -R4.reuse ;  /* 0x0000b4004b4b7a23 */ /* 0x100fe40000010804 */
[--C-:B------:R-:W-:Y:S02]  /*a8b0*/  FFMA.FTZ R64, R74, c[0x0][0x2d0], -R4.reuse ;  /* 0x0000b4004a407a23 */ /* 0x100fe40000010804 */
[--C-:B------:R-:W-:Y:S02]  /*a8c0*/  FFMA.FTZ R74, R69, c[0x0][0x2d0], -R4.reuse ;  /* 0x0000b400454a7a23 */ /* 0x100fe40000010804 */
[--C-:B------:R-:W-:Y:S02]  /*a8d0*/  FFMA.FTZ R156, R156, c[0x0][0x2d0], -R4.reuse ;  /* 0x0000b4009c9c7a23 */ /* 0x100fe40000010804 */
[----:B------:R-:W-:Y:S02]  /*a8e0*/  FFMA.FTZ R155, R155, c[0x0][0x2d0], -R4 ;  /* 0x0000b4009b9b7a23 */ /* 0x000fe40000010804 */
[----:B-1----:R-:W-:Y:S02]  /*a8f0*/  FFMA.FTZ R2, R22, c[0x0][0x2d0], -R8 ;  /* 0x0000b40016027a23 */ /* 0x002fe40000010808 */
[--C-:B------:R-:W-:Y:S02]  /*a900*/  FFMA.FTZ R154, R154, c[0x0][0x2d0], -R4.reuse ;  /* 0x0000b4009a9a7a23 */ /* 0x100fe40000010804 */
[----:B------:R1:W-:Y:S01]  /*a910*/  MUFU.EX2 R237, R2 ;  /* 0x0000000200ed7308 */ /* 0x0003e20000000800 */
[--C-:B------:R-:W-:Y:S02]  /*a920*/  FFMA.FTZ R164, R164, c[0x0][0x2d0], -R4.reuse ;  /* 0x0000b400a4a47a23 */ /* 0x100fe40000010804 */
[----:B------:R-:W-:Y:S02]  /*a930*/  FFMA.FTZ R163, R163, c[0x0][0x2d0], -R4 ;  /* 0x0000b400a3a37a23 */ /* 0x000fe40000010804 */
[----:B---3--:R-:W-:Y:S02]  /*a940*/  FFMA.FTZ R9, R23, c[0x0][0x2d0], -R8 ;  /* 0x0000b40017097a23 */ /* 0x008fe40000010808 */
[----:B------:R-:W2:Y:S01]  /*a950*/  LDSM.16.MT88.4 R20, [R185] ;  /* 0x00000000b914783b */ /* 0x000ea20000004200 */
[--C-:B------:R-:W-:Y:S02]  /*a960*/  FFMA.FTZ R162, R162, c[0x0][0x2d0], -R4.reuse ;  /* 0x0000b400a2a27a23 */ /* 0x100fe40000010804 */
[----:B------:R-:W-:Y:S01]  /*a970*/  MUFU.EX2 R239, R9 ;  /* 0x0000000900ef7308 */ /* 0x000fe20000000800 */
[--C-:B------:R-:W-:Y:S02]  /*a980*/  FFMA.FTZ R153, R153, c[0x0][0x2d0], -R4.reuse ;  /* 0x0000b40099997a23 */ /* 0x100fe40000010804 */
[--C-:B------:R-:W-:Y:S02]  /*a990*/  FFMA.FTZ R227, R61, c[0x0][0x2d0], -R4.reuse ;  /* 0x0000b4003de37a23 */ /* 0x100fe40000010804 */
[--C-:B------:R-:W-:Y:S02]  /*a9a0*/  FFMA.FTZ R228, R27, c[0x0][0x2d0], -R4.reuse ;  /* 0x0000b4001be47a23 */ /* 0x100fe40000010804 */
[----:B------:R-:W-:Y:S02]  /*a9b0*/  FFMA.FTZ R229, R11, c[0x0][0x2d0], -R4 ;  /* 0x0000b4000be57a23 */ /* 0x000fe40000010804 */
[--C-:B------:R-:W-:Y:S02]  /*a9c0*/  FFMA.FTZ R59, R83, c[0x0][0x2d0], -R8.reuse ;  /* 0x0000b400533b7a23 */ /* 0x100fe40000010808 */
[--C-:B------:R-:W-:Y:S02]  /*a9d0*/  FFMA.FTZ R58, R82, c[0x0][0x2d0], -R8.reuse ;  /* 0x0000b400523a7a23 */ /* 0x100fe40000010808 */
[--C-:B------:R-:W-:Y:S01]  /*a9e0*/  FFMA.FTZ R57, R81, c[0x0][0x2d0], -R8.reuse ;  /* 0x0000b40051397a23 */ /* 0x100fe20000010808 */
[----:B-1----:R-:W-:Y:S01]  /*a9f0*/  FSEL R2, R72, RZ, P2 ;  /* 0x000000ff48027208 */ /* 0x002fe20001000000 */
[--C-:B------:R-:W-:Y:S02]  /*aa00*/  FFMA.FTZ R169, R80, c[0x0][0x2d0], -R8.reuse ;  /* 0x0000b40050a97a23 */ /* 0x100fe40000010808 */
[----:B------:R-:W-:Y:S02]  /*aa10*/  FFMA.FTZ R161, R161, c[0x0][0x2d0], -R8 ;  /* 0x0000b400a1a17a23 */ /* 0x000fe40000010808 */
[----:B------:R-:W-:Y:S02]  /*aa20*/  FADD.FTZ R0, -R2, R84 ;  /* 0x0000005402007221 */ /* 0x000fe40000010100 */
[----:B------:R-:W-:Y:S02]  /*aa30*/  FADD.FTZ R2, -R3, R85 ;  /* 0x0000005503027221 */ /* 0x000fe40000010100 */
[----:B------:R-:W-:Y:S02]  /*aa40*/  FMUL.FTZ R0, R0, c[0x0][0x2d0] ;  /* 0x0000b40000007a20 */ /* 0x000fe40000410000 */
[----:B------:R-:W-:Y:S02]  /*aa50*/  FADD.FTZ R3, -R5, R86 ;  /* 0x0000005605037221 */ /* 0x000fe40000010100 */
[----:B------:R1:W4:Y:S01]  /*aa60*/  MUFU.EX2 R65, R0 ;  /* 0x0000000000417308 */ /* 0x0003220000000800 */
[--C-:B------:R-:W-:Y:S02]  /*aa70*/  FFMA.FTZ R160, R160, c[0x0][0x2d0], -R8.reuse ;  /* 0x0000b400a0a07a23 */ /* 0x100fe40000010808 */
[--C-:B------:R-:W-:Y:S02]  /*aa80*/  FFMA.FTZ R159, R159, c[0x0][0x2d0], -R8.reuse ;  /* 0x0000b4009f9f7a23 */ /* 0x100fe40000010808 */
[--C-:B------:R-:W-:Y:S02]  /*aa90*/  FFMA.FTZ R158, R158, c[0x0][0x2d0], -R8.reuse ;  /* 0x0000b4009e9e7a23 */ /* 0x100fe40000010808 */
[--C-:B------:R-:W-:Y:S02]  /*aaa0*/  FFMA.FTZ R157, R157, c[0x0][0x2d0], -R8.reuse ;  /* 0x0000b4009d9d7a23 */ /* 0x100fe40000010808 */
[--C-:B------:R-:W-:Y:S01]  /*aab0*/  FFMA.FTZ R224, R63, c[0x0][0x2d0], -R8.reuse ;  /* 0x0000b4003fe07a23 */ /* 0x100fe20000010808 */
[----:B------:R-:W-:Y:S01]  /*aac0*/  MUFU.EX2 R172, R158 ;  /* 0x0000009e00ac7308 */ /* 0x000fe20000000800 */
[----:B------:R-:W-:Y:S09]  /*aad0*/  FFMA.FTZ R226, R35, c[0x0][0x2d0], -R8 ;  /* 0x0000b40023e27a23 */ /* 0x000ff20000010808 */
[----:B------:R-:W-:Y:S01]  /*aae0*/  MUFU.EX2 R158, R221 ;  /* 0x000000dd009e7308 */ /* 0x000fe20000000800 */
[----:B-1----:R-:W-:Y:S09]  /*aaf0*/  FMUL.FTZ R0, R2, c[0x0][0x2d0] ;  /* 0x0000b40002007a20 */ /* 0x002ff20000410000 */
[----:B------:R1:W5:Y:S10]  /*ab00*/  MUFU.EX2 R67, R0 ;  /* 0x0000000000437308 */ /* 0x0003740000000800 */
[----:B------:R-:W-:Y:S10]  /*ab10*/  MUFU.EX2 R176, R157 ;  /* 0x0000009d00b07308 */ /* 0x000ff40000000800 */
[----:B------:R-:W-:Y:S01]  /*ab20*/  MUFU.EX2 R157, R162 ;  /* 0x000000a2009d7308 */ /* 0x000fe20000000800 */
[----:B-1----:R-:W-:Y:S02]  /*ab30*/  FMUL.FTZ R0, R3, c[0x0][0x2d0] ;  /* 0x0000b40003007a20 */ /* 0x002fe40000410000 */
[--C-:B------:R-:W-:Y:S07]  /*ab40*/  FFMA.FTZ R3, R62, c[0x0][0x2d0], -R4.reuse ;  /* 0x0000b4003e037a23 */ /* 0x100fee0000010804 */
[----:B------:R1:W-:Y:S10]  /*ab50*/  MUFU.EX2 R243, R3 ;  /* 0x0000000300f37308 */ /* 0x0003f40000000800 */
[----:B------:R2:W2:Y:S01]  /*ab60*/  MUFU.EX2 R2, R0 ;  /* 0x0000000000027308 */ /* 0x0004a20000000800 */
[--C-:B-1----:R-:W-:Y:S02]  /*ab70*/  FFMA.FTZ R3, R73, c[0x0][0x2d0], -R4.reuse ;  /* 0x0000b40049037a23 */ /* 0x102fe40000010804 */
[----:B------:R-:W3:Y:S04]  /*ab80*/  LDL.LU R73, [R1+0x8] ;  /* 0x0000080001497983 */ /* 0x000ee80000300800 */
[----:B------:R-:W3:Y:S01]  /*ab90*/  LDL.LU R66, [R1] ;  /* 0x0000000001427983 */ /* 0x000ee20000300800 */
[--C-:B--2---:R-:W-:Y:S04]  /*aba0*/  FFMA.FTZ R0, R24, c[0x0][0x2d0], -R4.reuse ;  /* 0x0000b40018007a23 */ /* 0x104fe80000010804 */
[----:B------:R1:W-:Y:S02]  /*abb0*/  MUFU.EX2 R222, R0 ;  /* 0x0000000000de7308 */ /* 0x0003e40000000800 */
[--C-:B-1----:R-:W-:Y:S08]  /*abc0*/  FFMA.FTZ R0, R26, c[0x0][0x2d0], -R4.reuse ;  /* 0x0000b4001a007a23 */ /* 0x102ff00000010804 */
[----:B------:R1:W2:Y:S02]  /*abd0*/  MUFU.EX2 R236, R0 ;  /* 0x0000000000ec7308 */ /* 0x0002a40000000800 */
[----:B-1----:R-:W-:Y:S08]  /*abe0*/  FFMA.FTZ R0, R56, c[0x0][0x2d0], -R4 ;  /* 0x0000b40038007a23 */ /* 0x002ff00000010804 */
[----:B------:R1:W1:Y:S02]  /*abf0*/  MUFU.EX2 R235, R0 ;  /* 0x0000000000eb7308 */ /* 0x0002640000000800 */
[----:B-1----:R-:W-:Y:S02]  /*ac00*/  FSEL R0, R68, RZ, P0 ;  /* 0x000000ff44007208 */ /* 0x002fe40000000000 */
[C---:B------:R-:W-:Y:S02]  /*ac10*/  ISETP.GT.AND P0, PT, R211.reuse, R249, PT ;  /* 0x000000f9d300720c */ /* 0x040fe40003f04270 */
[----:B------:R-:W-:Y:S01]  /*ac20*/  IADD3 R211, R211, -0x1, RZ ;  /* 0xffffffffd3d37810 */ /* 0x000fe20007ffe0ff */
[----:B------:R-:W-:Y:S02]  /*ac30*/  FADD.FTZ R0, -R0, R87 ;  /* 0x0000005700007221 */ /* 0x000fe40000010100 */
[----:B------:R-:W1:Y:S02]  /*ac40*/  LDSM.16.MT88.4 R84, [R188] ;  /* 0x00000000bc54783b */ /* 0x000e640000004200 */
[----:B------:R-:W-:Y:S06]  /*ac50*/  FMUL.FTZ R0, R0, c[0x0][0x2d0] ;  /* 0x0000b40000007a20 */ /* 0x000fec0000410000 */
[----:B------:R-:W1:Y:S01]  /*ac60*/  MUFU.EX2 R0, R0 ;  /* 0x0000000000007308 */ /* 0x000e620000000800 */
[C---:B----4-:R-:W-:Y:S01]  /*ac70*/  FMUL.FTZ R4, R65.reuse, R88 ;  /* 0x0000005841047220 */ /* 0x050fe20000410000 */
[----:B------:R-:W-:Y:S01]  /*ac80*/  F2FP.PACK_AB R76, R234, R10 ;  /* 0x0000000aea4c723e */ /* 0x000fe200000000ff */
[----:B------:R-:W-:Y:S01]  /*ac90*/  FMUL.FTZ R5, R65, R89 ;  /* 0x0000005941057220 */ /* 0x000fe20000410000 */
[----:B------:R-:W-:Y:S01]  /*aca0*/  F2FP.PACK_AB R77, R233, R232 ;  /* 0x000000e8e94d723e */ /* 0x000fe200000000ff */
[----:B-----5:R-:W-:Y:S01]  /*acb0*/  FMUL.FTZ R6, R67, R90 ;  /* 0x0000005a43067220 */ /* 0x020fe20000410000 */
[----:B------:R-:W-:Y:S01]  /*acc0*/  F2FP.PACK_AB R78, R241, R240 ;  /* 0x000000f0f14e723e */ /* 0x000fe200000000ff */
[----:B------:R-:W-:Y:S01]  /*acd0*/  FMUL.FTZ R7, R67, R91 ;  /* 0x0000005b43077220 */ /* 0x000fe20000410000 */
[----:B------:R-:W-:Y:S01]  /*ace0*/  F2FP.PACK_AB R79, R242, R238 ;  /* 0x000000eef24f723e */ /* 0x000fe200000000ff */
[----:B------:R-:W-:Y:S01]  /*acf0*/  LDSM.16.MT88.4 R88, [R189+0x800] ;  /* 0x00080000bd58783b */ /* 0x000fe20000004200 */
[----:B------:R-:W-:Y:S01]  /*ad00*/  F2FP.PACK_AB R80, R231, R230 ;  /* 0x000000e6e750723e */ /* 0x000fe200000000ff */
[C---:B------:R-:W-:Y:S01]  /*ad10*/  FMUL.FTZ R8, R2.reuse, R92 ;  /* 0x0000005c02087220 */ /* 0x040fe20000410000 */
[----:B------:R-:W-:Y:S01]  /*ad20*/  F2FP.PACK_AB R82, R239, R237 ;  /* 0x000000edef52723e */ /* 0x000fe200000000ff */
[----:B------:R-:W-:Y:S01]  /*ad30*/  FMUL.FTZ R9, R2, R93 ;  /* 0x0000005d02097220 */ /* 0x000fe20000410000 */
[----:B--2---:R-:W-:Y:S01]  /*ad40*/  F2FP.PACK_AB R81, R236, R222 ;  /* 0x000000deec51723e */ /* 0x004fe200000000ff */
[-C--:B------:R-:W-:Y:S05]  /*ad50*/  HMMA.16816.F32 R4, R76, R20.reuse, R4 ;  /* 0x000000144c04723c */ /* 0x080fea0000001804 */
[----:B------:R-:W-:Y:S01]  /*ad60*/  F2FP.PACK_AB R83, R243, R235 ;  /* 0x000000ebf353723e */ /* 0x000fe200000000ff */
[C---:B------:R-:W-:Y:S02]  /*ad70*/  FFMA.FTZ R69, R65.reuse, R246, R10 ;  /* 0x000000f641457223 */ /* 0x040fe4000001000a */
[----:B------:R-:W-:Y:S01]  /*ad80*/  FMUL.FTZ R12, R2, R96 ;  /* 0x00000060020c7220 */ /* 0x000fe20000410000 */
[----:B------:R-:W-:Y:S03]  /*ad90*/  MUFU.EX2 R246, R182 ;  /* 0x000000b600f67308 */ /* 0x000fe60000000800 */
[C---:B-1----:R-:W-:Y:S02]  /*ada0*/  FMUL.FTZ R10, R0.reuse, R94 ;  /* 0x0000005e000a7220 */ /* 0x042fe40000410000 */
[----:B------:R-:W-:Y:S02]  /*adb0*/  FMUL.FTZ R11, R0, R95 ;  /* 0x0000005f000b7220 */ /* 0x000fe40000410000 */
[----:B------:R-:W-:Y:S01]  /*adc0*/  LDSM.16.MT88.4 R92, [R186+0x800] ;  /* 0x00080000ba5c783b */ /* 0x000fe20000004200 */
[----:B------:R-:W-:Y:S02]  /*add0*/  FMUL.FTZ R13, R2, R97 ;  /* 0x00000061020d7220 */ /* 0x000fe40000410000 */
[C---:B------:R-:W-:Y:S01]  /*ade0*/  FMUL.FTZ R14, R0.reuse, R98 ;  /* 0x00000062000e7220 */ /* 0x040fe20000410000 */
[----:B------:R-:W-:Y:S01]  /*adf0*/  MUFU.EX2 R182, R174 ;  /* 0x000000ae00b67308 */ /* 0x000fe20000000800 */
[C---:B------:R-:W-:Y:S04]  /*ae00*/  HMMA.16816.F32 R8, R80.reuse, R20, R8 ;  /* 0x000000145008723c */ /* 0x040fe80000001808 */
[----:B------:R-:W-:Y:S02]  /*ae10*/  FMUL.FTZ R15, R0, R99 ;  /* 0x00000063000f7220 */ /* 0x000fe40000410000 */
[----:B------:R-:W-:Y:S01]  /*ae20*/  LDSM.16.MT88.4 R96, [R188+0x1000] ;  /* 0x00100000bc60783b */ /* 0x000fe20000004200 */
[C---:B------:R-:W-:Y:S02]  /*ae30*/  FMUL.FTZ R32, R65.reuse, R116 ;  /* 0x0000007441207220 */ /* 0x040fe40000410000 */
[C---:B------:R-:W-:Y:S01]  /*ae40*/  FMUL.FTZ R33, R65.reuse, R117 ;  /* 0x0000007541217220 */ /* 0x040fe20000410000 */
[----:B------:R-:W-:Y:S01]  /*ae50*/  MUFU.EX2 R174, R179 ;  /* 0x000000b300ae7308 */ /* 0x000fe20000000800 */
[-C--:B------:R-:W-:Y:S03]  /*ae60*/  HMMA.16816.F32 R12, R80, R22.reuse, R12 ;  /* 0x00000016500c723c */ /* 0x080fe6000000180c */
[C---:B------:R-:W-:Y:S02]  /*ae70*/  FMUL.FTZ R16, R65.reuse, R100 ;  /* 0x0000006441107220 */ /* 0x040fe40000410000 */
[----:B------:R-:W-:Y:S02]  /*ae80*/  FMUL.FTZ R17, R65, R101 ;  /* 0x0000006541117220 */ /* 0x000fe40000410000 */
[C---:B------:R-:W-:Y:S02]  /*ae90*/  FMUL.FTZ R18, R67.reuse, R102 ;  /* 0x0000006643127220 */ /* 0x040fe40000410000 */
[C---:B------:R-:W-:Y:S01]  /*aea0*/  FMUL.FTZ R19, R67.reuse, R103 ;  /* 0x0000006743137220 */ /* 0x040fe20000410000 */
[----:B------:R-:W-:Y:S02]  /*aeb0*/  MUFU.EX2 R101, R60 ;  /* 0x0000003c00657308 */ /* 0x000fe40000000800 */
[C---:B------:R-:W-:Y:S02]  /*aec0*/  FMUL.FTZ R34, R67.reuse, R118 ;  /* 0x0000007643227220 */ /* 0x040fe40000410000 */
[----:B------:R-:W-:Y:S02]  /*aed0*/  FMUL.FTZ R35, R67, R119 ;  /* 0x0000007743237220 */ /* 0x000fe40000410000 */
[C---:B------:R-:W-:Y:S01]  /*aee0*/  HMMA.16816.F32 R16, R76.reuse, R22, R16 ;  /* 0x000000164c10723c */ /* 0x040fe20000001810 */
[----:B------:R-:W-:Y:S03]  /*aef0*/  LDSM.16.MT88.4 R116, [R189+0x2000] ;  /* 0x00200000bd74783b */ /* 0x000fe60000004200 */
[C---:B------:R-:W-:Y:S01]  /*af00*/  FMUL.FTZ R20, R65.reuse, R104 ;  /* 0x0000006841147220 */ /* 0x040fe20000410000 */
[----:B------:R-:W-:Y:S01]  /*af10*/  MUFU.EX2 R103, R178 ;  /* 0x000000b200677308 */ /* 0x000fe20000000800 */
[----:B------:R-:W-:Y:S02]  /*af20*/  FMUL.FTZ R21, R65, R105 ;  /* 0x0000006941157220 */ /* 0x000fe40000410000 */
[C---:B------:R-:W-:Y:S04]  /*af30*/  FMUL.FTZ R22, R67.reuse, R106 ;  /* 0x0000006a43167220 */ /* 0x040fe80000410000 */
[----:B------:R-:W-:Y:S02]  /*af40*/  FMUL.FTZ R23, R67, R107 ;  /* 0x0000006b43177220 */ /* 0x000fe40000410000 */
[C---:B------:R-:W-:Y:S01]  /*af50*/  FMUL.FTZ R48, R65.reuse, R132 ;  /* 0x0000008441307220 */ /* 0x040fe20000410000 */
[----:B------:R-:W-:Y:S01]  /*af60*/  MUFU.EX2 R102, R168 ;  /* 0x000000a800667308 */ /* 0x000fe20000000800 */
[----:B------:R-:W-:Y:S02]  /*af70*/  FMUL.FTZ R49, R65, R133 ;  /* 0x0000008541317220 */ /* 0x000fe40000410000 */
[C---:B------:R-:W-:Y:S01]  /*af80*/  FMUL.FTZ R50, R67.reuse, R134 ;  /* 0x0000008643327220 */ /* 0x040fe20000410000 */
[-C--:B------:R-:W-:Y:S03]  /*af90*/  HMMA.16816.F32 R20, R76, R36.reuse, R20 ;  /* 0x000000244c14723c */ /* 0x080fe60000001814 */
[C---:B------:R-:W-:Y:S02]  /*afa0*/  FMUL.FTZ R24, R2.reuse, R108 ;  /* 0x0000006c02187220 */ /* 0x040fe40000410000 */
[----:B------:R-:W-:Y:S01]  /*afb0*/  FMUL.FTZ R25, R2, R109 ;  /* 0x0000006d02197220 */ /* 0x000fe20000410000 */
[----:B------:R-:W1:Y:S01]  /*afc0*/  MUFU.EX2 R105, R59 ;  /* 0x0000003b00697308 */ /* 0x000e620000000800 */
[C---:B------:R-:W-:Y:S02]  /*afd0*/  FMUL.FTZ R26, R0.reuse, R110 ;  /* 0x0000006e001a7220 */ /* 0x040fe40000410000 */
[----:B------:R-:W-:Y:S03]  /*afe0*/  FMUL.FTZ R27, R0, R111 ;  /* 0x0000006f001b7220 */ /* 0x000fe60000410000 */
[----:B------:R-:W-:Y:S02]  /*aff0*/  FMUL.FTZ R51, R67, R135 ;  /* 0x0000008743337220 */ /* 0x000fe40000410000 */
[----:B------:R-:W-:Y:S01]  /*b000*/  LDSM.16.MT88.4 R132, [R186+0x2000] ;  /* 0x00200000ba84783b */ /* 0x000fe20000004200 */
[C---:B------:R-:W-:Y:S01]  /*b010*/  FMUL.FTZ R28, R2.reuse, R112 ;  /* 0x00000070021c7220 */ /* 0x040fe20000410000 */
[C---:B------:R-:W-:Y:S01]  /*b020*/  HMMA.16816.F32 R24, R80.reuse, R36, R24 ;  /* 0x000000245018723c */ /* 0x040fe20000001818 */
[----:B------:R-:W-:Y:S03]  /*b030*/  MUFU.EX2 R109, R58 ;  /* 0x0000003a006d7308 */ /* 0x000fe60000000800 */
[----:B------:R-:W-:Y:S02]  /*b040*/  FMUL.FTZ R29, R2, R113 ;  /* 0x00000071021d7220 */ /* 0x000fe40000410000 */
[C---:B------:R-:W-:Y:S02]  /*b050*/  FMUL.FTZ R30, R0.reuse, R114 ;  /* 0x00000072001e7220 */ /* 0x040fe40000410000 */
[----:B------:R-:W-:Y:S03]  /*b060*/  FMUL.FTZ R31, R0, R115 ;  /* 0x00000073001f7220 */ /* 0x000fe60000410000 */
[----:B------:R-:W-:Y:S01]  /*b070*/  MUFU.EX2 R100, R152 ;  /* 0x0000009800647308 */ /* 0x000fe20000000800 */
[C---:B------:R-:W-:Y:S02]  /*b080*/  FMUL.FTZ R40, R2.reuse, R124 ;  /* 0x0000007c02287220 */ /* 0x040fe40000410000 */
[----:B------:R-:W-:Y:S01]  /*b090*/  FMUL.FTZ R41, R2, R125 ;  /* 0x0000007d02297220 */ /* 0x000fe20000410000 */
[-C--:B------:R-:W-:Y:S03]  /*b0a0*/  HMMA.16816.F32 R28, R80, R38.reuse, R28 ;  /* 0x00000026501c723c */ /* 0x080fe6000000181c */
[C---:B------:R-:W-:Y:S02]  /*b0b0*/  FMUL.FTZ R42, R0.reuse, R126 ;  /* 0x0000007e002a7220 */ /* 0x040fe40000410000 */
[----:B------:R-:W-:Y:S01]  /*b0c0*/  FMUL.FTZ R43, R0, R127 ;  /* 0x0000007f002b7220 */ /* 0x000fe20000410000 */
[----:B------:R2:W-:Y:S01]  /*b0d0*/  MUFU.EX2 R113, R57 ;  /* 0x0000003900717308 */ /* 0x0005e20000000800 */
[C---:B------:R-:W-:Y:S01]  /*b0e0*/  FMUL.FTZ R44, R2.reuse, R128 ;  /* 0x00000080022c7220 */ /* 0x040fe20000410000 */
[C---:B------:R-:W-:Y:S04]  /*b0f0*/  HMMA.16816.F32 R32, R76.reuse, R38, R32 ;  /* 0x000000264c20723c */ /* 0x040fe80000001820 */
[C---:B------:R-:W-:Y:S02]  /*b100*/  FMUL.FTZ R36, R65.reuse, R120 ;  /* 0x0000007841247220 */ /* 0x040fe40000410000 */
[----:B------:R-:W-:Y:S02]  /*b110*/  FMUL.FTZ R37, R65, R121 ;  /* 0x0000007941257220 */ /* 0x000fe40000410000 */
[C---:B------:R-:W-:Y:S01]  /*b120*/  FMUL.FTZ R38, R67.reuse, R122 ;  /* 0x0000007a43267220 */ /* 0x040fe20000410000 */
[----:B------:R4:W-:Y:S03]  /*b130*/  MUFU.EX2 R108, R64 ;  /* 0x00000040006c7308 */ /* 0x0009e60000000800 */
[----:B------:R-:W-:Y:S02]  /*b140*/  FMUL.FTZ R39, R67, R123 ;  /* 0x0000007b43277220 */ /* 0x000fe40000410000 */
[----:B------:R-:W-:Y:S02]  /*b150*/  FMUL.FTZ R45, R2, R129 ;  /* 0x00000081022d7220 */ /* 0x000fe40000410000 */
[C---:B------:R-:W-:Y:S02]  /*b160*/  FMUL.FTZ R46, R0.reuse, R130 ;  /* 0x00000082002e7220 */ /* 0x040fe40000410000 */
[----:B------:R-:W-:Y:S01]  /*b170*/  FMUL.FTZ R47, R0, R131 ;  /* 0x00000083002f7220 */ /* 0x000fe20000410000 */
[-C--:B------:R-:W-:Y:S01]  /*b180*/  HMMA.16816.F32 R36, R76, R52.reuse, R36 ;  /* 0x000000344c24723c */ /* 0x080fe20000001824 */
[----:B------:R5:W-:Y:S02]  /*b190*/  MUFU.EX2 R130, R3 ;  /* 0x0000000300827308 */ /* 0x000be40000000800 */
[C---:B------:R-:W-:Y:S02]  /*b1a0*/  FMUL.FTZ R56, R2.reuse, R140 ;  /* 0x0000008c02387220 */ /* 0x040fe40000410000 */
[----:B--2---:R-:W-:Y:S02]  /*b1b0*/  FMUL.FTZ R57, R2, R141 ;  /* 0x0000008d02397220 */ /* 0x004fe40000410000 */
[C---:B------:R-:W-:Y:S01]  /*b1c0*/  FMUL.FTZ R58, R0.reuse, R142 ;  /* 0x0000008e003a7220 */ /* 0x040fe20000410000 */
[C---:B------:R-:W-:Y:S03]  /*b1d0*/  HMMA.16816.F32 R40, R80.reuse, R52, R40 ;  /* 0x000000345028723c */ /* 0x040fe60000001828 */
[----:B------:R-:W-:Y:S01]  /*b1e0*/  MUFU.EX2 R104, R177 ;  /* 0x000000b100687308 */ /* 0x000fe20000000800 */
[----:B------:R-:W-:Y:S02]  /*b1f0*/  FMUL.FTZ R59, R0, R143 ;  /* 0x0000008f003b7220 */ /* 0x000fe40000410000 */
[C---:B------:R-:W-:Y:S02]  /*b200*/  FMUL.FTZ R60, R2.reuse, R144 ;  /* 0x00000090023c7220 */ /* 0x040fe40000410000 */
[-C--:B------:R-:W-:Y:S04]  /*b210*/  HMMA.16816.F32 R44, R80, R54.reuse, R44 ;  /* 0x00000036502c723c */ /* 0x080fe8000000182c */
[----:B------:R-:W-:Y:S01]  /*b220*/  FMUL.FTZ R61, R2, R145 ;  /* 0x00000091023d7220 */ /* 0x000fe20000410000 */
[----:B------:R-:W-:Y:S01]  /*b230*/  MUFU.EX2 R106, R167 ;  /* 0x000000a7006a7308 */ /* 0x000fe20000000800 */
[C---:B------:R-:W-:Y:S02]  /*b240*/  FMUL.FTZ R62, R0.reuse, R146 ;  /* 0x00000092003e7220 */ /* 0x040fe40000410000 */
[C---:B------:R-:W-:Y:S04]  /*b250*/  HMMA.16816.F32 R48, R76.reuse, R54, R48 ;  /* 0x000000364c30723c */ /* 0x040fe80000001830 */
[C---:B------:R-:W-:Y:S02]  /*b260*/  FMUL.FTZ R52, R65.reuse, R136 ;  /* 0x0000008841347220 */ /* 0x040fe40000410000 */
[----:B------:R-:W-:Y:S01]  /*b270*/  FMUL.FTZ R53, R65, R137 ;  /* 0x0000008941357220 */ /* 0x000fe20000410000 */
[----:B------:R-:W-:Y:S01]  /*b280*/  MUFU.EX2 R111, R173 ;  /* 0x000000ad006f7308 */ /* 0x000fe20000000800 */
[C---:B------:R-:W-:Y:S04]  /*b290*/  FMUL.FTZ R54, R67.reuse, R138 ;  /* 0x0000008a43367220 */ /* 0x040fe80000410000 */
[----:B------:R-:W-:Y:S02]  /*b2a0*/  FMUL.FTZ R55, R67, R139 ;  /* 0x0000008b43377220 */ /* 0x000fe40000410000 */
[C---:B------:R-:W-:Y:S02]  /*b2b0*/  FMUL.FTZ R63, R0.reuse, R147 ;  /* 0x00000093003f7220 */ /* 0x040fe40000410000 */
[C---:B----4-:R-:W-:Y:S01]  /*b2c0*/  FMUL.FTZ R64, R65.reuse, R148 ;  /* 0x0000009441407220 */ /* 0x050fe20000410000 */
[----:B------:R-:W2:Y:S01]  /*b2d0*/  MUFU.EX2 R107, R75 ;  /* 0x0000004b006b7308 */ /* 0x000ea20000000800 */
[----:B------:R-:W-:Y:S01]  /*b2e0*/  FMUL.FTZ R65, R65, R149 ;  /* 0x0000009541417220 */ /* 0x000fe20000410000 */
[-C--:B------:R-:W-:Y:S03]  /*b2f0*/  HMMA.16816.F32 R52, R76, R84.reuse, R52 ;  /* 0x000000544c34723c */ /* 0x080fe60000001834 */
[----:B------:R-:W-:Y:S01]  /*b300*/  FFMA.FTZ R0, R0, R252, R222 ;  /* 0x000000fc00007223 */ /* 0x000fe200000100de */
[----:B------:R-:W-:Y:S04]  /*b310*/  F2FP.PACK_AB R148, R175, R180 ;  /* 0x000000b4af94723e */ /* 0x000fe800000000ff */
[C---:B------:R-:W-:Y:S01]  /*b320*/  HMMA.16816.F32 R56, R80.reuse, R84, R56 ;  /* 0x000000545038723c */ /* 0x040fe20000001838 */
[----:B------:R-:W-:Y:S03]  /*b330*/  MUFU.EX2 R167, R212 ;  /* 0x000000d400a77308 */ /* 0x000fe60000000800 */
[----:B---3--:R-:W-:Y:S02]  /*b340*/  FFMA.FTZ R2, R2, R73, R230 ;  /* 0x0000004902027223 */ /* 0x008fe400000100e6 */
[----:B-----5:R-:W-:Y:S01]  /*b350*/  FFMA.FTZ R3, R67, R66, R232 ;  /* 0x0000004243037223 */ /* 0x020fe200000100e8 */
[----:B-1----:R-:W-:Y:S01]  /*b360*/  F2FP.PACK_AB R84, R105, R101 ;  /* 0x000000656954723e */ /* 0x002fe200000000ff */
[-C--:B------:R-:W-:Y:S01]  /*b370*/  HMMA.16816.F32 R60, R80, R86.reuse, R60 ;  /* 0x00000056503c723c */ /* 0x080fe2000000183c */
[----:B------:R-:W1:Y:S02]  /*b380*/  LDSM.16.MT88.4 R80, [R185+0x800] ;  /* 0x00080000b950783b */ /* 0x000e640000004200 */
[----:B------:R-:W3:Y:S01]  /*b390*/  MUFU.EX2 R112, R171 ;  /* 0x000000ab00707308 */ /* 0x000ee20000000800 */
[C---:B------:R-:W-:Y:S02]  /*b3a0*/  FMUL.FTZ R66, R67.reuse, R150 ;  /* 0x0000009643427220 */ /* 0x040fe40000410000 */
[----:B------:R-:W-:Y:S01]  /*b3b0*/  FMUL.FTZ R67, R67, R151 ;  /* 0x0000009743437220 */ /* 0x000fe20000410000 */
[----:B--2---:R-:W-:Y:S01]  /*b3c0*/  F2FP.PACK_AB R85, R107, R100 ;  /* 0x000000646b55723e */ /* 0x004fe200000000ff */
[----:B------:R-:W-:Y:S04]  /*b3d0*/  FADD.FTZ R73, R234, R69 ;  /* 0x00000045ea497221 */ /* 0x000fe80000010000 */
[----:B------:R-:W-:Y:S01]  /*b3e0*/  FADD.FTZ R69, R236, R0 ;  /* 0x00000000ec457221 */ /* 0x000fe20000010000 */
[----:B------:R-:W-:Y:S01]  /*b3f0*/  HMMA.16816.F32 R64, R76, R86, R64 ;  /* 0x000000564c40723c */ /* 0x000fe20000001840 */
[----:B------:R-:W-:Y:S03]  /*b400*/  MUFU.EX2 R110, R166 ;  /* 0x000000a6006e7308 */ /* 0x000fe60000000800 */
[----:B------:R-:W-:Y:S02]  /*b410*/  FADD.FTZ R0, R240, R73 ;  /* 0x00000049f0007221 */ /* 0x000fe40000010000 */
[----:B------:R-:W-:Y:S01]  /*b420*/  FADD.FTZ R73, R235, R69 ;  /* 0x00000045eb497221 */ /* 0x000fe20000010000 */
[----:B------:R-:W-:Y:S01]  /*b430*/  F2FP.PACK_AB R76, R104, R103 ;  /* 0x00000067684c723e */ /* 0x000fe200000000ff */
[----:B------:R-:W-:Y:S01]  /*b440*/  FADD.FTZ R0, R241, R0 ;  /* 0x00000000f1007221 */ /* 0x000fe20000010000 */
[----:B------:R-:W-:Y:S02]  /*b450*/  F2FP.PACK_AB R77, R106, R102 ;  /* 0x000000666a4d723e */ /* 0x000fe400000000ff */
[----:B------:R-:W2:Y:S01]  /*b460*/  MUFU.EX2 R114, R165 ;  /* 0x000000a500727308 */ /* 0x000ea20000000800 */
[----:B------:R-:W-:Y:S01]  /*b470*/  F2FP.PACK_AB R86, R113, R109 ;  /* 0x0000006d7156723e */ /* 0x000fe200000000ff */
[----:B------:R-:W-:Y:S01]  /*b480*/  FADD.FTZ R0, R103, R0 ;  /* 0x0000000067007221 */ /* 0x000fe20000010000 */
[----:B---3--:R-:W-:Y:S01]  /*b490*/  F2FP.PACK_AB R78, R112, R111 ;  /* 0x0000006f704e723e */ /* 0x008fe200000000ff */
[----:B------:R-:W-:Y:S01]  /*b4a0*/  FADD.FTZ R3, R233, R3 ;  /* 0x00000003e9037221 */ /* 0x000fe20000010000 */
[----:B------:R-:W-:Y:S01]  /*b4b0*/  F2FP.PACK_AB R87, R130, R108 ;  /* 0x0000006c8257723e */ /* 0x000fe200000000ff */
[----:B------:R-:W-:Y:S02]  /*b4c0*/  FADD.FTZ R2, R231, R2 ;  /* 0x00000002e7027221 */ /* 0x000fe40000010000 */
[----:B------:R-:W-:Y:S02]  /*b4d0*/  FADD.FTZ R3, R238, R3 ;  /* 0x00000003ee037221 */ /* 0x000fe40000010000 */
[----:B------:R-:W-:Y:S01]  /*b4e0*/  MUFU.EX2 R171, R210 ;  /* 0x000000d200ab7308 */ /* 0x000fe20000000800 */
[----:B------:R-:W-:Y:S02]  /*b4f0*/  FADD.FTZ R2, R237, R2 ;  /* 0x00000002ed027221 */ /* 0x000fe40000010000 */
[----:B------:R-:W-:Y:S02]  /*b500*/  FADD.FTZ R69, R242, R3 ;  /* 0x00000003f2457221 */ /* 0x000fe40000010000 */
[----:B------:R-:W-:Y:S02]  /*b510*/  FADD.FTZ R3, R239, R2 ;  /* 0x00000002ef037221 */ /* 0x000fe40000010000 */
[----:B------:R-:W-:Y:S02]  /*b520*/  FADD.FTZ R69, R102, R69 ;  /* 0x0000004566457221 */ /* 0x000fe40000010000 */
[----:B------:R-:W-:Y:S01]  /*b530*/  FADD.FTZ R3, R101, R3 ;  /* 0x0000000365037221 */ /* 0x000fe20000010000 */
[----:B------:R-:W-:Y:S01]  /*b540*/  MUFU.EX2 R143, R206 ;  /* 0x000000ce008f7308 */ /* 0x000fe20000000800 */
[----:B------:R-:W-:Y:S02]  /*b550*/  FADD.FTZ R2, R243, R73 ;  /* 0x00000049f3027221 */ /* 0x000fe40000010000 */
[----:B------:R-:W-:Y:S01]  /*b560*/  FADD.FTZ R0, R104, R0 ;  /* 0x0000000068007221 */ /* 0x000fe20000010000 */
[----:B--2---:R-:W-:Y:S01]  /*b570*/  F2FP.PACK_AB R79, R114, R110 ;  /* 0x0000006e724f723e */ /* 0x004fe200000000ff */
[----:B------:R-:W-:Y:S02]  /*b580*/  FADD.FTZ R2, R100, R2 ;  /* 0x0000000264027221 */ /* 0x000fe40000010000 */
[----:B------:R-:W-:Y:S01]  /*b590*/  LDSM.16.MT88.4 R100, [R185+0x2000] ;  /* 0x00200000b964783b */ /* 0x000fe20000004200 */
[----:B------:R-:W-:Y:S02]  /*b5a0*/  FADD.FTZ R0, R111, R0 ;  /* 0x000000006f007221 */ /* 0x000fe40000010000 */
[----:B------:R-:W-:Y:S01]  /*b5b0*/  MUFU.EX2 R173, R209 ;  /* 0x000000d100ad7308 */ /* 0x000fe20000000800 */
[-C--:B-1----:R-:W-:Y:S03]  /*b5c0*/  HMMA.16816.F32 R4, R76, R80.reuse, R4 ;  /* 0x000000504c04723c */ /* 0x082fe60000001804 */
[----:B------:R-:W-:Y:S02]  /*b5d0*/  FADD.FTZ R73, R112, R0 ;  /* 0x0000000070497221 */ /* 0x000fe40000010000 */
[----:B------:R-:W-:Y:S02]  /*b5e0*/  FADD.FTZ R3, R105, R3 ;  /* 0x0000000369037221 */ /* 0x000fe40000010000 */
[----:B------:R-:W-:Y:S01]  /*b5f0*/  FADD.FTZ R2, R107, R2 ;  /* 0x000000026b027221 */ /* 0x000fe20000010000 */
[C---:B------:R-:W-:Y:S01]  /*b600*/  HMMA.16816.F32 R8, R84.reuse, R80, R8 ;  /* 0x000000505408723c */ /* 0x040fe20000001808 */
[----:B------:R-:W-:Y:S03]  /*b610*/  MUFU.EX2 R179, R208 ;  /* 0x000000d000b37308 */ /* 0x000fe60000000800 */
[----:B------:R-:W-:Y:S02]  /*b620*/  FADD.FTZ R3, R109, R3 ;  /* 0x000000036d037221 */ /* 0x000fe40000010000 */
[----:B------:R-:W-:Y:S02]  /*b630*/  FADD.FTZ R69, R106, R69 ;  /* 0x000000456a457221 */ /* 0x000fe40000010000 */
[-C--:B------:R-:W-:Y:S03]  /*b640*/  HMMA.16816.F32 R12, R84, R82.reuse, R12 ;  /* 0x00000052540c723c */ /* 0x080fe6000000180c */
[----:B------:R-:W-:Y:S01]  /*b650*/  MUFU.EX2 R177, R204 ;  /* 0x000000cc00b17308 */ /* 0x000fe20000000800 */
[----:B------:R-:W-:Y:S04]  /*b660*/  FADD.FTZ R69, R110, R69 ;  /* 0x000000456e457221 */ /* 0x000fe80000010000 */
[C---:B------:R-:W-:Y:S01]  /*b670*/  HMMA.16816.F32 R16, R76.reuse, R82, R16 ;  /* 0x000000524c10723c */ /* 0x040fe20000001810 */
[----:B------:R-:W1:Y:S04]  /*b680*/  LDSM.16.MT88.4 R80, [R188+0x800] ;  /* 0x00080000bc50783b */ /* 0x000e680000004200 */
[----:B------:R-:W-:Y:S03]  /*b690*/  MUFU.EX2 R178, R200 ;  /* 0x000000c800b27308 */ /* 0x000fe60000000800 */
[-C--:B------:R-:W-:Y:S07]  /*b6a0*/  HMMA.16816.F32 R20, R76, R88.reuse, R20 ;  /* 0x000000584c14723c */ /* 0x080fee0000001814 */
[----:B------:R-:W-:Y:S01]  /*b6b0*/  MUFU.EX2 R152, R226 ;  /* 0x000000e200987308 */ /* 0x000fe20000000800 */
[C---:B------:R-:W-:Y:S08]  /*b6c0*/  HMMA.16816.F32 R24, R84.reuse, R88, R24 ;  /* 0x000000585418723c */ /* 0x040ff00000001818 */
[-C--:B------:R-:W-:Y:S01]  /*b6d0*/  HMMA.16816.F32 R28, R84, R90.reuse, R28 ;  /* 0x0000005a541c723c */ /* 0x080fe2000000181c */
[----:B------:R-:W-:Y:S07]  /*b6e0*/  MUFU.EX2 R75, R229 ;  /* 0x000000e5004b7308 */ /* 0x000fee0000000800 */
[C---:B------:R-:W-:Y:S01]  /*b6f0*/  HMMA.16816.F32 R32, R76.reuse, R90, R32 ;  /* 0x0000005a4c20723c */ /* 0x040fe20000001820 */
[----:B------:R-:W2:Y:S02]  /*b700*/  LDSM.16.MT88.4 R88, [R185+0x1000] ;  /* 0x00100000b958783b */ /* 0x000ea40000004200 */
[----:B------:R-:W-:Y:S05]  /*b710*/  MUFU.EX2 R131, R170 ;  /* 0x000000aa00837308 */ /* 0x000fea0000000800 */
[-C--:B------:R-:W-:Y:S05]  /*b720*/  HMMA.16816.F32 R36, R76, R92.reuse, R36 ;  /* 0x0000005c4c24723c */ /* 0x080fea0000001824 */
[----:B------:R-:W-:Y:S03]  /*b730*/  MUFU.EX2 R170, R205 ;  /* 0x000000cd00aa7308 */ /* 0x000fe60000000800 */
[C---:B------:R-:W-:Y:S07]  /*b740*/  HMMA.16816.F32 R40, R84.reuse, R92, R40 ;  /* 0x0000005c5428723c */ /* 0x040fee0000001828 */
[----:B------:R-:W3:Y:S01]  /*b750*/  MUFU.EX2 R129, R169 ;  /* 0x000000a900817308 */ /* 0x000ee20000000800 */
[-C--:B------:R-:W-:Y:S08]  /*b760*/  HMMA.16816.F32 R44, R84, R94.reuse, R44 ;  /* 0x0000005e542c723c */ /* 0x080ff0000000182c */
[C---:B------:R-:W-:Y:S01]  /*b770*/  HMMA.16816.F32 R48, R76.reuse, R94, R48 ;  /* 0x0000005e4c30723c */ /* 0x040fe20000001830 */
[----:B------:R-:W4:Y:S01]  /*b780*/  LDSM.16.MT88.4 R92, [R189+0x1000] ;  /* 0x00100000bd5c783b */ /* 0x000f220000004200 */
[----:B------:R-:W-:Y:S06]  /*b790*/  MUFU.EX2 R169, R181 ;  /* 0x000000b500a97308 */ /* 0x000fec0000000800 */
[-C--:B-1----:R-:W-:Y:S04]  /*b7a0*/  HMMA.16816.F32 R52, R76, R80.reuse, R52 ;  /* 0x000000504c34723c */ /* 0x082fe80000001834 */
[----:B------:R-:W1:Y:S04]  /*b7b0*/  MUFU.EX2 R139, R161 ;  /* 0x000000a1008b7308 */ /* 0x000e680000000800 */
[C---:B------:R-:W-:Y:S06]  /*b7c0*/  HMMA.16816.F32 R56, R84.reuse, R80, R56 ;  /* 0x000000505438723c */ /* 0x040fec0000001838 */
[----:B------:R5:W-:Y:S01]  /*b7d0*/  MUFU.EX2 R128, R74 ;  /* 0x0000004a00807308 */ /* 0x000be20000000800 */
[----:B---3--:R-:W-:Y:S01]  /*b7e0*/  F2FP.PACK_AB R80, R174, R129 ;  /* 0x00000081ae50723e */ /* 0x008fe200000000ff */
[-C--:B------:R-:W-:Y:S01]  /*b7f0*/  HMMA.16816.F32 R60, R84, R82.reuse, R60 ;  /* 0x00000052543c723c */ /* 0x080fe2000000183c */
[----:B------:R-:W3:Y:S07]  /*b800*/  LDSM.16.MT88.4 R84, [R186+0x1000] ;  /* 0x00100000ba54783b */ /* 0x000eee0000004200 */
[----:B------:R-:W-:Y:S01]  /*b810*/  HMMA.16816.F32 R64, R76, R82, R64 ;  /* 0x000000524c40723c */ /* 0x000fe20000001840 */
[----:B------:R-:W4:Y:S06]  /*b820*/  MUFU.EX2 R138, R156 ;  /* 0x0000009c008a7308 */ /* 0x000f2c0000000800 */
[----:B------:R-:W-:Y:S02]  /*b830*/  F2FP.PACK_AB R76, R247, R248 ;  /* 0x000000f8f74c723e */ /* 0x000fe400000000ff */
[----:B------:R-:W-:Y:S02]  /*b840*/  F2FP.PACK_AB R77, R244, R131 ;  /* 0x00000083f44d723e */ /* 0x000fe400000000ff */
[----:B------:R-:W-:Y:S01]  /*b850*/  MUFU.EX2 R137, R155 ;  /* 0x0000009b00897308 */ /* 0x000fe20000000800 */
[----:B------:R-:W-:Y:S02]  /*b860*/  F2FP.PACK_AB R78, R246, R183 ;  /* 0x000000b7f64e723e */ /* 0x000fe400000000ff */
[----:B------:R-:W-:Y:S01]  /*b870*/  F2FP.PACK_AB R79, R245, R182 ;  /* 0x000000b6f54f723e */ /* 0x000fe200000000ff */
[----:B-----5:R-:W-:Y:S01]  /*b880*/  FADD.FTZ R74, R108, R2 ;  /* 0x000000026c4a7221 */ /* 0x020fe20000010000 */
[----:B-1----:R-:W-:Y:S01]  /*b890*/  F2FP.PACK_AB R82, R139, R169 ;  /* 0x000000a98b52723e */ /* 0x002fe200000000ff */
[----:B------:R-:W-:Y:S02]  /*b8a0*/  FADD.FTZ R2, R114, R69 ;  /* 0x0000004572027221 */ /* 0x000fe40000010000 */
[----:B------:R-:W-:Y:S02]  /*b8b0*/  FADD.FTZ R0, R130, R74 ;  /* 0x0000004a82007221 */ /* 0x000fe40000010000 */
[-C--:B--2---:R-:W-:Y:S01]  /*b8c0*/  HMMA.16816.F32 R4, R76, R88.reuse, R4 ;  /* 0x000000584c04723c */ /* 0x084fe20000001804 */
[----:B------:R-:W1:Y:S02]  /*b8d0*/  MUFU.EX2 R136, R154 ;  /* 0x0000009a00887308 */ /* 0x000e640000000800 */
[----:B------:R-:W-:Y:S01]  /*b8e0*/  FADD.FTZ R2, R131, R2 ;  /* 0x0000000283027221 */ /* 0x000fe20000010000 */
[----:B----4-:R-:W-:Y:S01]  /*b8f0*/  F2FP.PACK_AB R81, R138, R128 ;  /* 0x000000808a51723e */ /* 0x010fe200000000ff */
[----:B------:R-:W-:Y:S02]  /*b900*/  FADD.FTZ R69, R113, R3 ;  /* 0x0000000371457221 */ /* 0x000fe40000010000 */
[----:B------:R-:W-:Y:S02]  /*b910*/  FADD.FTZ R2, R244, R2 ;  /* 0x00000002f4027221 */ /* 0x000fe40000010000 */
[----:B------:R-:W-:Y:S02]  /*b920*/  FADD.FTZ R3, R248, R73 ;  /* 0x00000049f8037221 */ /* 0x000fe40000010000 */
[----:B------:R-:W-:Y:S02]  /*b930*/  MUFU.EX2 R142, R160 ;  /* 0x000000a0008e7308 */ /* 0x000fe40000000800 */
[----:B------:R-:W-:Y:S08]  /*b940*/  FADD.FTZ R3, R247, R3 ;  /* 0x00000003f7037221 */ /* 0x000ff00000010000 */
[----:B------:R-:W-:Y:S01]  /*b950*/  MUFU.EX2 R168, R159 ;  /* 0x0000009f00a87308 */ /* 0x000fe20000000800 */
[----:B-1----:R-:W-:Y:S09]  /*b960*/  F2FP.PACK_AB R83, R136, R137 ;  /* 0x000000898853723e */ /* 0x002ff200000000ff */
[----:B------:R-:W1:Y:S01]  /*b970*/  MUFU.EX2 R159, R216 ;  /* 0x000000d8009f7308 */ /* 0x000e620000000800 */
[C---:B------:R-:W-:Y:S08]  /*b980*/  HMMA.16816.F32 R8, R80.reuse, R88, R8 ;  /* 0x000000585008723c */ /* 0x040ff00000001808 */
[-C--:B------:R-:W-:Y:S01]  /*b990*/  HMMA.16816.F32 R12, R80, R90.reuse, R12 ;  /* 0x0000005a500c723c */ /* 0x080fe2000000180c */
[----:B------:R-:W-:Y:S07]  /*b9a0*/  MUFU.EX2 R141, R164 ;  /* 0x000000a4008d7308 */ /* 0x000fee0000000800 */
[C---:B------:R-:W-:Y:S01]  /*b9b0*/  HMMA.16816.F32 R16, R76.reuse, R90, R16 ;  /* 0x0000005a4c10723c */ /* 0x040fe20000001810 */
[----:B------:R-:W2:Y:S02]  /*b9c0*/  LDSM.16.MT88.4 R88, [R185+0x1800] ;  /* 0x00180000b958783b */ /* 0x000ea40000004200 */
[----:B------:R-:W-:Y:S01]  /*b9d0*/  MUFU.EX2 R140, R163 ;  /* 0x000000a3008c7308 */ /* 0x000fe20000000800 */
[----:B-1----:R-:W-:Y:S04]  /*b9e0*/  F2FP.PACK_AB R151, R158, R159 ;  /* 0x0000009f9e97723e */ /* 0x002fe800000000ff */
[-C--:B------:R-:W-:Y:S05]  /*b9f0*/  HMMA.16816.F32 R20, R76, R92.reuse, R20 ;  /* 0x0000005c4c14723c */ /* 0x080fea0000001814 */
[----:B------:R-:W-:Y:S03]  /*ba00*/  MUFU.EX2 R156, R153 ;  /* 0x00000099009c7308 */ /* 0x000fe60000000800 */
[C---:B------:R-:W-:Y:S07]  /*ba10*/  HMMA.16816.F32 R24, R80.reuse, R92, R24 ;  /* 0x0000005c5018723c */ /* 0x040fee0000001818 */
[----:B------:R-:W1:Y:S01]  /*ba20*/  MUFU.EX2 R153, R224 ;  /* 0x000000e000997308 */ /* 0x000e620000000800 */
[-C--:B------:R-:W-:Y:S08]  /*ba30*/  HMMA.16816.F32 R28, R80, R94.reuse, R28 ;  /* 0x0000005e501c723c */ /* 0x080ff0000000181c */
[C---:B------:R-:W-:Y:S01]  /*ba40*/  HMMA.16816.F32 R32, R76.reuse, R94, R32 ;  /* 0x0000005e4c20723c */ /* 0x040fe20000001820 */
[----:B------:R-:W-:Y:S01]  /*ba50*/  LDSM.16.MT88.4 R92, [R186+0x1800] ;  /* 0x00180000ba5c783b */ /* 0x000fe20000004200 */
[----:B------:R-:W-:Y:S06]  /*ba60*/  MUFU.EX2 R165, R215 ;  /* 0x000000d700a57308 */ /* 0x000fec0000000800 */
[-C--:B---3--:R-:W-:Y:S04]  /*ba70*/  HMMA.16816.F32 R36, R76, R84.reuse, R36 ;  /* 0x000000544c24723c */ /* 0x088fe80000001824 */
[----:B------:R-:W-:Y:S01]  /*ba80*/  MUFU.EX2 R154, R223 ;  /* 0x000000df009a7308 */ /* 0x000fe20000000800 */
[----:B-1----:R-:W-:Y:S03]  /*ba90*/  F2FP.PACK_AB R146, R152, R153 ;  /* 0x000000999892723e */ /* 0x002fe600000000ff */
[C---:B------:R-:W-:Y:S06]  /*baa0*/  HMMA.16816.F32 R40, R80.reuse, R84, R40 ;  /* 0x000000545028723c */ /* 0x040fec0000001828 */
[----:B------:R-:W1:Y:S02]  /*bab0*/  MUFU.EX2 R166, R214 ;  /* 0x000000d600a67308 */ /* 0x000e640000000800 */
[-C--:B------:R-:W-:Y:S08]  /*bac0*/  HMMA.16816.F32 R44, R80, R86.reuse, R44 ;  /* 0x00000056502c723c */ /* 0x080ff0000000182c */
[C---:B------:R-:W-:Y:S01]  /*bad0*/  HMMA.16816.F32 R48, R76.reuse, R86, R48 ;  /* 0x000000564c30723c */ /* 0x040fe20000001830 */
[----:B------:R-:W3:Y:S01]  /*bae0*/  LDSM.16.MT88.4 R84, [R189+0x1800] ;  /* 0x00180000bd54783b */ /* 0x000ee20000004200 */
[----:B------:R-:W4:Y:S06]  /*baf0*/  MUFU.EX2 R155, R220 ;  /* 0x000000dc009b7308 */ /* 0x000f2c0000000800 */
[-C--:B------:R-:W-:Y:S04]  /*bb00*/  HMMA.16816.F32 R52, R76, R96.reuse, R52 ;  /* 0x000000604c34723c */ /* 0x080fe80000001834 */
[----:B------:R-:W-:Y:S01]  /*bb10*/  MUFU.EX2 R161, R218 ;  /* 0x000000da00a17308 */ /* 0x000fe20000000800 */
[----:B-1----:R-:W-:Y:S03]  /*bb20*/  F2FP.PACK_AB R149, R165, R166 ;  /* 0x000000a6a595723e */ /* 0x002fe600000000ff */
[C---:B------:R-:W-:Y:S06]  /*bb30*/  HMMA.16816.F32 R56, R80.reuse, R96, R56 ;  /* 0x000000605038723c */ /* 0x040fec0000001838 */
[----:B------:R-:W1:Y:S02]  /*bb40*/  MUFU.EX2 R160, R219 ;  /* 0x000000db00a07308 */ /* 0x000e640000000800 */
[-C--:B------:R-:W-:Y:S04]  /*bb50*/  HMMA.16816.F32 R60, R80, R98.reuse, R60 ;  /* 0x00000062503c723c */ /* 0x080fe8000000183c */
[----:B----4-:R-:W-:Y:S03]  /*bb60*/  F2FP.PACK_AB R144, R154, R155 ;  /* 0x0000009b9a90723e */ /* 0x010fe600000000ff */
[----:B------:R-:W-:Y:S01]  /*bb70*/  F2FP.PACK_AB R80, R168, R142 ;  /* 0x0000008ea850723e */ /* 0x000fe200000000ff */
[----:B------:R-:W-:Y:S01]  /*bb80*/  HMMA.16816.F32 R64, R76, R98, R64 ;  /* 0x000000624c40723c */ /* 0x000fe20000001840 */
[----:B------:R-:W4:Y:S03]  /*bb90*/  LDSM.16.MT88.4 R96, [R188+0x1800] ;  /* 0x00180000bc60783b */ /* 0x000f260000004200 */
[----:B------:R-:W-:Y:S02]  /*bba0*/  F2FP.PACK_AB R82, R176, R172 ;  /* 0x000000acb052723e */ /* 0x000fe400000000ff */
[----:B------:R-:W-:Y:S02]  /*bbb0*/  F2FP.PACK_AB R81, R140, R141 ;  /* 0x0000008d8c51723e */ /* 0x000fe400000000ff */
[----:B------:R-:W-:Y:S04]  /*bbc0*/  F2FP.PACK_AB R76, R171, R167 ;  /* 0x000000a7ab4c723e */ /* 0x000fe800000000ff */
[----:B------:R-:W-:Y:S02]  /*bbd0*/  F2FP.PACK_AB R77, R170, R143 ;  /* 0x0000008faa4d723e */ /* 0x000fe400000000ff */
[----:B------:R-:W-:Y:S02]  /*bbe0*/  F2FP.PACK_AB R78, R179, R173 ;  /* 0x000000adb34e723e */ /* 0x000fe400000000ff */
[----:B------:R-:W-:Y:S02]  /*bbf0*/  F2FP.PACK_AB R79, R178, R177 ;  /* 0x000000b1b24f723e */ /* 0x000fe400000000ff */
[----:B------:R-:W-:Y:S02]  /*bc00*/  F2FP.PACK_AB R83, R156, R157 ;  /* 0x0000009d9c53723e */ /* 0x000fe400000000ff */
[----:B-1----:R-:W-:Y:S03]  /*bc10*/  F2FP.PACK_AB R150, R160, R161 ;  /* 0x000000a1a096723e */ /* 0x002fe600000000ff */
[-C--:B--2---:R-:W-:Y:S08]  /*bc20*/  HMMA.16816.F32 R4, R76, R88.reuse, R4 ;  /* 0x000000584c04723c */ /* 0x084ff00000001804 */
[C---:B------:R-:W-:Y:S08]  /*bc30*/  HMMA.16816.F32 R8, R80.reuse, R88, R8 ;  /* 0x000000585008723c */ /* 0x040ff00000001808 */
[-C--:B------:R-:W-:Y:S08]  /*bc40*/  HMMA.16816.F32 R12, R80, R90.reuse, R12 ;  /* 0x0000005a500c723c */ /* 0x080ff0000000180c */
[C---:B------:R-:W-:Y:S08]  /*bc50*/  HMMA.16816.F32 R16, R76.reuse, R90, R16 ;  /* 0x0000005a4c10723c */ /* 0x040ff00000001810 */
[-C--:B---3--:R-:W-:Y:S08]  /*bc60*/  HMMA.16816.F32 R20, R76, R84.reuse, R20 ;  /* 0x000000544c14723c */ /* 0x088ff00000001814 */
[C---:B------:R-:W-:Y:S01]  /*bc70*/  HMMA.16816.F32 R24, R80.reuse, R84, R24 ;  /* 0x000000545018723c */ /* 0x040fe20000001818 */
[----:B------:R-:W1:Y:S07]  /*bc80*/  MUFU.EX2 R84, R228 ;  /* 0x000000e400547308 */ /* 0x000e6e0000000800 */
[-C--:B------:R-:W-:Y:S03]  /*bc90*/  HMMA.16816.F32 R28, R80, R86.reuse, R28 ;  /* 0x00000056501c723c */ /* 0x080fe6000000181c */
[----:B------:R-:W-:Y:S05]  /*bca0*/  MUFU.EX2 R85, R225 ;  /* 0x000000e100557308 */ /* 0x000fea0000000800 */
[C---:B------:R-:W-:Y:S05]  /*bcb0*/  HMMA.16816.F32 R32, R76.reuse, R86, R32 ;  /* 0x000000564c20723c */ /* 0x040fea0000001820 */
[----:B------:R-:W2:Y:S02]  /*bcc0*/  MUFU.EX2 R86, R227 ;  /* 0x000000e300567308 */ /* 0x000ea40000000800 */
[----:B------:R-:W-:Y:S01]  /*bcd0*/  MOV R87, R68 ;  /* 0x0000004400577202 */ /* 0x000fe20000000f00 */
[-C--:B------:R-:W-:Y:S04]  /*bce0*/  HMMA.16816.F32 R36, R76, R92.reuse, R36 ;  /* 0x0000005c4c24723c */ /* 0x080fe80000001824 */
[----:B-1----:R-:W-:Y:S04]  /*bcf0*/  F2FP.PACK_AB R147, R75, R84 ;  /* 0x000000544b93723e */ /* 0x002fe800000000ff */
[C---:B------:R-:W-:Y:S08]  /*bd00*/  HMMA.16816.F32 R40, R80.reuse, R92, R40 ;  /* 0x0000005c5028723c */ /* 0x040ff00000001828 */
[-C--:B------:R-:W-:Y:S04]  /*bd10*/  HMMA.16816.F32 R44, R80, R94.reuse, R44 ;  /* 0x0000005e502c723c */ /* 0x080fe8000000182c */
[----:B--2---:R-:W-:Y:S04]  /*bd20*/  F2FP.PACK_AB R145, R86, R85 ;  /* 0x000000555691723e */ /* 0x004fe800000000ff */
[C---:B------:R-:W-:Y:S08]  /*bd30*/  HMMA.16816.F32 R48, R76.reuse, R94, R48 ;  /* 0x0000005e4c30723c */ /* 0x040ff00000001830 */
[-C--:B----4-:R-:W-:Y:S08]  /*bd40*/  HMMA.16816.F32 R52, R76, R96.reuse, R52 ;  /* 0x000000604c34723c */ /* 0x090ff00000001834 */
[C---:B------:R-:W-:Y:S08]  /*bd50*/  HMMA.16816.F32 R56, R80.reuse, R96, R56 ;  /* 0x000000605038723c */ /* 0x040ff00000001838 */
[-C--:B------:R-:W-:Y:S08]  /*bd60*/  HMMA.16816.F32 R60, R80, R98.reuse, R60 ;  /* 0x00000062503c723c */ /* 0x080ff0000000183c */
[----:B------:R-:W-:Y:S01]  /*bd70*/  HMMA.16816.F32 R64, R76, R98, R64 ;  /* 0x000000624c40723c */ /* 0x000fe20000001840 */
[----:B------:R-:W1:Y:S07]  /*bd80*/  LDSM.16.MT88.4 R76, [R188+0x2000] ;  /* 0x00200000bc4c783b */ /* 0x000e6e0000004200 */
        /* <DEDUP_REMOVED lines=48> */
[----:B------:R-:W-:Y:S01]  /*c090*/  FADD.FTZ R5, R85, R5 ;  /* 0x0000000555057221 */ /* 0x000fe20000010000 */
[----:B------:R-:W-:Y:S01]  /*c0a0*/  MOV R85, R71 ;  /* 0x0000004700557202 */ /* 0x000fe20000000f00 */
        /* <DEDUP_REMOVED lines=8> */
[----:B------:R-:W-:Y:S01]  /*c130*/  FADD.FTZ R0, R84, R0 ;  /* 0x0000000054007221 */ /* 0x000fe20000010000 */
[----:B------:R1:W-:Y:S01]  /*c140*/  STL [R1], R3 ;  /* 0x0000000301007387 */ /* 0x0003e20000100800 */
[----:B------:R-:W-:Y:S01]  /*c150*/  FADD.FTZ R4, R161, R4 ;  /* 0x00000004a1047221 */ /* 0x000fe20000010000 */
[----:B------:R-:W-:Y:S01]  /*c160*/  MOV R84, R72 ;  /* 0x0000004800547202 */ /* 0x000fe20000000f00 */
[----:B------:R-:W-:Y:S01]  /*c170*/  FADD.FTZ R0, R75, R0 ;  /* 0x000000004b007221 */ /* 0x000fe20000010000 */
[----:B------:R1:W-:Y:S01]  /*c180*/  STL [R1+0x8], R2 ;  /* 0x0000080201007387 */ /* 0x0003e20000100800 */
[----:B------:R-:W-:Y:S03]  /*c190*/  FADD.FTZ R246, R160, R4 ;  /* 0x00000004a0f67221 */ /* 0x000fe60000010000 */
[----:B------:R1:W-:Y:S02]  /*c1a0*/  STL [R1+0x4], R0 ;  /* 0x0000040001007387 */ /* 0x0003e40000100800 */
[----:B-1----:R-:W-:-:S05]  /*c1b0*/  @P0 BRA `(.L_x_1471) ;  /* 0xffffb6e000000947 */ /* 0x002fca000383ffff */
.L_x_1460:
[----:B-1----:R-:W2:Y:S02]  /*c1c0*/  LDL R0, [R1+0x10] ;  /* 0x0000100001007983 */ /* 0x002ea40000100800 */
[----:B--2---:R-:W-:-:S13]  /*c1d0*/  ISETP.GE.AND P0, PT, R211, R0, PT ;  /* 0x00000000d300720c */ /* 0x004fda0003f06270 */
[----:B------:R-:W-:Y:S05]  /*c1e0*/  @!P0 BRA `(.L_x_1472) ;  /* 0x00003d2000008947 */ /* 0x000fea0003800000 */
[----:B------:R-:W-:Y:S01]  /*c1f0*/  IMAD.MOV.U32 R85, RZ, RZ, R71 ;  /* 0x000000ffff557224 */ /* 0x000fe200078e0047 */
[----:B------:R-:W-:Y:S01]  /*c200*/  MOV R87, R68 ;  /* 0x0000004400577202 */ /* 0x000fe20000000f00 */
[----:B------:R-:W-:Y:S01]  /*c210*/  IMAD.MOV.U32 R84, RZ, RZ, R72 ;  /* 0x000000ffff547224 */ /* 0x000fe200078e0048 */
[----:B------:R-:W-:Y:S02]  /*c220*/  MOV R86, R70 ;  /* 0x0000004600567202 */ /* 0x000fe40000000f00 */
.L_x_1479:
        /* <DEDUP_REMOVED lines=14> */
[C---:B------:R-:W-:Y:S04]  /*c310*/  IMAD.WIDE.U32 R2, R203.reuse, c[0x0][0x218], R2 ;  /* 0x00008600cb027a25 */ /* 0x040fe800078e0002 */
        /* <DEDUP_REMOVED lines=22> */
.L_x_1576:
        /* <DEDUP_REMOVED lines=21> */
[----:B------:R-:W-:Y:S01]  /*c5d0*/  LOP3.LUT R0, R0, 0xf, RZ, 0xc0, !PT ;  /* 0x0000000f00007812 */ /* 0x000fe200078ec0ff */
[----:B------:R-:W5:Y:S06]  /*c5e0*/  LDL R236, [R1+0x10] ;  /* 0x0000100001ec7983 */ /* 0x000f6c0000100800 */
[C---:B------:R-:W-:Y:S08]  /*c5f0*/  HMMA.16816.F32 R40, R76.reuse, R48, RZ ;  /* 0x000000304c28723c */ /* 0x040ff000000018ff */
[-C--:B------:R-:W-:Y:S08]  /*c600*/  HMMA.16816.F32 R44, R76, R50.reuse, RZ ;  /* 0x000000324c2c723c */ /* 0x080ff000000018ff */
[C---:B------:R-:W-:Y:S04]  /*c610*/  HMMA.16816.F32 R48, R80.reuse, R50, RZ ;  /* 0x000000325030723c */ /* 0x040fe800000018ff */
[-C--:B---3--:R-:W-:Y:S02]  /*c620*/  IADD3 R2, P2, R2, R58.reuse, RZ ;  /* 0x0000003a02027210 */ /* 0x088fe40007f5e0ff */
[----:B----4-:R-:W-:Y:S02]  /*c630*/  IADD3 R62, P1, R3, R58, RZ ;  /* 0x0000003a033e7210 */ /* 0x010fe40007f3e0ff */
[-C--:B--2---:R-:W-:Y:S04]  /*c640*/  IADD3.X R3, R57, R68.reuse, RZ, P2, !PT ;  /* 0x0000004439037210 */ /* 0x084fe800017fe4ff */
[----:B-1----:R-:W-:Y:S01]  /*c650*/  IADD3.X R63, R55, R68, RZ, P1, !PT ;  /* 0x00000044373f7210 */ /* 0x002fe20000ffe4ff */
        /* <DEDUP_REMOVED lines=12> */
[C---:B---3--:R-:W-:Y:S02]  /*c720*/  HMMA.16816.F32 R56, R76.reuse, R64, RZ ;  /* 0x000000404c38723c */ /* 0x048fe400000018ff */
[----:B----4-:R-:W-:Y:S05]  /*c730*/  IADD3.X R73, RZ, R0, R68, P2, P1 ;  /* 0x00000000ff497210 */ /* 0x010fea00017e2444 */
[----:B------:R3:W-:Y:S01]  /*c740*/  LDGSTS.E.BYPASS.LTC128B.128.ZFILL [R202+0x2100], [R72.64], P5 ;  /* 0x0210000048ca7fae */ /* 0x0007e2000a941d46 */
[-C--:B--2---:R-:W-:Y:S07]  /*c750*/  HMMA.16816.F32 R60, R76, R66.reuse, RZ ;  /* 0x000000424c3c723c */ /* 0x084fee00000018ff */
[----:B------:R-:W0:Y:S01]  /*c760*/  LDGDEPBAR ;  /* 0x00000000000079af */ /* 0x000e220000000000 */
[C---:B------:R-:W-:Y:S08]  /*c770*/  HMMA.16816.F32 R64, R80.reuse, R66, RZ ;  /* 0x000000425040723c */ /* 0x040ff000000018ff */
[-C--:B-1----:R-:W-:Y:S08]  /*c780*/  HMMA.16816.F32 R68, R80, R152.reuse, RZ ;  /* 0x000000985044723c */ /* 0x082ff000000018ff */
        /* <DEDUP_REMOVED lines=27> */
[----:B------:R-:W4:Y:S07]  /*c940*/  LDSM.16.M88.4 R164, [R190+0x1000] ;  /* 0x00100000bea4783b */ /* 0x000f2e0000000200 */
[----:B------:R-:W-:Y:S01]  /*c950*/  HMMA.16816.F32 R80, R156, R182, R80 ;  /* 0x000000b69c50723c */ /* 0x000fe20000001850 */
[----:B------:R-:W4:Y:S07]  /*c960*/  LDSM.16.M88.4 R156, [R190+0x1800] ;  /* 0x00180000be9c783b */ /* 0x000f2e0000000200 */
[-C--:B-1----:R-:W-:Y:S05]  /*c970*/  HMMA.16816.F32 R4, R152, R160.reuse, R4 ;  /* 0x000000a09804723c */ /* 0x082fea0000001804 */
[----:B-----5:R-:W-:Y:S03]  /*c980*/  ISETP.GT.AND P0, PT, R211, R236, PT ;  /* 0x000000ecd300720c */ /* 0x020fe60003f04270 */
        /* <DEDUP_REMOVED lines=8> */
[----:B------:R-:W2:Y:S07]  /*ca10*/  LDSM.16.M88.4 R172, [R193] ;  /* 0x00000000c1ac783b */ /* 0x000eae0000000200 */
[-C--:B----4-:R-:W-:Y:S08]  /*ca20*/  HMMA.16816.F32 R36, R152, R164.reuse, R36 ;  /* 0x000000a49824723c */ /* 0x090ff00000001824 */
        /* <DEDUP_REMOVED lines=236> */
.L_x_1577:
        /* <DEDUP_REMOVED lines=25> */
.L_x_1578:
        /* <DEDUP_REMOVED lines=9> */
.L_x_1475:
[----:B--234-:R-:W-:Y:S05]  /*db10*/  BSYNC B0 ;  /* 0x0000000000007941 */ /* 0x01cfea0003800000 */
.L_x_1474:
        /* <DEDUP_REMOVED lines=97> */
.L_x_1579:
[----:B------:R-:W-:Y:S01]  /*e130*/  FADD.FTZ R2, -R72, R84 ;  /* 0x0000005448027221 */ /* 0x000fe20000010100 */
[----:B----4-:R-:W-:Y:S01]  /*e140*/  FMNMX.FTZ R69, R0, R4, !PT ;  /* 0x0000000400457209 */ /* 0x010fe20007810000 */
[----:B------:R-:W-:Y:S01]  /*e150*/  FMUL.FTZ R6, R72, c[0x0][0x2d0] ;  /* 0x0000b40048067a20 */ /* 0x000fe20000410000 */
[----:B------:R-:W-:Y:S01]  /*e160*/  WARPSYNC 0xffffffff ;  /* 0xffffffff00007948 */ /* 0x000fe20003800000 */
[----:B------:R-:W-:Y:S01]  /*e170*/  FMUL.FTZ R2, R2, c[0x0][0x2d0] ;  /* 0x0000b40002027a20 */ /* 0x000fe20000410000 */
[----:B------:R-:W-:Y:S01]  /*e180*/  LDSM.16.MT88.4 R52, [R186] ;  /* 0x00000000ba34783b */ /* 0x000fe20000004200 */
[--C-:B------:R-:W-:Y:S02]  /*e190*/  FFMA.FTZ R172, R23, c[0x0][0x2d0], -R6.reuse ;  /* 0x0000b40017ac7a23 */ /* 0x100fe40000010806 */
[----:B------:R1:W2:Y:S01]  /*e1a0*/  MUFU.EX2 R68, R2 ;  /* 0x0000000200447308 */ /* 0x0002a20000000800 */
[----:B------:R-:W-:Y:S02]  /*e1b0*/  FMUL.FTZ R5, R71, c[0x0][0x2d0] ;  /* 0x0000b40047057a20 */ /* 0x000fe40000410000 */
[--C-:B------:R-:W-:Y:S02]  /*e1c0*/  FFMA.FTZ R10, R169, c[0x0][0x2d0], -R6.reuse ;  /* 0x0000b400a90a7a23 */ /* 0x100fe40000010806 */
[--C-:B------:R-:W-:Y:S01]  /*e1d0*/  FFMA.FTZ R7, R204, c[0x0][0x2d0], -R5.reuse ;  /* 0x0000b400cc077a23 */ /* 0x100fe20000010805 */
[----:B------:R-:W-:Y:S01]  /*e1e0*/  LDSM.16.MT88.4 R80, [R188] ;  /* 0x00000000bc50783b */ /* 0x000fe20000004200 */
[--C-:B------:R-:W-:Y:S02]  /*e1f0*/  FFMA.FTZ R8, R176, c[0x0][0x2d0], -R5.reuse ;  /* 0x0000b400b0087a23 */ /* 0x100fe40000010805 */
[--C-:B------:R-:W-:Y:S01]  /*e200*/  FFMA.FTZ R169, R22, c[0x0][0x2d0], -R6.reuse ;  /* 0x0000b40016a97a23 */ /* 0x100fe20000010806 */
[----:B------:R-:W-:Y:S01]  /*e210*/  MUFU.EX2 R237, R7 ;  /* 0x0000000700ed7308 */ /* 0x000fe20000000800 */
[--C-:B------:R-:W-:Y:S02]  /*e220*/  FFMA.FTZ R43, R168, c[0x0][0x2d0], -R6.reuse ;  /* 0x0000b400a82b7a23 */ /* 0x100fe40000010806 */
[--C-:B------:R-:W-:Y:S02]  /*e230*/  FFMA.FTZ R168, R21, c[0x0][0x2d0], -R6.reuse ;  /* 0x0000b40015a87a23 */ /* 0x100fe40000010806 */
[----:B------:R-:W4:Y:S01]  /*e240*/  LDSM.16.MT88.4 R20, [R185] ;  /* 0x00000000b914783b */ /* 0x000f220000004200 */
[--C-:B------:R-:W-:Y:S02]  /*e250*/  FFMA.FTZ R9, R161, c[0x0][0x2d0], -R6.reuse ;  /* 0x0000b400a1097a23 */ /* 0x100fe40000010806 */
[--C-:B------:R-:W-:Y:S02]  /*e260*/  FFMA.FTZ R62, R37, c[0x0][0x2d0], -R6.reuse ;  /* 0x0000b400253e7a23 */ /* 0x100fe40000010806 */
[----:B------:R-:W-:Y:S01]  /*e270*/  MUFU.EX2 R200, R8 ;  /* 0x0000000800c87308 */ /* 0x000fe20000000800 */
[--C-:B------:R-:W-:Y:S02]  /*e280*/  FFMA.FTZ R57, R38, c[0x0][0x2d0], -R5.reuse ;  /* 0x0000b40026397a23 */ /* 0x100fe40000010805 */
[----:B------:R-:W-:Y:S02]  /*e290*/  FFMA.FTZ R59, R36, c[0x0][0x2d0], -R5 ;  /* 0x0000b400243b7a23 */ /* 0x000fe40000010805 */
[----:B-1----:R-:W-:Y:S01]  /*e2a0*/  FADD.FTZ R2, -R71, R85 ;  /* 0x0000005547027221 */ /* 0x002fe20000010100 */
[----:B------:R-:W1:Y:S01]  /*e2b0*/  LDSM.16.MT88.4 R36, [R189] ;  /* 0x00000000bd24783b */ /* 0x000e620000004200 */
[--C-:B------:R-:W-:Y:S02]  /*e2c0*/  FFMA.FTZ R42, R163, c[0x0][0x2d0], -R6.reuse ;  /* 0x0000b400a32a7a23 */ /* 0x100fe40000010806 */
[----:B------:R-:W-:Y:S01]  /*e2d0*/  FMUL.FTZ R2, R2, c[0x0][0x2d0] ;  /* 0x0000b40002027a20 */ /* 0x000fe20000410000 */
[----:B------:R-:W-:Y:S01]  /*e2e0*/  MUFU.EX2 R238, R10 ;  /* 0x0000000a00ee7308 */ /* 0x000fe20000000800 */
        /* <DEDUP_REMOVED lines=20> */
[--C-:B----4-:R-:W-:Y:S02]  /*e430*/  FFMA.FTZ R2, R177, c[0x0][0x2d0], -R6.reuse ;  /* 0x0000b400b1027a23 */ /* 0x110fe40000010806 */
        /* <DEDUP_REMOVED lines=8> */
[----:B------:R-:W-:Y:S10]  /*e4c0*/  MUFU.EX2 R242, R40 ;  /* 0x0000002800f27308 */ /* 0x000ff40000000800 */
[----:B------:R-:W-:Y:S01]  /*e4d0*/  MUFU.EX2 R241, R44 ;  /* 0x0000002c00f17308 */ /* 0x000fe20000000800 */
[----:B----4-:R-:W-:Y:S09]  /*e4e0*/  FFMA.FTZ R2, R205, c[0x0][0x2d0], -R6 ;  /* 0x0000b400cd027a23 */ /* 0x010ff20000010806 */
[----:B------:R4:W5:Y:S10]  /*e4f0*/  MUFU.EX2 R239, R2 ;  /* 0x0000000200ef7308 */ /* 0x0009740000000800 */
[----:B------:R-:W-:Y:S10]  /*e500*/  MUFU.EX2 R251, R56 ;  /* 0x0000003800fb7308 */ /* 0x000ff40000000800 */
[----:B------:R-:W-:Y:S01]  /*e510*/  MUFU.EX2 R245, R57 ;  /* 0x0000003900f57308 */ /* 0x000fe20000000800 */
[----:B----4-:R-:W-:Y:S02]  /*e520*/  FFMA.FTZ R2, R153, c[0x0][0x2d0], -R5 ;  /* 0x0000b40099027a23 */ /* 0x010fe40000010805 */
[----:B------:R-:W-:Y:S07]  /*e530*/  FMUL.FTZ R153, R70, c[0x0][0x2d0] ;  /* 0x0000b40046997a20 */ /* 0x000fee0000410000 */
[----:B------:R4:W-:Y:S01]  /*e540*/  MUFU.EX2 R205, R2 ;  /* 0x0000000200cd7308 */ /* 0x0009e20000000800 */
[--C-:B------:R-:W-:Y:S02]  /*e550*/  FFMA.FTZ R7, R182, c[0x0][0x2d0], -R153.reuse ;  /* 0x0000b400b6077a23 */ /* 0x100fe40000010899 */
[--C-:B------:R-:W-:Y:S02]  /*e560*/  FFMA.FTZ R0, R179, c[0x0][0x2d0], -R153.reuse ;  /* 0x0000b400b3007a23 */ /* 0x100fe40000010899 */
[--C-:B------:R-:W-:Y:S02]  /*e570*/  FFMA.FTZ R75, R221, c[0x0][0x2d0], -R153.reuse ;  /* 0x0000b400dd4b7a23 */ /* 0x100fe40000010899 */
[----:B------:R-:W-:Y:S03]  /*e580*/  FFMA.FTZ R74, R222, c[0x0][0x2d0], -R153 ;  /* 0x0000b400de4a7a23 */ /* 0x000fe60000010899 */
[----:B------:R1:W-:Y:S10]  /*e590*/  MUFU.EX2 R177, R7 ;  /* 0x0000000700b17308 */ /* 0x0003f40000000800 */
[----:B------:R2:W-:Y:S01]  /*e5a0*/  MUFU.EX2 R244, R0 ;  /* 0x0000000000f47308 */ /* 0x0005e20000000800 */
[----:B----4-:R-:W-:Y:S02]  /*e5b0*/  FFMA.FTZ R2, R152, c[0x0][0x2d0], -R5 ;  /* 0x0000b40098027a23 */ /* 0x010fe40000010805 */
[----:B------:R-:W-:Y:S07]  /*e5c0*/  FMUL.FTZ R152, R69, c[0x0][0x2d0] ;  /* 0x0000b40045987a20 */ /* 0x000fee0000410000 */
[----:B------:R4:W4:Y:S01]  /*e5d0*/  MUFU.EX2 R248, R2 ;  /* 0x0000000200f87308 */ /* 0x0009220000000800 */
[----:B------:R-:W-:Y:S02]  /*e5e0*/  FFMA.FTZ R4, R183, c[0x0][0x2d0], -R152 ;  /* 0x0000b400b7047a23 */ /* 0x000fe40000010898 */
[----:B------:R-:W3:Y:S01]  /*e5f0*/  LDL.LU R183, [R1+0x4] ;  /* 0x0000040001b77983 */ /* 0x000ee20000300800 */
[----:B-1----:R-:W-:Y:S06]  /*e600*/  FFMA.FTZ R7, R206, c[0x0][0x2d0], -R153 ;  /* 0x0000b400ce077a23 */ /* 0x002fec0000010899 */
[----:B------:R1:W-:Y:S01]  /*e610*/  MUFU.EX2 R176, R4 ;  /* 0x0000000400b07308 */ /* 0x0003e20000000800 */
[----:B--2---:R-:W-:Y:S04]  /*e620*/  FADD.FTZ R0, -R69, R87 ;  /* 0x0000005745007221 */ /* 0x004fe80000010100 */
[----:B------:R-:W-:Y:S05]  /*e630*/  FMUL.FTZ R0, R0, c[0x0][0x2d0] ;  /* 0x0000b40000007a20 */ /* 0x000fea0000410000 */
[----:B------:R2:W-:Y:S01]  /*e640*/  MUFU.EX2 R204, R7 ;  /* 0x0000000700cc7308 */ /* 0x0005e20000000800 */
[----:B----4-:R-:W-:Y:S02]  /*e650*/  FADD.FTZ R2, -R70, R86 ;  /* 0x0000005646027221 */ /* 0x010fe40000010100 */
[----:B------:R-:W4:Y:S02]  /*e660*/  LDSM.16.MT88.4 R84, [R185+0x800] ;  /* 0x00080000b954783b */ /* 0x000f240000004200 */
[----:B------:R-:W-:Y:S05]  /*e670*/  FMUL.FTZ R2, R2, c[0x0][0x2d0] ;  /* 0x0000b40002027a20 */ /* 0x000fea0000410000 */
[----:B------:R-:W-:Y:S01]  /*e680*/  MUFU.EX2 R0, R0 ;  /* 0x0000000000007308 */ /* 0x000fe20000000800 */
[--C-:B-1----:R-:W-:Y:S02]  /*e690*/  FFMA.FTZ R4, R208, c[0x0][0x2d0], -R152.reuse ;  /* 0x0000b400d0047a23 */ /* 0x102fe40000010898 */
[----:B------:R-:W3:Y:S07]  /*e6a0*/  LDL.LU R208, [R1+0x8] ;  /* 0x0000080001d07983 */ /* 0x000eee0000300800 */
[----:B------:R1:W-:Y:S01]  /*e6b0*/  MUFU.EX2 R179, R4 ;  /* 0x0000000400b37308 */ /* 0x0003e20000000800 */
[--C-:B--2---:R-:W-:Y:S09]  /*e6c0*/  FFMA.FTZ R7, R180, c[0x0][0x2d0], -R153.reuse ;  /* 0x0000b400b4077a23 */ /* 0x104ff20000010899 */
[----:B------:R-:W-:Y:S10]  /*e6d0*/  MUFU.EX2 R206, R7 ;  /* 0x0000000700ce7308 */ /* 0x000ff40000000800 */
[----:B------:R-:W2:Y:S01]  /*e6e0*/  MUFU.EX2 R2, R2 ;  /* 0x0000000200027308 */ /* 0x000ea20000000800 */
[--C-:B-1----:R-:W-:Y:S02]  /*e6f0*/  FFMA.FTZ R4, R207, c[0x0][0x2d0], -R152.reuse ;  /* 0x0000b400cf047a23 */ /* 0x102fe40000010898 */
[----:B------:R-:W3:Y:S07]  /*e700*/  LDL.LU R207, [R1] ;  /* 0x0000000001cf7983 */ /* 0x000eee0000300800 */
[----:B------:R1:W-:Y:S10]  /*e710*/  MUFU.EX2 R182, R4 ;  /* 0x0000000400b67308 */ /* 0x0003f40000000800 */
[----:B------:R-:W-:Y:S10]  /*e720*/  MUFU.EX2 R180, R41 ;  /* 0x0000002900b47308 */ /* 0x000ff40000000800 */
[----:B------:R-:W-:Y:S01]  /*e730*/  MUFU.EX2 R249, R62 ;  /* 0x0000003e00f97308 */ /* 0x000fe20000000800 */
[--C-:B-1----:R-:W-:Y:S09]  /*e740*/  FFMA.FTZ R4, R209, c[0x0][0x2d0], -R152.reuse ;  /* 0x0000b400d1047a23 */ /* 0x102ff20000010898 */
[----:B------:R1:W1:Y:S10]  /*e750*/  MUFU.EX2 R240, R4 ;  /* 0x0000000400f07308 */ /* 0x0002740000000800 */
[----:B------:R-:W-:Y:S10]  /*e760*/  MUFU.EX2 R250, R61 ;  /* 0x0000003d00fa7308 */ /* 0x000ff40000000800 */
[----:B------:R-:W-:Y:S10]  /*e770*/  MUFU.EX2 R252, R60 ;  /* 0x0000003c00fc7308 */ /* 0x000ff40000000800 */
[----:B------:R-:W-:Y:S10]  /*e780*/  MUFU.EX2 R172, R172 ;  /* 0x000000ac00ac7308 */ /* 0x000ff40000000800 */
[----:B------:R-:W-:Y:S10]  /*e790*/  MUFU.EX2 R209, R163 ;  /* 0x000000a300d17308 */ /* 0x000ff40000000800 */
[----:B------:R-:W-:Y:S10]  /*e7a0*/  MUFU.EX2 R173, R173 ;  /* 0x000000ad00ad7308 */ /* 0x000ff40000000800 */
[----:B------:R-:W-:Y:S01]  /*e7b0*/  MUFU.EX2 R163, R170 ;  /* 0x000000aa00a37308 */ /* 0x000fe20000000800 */
[C---:B-1----:R-:W-:Y:S01]  /*e7c0*/  FMUL.FTZ R4, R68.reuse, R88 ;  /* 0x0000005844047220 */ /* 0x042fe20000410000 */
[----:B-----5:R-:W-:Y:S01]  /*e7d0*/  F2FP.PACK_AB R76, R239, R236 ;  /* 0x000000ecef4c723e */ /* 0x020fe200000000ff */
[----:B------:R-:W-:Y:S01]  /*e7e0*/  FMUL.FTZ R5, R68, R89 ;  /* 0x0000005944057220 */ /* 0x000fe20000410000 */
[----:B------:R-:W-:Y:S01]  /*e7f0*/  F2FP.PACK_AB R77, R237, R200 ;  /* 0x000000c8ed4d723e */ /* 0x000fe200000000ff */
[----:B------:R-:W-:Y:S01]  /*e800*/  FMUL.FTZ R6, R3, R90 ;  /* 0x0000005a03067220 */ /* 0x000fe20000410000 */
[----:B------:R-:W-:Y:S01]  /*e810*/  F2FP.PACK_AB R78, R247, R238 ;  /* 0x000000eef74e723e */ /* 0x000fe200000000ff */
[----:B------:R-:W-:Y:S01]  /*e820*/  FMUL.FTZ R7, R3, R91 ;  /* 0x0000005b03077220 */ /* 0x000fe20000410000 */
[----:B------:R-:W-:Y:S01]  /*e830*/  F2FP.PACK_AB R79, R248, R205 ;  /* 0x000000cdf84f723e */ /* 0x000fe200000000ff */
[----:B------:R-:W1:Y:S01]  /*e840*/  LDSM.16.MT88.4 R88, [R189+0x800] ;  /* 0x00080000bd58783b */ /* 0x000e620000004200 */
[----:B--2---:R-:W-:Y:S01]  /*e850*/  FMUL.FTZ R8, R2, R92 ;  /* 0x0000005c02087220 */ /* 0x004fe20000410000 */
[----:B------:R-:W-:Y:S01]  /*e860*/  F2FP.PACK_AB R64, R204, R177 ;  /* 0x000000b1cc40723e */ /* 0x000fe200000000ff */
[----:B------:R-:W-:Y:S01]  /*e870*/  FMUL.FTZ R9, R2, R93 ;  /* 0x0000005d02097220 */ /* 0x000fe20000410000 */
[----:B------:R-:W-:Y:S01]  /*e880*/  F2FP.PACK_AB R66, R244, R206 ;  /* 0x000000cef442723e */ /* 0x000fe200000000ff */
[C---:B------:R-:W-:Y:S01]  /*e890*/  FMUL.FTZ R10, R0.reuse, R94 ;  /* 0x0000005e000a7220 */ /* 0x040fe20000410000 */
[-C--:B------:R-:W-:Y:S05]  /*e8a0*/  HMMA.16816.F32 R4, R76, R20.reuse, R4 ;  /* 0x000000144c04723c */ /* 0x080fea0000001804 */
[----:B------:R-:W-:Y:S01]  /*e8b0*/  FMUL.FTZ R11, R0, R95 ;  /* 0x0000005f000b7220 */ /* 0x000fe20000410000 */
[----:B------:R-:W-:Y:S01]  /*e8c0*/  F2FP.PACK_AB R65, R179, R176 ;  /* 0x000000b0b341723e */ /* 0x000fe200000000ff */
[----:B------:R-:W-:Y:S01]  /*e8d0*/  FMUL.FTZ R12, R2, R96 ;  /* 0x00000060020c7220 */ /* 0x000fe20000410000 */
[----:B------:R-:W-:Y:S01]  /*e8e0*/  F2FP.PACK_AB R67, R240, R182 ;  /* 0x000000b6f043723e */ /* 0x000fe200000000ff */
[----:B------:R-:W2:Y:S03]  /*e8f0*/  LDSM.16.MT88.4 R92, [R186+0x800] ;  /* 0x00080000ba5c783b */ /* 0x000ea60000004200 */
[----:B------:R-:W-:Y:S02]  /*e900*/  FMUL.FTZ R49, R68, R133 ;  /* 0x0000008544317220 */ /* 0x000fe40000410000 */
[C---:B------:R-:W-:Y:S01]  /*e910*/  FMUL.FTZ R50, R3.reuse, R134 ;  /* 0x0000008603327220 */ /* 0x040fe20000410000 */
[C---:B------:R-:W-:Y:S04]  /*e920*/  HMMA.16816.F32 R8, R64.reuse, R20, R8 ;  /* 0x000000144008723c */ /* 0x040fe80000001808 */
[----:B------:R-:W-:Y:S02]  /*e930*/  FMUL.FTZ R13, R2, R97 ;  /* 0x00000061020d7220 */ /* 0x000fe40000410000 */
[C---:B------:R-:W-:Y:S02]  /*e940*/  FMUL.FTZ R14, R0.reuse, R98 ;  /* 0x00000062000e7220 */ /* 0x040fe40000410000 */
[----:B------:R-:W-:Y:S04]  /*e950*/  FMUL.FTZ R15, R0, R99 ;  /* 0x00000063000f7220 */ /* 0x000fe80000410000 */
[C---:B------:R-:W-:Y:S02]  /*e960*/  FMUL.FTZ R51, R3.reuse, R135 ;  /* 0x0000008703337220 */ /* 0x040fe40000410000 */
[--C-:B------:R-:W-:Y:S01]  /*e970*/  FFMA.FTZ R96, R220, c[0x0][0x2d0], -R153.reuse ;  /* 0x0000b400dc607a23 */ /* 0x100fe20000010899 */
[-C--:B------:R-:W-:Y:S03]  /*e980*/  HMMA.16816.F32 R12, R64, R22.reuse, R12 ;  /* 0x00000016400c723c */ /* 0x080fe6000000180c */
        /* <DEDUP_REMOVED lines=11> */
[--C-:B------:R-:W-:Y:S02]  /*ea40*/  FFMA.FTZ R103, R224, c[0x0][0x2d0], -R152.reuse ;  /* 0x0000b400e0677a23 */ /* 0x100fe40000010898 */
[--C-:B------:R-:W-:Y:S02]  /*ea50*/  FFMA.FTZ R99, R213, c[0x0][0x2d0], -R153.reuse ;  /* 0x0000b400d5637a23 */ /* 0x100fe40000010899 */
[--C-:B------:R-:W-:Y:S01]  /*ea60*/  FFMA.FTZ R98, R212, c[0x0][0x2d0], -R153.reuse ;  /* 0x0000b400d4627a23 */ /* 0x100fe20000010899 */
[-C--:B------:R-:W-:Y:S01]  /*ea70*/  HMMA.16816.F32 R20, R76, R36.reuse, R20 ;  /* 0x000000244c14723c */ /* 0x080fe20000001814 */
[----:B------:R-:W5:Y:S02]  /*ea80*/  LDL R212, [R1+0x10] ;  /* 0x0000100001d47983 */ /* 0x000f640000100800 */
[C---:B------:R-:W-:Y:S02]  /*ea90*/  FMUL.FTZ R24, R2.reuse, R108 ;  /* 0x0000006c02187220 */ /* 0x040fe40000410000 */
[----:B------:R-:W-:Y:S02]  /*eaa0*/  FMUL.FTZ R25, R2, R109 ;  /* 0x0000006d02197220 */ /* 0x000fe40000410000 */
[C---:B------:R-:W-:Y:S02]  /*eab0*/  FMUL.FTZ R26, R0.reuse, R110 ;  /* 0x0000006e001a7220 */ /* 0x040fe40000410000 */
[----:B------:R-:W-:Y:S03]  /*eac0*/  FMUL.FTZ R27, R0, R111 ;  /* 0x0000006f001b7220 */ /* 0x000fe60000410000 */
[--C-:B------:R-:W-:Y:S02]  /*ead0*/  FFMA.FTZ R97, R210, c[0x0][0x2d0], -R153.reuse ;  /* 0x0000b400d2617a23 */ /* 0x100fe40000010899 */
[--C-:B------:R-:W-:Y:S01]  /*eae0*/  FFMA.FTZ R100, R216, c[0x0][0x2d0], -R153.reuse ;  /* 0x0000b400d8647a23 */ /* 0x100fe20000010899 */
[----:B------:R-:W-:Y:S01]  /*eaf0*/  MUFU.EX2 R210, R161 ;  /* 0x000000a100d27308 */ /* 0x000fe20000000800 */
[C---:B------:R-:W-:Y:S04]  /*eb00*/  HMMA.16816.F32 R24, R64.reuse, R36, R24 ;  /* 0x000000244018723c */ /* 0x040fe80000001818 */
[C---:B------:R-:W-:Y:S02]  /*eb10*/  FMUL.FTZ R28, R2.reuse, R112 ;  /* 0x00000070021c7220 */ /* 0x040fe40000410000 */
[----:B------:R-:W-:Y:S02]  /*eb20*/  FMUL.FTZ R29, R2, R113 ;  /* 0x00000071021d7220 */ /* 0x000fe40000410000 */
[C---:B------:R-:W-:Y:S04]  /*eb30*/  FMUL.FTZ R30, R0.reuse, R114 ;  /* 0x00000072001e7220 */ /* 0x040fe80000410000 */
[----:B------:R-:W-:Y:S02]  /*eb40*/  FMUL.FTZ R31, R0, R115 ;  /* 0x00000073001f7220 */ /* 0x000fe40000410000 */
[C---:B------:R-:W-:Y:S02]  /*eb50*/  FMUL.FTZ R35, R3.reuse, R119 ;  /* 0x0000007703237220 */ /* 0x040fe40000410000 */
[----:B------:R1:W-:Y:S01]  /*eb60*/  MUFU.EX2 R119, R43 ;  /* 0x0000002b00777308 */ /* 0x0003e20000000800 */
[C---:B------:R-:W-:Y:S02]  /*eb70*/  FMUL.FTZ R32, R68.reuse, R116 ;  /* 0x0000007444207220 */ /* 0x040fe40000410000 */
[-C--:B------:R-:W-:Y:S03]  /*eb80*/  HMMA.16816.F32 R28, R64, R38.reuse, R28 ;  /* 0x00000026401c723c */ /* 0x080fe6000000181c */
[----:B------:R-:W-:Y:S02]  /*eb90*/  FMUL.FTZ R33, R68, R117 ;  /* 0x0000007544217220 */ /* 0x000fe40000410000 */
[C---:B------:R-:W-:Y:S02]  /*eba0*/  FMUL.FTZ R34, R3.reuse, R118 ;  /* 0x0000007603227220 */ /* 0x040fe40000410000 */
[--C-:B------:R-:W-:Y:S02]  /*ebb0*/  FFMA.FTZ R116, R162, c[0x0][0x2d0], -R152.reuse ;  /* 0x0000b400a2747a23 */ /* 0x100fe40000010898 */
[----:B------:R-:W-:Y:S01]  /*ebc0*/  FMUL.FTZ R44, R2, R128 ;  /* 0x00000080022c7220 */ /* 0x000fe20000410000 */
[----:B------:R-:W-:Y:S02]  /*ebd0*/  MUFU.EX2 R162, R171 ;  /* 0x000000ab00a27308 */ /* 0x000fe40000000800 */
        /* <DEDUP_REMOVED lines=8> */
[----:B------:R-:W-:Y:S01]  /*ec60*/  FMUL.FTZ R41, R2, R125 ;  /* 0x0000007d02297220 */ /* 0x000fe20000410000 */
[-C--:B------:R-:W-:Y:S01]  /*ec70*/  HMMA.16816.F32 R36, R76, R52.reuse, R36 ;  /* 0x000000344c24723c */ /* 0x080fe20000001824 */
[----:B------:R2:W-:Y:S02]  /*ec80*/  MUFU.EX2 R125, R45 ;  /* 0x0000002d007d7308 */ /* 0x0005e40000000800 */
[C---:B------:R-:W-:Y:S02]  /*ec90*/  FMUL.FTZ R42, R0.reuse, R126 ;  /* 0x0000007e002a7220 */ /* 0x040fe40000410000 */
[C---:B-1----:R-:W-:Y:S02]  /*eca0*/  FMUL.FTZ R43, R0.reuse, R127 ;  /* 0x0000007f002b7220 */ /* 0x042fe40000410000 */
[C---:B------:R-:W-:Y:S02]  /*ecb0*/  FMUL.FTZ R47, R0.reuse, R131 ;  /* 0x00000083002f7220 */ /* 0x040fe40000410000 */
[----:B------:R-:W-:Y:S02]  /*ecc0*/  FMUL.FTZ R46, R0, R130 ;  /* 0x00000082002e7220 */ /* 0x000fe40000410000 */
[----:B------:R-:W-:Y:S01]  /*ecd0*/  MUFU.EX2 R178, R98 ;  /* 0x0000006200b27308 */ /* 0x000fe20000000800 */
[C---:B------:R-:W-:Y:S04]  /*ece0*/  HMMA.16816.F32 R40, R64.reuse, R52, R40 ;  /* 0x000000344028723c */ /* 0x040fe80000001828 */
[C---:B------:R-:W-:Y:S02]  /*ecf0*/  FMUL.FTZ R56, R2.reuse, R140 ;  /* 0x0000008c02387220 */ /* 0x040fe40000410000 */
[----:B------:R-:W-:Y:S02]  /*ed00*/  FMUL.FTZ R57, R2, R141 ;  /* 0x0000008d02397220 */ /* 0x000fe40000410000 */
[--C-:B------:R-:W-:Y:S01]  /*ed10*/  FFMA.FTZ R52, R231, c[0x0][0x2d0], -R153.reuse ;  /* 0x0000b400e7347a23 */ /* 0x100fe20000010899 */
[----:B------:R1:W-:Y:S03]  /*ed20*/  MUFU.EX2 R124, R48 ;  /* 0x00000030007c7308 */ /* 0x0003e60000000800 */
[----:B------:R-:W-:Y:S02]  /*ed30*/  FMUL.FTZ R53, R68, R137 ;  /* 0x0000008944357220 */ /* 0x000fe40000410000 */
[C---:B--2---:R-:W-:Y:S02]  /*ed40*/  FMUL.FTZ R45, R2.reuse, R129 ;  /* 0x00000081022d7220 */ /* 0x044fe40000410000 */
[C---:B------:R-:W-:Y:S02]  /*ed50*/  FMUL.FTZ R60, R2.reuse, R144 ;  /* 0x00000090023c7220 */ /* 0x040fe40000410000 */
[----:B------:R-:W-:Y:S01]  /*ed60*/  FMUL.FTZ R61, R2, R145 ;  /* 0x00000091023d7220 */ /* 0x000fe20000410000 */
[----:B------:R2:W-:Y:S01]  /*ed70*/  MUFU.EX2 R118, R52 ;  /* 0x0000003400767308 */ /* 0x0005e20000000800 */
[----:B------:R-:W-:Y:S01]  /*ed80*/  FMUL.FTZ R62, R0, R146 ;  /* 0x00000092003e7220 */ /* 0x000fe20000410000 */
[-C--:B------:R-:W-:Y:S03]  /*ed90*/  HMMA.16816.F32 R44, R64, R54.reuse, R44 ;  /* 0x00000036402c723c */ /* 0x080fe6000000182c */
[----:B------:R-:W-:Y:S02]  /*eda0*/  FFMA.FTZ R114, R181, c[0x0][0x2d0], -R152 ;  /* 0x0000b400b5727a23 */ /* 0x000fe40000010898 */
[----:B------:R-:W-:Y:S02]  /*edb0*/  FFMA.FTZ R106, R68, R246, R236 ;  /* 0x000000f6446a7223 */ /* 0x000fe400000100ec */
[--C-:B------:R-:W-:Y:S01]  /*edc0*/  FFMA.FTZ R111, R166, c[0x0][0x2d0], -R153.reuse ;  /* 0x0000b400a66f7a23 */ /* 0x100fe20000010899 */
[----:B------:R3:W-:Y:S01]  /*edd0*/  MUFU.EX2 R231, R59 ;  /* 0x0000003b00e77308 */ /* 0x0007e20000000800 */
[--C-:B------:R-:W-:Y:S03]  /*ede0*/  FFMA.FTZ R112, R167, c[0x0][0x2d0], -R153.reuse ;  /* 0x0000b400a7707a23 */ /* 0x100fe60000010899 */
[----:B-1----:R-:W-:Y:S02]  /*edf0*/  FMUL.FTZ R48, R68, R132 ;  /* 0x0000008444307220 */ /* 0x002fe40000410000 */
[----:B------:R-:W-:Y:S01]  /*ee00*/  LDSM.16.MT88.4 R132, [R186+0x2000] ;  /* 0x00200000ba84783b */ /* 0x000fe20000004200 */
[--C-:B------:R-:W-:Y:S02]  /*ee10*/  FFMA.FTZ R113, R165, c[0x0][0x2d0], -R153.reuse ;  /* 0x0000b400a5717a23 */ /* 0x100fe40000010899 */
[--C-:B------:R-:W-:Y:S01]  /*ee20*/  FFMA.FTZ R104, R223, c[0x0][0x2d0], -R152.reuse ;  /* 0x0000b400df687a23 */ /* 0x100fe20000010898 */
[----:B------:R-:W-:Y:S01]  /*ee30*/  MUFU.EX2 R137, R103 ;  /* 0x0000006700897308 */ /* 0x000fe20000000800 */
[C---:B------:R-:W-:Y:S04]  /*ee40*/  HMMA.16816.F32 R48, R76.reuse, R54, R48 ;  /* 0x000000364c30723c */ /* 0x040fe80000001830 */
[--C-:B--2---:R-:W-:Y:S02]  /*ee50*/  FFMA.FTZ R52, R230, c[0x0][0x2d0], -R153.reuse ;  /* 0x0000b400e6347a23 */ /* 0x104fe40000010899 */
[----:B------:R-:W-:Y:S02]  /*ee60*/  FFMA.FTZ R107, R219, c[0x0][0x2d0], -R152 ;  /* 0x0000b400db6b7a23 */ /* 0x000fe40000010898 */
[C---:B------:R-:W-:Y:S01]  /*ee70*/  FMUL.FTZ R54, R3.reuse, R138 ;  /* 0x0000008a03367220 */ /* 0x040fe20000410000 */
[----:B------:R1:W2:Y:S03]  /*ee80*/  MUFU.EX2 R122, R52 ;  /* 0x00000034007a7308 */ /* 0x0002a60000000800 */
[C---:B------:R-:W-:Y:S02]  /*ee90*/  FMUL.FTZ R55, R3.reuse, R139 ;  /* 0x0000008b03377220 */ /* 0x040fe40000410000 */
[----:B---3--:R-:W-:Y:S02]  /*eea0*/  FMUL.FTZ R59, R0, R143 ;  /* 0x0000008f003b7220 */ /* 0x008fe40000410000 */
[----:B------:R-:W-:Y:S02]  /*eeb0*/  FFMA.FTZ R105, R3, R207, R200 ;  /* 0x000000cf03697223 */ /* 0x000fe400000100c8 */
[--C-:B------:R-:W-:Y:S01]  /*eec0*/  FFMA.FTZ R108, R218, c[0x0][0x2d0], -R152.reuse ;  /* 0x0000b400da6c7a23 */ /* 0x100fe20000010898 */
[----:B------:R3:W-:Y:S01]  /*eed0*/  MUFU.EX2 R230, R63 ;  /* 0x0000003f00e67308 */ /* 0x0007e20000000800 */
[--C-:B------:R-:W-:Y:S02]  /*eee0*/  FFMA.FTZ R109, R215, c[0x0][0x2d0], -R152.reuse ;  /* 0x0000b400d76d7a23 */ /* 0x100fe40000010898 */
[--C-:B------:R-:W-:Y:S07]  /*eef0*/  FFMA.FTZ R110, R214, c[0x0][0x2d0], -R152.reuse ;  /* 0x0000b400d66e7a23 */ /* 0x100fee0000010898 */
[----:B------:R-:W-:Y:S01]  /*ef00*/  MUFU.EX2 R139, R96 ;  /* 0x00000060008b7308 */ /* 0x000fe20000000800 */
[--C-:B-1----:R-:W-:Y:S09]  /*ef10*/  FFMA.FTZ R52, R227, c[0x0][0x2d0], -R153.reuse ;  /* 0x0000b400e3347a23 */ /* 0x102ff20000010899 */
[----:B------:R1:W-:Y:S01]  /*ef20*/  MUFU.EX2 R123, R52 ;  /* 0x00000034007b7308 */ /* 0x0003e20000000800 */
[----:B---3--:R-:W-:Y:S09]  /*ef30*/  FMUL.FTZ R63, R0, R147 ;  /* 0x00000093003f7220 */ /* 0x008ff20000410000 */
[----:B------:R3:W-:Y:S10]  /*ef40*/  MUFU.EX2 R227, R58 ;  /* 0x0000003a00e37308 */ /* 0x0007f40000000800 */
[----:B------:R-:W-:Y:S01]  /*ef50*/  MUFU.EX2 R138, R102 ;  /* 0x00000066008a7308 */ /* 0x000fe20000000800 */
[--C-:B-1----:R-:W-:Y:S09]  /*ef60*/  FFMA.FTZ R52, R226, c[0x0][0x2d0], -R153.reuse ;  /* 0x0000b400e2347a23 */ /* 0x102ff20000010899 */
[----:B------:R1:W-:Y:S01]  /*ef70*/  MUFU.EX2 R131, R52 ;  /* 0x0000003400837308 */ /* 0x0003e20000000800 */
[----:B---3--:R-:W-:Y:S09]  /*ef80*/  FMUL.FTZ R58, R0, R142 ;  /* 0x0000008e003a7220 */ /* 0x008ff20000410000 */
[----:B------:R3:W-:Y:S10]  /*ef90*/  MUFU.EX2 R226, R73 ;  /* 0x0000004900e27308 */ /* 0x0007f40000000800 */
[----:B------:R-:W-:Y:S01]  /*efa0*/  MUFU.EX2 R200, R97 ;  /* 0x0000006100c87308 */ /* 0x000fe20000000800 */
[----:B-1----:R-:W-:Y:S09]  /*efb0*/  FMUL.FTZ R52, R68, R136 ;  /* 0x0000008844347220 */ /* 0x002ff20000410000 */
[----:B------:R1:W-:Y:S01]  /*efc0*/  MUFU.EX2 R142, R100 ;  /* 0x00000064008e7308 */ /* 0x0003e20000000800 */
[-C--:B------:R-:W-:Y:S03]  /*efd0*/  HMMA.16816.F32 R52, R76, R80.reuse, R52 ;  /* 0x000000504c34723c */ /* 0x080fe60000001834 */
[--C-:B---3--:R-:W-:Y:S05]  /*efe0*/  FFMA.FTZ R73, R232, c[0x0][0x2d0], -R152.reuse ;  /* 0x0000b400e8497a23 */ /* 0x108fea0000010898 */
[C---:B------:R-:W-:Y:S01]  /*eff0*/  HMMA.16816.F32 R56, R64.reuse, R80, R56 ;  /* 0x000000504038723c */ /* 0x040fe20000001838 */
[----:B------:R3:W-:Y:S06]  /*f000*/  MUFU.EX2 R117, R73 ;  /* 0x0000004900757308 */ /* 0x0007ec0000000800 */
[----:B--2---:R-:W-:Y:S01]  /*f010*/  F2FP.PACK_AB R80, R122, R118 ;  /* 0x000000767a50723e */ /* 0x004fe200000000ff */
[-C--:B------:R-:W-:Y:S03]  /*f020*/  HMMA.16816.F32 R60, R64, R82.reuse, R60 ;  /* 0x00000052403c723c */ /* 0x080fe6000000183c */
[----:B------:R-:W-:Y:S04]  /*f030*/  MUFU.EX2 R181, R168 ;  /* 0x000000a800b57308 */ /* 0x000fe80000000800 */
[--C-:B------:R-:W-:Y:S01]  /*f040*/  FFMA.FTZ R64, R234, c[0x0][0x2d0], -R152.reuse ;  /* 0x0000b400ea407a23 */ /* 0x100fe20000010898 */
[----:B-1----:R-:W-:Y:S01]  /*f050*/  LDSM.16.MT88.4 R100, [R185+0x2000] ;  /* 0x00200000b964783b */ /* 0x002fe20000004200 */
[----:B------:R-:W-:Y:S03]  /*f060*/  FFMA.FTZ R65, R233, c[0x0][0x2d0], -R152 ;  /* 0x0000b400e9417a23 */ /* 0x000fe60000010898 */
[C---:B------:R-:W-:Y:S01]  /*f070*/  FMUL.FTZ R66, R3.reuse, R150 ;  /* 0x0000009603427220 */ /* 0x040fe20000410000 */
[----:B------:R1:W2:Y:S01]  /*f080*/  MUFU.EX2 R120, R64 ;  /* 0x0000004000787308 */ /* 0x0002a20000000800 */
[----:B------:R-:W-:Y:S01]  /*f090*/  FMUL.FTZ R67, R3, R151 ;  /* 0x0000009703437220 */ /* 0x000fe20000410000 */
[----:B------:R-:W-:Y:S01]  /*f0a0*/  F2FP.PACK_AB R151, R162, R163 ;  /* 0x000000a3a297723e */ /* 0x000fe200000000ff */
[----:B------:R-:W-:Y:S02]  /*f0b0*/  FFMA.FTZ R3, R0, R183, R176 ;  /* 0x000000b700037223 */ /* 0x000fe400000100b0 */
[--C-:B---3--:R-:W-:Y:S02]  /*f0c0*/  FFMA.FTZ R73, R225, c[0x0][0x2d0], -R153.reuse ;  /* 0x0000b400e1497a23 */ /* 0x108fe40000010899 */
[----:B------:R-:W-:Y:S02]  /*f0d0*/  FFMA.FTZ R153, R160, c[0x0][0x2d0], -R153 ;  /* 0x0000b400a0997a23 */ /* 0x000fe40000010899 */
[----:B------:R-:W-:Y:S01]  /*f0e0*/  FADD.FTZ R3, R179, R3 ;  /* 0x00000003b3037221 */ /* 0x000fe20000010000 */
[----:B------:R3:W-:Y:S01]  /*f0f0*/  MUFU.EX2 R121, R65 ;  /* 0x0000004100797308 */ /* 0x0007e20000000800 */
[----:B------:R-:W-:Y:S02]  /*f100*/  FADD.FTZ R0, R237, R105 ;  /* 0x00000069ed007221 */ /* 0x000fe40000010000 */
[----:B------:R-:W-:Y:S02]  /*f110*/  FADD.FTZ R3, R182, R3 ;  /* 0x00000003b6037221 */ /* 0x000fe40000010000 */
[----:B------:R-:W-:Y:S02]  /*f120*/  FADD.FTZ R0, R205, R0 ;  /* 0x00000000cd007221 */ /* 0x000fe40000010000 */
[----:B------:R-:W-:Y:S02]  /*f130*/  FADD.FTZ R3, R240, R3 ;  /* 0x00000003f0037221 */ /* 0x000fe40000010000 */
[----:B------:R-:W-:Y:S01]  /*f140*/  FADD.FTZ R0, R248, R0 ;  /* 0x00000000f8007221 */ /* 0x000fe20000010000 */
[----:B------:R4:W-:Y:S01]  /*f150*/  MUFU.EX2 R168, R99 ;  /* 0x0000006300a87308 */ /* 0x0009e20000000800 */
[--C-:B-1----:R-:W-:Y:S01]  /*f160*/  FFMA.FTZ R64, R235, c[0x0][0x2d0], -R152.reuse ;  /* 0x0000b400eb407a23 */ /* 0x102fe20000010898 */
[----:B--2---:R-:W-:Y:S01]  /*f170*/  F2FP.PACK_AB R81, R120, R117 ;  /* 0x000000757851723e */ /* 0x004fe200000000ff */
[----:B------:R-:W-:Y:S07]  /*f180*/  FFMA.FTZ R152, R164, c[0x0][0x2d0], -R152 ;  /* 0x0000b400a4987a23 */ /* 0x000fee0000010898 */
[----:B------:R1:W2:Y:S01]  /*f190*/  MUFU.EX2 R130, R64 ;  /* 0x0000004000827308 */ /* 0x0002a20000000800 */
[C---:B---3--:R-:W-:Y:S09]  /*f1a0*/  FMUL.FTZ R65, R68.reuse, R149 ;  /* 0x0000009544417220 */ /* 0x048ff20000410000 */
[----:B------:R-:W-:Y:S01]  /*f1b0*/  MUFU.EX2 R129, R73 ;  /* 0x0000004900817308 */ /* 0x000fe20000000800 */
[----:B----4-:R-:W-:Y:S09]  /*f1c0*/  LDSM.16.MT88.4 R96, [R186+0x1000] ;  /* 0x00100000ba60783b */ /* 0x010ff20000004200 */
[----:B------:R3:W-:Y:S01]  /*f1d0*/  MUFU.EX2 R176, R75 ;  /* 0x0000004b00b07308 */ /* 0x0007e20000000800 */
[----:B-1----:R-:W-:Y:S01]  /*f1e0*/  FMUL.FTZ R64, R68, R148 ;  /* 0x0000009444407220 */ /* 0x002fe20000410000 */
[----:B------:R-:W-:Y:S01]  /*f1f0*/  F2FP.PACK_AB R148, R173, R210 ;  /* 0x000000d2ad94723e */ /* 0x000fe200000000ff */
[----:B------:R-:W-:Y:S01]  /*f200*/  FFMA.FTZ R68, R2, R208, R177 ;  /* 0x000000d002447223 */ /* 0x000fe200000100b1 */
[----:B-----5:R-:W-:Y:S01]  /*f210*/  ISETP.GT.AND P0, PT, R211, R212, PT ;  /* 0x000000d4d300720c */ /* 0x020fe20003f04270 */
[----:B------:R-:W-:Y:S05]  /*f220*/  FADD.FTZ R2, R239, R106 ;  /* 0x0000006aef027221 */ /* 0x000fea0000010000 */
[----:B------:R1:W-:Y:S01]  /*f230*/  MUFU.EX2 R183, R74 ;  /* 0x0000004a00b77308 */ /* 0x0003e20000000800 */
[----:B------:R-:W-:Y:S04]  /*f240*/  HMMA.16816.F32 R64, R76, R82, R64 ;  /* 0x000000524c40723c */ /* 0x000fe80000001840 */
[----:B------:R-:W-:Y:S02]  /*f250*/  FADD.FTZ R2, R238, R2 ;  /* 0x00000002ee027221 */ /* 0x000fe40000010000 */
[----:B------:R-:W-:Y:S01]  /*f260*/  FADD.FTZ R68, R204, R68 ;  /* 0x00000044cc447221 */ /* 0x000fe20000010000 */
[----:B------:R-:W-:Y:S01]  /*f270*/  F2FP.PACK_AB R76, R243, R119 ;  /* 0x00000077f34c723e */ /* 0x000fe200000000ff */
[----:B------:R-:W-:Y:S01]  /*f280*/  FADD.FTZ R2, R247, R2 ;  /* 0x00000002f7027221 */ /* 0x000fe20000010000 */
[----:B------:R-:W-:Y:S01]  /*f290*/  F2FP.PACK_AB R77, R242, R180 ;  /* 0x000000b4f24d723e */ /* 0x000fe200000000ff */
[----:B------:R-:W-:Y:S02]  /*f2a0*/  MUFU.EX2 R136, R104 ;  /* 0x0000006800887308 */ /* 0x000fe40000000800 */
[----:B------:R-:W-:Y:S01]  /*f2b0*/  F2FP.PACK_AB R78, R125, R241 ;  /* 0x000000f17d4e723e */ /* 0x000fe200000000ff */
[----:B---3--:R-:W-:Y:S01]  /*f2c0*/  FADD.FTZ R75, R119, R2 ;  /* 0x00000002774b7221 */ /* 0x008fe20000010000 */
[----:B------:R-:W-:Y:S01]  /*f2d0*/  F2FP.PACK_AB R79, R251, R124 ;  /* 0x0000007cfb4f723e */ /* 0x000fe200000000ff */
[----:B------:R-:W-:Y:S01]  /*f2e0*/  FADD.FTZ R2, R117, R3 ;  /* 0x0000000375027221 */ /* 0x000fe20000010000 */
[----:B------:R-:W-:Y:S01]  /*f2f0*/  F2FP.PACK_AB R82, R131, R123 ;  /* 0x0000007b8352723e */ /* 0x000fe200000000ff */
[----:B------:R-:W-:Y:S01]  /*f300*/  FADD.FTZ R68, R206, R68 ;  /* 0x00000044ce447221 */ /* 0x000fe20000010000 */
[----:B--2---:R-:W-:Y:S01]  /*f310*/  F2FP.PACK_AB R83, R130, R121 ;  /* 0x000000798253723e */ /* 0x004fe200000000ff */
[----:B------:R-:W-:Y:S01]  /*f320*/  FADD.FTZ R2, R120, R2 ;  /* 0x0000000278027221 */ /* 0x000fe20000010000 */
[----:B------:R-:W-:Y:S01]  /*f330*/  MUFU.EX2 R177, R169 ;  /* 0x000000a900b17308 */ /* 0x000fe20000000800 */
[-C--:B------:R-:W-:Y:S03]  /*f340*/  HMMA.16816.F32 R4, R76, R84.reuse, R4 ;  /* 0x000000544c04723c */ /* 0x080fe60000001804 */
[----:B------:R-:W-:Y:S02]  /*f350*/  FADD.FTZ R68, R244, R68 ;  /* 0x00000044f4447221 */ /* 0x000fe40000010000 */
[----:B-1----:R-:W-:Y:S02]  /*f360*/  FADD.FTZ R74, R180, R0 ;  /* 0x00000000b44a7221 */ /* 0x002fe40000010000 */
[----:B------:R-:W-:Y:S01]  /*f370*/  FADD.FTZ R73, R118, R68 ;  /* 0x0000004476497221 */ /* 0x000fe20000010000 */
[C---:B------:R-:W-:Y:S01]  /*f380*/  HMMA.16816.F32 R8, R80.reuse, R84, R8 ;  /* 0x000000545008723c */ /* 0x040fe20000001808 */
[----:B------:R-:W-:Y:S03]  /*f390*/  MUFU.EX2 R143, R157 ;  /* 0x0000009d008f7308 */ /* 0x000fe60000000800 */
[----:B------:R-:W-:Y:S02]  /*f3a0*/  FADD.FTZ R3, R122, R73 ;  /* 0x000000497a037221 */ /* 0x000fe40000010000 */
[----:B------:R-:W-:Y:S02]  /*f3b0*/  FADD.FTZ R0, R243, R75 ;  /* 0x0000004bf3007221 */ /* 0x000fe40000010000 */
[-C--:B------:R-:W-:Y:S03]  /*f3c0*/  HMMA.16816.F32 R12, R80, R86.reuse, R12 ;  /* 0x00000056500c723c */ /* 0x080fe6000000180c */
[----:B------:R-:W-:Y:S01]  /*f3d0*/  MUFU.EX2 R169, R156 ;  /* 0x0000009c00a97308 */ /* 0x000fe20000000800 */
[----:B------:R-:W-:Y:S02]  /*f3e0*/  FADD.FTZ R68, R242, R74 ;  /* 0x0000004af2447221 */ /* 0x000fe40000010000 */
[----:B------:R-:W-:Y:S02]  /*f3f0*/  FADD.FTZ R74, R241, R0 ;  /* 0x00000000f14a7221 */ /* 0x000fe40000010000 */
[C---:B------:R-:W-:Y:S01]  /*f400*/  HMMA.16816.F32 R16, R76.reuse, R86, R16 ;  /* 0x000000564c10723c */ /* 0x040fe20000001810 */
[----:B------:R-:W1:Y:S03]  /*f410*/  LDSM.16.MT88.4 R84, [R188+0x800] ;  /* 0x00080000bc54783b */ /* 0x000e660000004200 */
[----:B------:R-:W-:Y:S01]  /*f420*/  FADD.FTZ R73, R124, R68 ;  /* 0x000000447c497221 */ /* 0x000fe20000010000 */
[----:B------:R-:W-:Y:S01]  /*f430*/  MUFU.EX2 R156, R153 ;  /* 0x00000099009c7308 */ /* 0x000fe20000000800 */
[----:B------:R-:W-:Y:S02]  /*f440*/  FADD.FTZ R68, R123, R3 ;  /* 0x000000037b447221 */ /* 0x000fe40000010000 */
[-C--:B------:R-:W-:Y:S04]  /*f450*/  HMMA.16816.F32 R20, R76, R88.reuse, R20 ;  /* 0x000000584c14723c */ /* 0x080fe80000001814 */
[----:B------:R-:W-:Y:S02]  /*f460*/  FADD.FTZ R0, R121, R2 ;  /* 0x0000000279007221 */ /* 0x000fe40000010000 */
[----:B------:R-:W-:Y:S01]  /*f470*/  FADD.FTZ R2, R131, R68 ;  /* 0x0000004483027221 */ /* 0x000fe20000010000 */
[----:B------:R2:W-:Y:S01]  /*f480*/  MUFU.EX2 R153, R116 ;  /* 0x0000007400997308 */ /* 0x0005e20000000800 */
[C---:B------:R-:W-:Y:S04]  /*f490*/  HMMA.16816.F32 R24, R80.reuse, R88, R24 ;  /* 0x000000585018723c */ /* 0x040fe80000001818 */
[----:B------:R-:W-:Y:S01]  /*f4a0*/  FADD.FTZ R0, R130, R0 ;  /* 0x0000000082007221 */ /* 0x000fe20000010000 */
[----:B------:R-:W-:Y:S01]  /*f4b0*/  MOV R68, R69 ;  /* 0x0000004500447202 */ /* 0x000fe20000000f00 */
[----:B------:R-:W-:Y:S02]  /*f4c0*/  FADD.FTZ R3, R251, R73 ;  /* 0x00000049fb037221 */ /* 0x000fe40000010000 */
[-C--:B------:R-:W-:Y:S01]  /*f4d0*/  HMMA.16816.F32 R28, R80, R90.reuse, R28 ;  /* 0x0000005a501c723c */ /* 0x080fe2000000181c */
[----:B------:R-:W-:Y:S07]  /*f4e0*/  MUFU.EX2 R207, R155 ;  /* 0x0000009b00cf7308 */ /* 0x000fee0000000800 */
[C---:B------:R-:W-:Y:S01]  /*f4f0*/  HMMA.16816.F32 R32, R76.reuse, R90, R32 ;  /* 0x0000005a4c20723c */ /* 0x040fe20000001820 */
[----:B------:R-:W3:Y:S02]  /*f500*/  LDSM.16.MT88.4 R88, [R185+0x1000] ;  /* 0x00100000b958783b */ /* 0x000ee40000004200 */
[----:B------:R-:W-:Y:S05]  /*f510*/  MUFU.EX2 R208, R154 ;  /* 0x0000009a00d07308 */ /* 0x000fea0000000800 */
[-C--:B------:R-:W-:Y:S01]  /*f520*/  HMMA.16816.F32 R36, R76, R92.reuse, R36 ;  /* 0x0000005c4c24723c */ /* 0x080fe20000001824 */
[----:B--2---:R-:W-:Y:S04]  /*f530*/  LDSM.16.MT88.4 R116, [R189+0x2000] ;  /* 0x00200000bd74783b */ /* 0x004fe80000004200 */
[----:B------:R-:W-:Y:S03]  /*f540*/  MUFU.EX2 R167, R158 ;  /* 0x0000009e00a77308 */ /* 0x000fe60000000800 */
[C---:B------:R-:W-:Y:S07]  /*f550*/  HMMA.16816.F32 R40, R80.reuse, R92, R40 ;  /* 0x0000005c5028723c */ /* 0x040fee0000001828 */
[----:B------:R-:W2:Y:S01]  /*f560*/  MUFU.EX2 R166, R159 ;  /* 0x0000009f00a67308 */ /* 0x000ea20000000800 */
[-C--:B------:R-:W-:Y:S08]  /*f570*/  HMMA.16816.F32 R44, R80, R94.reuse, R44 ;  /* 0x0000005e502c723c */ /* 0x080ff0000000182c */
[C---:B------:R-:W-:Y:S01]  /*f580*/  HMMA.16816.F32 R48, R76.reuse, R94, R48 ;  /* 0x0000005e4c30723c */ /* 0x040fe20000001830 */
[----:B------:R-:W4:Y:S01]  /*f590*/  LDSM.16.MT88.4 R92, [R189+0x1000] ;  /* 0x00100000bd5c783b */ /* 0x000f220000004200 */
[----:B------:R-:W-:Y:S06]  /*f5a0*/  MUFU.EX2 R165, R174 ;  /* 0x000000ae00a57308 */ /* 0x000fec0000000800 */
[-C--:B-1----:R-:W-:Y:S04]  /*f5b0*/  HMMA.16816.F32 R52, R76, R84.reuse, R52 ;  /* 0x000000544c34723c */ /* 0x082fe80000001834 */
[----:B------:R-:W1:Y:S01]  /*f5c0*/  MUFU.EX2 R164, R175 ;  /* 0x000000af00a47308 */ /* 0x000e620000000800 */
[----:B--2---:R-:W-:Y:S03]  /*f5d0*/  F2FP.PACK_AB R149, R166, R167 ;  /* 0x000000a7a695723e */ /* 0x004fe600000000ff */
[C---:B------:R-:W-:Y:S06]  /*f5e0*/  HMMA.16816.F32 R56, R80.reuse, R84, R56 ;  /* 0x000000545038723c */ /* 0x040fec0000001838 */
[----:B------:R-:W2:Y:S02]  /*f5f0*/  MUFU.EX2 R157, R113 ;  /* 0x00000071009d7308 */ /* 0x000ea40000000800 */
[-C--:B------:R-:W-:Y:S07]  /*f600*/  HMMA.16816.F32 R60, R80, R86.reuse, R60 ;  /* 0x00000056503c723c */ /* 0x080fee000000183c */
[----:B------:R-:W-:Y:S01]  /*f610*/  F2FP.PACK_AB R80, R183, R129 ;  /* 0x00000081b750723e */ /* 0x000fe200000000ff */
[----:B------:R-:W-:Y:S01]  /*f620*/  HMMA.16816.F32 R64, R76, R86, R64 ;  /* 0x000000564c40723c */ /* 0x000fe20000001840 */
[----:B------:R-:W5:Y:S01]  /*f630*/  LDSM.16.MT88.4 R84, [R188+0x1000] ;  /* 0x00100000bc54783b */ /* 0x000f620000004200 */
        /* <DEDUP_REMOVED lines=8> */
[----:B------:R-:W-:Y:S02]  /*f6c0*/  F2FP.PACK_AB R83, R136, R137 ;  /* 0x000000898853723e */ /* 0x000fe400000000ff */
[----:B-1----:R-:W-:Y:S02]  /*f6d0*/  F2FP.PACK_AB R150, R164, R165 ;  /* 0x000000a5a496723e */ /* 0x002fe400000000ff */
[----:B--2---:R-:W-:Y:S01]  /*f6e0*/  F2FP.PACK_AB R146, R156, R157 ;  /* 0x0000009d9c92723e */ /* 0x004fe200000000ff */
[-C--:B---3--:R-:W-:Y:S01]  /*f6f0*/  HMMA.16816.F32 R4, R76, R88.reuse, R4 ;  /* 0x000000584c04723c */ /* 0x088fe20000001804 */
[----:B------:R-:W-:Y:S07]  /*f700*/  MUFU.EX2 R161, R109 ;  /* 0x0000006d00a17308 */ /* 0x000fee0000000800 */
[C---:B------:R-:W-:Y:S03]  /*f710*/  HMMA.16816.F32 R8, R80.reuse, R88, R8 ;  /* 0x000000585008723c */ /* 0x040fe60000001808 */
[----:B------:R-:W-:Y:S05]  /*f720*/  MUFU.EX2 R160, R110 ;  /* 0x0000006e00a07308 */ /* 0x000fea0000000800 */
[-C--:B------:R-:W-:Y:S05]  /*f730*/  HMMA.16816.F32 R12, R80, R90.reuse, R12 ;  /* 0x0000005a500c723c */ /* 0x080fea000000180c */
[----:B------:R-:W-:Y:S03]  /*f740*/  MUFU.EX2 R158, R112 ;  /* 0x00000070009e7308 */ /* 0x000fe60000000800 */
[C---:B------:R-:W-:Y:S01]  /*f750*/  HMMA.16816.F32 R16, R76.reuse, R90, R16 ;  /* 0x0000005a4c10723c */ /* 0x040fe20000001810 */
[----:B------:R-:W1:Y:S06]  /*f760*/  LDSM.16.MT88.4 R88, [R185+0x1800] ;  /* 0x00180000b958783b */ /* 0x000e6c0000004200 */
[----:B------:R-:W-:Y:S01]  /*f770*/  MUFU.EX2 R155, R114 ;  /* 0x00000072009b7308 */ /* 0x000fe20000000800 */
[-C--:B----4-:R-:W-:Y:S08]  /*f780*/  HMMA.16816.F32 R20, R76, R92.reuse, R20 ;  /* 0x0000005c4c14723c */ /* 0x090ff00000001814 */
[C---:B------:R-:W-:Y:S01]  /*f790*/  HMMA.16816.F32 R24, R80.reuse, R92, R24 ;  /* 0x0000005c5018723c */ /* 0x040fe20000001818 */
[----:B------:R-:W2:Y:S07]  /*f7a0*/  MUFU.EX2 R154, R115 ;  /* 0x00000073009a7308 */ /* 0x000eae0000000800 */
[-C--:B------:R-:W-:Y:S03]  /*f7b0*/  HMMA.16816.F32 R28, R80, R94.reuse, R28 ;  /* 0x0000005e501c723c */ /* 0x080fe6000000181c */
[----:B------:R-:W3:Y:S05]  /*f7c0*/  MUFU.EX2 R159, R111 ;  /* 0x0000006f009f7308 */ /* 0x000eea0000000800 */
[C---:B------:R-:W-:Y:S01]  /*f7d0*/  HMMA.16816.F32 R32, R76.reuse, R94, R32 ;  /* 0x0000005e4c20723c */ /* 0x040fe20000001820 */
[----:B------:R-:W4:Y:S07]  /*f7e0*/  LDSM.16.MT88.4 R92, [R189+0x1800] ;  /* 0x00180000bd5c783b */ /* 0x000f2e0000004200 */
[-C--:B------:R-:W-:Y:S04]  /*f7f0*/  HMMA.16816.F32 R36, R76, R96.reuse, R36 ;  /* 0x000000604c24723c */ /* 0x080fe80000001824 */
[----:B--2---:R-:W-:Y:S04]  /*f800*/  F2FP.PACK_AB R145, R154, R155 ;  /* 0x0000009b9a91723e */ /* 0x004fe800000000ff */
[C---:B------:R-:W-:Y:S04]  /*f810*/  HMMA.16816.F32 R40, R80.reuse, R96, R40 ;  /* 0x000000605028723c */ /* 0x040fe80000001828 */
[----:B---3--:R-:W-:Y:S04]  /*f820*/  F2FP.PACK_AB R144, R158, R159 ;  /* 0x0000009f9e90723e */ /* 0x008fe800000000ff */
[-C--:B------:R-:W-:Y:S08]  /*f830*/  HMMA.16816.F32 R44, R80, R98.reuse, R44 ;  /* 0x00000062502c723c */ /* 0x080ff0000000182c */
[C---:B------:R-:W-:Y:S01]  /*f840*/  HMMA.16816.F32 R48, R76.reuse, R98, R48 ;  /* 0x000000624c30723c */ /* 0x040fe20000001830 */
[----:B------:R-:W2:Y:S07]  /*f850*/  LDSM.16.MT88.4 R96, [R186+0x1800] ;  /* 0x00180000ba60783b */ /* 0x000eae0000004200 */
[-C--:B-----5:R-:W-:Y:S08]  /*f860*/  HMMA.16816.F32 R52, R76, R84.reuse, R52 ;  /* 0x000000544c34723c */ /* 0x0a0ff00000001834 */
        /* <DEDUP_REMOVED lines=13> */
[C---:B------:R-:W-:Y:S08]  /*f940*/  HMMA.16816.F32 R8, R80.reuse, R88, R8 ;  /* 0x000000585008723c */ /* 0x040ff00000001808 */
[-C--:B------:R-:W-:Y:S08]  /*f950*/  HMMA.16816.F32 R12, R80, R90.reuse, R12 ;  /* 0x0000005a500c723c */ /* 0x080ff0000000180c */
[C---:B------:R-:W-:Y:S08]  /*f960*/  HMMA.16816.F32 R16, R76.reuse, R90, R16 ;  /* 0x0000005a4c10723c */ /* 0x040ff00000001810 */
[-C--:B----4-:R-:W-:Y:S08]  /*f970*/  HMMA.16816.F32 R20, R76, R92.reuse, R20 ;  /* 0x0000005c4c14723c */ /* 0x090ff00000001814 */
[C---:B------:R-:W-:Y:S08]  /*f980*/  HMMA.16816.F32 R24, R80.reuse, R92, R24 ;  /* 0x0000005c5018723c */ /* 0x040ff00000001818 */
[-C--:B------:R-:W-:Y:S08]  /*f990*/  HMMA.16816.F32 R28, R80, R94.reuse, R28 ;  /* 0x0000005e501c723c */ /* 0x080ff0000000181c */
[C---:B------:R-:W-:Y:S08]  /*f9a0*/  HMMA.16816.F32 R32, R76.reuse, R94, R32 ;  /* 0x0000005e4c20723c */ /* 0x040ff00000001820 */
[-C--:B--2---:R-:W-:Y:S08]  /*f9b0*/  HMMA.16816.F32 R36, R76, R96.reuse, R36 ;  /* 0x000000604c24723c */ /* 0x084ff00000001824 */
[C---:B------:R-:W-:Y:S08]  /*f9c0*/  HMMA.16816.F32 R40, R80.reuse, R96, R40 ;  /* 0x000000605028723c */ /* 0x040ff00000001828 */
[-C--:B------:R-:W-:Y:S08]  /*f9d0*/  HMMA.16816.F32 R44, R80, R98.reuse, R44 ;  /* 0x00000062502c723c */ /* 0x080ff0000000182c */
[C---:B------:R-:W-:Y:S08]  /*f9e0*/  HMMA.16816.F32 R48, R76.reuse, R98, R48 ;  /* 0x000000624c30723c */ /* 0x040ff00000001830 */
[-C--:B---3--:R-:W-:Y:S08]  /*f9f0*/  HMMA.16816.F32 R52, R76, R84.reuse, R52 ;  /* 0x000000544c34723c */ /* 0x088ff00000001834 */
        /* <DEDUP_REMOVED lines=71> */
[----:B------:R1:W-:Y:S01]  /*fe70*/  STL [R1], R5 ;  /* 0x0000000501007387 */ /* 0x0003e20000100800 */
[----:B------:R-:W-:Y:S01]  /*fe80*/  FADD.FTZ R246, R164, R3 ;  /* 0x00000003a4f67221 */ /* 0x000fe20000010000 */
[----:B------:R-:W-:Y:S01]  /*fe90*/  IADD3 R0, R211, -0x1, RZ ;  /* 0xffffffffd3007810 */ /* 0x000fe20007ffe0ff */
[----:B------:R-:W-:Y:S02]  /*fea0*/  FADD.FTZ R3, R156, R4 ;  /* 0x000000049c037221 */ /* 0x000fe40000010000 */
[----:B------:R-:W-:Y:S01]  /*feb0*/  FADD.FTZ R2, R84, R2 ;  /* 0x0000000254027221 */ /* 0x000fe20000010000 */
[----:B------:R-:W-:Y:S02]  /*fec0*/  MOV R211, R0 ;  /* 0x0000000000d37202 */ /* 0x000fe40000000f00 */
[----:B------:R1:W-:Y:S01]  /*fed0*/  STL [R1+0x8], R3 ;  /* 0x0000080301007387 */ /* 0x0003e20000100800 */
[----:B------:R-:W-:Y:S03]  /*fee0*/  MOV R84, R72 ;  /* 0x0000004800547202 */ /* 0x000fe60000000f00 */
[----:B------:R1:W-:Y:S02]  /*fef0*/  STL [R1+0x4], R2 ;  /* 0x0000040201007387 */ /* 0x0003e40000100800 */
[----:B-1----:R-:W-:-:S05]  /*ff00*/  @P0 BRA `(.L_x_1479) ;  /* 0xffffc32000000947 */ /* 0x002fca000383ffff */
.L_x_1472:
[----:B------:R-:W-:Y:S05]  /*ff10*/  BRA.DIV ~URZ, `(.L_x_1480) ;  /* 0x00008ed27f007947 */ /* 0x000fea000b800000 */
[----:B------:R1:W2:Y:S02]  /*ff20*/  SHFL.BFLY PT, R0, R246, 0x2, 0x1f ;  /* 0x0c401f00f6007f89 */ /* 0x0002a400000e0000 */
.L_x_1580:
[----:B--2---:R-:W-:Y:S01]  /*ff30*/  FADD.FTZ R5, R0, R246 ;  /* 0x000000f600057221 */ /* 0x004fe20000010000 */
[----:B------:R-:W-:Y:S05]  /*ff40*/  BRA.DIV ~URZ, `(.L_x_1481) ;  /* 0x00008ef27f007947 */ /* 0x000fea000b800000 */
[----:B------:R-:W2:Y:S04]  /*ff50*/  LDL.LU R10, [R1] ;  /* 0x00000000010a7983 */ /* 0x000ea80000300800 */
[----:B------:R-:W3:Y:S04]  /*ff60*/  LDL.LU R3, [R1+0x8] ;  /* 0x0000080001037983 */ /* 0x000ee80000300800 */
[----:B------:R-:W4:Y:S04]  /*ff70*/  LDL.LU R9, [R1+0x4] ;  /* 0x0000040001097983 */ /* 0x000f280000300800 */
[----:B--2---:R-:W2:Y:S04]  /*ff80*/  SHFL.BFLY PT, R0, R10, 0x2, 0x1f ;  /* 0x0c401f000a007f89 */ /* 0x004ea800000e0000 */
[----:B---3--:R-:W3:Y:S04]  /*ff90*/  SHFL.BFLY PT, R2, R3, 0x2, 0x1f ;  /* 0x0c401f0003027f89 */ /* 0x008ee800000e0000 */
[----:B----4-:R-:W4:Y:S01]  /*ffa0*/  SHFL.BFLY PT, R4, R9, 0x2, 0x1f ;  /* 0x0c401f0009047f89 */ /* 0x010f2200000e0000 */
[----:B--2---:R-:W-:-:S02]  /*ffb0*/  FADD.FTZ R0, R0, R10 ;  /* 0x0000000a00007221 */ /* 0x004fc40000010000 */
[----:B---3--:R-:W-:-:S03]  /*ffc0*/  FADD.FTZ R2, R2, R3 ;  /* 0x0000000302027221 */ /* 0x008fc60000010000 */
[----:B------:R-:W2:Y:S01]  /*ffd0*/  SHFL.BFLY PT, R6, R0, 0x1, 0x1f ;  /* 0x0c201f0000067f89 */ /* 0x000ea200000e0000 */
[----:B----4-:R-:W-:-:S03]  /*ffe0*/  FADD.FTZ R4, R4, R9 ;  /* 0x0000000904047221 */ /* 0x010fc60000010000 */
[----:B------:R-:W3:Y:S04]  /*fff0*/  SHFL.BFLY PT, R3, R5, 0x1, 0x1f ;  /* 0x0c201f0005037f89 */ /* 0x000ee800000e0000 */
[----:B------:R-:W4:Y:S04]  /*10000*/  SHFL.BFLY PT, R7, R2, 0x1, 0x1f ;  /* 0x0c201f0002077f89 */ /* 0x000f2800000e0000 */
[----:B------:R1:W1:Y:S01]  /*10010*/  SHFL.BFLY PT, R8, R4, 0x1, 0x1f ;  /* 0x0c201f0004087f89 */ /* 0x00026200000e0000 */
[----:B--2---:R-:W-:Y:S02]  /*10020*/  FADD.FTZ R6, R0, R6 ;  /* 0x0000000600067221 */ /* 0x004fe40000010000 */
[----:B---3--:R-:W-:-:S02]  /*10030*/  FADD.FTZ R5, R5, R3 ;  /* 0x0000000305057221 */ /* 0x008fc40000010000 */
[----:B----4-:R-:W-:-:S03]  /*10040*/  FADD.FTZ R7, R2, R7 ;  /* 0x0000000702077221 */ /* 0x010fc60000010000 */
.L_x_1581:
[----:B------:R-:W-:Y:S01]  /*10050*/  FSETP.NE.FTZ.AND P3, PT, R5, RZ, PT ;  /* 0x000000ff0500720b */ /* 0x000fe20003f75000 */
[----:B------:R-:W-:Y:S01]  /*10060*/  CS2R R2, SRZ ;  /* 0x0000000000027805 */ /* 0x000fe2000001ff00 */
[----:B------:R-:W-:Y:S01]  /*10070*/  MOV R0, RZ ;  /* 0x000000ff00007202 */ /* 0x000fe20000000f00 */
[----:B-1----:R-:W-:Y:S01]  /*10080*/  FADD.FTZ R4, R8, R4 ;  /* 0x0000000408047221 */ /* 0x002fe20000010000 */
        /* <DEDUP_REMOVED lines=98> */
.L_x_1427:
[----:B--2---:R2:W5:Y:S04]  /*106b0*/  LDL R6, [R1+0x50] ;  /* 0x0000500001067983 */ /* 0x0045680000100800 */
[----:B------:R-:W3:Y:S01]  /*106c0*/  S2R R2, SR_TID.X ;  /* 0x0000000000027919 */ /* 0x000ee20000002100 */
[----:B------:R-:W-:Y:S01]  /*106d0*/  BSSY B0, `(.L_x_1482) ;  /* 0x0000011000007945 */ /* 0x000fe20003800000 */
[----:B---3--:R-:W-:-:S13]  /*106e0*/  LOP3.LUT P0, RZ, R2, 0x7f, RZ, 0xc0, !PT ;  /* 0x0000007f02ff7812 */ /* 0x008fda000780c0ff */
[----:B------:R-:W-:Y:S05]  /*106f0*/  @P0 BRA `(.L_x_1483) ;  /* 0x000000e000000947 */ /* 0x000fea0003800000 */
[----:B--2---:R-:W2:Y:S01]  /*10700*/  S2R R4, SR_LANEID ;  /* 0x0000000000047919 */ /* 0x004ea20000000000 */
[----:B------:R-:W-:Y:S01]  /*10710*/  VOTEU.ANY UR4, UPT, PT ;  /* 0x0000000000047886 */ /* 0x000fe200038e0100 */
[----:B-1----:R-:W-:Y:S01]  /*10720*/  IMAD.MOV.U32 R5, RZ, RZ, c[0x0][0x564] ;  /* 0x00015900ff057624 */ /* 0x002fe200078e00ff */
[----:B------:R-:W2:Y:S08]  /*10730*/  FLO.U32 R3, UR4 ;  /* 0x0000000400037d00 */ /* 0x000eb000080e0000 */
[----:B------:R-:W1:Y:S01]  /*10740*/  POPC R2, UR4 ;  /* 0x0000000400027d09 */ /* 0x000e620008000000 */
[----:B--2---:R-:W-:Y:S01]  /*10750*/  ISETP.EQ.U32.AND P0, PT, R3, R4, PT ;  /* 0x000000040300720c */ /* 0x004fe20003f02070 */
[----:B------:R-:W-:-:S12]  /*10760*/  IMAD.MOV.U32 R4, RZ, RZ, c[0x0][0x560] ;  /* 0x00015800ff047624 */ /* 0x000fd800078e00ff */
[----:B-1----:R1:W2:Y:S04]  /*10770*/  @P0 ATOMG.E.ADD.STRONG.GPU PT, R2, [R4.64], R2 ;  /* 0x00000002040209a8 */ /* 0x0022a800081ee1c6 */
[----:B-1----:R-:W1:Y:S04]  /*10780*/  S2R R4, SR_LTMASK ;  /* 0x0000000000047919 */ /* 0x002e680000003900 */
[----:B--2---:R1:W2:Y:S02]  /*10790*/  SHFL.IDX PT, R3, R2, R3, 0x1f ;  /* 0x00001f0302037589 */ /* 0x0042a400000e0000 */
[----:B-1----:R-:W-:-:S06]  /*107a0*/  LOP3.LUT R2, R4, UR4, RZ, 0xc0, !PT ;  /* 0x0000000404027c12 */ /* 0x002fcc000f8ec0ff */
[----:B------:R-:W2:Y:S02]  /*107b0*/  POPC R2, R2 ;  /* 0x0000000200027309 */ /* 0x000ea40000000000 */
[----:B--2--5:R-:W-:-:S05]  /*107c0*/  IADD3 R6, R3, c[0x0][0xc], R2 ;  /* 0x0000030003067a10 */ /* 0x024fca0007ffe002 */
[----:B------:R1:W-:Y:S02]  /*107d0*/  STL [R1+0x50], R6 ;  /* 0x0000500601007387 */ /* 0x0003e40000100800 */
.L_x_1483:
[----:B--2---:R-:W-:Y:S05]  /*107e0*/  BSYNC B0 ;  /* 0x0000000000007941 */ /* 0x004fea0003800000 */
.L_x_1482:
[----:B------:R-:W-:Y:S01]  /*107f0*/  PRMT R0, R0, 0x9910, RZ ;  /* 0x0000991000007816 */ /* 0x000fe200000000ff */
[----:B------:R-:W-:Y:S01]  /*10800*/  BSSY B1, `(.L_x_1484) ;  /* 0x00002f9000017945 */ /* 0x000fe20003800000 */
[----:B-----5:R-:W-:Y:S02]  /*10810*/  IMAD.MOV.U32 R57, RZ, RZ, R6 ;  /* 0x000000ffff397224 */ /* 0x020fe400078e0006 */
[----:B------:R-:W-:-:S13]  /*10820*/  ISETP.NE.AND P0, PT, R0, RZ, PT ;  /* 0x000000ff0000720c */ /* 0x000fda0003f05270 */
[----:B------:R-:W-:Y:S05]  /*10830*/  @!P0 BRA `(.L_x_1485) ;  /* 0x000022d000008947 */ /* 0x000fea0003800000 */
[----:B-1----:R-:W2:Y:S04]  /*10840*/  LDL R6, [R1+0x88] ;  /* 0x0000880001067983 */ /* 0x002ea80000100800 */
        /* <DEDUP_REMOVED lines=97> */
.L_x_1486:
[----:B------:R-:W2:Y:S04]  /*10e60*/  LDL.LU R2, [R1+0x48] ;  /* 0x0000480001027983 */ /* 0x000ea80000300800 */
[----:B-1----:R-:W3:Y:S04]  /*10e70*/  LDL R5, [R1+0x44] ;  /* 0x0000440001057983 */ /* 0x002ee80000100800 */
[----:B------:R-:W4:Y:S04]  /*10e80*/  LDL.LU R6, [R1+0x84] ;  /* 0x0000840001067983 */ /* 0x000f280000300800 */
[----:B------:R-:W3:Y:S04]  /*10e90*/  LDL.LU R4, [R1+0x58] ;  /* 0x0000580001047983 */ /* 0x000ee80000300800 */
[----:B------:R-:W3:Y:S04]  /*10ea0*/  LDL R62, [R1+0x3c] ;  /* 0x00003c00013e7983 */ /* 0x000ee80000100800 */
[----:B------:R-:W3:Y:S04]  /*10eb0*/  LDL R16, [R1+0x80] ;  /* 0x0000800001107983 */ /* 0x000ee80000100800 */
[----:B------:R-:W3:Y:S01]  /*10ec0*/  LDL R56, [R1+0xd0] ;  /* 0x0000d00001387983 */ /* 0x000ee20000100800 */
[----:B------:R-:W-:Y:S01]  /*10ed0*/  ISETP.GT.AND P3, PT, R0, 0x1, PT ;  /* 0x000000010000780c */ /* 0x000fe20003f64270 */
[----:B------:R-:W-:-:S05]  /*10ee0*/  IMAD.MOV.U32 R0, RZ, RZ, 0x368 ;  /* 0x00000368ff007424 */ /* 0x000fca00078e00ff */
[----:B------:R-:W-:-:S04]  /*10ef0*/  SEL R0, R0, 0x328, P3 ;  /* 0x0000032800007807 */ /* 0x000fc80001800000 */
[----:B------:R1:W2:Y:S08]  /*10f00*/  LDC.64 R8, c[0x0][R0+0x170] ;  /* 0x00005c0000087b82 */ /* 0x0002b00000000a00 */
[----:B------:R1:W2:Y:S08]  /*10f10*/  LDC.64 R14, c[0x0][R0+0x168] ;  /* 0x00005a00000e7b82 */ /* 0x0002b00000000a00 */
[----:B------:R1:W2:Y:S08]  /*10f20*/  LDC.64 R18, c[0x0][R0+0x178] ;  /* 0x00005e0000127b82 */ /* 0x0002b00000000a00 */
[----:B------:R1:W2:Y:S01]  /*10f30*/  LDC.64 R20, c[0x0][R0+0x160] ;  /* 0x0000580000147b82 */ /* 0x0002a20000000a00 */
[----:B------:R-:W-:-:S04]  /*10f40*/  ISETP.NE.U32.AND P0, PT, RZ, c[0x0][0x500], PT ;  /* 0x00014000ff007a0c */ /* 0x000fc80003f05070 */
[----:B------:R-:W-:Y:S01]  /*10f50*/  ISETP.NE.AND.EX P0, PT, RZ, c[0x0][0x504], PT, P0 ;  /* 0x00014100ff007a0c */ /* 0x000fe20003f05300 */
[----:B-1----:R-:W-:-:S05]  /*10f60*/  IMAD.MOV.U32 R0, RZ, RZ, c[0x0][0x4e8] ;  /* 0x00013a00ff007624 */ /* 0x002fca00078e00ff */
[----:B------:R-:W-:Y:S01]  /*10f70*/  ISETP.NE.AND P2, PT, R0, 0x1, PT ;  /* 0x000000010000780c */ /* 0x000fe20003f45270 */
[----:B------:R-:W1:Y:S01]  /*10f80*/  S2R R63, SR_TID.X ;  /* 0x00000000003f7919 */ /* 0x000e620000002100 */
[----:B-----5:R-:W-:Y:S02]  /*10f90*/  SHF.R.S32.HI R17, RZ, 0x1f, R3 ;  /* 0x0000001fff117819 */ /* 0x020fe40000011403 */
[----:B--2---:R-:W-:-:S05]  /*10fa0*/  SEL R2, R2, RZ, !P0 ;  /* 0x000000ff02027207 */ /* 0x004fca0004000000 */
[----:B------:R-:W-:Y:S01]  /*10fb0*/  IMAD R0, R9, R2, RZ ;  /* 0x0000000209007224 */ /* 0x000fe200078e02ff */
[----:B----4-:R-:W-:Y:S02]  /*10fc0*/  SEL R6, R6, RZ, !P0 ;  /* 0x000000ff06067207 */ /* 0x010fe40004000000 */
[----:B---3--:R-:W-:Y:S01]  /*10fd0*/  LOP3.LUT R4, R4, 0xffff, RZ, 0xc0, !PT ;  /* 0x0000ffff04047812 */ /* 0x008fe200078ec0ff */
[----:B------:R-:W-:Y:S02]  /*10fe0*/  IMAD.IADD R5, R5, 0x1, R62 ;  /* 0x0000000105057824 */ /* 0x000fe400078e023e */
        /* <DEDUP_REMOVED lines=9> */
[----:B------:R-:W-:Y:S01]  /*11080*/  IADD3 R14, P1, P0, R6, R8, R3 ;  /* 0x00000008060e7210 */ /* 0x000fe2000783e003 */
[----:B------:R-:W-:Y:S02]  /*11090*/  IMAD.IADD R6, R9, 0x1, R12 ;  /* 0x0000000109067824 */ /* 0x000fe400078e020c */
        /* <DEDUP_REMOVED lines=16> */
[----:B-1----:R-:W-:Y:S01]  /*111a0*/  SHF.R.S32.HI R16, RZ, 0x1f, R63 ;  /* 0x0000001fff107819 */ /* 0x002fe2000001143f */
[----:B------:R-:W-:Y:S01]  /*111b0*/  IMAD.IADD R0, R7, 0x1, R0 ;  /* 0x0000000107007824 */ /* 0x000fe200078e0200 */
[----:B------:R-:W-:Y:S02]  /*111c0*/  LEA R7, P0, R6, R8, 0x2 ;  /* 0x0000000806077211 */ /* 0x000fe400078010ff */
[----:B------:R-:W-:Y:S02]  /*111d0*/  SEL R9, R9, c[0x0][0x454], P3 ;  /* 0x0001150009097a07 */ /* 0x000fe40001800000 */
[----:B------:R-:W-:Y:S02]  /*111e0*/  LEA.HI R16, R16, R63, RZ, 0x5 ;  /* 0x0000003f10107211 */ /* 0x000fe400078f28ff */
[----:B------:R-:W-:Y:S02]  /*111f0*/  LEA.HI.X R6, R6, R9, R0, 0x2, P0 ;  /* 0x0000000906067211 */ /* 0x000fe400000f1400 */
[----:B------:R-:W-:Y:S01]  /*11200*/  LOP3.LUT R16, R16, 0xffffffe0, RZ, 0xc0, !PT ;  /* 0xffffffe010107812 */ /* 0x000fe200078ec0ff */
[----:B------:R-:W-:Y:S01]  /*11210*/  SHFL.IDX PT, R14, R7, RZ, 0x1c1f ;  /* 0x001c1fff070e7589 */ /* 0x000fe200000e0000 */
[----:B------:R-:W-:-:S03]  /*11220*/  IMAD R0, R11, c[0x0][0x4e8], RZ ;  /* 0x00013a000b007a24 */ /* 0x000fc600078e02ff */
[----:B------:R-:W1:Y:S01]  /*11230*/  SHFL.IDX PT, R15, R6, RZ, 0x1c1f ;  /* 0x001c1fff060f7589 */ /* 0x000e6200000e0000 */
[----:B------:R-:W-:-:S03]  /*11240*/  IMAD.IADD R16, R63, 0x1, -R16 ;  /* 0x000000013f107824 */ /* 0x000fc600078e0a10 */
[----:B------:R-:W-:Y:S04]  /*11250*/  SHFL.IDX PT, R12, R7, 0x1, 0x1c1f ;  /* 0x003c1f00070c7f89 */ /* 0x000fe800000e0000 */
[----:B------:R-:W2:Y:S04]  /*11260*/  SHFL.IDX PT, R13, R6, 0x1, 0x1c1f ;  /* 0x003c1f00060d7f89 */ /* 0x000ea800000e0000 */
[----:B------:R-:W-:Y:S04]  /*11270*/  SHFL.IDX PT, R10, R7, 0x2, 0x1c1f ;  /* 0x005c1f00070a7f89 */ /* 0x000fe800000e0000 */
[----:B------:R-:W3:Y:S04]  /*11280*/  SHFL.IDX PT, R11, R6, 0x2, 0x1c1f ;  /* 0x005c1f00060b7f89 */ /* 0x000ee800000e0000 */
[----:B------:R4:W-:Y:S04]  /*11290*/  SHFL.IDX PT, R9, R6, 0x3, 0x1c1f ;  /* 0x007c1f0006097f89 */ /* 0x0009e800000e0000 */
[----:B------:R1:W1:Y:S01]  /*112a0*/  SHFL.IDX PT, R8, R7, 0x3, 0x1c1f ;  /* 0x007c1f0007087f89 */ /* 0x00026200000e0000 */
[----:B------:R-:W-:Y:S01]  /*112b0*/  LOP3.LUT P0, RZ, R16, 0x3, RZ, 0xc0, !PT ;  /* 0x0000000310ff7812 */ /* 0x000fe2000780c0ff */
[----:B----4-:R-:W-:-:S05]  /*112c0*/  IMAD.IADD R6, R56, 0x1, R62 ;  /* 0x0000000138067824 */ /* 0x010fca00078e023e */
[C---:B------:R-:W-:Y:S02]  /*112d0*/  IADD3 R18, R6.reuse, 0x8, RZ ;  /* 0x0000000806127810 */ /* 0x040fe40007ffe0ff */
[C---:B------:R-:W-:Y:S02]  /*112e0*/  IADD3 R16, R6.reuse, 0x40, RZ ;  /* 0x0000004006107810 */ /* 0x040fe40007ffe0ff */
[C---:B-1----:R-:W-:Y:S02]  /*112f0*/  IADD3 R7, R6.reuse, 0x48, RZ ;  /* 0x0000004806077810 */ /* 0x042fe40007ffe0ff */
[-C--:B------:R-:W-:Y:S02]  /*11300*/  ISETP.GE.OR P5, PT, R6, R0.reuse, P0 ;  /* 0x000000000600720c */ /* 0x080fe400007a6670 */
[-C--:B------:R-:W-:Y:S02]  /*11310*/  ISETP.GE.OR P4, PT, R18, R0.reuse, P0 ;  /* 0x000000001200720c */ /* 0x080fe40000786670 */
[----:B------:R-:W-:-:S02]  /*11320*/  ISETP.GE.OR P1, PT, R16, R0, P0 ;  /* 0x000000001000720c */ /* 0x000fc40000726670 */
[----:B------:R-:W-:-:S07]  /*11330*/  ISETP.GE.OR P0, PT, R7, R0, P0 ;  /* 0x000000000700720c */ /* 0x000fce0000706670 */
[----:B------:R1:W-:Y:S01]  /*11340*/  @!P5 ST.E [R14.64], R23 ;  /* 0x000000170e00d985 */ /* 0x0003e2000c101906 */
        /* <DEDUP_REMOVED lines=8> */
[----:B------:R-:W2:Y:S01]  /*113d0*/  LDL R56, [R1+0xc] ;  /* 0x00000c0001387983 */ /* 0x000ea20000100800 */
[----:B------:R-:W-:Y:S01]  /*113e0*/  IMAD R17, R17, c[0x0][0x3a0], RZ ;  /* 0x0000e80011117a24 */ /* 0x000fe200078e02ff */
[----:B-1----:R-:W-:Y:S01]  /*113f0*/  SHF.R.S32.HI R9, RZ, 0x1f, R2 ;  /* 0x0000001fff097819 */ /* 0x002fe20000011402 */
[C---:B------:R-:W-:Y:S01]  /*11400*/  IMAD.WIDE.U32 R6, R3.reuse, c[0x0][0x3a0], RZ ;  /* 0x0000e80003067a25 */ /* 0x040fe200078e00ff */
[----:B------:R1:W3:Y:S03]  /*11410*/  LDS.128 R12, [R202+0x80] ;  /* 0x00008000ca0c7984 */ /* 0x0002e60000000c00 */
        /* <DEDUP_REMOVED lines=37> */
.L_x_1582:
[----:B------:R-:W-:Y:S05]  /*11670*/  BRA.DIV ~URZ, `(.L_x_1489) ;  /* 0x00007a927f007947 */ /* 0x000fea000b800000 */
[----:B------:R3:W4:Y:S02]  /*11680*/  SHFL.IDX PT, R2, R6, RZ, 0x181f ;  /* 0x00181fff06027589 */ /* 0x00072400000e0000 */
.L_x_1583:
        /* <DEDUP_REMOVED lines=14> */
.L_x_1584:
        /* <DEDUP_REMOVED lines=8> */
.L_x_1585:
[----:B------:R-:W-:Y:S05]  /*117f0*/  BRA.DIV ~URZ, `(.L_x_1492) ;  /* 0x00007ac27f007947 */ /* 0x000fea000b800000 */
[----:B-1----:R1:W2:Y:S02]  /*11800*/  SHFL.IDX PT, R2, R6, 0x2, 0x181f ;  /* 0x00581f0006027f89 */ /* 0x0022a400000e0000 */
.L_x_1586:
        /* <DEDUP_REMOVED lines=9> */
.L_x_1587:
        /* <DEDUP_REMOVED lines=8> */
.L_x_1588:
[----:B------:R-:W-:Y:S05]  /*11920*/  BRA.DIV ~URZ, `(.L_x_1495) ;  /* 0x00007b427f007947 */ /* 0x000fea000b800000 */
[----:B--2---:R2:W1:Y:S02]  /*11930*/  SHFL.IDX PT, R2, R6, 0x4, 0x181f ;  /* 0x00981f0006027f89 */ /* 0x00446400000e0000 */
.L_x_1589:
        /* <DEDUP_REMOVED lines=9> */
.L_x_1590:
        /* <DEDUP_REMOVED lines=8> */
.L_x_1591:
[----:B------:R-:W-:Y:S05]  /*11a50*/  BRA.DIV ~URZ, `(.L_x_1498) ;  /* 0x00007bc27f007947 */ /* 0x000fea000b800000 */
[----:B--2---:R2:W3:Y:S02]  /*11a60*/  SHFL.IDX PT, R2, R6, 0x6, 0x181f ;  /* 0x00d81f0006027f89 */ /* 0x0044e400000e0000 */
.L_x_1592:
        /* <DEDUP_REMOVED lines=9> */
.L_x_1593:
        /* <DEDUP_REMOVED lines=8> */
.L_x_1487:
        /* <DEDUP_REMOVED lines=33> */
.L_x_1594:
[----:B------:R-:W-:Y:S05]  /*11d90*/  BRA.DIV ~URZ, `(.L_x_1502) ;  /* 0x00007a327f007947 */ /* 0x000fea000b800000 */
[----:B------:R3:W4:Y:S02]  /*11da0*/  SHFL.IDX PT, R0, R12, RZ, 0x1c1f ;  /* 0x001c1fff0c007589 */ /* 0x00072400000e0000 */
.L_x_1595:
[----:B------:R-:W-:Y:S01]  /*11db0*/  BSSY B0, `(.L_x_1503) ;  /* 0x0000032000007945 */ /* 0x000fe20003800000 */
[----:B------:R-:W-:Y:S05]  /*11dc0*/  @P1 BRA `(.L_x_1504) ;  /* 0x0000030000001947 */ /* 0x000fea0003800000 */
[----:B------:R-:W5:Y:S04]  /*11dd0*/  LDL R6, [R1+0x40] ;  /* 0x0000400001067983 */ /* 0x000f680000100800 */
        /* <DEDUP_REMOVED lines=36> */
[----:B------:R-:W-:-:S03]  /*12020*/  ISETP.GE.AND P2, PT, R10, c[0x0][0x3c8], PT ;  /* 0x0000f2000a007a0c */ /* 0x000fc60003f46270 */
[----:B------:R2:W-:Y:S01]  /*12030*/  @!P1 ST.E.64 [R2.64], R66 ;  /* 0x0000004202009985 */ /* 0x0005e2000c101b06 */
[----:B------:R-:W-:-:S04]  /*12040*/  @!P6 LEA R8, P1, R15, R0, 0x2 ;  /* 0x000000000f08e211 */ /* 0x000fc800078210ff */
[----:B------:R-:W-:Y:S02]  /*12050*/  @!P6 LEA.HI.X R9, R15, R4, R16, 0x2, P1 ;  /* 0x000000040f09e211 */ /* 0x000fe400008f1410 */
[----:B---3--:R-:W-:-:S04]  /*12060*/  @!P3 LEA R6, P1, R13, R0, 0x2 ;  /* 0x000000000d06b211 */ /* 0x008fc800078210ff */
[----:B------:R-:W-:Y:S01]  /*12070*/  @!P3 LEA.HI.X R7, R13, R4, R14, 0x2, P1 ;  /* 0x000000040d07b211 */ /* 0x000fe200008f140e */
[----:B------:R3:W-:Y:S04]  /*12080*/  @!P6 ST.E.64 [R8.64], R104 ;  /* 0x000000680800e985 */ /* 0x0007e8000c101b06 */
[----:B------:R3:W-:Y:S01]  /*12090*/  @!P3 ST.E.64 [R6.64], R82 ;  /* 0x000000520600b985 */ /* 0x0007e2000c101b06 */
[----:B--2---:R-:W-:-:S04]  /*120a0*/  @!P2 LEA R2, P1, R10, R0, 0x2 ;  /* 0x000000000a02a211 */ /* 0x004fc800078210ff */
[----:B------:R-:W-:-:S05]  /*120b0*/  @!P2 LEA.HI.X R3, R10, R4, R11, 0x2, P1 ;  /* 0x000000040a03a211 */ /* 0x000fca00008f140b */
[----:B------:R3:W-:Y:S04]  /*120c0*/  @!P2 ST.E.64 [R2.64], R60 ;  /* 0x0000003c0200a985 */ /* 0x0007e8000c101b06 */
.L_x_1504:
[----:B------:R-:W-:Y:S05]  /*120d0*/  BSYNC B0 ;  /* 0x0000000000007941 */ /* 0x000fea0003800000 */
.L_x_1503:
[----:B------:R-:W-:Y:S05]  /*120e0*/  BRA.DIV ~URZ, `(.L_x_1505) ;  /* 0x000077527f007947 */ /* 0x000fea000b800000 */
[----:B--2---:R2:W1:Y:S04]  /*120f0*/  SHFL.IDX PT, R4, R5, 0x1, 0x1c1f ;  /* 0x003c1f0005047f89 */ /* 0x00446800000e0000 */
[----:B----4-:R2:W4:Y:S02]  /*12100*/  SHFL.IDX PT, R0, R12, 0x1, 0x1c1f ;  /* 0x003c1f000c007f89 */ /* 0x01052400000e0000 */
.L_x_1596:
[----:B------:R-:W-:Y:S01]  /*12110*/  BSSY B0, `(.L_x_1506) ;  /* 0x0000032000007945 */ /* 0x000fe20003800000 */
        /* <DEDUP_REMOVED lines=37> */
[----:B------:R-:W-:Y:S02]  /*12370*/  ISETP.GE.AND P0, PT, R13, c[0x0][0x3c8], PT ;  /* 0x0000f2000d007a0c */ /* 0x000fe40003f06270 */
[----:B------:R-:W-:Y:S02]  /*12380*/  @!P3 LEA.HI.X R11, R19, R4, R20, 0x2, P6 ;  /* 0x00000004130bb211 */ /* 0x000fe400030f1414 */
[----:B--2---:R-:W-:-:S04]  /*12390*/  @!P2 LEA R8, P6, R17, R0, 0x2 ;  /* 0x000000001108a211 */ /* 0x004fc800078c10ff */
[----:B------:R-:W-:Y:S02]  /*123a0*/  @!P2 LEA.HI.X R9, R17, R4, R18, 0x2, P6 ;  /* 0x000000041109a211 */ /* 0x000fe400030f1412 */
[----:B---3--:R-:W-:-:S04]  /*123b0*/  @!P1 LEA R6, P6, R15, R0, 0x2 ;  /* 0x000000000f069211 */ /* 0x008fc800078c10ff */
[----:B------:R-:W-:Y:S01]  /*123c0*/  @!P1 LEA.HI.X R7, R15, R4, R16, 0x2, P6 ;  /* 0x000000040f079211 */ /* 0x000fe200030f1410 */
[----:B------:R2:W-:Y:S04]  /*123d0*/  @!P3 ST.E.64 [R10.64], R106 ;  /* 0x0000006a0a00b985 */ /* 0x0005e8000c101b06 */
[----:B------:R2:W-:Y:S01]  /*123e0*/  @!P2 ST.E.64 [R8.64], R102 ;  /* 0x000000660800a985 */ /* 0x0005e2000c101b06 */
[----:B-1----:R-:W-:-:S04]  /*123f0*/  @!P0 LEA R2, P6, R13, R0, 0x2 ;  /* 0x000000000d028211 */ /* 0x002fc800078c10ff */
[----:B------:R-:W-:Y:S01]  /*12400*/  @!P0 LEA.HI.X R3, R13, R4, R14, 0x2, P6 ;  /* 0x000000040d038211 */ /* 0x000fe200030f140e */
[----:B------:R2:W-:Y:S04]  /*12410*/  @!P1 ST.E.64 [R6.64], R84 ;  /* 0x0000005406009985 */ /* 0x0005e8000c101b06 */
[----:B------:R2:W-:Y:S04]  /*12420*/  @!P0 ST.E.64 [R2.64], R64 ;  /* 0x0000004002008985 */ /* 0x0005e8000c101b06 */
.L_x_1507:
[----:B------:R-:W-:Y:S05]  /*12430*/  BSYNC B0 ;  /* 0x0000000000007941 */ /* 0x000fea0003800000 */
.L_x_1506:
[----:B------:R-:W-:Y:S05]  /*12440*/  BRA.DIV ~URZ, `(.L_x_1508) ;  /* 0x000074c27f007947 */ /* 0x000fea000b800000 */
[----:B-1----:R1:W2:Y:S02]  /*12450*/  SHFL.IDX PT, R4, R5, 0x2, 0x1c1f ;  /* 0x005c1f0005047f89 */ /* 0x0022a400000e0000 */
.L_x_1597:
[----:B------:R-:W-:Y:S05]  /*12460*/  BRA.DIV ~URZ, `(.L_x_1509) ;  /* 0x000075127f007947 */ /* 0x000fea000b800000 */
[----:B----4-:R4:W1:Y:S02]  /*12470*/  SHFL.IDX PT, R0, R12, 0x2, 0x1c1f ;  /* 0x005c1f000c007f89 */ /* 0x01086400000e0000 */
.L_x_1598:
[----:B------:R-:W-:Y:S01]  /*12480*/  BSSY B0, `(.L_x_1510) ;  /* 0x0000032000007945 */ /* 0x000fe20003800000 */
[----:B------:R-:W-:Y:S05]  /*12490*/  @P4 BRA `(.L_x_1511) ;  /* 0x0000030000004947 */ /* 0x000fea0003800000 */
[----:B--23--:R-:W2:Y:S04]  /*124a0*/  LDL R8, [R1+0x40] ;  /* 0x0000400001087983 */ /* 0x00cea80000100800 */
        /* <DEDUP_REMOVED lines=17> */
[----:B-----5:R-:W-:Y:S02]  /*125c0*/  ISETP.GE.AND P0, PT, R21, c[0x0][0x3c8], PT ;  /* 0x0000f20015007a0c */ /* 0x020fe40003f06270 */
[----:B----4-:R-:W-:-:S07]  /*125d0*/  ISETP.GE.AND P4, PT, R10, c[0x0][0x3c8], PT ;  /* 0x0000f2000a007a0c */ /* 0x010fce0003f86270 */
[CC--:B-1----:R-:W-:Y:S02]  /*125e0*/  @!P3 LEA R6, P2, R8.reuse, R0.reuse, 0x2 ;  /* 0x000000000806b211 */ /* 0x0c2fe400078410ff */
[----:B------:R-:W-:Y:S02]  /*125f0*/  @!P1 LEA R2, P6, R23, R0, 0x2 ;  /* 0x0000000017029211 */ /* 0x000fe400078c10ff */
[----:B------:R-:W-:Y:S02]  /*12600*/  @!P3 LEA.HI.X R7, R8, R4, R9, 0x2, P2 ;  /* 0x000000040807b211 */ /* 0x000fe400010f1409 */
[----:B------:R-:W-:Y:S02]  /*12610*/  @!P0 LEA R8, P2, R21, R0, 0x2 ;  /* 0x0000000015088211 */ /* 0x000fe400078410ff */
[-C--:B------:R-:W-:Y:S01]  /*12620*/  @!P1 LEA.HI.X R3, R23, R4.reuse, R24, 0x2, P6 ;  /* 0x0000000417039211 */ /* 0x080fe200030f1418 */
[----:B------:R-:W-:Y:S01]  /*12630*/  @!P3 ST.E.64 [R6.64], R48 ;  /* 0x000000300600b985 */ /* 0x000fe2000c101b06 */
[----:B------:R-:W-:-:S02]  /*12640*/  @!P0 LEA.HI.X R9, R21, R4, R22, 0x2, P2 ;  /* 0x0000000415098211 */ /* 0x000fc400010f1416 */
[----:B------:R-:W-:Y:S01]  /*12650*/  ISETP.GE.AND P3, PT, R19, c[0x0][0x3c8], PT ;  /* 0x0000f20013007a0c */ /* 0x000fe20003f66270 */
[----:B------:R1:W-:Y:S01]  /*12660*/  @!P1 ST.E.64 [R2.64], R34 ;  /* 0x0000002202009985 */ /* 0x0003e2000c101b06 */
[----:B------:R-:W-:-:S03]  /*12670*/  ISETP.GE.AND P2, PT, R17, c[0x0][0x3c8], PT ;  /* 0x0000f20011007a0c */ /* 0x000fc60003f46270 */
[----:B------:R2:W-:Y:S01]  /*12680*/  @!P0 ST.E.64 [R8.64], R38 ;  /* 0x0000002608008985 */ /* 0x0005e2000c101b06 */
[----:B------:R-:W-:Y:S02]  /*12690*/  ISETP.GE.AND P1, PT, R15, c[0x0][0x3c8], PT ;  /* 0x0000f2000f007a0c */ /* 0x000fe40003f26270 */
[----:B------:R-:W-:Y:S02]  /*126a0*/  ISETP.GE.AND P0, PT, R13, c[0x0][0x3c8], PT ;  /* 0x0000f2000d007a0c */ /* 0x000fe40003f06270 */
[----:B-1----:R-:W-:-:S04]  /*126b0*/  @!P4 LEA R2, P6, R10, R0, 0x2 ;  /* 0x000000000a02c211 */ /* 0x002fc800078c10ff */
[----:B------:R-:W-:Y:S02]  /*126c0*/  @!P4 LEA.HI.X R3, R10, R4, R11, 0x2, P6 ;  /* 0x000000040a03c211 */ /* 0x000fe400030f140b */
[----:B------:R-:W-:-:S03]  /*126d0*/  @!P3 LEA R10, P6, R19, R0, 0x2 ;  /* 0x00000000130ab211 */ /* 0x000fc600078c10ff */
[----:B------:R1:W-:Y:S01]  /*126e0*/  @!P4 ST.E.64 [R2.64], R42 ;  /* 0x0000002a0200c985 */ /* 0x0003e2000c101b06 */
[----:B--2---:R-:W-:Y:S02]  /*126f0*/  @!P2 LEA R8, P4, R17, R0, 0x2 ;  /* 0x000000001108a211 */ /* 0x004fe400078810ff */
[----:B------:R-:W-:Y:S02]  /*12700*/  @!P3 LEA.HI.X R11, R19, R4, R20, 0x2, P6 ;  /* 0x00000004130bb211 */ /* 0x000fe400030f1414 */
[----:B------:R-:W-:Y:S02]  /*12710*/  @!P1 LEA R6, P6, R15, R0, 0x2 ;  /* 0x000000000f069211 */ /* 0x000fe400078c10ff */
        /* <DEDUP_REMOVED lines=8> */
.L_x_1511:
[----:B------:R-:W-:Y:S05]  /*127a0*/  BSYNC B0 ;  /* 0x0000000000007941 */ /* 0x000fea0003800000 */
.L_x_1510:
[----:B------:R-:W-:Y:S05]  /*127b0*/  BRA.DIV ~URZ, `(.L_x_1512) ;  /* 0x000072327f007947 */ /* 0x000fea000b800000 */
[----:B--2---:R2:W3:Y:S04]  /*127c0*/  SHFL.IDX PT, R4, R5, 0x3, 0x1c1f ;  /* 0x007c1f0005047f89 */ /* 0x0044e800000e0000 */
[----:B-1----:R2:W1:Y:S02]  /*127d0*/  SHFL.IDX PT, R0, R12, 0x3, 0x1c1f ;  /* 0x007c1f000c007f89 */ /* 0x00246400000e0000 */
.L_x_1599:
[----:B------:R-:W-:Y:S05]  /*127e0*/  @P5 BRA `(.L_x_1500) ;  /* 0x00000fa000005947 */ /* 0x000fea0003800000 */
[----:B---3--:R-:W3:Y:S04]  /*127f0*/  LDL R6, [R1+0x40] ;  /* 0x0000400001067983 */ /* 0x008ee80000100800 */
[----:B------:R-:W5:Y:S04]  /*12800*/  LDL R10, [R1+0x74] ;  /* 0x00007400010a7983 */ /* 0x000f680000100800 */
[----:B--2---:R-:W2:Y:S04]  /*12810*/  LDL R7, [R1+0xc0] ;  /* 0x0000c00001077983 */ /* 0x004ea80000100800 */
[----:B----4-:R-:W4:Y:S04]  /*12820*/  LDL R8, [R1+0x70] ;  /* 0x0000700001087983 */ /* 0x010f280000100800 */
        /* <DEDUP_REMOVED lines=12> */
[----:B-----5:R-:W-:-:S11]  /*128f0*/  ISETP.GE.AND P4, PT, R10, c[0x0][0x3c8], PT ;  /* 0x0000f2000a007a0c */ /* 0x020fd60003f86270 */
[----:B-1----:R-:W-:Y:S02]  /*12900*/  @!P0 LEA R2, P1, R6, R0, 0x2 ;  /* 0x0000000006028211 */ /* 0x002fe400078210ff */
[----:B----4-:R-:W-:Y:S02]  /*12910*/  ISETP.GE.AND P5, PT, R8, c[0x0][0x3c8], PT ;  /* 0x0000f20008007a0c */ /* 0x010fe40003fa6270 */
[----:B--2---:R-:W-:Y:S02]  /*12920*/  @!P0 LEA.HI.X R3, R6, R4, R7, 0x2, P1 ;  /* 0x0000000406038211 */ /* 0x004fe400008f1407 */
[----:B------:R-:W-:-:S03]  /*12930*/  ISETP.GE.AND P3, PT, R18, c[0x0][0x3c8], PT ;  /* 0x0000f20012007a0c */ /* 0x000fc60003f66270 */
[----:B------:R1:W-:Y:S01]  /*12940*/  @!P0 ST.E.64 [R2.64], R30 ;  /* 0x0000001e02008985 */ /* 0x0003e2000c101b06 */
[----:B------:R-:W-:Y:S02]  /*12950*/  @!P4 LEA R6, P0, R10, R0, 0x2 ;  /* 0x000000000a06c211 */ /* 0x000fe400078010ff */
[----:B------:R-:W-:Y:S02]  /*12960*/  ISETP.GE.AND P2, PT, R16, c[0x0][0x3c8], PT ;  /* 0x0000f20010007a0c */ /* 0x000fe40003f46270 */
[----:B------:R-:W-:Y:S02]  /*12970*/  @!P4 LEA.HI.X R7, R10, R4, R11, 0x2, P0 ;  /* 0x000000040a07c211 */ /* 0x000fe400000f140b */
[----:B------:R-:W-:Y:S02]  /*12980*/  ISETP.GE.AND P1, PT, R14, c[0x0][0x3c8], PT ;  /* 0x0000f2000e007a0c */ /* 0x000fe40003f26270 */
[----:B------:R-:W-:Y:S01]  /*12990*/  ISETP.GE.AND P0, PT, R12, c[0x0][0x3c8], PT ;  /* 0x0000f2000c007a0c */ /* 0x000fe20003f06270 */
        /* <DEDUP_REMOVED lines=23> */
.L_x_1485:
[----:B------:R-:W2:Y:S04]  /*12b10*/  LDL.LU R0, [R1+0x78] ;  /* 0x0000780001007983 */ /* 0x000ea80000300800 */
[----:B------:R-:W3:Y:S01]  /*12b20*/  LDL.LU R7, [R1+0x7c] ;  /* 0x00007c0001077983 */ /* 0x000ee20000300800 */
[----:B------:R-:W-:Y:S02]  /*12b30*/  ISETP.NE.U32.AND P1, PT, RZ, c[0x0][0x508], PT ;  /* 0x00014200ff007a0c */ /* 0x000fe40003f25070 */
[----:B------:R-:W-:Y:S01]  /*12b40*/  ISETP.NE.U32.AND P3, PT, RZ, c[0x0][0x500], PT ;  /* 0x00014000ff007a0c */ /* 0x000fe20003f65070 */
[----:B-1----:R-:W4:Y:S01]  /*12b50*/  LDL.LU R6, [R1+0x54] ;  /* 0x0000540001067983 */ /* 0x002f220000300800 */
        /* <DEDUP_REMOVED lines=17> */
.L_x_1513:
        /* <DEDUP_REMOVED lines=60> */
.L_x_1515:
[----:B------:R-:W-:Y:S05]  /*13030*/  BSYNC B0 ;  /* 0x0000000000007941 */ /* 0x000fea0003800000 */
.L_x_1514:
[----:B------:R-:W-:-:S13]  /*13040*/  ISETP.GT.AND P0, PT, R20, 0x1, PT ;  /* 0x000000011400780c */ /* 0x000fda0003f04270 */
[----:B------:R-:W-:Y:S05]  /*13050*/  @P0 BRA `(.L_x_1500) ;  /* 0x0000073000000947 */ /* 0x000fea0003800000 */
[----:B------:R-:W2:Y:S04]  /*13060*/  LDL R6, [R1+0x3c] ;  /* 0x00003c0001067983 */ /* 0x000ea80000100800 */
[----:B-1----:R-:W2:Y:S01]  /*13070*/  LDL R5, [R1+0xc] ;  /* 0x00000c0001057983 */ /* 0x002ea20000100800 */
[----:B------:R-:W-:Y:S01]  /*13080*/  MOV R2, c[0x0][0x4e8] ;  /* 0x00013a0000027a02 */ /* 0x000fe20000000f00 */
[----:B------:R-:W-:-:S03]  /*13090*/  IMAD R4, R18, c[0x0][0x3a0], RZ ;  /* 0x0000e80012047a24 */ /* 0x000fc600078e02ff */
        /* <DEDUP_REMOVED lines=12> */
[----:B------:R-:W-:Y:S02]  /*13160*/  @P0 SHF.R.U32.HI R0, RZ, c[0x0][0x4f0], R6 ;  /* 0x00013c00ff000a19 */ /* 0x000fe40000011606 */
[----:B------:R-:W-:Y:S02]  /*13170*/  ISETP.GE.AND P0, PT, R201, c[0x0][0x3c8], PT ;  /* 0x0000f200c9007a0c */ /* 0x000fe40003f06270 */
[----:B------:R-:W-:Y:S02]  /*13180*/  SHF.R.S32.HI R6, RZ, 0x1f, R0 ;  /* 0x0000001fff067819 */ /* 0x000fe40000011400 */
[----:B------:R-:W-:Y:S02]  /*13190*/  IADD3 R5, -R0, RZ, RZ ;  /* 0x000000ff00057210 */ /* 0x000fe40007ffe1ff */
[----:B------:R-:W-:Y:S01]  /*131a0*/  IADD3 R3, R3, R7, RZ ;  /* 0x0000000703037210 */ /* 0x000fe20007ffe0ff */
[----:B------:R-:W-:-:S02]  /*131b0*/  IMAD R6, R6, c[0x0][0x3e0], RZ ;  /* 0x0000f80006067a24 */ /* 0x000fc400078e02ff */
        /* <DEDUP_REMOVED lines=13> */
.L_x_1600:
[----:B------:R-:W-:Y:S05]  /*13290*/  BRA.DIV ~URZ, `(.L_x_1517) ;  /* 0x000068927f007947 */ /* 0x000fea000b800000 */
[----:B------:R3:W4:Y:S02]  /*132a0*/  SHFL.IDX PT, R2, R6, RZ, 0x181f ;  /* 0x00181fff06027589 */ /* 0x00072400000e0000 */
.L_x_1601:
        /* <DEDUP_REMOVED lines=15> */
.L_x_1602:
        /* <DEDUP_REMOVED lines=8> */
.L_x_1603:
[----:B------:R-:W-:Y:S05]  /*13420*/  BRA.DIV ~URZ, `(.L_x_1520) ;  /* 0x000068b27f007947 */ /* 0x000fea000b800000 */
[----:B-1----:R1:W2:Y:S02]  /*13430*/  SHFL.IDX PT, R2, R6, 0x2, 0x181f ;  /* 0x00581f0006027f89 */ /* 0x0022a400000e0000 */
.L_x_1604:
        /* <DEDUP_REMOVED lines=9> */
.L_x_1605:
        /* <DEDUP_REMOVED lines=8> */
.L_x_1606:
[----:B------:R-:W-:Y:S05]  /*13550*/  BRA.DIV ~URZ, `(.L_x_1523) ;  /* 0x000069327f007947 */ /* 0x000fea000b800000 */
[----:B--2---:R2:W1:Y:S02]  /*13560*/  SHFL.IDX PT, R2, R6, 0x4, 0x181f ;  /* 0x00981f0006027f89 */ /* 0x00446400000e0000 */
.L_x_1607:
        /* <DEDUP_REMOVED lines=9> */
.L_x_1608:
        /* <DEDUP_REMOVED lines=8> */
.L_x_1609:
[----:B------:R-:W-:Y:S05]  /*13680*/  BRA.DIV ~URZ, `(.L_x_1526) ;  /* 0x000069b27f007947 */ /* 0x000fea000b800000 */
[----:B--2---:R2:W3:Y:S02]  /*13690*/  SHFL.IDX PT, R2, R6, 0x6, 0x181f ;  /* 0x00d81f0006027f89 */ /* 0x0044e400000e0000 */
.L_x_1610:
        /* <DEDUP_REMOVED lines=9> */
.L_x_1611:
[----:B------:R-:W-:Y:S02]  /*13730*/  IADD3 R0, R0, 0x70, RZ ;  /* 0x0000007000007810 */ /* 0x000fe40007ffe0ff */
[----:B-12---:R-:W-:Y:S02]  /*13740*/  SHF.R.S32.HI R6, RZ, 0x1f, R201 ;  /* 0x0000001fff067819 */ /* 0x006fe400000114c9 */
[----:B------:R-:W-:-:S13]  /*13750*/  ISETP.GE.OR P1, PT, R0, R4, P0 ;  /* 0x000000040000720c */ /* 0x000fda0000726670 */
[----:B----4-:R-:W-:-:S04]  /*13760*/  @!P1 LEA R2, P0, R201, R2, 0x1 ;  /* 0x00000002c9029211 */ /* 0x010fc800078008ff */
[----:B---3--:R-:W-:-:S05]  /*13770*/  @!P1 LEA.HI.X R3, R201, R5, R6, 0x1, P0 ;  /* 0x00000005c9039211 */ /* 0x008fca00000f0c06 */
[----:B------:R1:W-:Y:S04]  /*13780*/  @!P1 ST.E.128 [R2.64], RZ ;  /* 0x000000ff02009985 */ /* 0x0003e8000c101d06 */
.L_x_1500:
[----:B------:R-:W-:Y:S05]  /*13790*/  BSYNC B1 ;  /* 0x0000000000017941 */ /* 0x000fea0003800000 */
.L_x_1484:
        /* <DEDUP_REMOVED lines=15> */
.L_x_1612:
[----:B------:R-:W-:Y:S05]  /*13890*/  BRA.DIV ~URZ, `(.L_x_1530) ;  /* 0x000069527f007947 */ /* 0x000fea000b800000 */
[----:B------:R3:W4:Y:S02]  /*138a0*/  SHFL.IDX PT, R8, R57, 0x1, 0x1f ;  /* 0x00201f0039087f89 */ /* 0x00072400000e0000 */
.L_x_1613:
        /* <DEDUP_REMOVED lines=19> */
.L_x_1614:
        /* <DEDUP_REMOVED lines=16> */
.L_x_1615:
[----:B---3--:R-:W-:Y:S01]  /*13ae0*/  IMAD R0, R0, c[0x0][0x538], RZ ;  /* 0x00014e0000007a24 */ /* 0x008fe200078e02ff */
[----:B------:R-:W-:Y:S04]  /*13af0*/  BSSY B1, `(.L_x_1533) ;  /* 0x00000ce000017945 */ /* 0x000fe80003800000 */
[----:B----4-:R-:W-:-:S04]  /*13b00*/  IADD3 R8, R0, R8, RZ ;  /* 0x0000000800087210 */ /* 0x010fc80007ffe0ff */
[----:B--2---:R-:W-:-:S13]  /*13b10*/  ISETP.GT.AND P6, PT, R8, R9, PT ;  /* 0x000000090800720c */ /* 0x004fda0003fc4270 */
[----:B------:R-:W-:Y:S05]  /*13b20*/  @P6 BRA `(.L_x_1534) ;  /* 0x0000025000006947 */ /* 0x000fea0003800000 */
.L_x_1538:
        /* <DEDUP_REMOVED lines=17> */
.L_x_1616:
        /* <DEDUP_REMOVED lines=16> */
.L_x_1617:
[----:B--2---:R-:W-:-:S05]  /*13d40*/  IMAD R0, R0, c[0x0][0x538], RZ ;  /* 0x00014e0000007a24 */ /* 0x004fca00078e02ff */
[----:B------:R-:W-:-:S04]  /*13d50*/  IADD3 R8, R0, R8, RZ ;  /* 0x0000000800087210 */ /* 0x000fc80007ffe0ff */
[----:B------:R-:W-:-:S13]  /*13d60*/  ISETP.GT.AND P6, PT, R8, R9, PT ;  /* 0x000000090800720c */ /* 0x000fda0003fc4270 */
[----:B-1----:R-:W-:Y:S05]  /*13d70*/  @!P6 BRA `(.L_x_1538) ;  /* 0xfffffdb00000e947 */ /* 0x002fea000383ffff */
.L_x_1534:
[----:B------:R-:W-:-:S05]  /*13d80*/  IADD3 R5, -R0, R8, RZ ;  /* 0x0000000800057210 */ /* 0x000fca0007ffe1ff */
[----:B------:R-:W-:-:S05]  /*13d90*/  IMAD R0, R4, c[0x0][0x538], R5 ;  /* 0x00014e0004007a24 */ /* 0x000fca00078e0205 */
[----:B------:R-:W-:Y:S01]  /*13da0*/  ISETP.GT.AND P0, PT, R0, R9, PT ;  /* 0x000000090000720c */ /* 0x000fe20003f04270 */
[----:B------:R-:W-:-:S12]  /*13db0*/  BRA.DIV ~URZ, `(.L_x_1539) ;  /* 0x000068927f007947 */ /* 0x000fd8000b800000 */
[----:B------:R-:W-:-:S03]  /*13dc0*/  VOTE.ANY R10, PT, !P0 ;  /* 0x00000000000a7806 */ /* 0x000fc600040e0100 */
.L_x_1618:
[----:B------:R-:W2:Y:S01]  /*13dd0*/  LDL.LU R2, [R1+0x5c] ;  /* 0x00005c0001027983 */ /* 0x000ea20000300800 */
[----:B------:R-:W2:Y:S02]  /*13de0*/  POPC R0, R10 ;  /* 0x0000000a00007309 */ /* 0x000ea40000000000 */
[----:B--2---:R-:W-:-:S05]  /*13df0*/  IADD3 R2, R0, R2, RZ ;  /* 0x0000000200027210 */ /* 0x004fca0007ffe0ff */
[----:B------:R2:W-:Y:S01]  /*13e00*/  STL [R1+0x5c], R2 ;  /* 0x00005c0201007387 */ /* 0x0005e20000100800 */
[----:B------:R-:W-:Y:S05]  /*13e10*/  BRA.DIV ~URZ, `(.L_x_1540) ;  /* 0x000068827f007947 */ /* 0x000fea000b800000 */
[----:B------:R3:W4:Y:S04]  /*13e20*/  SHFL.IDX PT, R8, R6, R0, 0x1f ;  /* 0x00001f0006087589 */ /* 0x00072800000e0000 */
[----:B------:R3:W1:Y:S02]  /*13e30*/  SHFL.IDX PT, R7, R7, R0, 0x1f ;  /* 0x00001f0007077589 */ /* 0x00066400000e0000 */
.L_x_1619:
[----:B------:R-:W-:Y:S01]  /*13e40*/  ISETP.NE.AND P0, PT, R10, RZ, PT ;  /* 0x000000ff0a00720c */ /* 0x000fe20003f05270 */
[----:B------:R-:W-:-:S12]  /*13e50*/  BSSY B0, `(.L_x_1541) ;  /* 0x0000005000007945 */ /* 0x000fd80003800000 */
[----:B------:R-:W-:Y:S05]  /*13e60*/  @!P0 BRA `(.L_x_1542) ;  /* 0x0000003000008947 */ /* 0x000fea0003800000 */
[----:B---3--:R-:W-:Y:S01]  /*13e70*/  IADD3 R0, R0, -0x1, RZ ;  /* 0xffffffff00007810 */ /* 0x008fe20007ffe0ff */
[----:B------:R-:W-:Y:S05]  /*13e80*/  BRA.DIV ~URZ, `(.L_x_1543) ;  /* 0x000068e27f007947 */ /* 0x000fea000b800000 */
[----:B------:R3:W2:Y:S02]  /*13e90*/  SHFL.IDX PT, R11, R4, R0, 0x1f ;  /* 0x00001f00040b7589 */ /* 0x0006a400000e0000 */
.L_x_1542:
[----:B------:R-:W-:Y:S05]  /*13ea0*/  BSYNC B0 ;  /* 0x0000000000007941 */ /* 0x000fea0003800000 */
.L_x_1541:
        /* <DEDUP_REMOVED lines=68> */
.L_x_1545:
        /* <DEDUP_REMOVED lines=68> */
.L_x_1546:
[----:B------:R-:W-:Y:S05]  /*14730*/  BSYNC B0 ;  /* 0x0000000000007941 */ /* 0x000fea0003800000 */
.L_x_1544:
[----:B------:R-:W-:-:S04]  /*14740*/  LOP3.LUT R2, RZ, R2, RZ, 0x33, !PT ;  /* 0x00000002ff027212 */ /* 0x000fc800078e33ff */
[----:B-1----:R-:W-:-:S05]  /*14750*/  IADD3 R0, R2, R8, RZ ;  /* 0x0000000802007210 */ /* 0x002fca0007ffe0ff */
[----:B------:R1:W-:Y:S01]  /*14760*/  STL [R1+0x54], R0 ;  /* 0x0000540001007387 */ /* 0x0003e20000100800 */
[----:B------:R-:W-:Y:S05]  /*14770*/  BRA `(.L_x_1547) ;  /* 0x0000005000007947 */ /* 0x000fea0003800000 */
.L_x_1535:
[----:B------:R-:W-:Y:S01]  /*14780*/  MOV R0, c[0x0][0x53c] ;  /* 0x00014f0000007a02 */ /* 0x000fe20000000f00 */
[----:B------:R2:W-:Y:S04]  /*14790*/  STL [R1+0x50], R9 ;  /* 0x0000500901007387 */ /* 0x0005e80000100800 */
[----:B------:R2:W-:Y:S04]  /*147a0*/  STL [R1+0x54], RZ ;  /* 0x000054ff01007387 */ /* 0x0005e80000100800 */
[----:B------:R2:W-:Y:S04]  /*147b0*/  STL [R1+0x58], RZ ;  /* 0x000058ff01007387 */ /* 0x0005e80000100800 */
[----:B------:R2:W-:Y:S02]  /*147c0*/  STL [R1+0x5c], R0 ;  /* 0x00005c0001007387 */ /* 0x0005e40000100800 */
.L_x_1547:
[----:B------:R-:W-:Y:S05]  /*147d0*/  BSYNC B1 ;  /* 0x0000000000017941 */ /* 0x000fea0003800000 */
.L_x_1533:
        /* <DEDUP_REMOVED lines=9> */
.L_x_1528:
[----:B--2---:R-:W2:Y:S02]  /*14870*/  LDL R0, [R1+0x5c] ;  /* 0x00005c0001007983 */ /* 0x004ea40000100800 */
[----:B--2---:R-:W-:-:S13]  /*14880*/  ISETP.GE.AND P0, PT, R0, c[0x0][0x53c], PT ;  /* 0x00014f0000007a0c */ /* 0x004fda0003f06270 */
[----:B-1--4-:R-:W-:Y:S01]  /*14890*/  @P0 CALL.REL.NOINC `(.L_x_1548) ;  /* 0x0000001000000944 */ /* 0x012fe20003c00000 */
[----:B------:R-:W-:Y:S05]  /*148a0*/  BRA `(.L_x_1549) ;  /* 0xfffed2c000007947 */ /* 0x000fea000383ffff */
.L_x_1548:
[----:B------:R-:W-:Y:S05]  /*148b0*/  EXIT ;  /* 0x000000000000794d */ /* 0x000fea0003800000 */
.L_x_1410:
[----:B------:R-:W-:Y:S01]  /*148c0*/  IMAD.MOV.U32 R0, RZ, RZ, R5 ;  /* 0x000000ffff007224 */ /* 0x000fe200078e0005 */
[----:B------:R-:W-:Y:S02]  /*148d0*/  MOV R2, 0x1 ;  /* 0x0000000100027802 */ /* 0x000fe40000000f00 */
[----:B------:R-:W-:Y:S02]  /*148e0*/  MOV R3, 0x14900 ;  /* 0x0001490000037802 */ /* 0x000fe40000000f00 */
[----:B------:R-:W-:Y:S05]  /*148f0*/  CALL.REL.NOINC `($__internal_20_$__cuda_sm70_shflsync_up_p) ;  /* 0x00005fa000007944 */ /* 0x000fea0003c00000 */
[----:B------:R-:W-:Y:S01]  /*14900*/  MOV R0, R4 ;  /* 0x0000000400007202 */ /* 0x000fe20000000f00 */
[----:B------:R-:W-:Y:S05]  /*14910*/  BRA `(.L_x_1550) ;  /* 0xfffebb4000007947 */ /* 0x000fea000383ffff */
.L_x_1411:
[----:B------:R-:W-:Y:S01]  /*14920*/  IMAD.MOV.U32 R0, RZ, RZ, R5 ;  /* 0x000000ffff007224 */ /* 0x000fe200078e0005 */
[----:B------:R-:W-:Y:S02]  /*14930*/  MOV R2, 0x2 ;  /* 0x0000000200027802 */ /* 0x000fe40000000f00 */
[----:B------:R-:W-:Y:S02]  /*14940*/  MOV R3, 0x14960 ;  /* 0x0001496000037802 */ /* 0x000fe40000000f00 */
[----:B------:R-:W-:Y:S05]  /*14950*/  CALL.REL.NOINC `($__internal_20_$__cuda_sm70_shflsync_up_p) ;  /* 0x00005f4000007944 */ /* 0x000fea0003c00000 */
[----:B------:R-:W-:Y:S01]  /*14960*/  SEL R0, R4, RZ, P4 ;  /* 0x000000ff04007207 */ /* 0x000fe20002000000 */
[----:B------:R-:W-:Y:S01]  /*14970*/  IMAD.MOV.U32 R2, RZ, RZ, 0x4 ;  /* 0x00000004ff027424 */ /* 0x000fe200078e00ff */
[----:B------:R-:W-:-:S03]  /*14980*/  MOV R3, 0x149b0 ;  /* 0x000149b000037802 */ /* 0x000fc60000000f00 */
[----:B------:R-:W-:Y:S02]  /*14990*/  IMAD.IADD R0, R5, 0x1, R0 ;  /* 0x0000000105007824 */ /* 0x000fe400078e0200 */
        /* <DEDUP_REMOVED lines=13> */
[----:B------:R-:W-:Y:S02]  /*14a70*/  MOV R62, 0x1f ;  /* 0x0000001f003e7802 */ /* 0x000fe40000000f00 */
[----:B------:R-:W-:Y:S01]  /*14a80*/  MOV R3, 0x14ac0 ;  /* 0x00014ac000037802 */ /* 0x000fe20000000f00 */
[----:B------:R-:W-:-:S04]  /*14a90*/  IMAD.IADD R4, R0, 0x1, R4 ;  /* 0x0000000100047824 */ /* 0x000fc800078e0204 */
[----:B------:R-:W-:Y:S02]  /*14aa0*/  IMAD.MOV.U32 R56, RZ, RZ, R4 ;  /* 0x000000ffff387224 */ /* 0x000fe400078e0004 */
[----:B------:R-:W-:Y:S05]  /*14ab0*/  CALL.REL.NOINC `($__internal_19_$__cuda_sm70_shflsync_idx_p) ;  /* 0x00005d8000007944 */ /* 0x000fea0003c00000 */
[----:B------:R-:W-:Y:S01]  /*14ac0*/  MOV R0, R62 ;  /* 0x0000003e00007202 */ /* 0x000fe20000000f00 */
[----:B------:R-:W-:Y:S05]  /*14ad0*/  BRA `(.L_x_1551) ;  /* 0xfffeba8000007947 */ /* 0x000fea000383ffff */
.L_x_1413:
[----:B------:R-:W-:Y:S02]  /*14ae0*/  SEL R0, RZ, 0x1, P0 ;  /* 0x00000001ff007807 */ /* 0x000fe40000000000 */
[----:B------:R-:W-:Y:S02]  /*14af0*/  MOV R2, 0x14b10 ;  /* 0x00014b1000027802 */ /* 0x000fe40000000f00 */
[----:B------:R-:W-:Y:S05]  /*14b00*/  CALL.REL.NOINC `($__internal_21_$__cuda_sm70_votesync_ballot) ;  /* 0x00005e0000007944 */ /* 0x000fea0003c00000 */
[----:B------:R-:W-:Y:S01]  /*14b10*/  MOV R7, R0 ;  /* 0x0000000000077202 */ /* 0x000fe20000000f00 */
[----:B------:R-:W-:Y:S05]  /*14b20*/  BRA `(.L_x_1552) ;  /* 0xfffebac000007947 */ /* 0x000fea000383ffff */
.L_x_1414:
[----:B------:R-:W-:Y:S01]  /*14b30*/  IMAD.MOV.U32 R56, RZ, RZ, R9 ;  /* 0x000000ffff387224 */ /* 0x000fe200078e0009 */
[----:B-1----:R-:W-:Y:S01]  /*14b40*/  MOV R2, R0 ;  /* 0x0000000000027202 */ /* 0x002fe20000000f00 */
[----:B------:R-:W-:Y:S01]  /*14b50*/  IMAD.MOV.U32 R62, RZ, RZ, 0x1f ;  /* 0x0000001fff3e7424 */ /* 0x000fe200078e00ff */
[----:B------:R-:W-:Y:S02]  /*14b60*/  MOV R3, 0x14b80 ;  /* 0x00014b8000037802 */ /* 0x000fe40000000f00 */
[----:B------:R-:W-:Y:S05]  /*14b70*/  CALL.REL.NOINC `($__internal_19_$__cuda_sm70_shflsync_idx_p) ;  /* 0x00005cc000007944 */ /* 0x000fea0003c00000 */
[----:B------:R-:W-:Y:S01]  /*14b80*/  IMAD.MOV.U32 R12, RZ, RZ, R62 ;  /* 0x000000ffff0c7224 */ /* 0x000fe200078e003e */
[----:B------:R-:W-:Y:S01]  /*14b90*/  MOV R56, R8 ;  /* 0x0000000800387202 */ /* 0x000fe20000000f00 */
[----:B------:R-:W-:Y:S01]  /*14ba0*/  IMAD.MOV.U32 R5, RZ, RZ, RZ ;  /* 0x000000ffff057224 */ /* 0x000fe200078e00ff */
[----:B------:R-:W-:Y:S01]  /*14bb0*/  MOV R2, R0 ;  /* 0x0000000000027202 */ /* 0x000fe20000000f00 */
[----:B------:R-:W-:Y:S01]  /*14bc0*/  IMAD.MOV.U32 R62, RZ, RZ, 0x1f ;  /* 0x0000001fff3e7424 */ /* 0x000fe200078e00ff */
[----:B------:R-:W-:-:S02]  /*14bd0*/  MOV R3, 0x14bf0 ;  /* 0x00014bf000037802 */ /* 0x000fc40000000f00 */
[----:B------:R-:W-:Y:S05]  /*14be0*/  CALL.REL.NOINC `($__internal_19_$__cuda_sm70_shflsync_idx_p) ;  /* 0x00005c5000007944 */ /* 0x000fea0003c00000 */
[----:B------:R-:W-:Y:S01]  /*14bf0*/  MOV R9, R62 ;  /* 0x0000003e00097202 */ /* 0x000fe20000000f00 */
[----:B------:R-:W-:Y:S05]  /*14c00*/  BRA `(.L_x_1553) ;  /* 0xfffeba5000007947 */ /* 0x000fea000383ffff */
.L_x_1417:
[----:B------:R-:W-:Y:S01]  /*14c10*/  IMAD.MOV.U32 R56, RZ, RZ, R4 ;  /* 0x000000ffff387224 */ /* 0x000fe200078e0004 */
[----:B-1----:R-:W-:Y:S01]  /*14c20*/  MOV R2, R0 ;  /* 0x0000000000027202 */ /* 0x002fe20000000f00 */
[----:B------:R-:W-:Y:S01]  /*14c30*/  IMAD.MOV.U32 R62, RZ, RZ, 0x1f ;  /* 0x0000001fff3e7424 */ /* 0x000fe200078e00ff */
[----:B------:R-:W-:-:S02]  /*14c40*/  MOV R3, 0x14c60 ;  /* 0x00014c6000037802 */ /* 0x000fc40000000f00 */
[----:B---34-:R-:W-:Y:S05]  /*14c50*/  CALL.REL.NOINC `($__internal_19_$__cuda_sm70_shflsync_idx_p) ;  /* 0x00005be000007944 */ /* 0x018fea0003c00000 */
[----:B------:R-:W-:Y:S01]  /*14c60*/  MOV R5, R62 ;  /* 0x0000003e00057202 */ /* 0x000fe20000000f00 */
[----:B------:R-:W-:Y:S05]  /*14c70*/  BRA `(.L_x_1416) ;  /* 0xfffeba4000007947 */ /* 0x000fea000383ffff */
.L_x_1428:
[----:B------:R-:W-:Y:S01]  /*14c80*/  IMAD.MOV.U32 R56, RZ, RZ, R5 ;  /* 0x000000ffff387224 */ /* 0x000fe200078e0005 */
[----:B------:R-:W-:Y:S01]  /*14c90*/  MOV R2, RZ ;  /* 0x000000ff00027202 */ /* 0x000fe20000000f00 */
[----:B------:R-:W-:Y:S01]  /*14ca0*/  IMAD.MOV.U32 R62, RZ, RZ, 0x181f ;  /* 0x0000181fff3e7424 */ /* 0x000fe200078e00ff */
[----:B------:R-:W-:-:S02]  /*14cb0*/  MOV R3, 0x14cd0 ;  /* 0x00014cd000037802 */ /* 0x000fc40000000f00 */
[----:B-----5:R-:W-:Y:S05]  /*14cc0*/  CALL.REL.NOINC `($__internal_19_$__cuda_sm70_shflsync_idx_p) ;  /* 0x00005b7000007944 */ /* 0x020fea0003c00000 */
[----:B------:R-:W-:Y:S01]  /*14cd0*/  MOV R7, R62 ;  /* 0x0000003e00077202 */ /* 0x000fe20000000f00 */
[----:B------:R-:W-:Y:S05]  /*14ce0*/  BRA `(.L_x_1554) ;  /* 0xfffedaf000007947 */ /* 0x000fea000383ffff */
.L_x_1429:
[----:B------:R-:W-:Y:S01]  /*14cf0*/  IMAD.MOV.U32 R56, RZ, RZ, R6 ;  /* 0x000000ffff387224 */ /* 0x000fe200078e0006 */
[----:B------:R-:W-:Y:S01]  /*14d00*/  MOV R2, RZ ;  /* 0x000000ff00027202 */ /* 0x000fe20000000f00 */
[----:B------:R-:W-:Y:S01]  /*14d10*/  IMAD.MOV.U32 R62, RZ, RZ, 0x181f ;  /* 0x0000181fff3e7424 */ /* 0x000fe200078e00ff */
[----:B------:R-:W-:-:S02]  /*14d20*/  MOV R3, 0x14d40 ;  /* 0x00014d4000037802 */ /* 0x000fc40000000f00 */
[----:B-12--5:R-:W-:Y:S05]  /*14d30*/  CALL.REL.NOINC `($__internal_19_$__cuda_sm70_shflsync_idx_p) ;  /* 0x00005b0000007944 */ /* 0x026fea0003c00000 */
[----:B------:R-:W-:Y:S01]  /*14d40*/  MOV R2, R62 ;  /* 0x0000003e00027202 */ /* 0x000fe20000000f00 */
[----:B------:R-:W-:Y:S05]  /*14d50*/  BRA `(.L_x_1555) ;  /* 0xfffedaa000007947 */ /* 0x000fea000383ffff */
.L_x_1432:
[----:B------:R-:W-:Y:S01]  /*14d60*/  IMAD.MOV.U32 R56, RZ, RZ, R5 ;  /* 0x000000ffff387224 */ /* 0x000fe200078e0005 */
[----:B-1--4-:R-:W-:Y:S01]  /*14d70*/  MOV R2, 0x1 ;  /* 0x0000000100027802 */ /* 0x012fe20000000f00 */
[----:B------:R-:W-:Y:S01]  /*14d80*/  IMAD.MOV.U32 R62, RZ, RZ, 0x181f ;  /* 0x0000181fff3e7424 */ /* 0x000fe200078e00ff */
[----:B------:R-:W-:-:S02]  /*14d90*/  MOV R3, 0x14db0 ;  /* 0x00014db000037802 */ /* 0x000fc40000000f00 */
[----:B--2--5:R-:W-:Y:S05]  /*14da0*/  CALL.REL.NOINC `($__internal_19_$__cuda_sm70_shflsync_idx_p) ;  /* 0x00005a9000007944 */ /* 0x024fea0003c00000 */
[----:B------:R-:W-:Y:S01]  /*14db0*/  IMAD.MOV.U32 R7, RZ, RZ, R62 ;  /* 0x000000ffff077224 */ /* 0x000fe200078e003e */
[----:B------:R-:W-:Y:S01]  /*14dc0*/  MOV R2, 0x1 ;  /* 0x0000000100027802 */ /* 0x000fe20000000f00 */
[----:B------:R-:W-:Y:S01]  /*14dd0*/  IMAD.MOV.U32 R56, RZ, RZ, R6 ;  /* 0x000000ffff387224 */ /* 0x000fe200078e0006 */
[----:B------:R-:W-:-:S02]  /*14de0*/  MOV R62, 0x181f ;  /* 0x0000181f003e7802 */ /* 0x000fc40000000f00 */
[----:B------:R-:W-:Y:S02]  /*14df0*/  MOV R3, 0x14e10 ;  /* 0x00014e1000037802 */ /* 0x000fe40000000f00 */
[----:B------:R-:W-:Y:S05]  /*14e00*/  CALL.REL.NOINC `($__internal_19_$__cuda_sm70_shflsync_idx_p) ;  /* 0x00005a3000007944 */ /* 0x000fea0003c00000 */
[----:B------:R-:W-:Y:S01]  /*14e10*/  MOV R2, R62 ;  /* 0x0000003e00027202 */ /* 0x000fe20000000f00 */
[----:B------:R-:W-:Y:S05]  /*14e20*/  BRA `(.L_x_1556) ;  /* 0xfffedb2000007947 */ /* 0x000fea000383ffff */
.L_x_1435:
[----:B------:R-:W-:Y:S01]  /*14e30*/  IMAD.MOV.U32 R56, RZ, RZ, R5 ;  /* 0x000000ffff387224 */ /* 0x000fe200078e0005 */
[----:B-1----:R-:W-:Y:S01]  /*14e40*/  MOV R2, 0x2 ;  /* 0x0000000200027802 */ /* 0x002fe20000000f00 */
[----:B------:R-:W-:Y:S01]  /*14e50*/  IMAD.MOV.U32 R62, RZ, RZ, 0x181f ;  /* 0x0000181fff3e7424 */ /* 0x000fe200078e00ff */
[----:B------:R-:W-:Y:S02]  /*14e60*/  MOV R3, 0x14e80 ;  /* 0x00014e8000037802 */ /* 0x000fe40000000f00 */
[----:B--23-5:R-:W-:Y:S05]  /*14e70*/  CALL.REL.NOINC `($__internal_19_$__cuda_sm70_shflsync_idx_p) ;  /* 0x000059c000007944 */ /* 0x02cfea0003c00000 */
[----:B------:R-:W-:Y:S01]  /*14e80*/  MOV R7, R62 ;  /* 0x0000003e00077202 */ /* 0x000fe20000000f00 */
[----:B------:R-:W-:Y:S05]  /*14e90*/  BRA `(.L_x_1557) ;  /* 0xfffedb9000007947 */ /* 0x000fea000383ffff */
.L_x_1436:
[----:B------:R-:W-:Y:S01]  /*14ea0*/  IMAD.MOV.U32 R56, RZ, RZ, R6 ;  /* 0x000000ffff387224 */ /* 0x000fe200078e0006 */
[----:B-1----:R-:W-:Y:S01]  /*14eb0*/  MOV R2, 0x2 ;  /* 0x0000000200027802 */ /* 0x002fe20000000f00 */
[----:B------:R-:W-:Y:S01]  /*14ec0*/  IMAD.MOV.U32 R62, RZ, RZ, 0x181f ;  /* 0x0000181fff3e7424 */ /* 0x000fe200078e00ff */
[----:B------:R-:W-:Y:S02]  /*14ed0*/  MOV R3, 0x14ef0 ;  /* 0x00014ef000037802 */ /* 0x000fe40000000f00 */
[----:B--2345:R-:W-:Y:S05]  /*14ee0*/  CALL.REL.NOINC `($__internal_19_$__cuda_sm70_shflsync_idx_p) ;  /* 0x0000595000007944 */ /* 0x03cfea0003c00000 */
[----:B------:R-:W-:Y:S01]  /*14ef0*/  MOV R2, R62 ;  /* 0x0000003e00027202 */ /* 0x000fe20000000f00 */
[----:B------:R-:W-:Y:S05]  /*14f00*/  BRA `(.L_x_1558) ;  /* 0xfffedb4000007947 */ /* 0x000fea000383ffff */
.L_x_1439:
[----:B------:R-:W-:Y:S01]  /*14f10*/  IMAD.MOV.U32 R56, RZ, RZ, R5 ;  /* 0x000000ffff387224 */ /* 0x000fe200078e0005 */
[----:B--2---:R-:W-:Y:S01]  /*14f20*/  MOV R2, 0x3 ;  /* 0x0000000300027802 */ /* 0x004fe20000000f00 */
[----:B------:R-:W-:Y:S01]  /*14f30*/  IMAD.MOV.U32 R62, RZ, RZ, 0x181f ;  /* 0x0000181fff3e7424 */ /* 0x000fe200078e00ff */
[----:B------:R-:W-:-:S02]  /*14f40*/  MOV R3, 0x14f60 ;  /* 0x00014f6000037802 */ /* 0x000fc40000000f00 */
[----:B-1-345:R-:W-:Y:S05]  /*14f50*/  CALL.REL.NOINC `($__internal_19_$__cuda_sm70_shflsync_idx_p) ;  /* 0x000058e000007944 */ /* 0x03afea0003c00000 */
        /* <DEDUP_REMOVED lines=8> */
.L_x_1442:
[----:B------:R-:W-:Y:S01]  /*14fe0*/  IMAD.MOV.U32 R56, RZ, RZ, R5 ;  /* 0x000000ffff387224 */ /* 0x000fe200078e0005 */
[----:B-12---:R-:W-:Y:S01]  /*14ff0*/  MOV R2, 0x4 ;  /* 0x0000000400027802 */ /* 0x006fe20000000f00 */
[----:B------:R-:W-:Y:S01]  /*15000*/  IMAD.MOV.U32 R62, RZ, RZ, 0x181f ;  /* 0x0000181fff3e7424 */ /* 0x000fe200078e00ff */
[----:B------:R-:W-:Y:S02]  /*15010*/  MOV R3, 0x15030 ;  /* 0x0001503000037802 */ /* 0x000fe40000000f00 */
[----:B---345:R-:W-:Y:S05]  /*15020*/  CALL.REL.NOINC `($__internal_19_$__cuda_sm70_shflsync_idx_p) ;  /* 0x0000581000007944 */ /* 0x038fea0003c00000 */
[----:B------:R-:W-:Y:S01]  /*15030*/  MOV R7, R62 ;  /* 0x0000003e00077202 */ /* 0x000fe20000000f00 */
[----:B------:R-:W-:Y:S05]  /*15040*/  BRA `(.L_x_1560) ;  /* 0xfffedbd000007947 */ /* 0x000fea000383ffff */
.L_x_1443:
[----:B------:R-:W-:Y:S01]  /*15050*/  IMAD.MOV.U32 R56, RZ, RZ, R6 ;  /* 0x000000ffff387224 */ /* 0x000fe200078e0006 */
[----:B--2---:R-:W-:Y:S01]  /*15060*/  MOV R2, 0x4 ;  /* 0x0000000400027802 */ /* 0x004fe20000000f00 */
[----:B------:R-:W-:Y:S01]  /*15070*/  IMAD.MOV.U32 R62, RZ, RZ, 0x181f ;  /* 0x0000181fff3e7424 */ /* 0x000fe200078e00ff */
[----:B------:R-:W-:Y:S02]  /*15080*/  MOV R3, 0x150a0 ;  /* 0x000150a000037802 */ /* 0x000fe40000000f00 */
[----:B-1-345:R-:W-:Y:S05]  /*15090*/  CALL.REL.NOINC `($__internal_19_$__cuda_sm70_shflsync_idx_p) ;  /* 0x000057a000007944 */ /* 0x03afea0003c00000 */
[----:B------:R-:W-:Y:S01]  /*150a0*/  MOV R2, R62 ;  /* 0x0000003e00027202 */ /* 0x000fe20000000f00 */
[----:B------:R-:W-:Y:S05]  /*150b0*/  BRA `(.L_x_1561) ;  /* 0xfffedb8000007947 */ /* 0x000fea000383ffff */
.L_x_1446:
[----:B------:R-:W-:Y:S01]  /*150c0*/  IMAD.MOV.U32 R56, RZ, RZ, R5 ;  /* 0x000000ffff387224 */ /* 0x000fe200078e0005 */
[----:B-1----:R-:W-:Y:S01]  /*150d0*/  MOV R2, 0x5 ;  /* 0x0000000500027802 */ /* 0x002fe20000000f00 */
[----:B------:R-:W-:Y:S01]  /*150e0*/  IMAD.MOV.U32 R62, RZ, RZ, 0x181f ;  /* 0x0000181fff3e7424 */ /* 0x000fe200078e00ff */
[----:B------:R-:W-:-:S02]  /*150f0*/  MOV R3, 0x15110 ;  /* 0x0001511000037802 */ /* 0x000fc40000000f00 */
[----:B--2345:R-:W-:Y:S05]  /*15100*/  CALL.REL.NOINC `($__internal_19_$__cuda_sm70_shflsync_idx_p) ;  /* 0x0000573000007944 */ /* 0x03cfea0003c00000 */
        /* <DEDUP_REMOVED lines=8> */
.L_x_1449:
[----:B------:R-:W-:Y:S01]  /*15190*/  IMAD.MOV.U32 R56, RZ, RZ, R5 ;  /* 0x000000ffff387224 */ /* 0x000fe200078e0005 */
[----:B-1----:R-:W-:Y:S01]  /*151a0*/  MOV R2, 0x6 ;  /* 0x0000000600027802 */ /* 0x002fe20000000f00 */
[----:B------:R-:W-:Y:S01]  /*151b0*/  IMAD.MOV.U32 R62, RZ, RZ, 0x181f ;  /* 0x0000181fff3e7424 */ /* 0x000fe200078e00ff */
[----:B------:R-:W-:Y:S02]  /*151c0*/  MOV R3, 0x151e0 ;  /* 0x000151e000037802 */ /* 0x000fe40000000f00 */
[----:B--2345:R-:W-:Y:S05]  /*151d0*/  CALL.REL.NOINC `($__internal_19_$__cuda_sm70_shflsync_idx_p) ;  /* 0x0000566000007944 */ /* 0x03cfea0003c00000 */
[----:B------:R-:W-:Y:S01]  /*151e0*/  MOV R7, R62 ;  /* 0x0000003e00077202 */ /* 0x000fe20000000f00 */
[----:B------:R-:W-:Y:S05]  /*151f0*/  BRA `(.L_x_1563) ;  /* 0xfffedc1000007947 */ /* 0x000fea000383ffff */
.L_x_1450:
[----:B------:R-:W-:Y:S01]  /*15200*/  IMAD.MOV.U32 R56, RZ, RZ, R6 ;  /* 0x000000ffff387224 */ /* 0x000fe200078e0006 */
[----:B-1----:R-:W-:Y:S01]  /*15210*/  MOV R2, 0x6 ;  /* 0x0000000600027802 */ /* 0x002fe20000000f00 */
[----:B------:R-:W-:Y:S01]  /*15220*/  IMAD.MOV.U32 R62, RZ, RZ, 0x181f ;  /* 0x0000181fff3e7424 */ /* 0x000fe200078e00ff */
[----:B------:R-:W-:Y:S02]  /*15230*/  MOV R3, 0x15250 ;  /* 0x0001525000037802 */ /* 0x000fe40000000f00 */
[----:B--2345:R-:W-:Y:S05]  /*15240*/  CALL.REL.NOINC `($__internal_19_$__cuda_sm70_shflsync_idx_p) ;  /* 0x000055f000007944 */ /* 0x03cfea0003c00000 */
[----:B------:R-:W-:Y:S01]  /*15250*/  MOV R2, R62 ;  /* 0x0000003e00027202 */ /* 0x000fe20000000f00 */
[----:B------:R-:W-:Y:S05]  /*15260*/  BRA `(.L_x_1564) ;  /* 0xfffedbc000007947 */ /* 0x000fea000383ffff */
.L_x_1453:
        /* <DEDUP_REMOVED lines=13> */
.L_x_1456:
[----:B------:R-:W-:Y:S01]  /*15340*/  IMAD.MOV.U32 R56, RZ, RZ, R4 ;  /* 0x000000ffff387224 */ /* 0x000fe200078e0004 */
[----:B------:R-:W-:Y:S01]  /*15350*/  MOV R2, RZ ;  /* 0x000000ff00027202 */ /* 0x000fe20000000f00 */
[----:B------:R-:W-:Y:S01]  /*15360*/  IMAD.MOV.U32 R62, RZ, RZ, 0x181f ;  /* 0x0000181fff3e7424 */ /* 0x000fe200078e00ff */
[----:B------:R-:W-:Y:S02]  /*15370*/  MOV R3, 0x15390 ;  /* 0x0001539000037802 */ /* 0x000fe40000000f00 */
[----:B------:R-:W-:Y:S05]  /*15380*/  CALL.REL.NOINC `($__internal_19_$__cuda_sm70_shflsync_idx_p) ;  /* 0x000054b000007944 */ /* 0x000fea0003c00000 */
[----:B------:R-:W-:Y:S01]  /*15390*/  MOV R7, R62 ;  /* 0x0000003e00077202 */ /* 0x000fe20000000f00 */
[----:B------:R-:W-:Y:S05]  /*153a0*/  BRA `(.L_x_1566) ;  /* 0xfffef80000007947 */ /* 0x000fea000383ffff */
.L_x_1457:
[----:B------:R-:W-:Y:S01]  /*153b0*/  IMAD.MOV.U32 R56, RZ, RZ, R0 ;  /* 0x000000ffff387224 */ /* 0x000fe200078e0000 */
[----:B------:R-:W-:Y:S01]  /*153c0*/  MOV R2, RZ ;  /* 0x000000ff00027202 */ /* 0x000fe20000000f00 */
[----:B------:R-:W-:Y:S01]  /*153d0*/  IMAD.MOV.U32 R62, RZ, RZ, 0x181f ;  /* 0x0000181fff3e7424 */ /* 0x000fe200078e00ff */
[----:B------:R-:W-:Y:S02]  /*153e0*/  MOV R3, 0x15400 ;  /* 0x0001540000037802 */ /* 0x000fe40000000f00 */
[----:B-12---:R-:W-:Y:S05]  /*153f0*/  CALL.REL.NOINC `($__internal_19_$__cuda_sm70_shflsync_idx_p) ;  /* 0x0000544000007944 */ /* 0x006fea0003c00000 */
        /* <DEDUP_REMOVED lines=12> */
[----:B------:R-:W-:Y:S05]  /*154c0*/  CALL.REL.NOINC `($__internal_19_$__cuda_sm70_shflsync_idx_p) ;  /* 0x0000537000007944 */ /* 0x000fea0003c00000 */
[----:B------:R-:W-:Y:S01]  /*154d0*/  IMAD.MOV.U32 R6, RZ, RZ, R62 ;  /* 0x000000ffff067224 */ /* 0x000fe200078e003e */
[----:B------:R-:W-:Y:S01]  /*154e0*/  MOV R2, 0x1 ;  /* 0x0000000100027802 */ /* 0x000fe20000000f00 */
[----:B------:R-:W-:Y:S01]  /*154f0*/  IMAD.MOV.U32 R56, RZ, RZ, R0 ;  /* 0x000000ffff387224 */ /* 0x000fe200078e0000 */
[----:B------:R-:W-:Y:S02]  /*15500*/  MOV R62, 0x181f ;  /* 0x0000181f003e7802 */ /* 0x000fe40000000f00 */
[----:B------:R-:W-:Y:S02]  /*15510*/  MOV R3, 0x15530 ;  /* 0x0001553000037802 */ /* 0x000fe40000000f00 */
[----:B------:R-:W-:Y:S05]  /*15520*/  CALL.REL.NOINC `($__internal_19_$__cuda_sm70_shflsync_idx_p) ;  /* 0x0000531000007944 */ /* 0x000fea0003c00000 */
[C---:B------:R-:W-:Y:S01]  /*15530*/  IADD3 R2, -R5.reuse, 0x10, RZ ;  /* 0x0000001005027810 */ /* 0x040fe20007ffe1ff */
[----:B------:R-:W-:Y:S01]  /*15540*/  IMAD.MOV.U32 R56, RZ, RZ, R4 ;  /* 0x000000ffff387224 */ /* 0x000fe200078e0004 */
[----:B------:R-:W-:-:S02]  /*15550*/  ISETP.NE.U32.AND P2, PT, R5, RZ, PT ;  /* 0x000000ff0500720c */ /* 0x000fc40003f45070 */
[----:B------:R-:W-:-:S04]  /*15560*/  LOP3.LUT R2, R2, 0xf, RZ, 0xc0, !PT ;  /* 0x0000000f02027812 */ /* 0x000fc800078ec0ff */
[----:B------:R-:W-:Y:S01]  /*15570*/  IADD3 R2, P1, P0, R2, R62, R135 ;  /* 0x0000003e02027210 */ /* 0x000fe2000783e087 */
[----:B------:R-:W-:-:S03]  /*15580*/  IMAD.MOV.U32 R62, RZ, RZ, 0x181f ;  /* 0x0000181fff3e7424 */ /* 0x000fc600078e00ff */
[----:B------:R-:W-:-:S05]  /*15590*/  IADD3.X R3, RZ, R6, R36, P1, P0 ;  /* 0x00000006ff037210 */ /* 0x000fca0000fe0424 */
[----:B------:R-:W-:Y:S01]  /*155a0*/  @!PT LDS RZ, [RZ] ;  /* 0x00000000fffff984 */ /* 0x000fe20000000800 */
[----:B------:R-:W-:Y:S01]  /*155b0*/  @!PT LDS RZ, [RZ] ;  /* 0x00000000fffff984 */ /* 0x000fe20000000800 */
[----:B------:R-:W-:Y:S01]  /*155c0*/  @!PT LDS RZ, [RZ] ;  /* 0x00000000fffff984 */ /* 0x000fe20000000800 */
[----:B------:R1:W-:Y:S02]  /*155d0*/  LDGSTS.E.BYPASS.LTC128B.128.ZFILL [R202+0x3100], [R2.64], P2 ;  /* 0x0310000002ca7fae */ /* 0x0003e40009141d46 */
        /* <DEDUP_REMOVED lines=49> */
[----:B------:R-:W-:Y:S01]  /*158f0*/  MOV R0, R62 ;  /* 0x0000003e00007202 */ /* 0x000fe20000000f00 */
[----:B------:R-:W-:Y:S05]  /*15900*/  BRA `(.L_x_1567) ;  /* 0xfffef42000007947 */ /* 0x000fea000383ffff */
.L_x_1458:
[----:B------:R-:W-:Y:S01]  /*15910*/  IMAD.MOV.U32 R56, RZ, RZ, R0 ;  /* 0x000000ffff387224 */ /* 0x000fe200078e0000 */
[----:B------:R-:W-:Y:S01]  /*15920*/  MOV R2, RZ ;  /* 0x000000ff00027202 */ /* 0x000fe20000000f00 */
[----:B------:R-:W-:Y:S01]  /*15930*/  IMAD.MOV.U32 R62, RZ, RZ, 0x1c1f ;  /* 0x00001c1fff3e7424 */ /* 0x000fe200078e00ff */
[----:B------:R-:W-:-:S02]  /*15940*/  MOV R3, 0x15960 ;  /* 0x0001596000037802 */ /* 0x000fc40000000f00 */
[----:B------:R-:W-:Y:S05]  /*15950*/  CALL.REL.NOINC `($__internal_19_$__cuda_sm70_shflsync_idx_p) ;  /* 0x00004ee000007944 */ /* 0x000fea0003c00000 */
[----:B------:R-:W-:Y:S01]  /*15960*/  MOV R2, R62 ;  /* 0x0000003e00027202 */ /* 0x000fe20000000f00 */
[----:B------:R-:W-:Y:S05]  /*15970*/  BRA `(.L_x_1568) ;  /* 0xfffef51000007947 */ /* 0x000fea000383ffff */
.L_x_1459:
[----:B------:R-:W-:Y:S01]  /*15980*/  IMAD.MOV.U32 R56, RZ, RZ, R0 ;  /* 0x000000ffff387224 */ /* 0x000fe200078e0000 */
[----:B------:R-:W-:Y:S01]  /*15990*/  MOV R2, 0x1 ;  /* 0x0000000100027802 */ /* 0x000fe20000000f00 */
[----:B------:R-:W-:Y:S01]  /*159a0*/  IMAD.MOV.U32 R62, RZ, RZ, 0x1c1f ;  /* 0x00001c1fff3e7424 */ /* 0x000fe200078e00ff */
[----:B------:R-:W-:-:S02]  /*159b0*/  MOV R3, 0x159d0 ;  /* 0x000159d000037802 */ /* 0x000fc40000000f00 */
[----:B-1----:R-:W-:Y:S05]  /*159c0*/  CALL.REL.NOINC `($__internal_19_$__cuda_sm70_shflsync_idx_p) ;  /* 0x00004e7000007944 */ /* 0x002fea0003c00000 */
[----:B------:R-:W-:Y:S01]  /*159d0*/  IMAD.IADD R2, R4, 0x1, R62 ;  /* 0x0000000104027824 */ /* 0x000fe200078e023e */
[----:B------:R-:W-:Y:S01]  /*159e0*/  MOV R3, 0x15cc0 ;  /* 0x00015cc000037802 */ /* 0x000fe20000000f00 */
[----:B------:R-:W-:-:S02]  /*159f0*/  IMAD.MOV.U32 R56, RZ, RZ, R0 ;  /* 0x000000ffff387224 */ /* 0x000fc400078e0000 */
        /* <DEDUP_REMOVED lines=37> */
[----:B------:R-:W-:Y:S01]  /*15c50*/  ISETP.GT.AND P0, PT, R2, 0x49, PT ;  /* 0x000000490200780c */ /* 0x000fe20003f04270 */
[----:B------:R-:W-:Y:S01]  /*15c60*/  IMAD.MOV.U32 R2, RZ, RZ, 0x2 ;  /* 0x00000002ff027424 */ /* 0x000fe200078e00ff */
[----:B------:R-:W-:-:S02]  /*15c70*/  FSEL R140, R44, -INF , P6 ;  /* 0xff8000002c8c7808 */ /* 0x000fc40003000000 */
[----:B------:R-:W-:Y:S02]  /*15c80*/  FSEL R139, R42, -INF , P2 ;  /* 0xff8000002a8b7808 */ /* 0x000fe40001000000 */
[----:B------:R-:W-:Y:S02]  /*15c90*/  FSEL R138, R35, -INF , P1 ;  /* 0xff800000238a7808 */ /* 0x000fe40000800000 */
[----:B------:R-:W-:Y:S02]  /*15ca0*/  FSEL R137, R33, -INF , P0 ;  /* 0xff80000021897808 */ /* 0x000fe40000000000 */
[----:B------:R-:W-:Y:S05]  /*15cb0*/  CALL.REL.NOINC `($__internal_19_$__cuda_sm70_shflsync_idx_p) ;  /* 0x00004b8000007944 */ /* 0x000fea0003c00000 */
[----:B------:R-:W-:Y:S01]  /*15cc0*/  IMAD.IADD R2, R4, 0x1, R62 ;  /* 0x0000000104027824 */ /* 0x000fe200078e023e */
[----:B------:R-:W-:Y:S01]  /*15cd0*/  MOV R3, 0x15fb0 ;  /* 0x00015fb000037802 */ /* 0x000fe20000000f00 */
[----:B------:R-:W-:Y:S02]  /*15ce0*/  IMAD.MOV.U32 R56, RZ, RZ, R0 ;  /* 0x000000ffff387224 */ /* 0x000fe400078e0000 */
        /* <DEDUP_REMOVED lines=45> */
[----:B------:R-:W-:Y:S02]  /*15fc0*/  FMNMX.FTZ R0, R11, R13, !PT ;  /* 0x0000000d0b007209 */ /* 0x000fe40007810000 */
[----:B------:R-:W-:Y:S02]  /*15fd0*/  FMNMX.FTZ R2, R24, R26, !PT ;  /* 0x0000001a18027209 */ /* 0x000fe40007810000 */
[----:B------:R-:W-:Y:S02]  /*15fe0*/  IMNMX R5, R5, R4, PT ;  /* 0x0000000405057217 */ /* 0x000fe40003800200 */
[----:B------:R-:W-:Y:S01]  /*15ff0*/  FMNMX.FTZ R3, R15, R0, !PT ;  /* 0x000000000f037209 */ /* 0x000fe20007810000 */
[----:B------:R-:W-:Y:S01]  /*16000*/  IMAD.MOV.U32 R0, RZ, RZ, 0x2 ;  /* 0x00000002ff007424 */ /* 0x000fe200078e00ff */
[----:B------:R-:W-:-:S02]  /*16010*/  ISETP.GT.AND P6, PT, R5, RZ, PT ;  /* 0x000000ff0500720c */ /* 0x000fc40003fc4270 */
[C---:B------:R-:W-:Y:S02]  /*16020*/  ISETP.GT.AND P2, PT, R5.reuse, 0x1, PT ;  /* 0x000000010500780c */ /* 0x040fe40003f44270 */
[----:B------:R-:W-:Y:S02]  /*16030*/  FMNMX.FTZ R4, R10, R12, !PT ;  /* 0x0000000c0a047209 */ /* 0x000fe40007810000 */
[----:B------:R-:W-:Y:S02]  /*16040*/  ISETP.GT.AND P1, PT, R5, 0x8, PT ;  /* 0x000000080500780c */ /* 0x000fe40003f24270 */
[----:B------:R-:W-:Y:S02]  /*16050*/  FSEL R28, R161, -INF , P6 ;  /* 0xff800000a11c7808 */ /* 0x000fe40003000000 */
[----:B------:R-:W-:Y:S02]  /*16060*/  FSEL R30, R160, -INF , P2 ;  /* 0xff800000a01e7808 */ /* 0x000fe40001000000 */
[----:B------:R-:W-:-:S02]  /*16070*/  FMNMX.FTZ R2, R29, R2, !PT ;  /* 0x000000021d027209 */ /* 0x000fc40007810000 */
[----:B------:R-:W-:Y:S02]  /*16080*/  FMNMX.FTZ R71, R17, R3, !PT ;  /* 0x0000000311477209 */ /* 0x000fe40007810000 */
[----:B------:R-:W-:Y:S02]  /*16090*/  ISETP.GT.AND P0, PT, R5, 0x9, PT ;  /* 0x000000090500780c */ /* 0x000fe40003f04270 */
[----:B------:R-:W-:Y:S02]  /*160a0*/  FSEL R33, R151, -INF , P1 ;  /* 0xff80000097217808 */ /* 0x000fe40000800000 */
[----:B------:R-:W-:Y:S02]  /*160b0*/  FMNMX.FTZ R4, R14, R4, !PT ;  /* 0x000000040e047209 */ /* 0x000fe40007810000 */
[----:B------:R-:W-:Y:S02]  /*160c0*/  FMNMX.FTZ R3, R28, R30, !PT ;  /* 0x0000001e1c037209 */ /* 0x000fe40007810000 */
[----:B------:R-:W-:-:S02]  /*160d0*/  FMNMX.FTZ R70, R31, R2, !PT ;  /* 0x000000021f467209 */ /* 0x000fc40007810000 */
[----:B------:R-:W-:Y:S02]  /*160e0*/  ISETP.GT.AND P6, PT, R5, 0x10, PT ;  /* 0x000000100500780c */ /* 0x000fe40003fc4270 */
[----:B------:R-:W-:Y:S02]  /*160f0*/  FSEL R35, R150, -INF , P0 ;  /* 0xff80000096237808 */ /* 0x000fe40000000000 */
[----:B------:R-:W-:Y:S02]  /*16100*/  FMNMX.FTZ R4, R16, R4, !PT ;  /* 0x0000000410047209 */ /* 0x000fe40007810000 */
[----:B------:R-:W-:Y:S02]  /*16110*/  FMNMX.FTZ R2, R33, R3, !PT ;  /* 0x0000000321027209 */ /* 0x000fe40007810000 */
[----:B------:R-:W-:Y:S02]  /*16120*/  ISETP.GT.AND P2, PT, R5, 0x11, PT ;  /* 0x000000110500780c */ /* 0x000fe40003f44270 */
[----:B------:R-:W-:-:S02]  /*16130*/  FSEL R48, R147, -INF , P6 ;  /* 0xff80000093307808 */ /* 0x000fc40003000000 */
        /* <DEDUP_REMOVED lines=89> */
[----:B------:R-:W-:Y:S01]  /*166d0*/  FMNMX.FTZ R71, R138, R71, !PT ;  /* 0x000000478a477209 */ /* 0x000fe20007810000 */
[----:B------:R-:W-:Y:S01]  /*166e0*/  IMAD.MOV.U32 R4, RZ, RZ, R72 ;  /* 0x000000ffff047224 */ /* 0x000fe200078e0048 */
[----:B------:R-:W-:-:S02]  /*166f0*/  FMNMX.FTZ R70, R157, R70, !PT ;  /* 0x000000469d467209 */ /* 0x000fc40007810000 */
[----:B------:R-:W-:Y:S02]  /*16700*/  FMNMX.FTZ R8, R128, R2, !PT ;  /* 0x0000000280087209 */ /* 0x000fe40007810000 */
[----:B------:R-:W-:Y:S02]  /*16710*/  FMNMX.FTZ R71, R137, R71, !PT ;  /* 0x0000004789477209 */ /* 0x000fe40007810000 */
[----:B------:R-:W-:Y:S02]  /*16720*/  FMNMX.FTZ R70, R156, R70, !PT ;  /* 0x000000469c467209 */ /* 0x000fe40007810000 */
[----:B------:R-:W-:Y:S02]  /*16730*/  MOV R2, 0x16750 ;  /* 0x0001675000027802 */ /* 0x000fe40000000f00 */
[----:B------:R-:W-:Y:S05]  /*16740*/  CALL.REL.NOINC `($__internal_18_$__cuda_sm70_shflsync_bfly_p) ;  /* 0x0000409000007944 */ /* 0x000fea0003c00000 */
[----:B------:R-:W-:Y:S01]  /*16750*/  FMNMX.FTZ R72, R72, R0, !PT ;  /* 0x0000000048487209 */ /* 0x000fe20007810000 */
[----:B------:R-:W-:Y:S01]  /*16760*/  IMAD.MOV.U32 R0, RZ, RZ, 0x1 ;  /* 0x00000001ff007424 */ /* 0x000fe200078e00ff */
[----:B------:R-:W-:-:S03]  /*16770*/  MOV R2, 0x167a0 ;  /* 0x000167a000027802 */ /* 0x000fc60000000f00 */
[----:B------:R-:W-:Y:S02]  /*16780*/  IMAD.MOV.U32 R4, RZ, RZ, R72 ;  /* 0x000000ffff047224 */ /* 0x000fe400078e0048 */
[----:B------:R-:W-:Y:S05]  /*16790*/  CALL.REL.NOINC `($__internal_18_$__cuda_sm70_shflsync_bfly_p) ;  /* 0x0000404000007944 */ /* 0x000fea0003c00000 */
[----:B------:R-:W-:Y:S01]  /*167a0*/  FMNMX.FTZ R72, R72, R0, !PT ;  /* 0x0000000048487209 */ /* 0x000fe20007810000 */
[----:B------:R-:W-:Y:S01]  /*167b0*/  IMAD.MOV.U32 R4, RZ, RZ, R71 ;  /* 0x000000ffff047224 */ /* 0x000fe200078e0047 */
[----:B------:R-:W-:Y:S01]  /*167c0*/  MOV R2, 0x167f0 ;  /* 0x000167f000027802 */ /* 0x000fe20000000f00 */
[----:B------:R-:W-:Y:S02]  /*167d0*/  IMAD.MOV.U32 R0, RZ, RZ, 0x2 ;  /* 0x00000002ff007424 */ /* 0x000fe400078e00ff */
        /* <DEDUP_REMOVED lines=26> */
[----:B------:R-:W-:Y:S01]  /*16980*/  MOV R9, R0 ;  /* 0x0000000000097202 */ /* 0x000fe20000000f00 */
[----:B------:R-:W-:Y:S05]  /*16990*/  BRA `(.L_x_1569) ;  /* 0xfffef56000007947 */ /* 0x000fea000383ffff */
.L_x_1463:
[----:B------:R-:W-:Y:S01]  /*169a0*/  MOV R2, RZ ;  /* 0x000000ff00027202 */ /* 0x000fe20000000f00 */
[----:B------:R-:W-:Y:S01]  /*169b0*/  IMAD.MOV.U32 R56, RZ, RZ, R4 ;  /* 0x000000ffff387224 */ /* 0x000fe200078e0004 */
[----:B------:R-:W-:Y:S01]  /*169c0*/  MOV R3, 0x169f0 ;  /* 0x000169f000037802 */ /* 0x000fe20000000f00 */
[----:B------:R-:W-:Y:S02]  /*169d0*/  IMAD.MOV.U32 R62, RZ, RZ, 0x181f ;  /* 0x0000181fff3e7424 */ /* 0x000fe400078e00ff */
[----:B------:R-:W-:Y:S05]  /*169e0*/  CALL.REL.NOINC `($__internal_19_$__cuda_sm70_shflsync_idx_p) ;  /* 0x00003e5000007944 */ /* 0x000fea0003c00000 */
[----:B------:R-:W-:Y:S01]  /*169f0*/  MOV R7, R62 ;  /* 0x0000003e00077202 */ /* 0x000fe20000000f00 */
[----:B------:R-:W-:-:S05]  /*16a00*/  BRA `(.L_x_1570) ;  /* 0xffff112000007947 */ /* 0x000fca000383ffff */
.L_x_1464:
[----:B------:R-:W-:Y:S01]  /*16a10*/  MOV R2, RZ ;  /* 0x000000ff00027202 */ /* 0x000fe20000000f00 */
[----:B------:R-:W-:Y:S01]  /*16a20*/  IMAD.MOV.U32 R56, RZ, RZ, R0 ;  /* 0x000000ffff387224 */ /* 0x000fe200078e0000 */
[----:B------:R-:W-:Y:S01]  /*16a30*/  MOV R3, 0x16a60 ;  /* 0x00016a6000037802 */ /* 0x000fe20000000f00 */
[----:B------:R-:W-:Y:S02]  /*16a40*/  IMAD.MOV.U32 R62, RZ, RZ, 0x181f ;  /* 0x0000181fff3e7424 */ /* 0x000fe400078e00ff */
[----:B-12---:R-:W-:Y:S05]  /*16a50*/  CALL.REL.NOINC `($__internal_19_$__cuda_sm70_shflsync_idx_p) ;  /* 0x00003de000007944 */ /* 0x006fea0003c00000 */
[----:B------:R-:W-:Y:S01]  /*16a60*/  IMAD.MOV.U32 R56, RZ, RZ, R4 ;  /* 0x000000ffff387224 */ /* 0x000fe200078e0004 */
[----:B------:R-:W-:Y:S02]  /*16a70*/  ISETP.GE.AND P0, PT, R201, c[0x0][0x1d4], PT ;  /* 0x00007500c9007a0c */ /* 0x000fe40003f06270 */
[----:B------:R-:W-:Y:S01]  /*16a80*/  IADD3 R2, P1, R62, R15, RZ ;  /* 0x0000000f3e027210 */ /* 0x000fe20007f3e0ff */
[----:B------:R-:W-:Y:S01]  /*16a90*/  IMAD.MOV.U32 R62, RZ, RZ, 0x181f ;  /* 0x0000181fff3e7424 */ /* 0x000fe200078e00ff */
[----:B------:R-:W-:Y:S03]  /*16aa0*/  SEL R6, RZ, 0x10, P0 ;  /* 0x00000010ff067807 */ /* 0x000fe60000000000 */
[----:B------:R-:W-:Y:S06]  /*16ab0*/  IMAD.X R3, R7, 0x1, R5, P1 ;  /* 0x0000000107037824 */ /* 0x000fec00008e0605 */
[----:B------:R-:W-:Y:S01]  /*16ac0*/  @!PT LDS RZ, [RZ] ;  /* 0x00000000fffff984 */ /* 0x000fe20000000800 */
[----:B------:R-:W-:Y:S01]  /*16ad0*/  @!PT LDS RZ, [RZ] ;  /* 0x00000000fffff984 */ /* 0x000fe20000000800 */
[----:B------:R-:W-:Y:S01]  /*16ae0*/  @!PT LDS RZ, [RZ] ;  /* 0x00000000fffff984 */ /* 0x000fe20000000800 */
[----:B------:R1:W-:Y:S02]  /*16af0*/  LDGSTS.E.BYPASS.LTC128B.128 [R202+0x100], [R2.64], !P0 ;  /* 0x0010000002ca7fae */ /* 0x0003e4000c101d46 */
[----:B-1----:R-:W-:Y:S01]  /*16b00*/  MOV R3, 0x16b30 ;  /* 0x00016b3000037802 */ /* 0x002fe20000000f00 */
[----:B------:R-:W-:Y:S03]  /*16b10*/  IMAD.MOV.U32 R2, RZ, RZ, 0x1 ;  /* 0x00000001ff027424 */ /* 0x000fe600078e00ff */
[----:B------:R-:W-:Y:S05]  /*16b20*/  CALL.REL.NOINC `($__internal_19_$__cuda_sm70_shflsync_idx_p) ;  /* 0x00003d1000007944 */ /* 0x000fea0003c00000 */
[----:B------:R-:W-:Y:S01]  /*16b30*/  MOV R2, 0x1 ;  /* 0x0000000100027802 */ /* 0x000fe20000000f00 */
[----:B------:R-:W-:Y:S01]  /*16b40*/  IMAD.MOV.U32 R7, RZ, RZ, R62 ;  /* 0x000000ffff077224 */ /* 0x000fe200078e003e */
[----:B------:R-:W-:Y:S01]  /*16b50*/  MOV R62, 0x181f ;  /* 0x0000181f003e7802 */ /* 0x000fe20000000f00 */
[----:B------:R-:W-:Y:S01]  /*16b60*/  IMAD.MOV.U32 R56, RZ, RZ, R0 ;  /* 0x000000ffff387224 */ /* 0x000fe200078e0000 */
[----:B------:R-:W-:Y:S02]  /*16b70*/  MOV R3, 0x16b90 ;  /* 0x00016b9000037802 */ /* 0x000fe40000000f00 */
[----:B------:R-:W-:Y:S05]  /*16b80*/  CALL.REL.NOINC `($__internal_19_$__cuda_sm70_shflsync_idx_p) ;  /* 0x00003cb000007944 */ /* 0x000fea0003c00000 */
[C---:B------:R-:W-:Y:S01]  /*16b90*/  IADD3 R2, -R6.reuse, 0x10, RZ ;  /* 0x0000001006027810 */ /* 0x040fe20007ffe1ff */
[----:B------:R-:W-:Y:S01]  /*16ba0*/  IMAD.MOV.U32 R56, RZ, RZ, R4 ;  /* 0x000000ffff387224 */ /* 0x000fe200078e0004 */
[----:B------:R-:W-:Y:S02]  /*16bb0*/  ISETP.NE.U32.AND P2, PT, R6, RZ, PT ;  /* 0x000000ff0600720c */ /* 0x000fe40003f45070 */
[----:B------:R-:W-:Y:S04]  /*16bc0*/  LOP3.LUT R2, R2, 0xf, RZ, 0xc0, !PT ;  /* 0x0000000f02027812 */ /* 0x000fe800078ec0ff */
[----:B------:R-:W-:Y:S01]  /*16bd0*/  IADD3 R2, P1, P0, R2, R62, R15 ;  /* 0x0000003e02027210 */ /* 0x000fe2000783e00f */
[----:B------:R-:W-:Y:S03]  /*16be0*/  IMAD.MOV.U32 R62, RZ, RZ, 0x181f ;  /* 0x0000181fff3e7424 */ /* 0x000fe600078e00ff */
[----:B------:R-:W-:Y:S05]  /*16bf0*/  IADD3.X R3, RZ, R7, R5, P1, P0 ;  /* 0x00000007ff037210 */ /* 0x000fea0000fe0405 */
[----:B------:R-:W-:Y:S01]  /*16c00*/  @!PT LDS RZ, [RZ] ;  /* 0x00000000fffff984 */ /* 0x000fe20000000800 */
[----:B------:R-:W-:Y:S01]  /*16c10*/  @!PT LDS RZ, [RZ] ;  /* 0x00000000fffff984 */ /* 0x000fe20000000800 */
[----:B------:R-:W-:Y:S01]  /*16c20*/  @!PT LDS RZ, [RZ] ;  /* 0x00000000fffff984 */ /* 0x000fe20000000800 */
[----:B------:R1:W-:Y:S02]  /*16c30*/  LDGSTS.E.BYPASS.LTC128B.128.ZFILL [R202+0x900], [R2.64], P2 ;  /* 0x0090000002ca7fae */ /* 0x0003e40009141d46 */
[----:B-1----:R-:W-:Y:S01]  /*16c40*/  MOV R3, 0x16c70 ;  /* 0x00016c7000037802 */ /* 0x002fe20000000f00 */
[----:B------:R-:W-:Y:S04]  /*16c50*/  IMAD.MOV.U32 R2, RZ, RZ, 0x2 ;  /* 0x00000002ff027424 */ /* 0x000fe800078e00ff */
        /* <DEDUP_REMOVED lines=47> */
[----:B------:R-:W-:Y:S01]  /*16f50*/  MOV R0, R62 ;  /* 0x0000003e00007202 */ /* 0x000fe20000000f00 */
[----:B------:R-:W-:-:S05]  /*16f60*/  BRA `(.L_x_1571) ;  /* 0xffff0d4000007947 */ /* 0x000fca000383ffff */
.L_x_1467:
[----:B------:R-:W-:Y:S01]  /*16f70*/  MOV R2, RZ ;  /* 0x000000ff00027202 */ /* 0x000fe20000000f00 */
[----:B------:R-:W-:Y:S01]  /*16f80*/  IMAD.MOV.U32 R56, RZ, RZ, R4 ;  /* 0x000000ffff387224 */ /* 0x000fe200078e0004 */
[----:B------:R-:W-:Y:S01]  /*16f90*/  MOV R3, 0x16fc0 ;  /* 0x00016fc000037802 */ /* 0x000fe20000000f00 */
[----:B------:R-:W-:Y:S02]  /*16fa0*/  IMAD.MOV.U32 R62, RZ, RZ, 0x181f ;  /* 0x0000181fff3e7424 */ /* 0x000fe400078e00ff */
[----:B------:R-:W-:Y:S05]  /*16fb0*/  CALL.REL.NOINC `($__internal_19_$__cuda_sm70_shflsync_idx_p) ;  /* 0x0000388000007944 */ /* 0x000fea0003c00000 */
[----:B------:R-:W-:Y:S01]  /*16fc0*/  MOV R7, R62 ;  /* 0x0000003e00077202 */ /* 0x000fe20000000f00 */
[----:B------:R-:W-:-:S05]  /*16fd0*/  BRA `(.L_x_1572) ;  /* 0xffff202000007947 */ /* 0x000fca000383ffff */
.L_x_1468:
        /* <DEDUP_REMOVED lines=86> */
.L_x_1469:
[----:B------:R-:W-:Y:S01]  /*17540*/  MOV R2, RZ ;  /* 0x000000ff00027202 */ /* 0x000fe20000000f00 */
[----:B------:R-:W-:Y:S01]  /*17550*/  IMAD.MOV.U32 R56, RZ, RZ, R4 ;  /* 0x000000ffff387224 */ /* 0x000fe200078e0004 */
[----:B------:R-:W-:Y:S01]  /*17560*/  MOV R3, 0x17590 ;  /* 0x0001759000037802 */ /* 0x000fe20000000f00 */
[----:B------:R-:W-:Y:S02]  /*17570*/  IMAD.MOV.U32 R62, RZ, RZ, 0x1c1f ;  /* 0x00001c1fff3e7424 */ /* 0x000fe400078e00ff */
[----:B------:R-:W-:Y:S05]  /*17580*/  CALL.REL.NOINC `($__internal_19_$__cuda_sm70_shflsync_idx_p) ;  /* 0x000032b000007944 */ /* 0x000fea0003c00000 */
[----:B------:R-:W-:Y:S01]  /*17590*/  MOV R0, R62 ;  /* 0x0000003e00007202 */ /* 0x000fe20000000f00 */
[----:B------:R-:W-:-:S05]  /*175a0*/  BRA `(.L_x_1574) ;  /* 0xffff1d3000007947 */ /* 0x000fca000383ffff */
.L_x_1470:
[----:B------:R-:W-:Y:S01]  /*175b0*/  MOV R2, 0x1 ;  /* 0x0000000100027802 */ /* 0x000fe20000000f00 */
[----:B------:R-:W-:Y:S01]  /*175c0*/  IMAD.MOV.U32 R56, RZ, RZ, R4 ;  /* 0x000000ffff387224 */ /* 0x000fe200078e0004 */
[----:B------:R-:W-:Y:S01]  /*175d0*/  MOV R3, 0x17600 ;  /* 0x0001760000037802 */ /* 0x000fe20000000f00 */
[----:B------:R-:W-:Y:S02]  /*175e0*/  IMAD.MOV.U32 R62, RZ, RZ, 0x1c1f ;  /* 0x00001c1fff3e7424 */ /* 0x000fe400078e00ff */
[----:B-1----:R-:W-:Y:S05]  /*175f0*/  CALL.REL.NOINC `($__internal_19_$__cuda_sm70_shflsync_idx_p) ;  /* 0x0000324000007944 */ /* 0x002fea0003c00000 */
[----:B------:R-:W-:Y:S01]  /*17600*/  MOV R3, 0x178e0 ;  /* 0x000178e000037802 */ /* 0x000fe20000000f00 */
[----:B------:R-:W-:Y:S02]  /*17610*/  IMAD.IADD R62, R5, 0x1, R62 ;  /* 0x00000001053e7824 */ /* 0x000fe400078e023e */
[----:B------:R-:W-:Y:S02]  /*17620*/  IMAD.MOV.U32 R56, RZ, RZ, R4 ;  /* 0x000000ffff387224 */ /* 0x000fe400078e0004 */
[----:B------:R-:W-:Y:S01]  /*17630*/  IMAD.MOV.U32 R2, RZ, RZ, 0x2 ;  /* 0x00000002ff027424 */ /* 0x000fe200078e00ff */
        /* <DEDUP_REMOVED lines=41> */
[----:B------:R-:W-:Y:S05]  /*178d0*/  CALL.REL.NOINC `($__internal_19_$__cuda_sm70_shflsync_idx_p) ;  /* 0x00002f6000007944 */ /* 0x000fea0003c00000 */
        /* <DEDUP_REMOVED lines=46> */
[----:B------:R-:W-:Y:S01]  /*17bc0*/  FMNMX.FTZ R0, R12, R85, !PT ;  /* 0x000000550c007209 */ /* 0x000fe20007810000 */
[----:B------:R-:W-:Y:S01]  /*17bd0*/  IMAD.IADD R5, R5, 0x1, R62 ;  /* 0x0000000105057824 */ /* 0x000fe200078e023e */
[----:B------:R-:W-:Y:S02]  /*17be0*/  FMNMX.FTZ R2, R13, R84, !PT ;  /* 0x000000540d027209 */ /* 0x000fe40007810000 */
[----:B------:R-:W-:Y:S01]  /*17bf0*/  FMNMX.FTZ R3, R14, R0, !PT ;  /* 0x000000000e037209 */ /* 0x000fe20007810000 */
[----:B------:R-:W-:Y:S01]  /*17c00*/  IMAD.MOV.U32 R0, RZ, RZ, 0x2 ;  /* 0x00000002ff007424 */ /* 0x000fe200078e00ff */
[C---:B------:R-:W-:Y:S02]  /*17c10*/  ISETP.GT.AND P6, PT, R5.reuse, RZ, PT ;  /* 0x000000ff0500720c */ /* 0x040fe40003fc4270 */
[C---:B------:R-:W-:Y:S02]  /*17c20*/  ISETP.GT.AND P2, PT, R5.reuse, 0x1, PT ;  /* 0x000000010500780c */ /* 0x040fe40003f44270 */
[C---:B------:R-:W-:Y:S02]  /*17c30*/  ISETP.GT.AND P1, PT, R5.reuse, 0x8, PT ;  /* 0x000000080500780c */ /* 0x040fe40003f24270 */
        /* <DEDUP_REMOVED lines=115> */
[----:B------:R-:W-:Y:S05]  /*18370*/  CALL.REL.NOINC `($__internal_18_$__cuda_sm70_shflsync_bfly_p) ;  /* 0x0000246000007944 */ /* 0x000fea0003c00000 */
[----:B------:R-:W-:Y:S01]  /*18380*/  FMNMX.FTZ R4, R4, R0, !PT ;  /* 0x0000000004047209 */ /* 0x000fe20007810000 */
[----:B------:R-:W-:Y:S01]  /*18390*/  IMAD.MOV.U32 R0, RZ, RZ, 0x1 ;  /* 0x00000001ff007424 */ /* 0x000fe200078e00ff */
[----:B------:R-:W-:Y:S02]  /*183a0*/  MOV R2, 0x183c0 ;  /* 0x000183c000027802 */ /* 0x000fe40000000f00 */
        /* <DEDUP_REMOVED lines=28> */
[----:B------:R-:W-:-:S05]  /*18570*/  BRA `(.L_x_1575) ;  /* 0xffff1dd000007947 */ /* 0x000fca000383ffff */
.L_x_1473:
[----:B-1--4-:R-:W-:Y:S01]  /*18580*/  MOV R62, 0x181f ;  /* 0x0000181f003e7802 */ /* 0x012fe20000000f00 */
[----:B------:R-:W-:Y:S01]  /*18590*/  IMAD.MOV.U32 R2, RZ, RZ, RZ ;  /* 0x000000ffff027224 */ /* 0x000fe200078e00ff */
[----:B------:R-:W-:Y:S02]  /*185a0*/  MOV R3, 0x185c0 ;  /* 0x000185c000037802 */ /* 0x000fe40000000f00 */
[----:B------:R-:W-:Y:S05]  /*185b0*/  CALL.REL.NOINC `($__internal_19_$__cuda_sm70_shflsync_idx_p) ;  /* 0x0000228000007944 */ /* 0x000fea0003c00000 */
[----:B------:R-:W-:Y:S01]  /*185c0*/  MOV R57, R62 ;  /* 0x0000003e00397202 */ /* 0x000fe20000000f00 */
[----:B------:R-:W-:-:S05]  /*185d0*/  BRA `(.L_x_1576) ;  /* 0xffff3ea000007947 */ /* 0x000fca000383ffff */
.L_x_1476:
[----:B------:R-:W-:Y:S01]  /*185e0*/  MOV R2, RZ ;  /* 0x000000ff00027202 */ /* 0x000fe20000000f00 */
[----:B------:R-:W-:Y:S01]  /*185f0*/  IMAD.MOV.U32 R56, RZ, RZ, R4 ;  /* 0x000000ffff387224 */ /* 0x000fe200078e0004 */
[----:B------:R-:W-:Y:S01]  /*18600*/  MOV R3, 0x18630 ;  /* 0x0001863000037802 */ /* 0x000fe20000000f00 */
[----:B------:R-:W-:Y:S02]  /*18610*/  IMAD.MOV.U32 R62, RZ, RZ, 0x181f ;  /* 0x0000181fff3e7424 */ /* 0x000fe400078e00ff */
[----:B------:R-:W-:Y:S05]  /*18620*/  CALL.REL.NOINC `($__internal_19_$__cuda_sm70_shflsync_idx_p) ;  /* 0x0000221000007944 */ /* 0x000fea0003c00000 */
[----:B------:R-:W-:Y:S01]  /*18630*/  MOV R9, R62 ;  /* 0x0000003e00097202 */ /* 0x000fe20000000f00 */
[----:B------:R-:W-:-:S05]  /*18640*/  BRA `(.L_x_1577) ;  /* 0xffff52a000007947 */ /* 0x000fca000383ffff */
.L_x_1477:
[----:B------:R-:W-:Y:S01]  /*18650*/  MOV R2, RZ ;  /* 0x000000ff00027202 */ /* 0x000fe20000000f00 */
[----:B------:R-:W-:Y:S01]  /*18660*/  IMAD.MOV.U32 R56, RZ, RZ, R0 ;  /* 0x000000ffff387224 */ /* 0x000fe200078e0000 */
[----:B------:R-:W-:Y:S01]  /*18670*/  MOV R3, 0x186a0 ;  /* 0x000186a000037802 */ /* 0x000fe20000000f00 */
[----:B------:R-:W-:Y:S02]  /*18680*/  IMAD.MOV.U32 R62, RZ, RZ, 0x181f ;  /* 0x0000181fff3e7424 */ /* 0x000fe400078e00ff */
[----:B-12---:R-:W-:Y:S05]  /*18690*/  CALL.REL.NOINC `($__internal_19_$__cuda_sm70_shflsync_idx_p) ;  /* 0x000021a000007944 */ /* 0x006fea0003c00000 */
        /* <DEDUP_REMOVED lines=82> */
.L_x_1478:
[----:B------:R-:W-:Y:S02]  /*18bc0*/  MOV R0, 0x2 ;  /* 0x0000000200007802 */ /* 0x000fe40000000f00 */
        /* <DEDUP_REMOVED lines=34> */
.L_x_1480:
[----:B------:R-:W-:Y:S01]  /*18df0*/  IMAD.MOV.U32 R4, RZ, RZ, R246 ;  /* 0x000000ffff047224 */ /* 0x000fe200078e00f6 */
[----:B------:R-:W-:-:S02]  /*18e00*/  MOV R0, 0x2 ;  /* 0x0000000200007802 */ /* 0x000fc40000000f00 */
[----:B------:R-:W-:Y:S02]  /*18e10*/  MOV R2, 0x18e30 ;  /* 0x00018e3000027802 */ /* 0x000fe40000000f00 */
[----:B------:R-:W-:Y:S05]  /*18e20*/  CALL.REL.NOINC `($__internal_18_$__cuda_sm70_shflsync_bfly_p) ;  /* 0x000019b000007944 */ /* 0x000fea0003c00000 */
[----:B------:R-:W-:Y:S05]  /*18e30*/  BRA `(.L_x_1580) ;  /* 0xffff70f000007947 */ /* 0x000fea000383ffff */
.L_x_1481:
[----:B------:R-:W-:Y:S01]  /*18e40*/  IMAD.MOV.U32 R4, RZ, RZ, R5 ;  /* 0x000000ffff047224 */ /* 0x000fe200078e0005 */
[----:B------:R-:W-:Y:S02]  /*18e50*/  MOV R0, 0x1 ;  /* 0x0000000100007802 */ /* 0x000fe40000000f00 */
[----:B------:R-:W-:Y:S02]  /*18e60*/  MOV R2, 0x18e80 ;  /* 0x00018e8000027802 */ /* 0x000fe40000000f00 */
[----:B-1----:R-:W-:Y:S05]  /*18e70*/  CALL.REL.NOINC `($__internal_18_$__cuda_sm70_shflsync_bfly_p) ;  /* 0x0000196000007944 */ /* 0x002fea0003c00000 */
[----:B------:R1:W5:Y:S01]  /*18e80*/  LDL R4, [R1] ;  /* 0x0000000001047983 */ /* 0x0003620000100800 */
[----:B------:R-:W-:Y:S01]  /*18e90*/  FADD.FTZ R5, R5, R0 ;  /* 0x0000000005057221 */ /* 0x000fe20000010000 */
[----:B------:R-:W-:Y:S02]  /*18ea0*/  MOV R0, 0x2 ;  /* 0x0000000200007802 */ /* 0x000fe40000000f00 */
[----:B------:R-:W-:Y:S02]  /*18eb0*/  MOV R2, 0x18ed0 ;  /* 0x00018ed000027802 */ /* 0x000fe40000000f00 */
[----:B-1---5:R-:W-:Y:S05]  /*18ec0*/  CALL.REL.NOINC `($__internal_18_$__cuda_sm70_shflsync_bfly_p) ;  /* 0x0000191000007944 */ /* 0x022fea0003c00000 */
[----:B------:R-:W2:Y:S02]  /*18ed0*/  LDL.LU R2, [R1] ;  /* 0x0000000001027983 */ /* 0x000ea40000300800 */
[----:B--2---:R-:W-:Y:S01]  /*18ee0*/  FADD.FTZ R6, R2, R0 ;  /* 0x0000000002067221 */ /* 0x004fe20000010000 */
[----:B------:R-:W-:-:S02]  /*18ef0*/  MOV R0, 0x1 ;  /* 0x0000000100007802 */ /* 0x000fc40000000f00 */
[----:B------:R-:W-:Y:S02]  /*18f00*/  MOV R2, 0x18f30 ;  /* 0x00018f3000027802 */ /* 0x000fe40000000f00 */
[----:B------:R-:W-:Y:S02]  /*18f10*/  MOV R4, R6 ;  /* 0x0000000600047202 */ /* 0x000fe40000000f00 */
[----:B------:R-:W-:Y:S05]  /*18f20*/  CALL.REL.NOINC `($__internal_18_$__cuda_sm70_shflsync_bfly_p) ;  /* 0x000018b000007944 */ /* 0x000fea0003c00000 */
[----:B------:R1:W5:Y:S01]  /*18f30*/  LDL R4, [R1+0x8] ;  /* 0x0000080001047983 */ /* 0x0003620000100800 */
[----:B------:R-:W-:Y:S01]  /*18f40*/  FADD.FTZ R6, R6, R0 ;  /* 0x0000000006067221 */ /* 0x000fe20000010000 */
[----:B------:R-:W-:Y:S02]  /*18f50*/  MOV R0, 0x2 ;  /* 0x0000000200007802 */ /* 0x000fe40000000f00 */
[----:B------:R-:W-:Y:S02]  /*18f60*/  MOV R2, 0x18f80 ;  /* 0x00018f8000027802 */ /* 0x000fe40000000f00 */
[----:B-1---5:R-:W-:Y:S05]  /*18f70*/  CALL.REL.NOINC `($__internal_18_$__cuda_sm70_shflsync_bfly_p) ;  /* 0x0000186000007944 */ /* 0x022fea0003c00000 */
[----:B------:R-:W2:Y:S02]  /*18f80*/  LDL.LU R2, [R1+0x8] ;  /* 0x0000080001027983 */ /* 0x000ea40000300800 */
[----:B--2---:R-:W-:Y:S01]  /*18f90*/  FADD.FTZ R7, R2, R0 ;  /* 0x0000000002077221 */ /* 0x004fe20000010000 */
[----:B------:R-:W-:Y:S02]  /*18fa0*/  MOV R0, 0x1 ;  /* 0x0000000100007802 */ /* 0x000fe40000000f00 */
[----:B------:R-:W-:-:S02]  /*18fb0*/  MOV R2, 0x18fe0 ;  /* 0x00018fe000027802 */ /* 0x000fc40000000f00 */
        /* <DEDUP_REMOVED lines=10> */
[----:B------:R-:W-:Y:S02]  /*19060*/  MOV R2, 0x19080 ;  /* 0x0001908000027802 */ /* 0x000fe40000000f00 */
[----:B------:R-:W-:Y:S05]  /*19070*/  CALL.REL.NOINC `($__internal_18_$__cuda_sm70_shflsync_bfly_p) ;  /* 0x0000176000007944 */ /* 0x000fea0003c00000 */
[----:B------:R-:W-:Y:S01]  /*19080*/  MOV R8, R0 ;  /* 0x0000000000087202 */ /* 0x000fe20000000f00 */
[----:B------:R-:W-:Y:S05]  /*19090*/  BRA `(.L_x_1581) ;  /* 0xffff6fb000007947 */ /* 0x000fea000383ffff */
.L_x_1488:
[----:B-1-34-:R-:W-:Y:S01]  /*190a0*/  IMAD.MOV.U32 R56, RZ, RZ, R5 ;  /* 0x000000ffff387224 */ /* 0x01afe200078e0005 */
[----:B------:R-:W-:Y:S01]  /*190b0*/  MOV R2, RZ ;  /* 0x000000ff00027202 */ /* 0x000fe20000000f00 */
[----:B------:R-:W-:Y:S01]  /*190c0*/  IMAD.MOV.U32 R62, RZ, RZ, 0x181f ;  /* 0x0000181fff3e7424 */ /* 0x000fe200078e00ff */
[----:B------:R-:W-:-:S02]  /*190d0*/  MOV R3, 0x190f0 ;  /* 0x000190f000037802 */ /* 0x000fc40000000f00 */
[----:B------:R-:W-:Y:S05]  /*190e0*/  CALL.REL.NOINC `($__internal_19_$__cuda_sm70_shflsync_idx_p) ;  /* 0x0000175000007944 */ /* 0x000fea0003c00000 */
[----:B------:R-:W-:Y:S01]  /*190f0*/  MOV R7, R62 ;  /* 0x0000003e00077202 */ /* 0x000fe20000000f00 */
[----:B------:R-:W-:Y:S05]  /*19100*/  BRA `(.L_x_1582) ;  /* 0xffff856000007947 */ /* 0x000fea000383ffff */
.L_x_1489:
[----:B------:R-:W-:Y:S01]  /*19110*/  IMAD.MOV.U32 R56, RZ, RZ, R6 ;  /* 0x000000ffff387224 */ /* 0x000fe200078e0006 */
[----:B------:R-:W-:Y:S01]  /*19120*/  MOV R2, RZ ;  /* 0x000000ff00027202 */ /* 0x000fe20000000f00 */
[----:B------:R-:W-:Y:S01]  /*19130*/  IMAD.MOV.U32 R62, RZ, RZ, 0x181f ;  /* 0x0000181fff3e7424 */ /* 0x000fe200078e00ff */
[----:B------:R-:W-:-:S02]  /*19140*/  MOV R3, 0x19160 ;  /* 0x0001916000037802 */ /* 0x000fc40000000f00 */
[----:B-12---:R-:W-:Y:S05]  /*19150*/  CALL.REL.NOINC `($__internal_19_$__cuda_sm70_shflsync_idx_p) ;  /* 0x000016e000007944 */ /* 0x006fea0003c00000 */
[----:B------:R-:W-:Y:S01]  /*19160*/  MOV R2, R62 ;  /* 0x0000003e00027202 */ /* 0x000fe20000000f00 */
[----:B------:R-:W-:Y:S05]  /*19170*/  BRA `(.L_x_1583) ;  /* 0xffff851000007947 */ /* 0x000fea000383ffff */
.L_x_1490:
[----:B------:R-:W-:Y:S01]  /*19180*/  IMAD.MOV.U32 R56, RZ, RZ, R5 ;  /* 0x000000ffff387224 */ /* 0x000fe200078e0005 */
[----:B-1----:R-:W-:Y:S01]  /*19190*/  MOV R2, 0x1 ;  /* 0x0000000100027802 */ /* 0x002fe20000000f00 */
[----:B------:R-:W-:Y:S01]  /*191a0*/  IMAD.MOV.U32 R62, RZ, RZ, 0x181f ;  /* 0x0000181fff3e7424 */ /* 0x000fe200078e00ff */
[----:B------:R-:W-:-:S02]  /*191b0*/  MOV R3, 0x191d0 ;  /* 0x000191d000037802 */ /* 0x000fc40000000f00 */
[----:B---3--:R-:W-:Y:S05]  /*191c0*/  CALL.REL.NOINC `($__internal_19_$__cuda_sm70_shflsync_idx_p) ;  /* 0x0000167000007944 */ /* 0x008fea0003c00000 */
        /* <DEDUP_REMOVED lines=8> */
.L_x_1491:
[----:B------:R-:W-:Y:S01]  /*19250*/  IMAD.MOV.U32 R56, RZ, RZ, R5 ;  /* 0x000000ffff387224 */ /* 0x000fe200078e0005 */
[----:B-1----:R-:W-:Y:S01]  /*19260*/  MOV R2, 0x2 ;  /* 0x0000000200027802 */ /* 0x002fe20000000f00 */
[----:B------:R-:W-:Y:S01]  /*19270*/  IMAD.MOV.U32 R62, RZ, RZ, 0x181f ;  /* 0x0000181fff3e7424 */ /* 0x000fe200078e00ff */
[----:B------:R-:W-:Y:S02]  /*19280*/  MOV R3, 0x192a0 ;  /* 0x000192a000037802 */ /* 0x000fe40000000f00 */
[----:B--23--:R-:W-:Y:S05]  /*19290*/  CALL.REL.NOINC `($__internal_19_$__cuda_sm70_shflsync_idx_p) ;  /* 0x000015a000007944 */ /* 0x00cfea0003c00000 */
[----:B------:R-:W-:Y:S01]  /*192a0*/  MOV R7, R62 ;  /* 0x0000003e00077202 */ /* 0x000fe20000000f00 */
[----:B------:R-:W-:Y:S05]  /*192b0*/  BRA `(.L_x_1585) ;  /* 0xffff853000007947 */ /* 0x000fea000383ffff */
.L_x_1492:
[----:B------:R-:W-:Y:S01]  /*192c0*/  IMAD.MOV.U32 R56, RZ, RZ, R6 ;  /* 0x000000ffff387224 */ /* 0x000fe200078e0006 */
[----:B-1----:R-:W-:Y:S01]  /*192d0*/  MOV R2, 0x2 ;  /* 0x0000000200027802 */ /* 0x002fe20000000f00 */
[----:B------:R-:W-:Y:S01]  /*192e0*/  IMAD.MOV.U32 R62, RZ, RZ, 0x181f ;  /* 0x0000181fff3e7424 */ /* 0x000fe200078e00ff */
[----:B------:R-:W-:Y:S02]  /*192f0*/  MOV R3, 0x19310 ;  /* 0x0001931000037802 */ /* 0x000fe40000000f00 */
[----:B--234-:R-:W-:Y:S05]  /*19300*/  CALL.REL.NOINC `($__internal_19_$__cuda_sm70_shflsync_idx_p) ;  /* 0x0000153000007944 */ /* 0x01cfea0003c00000 */
[----:B------:R-:W-:Y:S01]  /*19310*/  MOV R2, R62 ;  /* 0x0000003e00027202 */ /* 0x000fe20000000f00 */
[----:B------:R-:W-:Y:S05]  /*19320*/  BRA `(.L_x_1586) ;  /* 0xffff84e000007947 */ /* 0x000fea000383ffff */
.L_x_1493:
[----:B------:R-:W-:Y:S01]  /*19330*/  IMAD.MOV.U32 R56, RZ, RZ, R5 ;  /* 0x000000ffff387224 */ /* 0x000fe200078e0005 */
[----:B--2---:R-:W-:Y:S01]  /*19340*/  MOV R2, 0x3 ;  /* 0x0000000300027802 */ /* 0x004fe20000000f00 */
[----:B------:R-:W-:Y:S01]  /*19350*/  IMAD.MOV.U32 R62, RZ, RZ, 0x181f ;  /* 0x0000181fff3e7424 */ /* 0x000fe200078e00ff */
[----:B------:R-:W-:-:S02]  /*19360*/  MOV R3, 0x19380 ;  /* 0x0001938000037802 */ /* 0x000fc40000000f00 */
[----:B-1-34-:R-:W-:Y:S05]  /*19370*/  CALL.REL.NOINC `($__internal_19_$__cuda_sm70_shflsync_idx_p) ;  /* 0x000014c000007944 */ /* 0x01afea0003c00000 */
        /* <DEDUP_REMOVED lines=8> */
.L_x_1494:
[----:B------:R-:W-:Y:S01]  /*19400*/  IMAD.MOV.U32 R56, RZ, RZ, R5 ;  /* 0x000000ffff387224 */ /* 0x000fe200078e0005 */
[----:B--2---:R-:W-:Y:S01]  /*19410*/  MOV R2, 0x4 ;  /* 0x0000000400027802 */ /* 0x004fe20000000f00 */
[----:B------:R-:W-:Y:S01]  /*19420*/  IMAD.MOV.U32 R62, RZ, RZ, 0x181f ;  /* 0x0000181fff3e7424 */ /* 0x000fe200078e00ff */
[----:B------:R-:W-:Y:S02]  /*19430*/  MOV R3, 0x19450 ;  /* 0x0001945000037802 */ /* 0x000fe40000000f00 */
[----:B-1-34-:R-:W-:Y:S05]  /*19440*/  CALL.REL.NOINC `($__internal_19_$__cuda_sm70_shflsync_idx_p) ;  /* 0x000013f000007944 */ /* 0x01afea0003c00000 */
[----:B------:R-:W-:Y:S01]  /*19450*/  MOV R7, R62 ;  /* 0x0000003e00077202 */ /* 0x000fe20000000f00 */
[----:B------:R-:W-:Y:S05]  /*19460*/  BRA `(.L_x_1588) ;  /* 0xffff84b000007947 */ /* 0x000fea000383ffff */
.L_x_1495:
[----:B------:R-:W-:Y:S01]  /*19470*/  IMAD.MOV.U32 R56, RZ, RZ, R6 ;  /* 0x000000ffff387224 */ /* 0x000fe200078e0006 */
[----:B--2---:R-:W-:Y:S01]  /*19480*/  MOV R2, 0x4 ;  /* 0x0000000400027802 */ /* 0x004fe20000000f00 */
[----:B------:R-:W-:Y:S01]  /*19490*/  IMAD.MOV.U32 R62, RZ, RZ, 0x181f ;  /* 0x0000181fff3e7424 */ /* 0x000fe200078e00ff */
[----:B------:R-:W-:Y:S02]  /*194a0*/  MOV R3, 0x194c0 ;  /* 0x000194c000037802 */ /* 0x000fe40000000f00 */
[----:B-1-34-:R-:W-:Y:S05]  /*194b0*/  CALL.REL.NOINC `($__internal_19_$__cuda_sm70_shflsync_idx_p) ;  /* 0x0000138000007944 */ /* 0x01afea0003c00000 */
[----:B------:R-:W-:Y:S01]  /*194c0*/  MOV R2, R62 ;  /* 0x0000003e00027202 */ /* 0x000fe20000000f00 */
[----:B------:R-:W-:Y:S05]  /*194d0*/  BRA `(.L_x_1589) ;  /* 0xffff846000007947 */ /* 0x000fea000383ffff */
.L_x_1496:
[----:B------:R-:W-:Y:S01]  /*194e0*/  IMAD.MOV.U32 R56, RZ, RZ, R5 ;  /* 0x000000ffff387224 */ /* 0x000fe200078e0005 */
[----:B-1----:R-:W-:Y:S01]  /*194f0*/  MOV R2, 0x5 ;  /* 0x0000000500027802 */ /* 0x002fe20000000f00 */
[----:B------:R-:W-:Y:S01]  /*19500*/  IMAD.MOV.U32 R62, RZ, RZ, 0x181f ;  /* 0x0000181fff3e7424 */ /* 0x000fe200078e00ff */
[----:B------:R-:W-:-:S02]  /*19510*/  MOV R3, 0x19530 ;  /* 0x0001953000037802 */ /* 0x000fc40000000f00 */
[----:B--234-:R-:W-:Y:S05]  /*19520*/  CALL.REL.NOINC `($__internal_19_$__cuda_sm70_shflsync_idx_p) ;  /* 0x0000131000007944 */ /* 0x01cfea0003c00000 */
        /* <DEDUP_REMOVED lines=8> */
.L_x_1497:
[----:B------:R-:W-:Y:S01]  /*195b0*/  IMAD.MOV.U32 R56, RZ, RZ, R5 ;  /* 0x000000ffff387224 */ /* 0x000fe200078e0005 */
[----:B--2---:R-:W-:Y:S01]  /*195c0*/  MOV R2, 0x6 ;  /* 0x0000000600027802 */ /* 0x004fe20000000f00 */
[----:B------:R-:W-:Y:S01]  /*195d0*/  IMAD.MOV.U32 R62, RZ, RZ, 0x181f ;  /* 0x0000181fff3e7424 */ /* 0x000fe200078e00ff */
[----:B------:R-:W-:Y:S02]  /*195e0*/  MOV R3, 0x19600 ;  /* 0x0001960000037802 */ /* 0x000fe40000000f00 */
[----:B-1--4-:R-:W-:Y:S05]  /*195f0*/  CALL.REL.NOINC `($__internal_19_$__cuda_sm70_shflsync_idx_p) ;  /* 0x0000124000007944 */ /* 0x012fea0003c00000 */
[----:B------:R-:W-:Y:S01]  /*19600*/  MOV R7, R62 ;  /* 0x0000003e00077202 */ /* 0x000fe20000000f00 */
[----:B------:R-:W-:Y:S05]  /*19610*/  BRA `(.L_x_1591) ;  /* 0xffff843000007947 */ /* 0x000fea000383ffff */
.L_x_1498:
[----:B------:R-:W-:Y:S01]  /*19620*/  IMAD.MOV.U32 R56, RZ, RZ, R6 ;  /* 0x000000ffff387224 */ /* 0x000fe200078e0006 */
[----:B--2---:R-:W-:Y:S01]  /*19630*/  MOV R2, 0x6 ;  /* 0x0000000600027802 */ /* 0x004fe20000000f00 */
[----:B------:R-:W-:Y:S01]  /*19640*/  IMAD.MOV.U32 R62, RZ, RZ, 0x181f ;  /* 0x0000181fff3e7424 */ /* 0x000fe200078e00ff */
[----:B------:R-:W-:Y:S02]  /*19650*/  MOV R3, 0x19670 ;  /* 0x0001967000037802 */ /* 0x000fe40000000f00 */
[----:B-1-34-:R-:W-:Y:S05]  /*19660*/  CALL.REL.NOINC `($__internal_19_$__cuda_sm70_shflsync_idx_p) ;  /* 0x000011d000007944 */ /* 0x01afea0003c00000 */
[----:B------:R-:W-:Y:S01]  /*19670*/  MOV R2, R62 ;  /* 0x0000003e00027202 */ /* 0x000fe20000000f00 */
[----:B------:R-:W-:Y:S05]  /*19680*/  BRA `(.L_x_1592) ;  /* 0xffff83e000007947 */ /* 0x000fea000383ffff */
.L_x_1499:
[----:B------:R-:W-:Y:S01]  /*19690*/  IMAD.MOV.U32 R56, RZ, RZ, R5 ;  /* 0x000000ffff387224 */ /* 0x000fe200078e0005 */
[----:B-1----:R-:W-:Y:S01]  /*196a0*/  MOV R2, 0x7 ;  /* 0x0000000700027802 */ /* 0x002fe20000000f00 */
[----:B------:R-:W-:Y:S01]  /*196b0*/  IMAD.MOV.U32 R62, RZ, RZ, 0x181f ;  /* 0x0000181fff3e7424 */ /* 0x000fe200078e00ff */
[----:B------:R-:W-:-:S02]  /*196c0*/  MOV R3, 0x196e0 ;  /* 0x000196e000037802 */ /* 0x000fc40000000f00 */
[----:B--2-4-:R-:W-:Y:S05]  /*196d0*/  CALL.REL.NOINC `($__internal_19_$__cuda_sm70_shflsync_idx_p) ;  /* 0x0000116000007944 */ /* 0x014fea0003c00000 */
        /* <DEDUP_REMOVED lines=8> */
.L_x_1501:
[----:B------:R-:W-:Y:S01]  /*19760*/  IMAD.MOV.U32 R56, RZ, RZ, R5 ;  /* 0x000000ffff387224 */ /* 0x000fe200078e0005 */
[----:B------:R-:W-:Y:S01]  /*19770*/  MOV R2, RZ ;  /* 0x000000ff00027202 */ /* 0x000fe20000000f00 */
[----:B------:R-:W-:Y:S01]  /*19780*/  IMAD.MOV.U32 R62, RZ, RZ, 0x1c1f ;  /* 0x00001c1fff3e7424 */ /* 0x000fe200078e00ff */
[----:B------:R-:W-:Y:S02]  /*19790*/  MOV R3, 0x197b0 ;  /* 0x000197b000037802 */ /* 0x000fe40000000f00 */
[----:B------:R-:W-:Y:S05]  /*197a0*/  CALL.REL.NOINC `($__internal_19_$__cuda_sm70_shflsync_idx_p) ;  /* 0x0000109000007944 */ /* 0x000fea0003c00000 */
[----:B------:R-:W-:Y:S01]  /*197b0*/  MOV R4, R62 ;  /* 0x0000003e00047202 */ /* 0x000fe20000000f00 */
[----:B------:R-:W-:Y:S05]  /*197c0*/  BRA `(.L_x_1594) ;  /* 0xffff85c000007947 */ /* 0x000fea000383ffff */
.L_x_1502:
[----:B------:R-:W-:Y:S01]  /*197d0*/  IMAD.MOV.U32 R56, RZ, RZ, R12 ;  /* 0x000000ffff387224 */ /* 0x000fe200078e000c */
[----:B------:R-:W-:Y:S01]  /*197e0*/  MOV R2, RZ ;  /* 0x000000ff00027202 */ /* 0x000fe20000000f00 */
[----:B------:R-:W-:Y:S01]  /*197f0*/  IMAD.MOV.U32 R62, RZ, RZ, 0x1c1f ;  /* 0x00001c1fff3e7424 */ /* 0x000fe200078e00ff */
[----:B------:R-:W-:Y:S02]  /*19800*/  MOV R3, 0x19820 ;  /* 0x0001982000037802 */ /* 0x000fe40000000f00 */
[----:B-12---:R-:W-:Y:S05]  /*19810*/  CALL.REL.NOINC `($__internal_19_$__cuda_sm70_shflsync_idx_p) ;  /* 0x0000102000007944 */ /* 0x006fea0003c00000 */
[----:B------:R-:W-:Y:S01]  /*19820*/  MOV R0, R62 ;  /* 0x0000003e00007202 */ /* 0x000fe20000000f00 */
[----:B------:R-:W-:Y:S05]  /*19830*/  BRA `(.L_x_1595) ;  /* 0xffff857000007947 */ /* 0x000fea000383ffff */
.L_x_1505:
[----:B------:R-:W-:Y:S01]  /*19840*/  IMAD.MOV.U32 R56, RZ, RZ, R5 ;  /* 0x000000ffff387224 */ /* 0x000fe200078e0005 */
[----:B---3--:R-:W-:Y:S01]  /*19850*/  MOV R2, 0x1 ;  /* 0x0000000100027802 */ /* 0x008fe20000000f00 */
        /* <DEDUP_REMOVED lines=11> */
.L_x_1508:
[----:B------:R-:W-:Y:S01]  /*19910*/  IMAD.MOV.U32 R56, RZ, RZ, R5 ;  /* 0x000000ffff387224 */ /* 0x000fe200078e0005 */
[----:B--23--:R-:W-:Y:S01]  /*19920*/  MOV R2, 0x2 ;  /* 0x0000000200027802 */ /* 0x00cfe20000000f00 */
[----:B------:R-:W-:Y:S01]  /*19930*/  IMAD.MOV.U32 R62, RZ, RZ, 0x1c1f ;  /* 0x00001c1fff3e7424 */ /* 0x000fe200078e00ff */
[----:B------:R-:W-:Y:S02]  /*19940*/  MOV R3, 0x19960 ;  /* 0x0001996000037802 */ /* 0x000fe40000000f00 */
[----:B-1--4-:R-:W-:Y:S05]  /*19950*/  CALL.REL.NOINC `($__internal_19_$__cuda_sm70_shflsync_idx_p) ;  /* 0x00000ee000007944 */ /* 0x012fea0003c00000 */
[----:B------:R-:W-:Y:S01]  /*19960*/  MOV R4, R62 ;  /* 0x0000003e00047202 */ /* 0x000fe20000000f00 */
[----:B------:R-:W-:Y:S05]  /*19970*/  BRA `(.L_x_1597) ;  /* 0xffff8ae000007947 */ /* 0x000fea000383ffff */
.L_x_1509:
[----:B------:R-:W-:Y:S01]  /*19980*/  IMAD.MOV.U32 R56, RZ, RZ, R12 ;  /* 0x000000ffff387224 */ /* 0x000fe200078e000c */
[----:B--23--:R-:W-:Y:S01]  /*19990*/  MOV R2, 0x2 ;  /* 0x0000000200027802 */ /* 0x00cfe20000000f00 */
[----:B------:R-:W-:Y:S01]  /*199a0*/  IMAD.MOV.U32 R62, RZ, RZ, 0x1c1f ;  /* 0x00001c1fff3e7424 */ /* 0x000fe200078e00ff */
[----:B------:R-:W-:Y:S02]  /*199b0*/  MOV R3, 0x199d0 ;  /* 0x000199d000037802 */ /* 0x000fe40000000f00 */
[----:B-1--4-:R-:W-:Y:S05]  /*199c0*/  CALL.REL.NOINC `($__internal_19_$__cuda_sm70_shflsync_idx_p) ;  /* 0x00000e7000007944 */ /* 0x012fea0003c00000 */
[----:B------:R-:W-:Y:S01]  /*199d0*/  MOV R0, R62 ;  /* 0x0000003e00007202 */ /* 0x000fe20000000f00 */
[----:B------:R-:W-:Y:S05]  /*199e0*/  BRA `(.L_x_1598) ;  /* 0xffff8a9000007947 */ /* 0x000fea000383ffff */
.L_x_1512:
[----:B------:R-:W-:Y:S01]  /*199f0*/  IMAD.MOV.U32 R56, RZ, RZ, R5 ;  /* 0x000000ffff387224 */ /* 0x000fe200078e0005 */
[----:B--23--:R-:W-:Y:S01]  /*19a00*/  MOV R2, 0x3 ;  /* 0x0000000300027802 */ /* 0x00cfe20000000f00 */
[----:B------:R-:W-:Y:S01]  /*19a10*/  IMAD.MOV.U32 R62, RZ, RZ, 0x1c1f ;  /* 0x00001c1fff3e7424 */ /* 0x000fe200078e00ff */
[----:B------:R-:W-:-:S02]  /*19a20*/  MOV R3, 0x19a40 ;  /* 0x00019a4000037802 */ /* 0x000fc40000000f00 */
[----:B-1--4-:R-:W-:Y:S05]  /*19a30*/  CALL.REL.NOINC `($__internal_19_$__cuda_sm70_shflsync_idx_p) ;  /* 0x00000e0000007944 */ /* 0x012fea0003c00000 */
        /* <DEDUP_REMOVED lines=8> */
.L_x_1516:
[----:B------:R-:W-:Y:S01]  /*19ac0*/  IMAD.MOV.U32 R56, RZ, RZ, R5 ;  /* 0x000000ffff387224 */ /* 0x000fe200078e0005 */
[----:B------:R-:W-:Y:S01]  /*19ad0*/  MOV R2, RZ ;  /* 0x000000ff00027202 */ /* 0x000fe20000000f00 */
[----:B------:R-:W-:Y:S01]  /*19ae0*/  IMAD.MOV.U32 R62, RZ, RZ, 0x181f ;  /* 0x0000181fff3e7424 */ /* 0x000fe200078e00ff */
[----:B------:R-:W-:Y:S02]  /*19af0*/  MOV R3, 0x19b10 ;  /* 0x00019b1000037802 */ /* 0x000fe40000000f00 */
[----:B------:R-:W-:Y:S05]  /*19b00*/  CALL.REL.NOINC `($__internal_19_$__cuda_sm70_shflsync_idx_p) ;  /* 0x00000d3000007944 */ /* 0x000fea0003c00000 */
[----:B------:R-:W-:Y:S01]  /*19b10*/  MOV R7, R62 ;  /* 0x0000003e00077202 */ /* 0x000fe20000000f00 */
[----:B------:R-:W-:Y:S05]  /*19b20*/  BRA `(.L_x_1600) ;  /* 0xffff976000007947 */ /* 0x000fea000383ffff */
.L_x_1517:
[----:B------:R-:W-:Y:S01]  /*19b30*/  IMAD.MOV.U32 R56, RZ, RZ, R6 ;  /* 0x000000ffff387224 */ /* 0x000fe200078e0006 */
[----:B------:R-:W-:Y:S01]  /*19b40*/  MOV R2, RZ ;  /* 0x000000ff00027202 */ /* 0x000fe20000000f00 */
[----:B------:R-:W-:Y:S01]  /*19b50*/  IMAD.MOV.U32 R62, RZ, RZ, 0x181f ;  /* 0x0000181fff3e7424 */ /* 0x000fe200078e00ff */
[----:B------:R-:W-:Y:S02]  /*19b60*/  MOV R3, 0x19b80 ;  /* 0x00019b8000037802 */ /* 0x000fe40000000f00 */
[----:B-12---:R-:W-:Y:S05]  /*19b70*/  CALL.REL.NOINC `($__internal_19_$__cuda_sm70_shflsync_idx_p) ;  /* 0x00000cc000007944 */ /* 0x006fea0003c00000 */
[----:B------:R-:W-:Y:S01]  /*19b80*/  MOV R2, R62 ;  /* 0x0000003e00027202 */ /* 0x000fe20000000f00 */
[----:B------:R-:W-:Y:S05]  /*19b90*/  BRA `(.L_x_1601) ;  /* 0xffff971000007947 */ /* 0x000fea000383ffff */
.L_x_1518:
        /* <DEDUP_REMOVED lines=13> */
.L_x_1519:
[----:B------:R-:W-:Y:S01]  /*19c70*/  IMAD.MOV.U32 R56, RZ, RZ, R5 ;  /* 0x000000ffff387224 */ /* 0x000fe200078e0005 */
[----:B-1----:R-:W-:Y:S01]  /*19c80*/  MOV R2, 0x2 ;  /* 0x0000000200027802 */ /* 0x002fe20000000f00 */
[----:B------:R-:W-:Y:S01]  /*19c90*/  IMAD.MOV.U32 R62, RZ, RZ, 0x181f ;  /* 0x0000181fff3e7424 */ /* 0x000fe200078e00ff */
[----:B------:R-:W-:Y:S02]  /*19ca0*/  MOV R3, 0x19cc0 ;  /* 0x00019cc000037802 */ /* 0x000fe40000000f00 */
[----:B--23--:R-:W-:Y:S05]  /*19cb0*/  CALL.REL.NOINC `($__internal_19_$__cuda_sm70_shflsync_idx_p) ;  /* 0x00000b8000007944 */ /* 0x00cfea0003c00000 */
[----:B------:R-:W-:Y:S01]  /*19cc0*/  MOV R7, R62 ;  /* 0x0000003e00077202 */ /* 0x000fe20000000f00 */
[----:B------:R-:W-:Y:S05]  /*19cd0*/  BRA `(.L_x_1603) ;  /* 0xffff974000007947 */ /* 0x000fea000383ffff */
.L_x_1520:
[----:B------:R-:W-:Y:S01]  /*19ce0*/  IMAD.MOV.U32 R56, RZ, RZ, R6 ;  /* 0x000000ffff387224 */ /* 0x000fe200078e0006 */
[----:B-1----:R-:W-:Y:S01]  /*19cf0*/  MOV R2, 0x2 ;  /* 0x0000000200027802 */ /* 0x002fe20000000f00 */
[----:B------:R-:W-:Y:S01]  /*19d00*/  IMAD.MOV.U32 R62, RZ, RZ, 0x181f ;  /* 0x0000181fff3e7424 */ /* 0x000fe200078e00ff */
[----:B------:R-:W-:Y:S02]  /*19d10*/  MOV R3, 0x19d30 ;  /* 0x00019d3000037802 */ /* 0x000fe40000000f00 */
[----:B--234-:R-:W-:Y:S05]  /*19d20*/  CALL.REL.NOINC `($__internal_19_$__cuda_sm70_shflsync_idx_p) ;  /* 0x00000b1000007944 */ /* 0x01cfea0003c00000 */
[----:B------:R-:W-:Y:S01]  /*19d30*/  MOV R2, R62 ;  /* 0x0000003e00027202 */ /* 0x000fe20000000f00 */
[----:B------:R-:W-:Y:S05]  /*19d40*/  BRA `(.L_x_1604) ;  /* 0xffff96f000007947 */ /* 0x000fea000383ffff */
.L_x_1521:
        /* <DEDUP_REMOVED lines=13> */
.L_x_1522:
[----:B------:R-:W-:Y:S01]  /*19e20*/  IMAD.MOV.U32 R56, RZ, RZ, R5 ;  /* 0x000000ffff387224 */ /* 0x000fe200078e0005 */
[----:B--2---:R-:W-:Y:S01]  /*19e30*/  MOV R2, 0x4 ;  /* 0x0000000400027802 */ /* 0x004fe20000000f00 */
[----:B------:R-:W-:Y:S01]  /*19e40*/  IMAD.MOV.U32 R62, RZ, RZ, 0x181f ;  /* 0x0000181fff3e7424 */ /* 0x000fe200078e00ff */
[----:B------:R-:W-:Y:S02]  /*19e50*/  MOV R3, 0x19e70 ;  /* 0x00019e7000037802 */ /* 0x000fe40000000f00 */
[----:B-1-34-:R-:W-:Y:S05]  /*19e60*/  CALL.REL.NOINC `($__internal_19_$__cuda_sm70_shflsync_idx_p) ;  /* 0x000009d000007944 */ /* 0x01afea0003c00000 */
[----:B------:R-:W-:Y:S01]  /*19e70*/  MOV R7, R62 ;  /* 0x0000003e00077202 */ /* 0x000fe20000000f00 */
[----:B------:R-:W-:Y:S05]  /*19e80*/  BRA `(.L_x_1606) ;  /* 0xffff96c000007947 */ /* 0x000fea000383ffff */
.L_x_1523:
[----:B------:R-:W-:Y:S01]  /*19e90*/  IMAD.MOV.U32 R56, RZ, RZ, R6 ;  /* 0x000000ffff387224 */ /* 0x000fe200078e0006 */
[----:B--2---:R-:W-:Y:S01]  /*19ea0*/  MOV R2, 0x4 ;  /* 0x0000000400027802 */ /* 0x004fe20000000f00 */
[----:B------:R-:W-:Y:S01]  /*19eb0*/  IMAD.MOV.U32 R62, RZ, RZ, 0x181f ;  /* 0x0000181fff3e7424 */ /* 0x000fe200078e00ff */
[----:B------:R-:W-:Y:S02]  /*19ec0*/  MOV R3, 0x19ee0 ;  /* 0x00019ee000037802 */ /* 0x000fe40000000f00 */
[----:B-1-34-:R-:W-:Y:S05]  /*19ed0*/  CALL.REL.NOINC `($__internal_19_$__cuda_sm70_shflsync_idx_p) ;  /* 0x0000096000007944 */ /* 0x01afea0003c00000 */
[----:B------:R-:W-:Y:S01]  /*19ee0*/  MOV R2, R62 ;  /* 0x0000003e00027202 */ /* 0x000fe20000000f00 */
[----:B------:R-:W-:Y:S05]  /*19ef0*/  BRA `(.L_x_1607) ;  /* 0xffff967000007947 */ /* 0x000fea000383ffff */
.L_x_1524:
        /* <DEDUP_REMOVED lines=13> */
.L_x_1525:
[----:B------:R-:W-:Y:S01]  /*19fd0*/  IMAD.MOV.U32 R56, RZ, RZ, R5 ;  /* 0x000000ffff387224 */ /* 0x000fe200078e0005 */
[----:B--2---:R-:W-:Y:S01]  /*19fe0*/  MOV R2, 0x6 ;  /* 0x0000000600027802 */ /* 0x004fe20000000f00 */
[----:B------:R-:W-:Y:S01]  /*19ff0*/  IMAD.MOV.U32 R62, RZ, RZ, 0x181f ;  /* 0x0000181fff3e7424 */ /* 0x000fe200078e00ff */
[----:B------:R-:W-:Y:S02]  /*1a000*/  MOV R3, 0x1a020 ;  /* 0x0001a02000037802 */ /* 0x000fe40000000f00 */
[----:B-1--4-:R-:W-:Y:S05]  /*1a010*/  CALL.REL.NOINC `($__internal_19_$__cuda_sm70_shflsync_idx_p) ;  /* 0x0000082000007944 */ /* 0x012fea0003c00000 */
[----:B------:R-:W-:Y:S01]  /*1a020*/  MOV R7, R62 ;  /* 0x0000003e00077202 */ /* 0x000fe20000000f00 */
[----:B------:R-:W-:Y:S05]  /*1a030*/  BRA `(.L_x_1609) ;  /* 0xffff964000007947 */ /* 0x000fea000383ffff */
.L_x_1526:
[----:B------:R-:W-:Y:S01]  /*1a040*/  IMAD.MOV.U32 R56, RZ, RZ, R6 ;  /* 0x000000ffff387224 */ /* 0x000fe200078e0006 */
[----:B--2---:R-:W-:Y:S01]  /*1a050*/  MOV R2, 0x6 ;  /* 0x0000000600027802 */ /* 0x004fe20000000f00 */
[----:B------:R-:W-:Y:S01]  /*1a060*/  IMAD.MOV.U32 R62, RZ, RZ, 0x181f ;  /* 0x0000181fff3e7424 */ /* 0x000fe200078e00ff */
[----:B------:R-:W-:Y:S02]  /*1a070*/  MOV R3, 0x1a090 ;  /* 0x0001a09000037802 */ /* 0x000fe40000000f00 */
[----:B-1-34-:R-:W-:Y:S05]  /*1a080*/  CALL.REL.NOINC `($__internal_19_$__cuda_sm70_shflsync_idx_p) ;  /* 0x000007b000007944 */ /* 0x01afea0003c00000 */
[----:B------:R-:W-:Y:S01]  /*1a090*/  MOV R2, R62 ;  /* 0x0000003e00027202 */ /* 0x000fe20000000f00 */
[----:B------:R-:W-:Y:S05]  /*1a0a0*/  BRA `(.L_x_1610) ;  /* 0xffff95f000007947 */ /* 0x000fea000383ffff */
.L_x_1527:
        /* <DEDUP_REMOVED lines=13> */
.L_x_1529:
[----:B------:R-:W-:Y:S01]  /*1a180*/  IMAD.MOV.U32 R56, RZ, RZ, R57 ;  /* 0x000000ffff387224 */ /* 0x000fe200078e0039 */
[----:B------:R-:W-:Y:S01]  /*1a190*/  MOV R2, RZ ;  /* 0x000000ff00027202 */ /* 0x000fe20000000f00 */
[----:B------:R-:W-:Y:S01]  /*1a1a0*/  IMAD.MOV.U32 R62, RZ, RZ, 0x1f ;  /* 0x0000001fff3e7424 */ /* 0x000fe200078e00ff */
[----:B------:R-:W-:Y:S02]  /*1a1b0*/  MOV R3, 0x1a1d0 ;  /* 0x0001a1d000037802 */ /* 0x000fe40000000f00 */
[----:B------:R-:W-:Y:S05]  /*1a1c0*/  CALL.REL.NOINC `($__internal_19_$__cuda_sm70_shflsync_idx_p) ;  /* 0x0000067000007944 */ /* 0x000fea0003c00000 */
[----:B------:R-:W-:Y:S01]  /*1a1d0*/  MOV R9, R62 ;  /* 0x0000003e00097202 */ /* 0x000fe20000000f00 */
[----:B------:R-:W-:Y:S05]  /*1a1e0*/  BRA `(.L_x_1612) ;  /* 0xffff96a000007947 */ /* 0x000fea000383ffff */
.L_x_1530:
[----:B------:R-:W-:Y:S01]  /*1a1f0*/  IMAD.MOV.U32 R56, RZ, RZ, R57 ;  /* 0x000000ffff387224 */ /* 0x000fe200078e0039 */
[----:B------:R-:W-:Y:S01]  /*1a200*/  MOV R2, 0x1 ;  /* 0x0000000100027802 */ /* 0x000fe20000000f00 */
[----:B------:R-:W-:Y:S01]  /*1a210*/  IMAD.MOV.U32 R62, RZ, RZ, 0x1f ;  /* 0x0000001fff3e7424 */ /* 0x000fe200078e00ff */
[----:B------:R-:W-:Y:S02]  /*1a220*/  MOV R3, 0x1a240 ;  /* 0x0001a24000037802 */ /* 0x000fe40000000f00 */
[----:B-12---:R-:W-:Y:S05]  /*1a230*/  CALL.REL.NOINC `($__internal_19_$__cuda_sm70_shflsync_idx_p) ;  /* 0x0000060000007944 */ /* 0x006fea0003c00000 */
[----:B------:R-:W-:Y:S01]  /*1a240*/  MOV R8, R62 ;  /* 0x0000003e00087202 */ /* 0x000fe20000000f00 */
[----:B------:R-:W-:Y:S05]  /*1a250*/  BRA `(.L_x_1613) ;  /* 0xffff965000007947 */ /* 0x000fea000383ffff */
.L_x_1531:
[----:B------:R-:W-:Y:S02]  /*1a260*/  MOV R2, 0x1 ;  /* 0x0000000100027802 */ /* 0x000fe40000000f00 */
[----:B------:R-:W-:-:S02]  /*1a270*/  MOV R3, 0x1a290 ;  /* 0x0001a29000037802 */ /* 0x000fc40000000f00 */
[----:B-1234-:R-:W-:Y:S05]  /*1a280*/  CALL.REL.NOINC `($__internal_20_$__cuda_sm70_shflsync_up_p) ;  /* 0x0000061000007944 */ /* 0x01efea0003c00000 */
[----:B------:R-:W-:Y:S05]  /*1a290*/  BRA `(.L_x_1614) ;  /* 0xffff974000007947 */ /* 0x000fea000383ffff */
.L_x_1532:
[----:B------:R-:W-:Y:S02]  /*1a2a0*/  MOV R2, 0x2 ;  /* 0x0000000200027802 */ /* 0x000fe40000000f00 */
[----:B------:R-:W-:-:S02]  /*1a2b0*/  MOV R3, 0x1a2d0 ;  /* 0x0001a2d000037802 */ /* 0x000fc40000000f00 */
[----:B--2-4-:R-:W-:Y:S05]  /*1a2c0*/  CALL.REL.NOINC `($__internal_20_$__cuda_sm70_shflsync_up_p) ;  /* 0x000005d000007944 */ /* 0x014fea0003c00000 */
        /* <DEDUP_REMOVED lines=24> */
.L_x_1536:
[----:B------:R-:W-:Y:S02]  /*1a450*/  MOV R2, 0x1 ;  /* 0x0000000100027802 */ /* 0x000fe40000000f00 */
[----:B------:R-:W-:Y:S02]  /*1a460*/  MOV R3, 0x1a480 ;  /* 0x0001a48000037802 */ /* 0x000fe40000000f00 */
[----:B------:R-:W-:Y:S05]  /*1a470*/  CALL.REL.NOINC `($__internal_20_$__cuda_sm70_shflsync_up_p) ;  /* 0x0000042000007944 */ /* 0x000fea0003c00000 */
[----:B------:R-:W-:Y:S01]  /*1a480*/  MOV R2, R4 ;  /* 0x0000000400027202 */ /* 0x000fe20000000f00 */
[----:B------:R-:W-:Y:S05]  /*1a490*/  BRA `(.L_x_1616) ;  /* 0xffff97a000007947 */ /* 0x000fea000383ffff */
.L_x_1537:
        /* <DEDUP_REMOVED lines=27> */
.L_x_1539:
[----:B------:R-:W-:Y:S02]  /*1a650*/  SEL R0, RZ, 0x1, P0 ;  /* 0x00000001ff007807 */ /* 0x000fe40000000000 */
[----:B------:R-:W-:Y:S02]  /*1a660*/  MOV R2, 0x1a680 ;  /* 0x0001a68000027802 */ /* 0x000fe40000000f00 */
[----:B-1----:R-:W-:Y:S05]  /*1a670*/  CALL.REL.NOINC `($__internal_21_$__cuda_sm70_votesync_ballot) ;  /* 0x0000029000007944 */ /* 0x002fea0003c00000 */
[----:B------:R-:W-:Y:S01]  /*1a680*/  MOV R10, R0 ;  /* 0x00000000000a7202 */ /* 0x000fe20000000f00 */
[----:B------:R-:W-:Y:S05]  /*1a690*/  BRA `(.L_x_1618) ;  /* 0xffff973000007947 */ /* 0x000fea000383ffff */
.L_x_1540:
[----:B------:R-:W-:Y:S01]  /*1a6a0*/  IMAD.MOV.U32 R56, RZ, RZ, R6 ;  /* 0x000000ffff387224 */ /* 0x000fe200078e0006 */
[----:B--2---:R-:W-:Y:S01]  /*1a6b0*/  MOV R2, R0 ;  /* 0x0000000000027202 */ /* 0x004fe20000000f00 */
[----:B------:R-:W-:Y:S01]  /*1a6c0*/  IMAD.MOV.U32 R62, RZ, RZ, 0x1f ;  /* 0x0000001fff3e7424 */ /* 0x000fe200078e00ff */
[----:B------:R-:W-:Y:S02]  /*1a6d0*/  MOV R3, 0x1a6f0 ;  /* 0x0001a6f000037802 */ /* 0x000fe40000000f00 */
[----:B-1----:R-:W-:Y:S05]  /*1a6e0*/  CALL.REL.NOINC `($__internal_19_$__cuda_sm70_shflsync_idx_p) ;  /* 0x0000015000007944 */ /* 0x002fea0003c00000 */
[----:B------:R-:W-:Y:S01]  /*1a6f0*/  IMAD.MOV.U32 R8, RZ, RZ, R62 ;  /* 0x000000ffff087224 */ /* 0x000fe200078e003e */
[----:B------:R-:W-:Y:S01]  /*1a700*/  MOV R2, R0 ;  /* 0x0000000000027202 */ /* 0x000fe20000000f00 */
[----:B------:R-:W-:Y:S01]  /*1a710*/  IMAD.MOV.U32 R56, RZ, RZ, R7 ;  /* 0x000000ffff387224 */ /* 0x000fe200078e0007 */
[----:B------:R-:W-:-:S02]  /*1a720*/  MOV R62, 0x1f ;  /* 0x0000001f003e7802 */ /* 0x000fc40000000f00 */
[----:B------:R-:W-:Y:S02]  /*1a730*/  MOV R3, 0x1a750 ;  /* 0x0001a75000037802 */ /* 0x000fe40000000f00 */
[----:B------:R-:W-:Y:S05]  /*1a740*/  CALL.REL.NOINC `($__internal_19_$__cuda_sm70_shflsync_idx_p) ;  /* 0x000000f000007944 */ /* 0x000fea0003c00000 */
[----:B------:R-:W-:Y:S01]  /*1a750*/  MOV R7, R62 ;  /* 0x0000003e00077202 */ /* 0x000fe20000000f00 */
[----:B------:R-:W-:Y:S05]  /*1a760*/  BRA `(.L_x_1619) ;  /* 0xffff96d000007947 */ /* 0x000fea000383ffff */
.L_x_1543:
[----:B------:R-:W-:Y:S01]  /*1a770*/  IMAD.MOV.U32 R56, RZ, RZ, R4 ;  /* 0x000000ffff387224 */ /* 0x000fe200078e0004 */
[----:B--2---:R-:W-:Y:S01]  /*1a780*/  MOV R2, R0 ;  /* 0x0000000000027202 */ /* 0x004fe20000000f00 */
[----:B------:R-:W-:Y:S01]  /*1a790*/  IMAD.MOV.U32 R62, RZ, RZ, 0x1f ;  /* 0x0000001fff3e7424 */ /* 0x000fe200078e00ff */
[----:B------:R-:W-:Y:S02]  /*1a7a0*/  MOV R3, 0x1a7c0 ;  /* 0x0001a7c000037802 */ /* 0x000fe40000000f00 */
[----:B-1--4-:R-:W-:Y:S05]  /*1a7b0*/  CALL.REL.NOINC `($__internal_19_$__cuda_sm70_shflsync_idx_p) ;  /* 0x0000008000007944 */ /* 0x012fea0003c00000 */
[----:B------:R-:W-:Y:S01]  /*1a7c0*/  MOV R11, R62 ;  /* 0x0000003e000b7202 */ /* 0x000fe20000000f00 */
[----:B------:R-:W-:Y:S05]  /*1a7d0*/  BRA `(.L_x_1542) ;  /* 0xffff96c000007947 */ /* 0x000fea000383ffff */
        .weak           $__internal_18_$__cuda_sm70_shflsync_bfly_p
        .type           $__internal_18_$__cuda_sm70_shflsync_bfly_p,@function
        .size           $__internal_18_$__cuda_sm70_shflsync_bfly_p,($__internal_19_$__cuda_sm70_shflsync_idx_p - $__internal_18_$__cuda_sm70_shflsync_bfly_p)
$__internal_18_$__cuda_sm70_shflsync_bfly_p:
[----:B------:R-:W-:Y:S02]  /*1a7e0*/  MOV R9, 0xffffffff ;  /* 0xffffffff00097802 */ /* 0x000fe40000000f00 */
[----:B------:R-:W-:Y:S02]  /*1a7f0*/  MOV R3, 0x1f ;  /* 0x0000001f00037802 */ /* 0x000fe40000000f00 */
[----:B------:R-:W-:Y:S04]  /*1a800*/  WARPSYNC R9 ;  /* 0x0000000900007348 */ /* 0x000fe80003800000 */
[----:B------:R1:W2:Y:S02]  /*1a810*/  SHFL.BFLY PT, R0, R4, R0, R3 ;  /* 0x0c00000004007389 */ /* 0x0002a400000e0003 */
[----:B-1----:R-:W-:-:S04]  /*1a820*/  MOV R3, 0x0 ;  /* 0x0000000000037802 */ /* 0x002fc80000000f00 */
[----:B--2---:R-:W-:Y:S05]  /*1a830*/  RET.REL.NODEC R2 `(_ZN7cutlass13device_kernelIN5flash19enable_sm80_to_sm89INS1_16FlashAttnFwdSm80INS1_25CollectiveMainloopFwdSm80ILi4ELi1ELb0EN4cute5tupleIJNS5_1CILi128EEENS7_ILi80EEENS7_ILi64EEEEEELi64ENS_6half_tEfNS_4arch4Sm80ELb1ELb0ELb1ELb1ELb1ELb0ELb1ELb1EEENS1_21CollectiveEpilogueFwdINS6_IJS8_SA_S9_EEENS6_IJNS7_ILi1EEESI_SI_EEESC_SE_Li128ELb1ELb1ELb1ELb0EEENS1_36VarlenDynamicPersistentTileSchedulerILi128ELi80ELi128ELi128ELb1ELb1ELb0ELb1ELb1ELb1EEEEEEEEEvNT_6ParamsE) ;  /* 0xfffe57c002007950 */ /* 0x004fea0003c3ffff */
        .weak           $__internal_19_$__cuda_sm70_shflsync_idx_p
        .type           $__internal_19_$__cuda_sm70_shflsync_idx_p,@function
        .size           $__internal_19_$__cuda_sm70_shflsync_idx_p,($__internal_20_$__cuda_sm70_shflsync_up_p - $__internal_19_$__cuda_sm70_shflsync_idx_p)
$__internal_19_$__cuda_sm70_shflsync_idx_p:
[----:B------:R-:W-:-:S04]  /*1a840*/  MOV R69, 0xffffffff ;  /* 0xffffffff00457802 */ /* 0x000fc80000000f00 */
[----:B------:R-:W-:Y:S04]  /*1a850*/  WARPSYNC R69 ;  /* 0x0000004500007348 */ /* 0x000fe80003800000 */
[----:B------:R1:W2:Y:S02]  /*1a860*/  SHFL.IDX PT, R62, R56, R2, R62 ;  /* 0x00000002383e7389 */ /* 0x0002a400000e003e */
[----:B-1----:R-:W-:Y:S02]  /*1a870*/  MOV R2, R3 ;  /* 0x0000000300027202 */ /* 0x002fe40000000f00 */
[----:B------:R-:W-:-:S04]  /*1a880*/  MOV R3, 0x0 ;  /* 0x0000000000037802 */ /* 0x000fc80000000f00 */
[----:B--2---:R-:W-:Y:S05]  /*1a890*/  RET.REL.NODEC R2 `(_ZN7cutlass13device_kernelIN5flash19enable_sm80_to_sm89INS1_16FlashAttnFwdSm80INS1_25CollectiveMainloopFwdSm80ILi4ELi1ELb0EN4cute5tupleIJNS5_1CILi128EEENS7_ILi80EEENS7_ILi64EEEEEELi64ENS_6half_tEfNS_4arch4Sm80ELb1ELb0ELb1ELb1ELb1ELb0ELb1ELb1EEENS1_21CollectiveEpilogueFwdINS6_IJS8_SA_S9_EEENS6_IJNS7_ILi1EEESI_SI_EEESC_SE_Li128ELb1ELb1ELb1ELb0EEENS1_36VarlenDynamicPersistentTileSchedulerILi128ELi80ELi128ELi128ELb1ELb1ELb0ELb1ELb1ELb1EEEEEEEEEvNT_6ParamsE) ;  /* 0xfffe576002007950 */ /* 0x004fea0003c3ffff */
        .weak           $__internal_20_$__cuda_sm70_shflsync_up_p
        .type           $__internal_20_$__cuda_sm70_shflsync_up_p,@function
        .size           $__internal_20_$__cuda_sm70_shflsync_up_p,($__internal_21_$__cuda_sm70_votesync_ballot - $__internal_20_$__cuda_sm70_shflsync_up_p)
$__internal_20_$__cuda_sm70_shflsync_up_p:
[----:B------:R-:W-:Y:S02]  /*1a8a0*/  IMAD.MOV.U32 R4, RZ, RZ, RZ ;  /* 0x000000ffff047224 */ /* 0x000fe400078e00ff */
[----:B------:R-:W-:-:S04]  /*1a8b0*/  IMAD.MOV.U32 R10, RZ, RZ, -0x1 ;  /* 0xffffffffff0a7424 */ /* 0x000fc800078e00ff */
[----:B------:R-:W-:Y:S04]  /*1a8c0*/  WARPSYNC R10 ;  /* 0x0000000a00007348 */ /* 0x000fe80003800000 */
[----:B------:R1:W2:Y:S02]  /*1a8d0*/  SHFL.UP PT, R4, R0, R2, R4 ;  /* 0x0400000200047389 */ /* 0x0002a400000e0004 */
[----:B-1----:R-:W-:Y:S02]  /*1a8e0*/  MOV R2, R3 ;  /* 0x0000000300027202 */ /* 0x002fe40000000f00 */
[----:B------:R-:W-:-:S04]  /*1a8f0*/  MOV R3, 0x0 ;  /* 0x0000000000037802 */ /* 0x000fc80000000f00 */
[----:B--2---:R-:W-:Y:S05]  /*1a900*/  RET.REL.NODEC R2 `(_ZN7cutlass13device_kernelIN5flash19enable_sm80_to_sm89INS1_16FlashAttnFwdSm80INS1_25CollectiveMainloopFwdSm80ILi4ELi1ELb0EN4cute5tupleIJNS5_1CILi128EEENS7_ILi80EEENS7_ILi64EEEEEELi64ENS_6half_tEfNS_4arch4Sm80ELb1ELb0ELb1ELb1ELb1ELb0ELb1ELb1EEENS1_21CollectiveEpilogueFwdINS6_IJS8_SA_S9_EEENS6_IJNS7_ILi1EEESI_SI_EEESC_SE_Li128ELb1ELb1ELb1ELb0EEENS1_36VarlenDynamicPersistentTileSchedulerILi128ELi80ELi128ELi128ELb1ELb1ELb0ELb1ELb1ELb1EEEEEEEEEvNT_6ParamsE) ;  /* 0xfffe56f002007950 */ /* 0x004fea0003c3ffff */
        .weak           $__internal_21_$__cuda_sm70_votesync_ballot
        .type           $__internal_21_$__cuda_sm70_votesync_ballot,@function
        .size           $__internal_21_$__cuda_sm70_votesync_ballot,(.L_x_3843 - $__internal_21_$__cuda_sm70_votesync_ballot)
$__internal_21_$__cuda_sm70_votesync_ballot:
[----:B------:R-:W-:Y:S01]  /*1a910*/  ISETP.NE.U32.AND P0, PT, R0, 0x1, PT ;  /* 0x000000010000780c */ /* 0x000fe20003f05070 */
[----:B------:R-:W-:-:S04]  /*1a920*/  IMAD.MOV.U32 R3, RZ, RZ, -0x1 ;  /* 0xffffffffff037424 */ /* 0x000fc800078e00ff */
[----:B------:R-:W-:Y:S08]  /*1a930*/  WARPSYNC R3 ;  /* 0x0000000300007348 */ /* 0x000ff00003800000 */
[----:B------:R-:W-:-:S04]  /*1a940*/  VOTE.ANY R0, PT, !P0 ;  /* 0x0000000000007806 */ /* 0x000fc800040e0100 */
[----:B------:R-:W-:Y:S01]  /*1a950*/  LOP3.LUT R0, R0, R3, RZ, 0xc0, !PT ;  /* 0x0000000300007212 */ /* 0x000fe200078ec0ff */
[----:B------:R-:W-:-:S04]  /*1a960*/  IMAD.MOV.U32 R3, RZ, RZ, 0x0 ;  /* 0x00000000ff037424 */ /* 0x000fc800078e00ff */
[----:B------:R-:W-:Y:S05]  /*1a970*/  RET.REL.NODEC R2 `(_ZN7cutlass13device_kernelIN5flash19enable_sm80_to_sm89INS1_16FlashAttnFwdSm80INS1_25CollectiveMainloopFwdSm80ILi4ELi1ELb0EN4cute5tupleIJNS5_1CILi128EEENS7_ILi80EEENS7_ILi64EEEEEELi64ENS_6half_tEfNS_4arch4Sm80ELb1ELb0ELb1ELb1ELb1ELb0ELb1ELb1EEENS1_21CollectiveEpilogueFwdINS6_IJS8_SA_S9_EEENS6_IJNS7_ILi1EEESI_SI_EEESC_SE_Li128ELb1ELb1ELb1ELb0EEENS1_36VarlenDynamicPersistentTileSchedulerILi128ELi80ELi128ELi128ELb1ELb1ELb0ELb1ELb1ELb1EEEEEEEEEvNT_6ParamsE) ;  /* 0xfffe568002007950 */ /* 0x000fea0003c3ffff */
.L_x_1620:
        /* <DEDUP_REMOVED lines=16> */
.L_x_3843:


//--------------------- .text._ZN7cutlass13device_kernelIN5flash19enable_sm80_to_sm89INS1_16FlashAttnFwdSm80INS1_25CollectiveMainloopFwdSm80ILi4ELi1ELb0EN4cute5tupleIJNS5_1CILi128EEENS7_ILi80EEENS7_ILi64EEEEEELi64ENS_6half_tEfNS_4arch4Sm80ELb1ELb0ELb1ELb1ELb1ELb1ELb1ELb1EEENS1_21CollectiveEpilogueFwdINS6_IJS8_SA_S9_EEENS6_IJNS7_ILi1EEESI_SI_EEESC_SE_Li128ELb1ELb1ELb1ELb0EEENS1_36VarlenDynamicPersistentTileSchedulerILi128ELi80ELi128ELi128ELb1ELb1ELb0ELb1ELb1ELb1EEEEEEEEEvNT_6ParamsE --------------------------
	.section	.text._ZN7cutlass13device_kernelIN5flash19enable_sm80_to_sm89INS1_16FlashAttnFwdSm80INS1_25CollectiveMainloopFwdSm80ILi4ELi1ELb0EN4cute5tupleIJNS5_1CILi128EEENS7_ILi80EEENS7_ILi64EEEEEELi64ENS_6half_tEfNS_4arch4Sm80ELb1ELb0ELb1ELb1ELb1ELb1ELb1ELb1EEENS1_21CollectiveEpilogueFwdINS6_IJS8_SA_S9_EEENS6_IJNS7_ILi1EEESI_SI_EEESC_SE_Li128ELb1ELb1ELb1ELb0EEENS1_36VarlenDynamicPersistentTileSchedulerILi128ELi80ELi128ELi128ELb1ELb1ELb0ELb1ELb1ELb1EEEEEEEEEvNT_6ParamsE,"ax",@progbits
	.sectioninfo	@"SHI_REGISTERS=255"
	.align	128
.text._ZN7cutlass13device_kernelIN5flash19enable_sm80_to_sm89INS1_16FlashAttnFwdSm80INS1_25CollectiveMainloopFwdSm80ILi4ELi1ELb0EN4cute5tupleIJNS5_1CILi128EEENS7_ILi80EEENS7_ILi64EEEEEELi64ENS_6half_tEfNS_4arch4Sm80ELb1ELb0ELb1ELb1ELb1ELb1ELb1ELb1EEENS1_21CollectiveEpilogueFwdINS6_IJS8_SA_S9_EEENS6_IJNS7_ILi1EEESI_SI_EEESC_SE_Li128ELb1ELb1ELb1ELb0EEENS1_36VarlenDynamicPersistentTileSchedulerILi128ELi80ELi128ELi128ELb1ELb1ELb0ELb1ELb1ELb1EEEEEEEEEvNT_6ParamsE:
        .type           _ZN7cutlass13device_kernelIN5flash19enable_sm80_to_sm89INS1_16FlashAttnFwdSm80INS1_25CollectiveMainloopFwdSm80ILi4ELi1ELb0EN4cute5tupleIJNS5_1CILi128EEENS7_ILi80EEENS7_ILi64EEEEEELi64ENS_6half_tEfNS_4arch4Sm80ELb1ELb0ELb1ELb1ELb1ELb1ELb1ELb1EEENS1_21CollectiveEpilogueFwdINS6_IJS8_SA_S9_EEENS6_IJNS7_ILi1EEESI_SI_EEESC_SE_Li128ELb1ELb1ELb1ELb0EEENS1_36VarlenDynamicPersistentTileSchedulerILi128ELi80ELi128ELi128ELb1ELb1ELb0ELb1ELb1ELb1EEEEEEEEEvNT_6ParamsE,@function
        .size           _ZN7cutlass13device_kernelIN5flash19enable_sm80_to_sm89INS1_16FlashAttnFwdSm80INS1_25CollectiveMainloopFwdSm80ILi4ELi1ELb0EN4cute5tupleIJNS5_1CILi128EEENS7_ILi80EEENS7_ILi64EEEEEELi64ENS_6half_tEfNS_4arch4Sm80ELb1ELb0ELb1ELb1ELb1ELb1ELb1ELb1EEENS1_21CollectiveEpilogueFwdINS6_IJS8_SA_S9_EEENS6_IJNS7_ILi1EEESI_SI_EEESC_SE_Li128ELb1ELb1ELb1ELb0EEENS1_36VarlenDynamicPersistentTileSchedulerILi128ELi80ELi128ELi128ELb1ELb1ELb0ELb1ELb1ELb1EEEEEEEEEvNT_6ParamsE,(.L_x_3848 - _ZN7cutlass13device_kernelIN5flash19enable_sm80_to_sm89INS1_16FlashAttnFwdSm80INS1_25CollectiveMainloopFwdSm80ILi4ELi1ELb0EN4cute5tupleIJNS5_1CILi128EEENS7_ILi80EEENS7_ILi64EEEEEELi64ENS_6half_tEfNS_4arch4Sm80ELb1ELb0ELb1ELb1ELb1ELb1ELb1ELb1EEENS1_21CollectiveEpilogueFwdINS6_IJS8_SA_S9_EEENS6_IJNS7_ILi1EEESI_SI_EEESC_SE_Li128ELb1ELb1ELb1ELb0EEENS1_36VarlenDynamicPersistentTileSchedulerILi128ELi80ELi128ELi128ELb1ELb1ELb0ELb1ELb1ELb1EEEEEEEEEvNT_6ParamsE)
        .other          _ZN7cutlass13device_kernelIN5flash19enable_sm80_to_sm89INS1_16FlashAttnFwdSm80INS1_25CollectiveMainloopFwdSm80ILi4ELi1ELb0EN4cute5tupleIJNS5_1CILi128EEENS7_ILi80EEENS7_ILi64EEEEEELi64ENS_6half_tEfNS_4arch4Sm80ELb1ELb0ELb1ELb1ELb1ELb1ELb1ELb1EEENS1_21CollectiveEpilogueFwdINS6_IJS8_SA_S9_EEENS6_IJNS7_ILi1EEESI_SI_EEESC_SE_Li128ELb1ELb1ELb1ELb0EEENS1_36VarlenDynamicPersistentTileSchedulerILi128ELi80ELi128ELi128ELb1ELb1ELb0ELb1ELb1ELb1EEEEEEEEEvNT_6ParamsE,@"STO_CUDA_ENTRY STV_DEFAULT"
_ZN7cutlass13device_kernelIN5flash19enable_sm80_to_sm89INS1_16FlashAttnFwdSm80INS1_25CollectiveMainloopFwdSm80ILi4ELi1ELb0EN4cute5tupleIJNS5_1CILi128EEENS7_ILi80EEENS7_ILi64EEEEEELi64ENS_6half_tEfNS_4arch4Sm80ELb1ELb0ELb1ELb1ELb1ELb1ELb1ELb1EEENS1_21CollectiveEpilogueFwdINS6_IJS8_SA_S9_EEENS6_IJNS7_ILi1EEESI_SI_EEESC_SE_Li128ELb1ELb1ELb1ELb0EEENS1_36VarlenDynamicPersistentTileSchedulerILi128ELi80ELi128ELi128ELb1ELb1ELb0ELb1ELb1ELb1EEEEEEEEEvNT_6ParamsE:
        /* <DEDUP_REMOVED lines=54> */
.L_x_1626:
        /* <DEDUP_REMOVED lines=16> */
.L_x_1838:
        /* <DEDUP_REMOVED lines=16> */
.L_x_1839:
[----:B--2---:R-:W-:-:S05]  /*0560*/  IMAD R0, R0, c[0x0][0x538], RZ ;  /* 0x00014e0000007a24 */ /* 0x004fca00078e02ff */
[----:B------:R-:W-:-:S04]  /*0570*/  IADD3 R7, R0, R7, RZ ;  /* 0x0000000700077210 */ /* 0x000fc80007ffe0ff */
[----:B------:R-:W-:-:S13]  /*0580*/  ISETP.GT.AND P0, PT, R7, UR4, PT ;  /* 0x0000000407007c0c */ /* 0x000fda000bf04270 */
[----:B-1----:R-:W-:Y:S05]  /*0590*/  @!P0 BRA `(.L_x_1626) ;  /* 0xfffffdc000008947 */ /* 0x002fea000383ffff */
.L_x_1622:
[----:B------:R-:W-:-:S05]  /*05a0*/  IADD3 R10, -R0, R7, RZ ;  /* 0x00000007000a7210 */ /* 0x000fca0007ffe1ff */
[----:B------:R-:W-:-:S05]  /*05b0*/  IMAD R0, R4, c[0x0][0x538], R10 ;  /* 0x00014e0004007a24 */ /* 0x000fca00078e020a */
[----:B------:R-:W-:Y:S01]  /*05c0*/  ISETP.GT.AND P0, PT, R0, UR4, PT ;  /* 0x0000000400007c0c */ /* 0x000fe2000bf04270 */
[----:B------:R-:W-:-:S12]  /*05d0*/  BRA.DIV ~URZ, `(.L_x_1627) ;  /* 0x0001f1827f007947 */ /* 0x000fd8000b800000 */
[----:B------:R-:W-:-:S04]  /*05e0*/  VOTE.ANY R7, PT, !P0 ;  /* 0x0000000000077806 */ /* 0x000fc800040e0100 */
.L_x_1840:
[----:B------:R-:W1:Y:S02]  /*05f0*/  POPC R0, R7 ;  /* 0x0000000700007309 */ /* 0x000e640000000000 */
[----:B-1----:R-:W-:-:S05]  /*0600*/  IADD3 R2, R0, R6, RZ ;  /* 0x0000000600027210 */ /* 0x002fca0007ffe0ff */
[----:B------:R1:W-:Y:S01]  /*0610*/  STL [R1+0x4c], R2 ;  /* 0x00004c0201007387 */ /* 0x0003e20000100800 */
[----:B------:R-:W-:Y:S05]  /*0620*/  BRA.DIV ~URZ, `(.L_x_1628) ;  /* 0x0001f1827f007947 */ /* 0x000fea000b800000 */
[----:B------:R2:W3:Y:S01]  /*0630*/  SHFL.IDX PT, R12, R9, R0, 0x1f ;  /* 0x00001f00090c7589 */ /* 0x0004e200000e0000 */
[----:B------:R-:W-:-:S03]  /*0640*/  MOV R5, RZ ;  /* 0x000000ff00057202 */ /* 0x000fc60000000f00 */
[----:B------:R2:W4:Y:S04]  /*0650*/  SHFL.IDX PT, R9, R8, R0, 0x1f ;  /* 0x00001f0008097589 */ /* 0x00052800000e0000 */
.L_x_1841:
[----:B------:R-:W-:Y:S01]  /*0660*/  ISETP.NE.AND P0, PT, R7, RZ, PT ;  /* 0x000000ff0700720c */ /* 0x000fe20003f05270 */
[----:B------:R-:W-:-:S12]  /*0670*/  BSSY B0, `(.L_x_1629) ;  /* 0x0000005000007945 */ /* 0x000fd80003800000 */
[----:B------:R-:W-:Y:S05]  /*0680*/  @!P0 BRA `(.L_x_1630) ;  /* 0x0000003000008947 */ /* 0x000fea0003800000 */
[----:B--2---:R-:W-:Y:S01]  /*0690*/  IADD3 R0, R0, -0x1, RZ ;  /* 0xffffffff00007810 */ /* 0x004fe20007ffe0ff */
[----:B------:R-:W-:Y:S05]  /*06a0*/  BRA.DIV ~URZ, `(.L_x_1631) ;  /* 0x0001f1e27f007947 */ /* 0x000fea000b800000 */
[----:B------:R2:W1:Y:S02]  /*06b0*/  SHFL.IDX PT, R5, R4, R0, 0x1f ;  /* 0x00001f0004057589 */ /* 0x00046400000e0000 */
.L_x_1630:
[----:B------:R-:W-:Y:S05]  /*06c0*/  BSYNC B0 ;  /* 0x0000000000007941 */ /* 0x000fea0003800000 */
.L_x_1629:
        /* <DEDUP_REMOVED lines=69> */
.L_x_1633:
        /* <DEDUP_REMOVED lines=70> */
.L_x_1634:
[----:B------:R-:W-:Y:S05]  /*0f80*/  BSYNC B0 ;  /* 0x0000000000007941 */ /* 0x000fea0003800000 */
.L_x_1632:
[----:B------:R-:W-:-:S04]  /*0f90*/  LOP3.LUT R0, RZ, R0, RZ, 0x33, !PT ;  /* 0x00000000ff007212 */ /* 0x000fc800078e33ff */
[----:B------:R-:W-:-:S05]  /*0fa0*/  IADD3 R0, R0, R12, RZ ;  /* 0x0000000c00007210 */ /* 0x000fca0007ffe0ff */
[----:B------:R2:W-:Y:S01]  /*0fb0*/  STL [R1+0x44], R0 ;  /* 0x0000440001007387 */ /* 0x0005e20000100800 */
[----:B------:R-:W-:Y:S05]  /*0fc0*/  BRA `(.L_x_1635) ;  /* 0x0000006000007947 */ /* 0x000fea0003800000 */
.L_x_1623:
[----:B------:R-:W-:Y:S01]  /*0fd0*/  MOV R0, UR4 ;  /* 0x0000000400007c02 */ /* 0x000fe20008000f00 */
[----:B------:R-:W-:Y:S04]  /*0fe0*/  STL [R1+0x44], RZ ;  /* 0x000044ff01007387 */ /* 0x000fe80000100800 */
[----:B------:R-:W-:Y:S04]  /*0ff0*/  STL [R1+0x48], RZ ;  /* 0x000048ff01007387 */ /* 0x000fe80000100800 */
[----:B------:R1:W-:Y:S02]  /*1000*/  STL [R1+0x40], R0 ;  /* 0x0000400001007387 */ /* 0x0003e40000100800 */
[----:B-1----:R-:W-:-:S05]  /*1010*/  MOV R0, c[0x0][0x53c] ;  /* 0x00014f0000007a02 */ /* 0x002fca0000000f00 */
[----:B------:R1:W-:Y:S02]  /*1020*/  STL [R1+0x4c], R0 ;  /* 0x00004c0001007387 */ /* 0x0003e40000100800 */
.L_x_1635:
        /* <DEDUP_REMOVED lines=8> */
.L_x_1621:
[----:B-12---:R-:W2:Y:S02]  /*10b0*/  LDL R0, [R1+0x4c] ;  /* 0x00004c0001007983 */ /* 0x006ea40000100800 */
[----:B--2---:R-:W-:-:S13]  /*10c0*/  ISETP.GE.AND P0, PT, R0, c[0x0][0x53c], PT ;  /* 0x00014f0000007a0c */ /* 0x004fda0003f06270 */
[----:B------:R-:W-:Y:S05]  /*10d0*/  @P0 EXIT ;  /* 0x000000000000094d */ /* 0x000fea0003800000 */
[----:B------:R-:W1:Y:S01]  /*10e0*/  S2R R15, SR_TID.X ;  /* 0x00000000000f7919 */ /* 0x000e620000002100 */
[----:B------:R-:W-:Y:S01]  /*10f0*/  IMAD.MOV.U32 R18, RZ, RZ, -0x10 ;  /* 0xfffffff0ff127424 */ /* 0x000fe200078e00ff */
[----:B------:R-:W-:Y:S01]  /*1100*/  ULDC UR4, c[0x0][0x2ac] ;  /* 0x0000ab0000047ab9 */ /* 0x000fe20000000800 */
[----:B------:R-:W-:Y:S01]  /*1110*/  IMAD.MOV.U32 R17, RZ, RZ, 0x20 ;  /* 0x00000020ff117424 */ /* 0x000fe200078e00ff */
[----:B------:R-:W-:Y:S01]  /*1120*/  ULDC UR6, c[0x0][0x1d0] ;  /* 0x0000740000067ab9 */ /* 0x000fe20000000800 */
[----:B------:R-:W-:Y:S01]  /*1130*/  IMAD.MOV.U32 R16, RZ, RZ, 0x40 ;  /* 0x00000040ff107424 */ /* 0x000fe200078e00ff */
[----:B------:R-:W-:Y:S01]  /*1140*/  UIMAD UR6, UR4, UR6, URZ ;  /* 0x00000006040672a4 */ /* 0x000fe2000f8e023f */
[----:B-1----:R-:W-:-:S04]  /*1150*/  SHF.R.S32.HI R14, RZ, 0x1f, R15 ;  /* 0x0000001fff0e7819 */ /* 0x002fc8000001140f */
[CC--:B------:R-:W-:Y:S02]  /*1160*/  LEA.HI R10, R14.reuse, R15.reuse, RZ, 0x3 ;  /* 0x0000000f0e0a7211 */ /* 0x0c0fe400078f18ff */
[----:B------:R-:W-:Y:S02]  /*1170*/  LEA.HI R2, R14, R15, RZ, 0x4 ;  /* 0x0000000f0e027211 */ /* 0x000fe400078f20ff */
[----:B------:R-:W-:Y:S02]  /*1180*/  SHF.R.S32.HI R27, RZ, 0x3, R10 ;  /* 0x00000003ff1b7819 */ /* 0x000fe4000001140a */
[----:B---3--:R-:W-:Y:S02]  /*1190*/  LOP3.LUT R4, R10, 0xfffffff8, RZ, 0xc0, !PT ;  /* 0xfffffff80a047812 */ /* 0x008fe400078ec0ff */
[----:B------:R-:W-:Y:S01]  /*11a0*/  LOP3.LUT R0, R2, 0xfffffff0, RZ, 0xc0, !PT ;  /* 0xfffffff002007812 */ /* 0x000fe200078ec0ff */
[----:B------:R-:W-:Y:S01]  /*11b0*/  IMAD.SHL.U32 R6, R27, 0x40, RZ ;  /* 0x000000401b067824 */ /* 0x000fe200078e00ff */
[----:B------:R-:W-:Y:S01]  /*11c0*/  SHF.R.S32.HI R3, RZ, 0x4, R2 ;  /* 0x00000004ff037819 */ /* 0x000fe20000011402 */
[----:B------:R-:W-:-:S02]  /*11d0*/  IMAD.IADD R9, R15, 0x1, -R4 ;  /* 0x000000010f097824 */ /* 0x000fc400078e0a04 */
[----:B------:R-:W-:Y:S01]  /*11e0*/  IMAD.IADD R0, R15, 0x1, -R0 ;  /* 0x000000010f007824 */ /* 0x000fe200078e0a00 */
[----:B------:R-:W-:Y:S01]  /*11f0*/  LEA.HI R5, R2, R3, RZ, 0x1 ;  /* 0x0000000302057211 */ /* 0x000fe200078f08ff */
[C---:B------:R-:W-:Y:S01]  /*1200*/  IMAD.SHL.U32 R244, R9.reuse, 0x8, RZ ;  /* 0x0000000809f47824 */ /* 0x040fe200078e00ff */
[----:B------:R-:W-:Y:S01]  /*1210*/  LOP3.LUT R2, R6, 0x1c0, RZ, 0xc0, !PT ;  /* 0x000001c006027812 */ /* 0x000fe200078ec0ff */
[C---:B------:R-:W-:Y:S01]  /*1220*/  IMAD.SHL.U32 R7, R9.reuse, 0x40, RZ ;  /* 0x0000004009077824 */ /* 0x040fe200078e00ff */
[----:B------:R-:W-:Y:S01]  /*1230*/  SHF.R.S32.HI R8, RZ, 0x1f, R0 ;  /* 0x0000001fff087819 */ /* 0x000fe20000011400 */
[----:B------:R-:W-:Y:S01]  /*1240*/  IMAD R251, R9, 0x10, R27 ;  /* 0x0000001009fb7824 */ /* 0x000fe200078e021b */
[----:B------:R-:W-:Y:S02]  /*1250*/  LOP3.LUT R5, R5, 0xfffffffe, RZ, 0xc0, !PT ;  /* 0xfffffffe05057812 */ /* 0x000fe400078ec0ff */
[----:B------:R-:W-:Y:S02]  /*1260*/  LOP3.LUT R6, R2, 0x38, R244, 0xf8, !PT ;  /* 0x0000003802067812 */ /* 0x000fe400078ef8f4 */
[----:B------:R-:W-:Y:S01]  /*1270*/  SHF.R.U32.HI R4, RZ, 0x3, R2 ;  /* 0x00000003ff047819 */ /* 0x000fe20000011602 */
[----:B------:R-:W-:Y:S01]  /*1280*/  IMAD.IADD R12, R3, 0x1, -R5 ;  /* 0x00000001030c7824 */ /* 0x000fe200078e0a05 */
[----:B------:R-:W-:-:S02]  /*1290*/  LEA.HI R11, R8, R0, RZ, 0x3 ;  /* 0x00000000080b7211 */ /* 0x000fc400078f18ff */
[----:B------:R-:W-:Y:S02]  /*12a0*/  LOP3.LUT R2, R7, 0x1c0, RZ, 0xc0, !PT ;  /* 0x000001c007027812 */ /* 0x000fe400078ec0ff */
[----:B------:R-:W-:Y:S02]  /*12b0*/  LOP3.LUT R4, R6, R4, RZ, 0x3c, !PT ;  /* 0x0000000406047212 */ /* 0x000fe400078e3cff */
[----:B------:R-:W-:Y:S02]  /*12c0*/  LOP3.LUT R3, R11, 0xfffffff8, RZ, 0xc0, !PT ;  /* 0xfffffff80b037812 */ /* 0x000fe400078ec0ff */
[-C--:B------:R-:W-:Y:S02]  /*12d0*/  LEA.HI R6, R14, R15.reuse, RZ, 0x6 ;  /* 0x0000000f0e067211 */ /* 0x080fe400078f30ff */
[----:B------:R-:W-:Y:S01]  /*12e0*/  LOP3.LUT R5, R2, 0x8, R10, 0xf8, !PT ;  /* 0x0000000802057812 */ /* 0x000fe200078ef80a */
[----:B------:R-:W-:Y:S01]  /*12f0*/  IMAD.IADD R8, R0, 0x1, -R3 ;  /* 0x0000000100087824 */ /* 0x000fe200078e0a03 */
[----:B------:R-:W-:Y:S01]  /*1300*/  SHF.R.U32.HI R2, RZ, 0x3, R2 ;  /* 0x00000003ff027819 */ /* 0x000fe20000011602 */
[----:B------:R-:W-:Y:S01]  /*1310*/  IMAD.SHL.U32 R0, R6, 0x8, RZ ;  /* 0x0000000806007824 */ /* 0x000fe200078e00ff */
[----:B------:R-:W-:-:S02]  /*1320*/  LEA.HI R3, R14, R15, RZ, 0x2 ;  /* 0x0000000f0e037211 */ /* 0x000fc400078f10ff */
[----:B------:R-:W-:Y:S02]  /*1330*/  LOP3.LUT R13, R5, R2, RZ, 0x3c, !PT ;  /* 0x00000002050d7212 */ /* 0x000fe400078e3cff */
[----:B------:R-:W-:Y:S02]  /*1340*/  LEA.HI R2, R14, R15, RZ, 0x5 ;  /* 0x0000000f0e027211 */ /* 0x000fe400078f28ff */
[----:B------:R-:W-:Y:S02]  /*1350*/  LOP3.LUT R208, R4, 0x7ffffe00, R0, 0xf8, !PT ;  /* 0x7ffffe0004d07812 */ /* 0x000fe400078ef800 */
[--C-:B------:R-:W-:Y:S02]  /*1360*/  SHF.R.S32.HI R93, RZ, 0x2, R3.reuse ;  /* 0x00000002ff5d7819 */ /* 0x100fe40000011403 */
[----:B------:R-:W-:Y:S01]  /*1370*/  SHF.R.S32.HI R4, RZ, 0x1f, R3 ;  /* 0x0000001fff047819 */ /* 0x000fe20000011403 */
[----:B------:R-:W-:Y:S01]  /*1380*/  IMAD.SHL.U32 R208, R208, 0x2, RZ ;  /* 0x00000002d0d07824 */ /* 0x000fe200078e00ff */
[----:B------:R-:W-:-:S02]  /*1390*/  LOP3.LUT R0, R2, 0xffffffe0, RZ, 0xc0, !PT ;  /* 0xffffffe002007812 */ /* 0x000fc400078ec0ff */
[--C-:B------:R-:W-:Y:S02]  /*13a0*/  SHF.R.S32.HI R7, RZ, 0x5, R2.reuse ;  /* 0x00000005ff077819 */ /* 0x100fe40000011402 */
[----:B------:R-:W-:Y:S01]  /*13b0*/  SHF.R.S32.HI R2, RZ, 0x1f, R2 ;  /* 0x0000001fff027819 */ /* 0x000fe20000011402 */
[----:B------:R-:W-:Y:S01]  /*13c0*/  IMAD.IADD R19, R15, 0x1, -R0 ;  /* 0x000000010f137824 */ /* 0x000fe200078e0a00 */
[----:B------:R-:W-:Y:S01]  /*13d0*/  LEA.HI R4, R4, R93, RZ, 0x3 ;  /* 0x0000005d04047211 */ /* 0x000fe200078f18ff */
[----:B------:R-:W-:Y:S01]  /*13e0*/  IMAD.SHL.U32 R20, R7, 0x200, RZ ;  /* 0x0000020007147824 */ /* 0x000fe200078e00ff */
[----:B------:R-:W-:Y:S02]  /*13f0*/  LOP3.LUT R3, R3, 0xfffffffc, RZ, 0xc0, !PT ;  /* 0xfffffffc03037812 */ /* 0x000fe400078ec0ff */
[----:B------:R-:W-:Y:S02]  /*1400*/  LEA.HI R0, R2, R7, RZ, 0x2 ;  /* 0x0000000702007211 */ /* 0x000fe400078f10ff */
[----:B------:R-:W-:Y:S01]  /*1410*/  LOP3.LUT R2, R4, 0xfffffff8, RZ, 0xc0, !PT ;  /* 0xfffffff804027812 */ /* 0x000fe200078ec0ff */
[----:B------:R-:W-:Y:S01]  /*1420*/  IMAD.IADD R94, R15, 0x1, -R3 ;  /* 0x000000010f5e7824 */ /* 0x000fe200078e0a03 */
[----:B------:R-:W-:-:S02]  /*1430*/  SHF.R.S32.HI R4, RZ, 0x1f, R19 ;  /* 0x0000001fff047819 */ /* 0x000fc40000011413 */
        /* <DEDUP_REMOVED lines=31> */
[----:B------:R-:W-:Y:S01]  /*1630*/  IADD3 R25, R93, 0x20, RZ ;  /* 0x000000205d197810 */ /* 0x000fe20007ffe0ff */
[----:B------:R-:W-:Y:S01]  /*1640*/  STL [R1+0x50], R22 ;  /* 0x0000501601007387 */ /* 0x000fe20000100800 */
[----:B------:R-:W-:Y:S01]  /*1650*/  LOP3.LUT R0, R2, R0, RZ, 0x3c, !PT ;  /* 0x0000000002007212 */ /* 0x000fe200078e3cff */
[----:B------:R-:W-:Y:S01]  /*1660*/  IMAD.IADD R15, R6, 0x1, R4 ;  /* 0x00000001060f7824 */ /* 0x000fe200078e0204 */
[----:B------:R-:W-:Y:S01]  /*1670*/  LOP3.LUT R3, R3, 0xfffffe00, RZ, 0xc0, !PT ;  /* 0xfffffe0003037812 */ /* 0x000fe200078ec0ff */
[----:B------:R-:W-:Y:S01]  /*1680*/  IMAD.SHL.U32 R6, R25, 0x40, RZ ;  /* 0x0000004019067824 */ /* 0x000fe200078e00ff */
[C---:B------:R-:W-:Y:S01]  /*1690*/  IADD3 R23, R93.reuse, 0x40, RZ ;  /* 0x000000405d177810 */ /* 0x040fe20007ffe0ff */
[----:B------:R-:W-:Y:S01]  /*16a0*/  IMAD R2, R12, 0x200, R13 ;  /* 0x000002000c027824 */ /* 0x000fe200078e020d */
[----:B------:R-:W-:Y:S01]  /*16b0*/  IADD3 R4, R0, R3, R5 ;  /* 0x0000000300047210 */ /* 0x000fe20007ffe005 */
[----:B------:R-:W-:Y:S01]  /*16c0*/  STL [R1+0x54], R21 ;  /* 0x0000541501007387 */ /* 0x000fe20000100800 */
[----:B------:R-:W-:-:S02]  /*16d0*/  IADD3 R24, R93, 0x60, RZ ;  /* 0x000000605d187810 */ /* 0x000fc40007ffe0ff */
[C---:B------:R-:W-:Y:S02]  /*16e0*/  LOP3.LUT P6, RZ, R8.reuse, 0x2, RZ, 0xc0, !PT ;  /* 0x0000000208ff7812 */ /* 0x040fe400078cc0ff */
[----:B------:R-:W-:Y:S02]  /*16f0*/  LOP3.LUT P5, RZ, R8, 0x4, RZ, 0xc0, !PT ;  /* 0x0000000408ff7812 */ /* 0x000fe400078ac0ff */
[----:B------:R-:W-:Y:S01]  /*1700*/  LOP3.LUT R5, R0, R3, RZ, 0xfc, !PT ;  /* 0x0000000300057212 */ /* 0x000fe200078efcff */
[----:B------:R-:W-:Y:S01]  /*1710*/  IMAD.SHL.U32 R3, R23, 0x40, RZ ;  /* 0x0000004017037824 */ /* 0x000fe200078e00ff */
[----:B------:R-:W-:Y:S01]  /*1720*/  SHF.R.S32.HI R7, RZ, 0x1f, R25 ;  /* 0x0000001fff077819 */ /* 0x000fe20000011419 */
[----:B------:R-:W-:Y:S01]  /*1730*/  IMAD.SHL.U32 R0, R24, 0x40, RZ ;  /* 0x0000004018007824 */ /* 0x000fe200078e00ff */
[----:B------:R-:W-:Y:S02]  /*1740*/  SHF.R.S32.HI R8, RZ, 0x1f, R23 ;  /* 0x0000001fff087819 */ /* 0x000fe40000011417 */
[----:B------:R-:W-:-:S02]  /*1750*/  LOP3.LUT P4, RZ, R9, 0x2, RZ, 0xc0, !PT ;  /* 0x0000000209ff7812 */ /* 0x000fc4000788c0ff */
[----:B------:R-:W-:Y:S02]  /*1760*/  LOP3.LUT P3, RZ, R9, 0x4, RZ, 0xc0, !PT ;  /* 0x0000000409ff7812 */ /* 0x000fe4000786c0ff */
[----:B------:R-:W-:Y:S02]  /*1770*/  SHF.R.S32.HI R9, RZ, 0x1f, R24 ;  /* 0x0000001fff097819 */ /* 0x000fe40000011418 */
[----:B------:R-:W-:Y:S02]  /*1780*/  LOP3.LUT R11, R6, 0x1c0, RZ, 0xc0, !PT ;  /* 0x000001c0060b7812 */ /* 0x000fe400078ec0ff */
[----:B------:R-:W-:Y:S02]  /*1790*/  LEA.HI R7, R7, R25, RZ, 0x3 ;  /* 0x0000001907077211 */ /* 0x000fe400078f18ff */
[----:B------:R-:W-:Y:S02]  /*17a0*/  LEA.HI R6, R8, R23, RZ, 0x3 ;  /* 0x0000001708067211 */ /* 0x000fe400078f18ff */
[----:B------:R-:W-:Y:S01]  /*17b0*/  LOP3.LUT R23, R3, 0x1c0, RZ, 0xc0, !PT ;  /* 0x000001c003177812 */ /* 0x000fe200078ec0ff */
[----:B------:R-:W-:Y:S01]  /*17c0*/  IMAD.SHL.U32 R7, R7, 0x40, RZ ;  /* 0x0000004007077824 */ /* 0x000fe200078e00ff */
[----:B------:R-:W-:Y:S01]  /*17d0*/  LEA.HI R3, R9, R24, RZ, 0x3 ;  /* 0x0000001809037211 */ /* 0x000fe200078f18ff */
[----:B------:R-:W-:Y:S01]  /*17e0*/  IMAD.SHL.U32 R6, R6, 0x40, RZ ;  /* 0x0000004006067824 */ /* 0x000fe200078e00ff */
[----:B------:R-:W-:-:S02]  /*17f0*/  LOP3.LUT R8, R0, 0x1c0, RZ, 0xc0, !PT ;  /* 0x000001c000087812 */ /* 0x000fc400078ec0ff */
[----:B------:R-:W-:Y:S01]  /*1800*/  IADD3 R92, R90, 0x10, RZ ;  /* 0x000000105a5c7810 */ /* 0x000fe20007ffe0ff */
[----:B------:R-:W-:Y:S01]  /*1810*/  IMAD.SHL.U32 R3, R3, 0x40, RZ ;  /* 0x0000004003037824 */ /* 0x000fe200078e00ff */
[----:B------:R-:W-:Y:S02]  /*1820*/  LOP3.LUT R9, R10, 0x7ffffffc, RZ, 0xc0, !PT ;  /* 0x7ffffffc0a097812 */ /* 0x000fe400078ec0ff */
[--C-:B------:R-:W-:Y:S02]  /*1830*/  LOP3.LUT R12, R11, 0x38, R84.reuse, 0xf8, !PT ;  /* 0x000000380b0c7812 */ /* 0x100fe400078ef854 */
[----:B------:R-:W-:Y:S01]  /*1840*/  SHF.R.U32.HI R13, RZ, 0x3, R11 ;  /* 0x00000003ff0d7819 */ /* 0x000fe2000001160b */
[----:B------:R-:W-:Y:S01]  /*1850*/  IMAD.IADD R9, R19, 0x1, -R9 ;  /* 0x0000000113097824 */ /* 0x000fe200078e0a09 */
[--C-:B------:R-:W-:Y:S02]  /*1860*/  LOP3.LUT R11, R23, 0x38, R84.reuse, 0xf8, !PT ;  /* 0x00000038170b7812 */ /* 0x100fe400078ef854 */
[----:B------:R-:W-:Y:S01]  /*1870*/  SHF.R.U32.HI R25, RZ, 0x3, R23 ;  /* 0x00000003ff197819 */ /* 0x000fe20000011617 */
[----:B------:R-:W-:Y:S01]  /*1880*/  IMAD.SHL.U32 R19, R9, 0x2, RZ ;  /* 0x0000000209137824 */ /* 0x000fe200078e00ff */
[----:B------:R-:W-:Y:S01]  /*1890*/  LOP3.LUT R10, R8, 0x38, R84, 0xf8, !PT ;  /* 0x00000038080a7812 */ /* 0x000fe200078ef854 */
[----:B------:R-:W-:Y:S01]  /*18a0*/  IMAD.IADD R9, R26, 0x1, R14 ;  /* 0x000000011a097824 */ /* 0x000fe200078e020e */
[----:B------:R-:W-:-:S02]  /*18b0*/  SHF.R.U32.HI R23, RZ, 0x3, R8 ;  /* 0x00000003ff177819 */ /* 0x000fc40000011608 */
[----:B------:R-:W-:Y:S02]  /*18c0*/  SHF.R.S32.HI R8, RZ, 0x1f, R92 ;  /* 0x0000001fff087819 */ /* 0x000fe4000001145c */
[----:B------:R-:W-:Y:S02]  /*18d0*/  LOP3.LUT R7, R7, 0xfffffe00, RZ, 0xc0, !PT ;  /* 0xfffffe0007077812 */ /* 0x000fe400078ec0ff */
[----:B------:R-:W-:Y:S01]  /*18e0*/  LOP3.LUT R24, R6, 0xfffffe00, RZ, 0xc0, !PT ;  /* 0xfffffe0006187812 */ /* 0x000fe200078ec0ff */
[----:B------:R1:W-:Y:S01]  /*18f0*/  STL [R1+0x98], R8 ;  /* 0x0000980801007387 */ /* 0x0003e20000100800 */
[----:B------:R-:W-:Y:S02]  /*1900*/  LOP3.LUT R3, R3, 0xfffffe00, RZ, 0xc0, !PT ;  /* 0xfffffe0003037812 */ /* 0x000fe400078ec0ff */
[----:B------:R-:W-:Y:S01]  /*1910*/  LOP3.LUT R13, R7, R12, R13, 0xf6, !PT ;  /* 0x0000000c070d7212 */ /* 0x000fe200078ef60d */
[----:B------:R2:W-:Y:S01]  /*1920*/  STL [R1+0x5c], R7 ;  /* 0x00005c0701007387 */ /* 0x0005e20000100800 */
[----:B------:R-:W-:-:S02]  /*1930*/  LOP3.LUT R12, R24, R11, R25, 0xf6, !PT ;  /* 0x0000000b180c7212 */ /* 0x000fc400078ef619 */
[----:B------:R-:W-:Y:S01]  /*1940*/  LOP3.LUT R11, R3, R10, R23, 0xf6, !PT ;  /* 0x0000000a030b7212 */ /* 0x000fe200078ef617 */
[----:B------:R-:W-:Y:S01]  /*1950*/  STL [R1+0x58], R24 ;  /* 0x0000581801007387 */ /* 0x000fe20000100800 */
[----:B------:R-:W-:Y:S02]  /*1960*/  LEA R14, R13, 0x5100, 0x1 ;  /* 0x000051000d0e7811 */ /* 0x000fe400078e08ff */
[----:B------:R-:W-:Y:S01]  /*1970*/  LEA R13, R12, 0x5100, 0x1 ;  /* 0x000051000c0d7811 */ /* 0x000fe200078e08ff */
[----:B------:R3:W-:Y:S01]  /*1980*/  STL [R1+0xf4], R3 ;  /* 0x0000f40301007387 */ /* 0x0007e20000100800 */
[----:B------:R-:W-:Y:S02]  /*1990*/  LOP3.LUT R10, R22, 0x38, R84, 0xf8, !PT ;  /* 0x00000038160a7812 */ /* 0x000fe400078ef854 */
[----:B------:R-:W-:Y:S01]  /*19a0*/  LEA R12, R11, 0x5100, 0x1 ;  /* 0x000051000b0c7811 */ /* 0x000fe200078e08ff */
[----:B------:R4:W-:Y:S01]  /*19b0*/  STL [R1+0x60], R9 ;  /* 0x0000600901007387 */ /* 0x0009e20000100800 */
[----:B------:R-:W-:-:S02]  /*19c0*/  LEA R95, R2, 0x2900, 0x1 ;  /* 0x00002900025f7811 */ /* 0x000fc400078e08ff */
[----:B------:R-:W-:Y:S01]  /*19d0*/  SHF.R.S32.HI R11, RZ, 0x1f, R19 ;  /* 0x0000001fff0b7819 */ /* 0x000fe20000011413 */
[----:B------:R-:W-:Y:S01]  /*19e0*/  STL [R1+0x34], R19 ;  /* 0x0000341301007387 */ /* 0x000fe20000100800 */
[C---:B------:R-:W-:Y:S02]  /*19f0*/  SEL R6, R17.reuse, 0xffffffe0, !P0 ;  /* 0xffffffe011067807 */ /* 0x040fe40004000000 */
[----:B------:R-:W-:Y:S01]  /*1a00*/  SEL R2, R17, 0xffffffe0, !P6 ;  /* 0xffffffe011027807 */ /* 0x000fe20007000000 */
[----:B------:R5:W-:Y:S01]  /*1a10*/  STL [R1+0xec], R14 ;  /* 0x0000ec0e01007387 */ /* 0x000be20000100800 */
[C---:B------:R-:W-:Y:S02]  /*1a20*/  SEL R0, R16.reuse, 0xffffffc0, !P3 ;  /* 0xffffffc010007807 */ /* 0x040fe40005800000 */
[----:B-1----:R-:W-:Y:S01]  /*1a30*/  SEL R8, R16, 0xffffffc0, !P2 ;  /* 0xffffffc010087807 */ /* 0x002fe20005000000 */
[----:B------:R1:W-:Y:S01]  /*1a40*/  STL [R1+0xe8], R13 ;  /* 0x0000e80d01007387 */ /* 0x0003e20000100800 */
[----:B--2---:R-:W-:Y:S01]  /*1a50*/  SEL R7, R18, 0x10, !P1 ;  /* 0x0000001012077807 */ /* 0x004fe20004800000 */
[----:B------:R-:W-:Y:S01]  /*1a60*/  IMAD.IADD R197, R95, 0x1, R0 ;  /* 0x000000015fc57824 */ /* 0x000fe200078e0200 */
[C---:B------:R-:W-:Y:S01]  /*1a70*/  IADD3 R18, R19.reuse, 0x8, RZ ;  /* 0x0000000813127810 */ /* 0x040fe20007ffe0ff */
[----:B------:R2:W-:Y:S01]  /*1a80*/  STL [R1+0xe4], R12 ;  /* 0x0000e40c01007387 */ /* 0x0005e20000100800 */
[----:B------:R-:W-:-:S02]  /*1a90*/  IADD3 R17, R19, 0x10, RZ ;  /* 0x0000001013117810 */ /* 0x000fc40007ffe0ff */
[--C-:B------:R-:W-:Y:S01]  /*1aa0*/  LOP3.LUT R10, R20, R10, R21.reuse, 0xf6, !PT ;  /* 0x0000000a140a7212 */ /* 0x100fe200078ef615 */
[----:B------:R2:W-:Y:S01]  /*1ab0*/  STL [R1+0xd4], R11 ;  /* 0x0000d40b01007387 */ /* 0x0005e20000100800 */
[----:B---3--:R-:W-:Y:S02]  /*1ac0*/  LOP3.LUT R3, R22, 0x18, R84, 0xf8, !PT ;  /* 0x0000001816037812 */ /* 0x008fe400078ef854 */
[----:B------:R-:W-:Y:S01]  /*1ad0*/  IADD3 R202, R95, 0x20, RZ ;  /* 0x000000205fca7810 */ /* 0x000fe20007ffe0ff */
[----:B------:R3:W-:Y:S01]  /*1ae0*/  STL [R1+0x8c], R18 ;  /* 0x00008c1201007387 */ /* 0x0007e20000100800 */
[----:B----4-:R-:W-:Y:S02]  /*1af0*/  LOP3.LUT R9, R20, R3, R21, 0xf6, !PT ;  /* 0x0000000314097212 */ /* 0x010fe400078ef615 */
[----:B------:R-:W-:Y:S01]  /*1b00*/  SEL R3, R16, 0xffffffc0, !P5 ;  /* 0xffffffc010037807 */ /* 0x000fe20006800000 */
[----:B------:R-:W-:Y:S01]  /*1b10*/  STL [R1+0x88], R17 ;  /* 0x0000881101007387 */ /* 0x000fe20000100800 */
[----:B------:R-:W-:-:S02]  /*1b20*/  IADD3 R16, R19, 0x18, RZ ;  /* 0x0000001813107810 */ /* 0x000fc40007ffe0ff */
[----:B------:R-:W-:Y:S02]  /*1b30*/  LEA R248, R9, 0x100, 0x1 ;  /* 0x0000010009f87811 */ /* 0x000fe400078e08ff */
[C---:B-----5:R-:W-:Y:S01]  /*1b40*/  IADD3 R14, R19.reuse, 0x20, RZ ;  /* 0x00000020130e7810 */ /* 0x060fe20007ffe0ff */
[----:B------:R-:W-:Y:S01]  /*1b50*/  STL [R1+0x84], R16 ;  /* 0x0000841001007387 */ /* 0x000fe20000100800 */
[----:B------:R-:W-:Y:S01]  /*1b60*/  LEA R9, R10, 0x5100, 0x1 ;  /* 0x000051000a097811 */ /* 0x000fe200078e08ff */
[----:B------:R-:W-:Y:S01]  /*1b70*/  IMAD.IADD R249, R8, 0x1, R248 ;  /* 0x0000000108f97824 */ /* 0x000fe200078e02f8 */
[C---:B-1----:R-:W-:Y:S01]  /*1b80*/  IADD3 R13, R19.reuse, 0x28, RZ ;  /* 0x00000028130d7810 */ /* 0x042fe20007ffe0ff */
[----:B------:R1:W-:Y:S01]  /*1b90*/  STL [R1+0x80], R14 ;  /* 0x0000800e01007387 */ /* 0x0003e20000100800 */
[----:B------:R-:W-:Y:S02]  /*1ba0*/  SHF.R.S32.HI R10, RZ, 0x1f, R17 ;  /* 0x0000001fff0a7819 */ /* 0x000fe40000011411 */
[----:B--2---:R-:W-:Y:S01]  /*1bb0*/  IADD3 R12, R19, 0x38, RZ ;  /* 0x00000038130c7810 */ /* 0x004fe20007ffe0ff */
[----:B------:R-:W-:Y:S01]  /*1bc0*/  STL [R1+0x7c], R13 ;  /* 0x00007c0d01007387 */ /* 0x000fe20000100800 */
[----:B------:R-:W-:-:S02]  /*1bd0*/  @P4 IADD3 R202, R95, -0x20, RZ ;  /* 0xffffffe05fca4810 */ /* 0x000fc40007ffe0ff */
[----:B------:R-:W-:Y:S02]  /*1be0*/  IADD3 R11, R19, 0x30, RZ ;  /* 0x00000030130b7810 */ /* 0x000fe40007ffe0ff */
[----:B------:R-:W-:Y:S01]  /*1bf0*/  LEA R198, R4, 0x5100, 0x1 ;  /* 0x0000510004c67811 */ /* 0x000fe200078e08ff */
[----:B------:R-:W-:Y:S01]  /*1c00*/  IMAD.IADD R194, R0, 0x1, R202 ;  /* 0x0000000100c27824 */ /* 0x000fe200078e02ca */
[----:B---3--:R-:W-:Y:S01]  /*1c10*/  SHF.R.S32.HI R18, RZ, 0x1f, R18 ;  /* 0x0000001fff127819 */ /* 0x008fe20000011412 */
[----:B------:R-:W-:Y:S01]  /*1c20*/  STL [R1+0x78], R11 ;  /* 0x0000780b01007387 */ /* 0x000fe20000100800 */
[----:B------:R-:W-:Y:S01]  /*1c30*/  LEA R192, R5, 0x100, 0x1 ;  /* 0x0000010005c07811 */ /* 0x000fe200078e08ff */
[----:B------:R-:W-:Y:S01]  /*1c40*/  IMAD.IADD R199, R198, 0x1, R3 ;  /* 0x00000001c6c77824 */ /* 0x000fe200078e0203 */
[----:B------:R-:W-:Y:S01]  /*1c50*/  IADD3 R219, R84, 0x20, RZ ;  /* 0x0000002054db7810 */ /* 0x000fe20007ffe0ff */
[----:B------:R2:W-:Y:S01]  /*1c60*/  STL [R1+0xe0], R9 ;  /* 0x0000e00901007387 */ /* 0x0005e20000100800 */
[----:B------:R-:W-:Y:S01]  /*1c70*/  SHF.R.S32.HI R245, RZ, 0x1f, R244 ;  /* 0x0000001ffff57819 */ /* 0x000fe200000114f4 */
[----:B------:R-:W-:Y:S01]  /*1c80*/  IMAD.IADD R193, R3, 0x1, R192 ;  /* 0x0000000103c17824 */ /* 0x000fe200078e02c0 */
[----:B------:R-:W-:Y:S01]  /*1c90*/  SHF.R.S32.HI R85, RZ, 0x1f, R84 ;  /* 0x0000001fff557819 */ /* 0x000fe20000011454 */
[----:B------:R-:W-:Y:S01]  /*1ca0*/  STL [R1+0x74], R12 ;  /* 0x0000740c01007387 */ /* 0x000fe20000100800 */
[----:B------:R-:W-:Y:S01]  /*1cb0*/  SHF.R.S32.HI R91, RZ, 0x1f, R90 ;  /* 0x0000001fff5b7819 */ /* 0x000fe2000001145a */
[----:B------:R-:W-:Y:S01]  /*1cc0*/  IMAD.IADD R201, R198, 0x1, R2 ;  /* 0x00000001c6c97824 */ /* 0x000fe200078e0202 */
[----:B------:R-:W-:Y:S01]  /*1cd0*/  SHF.R.S32.HI R250, RZ, 0x1f, R219 ;  /* 0x0000001ffffa7819 */ /* 0x000fe200000114db */
[----:B------:R-:W-:Y:S01]  /*1ce0*/  STL [R1+0xd0], R18 ;  /* 0x0000d01201007387 */ /* 0x000fe20000100800 */
[----:B-1----:R-:W-:Y:S01]  /*1cf0*/  SHF.R.S32.HI R14, RZ, 0x1f, R14 ;  /* 0x0000001fff0e7819 */ /* 0x002fe2000001140e */
[----:B------:R-:W-:Y:S01]  /*1d00*/  IMAD.IADD R196, R2, 0x1, R192 ;  /* 0x0000000102c47824 */ /* 0x000fe200078e02c0 */
[C---:B------:R-:W-:Y:S01]  /*1d10*/  IADD3 R206, R202.reuse, 0x800, RZ ;  /* 0x00000800cace7810 */ /* 0x040fe20007ffe0ff */
[----:B------:R1:W-:Y:S01]  /*1d20*/  STL [R1+0xcc], R10 ;  /* 0x0000cc0a01007387 */ /* 0x0003e20000100800 */
[----:B------:R-:W-:Y:S01]  /*1d30*/  IADD3 R205, R202, 0x1000, RZ ;  /* 0x00001000cacd7810 */ /* 0x000fe20007ffe0ff */
[----:B------:R-:W-:Y:S01]  /*1d40*/  IMAD.IADD R200, R2, 0x1, R199 ;  /* 0x0000000102c87824 */ /* 0x000fe200078e02c7 */
[----:B------:R-:W-:Y:S01]  /*1d50*/  IADD3 R204, R202, 0x1800, RZ ;  /* 0x00001800cacc7810 */ /* 0x000fe20007ffe0ff */
[----:B------:R-:W-:Y:S01]  /*1d60*/  IMAD.IADD R195, R2, 0x1, R193 ;  /* 0x0000000102c37824 */ /* 0x000fe200078e02c1 */
[----:B------:R-:W-:-:S02]  /*1d70*/  IADD3 R203, R202, 0x2000, RZ ;  /* 0x00002000cacb7810 */ /* 0x000fc40007ffe0ff */
[----:B--2---:R-:W-:-:S05]  /*1d80*/  SHF.R.S32.HI R9, RZ, 0x1f, R16 ;  /* 0x0000001fff097819 */ /* 0x004fca0000011410 */
[----:B------:R2:W-:Y:S04]  /*1d90*/  STL [R1+0xc8], R9 ;  /* 0x0000c80901007387 */ /* 0x0005e80000100800 */
[----:B------:R-:W-:Y:S01]  /*1da0*/  STL [R1+0xc4], R14 ;  /* 0x0000c40e01007387 */ /* 0x000fe20000100800 */
[----:B-1----:R-:W-:-:S05]  /*1db0*/  SHF.R.S32.HI R10, RZ, 0x1f, R13 ;  /* 0x0000001fff0a7819 */ /* 0x002fca000001140d */
[----:B------:R1:W-:Y:S01]  /*1dc0*/  STL [R1+0xc0], R10 ;  /* 0x0000c00a01007387 */ /* 0x0003e20000100800 */
[----:B--2---:R-:W-:Y:S02]  /*1dd0*/  SHF.R.S32.HI R9, RZ, 0x1f, R11 ;  /* 0x0000001fff097819 */ /* 0x004fe4000001140b */
[----:B------:R-:W-:-:S03]  /*1de0*/  LEA R11, R15, 0x80, 0x1 ;  /* 0x000000800f0b7811 */ /* 0x000fc600078e08ff */
[----:B------:R2:W-:Y:S02]  /*1df0*/  STL [R1+0xbc], R9 ;  /* 0x0000bc0901007387 */ /* 0x0005e40000100800 */
[C---:B------:R-:W-:Y:S02]  /*1e00*/  IMAD.IADD R0, R11.reuse, 0x1, R6 ;  /* 0x000000010b007824 */ /* 0x040fe400078e0206 */
[----:B-1----:R-:W-:-:S04]  /*1e10*/  IMAD.IADD R10, R11, 0x1, R8 ;  /* 0x000000010b0a7824 */ /* 0x002fc800078e0208 */
[----:B------:R-:W-:-:S04]  /*1e20*/  IMAD.IADD R4, R6, 0x1, R10 ;  /* 0x0000000106047824 */ /* 0x000fc800078e020a */
[----:B------:R-:W-:Y:S01]  /*1e30*/  IMAD.IADD R3, R7, 0x1, R4 ;  /* 0x0000000107037824 */ /* 0x000fe200078e0204 */
[----:B--2---:R-:W-:-:S05]  /*1e40*/  SHF.R.S32.HI R9, RZ, 0x1f, R12 ;  /* 0x0000001fff097819 */ /* 0x004fca000001140c */
        /* <DEDUP_REMOVED lines=14> */
.L_x_1837:
[----:B--2---:R-:W2:Y:S01]  /*1f30*/  LDL R0, [R1+0x4c] ;  /* 0x00004c0001007983 */ /* 0x004ea20000100800 */
[----:B------:R-:W-:Y:S01]  /*1f40*/  IMAD.MOV.U32 R148, RZ, RZ, 0x4 ;  /* 0x00000004ff947424 */ /* 0x000fe200078e00ff */
[----:B------:R-:W-:Y:S02]  /*1f50*/  ISETP.NE.U32.AND P0, PT, RZ, c[0x0][0x370], PT ;  /* 0x0000dc00ff007a0c */ /* 0x000fe40003f05070 */
[----:B------:R-:W-:Y:S02]  /*1f60*/  ISETP.NE.U32.AND P4, PT, RZ, c[0x0][0x360], PT ;  /* 0x0000d800ff007a0c */ /* 0x000fe40003f85070 */
[----:B------:R-:W-:Y:S01]  /*1f70*/  ISETP.NE.AND.EX P1, PT, RZ, c[0x0][0x374], PT, P0 ;  /* 0x0000dd00ff007a0c */ /* 0x000fe20003f25300 */
[----:B--2---:R-:W-:-:S05]  /*1f80*/  IMAD.WIDE R2, R0, R148, c[0x0][0x588] ;  /* 0x0001620000027625 */ /* 0x004fca00078e0294 */
[----:B------:R-:W2:Y:S01]  /*1f90*/  LDG.E R25, [R2.64] ;  /* 0x0000000802197981 */ /* 0x000ea2000c1e1900 */
[----:B------:R-:W-:Y:S01]  /*1fa0*/  ISETP.NE.AND.EX P4, PT, RZ, c[0x0][0x364], PT, P4 ;  /* 0x0000d900ff007a0c */ /* 0x000fe20003f85340 */
[----:B------:R-:W-:Y:S01]  /*1fb0*/  IMAD.MOV.U32 R9, RZ, RZ, RZ ;  /* 0x000000ffff097224 */ /* 0x000fe200078e00ff */
[----:B------:R-:W-:Y:S02]  /*1fc0*/  ISETP.NE.U32.AND P3, PT, RZ, c[0x0][0x348], PT ;  /* 0x0000d200ff007a0c */ /* 0x000fe40003f65070 */
[----:B------:R-:W-:Y:S02]  /*1fd0*/  ISETP.NE.U32.AND P5, PT, RZ, c[0x0][0x350], PT ;  /* 0x0000d400ff007a0c */ /* 0x000fe40003fa5070 */
[----:B------:R-:W-:Y:S02]  /*1fe0*/  ISETP.NE.U32.AND P6, PT, RZ, c[0x0][0x358], PT ;  /* 0x0000d600ff007a0c */ /* 0x000fe40003fc5070 */
[----:B------:R-:W-:Y:S02]  /*1ff0*/  ISETP.NE.AND.EX P3, PT, RZ, c[0x0][0x34c], PT, P3 ;  /* 0x0000d300ff007a0c */ /* 0x000fe40003f65330 */
[----:B------:R-:W-:-:S02]  /*2000*/  ISETP.NE.AND.EX P5, PT, RZ, c[0x0][0x354], PT, P5 ;  /* 0x0000d500ff007a0c */ /* 0x000fc40003fa5350 */
[----:B------:R-:W-:Y:S01]  /*2010*/  ISETP.NE.AND.EX P6, PT, RZ, c[0x0][0x35c], PT, P6 ;  /* 0x0000d700ff007a0c */ /* 0x000fe20003fc5360 */
[----:B------:R-:W-:Y:S02]  /*2020*/  IMAD.MOV.U32 R141, RZ, RZ, RZ ;  /* 0x000000ffff8d7224 */ /* 0x000fe400078e00ff */
[----:B------:R-:W-:Y:S02]  /*2030*/  IMAD.MOV.U32 R15, RZ, RZ, RZ ;  /* 0x000000ffff0f7224 */ /* 0x000fe400078e00ff */
[----:B------:R-:W-:Y:S01]  /*2040*/  IMAD.MOV.U32 R13, RZ, RZ, RZ ;  /* 0x000000ffff0d7224 */ /* 0x000fe200078e00ff */
[----:B--2---:R-:W-:Y:S01]  /*2050*/  SHF.R.S32.HI R26, RZ, 0x1f, R25 ;  /* 0x0000001fff1a7819 */ /* 0x004fe20000011419 */
[C---:B------:R-:W-:Y:S01]  /*2060*/  IMAD.SHL.U32 R17, R25.reuse, 0x4, RZ ;  /* 0x0000000419117824 */ /* 0x040fe200078e00ff */
[C---:B------:R-:W-:Y:S01]  /*2070*/  @P1 LEA R4, P0, R25.reuse, c[0x0][0x370], 0x2 ;  /* 0x0000dc0019041a11 */ /* 0x040fe200078010ff */
[----:B------:R1:W-:Y:S01]  /*2080*/  STL [R1+0x70], R25 ;  /* 0x0000701901007387 */ /* 0x0003e20000100800 */
[----:B------:R-:W-:-:S02]  /*2090*/  SHF.L.U64.HI R16, R25, 0x2, R26 ;  /* 0x0000000219107819 */ /* 0x000fc4000001021a */
[----:B------:R-:W-:Y:S01]  /*20a0*/  @P1 LEA.HI.X R5, R25, c[0x0][0x374], R26, 0x2, P0 ;  /* 0x0000dd0019051a11 */ /* 0x000fe200000f141a */
[----:B------:R1:W-:Y:S01]  /*20b0*/  STL [R1+0x90], R26 ;  /* 0x0000901a01007387 */ /* 0x0003e20000100800 */
[----:B------:R-:W-:-:S03]  /*20c0*/  @P4 IADD3 R2, P0, R17, c[0x0][0x360], RZ ;  /* 0x0000d80011024a10 */ /* 0x000fc60007f1e0ff */
[----:B------:R2:W3:Y:S01]  /*20d0*/  @P1 LDG.E R9, [R4.64] ;  /* 0x0000000804091981 */ /* 0x0004e2000c1e1900 */
[C---:B------:R-:W-:Y:S02]  /*20e0*/  @P4 IADD3.X R3, R16.reuse, c[0x0][0x364], RZ, P0, !PT ;  /* 0x0000d90010034a10 */ /* 0x040fe400007fe4ff */
[----:B------:R-:W-:Y:S01]  /*20f0*/  IADD3 R6, P2, R17, c[0x0][0x348], RZ ;  /* 0x0000d20011067a10 */ /* 0x000fe20007f5e0ff */
[----:B------:R1:W-:Y:S04]  /*2100*/  STL [R1+0x64], R17 ;  /* 0x0000641101007387 */ /* 0x0003e80000100800 */
[----:B------:R4:W3:Y:S01]  /*2110*/  @P4 LDG.E R0, [R2.64] ;  /* 0x0000000802004981 */ /* 0x0008e2000c1e1900 */
        /* <DEDUP_REMOVED lines=10> */
[----:B---3--:R1:W-:Y:S04]  /*21c0*/  STL [R1+0x28], R9 ;  /* 0x0000280901007387 */ /* 0x0083e80000100800 */
[----:B------:R1:W-:Y:S01]  /*21d0*/  @P4 STL [R1+0x30], R0 ;  /* 0x0000300001004387 */ /* 0x0003e20000100800 */
[----:B------:R-:W-:Y:S05]  /*21e0*/  @P4 BRA `(.L_x_1636) ;  /* 0x0000007000004947 */ /* 0x000fea0003800000 */
[----:B-1----:R-:W-:-:S05]  /*21f0*/  MOV R0, c[0x0][0x168] ;  /* 0x00005a0000007a02 */ /* 0x002fca0000000f00 */
[----:B------:R1:W-:Y:S01]  /*2200*/  STL [R1+0x30], R0 ;  /* 0x0000300001007387 */ /* 0x0003e20000100800 */
[----:B------:R-:W-:Y:S05]  /*2210*/  @!P3 BRA `(.L_x_1636) ;  /* 0x000000400000b947 */ /* 0x000fea0003800000 */
[----:B------:R-:W2:Y:S04]  /*2220*/  LDG.E R8, [R6.64] ;  /* 0x0000000806087981 */ /* 0x000ea8000c1e1900 */
[----:B-1----:R-:W2:Y:S02]  /*2230*/  LDG.E R0, [R6.64+0x4] ;  /* 0x0000040806007981 */ /* 0x002ea4000c1e1900 */
[----:B--2---:R-:W-:-:S05]  /*2240*/  IADD3 R0, -R8, R0, RZ ;  /* 0x0000000008007210 */ /* 0x004fca0007ffe1ff */
[----:B------:R1:W-:Y:S02]  /*2250*/  STL [R1+0x30], R0 ;  /* 0x0000300001007387 */ /* 0x0003e40000100800 */
.L_x_1636:
[----:B------:R-:W-:-:S04]  /*2260*/  ISETP.NE.U32.AND P0, PT, RZ, c[0x0][0x368], PT ;  /* 0x0000da00ff007a0c */ /* 0x000fc80003f05070 */
[----:B------:R-:W-:-:S13]  /*2270*/  ISETP.NE.AND.EX P0, PT, RZ, c[0x0][0x36c], PT, P0 ;  /* 0x0000db00ff007a0c */ /* 0x000fda0003f05300 */
[----:B------:R-:W-:Y:S05]  /*2280*/  @!P0 BRA `(.L_x_1637) ;  /* 0x0000004000008947 */ /* 0x000fea0003800000 */
[----:B-1----:R-:W-:-:S04]  /*2290*/  IADD3 R4, P0, R17, c[0x0][0x368], RZ ;  /* 0x0000da0011047a10 */ /* 0x002fc80007f1e0ff */
[----:B------:R-:W-:-:S05]  /*22a0*/  IADD3.X R5, R16, c[0x0][0x36c], RZ, P0, !PT ;  /* 0x0000db0010057a10 */ /* 0x000fca00007fe4ff */
[----:B------:R1:W5:Y:S01]  /*22b0*/  LDG.E R12, [R4.64] ;  /* 0x00000008040c7981 */ /* 0x000362000c1e1900 */
[----:B------:R-:W-:Y:S05]  /*22c0*/  BRA `(.L_x_1638) ;  /* 0x0000005000007947 */ /* 0x000fea0003800000 */
.L_x_1637:
[----:B------:R-:W-:Y:S01]  /*22d0*/  MOV R12, UR6 ;  /* 0x00000006000c7c02 */ /* 0x000fe20008000f00 */
[----:B------:R-:W-:Y:S05]  /*22e0*/  @!P5 BRA `(.L_x_1638) ;  /* 0x000000300000d947 */ /* 0x000fea0003800000 */
[----:B-1----:R-:W2:Y:S04]  /*22f0*/  LDG.E R6, [R4.64] ;  /* 0x0000000804067981 */ /* 0x002ea8000c1e1900 */
[----:B------:R-:W2:Y:S02]  /*2300*/  LDG.E R0, [R4.64+0x4] ;  /* 0x0000040804007981 */ /* 0x000ea4000c1e1900 */
[----:B--2---:R-:W-:Y:S02]  /*2310*/  IADD3 R12, -R6, R0, RZ ;  /* 0x00000000060c7210 */ /* 0x004fe40007ffe1ff */
.L_x_1638:
[----:B-1----:R-:W2:Y:S04]  /*2320*/  LDL R4, [R1+0x30] ;  /* 0x0000300001047983 */ /* 0x002ea80000100800 */
[----:B------:R-:W3:Y:S04]  /*2330*/  LDL.LU R0, [R1+0x44] ;  /* 0x0000440001007983 */ /* 0x000ee80000300800 */
[----:B------:R-:W4:Y:S04]  /*2340*/  LDL.LU R7, [R1+0x6c] ;  /* 0x00006c0001077983 */ /* 0x000f280000300800 */
[----:B------:R1:W3:Y:S04]  /*2350*/  @P6 LDG.E R5, [R2.64] ;  /* 0x0000000802056981 */ /* 0x0002e8000c1e1900 */
[----:B------:R-:W3:Y:S01]  /*2360*/  LDL R14, [R1+0x48] ;  /* 0x00004800010e7983 */ /* 0x000ee20000100800 */
[----:B------:R-:W-:Y:S01]  /*2370*/  ISETP.NE.U32.AND P0, PT, RZ, c[0x0][0x378], PT ;  /* 0x0000de00ff007a0c */ /* 0x000fe20003f05070 */
[----:B------:R-:W-:-:S03]  /*2380*/  IMAD.MOV.U32 R8, RZ, RZ, c[0x0][0x2c4] ;  /* 0x0000b100ff087624 */ /* 0x000fc600078e00ff */
[----:B------:R-:W-:Y:S01]  /*2390*/  ISETP.NE.AND.EX P1, PT, RZ, c[0x0][0x37c], PT, P0 ;  /* 0x0000df00ff007a0c */ /* 0x000fe20003f25300 */
[----:B--2---:R-:W-:Y:S02]  /*23a0*/  IMAD.MOV.U32 R6, RZ, RZ, R4 ;  /* 0x000000ffff067224 */ /* 0x004fe400078e0004 */
[----:B------:R1:W2:Y:S01]  /*23b0*/  @P6 LDG.E R4, [R2.64+0x4] ;  /* 0x0000040802046981 */ /* 0x0002a2000c1e1900 */
[----:B------:R-:W-:Y:S01]  /*23c0*/  ISETP.NE.AND P2, PT, R8, 0x1, PT ;  /* 0x000000010800780c */ /* 0x000fe20003f45270 */
[----:B-----5:R-:W-:Y:S01]  /*23d0*/  IMAD.MOV.U32 R140, RZ, RZ, R12 ;  /* 0x000000ffff8c7224 */ /* 0x020fe200078e000c */
[----:B----4-:R-:W-:Y:S01]  /*23e0*/  LOP3.LUT R7, R7, 0xffffffdf, RZ, 0xc0, !PT ;  /* 0xffffffdf07077812 */ /* 0x010fe200078ec0ff */
[----:B---3--:R-:W-:-:S10]  /*23f0*/  IMAD.SHL.U32 R0, R0, 0x80, RZ ;  /* 0x0000008000007824 */ /* 0x008fd400078e00ff */
[----:B------:R-:W-:Y:S01]  /*2400*/  @P2 LOP3.LUT R7, R7, 0x20, RZ, 0xfc, !PT ;  /* 0x0000002007072812 */ /* 0x000fe200078efcff */
[----:B------:R3:W-:Y:S01]  /*2410*/  STL [R1+0x2c], R0 ;  /* 0x00002c0001007387 */ /* 0x0007e20000100800 */
[----:B-1----:R-:W-:-:S04]  /*2420*/  @P1 IADD3 R2, P0, R17, c[0x0][0x378], RZ ;  /* 0x0000de0011021a10 */ /* 0x002fc80007f1e0ff */
[----:B------:R-:W-:Y:S01]  /*2430*/  @P1 IADD3.X R3, R16, c[0x0][0x37c], RZ, P0, !PT ;  /* 0x0000df0010031a10 */ /* 0x000fe200007fe4ff */
[----:B------:R1:W-:Y:S04]  /*2440*/  STL [R1+0x6c], R7 ;  /* 0x00006c0701007387 */ /* 0x0003e80000100800 */
[----:B------:R4:W5:Y:S01]  /*2450*/  @P1 LDG.E R140, [R2.64] ;  /* 0x00000008028c1981 */ /* 0x000962000c1e1900 */
[----:B---3--:R-:W-:Y:S01]  /*2460*/  IADD3 R0, R0, 0x7f, RZ ;  /* 0x0000007f00007810 */ /* 0x008fe20007ffe0ff */
[----:B-1----:R-:W-:Y:S02]  /*2470*/  IMAD.IADD R7, R12, 0x1, -R9 ;  /* 0x000000010c077824 */ /* 0x002fe400078e0a09 */
[----:B----4-:R-:W-:Y:S02]  /*2480*/  IMAD.MOV.U32 R2, RZ, RZ, c[0x0][0x228] ;  /* 0x00008a00ff027624 */ /* 0x010fe400078e00ff */
[----:B------:R-:W-:-:S05]  /*2490*/  @P2 IMAD.HI.U32 R3, R0, c[0x0][0x2c8], RZ ;  /* 0x0000b20000032a27 */ /* 0x000fca00078e00ff */
[----:B------:R-:W-:Y:S01]  /*24a0*/  @P2 SHF.R.U32.HI R0, RZ, c[0x0][0x2cc], R3 ;  /* 0x0000b300ff002a19 */ /* 0x000fe20000011603 */
[----:B------:R-:W-:Y:S01]  /*24b0*/  BSSY B0, `(.L_x_1639) ;  /* 0x0000037000007945 */ /* 0x000fe20003800000 */
[----:B--2---:R-:W-:-:S04]  /*24c0*/  @P6 IMAD.IADD R2, R4, 0x1, -R5 ;  /* 0x0000000104026824 */ /* 0x004fc800078e0a05 */
[----:B------:R-:W-:-:S05]  /*24d0*/  IMAD.IADD R4, R7, 0x1, R2 ;  /* 0x0000000107047824 */ /* 0x000fca00078e0202 */
[----:B------:R-:W-:Y:S01]  /*24e0*/  IADD3 R144, R4, 0x50, -R6 ;  /* 0x0000005004907810 */ /* 0x000fe20007ffe806 */
[----:B------:R1:W-:Y:S01]  /*24f0*/  STL [R1+0x38], R4 ;  /* 0x0000380401007387 */ /* 0x0003e20000100800 */
[----:B------:R-:W-:-:S03]  /*2500*/  LOP3.LUT R5, R14, 0xff000000, RZ, 0xc0, !PT ;  /* 0xff0000000e057812 */ /* 0x000fc600078ec0ff */
[----:B------:R-:W-:-:S04]  /*2510*/  IMAD.IADD R3, R144, 0x1, R0 ;  /* 0x0000000190037824 */ /* 0x000fc800078e0200 */
[----:B------:R-:W-:Y:S01]  /*2520*/  IMAD.HI R6, R3, 0x66666667, RZ ;  /* 0x6666666703067827 */ /* 0x000fe200078e02ff */
[----:B------:R-:W-:Y:S02]  /*2530*/  LOP3.LUT R3, R14, 0xff0000, RZ, 0xc0, !PT ;  /* 0x00ff00000e037812 */ /* 0x000fe400078ec0ff */
[----:B-1----:R-:W-:-:S05]  /*2540*/  IADD3 R4, R4, 0x4f, RZ ;  /* 0x0000004f04047810 */ /* 0x002fca0007ffe0ff */
[----:B------:R-:W-:Y:S01]  /*2550*/  IMAD.HI R0, R4, 0x66666667, RZ ;  /* 0x6666666704007827 */ /* 0x000fe200078e02ff */
[----:B------:R-:W-:-:S04]  /*2560*/  SHF.R.U32.HI R4, RZ, 0x8, R5 ;  /* 0x00000008ff047819 */ /* 0x000fc80000011605 */
[----:B------:R-:W-:Y:S02]  /*2570*/  LEA.HI R3, R3, R4, RZ, 0x10 ;  /* 0x0000000403037211 */ /* 0x000fe400078f80ff */
[----:B------:R-:W-:Y:S02]  /*2580*/  SHF.R.U32.HI R5, RZ, 0x1f, R0 ;  /* 0x0000001fff057819 */ /* 0x000fe40000011600 */
[----:B------:R-:W-:Y:S02]  /*2590*/  SHF.R.U32.HI R8, RZ, 0x1f, R6 ;  /* 0x0000001fff087819 */ /* 0x000fe40000011606 */
[----:B------:R-:W-:Y:S02]  /*25a0*/  SHF.R.U32.HI R9, RZ, 0x10, R3 ;  /* 0x00000010ff097819 */ /* 0x000fe40000011603 */
[----:B------:R-:W-:Y:S02]  /*25b0*/  LOP3.LUT R18, R3, 0xff, RZ, 0xc0, !PT ;  /* 0x000000ff03127812 */ /* 0x000fe400078ec0ff */
[----:B------:R-:W-:-:S02]  /*25c0*/  LEA.HI.SX32 R143, R0, R5, 0x1b ;  /* 0x00000005008f7211 */ /* 0x000fc400078fdaff */
[----:B------:R-:W-:Y:S01]  /*25d0*/  LEA.HI.SX32 R0, R6, R8, 0x1b ;  /* 0x0000000806007211 */ /* 0x000fe200078fdaff */
[----:B------:R1:W-:Y:S03]  /*25e0*/  STL [R1+0x44], R9 ;  /* 0x0000440901007387 */ /* 0x0003e60000100800 */
[----:B------:R-:W-:Y:S01]  /*25f0*/  IMNMX R6, R143, R0, PT ;  /* 0x000000008f067217 */ /* 0x000fe20003800200 */
[----:B------:R1:W-:Y:S03]  /*2600*/  STL [R1+0x94], R18 ;  /* 0x0000941201007387 */ /* 0x0003e60000100800 */
[----:B------:R-:W-:Y:S02]  /*2610*/  ISETP.GE.AND P0, PT, R6, 0x1, PT ;  /* 0x000000010600780c */ /* 0x000fe40003f06270 */
[----:B------:R-:W-:Y:S01]  /*2620*/  ISETP.NE.AND P1, PT, R9, RZ, PT ;  /* 0x000000ff0900720c */ /* 0x000fe20003f25270 */
[----:B------:R-:W-:-:S03]  /*2630*/  IMAD.MOV.U32 R0, RZ, RZ, RZ ;  /* 0x000000ffff007224 */ /* 0x000fc600078e00ff */
[----:B------:R-:W-:-:S07]  /*2640*/  SEL R129, R9, c[0x0][0x338], P1 ;  /* 0x0000ce0009817a07 */ /* 0x000fce0000800000 */
[----:B------:R-:W-:Y:S05]  /*2650*/  @!P0 BRA `(.L_x_1640) ;  /* 0x000001c000008947 */ /* 0x000fea0003800000 */
[----:B------:R-:W-:Y:S02]  /*2660*/  IABS R3, R129 ;  /* 0x0000008100037213 */ /* 0x000fe40000000000 */
[----:B------:R-:W-:Y:S02]  /*2670*/  IADD3 R8, R129, -0x1, R6 ;  /* 0xffffffff81087810 */ /* 0x000fe40007ffe006 */
[----:B------:R-:W2:Y:S02]  /*2680*/  I2F.RP R0, R3 ;  /* 0x0000000300007306 */ /* 0x000ea40000209400 */
[----:B------:R-:W-:-:S06]  /*2690*/  IABS R11, R8 ;  /* 0x00000008000b7213 */ /* 0x000fcc0000000000 */
[----:B--2---:R-:W2:Y:S02]  /*26a0*/  MUFU.RCP R0, R0 ;  /* 0x0000000000007308 */ /* 0x004ea40000001000 */
[----:B--2---:R-:W-:-:S06]  /*26b0*/  IADD3 R0, R0, 0xffffffe, RZ ;  /* 0x0ffffffe00007810 */ /* 0x004fcc0007ffe0ff */
[----:B------:R-:W2:Y:S02]  /*26c0*/  F2I.FTZ.U32.TRUNC.NTZ R5, R0 ;  /* 0x0000000000057305 */ /* 0x000ea4000021f000 */
[----:B--2---:R-:W-:-:S04]  /*26d0*/  IMAD.MOV R0, RZ, RZ, -R5 ;  /* 0x000000ffff007224 */ /* 0x004fc800078e0a05 */
[----:B------:R-:W-:Y:S01]  /*26e0*/  IMAD.MOV.U32 R4, RZ, RZ, R0 ;  /* 0x000000ffff047224 */ /* 0x000fe200078e0000 */
[----:B------:R-:W-:-:S03]  /*26f0*/  IABS R0, R129 ;  /* 0x0000008100007213 */ /* 0x000fc60000000000 */
[----:B-1----:R-:W-:Y:S02]  /*2700*/  IMAD R9, R4, R3, RZ ;  /* 0x0000000304097224 */ /* 0x002fe400078e02ff */
        /* <DEDUP_REMOVED lines=17> */
.L_x_1640:
[----:B------:R-:W-:Y:S05]  /*2820*/  BSYNC B0 ;  /* 0x0000000000007941 */ /* 0x000fea0003800000 */
.L_x_1639:
[----:B------:R-:W-:-:S04]  /*2830*/  IMAD R3, R18, R0, RZ ;  /* 0x0000000012037224 */ /* 0x000fc800078e02ff */
        /* <DEDUP_REMOVED lines=17> */
[----:B-1----:R-:W1:Y:S03]  /*2950*/  S2R R9, SR_TID.X ;  /* 0x0000000000097919 */ /* 0x002e660000002100 */
        /* <DEDUP_REMOVED lines=49> */
[----:B------:R-:W-:-:S02]  /*2c70*/  ISETP.GE.AND P0, PT, R3, 0x31, PT ;  /* 0x000000310300780c */ /* 0x000fc40003f06270 */
[----:B------:R-:W-:Y:S01]  /*2c80*/  SHF.R.S32.HI R17, RZ, 0x1f, R93 ;  /* 0x0000001fff117819 */ /* 0x000fe2000001145d */
[----:B-1----:R-:W-:Y:S01]  /*2c90*/  @P1 IMAD.X R7, R5, 0x1, R148, P2 ;  /* 0x0000000105071824 */ /* 0x002fe200010e0694 */
[----:B------:R-:W-:Y:S02]  /*2ca0*/  ISETP.GE.AND P2, PT, R3, 0x21, PT ;  /* 0x000000210300780c */ /* 0x000fe40003f46270 */
[----:B------:R-:W-:-:S04]  /*2cb0*/  @P1 LEA R6, P3, R0, c[0x0][0x220], 0x1 ;  /* 0x0000880000061a11 */ /* 0x000fc800078608ff */
[----:B------:R-:W-:-:S05]  /*2cc0*/  @P1 LEA.HI.X R7, R0, c[0x0][0x224], R7, 0x1, P3 ;  /* 0x0000890000071a11 */ /* 0x000fca00018f0c07 */
[----:B------:R1:W-:Y:S02]  /*2cd0*/  @P1 LDGSTS.E.BYPASS.LTC128B.128 [R208+0x3100], [R6.64], !P6 ;  /* 0x0310000006d01fae */ /* 0x0003e4000f101d48 */
[----:B------:R-:W-:-:S04]  /*2ce0*/  @P2 LEA R0, P1, R24, R4, 0x5 ;  /* 0x0000000418002211 */ /* 0x000fc800078228ff */
[----:B------:R-:W-:Y:S01]  /*2cf0*/  @P2 LEA R18, P3, R0, c[0x0][0x220], 0x1 ;  /* 0x0000880000122a11 */ /* 0x000fe200078608ff */
[----:B------:R-:W-:Y:S01]  /*2d00*/  IMAD R10, R17, c[0x0][0x280], RZ ;  /* 0x0000a000110a7a24 */ /* 0x000fe200078e02ff */
[----:B------:R-:W-:Y:S01]  /*2d10*/  IADD3 R127, R12, R15, RZ ;  /* 0x0000000f0c7f7210 */ /* 0x000fe20007ffe0ff */
[----:B-1----:R-:W-:Y:S01]  /*2d20*/  @P2 IMAD.MOV.U32 R7, RZ, RZ, c[0x0][0x23c] ;  /* 0x00008f00ff072624 */ /* 0x002fe200078e00ff */
[----:B------:R-:W-:-:S04]  /*2d30*/  @P0 MOV R6, c[0x0][0x23c] ;  /* 0x00008f0000060a02 */ /* 0x000fc80000000f00 */
[----:B------:R-:W-:Y:S01]  /*2d40*/  @P2 LEA.HI.X R14, R24, R5, R7, 0x5, P1 ;  /* 0x00000005180e2211 */ /* 0x000fe200008f2c07 */
[----:B------:R-:W-:Y:S01]  /*2d50*/  @P0 IMAD R11, R6, 0x30, RZ ;  /* 0x00000030060b0824 */ /* 0x000fe200078e02ff */
[----:B------:R-:W-:Y:S01]  /*2d60*/  ISETP.GE.AND P1, PT, R3, 0x41, PT ;  /* 0x000000410300780c */ /* 0x000fe20003f26270 */
[----:B------:R-:W-:Y:S01]  /*2d70*/  @P0 IMAD.WIDE.U32 R6, R24, 0x30, R4 ;  /* 0x0000003018060825 */ /* 0x000fe200078e0004 */
[----:B------:R-:W-:-:S03]  /*2d80*/  @P2 LEA.HI.X R19, R0, c[0x0][0x224], R14, 0x1, P3 ;  /* 0x0000890000132a11 */ /* 0x000fc600018f0c0e */
[----:B------:R-:W-:Y:S01]  /*2d90*/  @P0 IMAD.IADD R3, R7, 0x1, R11 ;  /* 0x0000000107030824 */ /* 0x000fe200078e020b */
[C---:B------:R-:W-:Y:S01]  /*2da0*/  @P0 LEA R16, P3, R6.reuse, c[0x0][0x220], 0x1 ;  /* 0x0000880006100a11 */ /* 0x040fe200078608ff */
[----:B------:R-:W-:Y:S01]  /*2db0*/  IMAD R0, R17, c[0x0][0x290], RZ ;  /* 0x0000a40011007a24 */ /* 0x000fe200078e02ff */
[----:B------:R1:W-:Y:S02]  /*2dc0*/  @P2 LDGSTS.E.BYPASS.LTC128B.128 [R208+0x3900], [R18.64], !P6 ;  /* 0x0390000012d02fae */ /* 0x0003e4000f101d48 */
[----:B------:R-:W-:Y:S01]  /*2dd0*/  @P0 LEA.HI.X R17, R6, c[0x0][0x224], R3, 0x1, P3 ;  /* 0x0000890006110a11 */ /* 0x000fe200018f0c03 */
[C---:B------:R-:W-:Y:S02]  /*2de0*/  IMAD.WIDE.U32 R6, R93.reuse, c[0x0][0x290], R90 ;  /* 0x0000a4005d067a25 */ /* 0x040fe400078e005a */
[----:B------:R-:W-:Y:S02]  /*2df0*/  @P1 LEA R3, P3, R24, R4, 0x6 ;  /* 0x0000000418031211 */ /* 0x000fe400078630ff */
[C---:B------:R-:W-:Y:S01]  /*2e00*/  IMAD R0, R93.reuse, c[0x0][0x294], R0 ;  /* 0x0000a5005d007a24 */ /* 0x040fe200078e0200 */
[----:B------:R-:W-:Y:S01]  /*2e10*/  @P1 MOV R4, c[0x0][0x23c] ;  /* 0x00008f0000041a02 */ /* 0x000fe20000000f00 */
[----:B------:R-:W-:Y:S01]  /*2e20*/  IMAD.WIDE.U32 R14, R93, c[0x0][0x290], R84 ;  /* 0x0000a4005d0e7a25 */ /* 0x000fe200078e0054 */
[----:B------:R1:W-:Y:S03]  /*2e30*/  @P0 LDGSTS.E.BYPASS.LTC128B.128 [R208+0x4100], [R16.64], !P6 ;  /* 0x0410000010d00fae */ /* 0x0003e6000f101d48 */
[----:B------:R-:W-:-:S02]  /*2e40*/  IMAD.IADD R11, R7, 0x1, R0 ;  /* 0x00000001070b7824 */ /* 0x000fc400078e0200 */
[----:B------:R-:W-:Y:S01]  /*2e50*/  IMAD.IADD R7, R0, 0x1, R15 ;  /* 0x0000000100077824 */ /* 0x000fe200078e020f */
[----:B------:R-:W-:Y:S01]  /*2e60*/  @P1 LEA.HI.X R0, R24, R5, R4, 0x6, P3 ;  /* 0x0000000518001211 */ /* 0x000fe200018f3404 */
[----:B------:R-:W-:Y:S01]  /*2e70*/  IMAD.WIDE.U32 R8, R93, c[0x0][0x280], R90 ;  /* 0x0000a0005d087a25 */ /* 0x000fe200078e005a */
[----:B------:R-:W-:-:S03]  /*2e80*/  @P1 LEA R4, P3, R3, c[0x0][0x220], 0x1 ;  /* 0x0000880003041a11 */ /* 0x000fc600078608ff */
[----:B------:R-:W-:Y:S01]  /*2e90*/  IMAD R10, R93, c[0x0][0x284], R10 ;  /* 0x0000a1005d0a7a24 */ /* 0x000fe200078e020a */
[----:B------:R-:W-:Y:S01]  /*2ea0*/  @P1 LEA.HI.X R5, R3, c[0x0][0x224], R0, 0x1, P3 ;  /* 0x0000890003051a11 */ /* 0x000fe200018f0c00 */
[----:B------:R-:W-:Y:S01]  /*2eb0*/  IMAD.MOV.U32 R12, RZ, RZ, R8 ;  /* 0x000000ffff0c7224 */ /* 0x000fe200078e0008 */
[----:B-----5:R-:W-:Y:S02]  /*2ec0*/  SHF.R.S32.HI R0, RZ, 0x1f, R140 ;  /* 0x0000001fff007819 */ /* 0x020fe4000001148c */
[----:B------:R-:W-:Y:S01]  /*2ed0*/  IADD3 R13, R9, R10, RZ ;  /* 0x0000000a090d7210 */ /* 0x000fe20007ffe0ff */
[----:B------:R-:W-:Y:S01]  /*2ee0*/  IMAD.WIDE.U32 R8, R93, c[0x0][0x280], R84 ;  /* 0x0000a0005d087a25 */ /* 0x000fe200078e0054 */
[----:B------:R2:W-:Y:S03]  /*2ef0*/  @P1 LDGSTS.E.BYPASS.LTC128B.128 [R208+0x4900], [R4.64], !P6 ;  /* 0x0490000004d01fae */ /* 0x0005e6000f101d48 */
[----:B------:R-:W-:Y:S01]  /*2f00*/  IMAD R3, R0, c[0x0][0x280], RZ ;  /* 0x0000a00000037a24 */ /* 0x000fe200078e02ff */
[----:B------:R-:W-:Y:S01]  /*2f10*/  IADD3 R9, R10, R9, RZ ;  /* 0x000000090a097210 */ /* 0x000fe20007ffe0ff */
[----:B------:R-:W-:Y:S01]  /*2f20*/  IMAD R0, R0, c[0x0][0x290], RZ ;  /* 0x0000a40000007a24 */ /* 0x000fe200078e02ff */
[----:B------:R-:W-:Y:S01]  /*2f30*/  MOV R10, R6 ;  /* 0x00000006000a7202 */ /* 0x000fe20000000f00 */
[----:B------:R-:W-:Y:S01]  /*2f40*/  IMAD.MOV.U32 R6, RZ, RZ, R14 ;  /* 0x000000ffff067224 */ /* 0x000fe200078e000e */
[----:B------:R-:W-:Y:S01]  /*2f50*/  MOV R142, 0x5 ;  /* 0x00000005008e7802 */ /* 0x000fe20000000f00 */
[----:B------:R-:W-:-:S02]  /*2f60*/  IMAD.MOV.U32 R136, RZ, RZ, c[0x0][0x280] ;  /* 0x0000a000ff887624 */ /* 0x000fc400078e00ff */
[C---:B------:R-:W-:Y:S02]  /*2f70*/  IMAD R145, R132.reuse, c[0x0][0x284], RZ ;  /* 0x0000a10084917a24 */ /* 0x040fe400078e02ff */
        /* <DEDUP_REMOVED lines=43> */
[C---:B------:R-:W-:Y:S01]  /*3230*/  ISETP.GE.AND P0, PT, R84.reuse, c[0x0][0x27c], PT ;  /* 0x00009f0054007a0c */ /* 0x040fe20003f06270 */
[----:B------:R-:W-:Y:S01]  /*3240*/  IMAD R0, R21, c[0x0][0x268], RZ ;  /* 0x00009a0015007a24 */ /* 0x000fe200078e02ff */
[----:B------:R-:W-:Y:S01]  /*3250*/  IADD3 R15, R93, 0x20, RZ ;  /* 0x000000205d0f7810 */ /* 0x000fe20007ffe0ff */
        /* <DEDUP_REMOVED lines=55> */
.L_x_1676:
[----:B------:R-:W-:Y:S01]  /*35d0*/  IMAD R3, R31, 0x50, R0 ;  /* 0x000000501f037824 */ /* 0x000fe200078e0200 */
[----:B------:R-:W-:Y:S01]  /*35e0*/  ISETP.NE.AND P1, PT, R155, 0x1, PT ;  /* 0x000000019b00780c */ /* 0x000fe20003f25270 */
[----:B------:R-:W-:Y:S01]  /*35f0*/  IMAD.MOV.U32 R74, RZ, RZ, RZ ;  /* 0x000000ffff4a7224 */ /* 0x000fe200078e00ff */
[----:B------:R-:W-:Y:S04]  /*3600*/  DEPBAR.LE SB0, 0x0 ;  /* 0x000080000000791a */ /* 0x000fe80000000000 */
[----:B---3--:R-:W-:Y:S01]  /*3610*/  IMAD.IADD R4, R127, 0x1, R3 ;  /* 0x000000017f047824 */ /* 0x008fe200078e0203 */
        /* <DEDUP_REMOVED lines=29> */
[----:B-1----:R-:W-:-:S05]  /*37f0*/  @!P2 BRA `(.L_x_1643) ;  /* 0x00003c600000a947 */ /* 0x002fca0003800000 */
[-C--:B------:R-:W-:Y:S01]  /*3800*/  IMAD R6, R145, R31.reuse, RZ ;  /* 0x0000001f91067224 */ /* 0x080fe200078e02ff */
        /* <DEDUP_REMOVED lines=40> */
.L_x_1646:
[----:B------:R-:W-:Y:S05]  /*3a90*/  BSYNC B0 ;  /* 0x0000000000007941 */ /* 0x000fea0003800000 */
.L_x_1645:
        /* <DEDUP_REMOVED lines=40> */
.L_x_1648:
[----:B------:R-:W-:Y:S05]  /*3d20*/  BSYNC B0 ;  /* 0x0000000000007941 */ /* 0x000fea0003800000 */
.L_x_1647:
        /* <DEDUP_REMOVED lines=39> */
.L_x_1650:
[----:B------:R-:W-:Y:S05]  /*3fa0*/  BSYNC B0 ;  /* 0x0000000000007941 */ /* 0x000fea0003800000 */
.L_x_1649:
        /* <DEDUP_REMOVED lines=75> */
.L_x_1654:
[----:B------:R-:W-:Y:S05]  /*4460*/  BSYNC B0 ;  /* 0x0000000000007941 */ /* 0x000fea0003800000 */
.L_x_1653:
        /* <DEDUP_REMOVED lines=57> */
.L_x_1652:
[----:B------:R-:W-:Y:S05]  /*4800*/  BSYNC B1 ;  /* 0x0000000000017941 */ /* 0x000fea0003800000 */
.L_x_1651:
        /* <DEDUP_REMOVED lines=62> */
.L_x_1658:
[----:B------:R-:W-:Y:S05]  /*4bf0*/  BSYNC B0 ;  /* 0x0000000000007941 */ /* 0x000fea0003800000 */
.L_x_1657:
        /* <DEDUP_REMOVED lines=57> */
.L_x_1656:
[----:B------:R-:W-:Y:S05]  /*4f90*/  BSYNC B1 ;  /* 0x0000000000017941 */ /* 0x000fea0003800000 */
.L_x_1655:
        /* <DEDUP_REMOVED lines=61> */
.L_x_1661:
[----:B------:R-:W-:Y:S05]  /*5370*/  BSYNC B0 ;  /* 0x0000000000007941 */ /* 0x000fea0003800000 */
.L_x_1660:
        /* <DEDUP_REMOVED lines=58> */
.L_x_1644:
        /* <DEDUP_REMOVED lines=23> */
[C---:B------:R-:W-:Y:S02]  /*5890*/  @!P2 IADD3.X R10, R101.reuse, R29, R142, P1, P0 ;  /* 0x0000001d650aa210 */ /* 0x040fe40000fe048e */
        /* <DEDUP_REMOVED lines=188> */
.L_x_1663:
[----:B------:R-:W-:Y:S05]  /*6460*/  BSYNC B0 ;  /* 0x0000000000007941 */ /* 0x000fea0003800000 */
.L_x_1662:
        /* <DEDUP_REMOVED lines=126> */
.L_x_1665:
[----:B------:R-:W-:Y:S05]  /*6c50*/  BSYNC B0 ;  /* 0x0000000000007941 */ /* 0x000fea0003800000 */
.L_x_1664:
        /* <DEDUP_REMOVED lines=128> */
.L_x_1643:
        /* <DEDUP_REMOVED lines=21> */
.L_x_1667:
[----:B-12---:R-:W-:Y:S05]  /*75b0*/  BSYNC B0 ;  /* 0x0000000000007941 */ /* 0x006fea0003800000 */
.L_x_1666:
        /* <DEDUP_REMOVED lines=17> */
.L_x_1669:
[----:B------:R-:W-:Y:S05]  /*76d0*/  BSYNC B0 ;  /* 0x0000000000007941 */ /* 0x000fea0003800000 */
.L_x_1668:
        /* <DEDUP_REMOVED lines=16> */
.L_x_1659:
[----:B------:R-:W-:Y:S05]  /*77e0*/  BSYNC B2 ;  /* 0x0000000000027941 */ /* 0x000fea0003800000 */
.L_x_1642:
[----:B------:R-:W-:Y:S01]  /*77f0*/  IMAD R20, R31, -0x50, RZ ;  /* 0xffffffb01f147824 */ /* 0x000fe200078e02ff */
[----:B------:R-:W-:Y:S01]  /*7800*/  BSSY B0, `(.L_x_1670) ;  /* 0x0000063000007945 */ /* 0x000fe20003800000 */
[----:B--23--:R-:W-:Y:S02]  /*7810*/  IMAD R4, R81, c[0x0][0x208], RZ ;  /* 0x0000820051047a24 */ /* 0x00cfe400078e02ff */
[----:B------:R-:W-:Y:S02]  /*7820*/  IMAD.IADD R3, R118, 0x1, R20 ;  /* 0x0000000176037824 */ /* 0x000fe400078e0214 */
[C---:B-1----:R-:W-:Y:S02]  /*7830*/  IMAD R8, R75.reuse, c[0x0][0x20c], R4 ;  /* 0x000083004b087a24 */ /* 0x042fe400078e0204 */
        /* <DEDUP_REMOVED lines=91> */
[----:B------:R-:W-:Y:S01]  /*7df0*/  @!P0 LEA.HI.X R5, R219, R5, R250, 0x1, P2 ;  /* 0x00000005db058211 */ /* 0x000fe200010f0cfa */
[----:B-1----:R-:W-:Y:S04]  /*7e00*/  @!P1 ST.E.128 [R6.64], R8 ;  /* 0x0000000806009985 */ /* 0x002fe8000c101d08 */
[----:B------:R-:W1:Y:S04]  /*7e10*/  @!P0 LDS.128 R8, [R249] ;  /* 0x00000000f9088984 */ /* 0x000e680000000c00 */
[----:B-1----:R1:W-:Y:S02]  /*7e20*/  @!P0 ST.E.128 [R4.64], R8 ;  /* 0x0000000804008985 */ /* 0x0023e4000c101d08 */
.L_x_1671:
[----:B-123--:R-:W-:Y:S05]  /*7e30*/  BSYNC B0 ;  /* 0x0000000000007941 */ /* 0x00efea0003800000 */
.L_x_1670:
        /* <DEDUP_REMOVED lines=17> */
.L_x_1673:
[----:B------:R-:W-:Y:S05]  /*7f50*/  BSYNC B0 ;  /* 0x0000000000007941 */ /* 0x000fea0003800000 */
.L_x_1672:
[----:B--2---:R2:W4:Y:S01]  /*7f60*/  SHFL.IDX PT, R5, R17, 0x2, 0x1c1f ;  /* 0x005c1f0011057f89 */ /* 0x00452200000e0000 */
[----:B------:R-:W-:Y:S01]  /*7f70*/  ISETP.GE.AND P0, PT, R3, 0x41, PT ;  /* 0x000000410300780c */ /* 0x000fe20003f06270 */
[----:B------:R-:W-:Y:S02]  /*7f80*/  BSSY B0, `(.L_x_1674) ;  /* 0x000000f000007945 */ /* 0x000fe40003800000 */
        /* <DEDUP_REMOVED lines=14> */
.L_x_1675:
[----:B------:R-:W-:Y:S05]  /*8070*/  BSYNC B0 ;  /* 0x0000000000007941 */ /* 0x000fea0003800000 */
.L_x_1674:
[C---:B------:R-:W-:Y:S02]  /*8080*/  ISETP.GT.AND P0, PT, R31.reuse, R119, PT ;  /* 0x000000771f00720c */ /* 0x040fe40003f04270 */
[----:B------:R-:W-:Y:S11]  /*8090*/  IADD3 R31, R31, -0x1, RZ ;  /* 0xffffffff1f1f7810 */ /* 0x000ff60007ffe0ff */
[----:B------:R-:W-:Y:S01]  /*80a0*/  @P0 SHF.R.S32.HI R6, RZ, 0x1f, R31 ;  /* 0x0000001fff060819 */ /* 0x000fe2000001141f */
[----:B------:R-:W-:Y:S02]  /*80b0*/  @P0 IMAD R3, R147, R31, RZ ;  /* 0x0000001f93030224 */ /* 0x000fe400078e02ff */
[----:B---3--:R-:W-:Y:S02]  /*80c0*/  @P0 IMAD.MOV.U32 R4, RZ, RZ, R110 ;  /* 0x000000ffff040224 */ /* 0x008fe400078e006e */
[----:B----4-:R-:W-:Y:S02]  /*80d0*/  @P0 IMAD.MOV.U32 R5, RZ, RZ, R109 ;  /* 0x000000ffff050224 */ /* 0x010fe400078e006d */
[-C--:B------:R-:W-:Y:S02]  /*80e0*/  @P0 IMAD R3, R6, R130.reuse, R3 ;  /* 0x0000008206030224 */ /* 0x080fe400078e0203 */
[----:B------:R-:W-:Y:S04]  /*80f0*/  @P0 IMAD.WIDE.U32 R4, R31, R130, R4 ;  /* 0x000000821f040225 */ /* 0x000fe800078e0004 */
[----:B------:R-:W-:Y:S01]  /*8100*/  @P0 IMAD.IADD R3, R5, 0x1, R3 ;  /* 0x0000000105030824 */ /* 0x000fe200078e0203 */
[C---:B------:R-:W-:Y:S01]  /*8110*/  @P0 LEA R10, P1, R4.reuse, c[0x0][0x220], 0x1 ;  /* 0x00008800040a0a11 */ /* 0x040fe200078208ff */
[C---:B------:R-:W-:Y:S03]  /*8120*/  @P0 IMAD.SHL.U32 R12, R153.reuse, 0x2, RZ ;  /* 0x00000002990c0824 */ /* 0x040fe600078e00ff */
        /* <DEDUP_REMOVED lines=22> */
.L_x_1641:
[----:B---3--:R-:W3:Y:S01]  /*8290*/  LDL R11, [R1+0x2c] ;  /* 0x00002c00010b7983 */ /* 0x008ee20000100800 */
[----:B------:R-:W-:-:S05]  /*82a0*/  IMAD.MOV.U32 R0, RZ, RZ, c[0x0][0x2c4] ;  /* 0x0000b100ff007624 */ /* 0x000fca00078e00ff */
[----:B------:R-:W-:Y:S01]  /*82b0*/  ISETP.NE.AND P3, PT, R0, 0x1, PT ;  /* 0x000000010000780c */ /* 0x000fe20003f65270 */
[----:B------:R-:W-:Y:S01]  /*82c0*/  BSSY B0, `(.L_x_1677) ;  /* 0x0000028000007945 */ /* 0x000fe20003800000 */
[----:B---3--:R-:W-:-:S11]  /*82d0*/  IADD3 R0, R11, 0x7f, RZ ;  /* 0x0000007f0b007810 */ /* 0x008fd60007ffe0ff */
[----:B------:R-:W-:-:S05]  /*82e0*/  @P3 IMAD.HI.U32 R2, R0, c[0x0][0x2c8], RZ ;  /* 0x0000b20000023a27 */ /* 0x000fca00078e00ff */
[----:B------:R-:W-:-:S05]  /*82f0*/  @P3 SHF.R.U32.HI R0, RZ, c[0x0][0x2cc], R2 ;  /* 0x0000b300ff003a19 */ /* 0x000fca0000011602 */
[----:B------:R-:W-:-:S04]  /*8300*/  IMAD.IADD R0, R144, 0x1, R0 ;  /* 0x0000000190007824 */ /* 0x000fc800078e0200 */
[----:B------:R-:W-:-:S05]  /*8310*/  IMAD.HI R0, R0, 0x66666667, RZ ;  /* 0x6666666700007827 */ /* 0x000fca00078e02ff */
[----:B------:R-:W-:-:S04]  /*8320*/  SHF.R.U32.HI R2, RZ, 0x1f, R0 ;  /* 0x0000001fff027819 */ /* 0x000fc80000011600 */
[----:B------:R-:W-:-:S04]  /*8330*/  LEA.HI.SX32 R0, R0, R2, 0x1b ;  /* 0x0000000200007211 */ /* 0x000fc800078fdaff */
[----:B------:R-:W-:-:S04]  /*8340*/  IMNMX R6, R143, R0, PT ;  /* 0x000000008f067217 */ /* 0x000fc80003800200 */
[----:B------:R-:W-:Y:S01]  /*8350*/  ISETP.GE.AND P0, PT, R6, 0x1, PT ;  /* 0x000000010600780c */ /* 0x000fe20003f06270 */
[----:B------:R-:W-:-:S12]  /*8360*/  IMAD.MOV.U32 R0, RZ, RZ, RZ ;  /* 0x000000ffff007224 */ /* 0x000fd800078e00ff */
[----:B------:R-:W-:Y:S05]  /*8370*/  @!P0 BRA `(.L_x_1678) ;  /* 0x000001c000008947 */ /* 0x000fea0003800000 */
[----:B------:R-:W-:Y:S01]  /*8380*/  IABS R2, R129 ;  /* 0x0000008100027213 */ /* 0x000fe20000000000 */
[----:B------:R-:W-:Y:S01]  /*8390*/  IMAD.MOV.U32 R4, RZ, RZ, RZ ;  /* 0x000000ffff047224 */ /* 0x000fe200078e00ff */
[----:B------:R-:W-:Y:S02]  /*83a0*/  IADD3 R7, R129, -0x1, R6 ;  /* 0xffffffff81077810 */ /* 0x000fe40007ffe006 */
[----:B------:R-:W3:Y:S02]  /*83b0*/  I2F.RP R0, R2 ;  /* 0x0000000200007306 */ /* 0x000ee40000209400 */
[----:B-1----:R-:W-:-:S06]  /*83c0*/  IABS R9, R7 ;  /* 0x0000000700097213 */ /* 0x002fcc0000000000 */
[----:B---3--:R-:W1:Y:S02]  /*83d0*/  MUFU.RCP R0, R0 ;  /* 0x0000000000007308 */ /* 0x008e640000001000 */
        /* <DEDUP_REMOVED lines=22> */
.L_x_1678:
[----:B------:R-:W-:Y:S05]  /*8540*/  BSYNC B0 ;  /* 0x0000000000007941 */ /* 0x000fea0003800000 */
.L_x_1677:
        /* <DEDUP_REMOVED lines=35> */
[----:B---3--:R-:W-:-:S04]  /*8780*/  IMAD R252, R2, R0, RZ ;  /* 0x0000000002fc7224 */ /* 0x008fc800078e02ff */
[--C-:B------:R-:W-:Y:S01]  /*8790*/  IMAD.IADD R2, R252, 0x1, R0.reuse ;  /* 0x00000001fc027824 */ /* 0x100fe200078e0200 */
[----:B------:R-:W-:-:S04]  /*87a0*/  PRMT R0, RZ, 0x7610, R0 ;  /* 0x00007610ff007816 */ /* 0x000fc80000000000 */
[----:B------:R-:W-:-:S04]  /*87b0*/  IMNMX R223, R6, R2, PT ;  /* 0x0000000206df7217 */ /* 0x000fc80003800200 */
[----:B------:R-:W-:-:S13]  /*87c0*/  ISETP.GT.AND P0, PT, R223, R252, PT ;  /* 0x000000fcdf00720c */ /* 0x000fda0003f04270 */
[----:B------:R-:W-:Y:S05]  /*87d0*/  @!P0 BRA `(.L_x_1679) ;  /* 0x00012bd000008947 */ /* 0x000fea0003800000 */
[----:B------:R-:W3:Y:S04]  /*87e0*/  LDL R3, [R1+0x64] ;  /* 0x0000640001037983 */ /* 0x000ee80000100800 */
[----:B------:R-:W4:Y:S04]  /*87f0*/  LDL R7, [R1+0x68] ;  /* 0x0000680001077983 */ /* 0x000f280000100800 */
[----:B--2---:R-:W2:Y:S04]  /*8800*/  LDL R4, [R1+0x48] ;  /* 0x0000480001047983 */ /* 0x004ea80000100800 */
[----:B------:R-:W2:Y:S04]  /*8810*/  LDL R5, [R1+0x90] ;  /* 0x0000900001057983 */ /* 0x000ea80000100800 */
[----:B-1----:R-:W2:Y:S01]  /*8820*/  LDL R9, [R1+0x70] ;  /* 0x0000700001097983 */ /* 0x002ea20000100800 */
[----:B------:R-:W-:-:S04]  /*8830*/  ISETP.NE.U32.AND P0, PT, RZ, c[0x0][0x340], PT ;  /* 0x0000d000ff007a0c */ /* 0x000fc80003f05070 */
[----:B------:R-:W-:Y:S02]  /*8840*/  ISETP.NE.AND.EX P1, PT, RZ, c[0x0][0x344], PT, P0 ;  /* 0x0000d100ff007a0c */ /* 0x000fe40003f25300 */
[----:B------:R-:W-:-:S05]  /*8850*/  SHF.R.S32.HI R0, RZ, 0x1f, R141 ;  /* 0x0000001fff007819 */ /* 0x000fca000001148d */
[----:B------:R-:W-:-:S04]  /*8860*/  IMAD R0, R0, c[0x0][0x178], RZ ;  /* 0x00005e0000007a24 */ /* 0x000fc800078e02ff */
[----:B------:R-:W-:Y:S02]  /*8870*/  IMAD R0, R141, c[0x0][0x17c], R0 ;  /* 0x00005f008d007a24 */ /* 0x000fe400078e0200 */
[----:B---3--:R-:W-:-:S04]  /*8880*/  @P1 IADD3 R2, P0, R3, c[0x0][0x340], RZ ;  /* 0x0000d00003021a10 */ /* 0x008fc80007f1e0ff */
[----:B----4-:R-:W-:-:S05]  /*8890*/  @P1 IADD3.X R3, R7, c[0x0][0x344], RZ, P0, !PT ;  /* 0x0000d10007031a10 */ /* 0x010fca00007fe4ff */
[----:B------:R1:W5:Y:S01]  /*88a0*/  @P1 LDG.E R8, [R2.64] ;  /* 0x0000000802081981 */ /* 0x000362000c1e1900 */
[----:B------:R-:W-:Y:S02]  /*88b0*/  ISETP.NE.U32.AND P0, PT, RZ, c[0x0][0x348], PT ;  /* 0x0000d200ff007a0c */ /* 0x000fe40003f05070 */
[----:B--2---:R-:W-:Y:S01]  /*88c0*/  LOP3.LUT R75, R4, 0xffff, RZ, 0xc0, !PT ;  /* 0x0000ffff044b7812 */ /* 0x004fe200078ec0ff */
[----:B------:R-:W-:Y:S01]  /*88d0*/  IMAD.IADD R4, R251, 0x1, R11 ;  /* 0x00000001fb047824 */ /* 0x000fe200078e020b */
[----:B------:R-:W-:Y:S01]  /*88e0*/  ISETP.NE.AND.EX P0, PT, RZ, c[0x0][0x34c], PT, P0 ;  /* 0x0000d300ff007a0c */ /* 0x000fe20003f05300 */
[----:B------:R-:W2:Y:S01]  /*88f0*/  S2R R12, SR_TID.X ;  /* 0x00000000000c7919 */ /* 0x000ea20000002100 */
[----:B------:R-:W-:Y:S01]  /*8900*/  ISETP.GE.AND P2, PT, R244, c[0x0][0x198], PT ;  /* 0x00006600f4007a0c */ /* 0x000fe20003f46270 */
[----:B------:R-:W-:Y:S01]  /*8910*/  @P3 IMAD.HI.U32 R7, R4, c[0x0][0x2c8], RZ ;  /* 0x0000b20004073a27 */ /* 0x000fe200078e00ff */
[----:B------:R-:W-:Y:S02]  /*8920*/  SEL R6, R5, RZ, !P0 ;  /* 0x000000ff05067207 */ /* 0x000fe40004000000 */
[----:B------:R-:W-:-:S02]  /*8930*/  SEL R5, R9, RZ, !P0 ;  /* 0x000000ff09057207 */ /* 0x000fc40004000000 */
[----:B------:R-:W-:Y:S01]  /*8940*/  IADD3 R161, R223, -0x1, RZ ;  /* 0xffffffffdfa17810 */ /* 0x000fe20007ffe0ff */
[----:B------:R-:W-:-:S04]  /*8950*/  IMAD R6, R6, c[0x0][0x1c0], RZ ;  /* 0x0000700006067a24 */ /* 0x000fc800078e02ff */
[----:B------:R-:W-:Y:S02]  /*8960*/  IMAD R6, R5, c[0x0][0x1c4], R6 ;  /* 0x0000710005067a24 */ /* 0x000fe400078e0206 */
[----:B-1----:R-:W-:-:S04]  /*8970*/  IMAD.WIDE.U32 R2, R141, c[0x0][0x178], RZ ;  /* 0x00005e008d027a25 */ /* 0x002fc800078e00ff */
[----:B------:R-:W-:Y:S01]  /*8980*/  IMAD.IADD R3, R3, 0x1, R0 ;  /* 0x0000000103037824 */ /* 0x000fe200078e0200 */
[----:B------:R-:W-:Y:S02]  /*8990*/  MOV R0, R4 ;  /* 0x0000000400007202 */ /* 0x000fe40000000f00 */
[----:B------:R-:W-:Y:S01]  /*89a0*/  @P3 SHF.R.U32.HI R0, RZ, c[0x0][0x2cc], R7 ;  /* 0x0000b300ff003a19 */ /* 0x000fe20000011607 */
[C---:B------:R-:W-:Y:S01]  /*89b0*/  IMAD.WIDE.U32 R2, R75.reuse, c[0x0][0x1b8], R2 ;  /* 0x00006e004b027a25 */ /* 0x040fe200078e0002 */
[----:B--2---:R-:W-:Y:S02]  /*89c0*/  SHF.R.S32.HI R10, RZ, 0x1f, R12 ;  /* 0x0000001fff0a7819 */ /* 0x004fe4000001140c */
[----:B------:R-:W-:Y:S01]  /*89d0*/  SHF.R.S32.HI R7, RZ, 0x1f, R0 ;  /* 0x0000001fff077819 */ /* 0x000fe20000011400 */
[----:B------:R-:W-:Y:S01]  /*89e0*/  IMAD R3, R75, c[0x0][0x1bc], R3 ;  /* 0x00006f004b037a24 */ /* 0x000fe200078e0203 */
[----:B------:R-:W-:-:S03]  /*89f0*/  LEA.HI R10, R10, R12, RZ, 0x3 ;  /* 0x0000000c0a0a7211 */ /* 0x000fc600078f18ff */
[----:B------:R-:W-:Y:S01]  /*8a00*/  IMAD.WIDE.U32 R2, R5, c[0x0][0x1c0], R2 ;  /* 0x0000700005027a25 */ /* 0x000fe200078e0002 */
[----:B------:R-:W-:-:S03]  /*8a10*/  SHF.R.S32.HI R10, RZ, 0x3, R10 ;  /* 0x00000003ff0a7819 */ /* 0x000fc6000001140a */
[----:B------:R-:W-:Y:S01]  /*8a20*/  IMAD.MOV R5, RZ, RZ, -R0 ;  /* 0x000000ffff057224 */ /* 0x000fe200078e0a00 */
[----:B------:R-:W-:-:S03]  /*8a30*/  IADD3 R3, R3, R6, RZ ;  /* 0x0000000603037210 */ /* 0x000fc60007ffe0ff */
[----:B------:R-:W-:Y:S02]  /*8a40*/  IMAD R4, R5, c[0x0][0x2c4], R4 ;  /* 0x0000b10005047a24 */ /* 0x000fe400078e0204 */
[----:B------:R-:W-:Y:S02]  /*8a50*/  IMAD R5, R7, c[0x0][0x1b0], RZ ;  /* 0x00006c0007057a24 */ /* 0x000fe400078e02ff */
[----:B------:R-:W-:-:S04]  /*8a60*/  IMAD.WIDE.U32 R2, R0, c[0x0][0x1b0], R2 ;  /* 0x00006c0000027a25 */ /* 0x000fc800078e0002 */
[----:B------:R-:W-:Y:S01]  /*8a70*/  IMAD R6, R0, c[0x0][0x1b4], R5 ;  /* 0x00006d0000067a24 */ /* 0x000fe200078e0205 */
[----:B------:R-:W-:-:S03]  /*8a80*/  SHF.R.S32.HI R5, RZ, 0x1f, R4 ;  /* 0x0000001fff057819 */ /* 0x000fc60000011404 */
[----:B------:R-:W-:Y:S02]  /*8a90*/  IMAD.IADD R3, R3, 0x1, R6 ;  /* 0x0000000103037824 */ /* 0x000fe400078e0206 */
[----:B------:R-:W-:Y:S02]  /*8aa0*/  IMAD R0, R5, c[0x0][0x1a8], RZ ;  /* 0x00006a0005007a24 */ /* 0x000fe400078e02ff */
[----:B------:R-:W-:-:S04]  /*8ab0*/  IMAD.WIDE.U32 R2, R4, c[0x0][0x1a8], R2 ;  /* 0x00006a0004027a25 */ /* 0x000fc800078e0002 */
[----:B------:R-:W-:Y:S01]  /*8ac0*/  IMAD R0, R4, c[0x0][0x1ac], R0 ;  /* 0x00006b0004007a24 */ /* 0x000fe200078e0200 */
[----:B------:R-:W-:Y:S01]  /*8ad0*/  LEA R6, P0, R2, c[0x0][0x160], 0x1 ;  /* 0x0000580002067a11 */ /* 0x000fe200078008ff */
[----:B------:R-:W-:-:S03]  /*8ae0*/  IMAD.IADD R4, R10, 0x1, R11 ;  /* 0x000000010a047824 */ /* 0x000fc600078e020b */
[----:B------:R-:W-:-:S04]  /*8af0*/  IADD3 R0, R3, R0, RZ ;  /* 0x0000000003007210 */ /* 0x000fc80007ffe0ff */
[----:B------:R-:W-:Y:S02]  /*8b00*/  LEA.HI.X R5, R2, c[0x0][0x164], R0, 0x1, P0 ;  /* 0x0000590002057a11 */ /* 0x000fe400000f0c00 */
[----:B------:R-:W-:Y:S01]  /*8b10*/  @!P1 MOV R8, R9 ;  /* 0x0000000900089202 */ /* 0x000fe20000000f00 */
[----:B------:R-:W-:Y:S05]  /*8b20*/  BRA.DIV ~URZ, `(.L_x_1680) ;  /* 0x00016dd27f007947 */ /* 0x000fea000b800000 */
[----:B------:R1:W2:Y:S02]  /*8b30*/  SHFL.IDX PT, R7, R5, RZ, 0x181f ;  /* 0x00181fff05077589 */ /* 0x0002a400000e0000 */
.L_x_1842:
[----:B------:R-:W-:Y:S05]  /*8b40*/  BRA.DIV ~URZ, `(.L_x_1681) ;  /* 0x00016e227f007947 */ /* 0x000fea000b800000 */
[----:B------:R3:W4:Y:S02]  /*8b50*/  SHFL.IDX PT, R2, R6, RZ, 0x181f ;  /* 0x00181fff06027589 */ /* 0x00072400000e0000 */
.L_x_1843:
[----:B---3--:R-:W3:Y:S01]  /*8b60*/  LDL R0, [R1+0x30] ;  /* 0x0000300001007983 */ /* 0x008ee20000100800 */
[----:B------:R-:W-:Y:S01]  /*8b70*/  BSSY B0, `(.L_x_1682) ;  /* 0x000000a000007945 */ /* 0x000fe20003800000 */
[----:B---3--:R-:W-:-:S05]  /*8b80*/  IMAD R0, R0, c[0x0][0x2c4], RZ ;  /* 0x0000b10000007a24 */ /* 0x008fca00078e02ff */
        /* <DEDUP_REMOVED lines=8> */
.L_x_1683:
[----:B------:R-:W-:Y:S05]  /*8c10*/  BSYNC B0 ;  /* 0x0000000000007941 */ /* 0x000fea0003800000 */
.L_x_1682:
[----:B------:R-:W-:Y:S05]  /*8c20*/  BRA.DIV ~URZ, `(.L_x_1684) ;  /* 0x00016db27f007947 */ /* 0x000fea000b800000 */
[----:B--2---:R2:W3:Y:S04]  /*8c30*/  SHFL.IDX PT, R7, R5, 0x1, 0x181f ;  /* 0x00381f0005077f89 */ /* 0x0044e800000e0000 */
[----:B----4-:R2:W4:Y:S02]  /*8c40*/  SHFL.IDX PT, R2, R6, 0x1, 0x181f ;  /* 0x00381f0006027f89 */ /* 0x01052400000e0000 */
.L_x_1844:
        /* <DEDUP_REMOVED lines=10> */
.L_x_1686:
[----:B------:R-:W-:Y:S05]  /*8cf0*/  BSYNC B0 ;  /* 0x0000000000007941 */ /* 0x000fea0003800000 */
.L_x_1685:
[----:B------:R-:W-:Y:S05]  /*8d00*/  BRA.DIV ~URZ, `(.L_x_1687) ;  /* 0x00016da27f007947 */ /* 0x000fea000b800000 */
[----:B---3--:R3:W1:Y:S02]  /*8d10*/  SHFL.IDX PT, R7, R5, 0x2, 0x181f ;  /* 0x00581f0005077f89 */ /* 0x00866400000e0000 */
.L_x_1845:
[----:B------:R-:W-:Y:S05]  /*8d20*/  BRA.DIV ~URZ, `(.L_x_1688) ;  /* 0x00016df27f007947 */ /* 0x000fea000b800000 */
[----:B----4-:R4:W2:Y:S02]  /*8d30*/  SHFL.IDX PT, R2, R6, 0x2, 0x181f ;  /* 0x00581f0006027f89 */ /* 0x0108a400000e0000 */
.L_x_1846:
        /* <DEDUP_REMOVED lines=10> */
.L_x_1690:
[----:B------:R-:W-:Y:S05]  /*8de0*/  BSYNC B0 ;  /* 0x0000000000007941 */ /* 0x000fea0003800000 */
.L_x_1689:
[----:B------:R-:W-:Y:S05]  /*8df0*/  BRA.DIV ~URZ, `(.L_x_1691) ;  /* 0x00016d927f007947 */ /* 0x000fea000b800000 */
[----:B-1----:R1:W3:Y:S04]  /*8e00*/  SHFL.IDX PT, R7, R5, 0x3, 0x181f ;  /* 0x00781f0005077f89 */ /* 0x0022e800000e0000 */
[----:B--2---:R1:W2:Y:S02]  /*8e10*/  SHFL.IDX PT, R2, R6, 0x3, 0x181f ;  /* 0x00781f0006027f89 */ /* 0x0042a400000e0000 */
.L_x_1847:
        /* <DEDUP_REMOVED lines=10> */
.L_x_1693:
[----:B------:R-:W-:Y:S05]  /*8ec0*/  BSYNC B0 ;  /* 0x0000000000007941 */ /* 0x000fea0003800000 */
.L_x_1692:
[----:B------:R-:W-:Y:S05]  /*8ed0*/  BRA.DIV ~URZ, `(.L_x_1694) ;  /* 0x00016d827f007947 */ /* 0x000fea000b800000 */
[----:B---3--:R3:W1:Y:S02]  /*8ee0*/  SHFL.IDX PT, R7, R5, 0x4, 0x181f ;  /* 0x00981f0005077f89 */ /* 0x00866400000e0000 */
.L_x_1848:
[----:B------:R-:W-:Y:S05]  /*8ef0*/  BRA.DIV ~URZ, `(.L_x_1695) ;  /* 0x00016dd27f007947 */ /* 0x000fea000b800000 */
[----:B--2---:R2:W3:Y:S02]  /*8f00*/  SHFL.IDX PT, R2, R6, 0x4, 0x181f ;  /* 0x00981f0006027f89 */ /* 0x0044e400000e0000 */
.L_x_1849:
        /* <DEDUP_REMOVED lines=10> */
.L_x_1697:
[----:B------:R-:W-:Y:S05]  /*8fb0*/  BSYNC B0 ;  /* 0x0000000000007941 */ /* 0x000fea0003800000 */
.L_x_1696:
[----:B------:R-:W-:Y:S05]  /*8fc0*/  BRA.DIV ~URZ, `(.L_x_1698) ;  /* 0x00016d727f007947 */ /* 0x000fea000b800000 */
[----:B-1----:R1:W2:Y:S04]  /*8fd0*/  SHFL.IDX PT, R7, R5, 0x5, 0x181f ;  /* 0x00b81f0005077f89 */ /* 0x0022a800000e0000 */
[----:B---3--:R1:W3:Y:S02]  /*8fe0*/  SHFL.IDX PT, R2, R6, 0x5, 0x181f ;  /* 0x00b81f0006027f89 */ /* 0x0082e400000e0000 */
.L_x_1850:
        /* <DEDUP_REMOVED lines=10> */
.L_x_1700:
[----:B------:R-:W-:Y:S05]  /*9090*/  BSYNC B0 ;  /* 0x0000000000007941 */ /* 0x000fea0003800000 */
.L_x_1699:
[----:B------:R-:W-:Y:S05]  /*90a0*/  BRA.DIV ~URZ, `(.L_x_1701) ;  /* 0x00016d627f007947 */ /* 0x000fea000b800000 */
[----:B--2---:R2:W1:Y:S02]  /*90b0*/  SHFL.IDX PT, R7, R5, 0x6, 0x181f ;  /* 0x00d81f0005077f89 */ /* 0x00446400000e0000 */
.L_x_1851:
[----:B------:R-:W-:Y:S05]  /*90c0*/  BRA.DIV ~URZ, `(.L_x_1702) ;  /* 0x00016db27f007947 */ /* 0x000fea000b800000 */
[----:B---3--:R3:W2:Y:S02]  /*90d0*/  SHFL.IDX PT, R2, R6, 0x6, 0x181f ;  /* 0x00d81f0006027f89 */ /* 0x0086a400000e0000 */
.L_x_1852:
        /* <DEDUP_REMOVED lines=10> */
.L_x_1704:
[----:B------:R-:W-:Y:S05]  /*9180*/  BSYNC B0 ;  /* 0x0000000000007941 */ /* 0x000fea0003800000 */
.L_x_1703:
[----:B------:R-:W-:Y:S05]  /*9190*/  BRA.DIV ~URZ, `(.L_x_1705) ;  /* 0x00016d527f007947 */ /* 0x000fea000b800000 */
[----:B-12---:R-:W1:Y:S04]  /*91a0*/  SHFL.IDX PT, R5, R5, 0x7, 0x181f ;  /* 0x00f81f0005057f89 */ /* 0x006e6800000e0000 */
[----:B------:R2:W3:Y:S02]  /*91b0*/  SHFL.IDX PT, R3, R6, 0x7, 0x181f ;  /* 0x00f81f0006037f89 */ /* 0x0004e400000e0000 */
.L_x_1853:
        /* <DEDUP_REMOVED lines=21> */
[----:B------:R-:W-:Y:S02]  /*9310*/  IMAD R160, R223, R160, -0x50 ;  /* 0xffffffb0dfa07424 */ /* 0x000fe400078e02a0 */
[----:B------:R-:W-:Y:S01]  /*9320*/  IMAD.MOV.U32 R220, RZ, RZ, RZ ;  /* 0x000000ffffdc7224 */ /* 0x000fe200078e00ff */
[----:B------:R-:W-:Y:S01]  /*9330*/  BAR.SYNC.DEFER_BLOCKING 0x0 ;  /* 0x0000000000007b1d */ /* 0x000fe20000010000 */
[----:B------:R-:W-:Y:S01]  /*9340*/  ISETP.NE.AND P6, PT, R2, 0x1, PT ;  /* 0x000000010200780c */ /* 0x000fe20003fc5270 */
[----:B------:R-:W-:-:S05]  /*9350*/  IMAD.IADD R3, R251, 0x1, R160 ;  /* 0x00000001fb037824 */ /* 0x000fca00078e02a0 */
[C---:B---3--:R-:W-:Y:S01]  /*9360*/  ISETP.GE.AND P0, PT, R3.reuse, R7, PT ;  /* 0x000000070300720c */ /* 0x048fe20003f06270 */
[----:B-----5:R-:W-:-:S03]  /*9370*/  IMAD.IADD R3, R3, 0x1, R168 ;  /* 0x0000000103037824 */ /* 0x020fc600078e02a8 */
[----:B------:R-:W-:-:S03]  /*9380*/  ISETP.GT.OR P0, PT, R251, 0x4f, P0 ;  /* 0x0000004ffb00780c */ /* 0x000fc60000704670 */
[----:B------:R-:W-:-:S04]  /*9390*/  @P6 IMAD.HI.U32 R4, R3, c[0x0][0x2bc], RZ ;  /* 0x0000af0003046a27 */ /* 0x000fc800078e00ff */
[----:B------:R-:W-:Y:S01]  /*93a0*/  IMAD.MOV.U32 R2, RZ, RZ, R3 ;  /* 0x000000ffff027224 */ /* 0x000fe200078e0003 */
[----:B------:R-:W-:-:S05]  /*93b0*/  @P6 SHF.R.U32.HI R2, RZ, c[0x0][0x2c0], R4 ;  /* 0x0000b000ff026a19 */ /* 0x000fca0000011604 */
[----:B------:R-:W-:-:S04]  /*93c0*/  @!P0 IADD3 R5, P1, R2, R166, RZ ;  /* 0x000000a602058210 */ /* 0x000fc80007f3e0ff */
[----:B--2-4-:R-:W-:Y:S02]  /*93d0*/  @!P0 LEA.HI.X.SX32 R6, R2, R163, 0x1, P1 ;  /* 0x000000a302068211 */ /* 0x014fe400008f0eff */
[----:B------:R-:W-:-:S04]  /*93e0*/  @!P0 LEA R4, P1, R5, c[0x0][0x2a0], 0x2 ;  /* 0x0000a80005048a11 */ /* 0x000fc800078210ff */
[----:B------:R-:W-:-:S05]  /*93f0*/  @!P0 LEA.HI.X R5, R5, c[0x0][0x2a4], R6, 0x2, P1 ;  /* 0x0000a90005058a11 */ /* 0x000fca00008f1406 */
[----:B------:R1:W2:Y:S01]  /*9400*/  @!P0 LDG.E R220, [R4.64] ;  /* 0x0000000804dc8981 */ /* 0x0002a2000c1e1900 */
[----:B------:R-:W-:Y:S02]  /*9410*/  IMAD.MOV R2, RZ, RZ, -R2 ;  /* 0x000000ffff027224 */ /* 0x000fe400078e0a02 */
[C---:B------:R-:W-:Y:S01]  /*9420*/  IMAD.WIDE.U32 R164, R75.reuse, c[0x0][0x1e8], RZ ;  /* 0x00007a004ba47a25 */ /* 0x040fe200078e00ff */
        /* <DEDUP_REMOVED lines=15> */
[----:B------:R-:W-:-:S13]  /*9520*/  ISETP.GE.AND P1, PT, R66, 0x1, PT ;  /* 0x000000014200780c */ /* 0x000fda0003f26270 */
        /* <DEDUP_REMOVED lines=10> */
[----:B------:R-:W-:-:S03]  /*95d0*/  ISETP.GE.AND P0, PT, R66, 0x11, PT ;  /* 0x000000114200780c */ /* 0x000fc60003f06270 */
[----:B------:R-:W2:Y:S04]  /*95e0*/  SHFL.IDX PT, R4, R2, 0x1, 0x181f ;  /* 0x00381f0002047f89 */ /* 0x000ea800000e0000 */
[----:B------:R-:W3:Y:S04]  /*95f0*/  SHFL.IDX PT, R7, R3, RZ, 0x181f ;  /* 0x00181fff03077589 */ /* 0x000ee800000e0000 */
[----:B------:R-:W4:Y:S04]  /*9600*/  SHFL.IDX PT, R5, R3, 0x1, 0x181f ;  /* 0x00381f0003057f89 */ /* 0x000f2800000e0000 */
[----:B------:R-:W5:Y:S04]  /*9610*/  SHFL.IDX PT, R11, R2, 0x2, 0x181f ;  /* 0x00581f00020b7f89 */ /* 0x000f6800000e0000 */
[----:B------:R-:W-:Y:S01]  /*9620*/  SHFL.IDX PT, R12, R3, 0x2, 0x181f ;  /* 0x00581f00030c7f89 */ /* 0x000fe200000e0000 */
[----:B-1----:R-:W-:-:S03]  /*9630*/  @P1 LEA R6, P2, R244, R6, 0x1 ;  /* 0x00000006f4061211 */ /* 0x002fc600078408ff */
[----:B------:R-:W1:Y:S01]  /*9640*/  SHFL.IDX PT, R9, R2, 0x3, 0x181f ;  /* 0x00781f0002097f89 */ /* 0x000e6200000e0000 */
[----:B--2---:R-:W-:-:S03]  /*9650*/  @P0 LEA R4, P3, R244, R4, 0x1 ;  /* 0x00000004f4040211 */ /* 0x004fc600078608ff */
[----:B------:R-:W2:Y:S01]  /*9660*/  SHFL.IDX PT, R10, R3, 0x3, 0x181f ;  /* 0x00781f00030a7f89 */ /* 0x000ea200000e0000 */
[----:B---3--:R-:W-:-:S03]  /*9670*/  @P1 LEA.HI.X R7, R244, R7, R245, 0x1, P2 ;  /* 0x00000007f4071211 */ /* 0x008fc600010f0cf5 */
[----:B------:R5:W3:Y:S01]  /*9680*/  SHFL.IDX PT, R8, R2, 0x4, 0x181f ;  /* 0x00981f0002087f89 */ /* 0x000ae200000e0000 */
[----:B------:R-:W-:Y:S02]  /*9690*/  ISETP.GE.AND P2, PT, R66, 0x21, PT ;  /* 0x000000214200780c */ /* 0x000fe40003f46270 */
[C---:B----4-:R-:W-:Y:S01]  /*96a0*/  @P0 LEA.HI.X R5, R244.reuse, R5, R245, 0x1, P3 ;  /* 0x00000005f4050211 */ /* 0x050fe200018f0cf5 */
[----:B------:R4:W-:Y:S01]  /*96b0*/  @P1 LDGSTS.E.BYPASS.LTC128B.128 [R208+0x2900], [R6.64], !P4 ;  /* 0x0290000006d01fae */ /* 0x0009e2000e101d48 */
[----:B------:R-:W-:Y:S02]  /*96c0*/  @P0 ISETP.GE.AND P3, PT, R244, c[0x0][0x1d4], PT ;  /* 0x00007500f4000a0c */ /* 0x000fe40003f66270 */
[C---:B------:R-:W-:Y:S02]  /*96d0*/  ISETP.GE.AND P4, PT, R66.reuse, 0x31, PT ;  /* 0x000000314200780c */ /* 0x040fe40003f86270 */
[----:B------:R-:W-:-:S05]  /*96e0*/  ISETP.GE.AND P1, PT, R66, 0x41, PT ;  /* 0x000000414200780c */ /* 0x000fca0003f26270 */
[----:B------:R-:W-:-:S04]  /*96f0*/  @P2 ISETP.GE.AND P5, PT, R244, c[0x0][0x1d4], PT ;  /* 0x00007500f4002a0c */ /* 0x000fc80003fa6270 */
[----:B------:R1:W-:Y:S01]  /*9700*/  @P0 LDGSTS.E.BYPASS.LTC128B.128 [R208+0x3100], [R4.64], !P3 ;  /* 0x0310000004d00fae */ /* 0x0003e2000d901d48 */
[----:B-----5:R-:W-:-:S03]  /*9710*/  @P2 LEA R2, P0, R244, R11, 0x1 ;  /* 0x0000000bf4022211 */ /* 0x020fc600078008ff */
[----:B----4-:R4:W5:Y:S01]  /*9720*/  SHFL.IDX PT, R6, R3, 0x4, 0x181f ;  /* 0x00981f0003067f89 */ /* 0x01096200000e0000 */
[----:B-1----:R-:W-:-:S04]  /*9730*/  @P4 LEA R4, P3, R244, R9, 0x1 ;  /* 0x00000009f4044211 */ /* 0x002fc800078608ff */
[C-C-:B--2---:R-:W-:Y:S02]  /*9740*/  @P4 LEA.HI.X R5, R244.reuse, R10, R245.reuse, 0x1, P3 ;  /* 0x0000000af4054211 */ /* 0x144fe400018f0cf5 */
[C---:B----4-:R-:W-:Y:S02]  /*9750*/  @P2 LEA.HI.X R3, R244.reuse, R12, R245, 0x1, P0 ;  /* 0x0000000cf4032211 */ /* 0x050fe400000f0cf5 */
[----:B------:R-:W-:-:S03]  /*9760*/  @P1 ISETP.GE.AND P0, PT, R244, c[0x0][0x1d4], PT ;  /* 0x00007500f4001a0c */ /* 0x000fc60003f06270 */
[----:B------:R3:W-:Y:S01]  /*9770*/  @P2 LDGSTS.E.BYPASS.LTC128B.128 [R208+0x3900], [R2.64], !P5 ;  /* 0x0390000002d02fae */ /* 0x0007e2000e901d48 */
[----:B------:R-:W-:Y:S02]  /*9780*/  @P4 ISETP.GE.AND P2, PT, R244, c[0x0][0x1d4], PT ;  /* 0x00007500f4004a0c */ /* 0x000fe40003f46270 */
[----:B------:R-:W-:-:S11]  /*9790*/  ISETP.GT.AND P5, PT, R251, 0x4f, PT ;  /* 0x0000004ffb00780c */ /* 0x000fd60003fa4270 */
[----:B------:R1:W-:Y:S01]  /*97a0*/  @P4 LDGSTS.E.BYPASS.LTC128B.128 [R208+0x4100], [R4.64], !P2 ;  /* 0x0410000004d04fae */ /* 0x0003e2000d101d48 */
[----:B---3--:R-:W-:-:S04]  /*97b0*/  @P1 LEA R2, P3, R244, R8, 0x1 ;  /* 0x00000008f4021211 */ /* 0x008fc800078608ff */
[----:B-----5:R-:W-:-:S05]  /*97c0*/  @P1 LEA.HI.X R3, R244, R6, R245, 0x1, P3 ;  /* 0x00000006f4031211 */ /* 0x020fca00018f0cf5 */
[----:B------:R1:W-:Y:S01]  /*97d0*/  @P1 LDGSTS.E.BYPASS.LTC128B.128 [R208+0x4900], [R2.64], !P0 ;  /* 0x0490000002d01fae */ /* 0x0003e2000c101d48 */
[----:B------:R-:W-:-:S03]  /*97e0*/  ISETP.LT.AND P0, PT, RZ, c[0x0][0x27c], PT ;  /* 0x00009f00ff007a0c */ /* 0x000fc60003f01270 */
[----:B------:R-:W0:Y:S10]  /*97f0*/  LDGDEPBAR ;  /* 0x00000000000079af */ /* 0x000e340000000000 */
[----:B------:R-:W-:Y:S05]  /*9800*/  @P0 BRA `(.L_x_1706) ;  /* 0x0000002000000947 */ /* 0x000fea0003800000 */
[----:B------:R-:W-:-:S04]  /*9810*/  DEPBAR.LE SB0, 0x1 ;  /* 0x000080400000791a */ /* 0x000fc80000000000 */
[----:B------:R-:W-:Y:S05]  /*9820*/  BRA `(.L_x_1707) ;  /* 0x00004a5000007947 */ /* 0x000fea0003800000 */
.L_x_1706:
[----:B------:R-:W2:Y:S01]  /*9830*/  LDL R63, [R1+0x2c] ;  /* 0x00002c00013f7983 */ /* 0x000ea20000100800 */
[----:B------:R-:W-:Y:S01]  /*9840*/  ULDC.U8 UR4, c[0x0][0x298] ;  /* 0x0000a60000047ab9 */ /* 0x000fe20000000000 */
[----:B-1----:R-:W-:Y:S01]  /*9850*/  SHF.R.S32.HI R2, RZ, 0x1f, R140 ;  /* 0x0000001fff027819 */ /* 0x002fe2000001148c */
        /* <DEDUP_REMOVED lines=48> */
[----:B------:R-:W-:Y:S01]  /*9b60*/  ISETP.GE.AND P0, PT, R92, c[0x0][0x27c], PT ;  /* 0x00009f005c007a0c */ /* 0x000fe20003f06270 */
[----:B------:R-:W-:-:S10]  /*9b70*/  CS2R R10, SRZ ;  /* 0x00000000000a7805 */ /* 0x000fd4000001ff00 */
[C---:B------:R-:W-:Y:S01]  /*9b80*/  @!P1 IMAD.SHL.U32 R2, R90.reuse, 0x2, RZ ;  /* 0x000000025a029824 */ /* 0x040fe200078e00ff */
[----:B------:R-:W-:Y:S01]  /*9b90*/  @!P1 SHF.L.U64.HI R3, R90, 0x1, R91 ;  /* 0x000000015a039819 */ /* 0x000fe2000001025b */
[C---:B------:R-:W-:Y:S01]  /*9ba0*/  @!P0 IMAD.SHL.U32 R4, R92.reuse, 0x2, RZ ;  /* 0x000000025c048824 */ /* 0x040fe200078e00ff */
[----:B-----5:R-:W-:Y:S02]  /*9bb0*/  @!P0 SHF.L.U64.HI R5, R92, 0x1, R60 ;  /* 0x000000015c058819 */ /* 0x020fe4000001023c */
[CC--:B--2---:R-:W-:Y:S02]  /*9bc0*/  @!P1 IADD3 R16, P2, R15.reuse, R2.reuse, RZ ;  /* 0x000000020f109210 */ /* 0x0c4fe40007f5e0ff */
[----:B---3--:R-:W-:Y:S02]  /*9bd0*/  @!P1 IADD3 R14, P4, R18, R2, RZ ;  /* 0x00000002120e9210 */ /* 0x008fe40007f9e0ff */
[-C--:B------:R-:W-:Y:S01]  /*9be0*/  @!P0 IADD3 R2, P3, R15, R4.reuse, RZ ;  /* 0x000000040f028210 */ /* 0x080fe20007f7e0ff */
[--C-:B----4-:R-:W-:Y:S01]  /*9bf0*/  @!P1 IMAD.X R17, R22, 0x1, R3.reuse, P2 ;  /* 0x0000000116119824 */ /* 0x110fe200010e0603 */
[----:B------:R-:W-:Y:S01]  /*9c00*/  @!P0 IADD3 R4, P2, R18, R4, RZ ;  /* 0x0000000412048210 */ /* 0x000fe20007f5e0ff */
[C---:B-1----:R-:W-:Y:S01]  /*9c10*/  @!P1 IMAD.X R15, R19.reuse, 0x1, R3, P4 ;  /* 0x00000001130f9824 */ /* 0x042fe200020e0603 */
[----:B------:R-:W-:Y:S01]  /*9c20*/  CS2R R6, SRZ ;  /* 0x0000000000067805 */ /* 0x000fe2000001ff00 */
[--C-:B------:R-:W-:Y:S01]  /*9c30*/  @!P0 IMAD.X R3, R22, 0x1, R5.reuse, P3 ;  /* 0x0000000116038824 */ /* 0x100fe200018e0605 */
[----:B------:R-:W-:Y:S01]  /*9c40*/  CS2R R8, SRZ ;  /* 0x0000000000087805 */ /* 0x000fe2000001ff00 */
[----:B------:R-:W-:Y:S01]  /*9c50*/  @!P0 IMAD.X R5, R19, 0x1, R5, P2 ;  /* 0x0000000113058824 */ /* 0x000fe200010e0605 */
[----:B------:R1:W5:Y:S04]  /*9c60*/  @!P1 LD.E.64 R10, [R16.64] ;  /* 0x00000008100a9980 */ /* 0x000368000c101b00 */
[----:B------:R1:W5:Y:S04]  /*9c70*/  @!P0 LD.E.64 R12, [R2.64] ;  /* 0x00000008020c8980 */ /* 0x000368000c101b00 */
[----:B------:R1:W5:Y:S04]  /*9c80*/  @!P1 LD.E.64 R6, [R14.64] ;  /* 0x000000080e069980 */ /* 0x000368000c101b00 */
[----:B------:R1:W5:Y:S02]  /*9c90*/  @!P0 LD.E.64 R8, [R4.64] ;  /* 0x0000000804088980 */ /* 0x000364000c101b00 */
.L_x_1710:
[----:B------:R-:W-:Y:S05]  /*9ca0*/  BSYNC B0 ;  /* 0x0000000000007941 */ /* 0x000fea0003800000 */
.L_x_1709:
[----:B-1----:R-:W-:Y:S01]  /*9cb0*/  IADD3 R2, R20, 0x20, RZ ;  /* 0x0000002014027810 */ /* 0x002fe20007ffe0ff */
[----:B-----5:R-:W-:Y:S01]  /*9cc0*/  IMAD.MOV.U32 R5, RZ, RZ, R12 ;  /* 0x000000ffff057224 */ /* 0x020fe200078e000c */
[----:B------:R1:W4:Y:S01]  /*9cd0*/  SHFL.IDX PT, R23, R24, 0x1, 0x1c1f ;  /* 0x003c1f0018177f89 */ /* 0x00032200000e0000 */
        /* <DEDUP_REMOVED lines=15> */
[----:B----4-:R1:W4:Y:S01]  /*9dd0*/  SHFL.IDX PT, R22, R21, 0x1, 0x1c1f ;  /* 0x003c1f0015167f89 */ /* 0x01032200000e0000 */
[----:B------:R-:W-:Y:S01]  /*9de0*/  PRMT R51, R4, 0x7610, R51 ;  /* 0x0000761004337816 */ /* 0x000fe20000000033 */
[----:B------:R-:W-:Y:S01]  /*9df0*/  CS2R R32, SRZ ;  /* 0x0000000000207805 */ /* 0x000fe2000001ff00 */
[----:B------:R-:W-:Y:S01]  /*9e00*/  PRMT R48, R3, 0x7610, R48 ;  /* 0x0000761003307816 */ /* 0x000fe20000000030 */
[----:B--2---:R1:W2:Y:S01]  /*9e10*/  SHFL.IDX PT, R15, R30, 0x1, 0x1c1f ;  /* 0x003c1f001e0f7f89 */ /* 0x0042a200000e0000 */
[----:B------:R-:W-:Y:S01]  /*9e20*/  PRMT R49, R2, 0x7610, R49 ;  /* 0x0000761002317816 */ /* 0x000fe20000000031 */
[----:B------:R-:W-:Y:S01]  /*9e30*/  CS2R R4, SRZ ;  /* 0x0000000000047805 */ /* 0x000fe2000001ff00 */
[----:B------:R-:W-:Y:S01]  /*9e40*/  CS2R R2, SRZ ;  /* 0x0000000000027805 */ /* 0x000fe2000001ff00 */
[----:B------:R-:W-:Y:S05]  /*9e50*/  @P0 BRA `(.L_x_1712) ;  /* 0x0000016000000947 */ /* 0x000fea0003800000 */
[----:B------:R-:W-:Y:S01]  /*9e60*/  ISETP.GE.AND P1, PT, R90, c[0x0][0x27c], PT ;  /* 0x00009f005a007a0c */ /* 0x000fe20003f26270 */
[----:B------:R-:W-:Y:S01]  /*9e70*/  CS2R R38, SRZ ;  /* 0x0000000000267805 */ /* 0x000fe2000001ff00 */
[----:B------:R-:W-:-:S11]  /*9e80*/  ISETP.GE.AND P0, PT, R92, c[0x0][0x27c], PT ;  /* 0x00009f005c007a0c */ /* 0x000fd60003f06270 */
[C---:B------:R-:W-:Y:S01]  /*9e90*/  @!P1 IMAD.SHL.U32 R2, R90.reuse, 0x2, RZ ;  /* 0x000000025a029824 */ /* 0x040fe200078e00ff */
[----:B------:R-:W-:Y:S01]  /*9ea0*/  @!P1 SHF.L.U64.HI R4, R90, 0x1, R91 ;  /* 0x000000015a049819 */ /* 0x000fe2000001025b */
[C---:B------:R-:W-:Y:S01]  /*9eb0*/  @!P0 IMAD.SHL.U32 R3, R92.reuse, 0x2, RZ ;  /* 0x000000025c038824 */ /* 0x040fe200078e00ff */
[----:B------:R-:W-:Y:S02]  /*9ec0*/  @!P0 SHF.L.U64.HI R5, R92, 0x1, R60 ;  /* 0x000000015c058819 */ /* 0x000fe4000001023c */
[CC--:B---3--:R-:W-:Y:S02]  /*9ed0*/  @!P1 IADD3 R18, P2, R14.reuse, R2.reuse, RZ ;  /* 0x000000020e129210 */ /* 0x0c8fe40007f5e0ff */
[----:B--2---:R-:W-:Y:S02]  /*9ee0*/  @!P1 IADD3 R16, P4, R15, R2, RZ ;  /* 0x000000020f109210 */ /* 0x004fe40007f9e0ff */
[-C--:B------:R-:W-:Y:S01]  /*9ef0*/  @!P0 IADD3 R2, P3, R14, R3.reuse, RZ ;  /* 0x000000030e028210 */ /* 0x080fe20007f7e0ff */
[--C-:B------:R-:W-:Y:S01]  /*9f00*/  @!P1 IMAD.X R19, R23, 0x1, R4.reuse, P2 ;  /* 0x0000000117139824 */ /* 0x100fe200010e0604 */
[----:B------:R-:W-:Y:S01]  /*9f10*/  @!P0 IADD3 R14, P2, R15, R3, RZ ;  /* 0x000000030f0e8210 */ /* 0x000fe20007f5e0ff */
[----:B----4-:R-:W-:-:S02]  /*9f20*/  @!P1 IMAD.X R17, R22, 0x1, R4, P4 ;  /* 0x0000000116119824 */ /* 0x010fc400020e0604 */
[--C-:B------:R-:W-:Y:S01]  /*9f30*/  @!P0 IMAD.X R3, R23, 0x1, R5.reuse, P3 ;  /* 0x0000000117038824 */ /* 0x100fe200018e0605 */
[----:B------:R-:W-:Y:S01]  /*9f40*/  CS2R R32, SRZ ;  /* 0x0000000000207805 */ /* 0x000fe2000001ff00 */
[----:B------:R-:W-:Y:S02]  /*9f50*/  @!P0 IMAD.X R15, R22, 0x1, R5, P2 ;  /* 0x00000001160f8824 */ /* 0x000fe400010e0605 */
[----:B------:R-:W-:Y:S01]  /*9f60*/  CS2R R4, SRZ ;  /* 0x0000000000047805 */ /* 0x000fe2000001ff00 */
[----:B------:R2:W5:Y:S04]  /*9f70*/  @!P0 LD.E.64 R38, [R2.64] ;  /* 0x0000000802268980 */ /* 0x000568000c101b00 */
[----:B------:R3:W5:Y:S04]  /*9f80*/  @!P0 LD.E.64 R32, [R14.64] ;  /* 0x000000080e208980 */ /* 0x000768000c101b00 */
[----:B------:R3:W5:Y:S01]  /*9f90*/  @!P1 LD.E.64 R4, [R18.64] ;  /* 0x0000000812049980 */ /* 0x000762000c101b00 */
[----:B--2---:R-:W-:-:S06]  /*9fa0*/  CS2R R2, SRZ ;  /* 0x0000000000027805 */ /* 0x004fcc000001ff00 */
[----:B------:R3:W5:Y:S02]  /*9fb0*/  @!P1 LD.E.64 R2, [R16.64] ;  /* 0x0000000810029980 */ /* 0x000764000c101b00 */
.L_x_1712:
[----:B------:R-:W-:Y:S05]  /*9fc0*/  BSYNC B0 ;  /* 0x0000000000007941 */ /* 0x000fea0003800000 */
.L_x_1711:
[----:B---3--:R-:W-:Y:S01]  /*9fd0*/  IADD3 R14, R20, 0x40, RZ ;  /* 0x00000040140e7810 */ /* 0x008fe20007ffe0ff */
[----:B-----5:R-:W-:Y:S01]  /*9fe0*/  IMAD.MOV.U32 R18, RZ, RZ, R38 ;  /* 0x000000ffff127224 */ /* 0x020fe200078e0026 */
[----:B------:R3:W1:Y:S01]  /*9ff0*/  SHFL.IDX PT, R29, R24, 0x2, 0x1c1f ;  /* 0x005c1f00181d7f89 */ /* 0x00066200000e0000 */
        /* <DEDUP_REMOVED lines=11> */
[----:B--2---:R3:W2:Y:S01]  /*a0b0*/  SHFL.IDX PT, R15, R25, 0x2, 0x1c1f ;  /* 0x005c1f00190f7f89 */ /* 0x0046a200000e0000 */
[----:B------:R-:W-:Y:S01]  /*a0c0*/  IMAD.MOV.U32 R14, RZ, RZ, R3 ;  /* 0x000000ffff0e7224 */ /* 0x000fe200078e0003 */
[----:B------:R-:W-:Y:S01]  /*a0d0*/  BSSY B0, `(.L_x_1713) ;  /* 0x0000023000007945 */ /* 0x000fe20003800000 */
[----:B------:R-:W-:Y:S01]  /*a0e0*/  PRMT R54, R18, 0x7610, R54 ;  /* 0x0000761012367816 */ /* 0x000fe20000000036 */
[----:B------:R3:W4:Y:S01]  /*a0f0*/  SHFL.IDX PT, R28, R21, 0x2, 0x1c1f ;  /* 0x005c1f00151c7f89 */ /* 0x00072200000e0000 */
        /* <DEDUP_REMOVED lines=17> */
[----:B------:R-:W-:Y:S02]  /*a210*/  @!P0 SHF.L.U64.HI R27, R92, 0x1, R60 ;  /* 0x000000015c1b8819 */ /* 0x000fe4000001023c */
[CC--:B--2-4-:R-:W-:Y:S02]  /*a220*/  @!P1 IADD3 R22, P2, R15.reuse, R14.reuse, RZ ;  /* 0x0000000e0f169210 */ /* 0x0d4fe40007f5e0ff */
[C---:B-1----:R-:W-:Y:S02]  /*a230*/  @!P1 IADD3 R18, P4, R26.reuse, R14, RZ ;  /* 0x0000000e1a129210 */ /* 0x042fe40007f9e0ff */
[-C--:B------:R-:W-:Y:S01]  /*a240*/  @!P0 IADD3 R16, P3, R15, R17.reuse, RZ ;  /* 0x000000110f108210 */ /* 0x080fe20007f7e0ff */
[C-C-:B------:R-:W-:Y:S01]  /*a250*/  @!P1 IMAD.X R23, R29.reuse, 0x1, R19.reuse, P2 ;  /* 0x000000011d179824 */ /* 0x140fe200010e0613 */
[----:B------:R-:W-:Y:S01]  /*a260*/  @!P0 IADD3 R14, P2, R26, R17, RZ ;  /* 0x000000111a0e8210 */ /* 0x000fe20007f5e0ff */
[----:B------:R-:W-:Y:S01]  /*a270*/  CS2R R36, SRZ ;  /* 0x0000000000247805 */ /* 0x000fe2000001ff00 */
[----:B------:R-:W-:Y:S01]  /*a280*/  CS2R R40, SRZ ;  /* 0x0000000000287805 */ /* 0x000fe2000001ff00 */
[----:B------:R-:W-:Y:S01]  /*a290*/  @!P1 IMAD.X R19, R28, 0x1, R19, P4 ;  /* 0x000000011c139824 */ /* 0x000fe200020e0613 */
[----:B------:R1:W5:Y:S01]  /*a2a0*/  @!P1 LD.E.64 R34, [R22.64] ;  /* 0x0000000816229980 */ /* 0x000362000c101b00 */
[----:B------:R-:W-:-:S02]  /*a2b0*/  @!P0 IMAD.X R17, R29, 0x1, R27, P3 ;  /* 0x000000011d118824 */ /* 0x000fc400018e061b */
[----:B------:R-:W-:Y:S01]  /*a2c0*/  @!P0 IMAD.X R15, R28, 0x1, R27, P2 ;  /* 0x000000011c0f8824 */ /* 0x000fe200010e061b */
[----:B------:R1:W5:Y:S04]  /*a2d0*/  @!P1 LD.E.64 R36, [R18.64] ;  /* 0x0000000812249980 */ /* 0x000368000c101b00 */
[----:B------:R1:W5:Y:S04]  /*a2e0*/  @!P0 LD.E.64 R42, [R16.64] ;  /* 0x00000008102a8980 */ /* 0x000368000c101b00 */
[----:B------:R1:W5:Y:S02]  /*a2f0*/  @!P0 LD.E.64 R40, [R14.64] ;  /* 0x000000080e288980 */ /* 0x000364000c101b00 */
.L_x_1714:
[----:B------:R-:W-:Y:S05]  /*a300*/  BSYNC B0 ;  /* 0x0000000000007941 */ /* 0x000fea0003800000 */
.L_x_1713:
[----:B-1----:R-:W-:Y:S01]  /*a310*/  IADD3 R14, R20, 0x60, RZ ;  /* 0x00000060140e7810 */ /* 0x002fe20007ffe0ff */
[----:B-----5:R-:W-:Y:S01]  /*a320*/  IMAD.MOV.U32 R18, RZ, RZ, R42 ;  /* 0x000000ffff127224 */ /* 0x020fe200078e002a */
[----:B------:R-:W1:Y:S01]  /*a330*/  SHFL.IDX PT, R26, R24, 0x3, 0x1c1f ;  /* 0x007c1f00181a7f89 */ /* 0x000e6200000e0000 */
        /* <DEDUP_REMOVED lines=11> */
[----:B--2---:R-:W2:Y:S01]  /*a3f0*/  SHFL.IDX PT, R15, R25, 0x3, 0x1c1f ;  /* 0x007c1f00190f7f89 */ /* 0x004ea200000e0000 */
[----:B------:R-:W-:Y:S01]  /*a400*/  IMAD.MOV.U32 R14, RZ, RZ, R37 ;  /* 0x000000ffff0e7224 */ /* 0x000fe200078e0025 */
[----:B------:R-:W-:Y:S01]  /*a410*/  BSSY B0, `(.L_x_1715) ;  /* 0x0000021000007945 */ /* 0x000fe20003800000 */
[----:B------:R-:W-:Y:S01]  /*a420*/  PRMT R57, R18, 0x7610, R57 ;  /* 0x0000761012397816 */ /* 0x000fe20000000039 */
[----:B---3--:R-:W3:Y:S01]  /*a430*/  SHFL.IDX PT, R24, R21, 0x3, 0x1c1f ;  /* 0x007c1f0015187f89 */ /* 0x008ee200000e0000 */
[----:B------:R-:W-:Y:S01]  /*a440*/  PRMT R58, R17, 0x7610, R58 ;  /* 0x00007610113a7816 */ /* 0x000fe2000000003a */
[----:B----4-:R-:W-:Y:S01]  /*a450*/  CS2R R28, SRZ ;  /* 0x00000000001c7805 */ /* 0x010fe2000001ff00 */
[----:B------:R-:W-:Y:S01]  /*a460*/  PRMT R27, R16, 0x7610, R27 ;  /* 0x00007610101b7816 */ /* 0x000fe2000000001b */
[----:B------:R4:W1:Y:S01]  /*a470*/  SHFL.IDX PT, R22, R30, 0x3, 0x1c1f ;  /* 0x007c1f001e167f89 */ /* 0x00086200000e0000 */
[----:B------:R-:W-:Y:S01]  /*a480*/  PRMT R56, R14, 0x7610, R56 ;  /* 0x000076100e387816 */ /* 0x000fe20000000038 */
[----:B------:R-:W-:Y:S01]  /*a490*/  CS2R R44, SRZ ;  /* 0x00000000002c7805 */ /* 0x000fe2000001ff00 */
[----:B----4-:R-:W-:Y:S01]  /*a4a0*/  CS2R R30, SRZ ;  /* 0x00000000001e7805 */ /* 0x010fe2000001ff00 */
[----:B------:R-:W-:Y:S05]  /*a4b0*/  @P0 BRA `(.L_x_1716) ;  /* 0x0000016000000947 */ /* 0x000fea0003800000 */
[----:B-123--:R-:W-:Y:S01]  /*a4c0*/  ISETP.GE.AND P1, PT, R90, c[0x0][0x27c], PT ;  /* 0x00009f005a007a0c */ /* 0x00efe20003f26270 */
[----:B------:R-:W-:Y:S01]  /*a4d0*/  CS2R R46, SRZ ;  /* 0x00000000002e7805 */ /* 0x000fe2000001ff00 */
[----:B------:R-:W-:Y:S01]  /*a4e0*/  ISETP.GE.AND P0, PT, R92, c[0x0][0x27c], PT ;  /* 0x00009f005c007a0c */ /* 0x000fe20003f06270 */
[----:B------:R-:W-:-:S10]  /*a4f0*/  CS2R R28, SRZ ;  /* 0x00000000001c7805 */ /* 0x000fd4000001ff00 */
[C---:B------:R-:W-:Y:S01]  /*a500*/  @!P1 IMAD.SHL.U32 R14, R90.reuse, 0x2, RZ ;  /* 0x000000025a0e9824 */ /* 0x040fe200078e00ff */
[----:B------:R-:W-:Y:S01]  /*a510*/  @!P1 SHF.L.U64.HI R19, R90, 0x1, R91 ;  /* 0x000000015a139819 */ /* 0x000fe2000001025b */
[C---:B------:R-:W-:Y:S01]  /*a520*/  @!P0 IMAD.SHL.U32 R17, R92.reuse, 0x2, RZ ;  /* 0x000000025c118824 */ /* 0x040fe200078e00ff */
[----:B------:R-:W-:Y:S02]  /*a530*/  @!P0 SHF.L.U64.HI R23, R92, 0x1, R60 ;  /* 0x000000015c178819 */ /* 0x000fe4000001023c */
[CC--:B------:R-:W-:Y:S02]  /*a540*/  @!P1 IADD3 R20, P2, R15.reuse, R14.reuse, RZ ;  /* 0x0000000e0f149210 */ /* 0x0c0fe40007f5e0ff */
[----:B------:R-:W-:Y:S02]  /*a550*/  @!P1 IADD3 R18, P4, R22, R14, RZ ;  /* 0x0000000e16129210 */ /* 0x000fe40007f9e0ff */
[-C--:B------:R-:W-:Y:S01]  /*a560*/  @!P0 IADD3 R16, P3, R15, R17.reuse, RZ ;  /* 0x000000110f108210 */ /* 0x080fe20007f7e0ff */
[--C-:B------:R-:W-:Y:S01]  /*a570*/  @!P1 IMAD.X R21, R26, 0x1, R19.reuse, P2 ;  /* 0x000000011a159824 */ /* 0x100fe200010e0613 */
        /* <DEDUP_REMOVED lines=10> */
.L_x_1716:
[----:B-123--:R-:W-:Y:S05]  /*a620*/  BSYNC B0 ;  /* 0x0000000000007941 */ /* 0x00efea0003800000 */
.L_x_1715:
[----:B-----5:R-:W-:Y:S01]  /*a630*/  IMAD.MOV.U32 R14, RZ, RZ, R46 ;  /* 0x000000ffff0e7224 */ /* 0x020fe200078e002e */
        /* <DEDUP_REMOVED lines=45> */
[--C-:B------:R-:W-:Y:S01]  /*a910*/  HADD2.F32 R0, -RZ, R49.reuse.H0_H0 ;  /* 0x20000031ff007230 */ /* 0x100fe20000004100 */
        /* <DEDUP_REMOVED lines=19> */
.L_x_1720:
[----:B------:R-:W-:Y:S05]  /*aa50*/  BSYNC B0 ;  /* 0x0000000000007941 */ /* 0x000fea0003800000 */
.L_x_1719:
[----:B------:R-:W-:-:S13]  /*aa60*/  ISETP.GE.AND P0, PT, R92, c[0x0][0x27c], PT ;  /* 0x00009f005c007a0c */ /* 0x000fda0003f06270 */
[----:B------:R-:W-:Y:S05]  /*aa70*/  @P0 BRA `(.L_x_1718) ;  /* 0x000002a000000947 */ /* 0x000fea0003800000 */
[----:B-1----:R-:W1:Y:S01]  /*aa80*/  LDS.128 R16, [R249+0x5000] ;  /* 0x00500000f9107984 */ /* 0x002e620000000c00 */
[----:B------:R-:W-:Y:S02]  /*aa90*/  SHF.R.U32.HI R0, RZ, 0x10, R9 ;  /* 0x00000010ff007819 */ /* 0x000fe40000011609 */
[--C-:B------:R-:W-:Y:S02]  /*aaa0*/  SHF.R.U64 R21, R12, 0x10, R13.reuse ;  /* 0x000000100c157819 */ /* 0x100fe4000000120d */
[----:B------:R-:W-:Y:S02]  /*aab0*/  SHF.R.U32.HI R7, RZ, 0x10, R13 ;  /* 0x00000010ff077819 */ /* 0x000fe4000001160d */
[----:B------:R-:W-:Y:S01]  /*aac0*/  SHF.R.U64 R20, R8, 0x10, R9 ;  /* 0x0000001008147819 */ /* 0x000fe20000001209 */
[--C-:B-1----:R-:W-:Y:S02]  /*aad0*/  HADD2.F32 R12, -RZ, R16.reuse.H0_H0 ;  /* 0x20000010ff0c7230 */ /* 0x102fe40000004100 */
[----:B------:R-:W-:-:S02]  /*aae0*/  HADD2.F32 R11, -RZ, R16.H1_H1 ;  /* 0x30000010ff0b7230 */ /* 0x000fc40000004100 */
[--C-:B------:R-:W-:Y:S02]  /*aaf0*/  HADD2.F32 R6, -RZ, R19.reuse.H1_H1 ;  /* 0x30000013ff067230 */ /* 0x100fe40000004100 */
[----:B------:R-:W-:Y:S02]  /*ab00*/  HADD2.F32 R16, -RZ, R0.H0_H0 ;  /* 0x20000000ff107230 */ /* 0x000fe40000004100 */
[--C-:B------:R-:W-:Y:S02]  /*ab10*/  HADD2.F32 R0, -RZ, R50.reuse.H0_H0 ;  /* 0x20000032ff007230 */ /* 0x100fe40000004100 */
[----:B------:R-:W-:Y:S01]  /*ab20*/  HADD2.F32 R13, -RZ, R19.H0_H0 ;  /* 0x20000013ff0d7230 */ /* 0x000fe20000004100 */
[-C--:B------:R-:W-:Y:S01]  /*ab30*/  FMUL.FTZ R15, R6, R16.reuse ;  /* 0x00000010060f7220 */ /* 0x080fe20000410000 */
[----:B------:R-:W-:Y:S02]  /*ab40*/  HADD2.F32 R19, -RZ, R7.H0_H0 ;  /* 0x20000007ff137230 */ /* 0x000fe40000004100 */
[--C-:B------:R-:W-:Y:S01]  /*ab50*/  HADD2.F32 R10, -RZ, R17.reuse.H0_H0 ;  /* 0x20000011ff0a7230 */ /* 0x100fe20000004100 */
[----:B------:R-:W-:Y:S01]  /*ab60*/  FMUL.FTZ R16, R13, R16 ;  /* 0x000000100d107220 */ /* 0x000fe20000410000 */
[----:B------:R-:W-:Y:S01]  /*ab70*/  HADD2.F32 R9, -RZ, R17.H1_H1 ;  /* 0x30000011ff097230 */ /* 0x000fe20000004100 */
[----:B------:R-:W-:Y:S01]  /*ab80*/  FMUL.FTZ R17, R11, R0 ;  /* 0x000000000b117220 */ /* 0x000fe20000410000 */
[----:B------:R-:W-:-:S02]  /*ab90*/  HADD2.F32 R7, -RZ, R50.H1_H1 ;  /* 0x30000032ff077230 */ /* 0x000fc40000004100 */
[--C-:B------:R-:W-:Y:S02]  /*aba0*/  HADD2.F32 R14, -RZ, R18.reuse.H0_H0 ;  /* 0x20000012ff0e7230 */ /* 0x100fe40000004100 */
[----:B------:R-:W-:Y:S01]  /*abb0*/  HADD2.F32 R8, -RZ, R18.H1_H1 ;  /* 0x30000012ff087230 */ /* 0x000fe20000004100 */
[----:B------:R-:W-:Y:S02]  /*abc0*/  FFMA.FTZ R18, R13, R19, -R15 ;  /* 0x000000130d127223 */ /* 0x000fe4000001080f */
[C---:B------:R-:W-:Y:S01]  /*abd0*/  FMUL.FTZ R13, R12.reuse, R0 ;  /* 0x000000000c0d7220 */ /* 0x040fe20000410000 */
[--C-:B------:R-:W-:Y:S01]  /*abe0*/  HADD2.F32 R0, -RZ, R51.reuse.H0_H0 ;  /* 0x20000033ff007230 */ /* 0x100fe20000004100 */
        /* <DEDUP_REMOVED lines=19> */
.L_x_1718:
[----:B------:R-:W-:Y:S05]  /*ad20*/  BSYNC B1 ;  /* 0x0000000000017941 */ /* 0x000fea0003800000 */
.L_x_1717:
        /* <DEDUP_REMOVED lines=49> */
.L_x_1724:
[----:B------:R-:W-:Y:S05]  /*b040*/  BSYNC B0 ;  /* 0x0000000000007941 */ /* 0x000fea0003800000 */
.L_x_1723:
[----:B------:R-:W-:-:S13]  /*b050*/  ISETP.GE.AND P0, PT, R92, c[0x0][0x27c], PT ;  /* 0x00009f005c007a0c */ /* 0x000fda0003f06270 */
[----:B------:R-:W-:Y:S05]  /*b060*/  @P0 BRA `(.L_x_1722) ;  /* 0x000002a000000947 */ /* 0x000fea0003800000 */
[----:B-1----:R-:W1:Y:S01]  /*b070*/  LDS.128 R4, [R249+0x6000] ;  /* 0x00600000f9047984 */ /* 0x002e620000000c00 */
        /* <DEDUP_REMOVED lines=41> */
.L_x_1722:
[----:B------:R-:W-:Y:S05]  /*b310*/  BSYNC B1 ;  /* 0x0000000000017941 */ /* 0x000fea0003800000 */
.L_x_1721:
        /* <DEDUP_REMOVED lines=49> */
.L_x_1728:
[----:B------:R-:W-:Y:S05]  /*b630*/  BSYNC B0 ;  /* 0x0000000000007941 */ /* 0x000fea0003800000 */
.L_x_1727:
        /* <DEDUP_REMOVED lines=44> */
.L_x_1726:
[----:B------:R-:W-:Y:S05]  /*b900*/  BSYNC B1 ;  /* 0x0000000000017941 */ /* 0x000fea0003800000 */
.L_x_1725:
        /* <DEDUP_REMOVED lines=48> */
.L_x_1731:
[----:B------:R-:W-:Y:S05]  /*bc10*/  BSYNC B0 ;  /* 0x0000000000007941 */ /* 0x000fea0003800000 */
.L_x_1730:
        /* <DEDUP_REMOVED lines=45> */
.L_x_1708:
        /* <DEDUP_REMOVED lines=25> */
[----:B------:R-:W-:Y:S01]  /*c080*/  ISETP.GE.OR P0, PT, R20, R0, P2 ;  /* 0x000000001400720c */ /* 0x000fe20001706670 */
[----:B------:R-:W3:Y:S04]  /*c090*/  SHFL.IDX PT, R9, R3, RZ, 0x1c1f ;  /* 0x001c1fff03097589 */ /* 0x000ee800000e0000 */
[----:B------:R-:W4:Y:S08]  /*c0a0*/  SHFL.IDX PT, R10, R2, RZ, 0x1c1f ;  /* 0x001c1fff020a7589 */ /* 0x000f3000000e0000 */
[C---:B------:R-:W-:Y:S01]  /*c0b0*/  @!P0 IMAD.SHL.U32 R6, R84.reuse, 0x2, RZ ;  /* 0x0000000254068824 */ /* 0x040fe200078e00ff */
[----:B------:R-:W-:-:S04]  /*c0c0*/  @!P0 SHF.L.U64.HI R7, R84, 0x1, R85 ;  /* 0x0000000154078819 */ /* 0x000fc80000010255 */
[----:B-1----:R-:W-:-:S05]  /*c0d0*/  @!P0 IADD3 R4, P1, R8, R6, RZ ;  /* 0x0000000608048210 */ /* 0x002fca0007f3e0ff */
[--C-:B--2---:R-:W-:Y:S01]  /*c0e0*/  @!P0 IMAD.X R5, R5, 0x1, R7.reuse, P1 ;  /* 0x0000000105058824 */ /* 0x104fe200008e0607 */
[----:B---3--:R-:W-:Y:S01]  /*c0f0*/  @!P0 IADD3 R6, P1, R9, R6, RZ ;  /* 0x0000000609068210 */ /* 0x008fe20007f3e0ff */
[----:B------:R-:W-:Y:S01]  /*c100*/  CS2R R14, SRZ ;  /* 0x00000000000e7805 */ /* 0x000fe2000001ff00 */
[----:B------:R-:W-:Y:S02]  /*c110*/  CS2R R12, SRZ ;  /* 0x00000000000c7805 */ /* 0x000fe4000001ff00 */
[----:B------:R1:W2:Y:S01]  /*c120*/  @!P0 LD.E.128 R16, [R4.64] ;  /* 0x0000000804108980 */ /* 0x0002a2000c101d00 */
[----:B----4-:R-:W-:-:S05]  /*c130*/  @!P0 IMAD.X R7, R10, 0x1, R7, P1 ;  /* 0x000000010a078824 */ /* 0x010fca00008e0607 */
[----:B------:R2:W3:Y:S01]  /*c140*/  @!P0 LD.E.128 R12, [R6.64] ;  /* 0x00000008060c8980 */ /* 0x0004e2000c101d00 */
[----:B------:R-:W-:Y:S01]  /*c150*/  BSSY B0, `(.L_x_1732) ;  /* 0x0000026000007945 */ /* 0x000fe20003800000 */
[----:B------:R-:W-:Y:S01]  /*c160*/  CS2R R10, SRZ ;  /* 0x00000000000a7805 */ /* 0x000fe2000001ff00 */
[----:B------:R-:W-:Y:S01]  /*c170*/  CS2R R8, SRZ ;  /* 0x0000000000087805 */ /* 0x000fe2000001ff00 */
[----:B------:R4:W2:Y:S04]  /*c180*/  SHFL.IDX PT, R23, R22, 0x1, 0x1c1f ;  /* 0x003c1f0016177f89 */ /* 0x0008a800000e0000 */
[----:B------:R4:W2:Y:S04]  /*c190*/  SHFL.IDX PT, R24, R3, 0x1, 0x1c1f ;  /* 0x003c1f0003187f89 */ /* 0x0008a800000e0000 */
[----:B------:R4:W2:Y:S04]  /*c1a0*/  SHFL.IDX PT, R26, R21, 0x1, 0x1c1f ;  /* 0x003c1f00151a7f89 */ /* 0x0008a800000e0000 */
[----:B------:R4:W2:Y:S01]  /*c1b0*/  SHFL.IDX PT, R25, R2, 0x1, 0x1c1f ;  /* 0x003c1f0002197f89 */ /* 0x0008a200000e0000 */
[----:B-1----:R-:W-:-:S04]  /*c1c0*/  IADD3 R4, R20, 0x20, RZ ;  /* 0x0000002014047810 */ /* 0x002fc80007ffe0ff */
[----:B------:R-:W-:Y:S01]  /*c1d0*/  ISETP.GE.AND P0, PT, R4, R0, PT ;  /* 0x000000000400720c */ /* 0x000fe20003f06270 */
[----:B--2---:R-:W-:Y:S01]  /*c1e0*/  IMAD.MOV.U32 R7, RZ, RZ, R18 ;  /* 0x000000ffff077224 */ /* 0x004fe200078e0012 */
[----:B------:R-:W-:Y:S01]  /*c1f0*/  MOV R6, R19 ;  /* 0x0000001300067202 */ /* 0x000fe20000000f00 */
[----:B------:R-:W-:Y:S02]  /*c200*/  IMAD.MOV.U32 R5, RZ, RZ, R16 ;  /* 0x000000ffff057224 */ /* 0x000fe400078e0010 */
[----:B------:R-:W-:Y:S01]  /*c210*/  IMAD.MOV.U32 R4, RZ, RZ, R17 ;  /* 0x000000ffff047224 */ /* 0x000fe200078e0011 */
[----:B------:R-:W-:Y:S02]  /*c220*/  PRMT R65, R7, 0x7610, R65 ;  /* 0x0000761007417816 */ /* 0x000fe40000000041 */
[----:B------:R-:W-:Y:S01]  /*c230*/  PRMT R57, R57, 0x5410, R6 ;  /* 0x0000541039397816 */ /* 0x000fe20000000006 */
[----:B---3--:R-:W-:Y:S01]  /*c240*/  IMAD.MOV.U32 R7, RZ, RZ, R14 ;  /* 0x000000ffff077224 */ /* 0x008fe200078e000e */
[----:B------:R-:W-:Y:S01]  /*c250*/  PRMT R53, R4, 0x5410, R5 ;  /* 0x0000541004357816 */ /* 0x000fe20000000005 */
[----:B------:R-:W-:Y:S01]  /*c260*/  IMAD.MOV.U32 R5, RZ, RZ, R12 ;  /* 0x000000ffff057224 */ /* 0x000fe200078e000c */
[----:B------:R-:W-:Y:S01]  /*c270*/  MOV R6, R15 ;  /* 0x0000000f00067202 */ /* 0x000fe20000000f00 */
[----:B------:R-:W-:Y:S01]  /*c280*/  IMAD.MOV.U32 R4, RZ, RZ, R13 ;  /* 0x000000ffff047224 */ /* 0x000fe200078e000d */
[----:B------:R-:W-:-:S02]  /*c290*/  PRMT R55, R7, 0x7610, R55 ;  /* 0x0000761007377816 */ /* 0x000fc40000000037 */
[----:B------:R-:W-:Y:S02]  /*c2a0*/  PRMT R57, R6, 0x7610, R57 ;  /* 0x0000761006397816 */ /* 0x000fe40000000039 */
[----:B------:R-:W-:Y:S01]  /*c2b0*/  PRMT R52, R4, 0x5410, R5 ;  /* 0x0000541004347816 */ /* 0x000fe20000000005 */
[----:B------:R-:W-:Y:S01]  /*c2c0*/  CS2R R6, SRZ ;  /* 0x0000000000067805 */ /* 0x000fe2000001ff00 */
[----:B------:R-:W-:Y:S01]  /*c2d0*/  CS2R R4, SRZ ;  /* 0x0000000000047805 */ /* 0x000fe2000001ff00 */
[----:B------:R-:W-:Y:S05]  /*c2e0*/  @P0 BRA `(.L_x_1733) ;  /* 0x000000c000000947 */ /* 0x000fea0003800000 */
[----:B----4-:R-:W-:Y:S01]  /*c2f0*/  CS2R R8, SRZ ;  /* 0x0000000000087805 */ /* 0x010fe2000001ff00 */
[----:B------:R-:W-:Y:S01]  /*c300*/  CS2R R6, SRZ ;  /* 0x0000000000067805 */ /* 0x000fe2000001ff00 */
[----:B------:R-:W-:Y:S01]  /*c310*/  CS2R R4, SRZ ;  /* 0x0000000000047805 */ /* 0x000fe2000001ff00 */
[----:B------:R-:W-:Y:S05]  /*c320*/  @P2 BRA `(.L_x_1733) ;  /* 0x0000008000002947 */ /* 0x000fea0003800000 */
[C---:B------:R-:W-:Y:S01]  /*c330*/  IMAD.SHL.U32 R6, R84.reuse, 0x2, RZ ;  /* 0x0000000254067824 */ /* 0x040fe200078e00ff */
[----:B------:R-:W-:-:S04]  /*c340*/  SHF.L.U64.HI R7, R84, 0x1, R85 ;  /* 0x0000000154077819 */ /* 0x000fc80000010255 */
[-C--:B------:R-:W-:Y:S02]  /*c350*/  IADD3 R4, P1, R23, R6.reuse, RZ ;  /* 0x0000000617047210 */ /* 0x080fe40007f3e0ff */
[----:B------:R-:W-:-:S03]  /*c360*/  IADD3 R6, P0, R24, R6, RZ ;  /* 0x0000000618067210 */ /* 0x000fc60007f1e0ff */
[--C-:B------:R-:W-:Y:S02]  /*c370*/  IMAD.X R5, R26, 0x1, R7.reuse, P1 ;  /* 0x000000011a057824 */ /* 0x100fe400008e0607 */
[----:B------:R-:W-:-:S03]  /*c380*/  IMAD.X R7, R25, 0x1, R7, P0 ;  /* 0x0000000119077824 */ /* 0x000fc600000e0607 */
[----:B------:R1:W5:Y:S04]  /*c390*/  LD.E.128 R8, [R4.64] ;  /* 0x0000000804087980 */ /* 0x000368000c101d00 */
[----:B-1----:R-:W5:Y:S02]  /*c3a0*/  LD.E.128 R4, [R6.64] ;  /* 0x0000000806047980 */ /* 0x002f64000c101d00 */
.L_x_1733:
[----:B----4-:R-:W-:Y:S05]  /*c3b0*/  BSYNC B0 ;  /* 0x0000000000007941 */ /* 0x010fea0003800000 */
.L_x_1732:
[----:B------:R-:W1:Y:S01]  /*c3c0*/  SHFL.IDX PT, R26, R22, 0x2, 0x1c1f ;  /* 0x005c1f00161a7f89 */ /* 0x000e6200000e0000 */
[----:B------:R-:W-:Y:S01]  /*c3d0*/  IADD3 R23, R20, 0x40, RZ ;  /* 0x0000004014177810 */ /* 0x000fe20007ffe0ff */
[----:B------:R-:W-:Y:S01]  /*c3e0*/  CS2R R42, SRZ ;  /* 0x00000000002a7805 */ /* 0x000fe2000001ff00 */
[----:B------:R-:W-:Y:S01]  /*c3f0*/  CS2R R40, SRZ ;  /* 0x0000000000287805 */ /* 0x000fe2000001ff00 */
[----:B------:R-:W2:Y:S01]  /*c400*/  SHFL.IDX PT, R27, R21, 0x2, 0x1c1f ;  /* 0x005c1f00151b7f89 */ /* 0x000ea200000e0000 */
[----:B------:R-:W-:-:S03]  /*c410*/  ISETP.GE.OR P0, PT, R23, R0, P2 ;  /* 0x000000001700720c */ /* 0x000fc60001706670 */
[----:B------:R-:W3:Y:S04]  /*c420*/  SHFL.IDX PT, R24, R3, 0x2, 0x1c1f ;  /* 0x005c1f0003187f89 */ /* 0x000ee800000e0000 */
[----:B------:R-:W4:Y:S06]  /*c430*/  SHFL.IDX PT, R28, R2, 0x2, 0x1c1f ;  /* 0x005c1f00021c7f89 */ /* 0x000f2c00000e0000 */
[C---:B------:R-:W-:Y:S01]  /*c440*/  @!P0 IMAD.SHL.U32 R23, R84.reuse, 0x2, RZ ;  /* 0x0000000254178824 */ /* 0x040fe200078e00ff */
[----:B------:R-:W-:-:S04]  /*c450*/  @!P0 SHF.L.U64.HI R25, R84, 0x1, R85 ;  /* 0x0000000154198819 */ /* 0x000fc80000010255 */
[----:B-1----:R-:W-:-:S05]  /*c460*/  @!P0 IADD3 R26, P1, R26, R23, RZ ;  /* 0x000000171a1a8210 */ /* 0x002fca0007f3e0ff */
[----:B--2---:R-:W-:Y:S01]  /*c470*/  @!P0 IMAD.X R27, R27, 0x1, R25, P1 ;  /* 0x000000011b1b8824 */ /* 0x004fe200008e0619 */
[----:B---3--:R-:W-:Y:S01]  /*c480*/  @!P0 IADD3 R24, P1, R24, R23, RZ ;  /* 0x0000001718188210 */ /* 0x008fe20007f3e0ff */
[----:B------:R-:W-:-:S03]  /*c490*/  CS2R R38, SRZ ;  /* 0x0000000000267805 */ /* 0x000fc6000001ff00 */
[----:B------:R-:W2:Y:S01]  /*c4a0*/  @!P0 LD.E.128 R40, [R26.64] ;  /* 0x000000081a288980 */ /* 0x000ea2000c101d00 */
[----:B------:R-:W-:Y:S01]  /*c4b0*/  CS2R R36, SRZ ;  /* 0x0000000000247805 */ /* 0x000fe2000001ff00 */
[----:B----4-:R-:W-:-:S05]  /*c4c0*/  @!P0 IMAD.X R25, R28, 0x1, R25, P1 ;  /* 0x000000011c198824 */ /* 0x010fca00008e0619 */
[----:B------:R1:W3:Y:S01]  /*c4d0*/  @!P0 LD.E.128 R36, [R24.64] ;  /* 0x0000000818248980 */ /* 0x0002e2000c101d00 */
[----:B------:R-:W-:Y:S01]  /*c4e0*/  IADD3 R20, R20, 0x60, RZ ;  /* 0x0000006014147810 */ /* 0x000fe20007ffe0ff */
[----:B-----5:R-:W-:Y:S01]  /*c4f0*/  IMAD.MOV.U32 R23, RZ, RZ, R8 ;  /* 0x000000ffff177224 */ /* 0x020fe200078e0008 */
[----:B------:R-:W-:Y:S01]  /*c500*/  BSSY B0, `(.L_x_1734) ;  /* 0x000002e000007945 */ /* 0x000fe20003800000 */
[----:B------:R-:W4:Y:S01]  /*c510*/  SHFL.IDX PT, R22, R22, 0x3, 0x1c1f ;  /* 0x007c1f0016167f89 */ /* 0x000f2200000e0000 */
[----:B------:R-:W-:Y:S01]  /*c520*/  ISETP.GE.AND P0, PT, R20, R0, PT ;  /* 0x000000001400720c */ /* 0x000fe20003f06270 */
[----:B------:R-:W-:Y:S01]  /*c530*/  CS2R R50, SRZ ;  /* 0x0000000000327805 */ /* 0x000fe2000001ff00 */
[----:B------:R-:W-:Y:S01]  /*c540*/  MOV R20, R9 ;  /* 0x0000000900147202 */ /* 0x000fe20000000f00 */
[----:B------:R-:W-:Y:S01]  /*c550*/  CS2R R48, SRZ ;  /* 0x0000000000307805 */ /* 0x000fe2000001ff00 */
[----:B------:R-:W-:Y:S01]  /*c560*/  CS2R R46, SRZ ;  /* 0x00000000002e7805 */ /* 0x000fe2000001ff00 */
[----:B------:R-:W-:Y:S01]  /*c570*/  CS2R R44, SRZ ;  /* 0x00000000002c7805 */ /* 0x000fe2000001ff00 */
[----:B------:R-:W-:Y:S01]  /*c580*/  PRMT R69, R20, 0x5410, R23 ;  /* 0x0000541014457816 */ /* 0x000fe20000000017 */
[----:B------:R-:W-:-:S02]  /*c590*/  IMAD.MOV.U32 R23, RZ, RZ, R4 ;  /* 0x000000ffff177224 */ /* 0x000fc400078e0004 */
[----:B------:R-:W-:-:S05]  /*c5a0*/  IMAD.MOV.U32 R20, RZ, RZ, R5 ;  /* 0x000000ffff147224 */ /* 0x000fca00078e0005 */
[----:B------:R-:W-:Y:S02]  /*c5b0*/  PRMT R68, R20, 0x5410, R23 ;  /* 0x0000541014447816 */ /* 0x000fe40000000017 */
[----:B------:R-:W2:Y:S01]  /*c5c0*/  SHFL.IDX PT, R23, R3, 0x3, 0x1c1f ;  /* 0x007c1f0003177f89 */ /* 0x000ea200000e0000 */
[----:B-1----:R-:W-:Y:S02]  /*c5d0*/  IMAD.MOV.U32 R25, RZ, RZ, R10 ;  /* 0x000000ffff197224 */ /* 0x002fe400078e000a */
[----:B------:R-:W-:-:S05]  /*c5e0*/  IMAD.MOV.U32 R24, RZ, RZ, R11 ;  /* 0x000000ffff187224 */ /* 0x000fca00078e000b */
[----:B------:R-:W-:Y:S01]  /*c5f0*/  PRMT R71, R24, 0x5410, R25 ;  /* 0x0000541018477816 */ /* 0x000fe20000000019 */
[----:B------:R-:W-:Y:S02]  /*c600*/  IMAD.MOV.U32 R25, RZ, RZ, R6 ;  /* 0x000000ffff197224 */ /* 0x000fe400078e0006 */
[----:B------:R-:W-:-:S05]  /*c610*/  IMAD.MOV.U32 R24, RZ, RZ, R7 ;  /* 0x000000ffff187224 */ /* 0x000fca00078e0007 */
[----:B------:R-:W-:Y:S02]  /*c620*/  PRMT R70, R25, 0x5410, R24 ;  /* 0x0000541019467816 */ /* 0x000fe40000000018 */
[----:B------:R-:W1:Y:S04]  /*c630*/  SHFL.IDX PT, R24, R2, 0x3, 0x1c1f ;  /* 0x007c1f0002187f89 */ /* 0x000e6800000e0000 */
[----:B------:R1:W1:Y:S01]  /*c640*/  SHFL.IDX PT, R25, R21, 0x3, 0x1c1f ;  /* 0x007c1f0015197f89 */ /* 0x00026200000e0000 */
[----:B--2---:R-:W-:Y:S01]  /*c650*/  IMAD.MOV.U32 R20, RZ, RZ, R43 ;  /* 0x000000ffff147224 */ /* 0x004fe200078e002b */
[----:B-1----:R-:W-:Y:S01]  /*c660*/  MOV R21, R42 ;  /* 0x0000002a00157202 */ /* 0x002fe20000000f00 */
[----:B------:R-:W-:Y:S02]  /*c670*/  IMAD.MOV.U32 R3, RZ, RZ, R40 ;  /* 0x000000ffff037224 */ /* 0x000fe400078e0028 */
[----:B------:R-:W-:Y:S01]  /*c680*/  IMAD.MOV.U32 R2, RZ, RZ, R41 ;  /* 0x000000ffff027224 */ /* 0x000fe200078e0029 */
[----:B------:R-:W-:Y:S01]  /*c690*/  PRMT R76, R20, 0x5410, R21 ;  /* 0x00005410144c7816 */ /* 0x000fe20000000015 */
[----:B---3--:R-:W-:-:S03]  /*c6a0*/  IMAD.MOV.U32 R21, RZ, RZ, R38 ;  /* 0x000000ffff157224 */ /* 0x008fc600078e0026 */
[----:B------:R-:W-:Y:S01]  /*c6b0*/  PRMT R73, R2, 0x5410, R3 ;  /* 0x0000541002497816 */ /* 0x000fe20000000003 */
[----:B------:R-:W-:Y:S01]  /*c6c0*/  IMAD.MOV.U32 R3, RZ, RZ, R36 ;  /* 0x000000ffff037224 */ /* 0x000fe200078e0024 */
[----:B------:R-:W-:Y:S01]  /*c6d0*/  MOV R20, R39 ;  /* 0x0000002700147202 */ /* 0x000fe20000000f00 */
[----:B------:R-:W-:-:S03]  /*c6e0*/  IMAD.MOV.U32 R2, RZ, RZ, R37 ;  /* 0x000000ffff027224 */ /* 0x000fc600078e0025 */
        /* <DEDUP_REMOVED lines=14> */
[----:B------:R1:W5:Y:S02]  /*c7d0*/  LD.E.128 R44, [R2.64] ;  /* 0x00000008022c7980 */ /* 0x000364000c101d00 */
.L_x_1735:
[----:B----4-:R-:W-:Y:S05]  /*c7e0*/  BSYNC B0 ;  /* 0x0000000000007941 */ /* 0x010fea0003800000 */
.L_x_1734:
[----:B-1---5:R-:W-:Y:S01]  /*c7f0*/  IMAD.MOV.U32 R2, RZ, RZ, R50 ;  /* 0x000000ffff027224 */ /* 0x022fe200078e0032 */
[----:B------:R-:W-:-:S04]  /*c800*/  DEPBAR.LE SB0, 0x1 ;  /* 0x000080400000791a */ /* 0x000fc80000000000 */
[----:B------:R-:W-:Y:S01]  /*c810*/  IMAD.MOV.U32 R20, RZ, RZ, R51 ;  /* 0x000000ffff147224 */ /* 0x000fe200078e0033 */
[----:B------:R-:W-:Y:S01]  /*c820*/  BSSY B0, `(.L_x_1736) ;  /* 0x0000071000007945 */ /* 0x000fe20003800000 */
[----:B------:R-:W-:-:S03]  /*c830*/  IMAD.MOV.U32 R3, RZ, RZ, R48 ;  /* 0x000000ffff037224 */ /* 0x000fc600078e0030 */
[----:B------:R-:W-:Y:S01]  /*c840*/  PRMT R80, R20, 0x5410, R2 ;  /* 0x0000541014507816 */ /* 0x000fe20000000002 */
[----:B------:R-:W-:Y:S01]  /*c850*/  IMAD.MOV.U32 R20, RZ, RZ, R46 ;  /* 0x000000ffff147224 */ /* 0x000fe200078e002e */
[----:B------:R-:W-:Y:S01]  /*c860*/  IADD3 R2, -R63, R0, RZ ;  /* 0x000000003f027210 */ /* 0x000fe20007ffe1ff */
[----:B------:R-:W-:-:S03]  /*c870*/  IMAD.MOV.U32 R0, RZ, RZ, R49 ;  /* 0x000000ffff007224 */ /* 0x000fc600078e0031 */
[----:B------:R-:W-:Y:S01]  /*c880*/  IMNMX R64, R2, 0x80, PT ;  /* 0x0000008002407817 */ /* 0x000fe20003800200 */
[----:B------:R-:W-:Y:S01]  /*c890*/  IMAD.MOV.U32 R2, RZ, RZ, R44 ;  /* 0x000000ffff027224 */ /* 0x000fe200078e002c */
[----:B------:R-:W-:Y:S01]  /*c8a0*/  PRMT R78, R0, 0x5410, R3 ;  /* 0x00005410004e7816 */ /* 0x000fe20000000003 */
[----:B------:R-:W-:Y:S01]  /*c8b0*/  BAR.SYNC.DEFER_BLOCKING 0x0 ;  /* 0x0000000000007b1d */ /* 0x000fe20000010000 */
[----:B------:R-:W-:Y:S02]  /*c8c0*/  ISETP.GE.OR P0, PT, R93, R64, P2 ;  /* 0x000000405d00720c */ /* 0x000fe40001706670 */
[----:B------:R-:W-:Y:S02]  /*c8d0*/  MOV R3, R47 ;  /* 0x0000002f00037202 */ /* 0x000fe40000000f00 */
[----:B------:R-:W-:Y:S02]  /*c8e0*/  MOV R0, R45 ;  /* 0x0000002d00007202 */ /* 0x000fe40000000f00 */
[----:B------:R-:W-:-:S02]  /*c8f0*/  PRMT R79, R20, 0x5410, R3 ;  /* 0x00005410144f7816 */ /* 0x000fc40000000003 */
[----:B------:R-:W-:-:S05]  /*c900*/  PRMT R77, R0, 0x5410, R2 ;  /* 0x00005410004d7816 */ /* 0x000fca0000000002 */
        /* <DEDUP_REMOVED lines=10> */
[--C-:B------:R-:W-:Y:S02]  /*c9b0*/  SHF.R.U64 R61, R12, 0x10, R13.reuse ;  /* 0x000000100c3d7819 */ /* 0x100fe4000000120d */
[----:B------:R-:W-:Y:S02]  /*c9c0*/  SHF.R.U32.HI R12, RZ, 0x10, R13 ;  /* 0x00000010ff0c7819 */ /* 0x000fe4000001160d */
[----:B------:R-:W-:Y:S02]  /*c9d0*/  SHF.R.U32.HI R34, RZ, 0x10, R17 ;  /* 0x00000010ff227819 */ /* 0x000fe40000011611 */
[--C-:B------:R-:W-:Y:S02]  /*c9e0*/  SHF.R.U64 R58, R14, 0x10, R15.reuse ;  /* 0x000000100e3a7819 */ /* 0x100fe4000000120f */
[----:B------:R-:W-:Y:S01]  /*c9f0*/  SHF.R.U32.HI R35, RZ, 0x10, R15 ;  /* 0x00000010ff237819 */ /* 0x000fe2000001160f */
[----:B------:R-:W-:-:S02]  /*ca00*/  HADD2.F32 R15, -RZ, R53.H0_H0 ;  /* 0x20000035ff0f7230 */ /* 0x000fc40000004100 */
[----:B------:R-:W-:Y:S01]  /*ca10*/  HADD2.F32 R67, -RZ, R34.H0_H0 ;  /* 0x20000022ff437230 */ /* 0x000fe20000004100 */
[----:B------:R-:W-:Y:S02]  /*ca20*/  SHF.R.U64 R63, R16, 0x10, R17 ;  /* 0x00000010103f7819 */ /* 0x000fe40000001211 */
[--C-:B------:R-:W-:Y:S02]  /*ca30*/  SHF.R.U64 R62, R18, 0x10, R19.reuse ;  /* 0x00000010123e7819 */ /* 0x100fe40000001213 */
[----:B------:R-:W-:Y:S02]  /*ca40*/  SHF.R.U32.HI R56, RZ, 0x10, R19 ;  /* 0x00000010ff387819 */ /* 0x000fe40000011613 */
        /* <DEDUP_REMOVED lines=8> */
[--C-:B------:R-:W-:Y:S02]  /*cad0*/  HADD2.F32 R30, -RZ, R20.reuse.H0_H0 ;  /* 0x20000014ff1e7230 */ /* 0x100fe40000004100 */
[----:B------:R-:W-:Y:S02]  /*cae0*/  HADD2.F32 R32, -RZ, R20.H1_H1 ;  /* 0x30000014ff207230 */ /* 0x000fe40000004100 */
[----:B------:R-:W-:Y:S02]  /*caf0*/  HADD2.F32 R29, -RZ, R21.H1_H1 ;  /* 0x30000015ff1d7230 */ /* 0x000fe40000004100 */
[----:B--2---:R-:W-:-:S02]  /*cb00*/  HADD2.F32 R3, -RZ, R25.H0_H0 ;  /* 0x20000019ff037230 */ /* 0x004fc40000004100 */
[--C-:B------:R-:W-:Y:S02]  /*cb10*/  HADD2.F32 R13, -RZ, R24.reuse.H0_H0 ;  /* 0x20000018ff0d7230 */ /* 0x100fe40000004100 */
[----:B------:R-:W-:Y:S02]  /*cb20*/  HADD2.F32 R20, -RZ, R24.H1_H1 ;  /* 0x30000018ff147230 */ /* 0x000fe40000004100 */
[----:B------:R-:W-:Y:S01]  /*cb30*/  HADD2.F32 R24, -RZ, R12.H0_H0 ;  /* 0x2000000cff187230 */ /* 0x000fe20000004100 */
[-C--:B------:R-:W-:Y:S01]  /*cb40*/  FMUL.FTZ R14, R31, R0.reuse ;  /* 0x000000001f0e7220 */ /* 0x080fe20000410000 */
[----:B------:R-:W-:Y:S01]  /*cb50*/  HADD2.F32 R2, -RZ, R25.H1_H1 ;  /* 0x30000019ff027230 */ /* 0x000fe20000004100 */
[----:B------:R-:W-:Y:S01]  /*cb60*/  FMUL.FTZ R54, R3, R0 ;  /* 0x0000000003367220 */ /* 0x000fe20000410000 */
[----:B------:R-:W-:Y:S01]  /*cb70*/  HADD2.F32 R12, -RZ, R52.H1_H1 ;  /* 0x30000034ff0c7230 */ /* 0x000fe20000004100 */
[----:B------:R-:W-:Y:S02]  /*cb80*/  FMUL.FTZ R0, R29, R24 ;  /* 0x000000181d007220 */ /* 0x000fe40000410000 */
[----:B------:R-:W-:Y:S01]  /*cb90*/  FFMA.FTZ R60, R3, R15, R14 ;  /* 0x0000000f033c7223 */ /* 0x000fe2000001000e */
[----:B------:R-:W-:Y:S01]  /*cba0*/  HADD2.F32 R14, -RZ, R53.H1_H1 ;  /* 0x30000035ff0e7230 */ /* 0x000fe20000004100 */
[----:B------:R-:W-:Y:S01]  /*cbb0*/  FMUL.FTZ R3, R30, R12 ;  /* 0x0000000c1e037220 */ /* 0x000fe20000410000 */
[----:B------:R-:W-:Y:S01]  /*cbc0*/  HADD2.F32 R21, -RZ, R23.H0_H0 ;  /* 0x20000017ff157230 */ /* 0x000fe20000004100 */
[C---:B------:R-:W-:Y:S01]  /*cbd0*/  FFMA.FTZ R59, R2.reuse, R67, R0 ;  /* 0x00000043023b7223 */ /* 0x040fe20000010000 */
[----:B------:R-:W-:Y:S01]  /*cbe0*/  HADD2.F32 R0, -RZ, R57.H0_H0 ;  /* 0x20000039ff007230 */ /* 0x000fe20000004100 */
        /* <DEDUP_REMOVED lines=8> */
[--C-:B------:R-:W-:Y:S02]  /*cc70*/  HADD2.F32 R19, -RZ, R26.reuse.H0_H0 ;  /* 0x2000001aff137230 */ /* 0x100fe40000004100 */
[----:B------:R-:W-:Y:S02]  /*cc80*/  HADD2.F32 R18, -RZ, R26.H1_H1 ;  /* 0x3000001aff127230 */ /* 0x000fe40000004100 */
[----:B------:R-:W-:Y:S01]  /*cc90*/  HADD2.F32 R16, -RZ, R27.H1_H1 ;  /* 0x3000001bff107230 */ /* 0x000fe20000004100 */
[C---:B------:R-:W-:Y:S01]  /*cca0*/  FFMA.FTZ R27, R17.reuse, R3, R13 ;  /* 0x00000003111b7223 */ /* 0x040fe2000001000d */
[----:B------:R-:W-:Y:S02]  /*ccb0*/  HADD2.F32 R23, -RZ, R23.H1_H1 ;  /* 0x30000017ff177230 */ /* 0x000fe40000004100 */
        /* <DEDUP_REMOVED lines=15> */
[----:B------:R-:W-:Y:S02]  /*cdb0*/  FFMA.FTZ R24, R16, R65, R0 ;  /* 0x0000004110187223 */ /* 0x000fe40000010000 */
[----:B------:R-:W-:Y:S02]  /*cdc0*/  FMUL.FTZ R0, R22, R17 ;  /* 0x0000001116007220 */ /* 0x000fe40000410000 */
[C---:B------:R-:W-:Y:S02]  /*cdd0*/  FFMA.FTZ R26, R20.reuse, R58, R2 ;  /* 0x0000003a141a7223 */ /* 0x040fe40000010002 */
[----:B------:R-:W-:Y:S02]  /*cde0*/  FMUL.FTZ R13, R20, R13 ;  /* 0x0000000d140d7220 */ /* 0x000fe40000410000 */
[C---:B------:R-:W-:Y:S02]  /*cdf0*/  FMUL.FTZ R2, R18.reuse, R17 ;  /* 0x0000001112027220 */ /* 0x040fe40000410000 */
[----:B------:R-:W-:-:S02]  /*ce00*/  FFMA.FTZ R35, R18, R56, R0 ;  /* 0x0000003812237223 */ /* 0x000fc40000010000 */
[----:B------:R-:W-:Y:S02]  /*ce10*/  FFMA.FTZ R16, R30, R14, -R52 ;  /* 0x0000000e1e107223 */ /* 0x000fe40000010834 */
[----:B------:R-:W-:Y:S02]  /*ce20*/  FFMA.FTZ R20, R31, R15, -R54 ;  /* 0x0000000f1f147223 */ /* 0x000fe40000010836 */
[----:B------:R-:W-:Y:S02]  /*ce30*/  FFMA.FTZ R17, R29, R67, -R53 ;  /* 0x000000431d117223 */ /* 0x000fe40000010835 */
[----:B------:R-:W-:Y:S02]  /*ce40*/  FFMA.FTZ R18, R28, R12, -R34 ;  /* 0x0000000c1c127223 */ /* 0x000fe40000010822 */
[----:B------:R-:W-:Y:S02]  /*ce50*/  FFMA.FTZ R3, R21, R3, -R25 ;  /* 0x0000000315037223 */ /* 0x000fe40000010819 */
[----:B------:R-:W-:-:S02]  /*ce60*/  FFMA.FTZ R0, R23, R65, -R19 ;  /* 0x0000004117007223 */ /* 0x000fc40000010813 */
[----:B------:R-:W-:Y:S02]  /*ce70*/  FFMA.FTZ R14, R32, R58, -R13 ;  /* 0x0000003a200e7223 */ /* 0x000fe4000001080d */
[----:B------:R-:W-:Y:S01]  /*ce80*/  FFMA.FTZ R2, R22, R56, -R2 ;  /* 0x0000003816027223 */ /* 0x000fe20000010802 */
[----:B------:R-:W-:Y:S02]  /*ce90*/  F2FP.PACK_AB R19, R0, R3 ;  /* 0x000000030013723e */ /* 0x000fe400000000ff */
[----:B------:R-:W-:Y:S02]  /*cea0*/  F2FP.PACK_AB R17, R17, R20 ;  /* 0x000000141111723e */ /* 0x000fe400000000ff */
[----:B------:R-:W-:Y:S02]  /*ceb0*/  F2FP.PACK_AB R16, R14, R16 ;  /* 0x000000100e10723e */ /* 0x000fe400000000ff */
[----:B------:R-:W-:Y:S02]  /*cec0*/  F2FP.PACK_AB R18, R2, R18 ;  /* 0x000000120212723e */ /* 0x000fe400000000ff */
[----:B------:R-:W-:-:S02]  /*ced0*/  F2FP.PACK_AB R15, R24, R27 ;  /* 0x0000001b180f723e */ /* 0x000fc400000000ff */
[----:B------:R-:W-:Y:S02]  /*cee0*/  F2FP.PACK_AB R13, R59, R60 ;  /* 0x0000003c3b0d723e */ /* 0x000fe400000000ff */
[----:B------:R-:W-:Y:S02]  /*cef0*/  F2FP.PACK_AB R12, R26, R55 ;  /* 0x000000371a0c723e */ /* 0x000fe400000000ff */
[----:B------:R-:W-:Y:S01]  /*cf00*/  F2FP.PACK_AB R14, R35, R57 ;  /* 0x00000039230e723e */ /* 0x000fe200000000ff */
[----:B------:R1:W-:Y:S04]  /*cf10*/  STS.128 [R83], R16 ;  /* 0x0000001053007388 */ /* 0x0003e80000000c00 */
[----:B------:R1:W-:Y:S02]  /*cf20*/  STS.128 [R33+0x5100], R12 ;  /* 0x0051000c21007388 */ /* 0x0003e40000000c00 */
.L_x_1737:
[----:B------:R-:W-:Y:S05]  /*cf30*/  BSYNC B0 ;  /* 0x0000000000007941 */ /* 0x000fea0003800000 */
.L_x_1736:
        /* <DEDUP_REMOVED lines=32> */
[----:B------:R-:W-:Y:S02]  /*d140*/  HADD2.F32 R0, -RZ, R68.H0_H0 ;  /* 0x20000044ff007230 */ /* 0x000fe40000004100 */
        /* <DEDUP_REMOVED lines=11> */
[----:B------:R-:W-:Y:S01]  /*d200*/  HADD2.F32 R4, -RZ, R68.H1_H1 ;  /* 0x30000044ff047230 */ /* 0x000fe20000004100 */
[----:B------:R-:W-:-:S02]  /*d210*/  FMUL.FTZ R0, R21, R16 ;  /* 0x0000001015007220 */ /* 0x000fc40000410000 */
[----:B------:R-:W-:Y:S01]  /*d220*/  FFMA.FTZ R52, R3, R7, R6 ;  /* 0x0000000703347223 */ /* 0x000fe20000010006 */
[----:B------:R-:W-:Y:S01]  /*d230*/  HADD2.F32 R6, -RZ, R69.H1_H1 ;  /* 0x30000045ff067230 */ /* 0x000fe20000004100 */
[----:B------:R-:W-:Y:S01]  /*d240*/  FMUL.FTZ R3, R22, R4 ;  /* 0x0000000416037220 */ /* 0x000fe20000410000 */
[----:B------:R-:W-:Y:S01]  /*d250*/  HADD2.F32 R13, -RZ, R15.H0_H0 ;  /* 0x2000000fff0d7230 */ /* 0x000fe20000004100 */
[C---:B------:R-:W-:Y:S01]  /*d260*/  FFMA.FTZ R35, R2.reuse, R57, R0 ;  /* 0x0000003902237223 */ /* 0x040fe20000010000 */
[----:B------:R-:W-:Y:S01]  /*d270*/  HADD2.F32 R0, -RZ, R70.H1_H1 ;  /* 0x30000046ff007230 */ /* 0x000fe20000004100 */
[----:B------:R-:W-:Y:S01]  /*d280*/  FMUL.FTZ R30, R2, R16 ;  /* 0x00000010021e7220 */ /* 0x000fe20000410000 */
[----:B------:R-:W-:Y:S01]  /*d290*/  HADD2.F32 R20, -RZ, R14.H0_H0 ;  /* 0x2000000eff147230 */ /* 0x000fe20000004100 */
[C---:B------:R-:W-:Y:S01]  /*d2a0*/  FFMA.FTZ R32, R5.reuse, R6, R3 ;  /* 0x0000000605207223 */ /* 0x040fe20000010003 */
[----:B------:R-:W-:Y:S01]  /*d2b0*/  HADD2.F32 R2, -RZ, R70.H0_H0 ;  /* 0x20000046ff027230 */ /* 0x000fe20000004100 */
[----:B------:R-:W-:Y:S01]  /*d2c0*/  FMUL.FTZ R29, R5, R4 ;  /* 0x00000004051d7220 */ /* 0x000fe20000410000 */
[----:B------:R-:W-:Y:S01]  /*d2d0*/  HADD2.F32 R9, -RZ, R19.H0_H0 ;  /* 0x20000013ff097230 */ /* 0x000fe20000004100 */
[----:B------:R-:W-:Y:S01]  /*d2e0*/  FMUL.FTZ R5, R13, R0 ;  /* 0x000000000d057220 */ /* 0x000fe20000410000 */
[----:B------:R-:W-:-:S02]  /*d2f0*/  HADD2.F32 R3, -RZ, R71.H0_H0 ;  /* 0x20000047ff037230 */ /* 0x000fc40000004100 */
[----:B------:R-:W-:Y:S02]  /*d300*/  HADD2.F32 R15, -RZ, R15.H1_H1 ;  /* 0x3000000fff0f7230 */ /* 0x000fe40000004100 */
[----:B------:R-:W-:Y:S01]  /*d310*/  HADD2.F32 R17, -RZ, R26.H0_H0 ;  /* 0x2000001aff117230 */ /* 0x000fe20000004100 */
[----:B------:R-:W-:Y:S01]  /*d320*/  FMUL.FTZ R16, R20, R2 ;  /* 0x0000000214107220 */ /* 0x000fe20000410000 */
[--C-:B------:R-:W-:Y:S02]  /*d330*/  HADD2.F32 R11, -RZ, R18.reuse.H0_H0 ;  /* 0x20000012ff0b7230 */ /* 0x100fe40000004100 */
[----:B------:R-:W-:Y:S01]  /*d340*/  HADD2.F32 R4, -RZ, R71.H1_H1 ;  /* 0x30000047ff047230 */ /* 0x000fe20000004100 */
        /* <DEDUP_REMOVED lines=37> */
.L_x_1739:
[----:B------:R-:W-:Y:S05]  /*d5a0*/  BSYNC B0 ;  /* 0x0000000000007941 */ /* 0x000fea0003800000 */
.L_x_1738:
        /* <DEDUP_REMOVED lines=50> */
[-C--:B------:R-:W-:Y:S01]  /*d8d0*/  FMUL.FTZ R0, R17, R11.reuse ;  /* 0x0000000b11007220 */ /* 0x080fe20000410000 */
[----:B------:R-:W-:Y:S01]  /*d8e0*/  HADD2.F32 R4, -RZ, R72.H1_H1 ;  /* 0x30000048ff047230 */ /* 0x000fe20000004100 */
[----:B------:R-:W-:Y:S01]  /*d8f0*/  FFMA.FTZ R36, R3, R6, R5 ;  /* 0x0000000603247223 */ /* 0x000fe20000010005 */
[----:B------:R-:W-:Y:S01]  /*d900*/  HADD2.F32 R5, -RZ, R73.H1_H1 ;  /* 0x30000049ff057230 */ /* 0x000fe20000004100 */
[----:B------:R-:W-:Y:S02]  /*d910*/  FMUL.FTZ R30, R2, R11 ;  /* 0x0000000b021e7220 */ /* 0x000fe40000410000 */
[----:B------:R-:W-:Y:S02]  /*d920*/  FMUL.FTZ R3, R18, R4 ;  /* 0x0000000412037220 */ /* 0x000fe40000410000 */
[----:B------:R-:W-:Y:S01]  /*d930*/  FFMA.FTZ R35, R2, R41, R0 ;  /* 0x0000002902237223 */ /* 0x000fe20000010000 */
[----:B------:R-:W-:-:S02]  /*d940*/  HADD2.F32 R2, -RZ, R74.H0_H0 ;  /* 0x2000004aff027230 */ /* 0x000fc40000004100 */
[----:B------:R-:W-:Y:S01]  /*d950*/  HADD2.F32 R0, -RZ, R74.H1_H1 ;  /* 0x3000004aff007230 */ /* 0x000fe20000004100 */
[C---:B------:R-:W-:Y:S01]  /*d960*/  FMUL.FTZ R29, R9.reuse, R4 ;  /* 0x00000004091d7220 */ /* 0x040fe20000410000 */
[----:B------:R-:W-:Y:S01]  /*d970*/  HADD2.F32 R12, -RZ, R10.H0_H0 ;  /* 0x2000000aff0c7230 */ /* 0x000fe20000004100 */
[----:B------:R-:W-:Y:S01]  /*d980*/  FFMA.FTZ R32, R9, R5, R3 ;  /* 0x0000000509207223 */ /* 0x000fe20000010003 */
[--C-:B------:R-:W-:Y:S01]  /*d990*/  HADD2.F32 R4, -RZ, R76.reuse.H1_H1 ;  /* 0x3000004cff047230 */ /* 0x100fe20000004100 */
[----:B------:R-:W-:Y:S01]  /*d9a0*/  FMUL.FTZ R11, R16, R2 ;  /* 0x00000002100b7220 */ /* 0x000fe20000410000 */
[----:B------:R-:W-:Y:S01]  /*d9b0*/  HADD2.F32 R3, -RZ, R76.H0_H0 ;  /* 0x2000004cff037230 */ /* 0x000fe20000004100 */
        /* <DEDUP_REMOVED lines=37> */
.L_x_1741:
[----:B------:R-:W-:Y:S05]  /*dc10*/  BSYNC B0 ;  /* 0x0000000000007941 */ /* 0x000fea0003800000 */
.L_x_1740:
        /* <DEDUP_REMOVED lines=101> */
.L_x_1729:
[----:B------:R-:W-:Y:S05]  /*e270*/  BSYNC B2 ;  /* 0x0000000000027941 */ /* 0x000fea0003800000 */
.L_x_1707:
[----:B------:R-:W-:Y:S01]  /*e280*/  IMAD R0, R81, c[0x0][0x208], RZ ;  /* 0x0000820051007a24 */ /* 0x000fe200078e02ff */
[----:B------:R-:W-:-:S04]  /*e290*/  DEPBAR.LE SB0, 0x0 ;  /* 0x000080000000791a */ /* 0x000fc80000000000 */
[C---:B-1----:R-:W-:Y:S01]  /*e2a0*/  IMAD.WIDE.U32 R2, R231.reuse, c[0x0][0x208], RZ ;  /* 0x00008200e7027a25 */ /* 0x042fe200078e00ff */
[----:B------:R-:W-:Y:S01]  /*e2b0*/  BAR.SYNC.DEFER_BLOCKING 0x0 ;  /* 0x0000000000007b1d */ /* 0x000fe20000010000 */
[C---:B------:R-:W-:Y:S02]  /*e2c0*/  SHF.L.U32 R37, R244.reuse, 0x1, RZ ;  /* 0x00000001f4257819 */ /* 0x040fe400000006ff */
[----:B------:R-:W-:Y:S01]  /*e2d0*/  IMAD R0, R231, c[0x0][0x20c], R0 ;  /* 0x00008300e7007a24 */ /* 0x000fe200078e0200 */
[----:B------:R-:W-:Y:S01]  /*e2e0*/  SHF.L.U64.HI R36, R244, 0x1, R245 ;  /* 0x00000001f4247819 */ /* 0x000fe200000102f5 */
[----:B------:R-:W-:Y:S01]  /*e2f0*/  IMAD.WIDE.U32 R6, R75, c[0x0][0x210], RZ ;  /* 0x000084004b067a25 */ /* 0x000fe200078e00ff */
[----:B------:R-:W-:Y:S02]  /*e300*/  BSSY B0, `(.L_x_1742) ;  /* 0x0000189000007945 */ /* 0x000fe40003800000 */
[----:B------:R-:W-:Y:S01]  /*e310*/  IADD3 R3, R3, R0, RZ ;  /* 0x0000000003037210 */ /* 0x000fe20007ffe0ff */
[----:B------:R-:W-:Y:S01]  /*e320*/  IMAD R0, R82, c[0x0][0x218], RZ ;  /* 0x0000860052007a24 */ /* 0x000fe200078e02ff */
[----:B------:R-:W-:Y:S01]  /*e330*/  STL.64 [R1+0x8], R6 ;  /* 0x0000080601007387 */ /* 0x000fe20000100a00 */
[----:B------:R-:W-:-:S02]  /*e340*/  IMAD R4, R75, c[0x0][0x214], R7 ;  /* 0x000085004b047a24 */ /* 0x000fc400078e0207 */
[----:B------:R-:W-:-:S03]  /*e350*/  IMAD.WIDE.U32 R2, R220, c[0x0][0x218], R2 ;  /* 0x00008600dc027a25 */ /* 0x000fc600078e0002 */
[----:B------:R-:W-:Y:S01]  /*e360*/  STL [R1+0x4], R4 ;  /* 0x0000040401007387 */ /* 0x000fe20000100800 */
[----:B------:R-:W-:Y:S01]  /*e370*/  IMAD R0, R220, c[0x0][0x21c], R0 ;  /* 0x00008700dc007a24 */ /* 0x000fe200078e0200 */
[----:B------:R-:W-:-:S04]  /*e380*/  IADD3 R2, P0, R2, R6, RZ ;  /* 0x0000000602027210 */ /* 0x000fc80007f1e0ff */
[----:B------:R-:W-:Y:S02]  /*e390*/  IADD3.X R3, R4, R3, R0, P0, !PT ;  /* 0x0000000304037210 */ /* 0x000fe400007fe400 */
[C---:B------:R-:W-:Y:S01]  /*e3a0*/  LEA R0, P0, R2.reuse, c[0x0][0x1f8], 0x1 ;  /* 0x00007e0002007a11 */ /* 0x040fe200078008ff */
[----:B------:R-:W-:Y:S03]  /*e3b0*/  LDSM.16.M88.4 R32, [R198] ;  /* 0x00000000c620783b */ /* 0x000fe60000000200 */
[----:B------:R-:W-:Y:S01]  /*e3c0*/  LEA.HI.X R2, R2, c[0x0][0x1fc], R3, 0x1, P0 ;  /* 0x00007f0002027a11 */ /* 0x000fe200000f0c03 */
[----:B------:R-:W1:Y:S01]  /*e3d0*/  SHFL.IDX PT, R4, R0, 0x1, 0x181f ;  /* 0x00381f0000047f89 */ /* 0x000e6200000e0000 */
[----:B------:R-:W-:-:S03]  /*e3e0*/  ISETP.GE.AND P0, PT, R244, c[0x0][0x1d4], PT ;  /* 0x00007500f4007a0c */ /* 0x000fc60003f06270 */
[----:B------:R-:W2:Y:S04]  /*e3f0*/  SHFL.IDX PT, R3, R0, RZ, 0x181f ;  /* 0x00181fff00037589 */ /* 0x000ea800000e0000 */
[----:B------:R-:W3:Y:S04]  /*e400*/  SHFL.IDX PT, R6, R0, 0x2, 0x181f ;  /* 0x00581f0000067f89 */ /* 0x000ee800000e0000 */
[----:B------:R-:W4:Y:S04]  /*e410*/  SHFL.IDX PT, R7, R2, RZ, 0x181f ;  /* 0x00181fff02077589 */ /* 0x000f2800000e0000 */
[----:B------:R-:W5:Y:S04]  /*e420*/  SHFL.IDX PT, R9, R2, 0x1, 0x181f ;  /* 0x00381f0002097f89 */ /* 0x000f6800000e0000 */
[----:B------:R-:W-:Y:S04]  /*e430*/  LDSM.16.M88.4 R52, [R95] ;  /* 0x000000005f34783b */ /* 0x000fe80000000200 */
[----:B------:R-:W5:Y:S01]  /*e440*/  SHFL.IDX PT, R14, R2, 0x2, 0x181f ;  /* 0x00581f00020e7f89 */ /* 0x000f6200000e0000 */
[----:B-1----:R-:W-:-:S03]  /*e450*/  IADD3 R8, P3, R4, R37, RZ ;  /* 0x0000002504087210 */ /* 0x002fc60007f7e0ff */
[----:B------:R-:W1:Y:S01]  /*e460*/  SHFL.IDX PT, R5, R0, 0x3, 0x181f ;  /* 0x00781f0000057f89 */ /* 0x000e6200000e0000 */
[----:B--2---:R-:W-:-:S03]  /*e470*/  IADD3 R10, P1, R3, R37, RZ ;  /* 0x00000025030a7210 */ /* 0x004fc60007f3e0ff */
[----:B------:R-:W-:Y:S01]  /*e480*/  SHFL.IDX PT, R0, R0, 0x4, 0x181f ;  /* 0x00981f0000007f89 */ /* 0x000fe200000e0000 */
[----:B---3--:R-:W-:-:S03]  /*e490*/  IADD3 R6, P4, R6, R37, RZ ;  /* 0x0000002506067210 */ /* 0x008fc60007f9e0ff */
[----:B------:R-:W2:Y:S01]  /*e4a0*/  SHFL.IDX PT, R13, R2, 0x3, 0x181f ;  /* 0x00781f00020d7f89 */ /* 0x000ea200000e0000 */
[----:B----4-:R-:W-:-:S03]  /*e4b0*/  IADD3.X R11, R7, R36, RZ, P1, !PT ;  /* 0x00000024070b7210 */ /* 0x010fc60000ffe4ff */
[----:B------:R3:W4:Y:S01]  /*e4c0*/  SHFL.IDX PT, R12, R2, 0x4, 0x181f ;  /* 0x00981f00020c7f89 */ /* 0x00072200000e0000 */
[-C--:B-----5:R-:W-:Y:S02]  /*e4d0*/  IADD3.X R9, R9, R36.reuse, RZ, P3, !PT ;  /* 0x0000002409097210 */ /* 0x0a0fe40001ffe4ff */
[----:B------:R-:W-:Y:S01]  /*e4e0*/  ISETP.LT.OR P3, PT, R66, 0x1, P0 ;  /* 0x000000014200780c */ /* 0x000fe20000761670 */
[----:B------:R-:W5:Y:S04]  /*e4f0*/  LDSM.16.M88.4 R28, [R198+0x2000] ;  /* 0x00200000c61c783b */ /* 0x000f680000000200 */
[----:B------:R-:W-:Y:S01]  /*e500*/  LDSM.16.M88.4 R24, [R201] ;  /* 0x00000000c918783b */ /* 0x000fe20000000200 */
[----:B------:R-:W-:Y:S02]  /*e510*/  IADD3.X R7, R14, R36, RZ, P4, !PT ;  /* 0x000000240e077210 */ /* 0x000fe400027fe4ff */
[----:B------:R-:W-:Y:S01]  /*e520*/  ISETP.LT.OR P4, PT, R66, 0x11, P0 ;  /* 0x000000114200780c */ /* 0x000fe20000781670 */
[----:B------:R-:W5:Y:S01]  /*e530*/  LDSM.16.M88.4 R48, [R202] ;  /* 0x00000000ca30783b */ /* 0x000f620000000200 */
[----:B-1----:R-:W-:-:S03]  /*e540*/  IADD3 R4, P2, R5, R37, RZ ;  /* 0x0000002505047210 */ /* 0x002fc60007f5e0ff */
[----:B------:R-:W-:Y:S01]  /*e550*/  LDSM.16.M88.4 R56, [R95+0x800] ;  /* 0x000800005f38783b */ /* 0x000fe20000000200 */
[----:B--2---:R-:W-:-:S03]  /*e560*/  IADD3.X R5, R13, R36, RZ, P2, !PT ;  /* 0x000000240d057210 */ /* 0x004fc600017fe4ff */
[----:B------:R-:W-:Y:S01]  /*e570*/  LDSM.16.M88.4 R100, [R95+0x1000] ;  /* 0x001000005f64783b */ /* 0x000fe20000000200 */
[----:B------:R-:W-:Y:S01]  /*e580*/  ISETP.LT.OR P2, PT, R66, 0x21, P0 ;  /* 0x000000214200780c */ /* 0x000fe20000741670 */
[----:B------:R-:W-:Y:S01]  /*e590*/  HMMA.16816.F32 R72, R32, R54, RZ ;  /* 0x000000362048723c */ /* 0x000fe200000018ff */
[----:B---3--:R-:W-:Y:S01]  /*e5a0*/  IADD3 R2, P1, R0, R37, RZ ;  /* 0x0000002500027210 */ /* 0x008fe20007f3e0ff */
[----:B------:R-:W-:Y:S03]  /*e5b0*/  LDSM.16.M88.4 R108, [R95+0x1800] ;  /* 0x001800005f6c783b */ /* 0x000fe60000000200 */
[----:B----4-:R-:W-:Y:S01]  /*e5c0*/  IADD3.X R3, R12, R36, RZ, P1, !PT ;  /* 0x000000240c037210 */ /* 0x010fe20000ffe4ff */
[----:B------:R-:W-:Y:S01]  /*e5d0*/  LDSM.16.M88.4 R116, [R95+0x2000] ;  /* 0x002000005f74783b */ /* 0x000fe20000000200 */
[C---:B------:R-:W-:Y:S02]  /*e5e0*/  ISETP.LT.OR P1, PT, R66.reuse, 0x31, P0 ;  /* 0x000000314200780c */ /* 0x040fe40000721670 */
[----:B------:R-:W-:Y:S01]  /*e5f0*/  ISETP.LT.OR P0, PT, R66, 0x41, P0 ;  /* 0x000000414200780c */ /* 0x000fe20000701670 */
[----:B------:R-:W1:Y:S04]  /*e600*/  LDSM.16.M88.4 R20, [R201+0x2000] ;  /* 0x00200000c914783b */ /* 0x000e680000000200 */
[----:B------:R-:W-:Y:S04]  /*e610*/  LDSM.16.M88.4 R76, [R206] ;  /* 0x00000000ce4c783b */ /* 0x000fe80000000200 */
        /* <DEDUP_REMOVED lines=9> */
[----:B------:R5:W-:Y:S04]  /*e6b0*/  LDGSTS.E.BYPASS.LTC128B.128 [R208+0x1900], [R4.64], !P1 ;  /* 0x0190000004d07fae */ /* 0x000be8000c901d48 */
[----:B------:R3:W-:Y:S01]  /*e6c0*/  LDGSTS.E.BYPASS.LTC128B.128 [R208+0x2100], [R2.64], !P0 ;  /* 0x0210000002d07fae */ /* 0x0007e2000c101d48 */
[----:B------:R-:W-:-:S03]  /*e6d0*/  ISETP.GT.AND P0, PT, R161, R252, PT ;  /* 0x000000fca100720c */ /* 0x000fc60003f04270 */
[----:B------:R-:W-:Y:S04]  /*e6e0*/  LDSM.16.M88.4 R44, [R197] ;  /* 0x00000000c52c783b */ /* 0x000fe80000000200 */
[----:B------:R-:W4:Y:S04]  /*e6f0*/  LDSM.16.M88.4 R16, [R199] ;  /* 0x00000000c710783b */ /* 0x000f280000000200 */
[----:B------:R-:W3:Y:S01]  /*e700*/  LDSM.16.M88.4 R12, [R199+0x2000] ;  /* 0x00200000c70c783b */ /* 0x000ee20000000200 */
[-C--:B--2---:R-:W-:Y:S03]  /*e710*/  HMMA.16816.F32 R8, R32, R52.reuse, RZ ;  /* 0x000000342008723c */ /* 0x084fe600000018ff */
[----:B------:R-:W-:Y:S04]  /*e720*/  LDSM.16.M88.4 R40, [R194] ;  /* 0x00000000c228783b */ /* 0x000fe80000000200 */
[----:B------:R-:W0:Y:S01]  /*e730*/  LDGDEPBAR ;  /* 0x00000000000079af */ /* 0x000e220000000000 */
[C---:B-----5:R-:W-:Y:S08]  /*e740*/  HMMA.16816.F32 R4, R28.reuse, R52, RZ ;  /* 0x000000341c04723c */ /* 0x060ff000000018ff */
[----:B------:R-:W-:Y:S08]  /*e750*/  HMMA.16816.F32 R52, R28, R54, RZ ;  /* 0x000000361c34723c */ /* 0x000ff000000018ff */
[-C--:B------:R-:W-:Y:S01]  /*e760*/  HMMA.16816.F32 R60, R24, R48.reuse, R8 ;  /* 0x00000030183c723c */ /* 0x080fe20000001808 */
[----:B------:R-:W2:Y:S07]  /*e770*/  LDSM.16.M88.4 R8, [R200] ;  /* 0x00000000c808783b */ /* 0x000eae0000000200 */
[----:B-1----:R-:W-:Y:S01]  /*e780*/  HMMA.16816.F32 R68, R20, R48, R4 ;  /* 0x000000301444723c */ /* 0x002fe20000001804 */
[----:B------:R-:W1:Y:S11]  /*e790*/  LDSM.16.M88.4 R4, [R200+0x2000] ;  /* 0x00200000c804783b */ /* 0x000e760000000200 */
[----:B------:R-:W-:Y:S04]  /*e7a0*/  @!UPT UIADD3 URZ, URZ, URZ, URZ ;  /* 0x0000003f3f3ff290 */ /* 0x000fe8000fffe03f */
[-C--:B----4-:R-:W-:Y:S08]  /*e7b0*/  HMMA.16816.F32 R64, R16, R44.reuse, R60 ;  /* 0x0000002c1040723c */ /* 0x090ff0000000183c */
[----:B---3--:R-:W-:Y:S08]  /*e7c0*/  HMMA.16816.F32 R60, R12, R44, R68 ;  /* 0x0000002c0c3c723c */ /* 0x008ff00000001844 */
[-C--:B------:R-:W-:Y:S08]  /*e7d0*/  HMMA.16816.F32 R68, R24, R50.reuse, R72 ;  /* 0x000000321844723c */ /* 0x080ff00000001848 */
[----:B------:R-:W-:Y:S08]  /*e7e0*/  HMMA.16816.F32 R48, R20, R50, R52 ;  /* 0x000000321430723c */ /* 0x000ff00000001834 */
[----:B--2---:R-:W-:Y:S08]  /*e7f0*/  HMMA.16816.F32 R72, R8, R40, R64 ;  /* 0x000000280848723c */ /* 0x004ff00000001840 */
[----:B------:R-:W-:Y:S08]  /*e800*/  HMMA.16816.F32 R64, R32, R56, RZ ;  /* 0x000000382040723c */ /* 0x000ff000000018ff */
[-C--:B------:R-:W-:Y:S08]  /*e810*/  HMMA.16816.F32 R52, R16, R46.reuse, R68 ;  /* 0x0000002e1034723c */ /* 0x080ff00000001844 */
[----:B------:R-:W-:Y:S01]  /*e820*/  HMMA.16816.F32 R48, R12, R46, R48 ;  /* 0x0000002e0c30723c */ /* 0x000fe20000001830 */
[----:B------:R-:W2:Y:S01]  /*e830*/  LDSM.16.M88.4 R44, [R197+0x800] ;  /* 0x00080000c52c783b */ /* 0x000ea20000000200 */
[----:B------:R-:W-:-:S04]  /*e840*/  FMUL.FTZ R0, R72, c[0x0][0x320] ;  /* 0x0000c80048007a20 */ /* 0x000fc80000410000 */
[----:B------:R3:W4:Y:S02]  /*e850*/  MUFU.TANH R152, R0 ;  /* 0x0000000000987308 */ /* 0x0007240000002400 */
[----:B-1----:R-:W-:Y:S08]  /*e860*/  HMMA.16816.F32 R96, R4, R40, R60 ;  /* 0x000000280460723c */ /* 0x002ff0000000183c */
[----:B------:R-:W-:Y:S01]  /*e870*/  HMMA.16816.F32 R60, R28, R56, RZ ;  /* 0x000000381c3c723c */ /* 0x000fe200000018ff */
[----:B---3--:R-:W-:-:S07]  /*e880*/  FMUL.FTZ R0, R73, c[0x0][0x320] ;  /* 0x0000c80049007a20 */ /* 0x008fce0000410000 */
[----:B------:R-:W-:Y:S01]  /*e890*/  HMMA.16816.F32 R68, R24, R76, R64 ;  /* 0x0000004c1844723c */ /* 0x000fe20000001840 */
[----:B------:R1:W3:Y:S07]  /*e8a0*/  MUFU.TANH R151, R0 ;  /* 0x0000000000977308 */ /* 0x0002ee0000002400 */
[----:B------:R-:W-:Y:S08]  /*e8b0*/  HMMA.16816.F32 R80, R4, R42, R48 ;  /* 0x0000002a0450723c */ /* 0x000ff00000001830 */
[----:B------:R-:W-:Y:S01]  /*e8c0*/  HMMA.16816.F32 R64, R20, R76, R60 ;  /* 0x0000004c1440723c */ /* 0x000fe2000000183c */
[----:B-1----:R-:W-:-:S04]  /*e8d0*/  FMUL.FTZ R0, R74, c[0x0][0x320] ;  /* 0x0000c8004a007a20 */ /* 0x002fc80000410000 */
[----:B------:R1:W1:Y:S03]  /*e8e0*/  MUFU.TANH R158, R0 ;  /* 0x00000000009e7308 */ /* 0x0002660000002400 */
[-C--:B------:R-:W-:Y:S08]  /*e8f0*/  HMMA.16816.F32 R48, R32, R58.reuse, RZ ;  /* 0x0000003a2030723c */ /* 0x080ff000000018ff */
[----:B------:R-:W-:Y:S01]  /*e900*/  HMMA.16816.F32 R60, R28, R58, RZ ;  /* 0x0000003a1c3c723c */ /* 0x000fe200000018ff */
[----:B-1----:R-:W-:-:S07]  /*e910*/  FMUL.FTZ R0, R75, c[0x0][0x320] ;  /* 0x0000c8004b007a20 */ /* 0x002fce0000410000 */
[----:B------:R-:W-:Y:S01]  /*e920*/  HMMA.16816.F32 R72, R8, R42, R52 ;  /* 0x0000002a0848723c */ /* 0x000fe20000001834 */
[----:B------:R-:W1:Y:S01]  /*e930*/  LDSM.16.M88.4 R40, [R194+0x800] ;  /* 0x00080000c228783b */ /* 0x000e620000000200 */
[----:B------:R5:W1:Y:S06]  /*e940*/  MUFU.TANH R155, R0 ;  /* 0x00000000009b7308 */ /* 0x000a6c0000002400 */
[-C--:B--2---:R-:W-:Y:S08]  /*e950*/  HMMA.16816.F32 R56, R16, R44.reuse, R68 ;  /* 0x0000002c1038723c */ /* 0x084ff00000001844 */
[----:B------:R-:W-:Y:S01]  /*e960*/  HMMA.16816.F32 R52, R12, R44, R64 ;  /* 0x0000002c0c34723c */ /* 0x000fe20000001840 */
[----:B-----5:R-:W-:-:S04]  /*e970*/  FMUL.FTZ R0, R96, c[0x0][0x320] ;  /* 0x0000c80060007a20 */ /* 0x020fc80000410000 */
[----:B------:R2:W1:Y:S03]  /*e980*/  MUFU.TANH R154, R0 ;  /* 0x00000000009a7308 */ /* 0x0004660000002400 */
[-C--:B------:R-:W-:Y:S08]  /*e990*/  HMMA.16816.F32 R48, R24, R78.reuse, R48 ;  /* 0x0000004e1830723c */ /* 0x080ff00000001830 */
[----:B------:R-:W-:Y:S01]  /*e9a0*/  HMMA.16816.F32 R68, R20, R78, R60 ;  /* 0x0000004e1444723c */ /* 0x000fe2000000183c */
[----:B--2---:R-:W-:-:S07]  /*e9b0*/  FMUL.FTZ R0, R97, c[0x0][0x320] ;  /* 0x0000c80061007a20 */ /* 0x004fce0000410000 */
[----:B------:R-:W-:Y:S01]  /*e9c0*/  HMMA.16816.F32 R60, R32, R100, RZ ;  /* 0x00000064203c723c */ /* 0x000fe200000018ff */
[----:B------:R2:W2:Y:S07]  /*e9d0*/  MUFU.TANH R153, R0 ;  /* 0x0000000000997308 */ /* 0x0004ae0000002400 */
[-C--:B-1----:R-:W-:Y:S08]  /*e9e0*/  HMMA.16816.F32 R64, R8, R40.reuse, R56 ;  /* 0x000000280840723c */ /* 0x082ff00000001838 */
[----:B------:R-:W-:Y:S01]  /*e9f0*/  HMMA.16816.F32 R76, R4, R40, R52 ;  /* 0x00000028044c723c */ /* 0x000fe20000001834 */
[----:B--2---:R-:W-:-:S04]  /*ea00*/  FMUL.FTZ R0, R98, c[0x0][0x320] ;  /* 0x0000c80062007a20 */ /* 0x004fc80000410000 */
[----:B------:R1:W2:Y:S03]  /*ea10*/  MUFU.TANH R157, R0 ;  /* 0x00000000009d7308 */ /* 0x0002a60000002400 */
[-C--:B------:R-:W-:Y:S08]  /*ea20*/  HMMA.16816.F32 R52, R16, R46.reuse, R48 ;  /* 0x0000002e1034723c */ /* 0x080ff00000001830 */
[----:B------:R-:W-:Y:S01]  /*ea30*/  HMMA.16816.F32 R48, R12, R46, R68 ;  /* 0x0000002e0c30723c */ /* 0x000fe20000001844 */
[----:B------:R-:W5:Y:S01]  /*ea40*/  LDSM.16.M88.4 R44, [R197+0x1000] ;  /* 0x00100000c52c783b */ /* 0x000f620000000200 */
[----:B-1----:R-:W-:-:S06]  /*ea50*/  FMUL.FTZ R0, R99, c[0x0][0x320] ;  /* 0x0000c80063007a20 */ /* 0x002fcc0000410000 */
[----:B------:R-:W-:Y:S01]  /*ea60*/  HMMA.16816.F32 R56, R28, R100, RZ ;  /* 0x000000641c38723c */ /* 0x000fe200000018ff */
[----:B------:R1:W1:Y:S07]  /*ea70*/  MUFU.TANH R156, R0 ;  /* 0x00000000009c7308 */ /* 0x00026e0000002400 */
[----:B------:R-:W-:Y:S01]  /*ea80*/  HMMA.16816.F32 R60, R24, R104, R60 ;  /* 0x00000068183c723c */ /* 0x000fe2000000183c */
[----:B-1----:R-:W-:-:S04]  /*ea90*/  FMUL.FTZ R0, R72, c[0x0][0x320] ;  /* 0x0000c80048007a20 */ /* 0x002fc80000410000 */
[----:B------:R1:W1:Y:S11]  /*eaa0*/  MUFU.TANH R144, R0 ;  /* 0x0000000000907308 */ /* 0x0002760000002400 */
[----:B------:R-:W-:Y:S08]  /*eab0*/  HMMA.16816.F32 R56, R20, R104, R56 ;  /* 0x000000681438723c */ /* 0x000ff00000001838 */
[----:B-----5:R-:W-:Y:S01]  /*eac0*/  HMMA.16816.F32 R60, R16, R44, R60 ;  /* 0x0000002c103c723c */ /* 0x020fe2000000183c */
[----:B-1----:R-:W-:-:S04]  /*ead0*/  FMUL.FTZ R0, R73, c[0x0][0x320] ;  /* 0x0000c80049007a20 */ /* 0x002fc80000410000 */
[----:B------:R1:W1:Y:S11]  /*eae0*/  MUFU.TANH R143, R0 ;  /* 0x00000000008f7308 */ /* 0x0002760000002400 */
[----:B------:R-:W-:Y:S01]  /*eaf0*/  HMMA.16816.F32 R56, R12, R44, R56 ;  /* 0x0000002c0c38723c */ /* 0x000fe20000001838 */
        /* <DEDUP_REMOVED lines=31> */
[----:B-----5:R-:W-:-:S07]  /*ecf0*/  FMUL.FTZ R0, R77, c[0x0][0x320] ;  /* 0x0000c8004d007a20 */ /* 0x020fce0000410000 */
[-C--:B------:R-:W-:Y:S01]  /*ed00*/  HMMA.16816.F32 R52, R16, R46.reuse, R48 ;  /* 0x0000002e1034723c */ /* 0x080fe20000001830 */
[----:B------:R5:W1:Y:S11]  /*ed10*/  MUFU.TANH R137, R0 ;  /* 0x0000000000897308 */ /* 0x000a760000002400 */
[----:B------:R-:W-:Y:S04]  /*ed20*/  @!UPT UIADD3 URZ, URZ, URZ, URZ ;  /* 0x0000003f3f3ff290 */ /* 0x000fe8000fffe03f */
[----:B------:R-:W-:Y:S01]  /*ed30*/  HMMA.16816.F32 R48, R12, R46, R68 ;  /* 0x0000002e0c30723c */ /* 0x000fe20000001844 */
[----:B------:R-:W2:Y:S01]  /*ed40*/  LDSM.16.M88.4 R44, [R197+0x1800] ;  /* 0x00180000c52c783b */ /* 0x000ea20000000200 */
[----:B-----5:R-:W-:-:S04]  /*ed50*/  FMUL.FTZ R0, R78, c[0x0][0x320] ;  /* 0x0000c8004e007a20 */ /* 0x020fc80000410000 */
[----:B------:R5:W1:Y:S02]  /*ed60*/  MUFU.TANH R141, R0 ;  /* 0x00000000008d7308 */ /* 0x000a640000002400 */
[----:B-----5:R-:W-:Y:S02]  /*ed70*/  FMUL.FTZ R0, R79, c[0x0][0x320] ;  /* 0x0000c8004f007a20 */ /* 0x020fe40000410000 */
[----:B-1----:R-:W-:Y:S04]  /*ed80*/  HMMA.16816.F32 R76, R4, R40, R56 ;  /* 0x00000028044c723c */ /* 0x002fe80000001838 */
        /* <DEDUP_REMOVED lines=9> */
[----:B--2---:R-:W-:Y:S01]  /*ee20*/  HMMA.16816.F32 R56, R12, R44, R56 ;  /* 0x0000002c0c38723c */ /* 0x004fe20000001838 */
[----:B-1----:R-:W-:-:S04]  /*ee30*/  FMUL.FTZ R0, R66, c[0x0][0x320] ;  /* 0x0000c80042007a20 */ /* 0x002fc80000410000 */
[----:B------:R1:W2:Y:S02]  /*ee40*/  MUFU.TANH R134, R0 ;  /* 0x0000000000867308 */ /* 0x0002a40000002400 */
        /* <DEDUP_REMOVED lines=46> */
[C---:B------:R-:W-:Y:S08]  /*f130*/  HMMA.16816.F32 R56, R32.reuse, R116, RZ ;  /* 0x000000742038723c */ /* 0x040ff000000018ff */
        /* <DEDUP_REMOVED lines=18> */
[----:B------:R-:W-:Y:S01]  /*f260*/  HMMA.16816.F32 R60, R8, R42, R52 ;  /* 0x0000002a083c723c */ /* 0x000fe20000001834 */
[----:B------:R1:W1:Y:S07]  /*f270*/  MUFU.TANH R87, R0 ;  /* 0x0000000000577308 */ /* 0x00026e0000002400 */
[----:B------:R-:W-:Y:S08]  /*f280*/  HMMA.16816.F32 R52, R28, R118, RZ ;  /* 0x000000761c34723c */ /* 0x000ff000000018ff */
[----:B--2---:R-:W-:Y:S01]  /*f290*/  HMMA.16816.F32 R28, R12, R44, R68 ;  /* 0x0000002c0c1c723c */ /* 0x004fe20000001844 */
[----:B-1----:R-:W-:-:S04]  /*f2a0*/  FMUL.FTZ R0, R74, c[0x0][0x320] ;  /* 0x0000c8004a007a20 */ /* 0x002fc80000410000 */
[----:B------:R1:W2:Y:S11]  /*f2b0*/  MUFU.TANH R125, R0 ;  /* 0x00000000007d7308 */ /* 0x0002b60000002400 */
[----:B------:R-:W-:Y:S01]  /*f2c0*/  HMMA.16816.F32 R32, R20, R122, R52 ;  /* 0x0000007a1420723c */ /* 0x000fe20000001834 */
        /* <DEDUP_REMOVED lines=19> */
[----:B-----5:R-:W-:-:S09]  /*f400*/  FMUL.FTZ R0, R77, c[0x0][0x320] ;  /* 0x0000c8004d007a20 */ /* 0x020fd20000410000 */
[-C--:B-1----:R-:W-:Y:S01]  /*f410*/  HMMA.16816.F32 R48, R8, R40.reuse, R48 ;  /* 0x000000280830723c */ /* 0x082fe20000001830 */
[----:B------:R1:W1:Y:S07]  /*f420*/  MUFU.TANH R80, R0 ;  /* 0x0000000000507308 */ /* 0x00026e0000002400 */
[----:B------:R-:W-:Y:S08]  /*f430*/  HMMA.16816.F32 R20, R4, R40, R28 ;  /* 0x000000280414723c */ /* 0x000ff0000000181c */
        /* <DEDUP_REMOVED lines=54> */
[----:B------:R-:W-:Y:S06]  /*f7a0*/  BAR.SYNC.DEFER_BLOCKING 0x0 ;  /* 0x0000000000007b1d */ /* 0x000fec0000010000 */
        /* <DEDUP_REMOVED lines=29> */
.L_x_1854:
        /* <DEDUP_REMOVED lines=24> */
.L_x_1855:
        /* <DEDUP_REMOVED lines=9> */
.L_x_1743:
[----:B--234-:R-:W-:Y:S05]  /*fb90*/  BSYNC B0 ;  /* 0x0000000000007941 */ /* 0x01cfea0003800000 */
.L_x_1742:
[----:B-1----:R-:W2:Y:S01]  /*fba0*/  LDL R2, [R1+0x2c] ;  /* 0x00002c0001027983 */ /* 0x002ea20000100800 */
[----:B------:R-:W-:-:S03]  /*fbb0*/  IMAD.MOV.U32 R3, RZ, RZ, c[0x0][0x2c4] ;  /* 0x0000b100ff037624 */ /* 0x000fc600078e00ff */
[----:B------:R-:W2:Y:S04]  /*fbc0*/  LDL R0, [R1+0x60] ;  /* 0x0000600001007983 */ /* 0x000ea80000100800 */
[----:B------:R-:W3:Y:S04]  /*fbd0*/  LDL R5, [R1+0x34] ;  /* 0x0000340001057983 */ /* 0x000ee80000100800 */
[----:B------:R-:W4:Y:S01]  /*fbe0*/  LDL R4, [R1+0x30] ;  /* 0x0000300001047983 */ /* 0x000f220000100800 */
[----:B------:R-:W-:-:S03]  /*fbf0*/  ISETP.NE.AND P0, PT, R3, 0x1, PT ;  /* 0x000000010300780c */ /* 0x000fc60003f05270 */
[----:B------:R-:W0:Y:S01]  /*fc00*/  LDGDEPBAR ;  /* 0x00000000000079af */ /* 0x000e220000000000 */
[----:B--2---:R-:W-:-:S09]  /*fc10*/  IMAD.IADD R0, R0, 0x1, R2 ;  /* 0x0000000100007824 */ /* 0x004fd200078e0202 */
[----:B------:R-:W-:Y:S01]  /*fc20*/  @P0 IMAD.HI.U32 R3, R0, c[0x0][0x2c8], RZ ;  /* 0x0000b20000030a27 */ /* 0x000fe200078e00ff */
[C---:B---3--:R-:W-:Y:S02]  /*fc30*/  IADD3 R2, -R5.reuse, 0x1, R159 ;  /* 0x0000000105027810 */ /* 0x048fe40007ffe19f */
[----:B------:R-:W-:Y:S02]  /*fc40*/  IADD3 R5, -R5, R159, RZ ;  /* 0x0000009f05057210 */ /* 0x000fe40007ffe1ff */
[----:B------:R-:W-:Y:S01]  /*fc50*/  @P0 SHF.R.U32.HI R0, RZ, c[0x0][0x2cc], R3 ;  /* 0x0000b300ff000a19 */ /* 0x000fe20000011603 */
[----:B----4-:R-:W-:Y:S01]  /*fc60*/  IMAD.IADD R4, R2, 0x1, -R4 ;  /* 0x0000000102047824 */ /* 0x010fe200078e0a04 */
[----:B------:R-:W-:Y:S05]  /*fc70*/  BRA.DIV ~URZ, `(.L_x_1746) ;  /* 0x000109127f007947 */ /* 0x000fea000b800000 */
[----:B------:R1:W2:Y:S02]  /*fc80*/  SHFL.IDX PT, R2, R0, RZ, 0x1c1f ;  /* 0x001c1fff00027589 */ /* 0x0002a400000e0000 */
.L_x_1856:
[----:B--2---:R-:W-:-:S05]  /*fc90*/  IMAD.IADD R2, R4, 0x1, R2 ;  /* 0x0000000104027824 */ /* 0x004fca00078e0202 */
[----:B------:R-:W-:-:S04]  /*fca0*/  IMNMX R2, R5, R2, PT ;  /* 0x0000000205027217 */ /* 0x000fc80003800200 */
[C---:B------:R-:W-:Y:S02]  /*fcb0*/  ISETP.GT.AND P0, PT, R2.reuse, RZ, PT ;  /* 0x000000ff0200720c */ /* 0x040fe40003f04270 */
[----:B------:R-:W-:Y:S02]  /*fcc0*/  ISETP.GT.AND P1, PT, R2, 0x1, PT ;  /* 0x000000010200780c */ /* 0x000fe40003f24270 */
[----:B------:R-:W-:Y:S02]  /*fcd0*/  FSEL R10, R152, -INF , P0 ;  /* 0xff800000980a7808 */ /* 0x000fe40000000000 */
        /* <DEDUP_REMOVED lines=27> */
[C---:B------:R-:W-:Y:S02]  /*fe90*/  ISETP.GT.AND P4, PT, R2.reuse, 0x39, PT ;  /* 0x000000390200780c */ /* 0x040fe40003f84270 */
        /* <DEDUP_REMOVED lines=18> */
[----:B------:R-:W-:Y:S02]  /*ffc0*/  ISETP.GT.AND P1, PT, R2, 0x1, PT ;  /* 0x000000010200780c */ /* 0x000fe40003f24270 */
[----:B------:R-:W-:Y:S02]  /*ffd0*/  FSEL R26, R154, -INF , P0 ;  /* 0xff8000009a1a7808 */ /* 0x000fe40000000000 */
[C---:B------:R-:W-:Y:S02]  /*ffe0*/  ISETP.GT.AND P3, PT, R2.reuse, 0x8, PT ;  /* 0x000000080200780c */ /* 0x040fe40003f64270 */
[C---:B------:R-:W-:Y:S02]  /*fff0*/  ISETP.GT.AND P0, PT, R2.reuse, 0x10, PT ;  /* 0x000000100200780c */ /* 0x040fe40003f04270 */
[----:B------:R-:W-:-:S02]  /*10000*/  ISETP.GT.AND P4, PT, R2, 0x9, PT ;  /* 0x000000090200780c */ /* 0x000fc40003f84270 */
[----:B------:R-:W-:Y:S02]  /*10010*/  FSEL R27, R153, -INF , P1 ;  /* 0xff800000991b7808 */ /* 0x000fe40000800000 */
[----:B------:R-:W-:Y:S02]  /*10020*/  ISETP.GT.AND P2, PT, R2, 0x11, PT ;  /* 0x000000110200780c */ /* 0x000fe40003f44270 */
[----:B------:R-:W-:Y:S02]  /*10030*/  FSEL R30, R146, -INF , P3 ;  /* 0xff800000921e7808 */ /* 0x000fe40001800000 */
[----:B------:R-:W-:Y:S02]  /*10040*/  FSEL R32, R138, -INF , P0 ;  /* 0xff8000008a207808 */ /* 0x000fe40000000000 */
[C---:B------:R-:W-:Y:S02]  /*10050*/  ISETP.GT.AND P3, PT, R2.reuse, 0x18, PT ;  /* 0x000000180200780c */ /* 0x040fe40003f64270 */
[----:B------:R-:W-:-:S02]  /*10060*/  ISETP.GT.AND P1, PT, R2, 0x20, PT ;  /* 0x000000200200780c */ /* 0x000fc40003f24270 */
[C---:B------:R-:W-:Y:S02]  /*10070*/  ISETP.GT.AND P0, PT, R2.reuse, 0x21, PT ;  /* 0x000000210200780c */ /* 0x040fe40003f04270 */
[----:B------:R-:W-:Y:S02]  /*10080*/  FSEL R31, R145, -INF , P4 ;  /* 0xff800000911f7808 */ /* 0x000fe40002000000 */
[----:B------:R-:W-:Y:S02]  /*10090*/  FSEL R33, R137, -INF , P2 ;  /* 0xff80000089217808 */ /* 0x000fe40001000000 */
[----:B------:R-:W-:Y:S02]  /*100a0*/  ISETP.GT.AND P4, PT, R2, 0x19, PT ;  /* 0x000000190200780c */ /* 0x000fe40003f84270 */
[----:B------:R-:W-:Y:S02]  /*100b0*/  FSEL R34, R101, -INF , P3 ;  /* 0xff80000065227808 */ /* 0x000fe40001800000 */
[----:B------:R-:W-:-:S02]  /*100c0*/  FSEL R82, R97, -INF , P1 ;  /* 0xff80000061527808 */ /* 0x000fc40000800000 */
[----:B------:R-:W-:Y:S02]  /*100d0*/  ISETP.GT.AND P2, PT, R2, 0x30, PT ;  /* 0x000000300200780c */ /* 0x000fe40003f44270 */
[----:B------:R-:W-:Y:S02]  /*100e0*/  FSEL R86, R96, -INF , P0 ;  /* 0xff80000060567808 */ /* 0x000fe40000000000 */
[C---:B------:R-:W-:Y:S02]  /*100f0*/  ISETP.GT.AND P3, PT, R2.reuse, 0x28, PT ;  /* 0x000000280200780c */ /* 0x040fe40003f64270 */
[C---:B------:R-:W-:Y:S02]  /*10100*/  ISETP.GT.AND P1, PT, R2.reuse, 0x31, PT ;  /* 0x000000310200780c */ /* 0x040fe40003f24270 */
[----:B------:R-:W-:Y:S02]  /*10110*/  ISETP.GT.AND P0, PT, R2, 0x38, PT ;  /* 0x000000380200780c */ /* 0x000fe40003f04270 */
[----:B------:R-:W-:-:S02]  /*10120*/  FSEL R35, R100, -INF , P4 ;  /* 0xff80000064237808 */ /* 0x000fc40002000000 */
[----:B------:R-:W-:Y:S02]  /*10130*/  FSEL R101, R81, -INF , P2 ;  /* 0xff80000051657808 */ /* 0x000fe40001000000 */
[----:B------:R-:W-:Y:S02]  /*10140*/  ISETP.GT.AND P4, PT, R2, 0x29, PT ;  /* 0x000000290200780c */ /* 0x000fe40003f84270 */
[----:B------:R-:W-:Y:S02]  /*10150*/  FSEL R88, R88, -INF , P3 ;  /* 0xff80000058587808 */ /* 0x000fe40001800000 */
[----:B------:R-:W-:Y:S02]  /*10160*/  FSEL R100, R80, -INF , P1 ;  /* 0xff80000050647808 */ /* 0x000fe40000800000 */
[----:B------:R-:W-:Y:S02]  /*10170*/  ISETP.GT.AND P2, PT, R2, 0x41, PT ;  /* 0x000000410200780c */ /* 0x000fe40003f44270 */
[----:B------:R-:W-:-:S02]  /*10180*/  FSEL R113, R60, -INF , P0 ;  /* 0xff8000003c717808 */ /* 0x000fc40000000000 */
[----:B------:R-:W-:Y:S02]  /*10190*/  IMNMX R3, R5, R3, PT ;  /* 0x0000000305037217 */ /* 0x000fe40003800200 */
[C---:B------:R-:W-:Y:S02]  /*101a0*/  ISETP.GT.AND P3, PT, R2.reuse, 0x40, PT ;  /* 0x000000400200780c */ /* 0x040fe40003f64270 */
[C---:B------:R-:W-:Y:S02]  /*101b0*/  ISETP.GT.AND P1, PT, R2.reuse, 0x48, PT ;  /* 0x000000480200780c */ /* 0x040fe40003f24270 */
[----:B------:R-:W-:Y:S02]  /*101c0*/  ISETP.GT.AND P0, PT, R2, 0x49, PT ;  /* 0x000000490200780c */ /* 0x000fe40003f04270 */
[----:B------:R-:W-:Y:S02]  /*101d0*/  FSEL R97, R87, -INF , P4 ;  /* 0xff80000057617808 */ /* 0x000fe40002000000 */
[----:B------:R-:W-:-:S02]  /*101e0*/  FSEL R96, R41, -INF , P2 ;  /* 0xff80000029607808 */ /* 0x000fc40001000000 */
[----:B------:R-:W-:Y:S02]  /*101f0*/  FSEL R99, R44, -INF , P3 ;  /* 0xff8000002c637808 */ /* 0x000fe40001800000 */
[----:B------:R-:W-:Y:S02]  /*10200*/  ISETP.GT.AND P2, PT, R3, 0x1, PT ;  /* 0x000000010300780c */ /* 0x000fe40003f44270 */
[----:B------:R-:W-:Y:S02]  /*10210*/  FSEL R87, R25, -INF , P1 ;  /* 0xff80000019577808 */ /* 0x000fe40000800000 */
[----:B------:R-:W-:Y:S02]  /*10220*/  FSEL R83, R24, -INF , P0 ;  /* 0xff80000018537808 */ /* 0x000fe40000000000 */
[C---:B------:R-:W-:Y:S02]  /*10230*/  ISETP.GT.AND P3, PT, R3.reuse, RZ, PT ;  /* 0x000000ff0300720c */ /* 0x040fe40003f64270 */
[----:B------:R-:W-:-:S02]  /*10240*/  ISETP.GT.AND P1, PT, R3, 0x8, PT ;  /* 0x000000080300780c */ /* 0x000fc40003f24270 */
[----:B------:R-:W-:Y:S02]  /*10250*/  ISETP.GT.AND P0, PT, R3, 0x9, PT ;  /* 0x000000090300780c */ /* 0x000fe40003f04270 */
[----:B------:R-:W-:Y:S02]  /*10260*/  FSEL R13, R155, -INF , P2 ;  /* 0xff8000009b0d7808 */ /* 0x000fe40001000000 */
[----:B------:R-:W-:Y:S02]  /*10270*/  FSEL R11, R158, -INF , P3 ;  /* 0xff8000009e0b7808 */ /* 0x000fe40001800000 */
[----:B------:R-:W-:Y:S02]  /*10280*/  ISETP.GT.AND P2, PT, R3, 0x11, PT ;  /* 0x000000110300780c */ /* 0x000fe40003f44270 */
[----:B------:R-:W-:Y:S02]  /*10290*/  FSEL R15, R150, -INF , P1 ;  /* 0xff800000960f7808 */ /* 0x000fe40000800000 */
[----:B------:R-:W-:-:S02]  /*102a0*/  FSEL R17, R147, -INF , P0 ;  /* 0xff80000093117808 */ /* 0x000fc40000000000 */
[C---:B------:R-:W-:Y:S02]  /*102b0*/  ISETP.GT.AND P3, PT, R3.reuse, 0x10, PT ;  /* 0x000000100300780c */ /* 0x040fe40003f64270 */
[C---:B------:R-:W-:Y:S02]  /*102c0*/  ISETP.GT.AND P1, PT, R3.reuse, 0x18, PT ;  /* 0x000000180300780c */ /* 0x040fe40003f24270 */
[----:B------:R-:W-:Y:S02]  /*102d0*/  ISETP.GT.AND P0, PT, R3, 0x19, PT ;  /* 0x000000190300780c */ /* 0x000fe40003f04270 */
[----:B------:R-:W-:Y:S02]  /*102e0*/  FSEL R21, R139, -INF , P2 ;  /* 0xff8000008b157808 */ /* 0x000fe40001000000 */
[----:B------:R-:W-:Y:S02]  /*102f0*/  FSEL R19, R142, -INF , P3 ;  /* 0xff8000008e137808 */ /* 0x000fe40001800000 */
[----:B------:R-:W-:-:S02]  /*10300*/  ISETP.GT.AND P2, PT, R3, 0x21, PT ;  /* 0x000000210300780c */ /* 0x000fc40003f44270 */
[----:B------:R-:W-:Y:S02]  /*10310*/  FSEL R23, R134, -INF , P1 ;  /* 0xff80000086177808 */ /* 0x000fe40000800000 */
[----:B------:R-:W-:Y:S02]  /*10320*/  FSEL R28, R131, -INF , P0 ;  /* 0xff800000831c7808 */ /* 0x000fe40000000000 */
[C---:B------:R-:W-:Y:S02]  /*10330*/  ISETP.GT.AND P3, PT, R3.reuse, 0x20, PT ;  /* 0x000000200300780c */ /* 0x040fe40003f64270 */
[C---:B------:R-:W-:Y:S02]  /*10340*/  ISETP.GT.AND P1, PT, R3.reuse, 0x28, PT ;  /* 0x000000280300780c */ /* 0x040fe40003f24270 */
[----:B------:R-:W-:Y:S02]  /*10350*/  ISETP.GT.AND P0, PT, R3, 0x29, PT ;  /* 0x000000290300780c */ /* 0x000fe40003f04270 */
[----:B------:R-:W-:-:S02]  /*10360*/  FSEL R64, R127, -INF , P2 ;  /* 0xff8000007f407808 */ /* 0x000fc40001000000 */
[----:B------:R-:W-:Y:S02]  /*10370*/  FSEL R65, R130, -INF , P3 ;  /* 0xff80000082417808 */ /* 0x000fe40001800000 */
[C---:B------:R-:W-:Y:S02]  /*10380*/  ISETP.GT.AND P2, PT, R3.reuse, 0x31, PT ;  /* 0x000000310300780c */ /* 0x040fe40003f44270 */
[----:B------:R-:W-:Y:S02]  /*10390*/  FSEL R78, R126, -INF , P1 ;  /* 0xff8000007e4e7808 */ /* 0x000fe40000800000 */
[----:B------:R-:W-:Y:S02]  /*103a0*/  FSEL R77, R124, -INF , P0 ;  /* 0xff8000007c4d7808 */ /* 0x000fe40000000000 */
[C---:B------:R-:W-:Y:S02]  /*103b0*/  ISETP.GT.AND P3, PT, R3.reuse, 0x30, PT ;  /* 0x000000300300780c */ /* 0x040fe40003f64270 */
[----:B------:R-:W-:-:S02]  /*103c0*/  ISETP.GT.AND P1, PT, R3, 0x38, PT ;  /* 0x000000380300780c */ /* 0x000fc40003f24270 */
[----:B------:R-:W-:Y:S02]  /*103d0*/  ISETP.GT.AND P0, PT, R3, 0x39, PT ;  /* 0x000000390300780c */ /* 0x000fe40003f04270 */
[----:B------:R-:W-:Y:S02]  /*103e0*/  FSEL R75, R75, -INF , P2 ;  /* 0xff8000004b4b7808 */ /* 0x000fe40001000000 */
[----:B------:R-:W-:Y:S02]  /*103f0*/  FSEL R76, R115, -INF , P3 ;  /* 0xff800000734c7808 */ /* 0x000fe40001800000 */
[----:B------:R-:W-:Y:S02]  /*10400*/  ISETP.GT.AND P2, PT, R3, 0x41, PT ;  /* 0x000000410300780c */ /* 0x000fe40003f44270 */
[----:B------:R-:W-:Y:S02]  /*10410*/  FSEL R74, R74, -INF , P1 ;  /* 0xff8000004a4a7808 */ /* 0x000fe40000800000 */
[----:B------:R-:W-:-:S02]  /*10420*/  FSEL R73, R63, -INF , P0 ;  /* 0xff8000003f497808 */ /* 0x000fc40000000000 */
[----:B------:R-:W-:Y:S02]  /*10430*/  IMNMX R0, R5, R0, PT ;  /* 0x0000000005007217 */ /* 0x000fe40003800200 */
[C---:B------:R-:W-:Y:S02]  /*10440*/  ISETP.GT.AND P3, PT, R3.reuse, 0x40, PT ;  /* 0x000000400300780c */ /* 0x040fe40003f64270 */
[C---:B------:R-:W-:Y:S02]  /*10450*/  ISETP.GT.AND P1, PT, R3.reuse, 0x48, PT ;  /* 0x000000480300780c */ /* 0x040fe40003f24270 */
[----:B------:R-:W-:Y:S02]  /*10460*/  ISETP.GT.AND P0, PT, R3, 0x49, PT ;  /* 0x000000490300780c */ /* 0x000fe40003f04270 */
[----:B------:R-:W-:Y:S02]  /*10470*/  FSEL R67, R45, -INF , P2 ;  /* 0xff8000002d437808 */ /* 0x000fe40001000000 */
[----:B------:R-:W-:-:S02]  /*10480*/  FSEL R72, R48, -INF , P3 ;  /* 0xff80000030487808 */ /* 0x000fc40001800000 */
[----:B------:R-:W-:Y:S02]  /*10490*/  ISETP.GT.AND P2, PT, R0, 0x1, PT ;  /* 0x000000010000780c */ /* 0x000fe40003f44270 */
[----:B------:R-:W-:Y:S02]  /*104a0*/  FSEL R66, R39, -INF , P1 ;  /* 0xff80000027427808 */ /* 0x000fe40000800000 */
[----:B------:R-:W-:Y:S02]  /*104b0*/  FSEL R63, R38, -INF , P0 ;  /* 0xff800000263f7808 */ /* 0x000fe40000000000 */
[C---:B------:R-:W-:Y:S02]  /*104c0*/  ISETP.GT.AND P3, PT, R0.reuse, RZ, PT ;  /* 0x000000ff0000720c */ /* 0x040fe40003f64270 */
[C---:B------:R-:W-:Y:S02]  /*104d0*/  ISETP.GT.AND P1, PT, R0.reuse, 0x8, PT ;  /* 0x000000080000780c */ /* 0x040fe40003f24270 */
[----:B------:R-:W-:-:S02]  /*104e0*/  ISETP.GT.AND P0, PT, R0, 0x9, PT ;  /* 0x000000090000780c */ /* 0x000fc40003f04270 */
[----:B------:R-:W-:Y:S02]  /*104f0*/  FSEL R25, R156, -INF , P2 ;  /* 0xff8000009c197808 */ /* 0x000fe40001000000 */
[----:B------:R-:W-:Y:S02]  /*10500*/  FSEL R24, R157, -INF , P3 ;  /* 0xff8000009d187808 */ /* 0x000fe40001800000 */
[----:B------:R-:W-:Y:S02]  /*10510*/  ISETP.GT.AND P2, PT, R0, 0x11, PT ;  /* 0x000000110000780c */ /* 0x000fe40003f44270 */
[----:B------:R-:W-:Y:S02]  /*10520*/  FSEL R36, R149, -INF , P1 ;  /* 0xff80000095247808 */ /* 0x000fe40000800000 */
[----:B------:R-:W-:Y:S02]  /*10530*/  FSEL R37, R148, -INF , P0 ;  /* 0xff80000094257808 */ /* 0x000fe40000000000 */
[----:B------:R-:W-:-:S02]  /*10540*/  ISETP.GT.AND P3, PT, R0, 0x10, PT ;  /* 0x000000100000780c */ /* 0x000fc40003f64270 */
[C---:B------:R-:W-:Y:S02]  /*10550*/  ISETP.GT.AND P1, PT, R0.reuse, 0x18, PT ;  /* 0x000000180000780c */ /* 0x040fe40003f24270 */
[----:B------:R-:W-:Y:S02]  /*10560*/  ISETP.GT.AND P0, PT, R0, 0x19, PT ;  /* 0x000000190000780c */ /* 0x000fe40003f04270 */
[----:B------:R-:W-:Y:S02]  /*10570*/  FSEL R39, R140, -INF , P2 ;  /* 0xff8000008c277808 */ /* 0x000fe40001000000 */
[----:B------:R-:W-:Y:S02]  /*10580*/  FSEL R38, R141, -INF , P3 ;  /* 0xff8000008d267808 */ /* 0x000fe40001800000 */
[----:B------:R-:W-:Y:S02]  /*10590*/  ISETP.GT.AND P2, PT, R0, 0x21, PT ;  /* 0x000000210000780c */ /* 0x000fe40003f44270 */
[----:B------:R-:W-:-:S02]  /*105a0*/  FSEL R53, R133, -INF , P1 ;  /* 0xff80000085357808 */ /* 0x000fc40000800000 */
[----:B------:R-:W-:Y:S02]  /*105b0*/  FSEL R54, R132, -INF , P0 ;  /* 0xff80000084367808 */ /* 0x000fe40000000000 */
        /* <DEDUP_REMOVED lines=8> */
[C---:B------:R-:W-:Y:S02]  /*10640*/  ISETP.GT.AND P3, PT, R0.reuse, 0x30, PT ;  /* 0x000000300000780c */ /* 0x040fe40003f64270 */
[C---:B------:R-:W-:Y:S02]  /*10650*/  ISETP.GT.AND P1, PT, R0.reuse, 0x38, PT ;  /* 0x000000380000780c */ /* 0x040fe40003f24270 */
[----:B------:R-:W-:-:S02]  /*10660*/  ISETP.GT.AND P0, PT, R0, 0x39, PT ;  /* 0x000000390000780c */ /* 0x000fc40003f04270 */
[----:B------:R-:W-:Y:S02]  /*10670*/  FMNMX.FTZ R4, R10, R12, !PT ;  /* 0x0000000c0a047209 */ /* 0x000fe40007810000 */
[----:B------:R-:W-:Y:S02]  /*10680*/  FSEL R80, R79, -INF , P2 ;  /* 0xff8000004f507808 */ /* 0x000fe40001000000 */
[----:B------:R-:W-:Y:S02]  /*10690*/  ISETP.GT.AND P4, PT, R2, 0x39, PT ;  /* 0x000000390200780c */ /* 0x000fe40003f84270 */
[----:B------:R-:W-:Y:S02]  /*106a0*/  FSEL R81, R114, -INF , P3 ;  /* 0xff80000072517808 */ /* 0x000fe40001800000 */
[----:B------:R-:W-:Y:S02]  /*106b0*/  FSEL R79, R55, -INF , P1 ;  /* 0xff800000374f7808 */ /* 0x000fe40000800000 */
[----:B------:R-:W-:-:S02]  /*106c0*/  FSEL R62, R52, -INF , P0 ;  /* 0xff800000343e7808 */ /* 0x000fc40000000000 */
[----:B------:R-:W-:Y:S02]  /*106d0*/  FMNMX.FTZ R2, R14, R4, !PT ;  /* 0x000000040e027209 */ /* 0x000fe40007810000 */
[C---:B------:R-:W-:Y:S02]  /*106e0*/  ISETP.GT.AND P3, PT, R0.reuse, 0x40, PT ;  /* 0x000000400000780c */ /* 0x040fe40003f64270 */
[C---:B------:R-:W-:Y:S02]  /*106f0*/  ISETP.GT.AND P2, PT, R0.reuse, 0x41, PT ;  /* 0x000000410000780c */ /* 0x040fe40003f44270 */
[C---:B------:R-:W-:Y:S02]  /*10700*/  ISETP.GT.AND P1, PT, R0.reuse, 0x48, PT ;  /* 0x000000480000780c */ /* 0x040fe40003f24270 */
[----:B------:R-:W-:Y:S02]  /*10710*/  ISETP.GT.AND P0, PT, R0, 0x49, PT ;  /* 0x000000490000780c */ /* 0x000fe40003f04270 */
        /* <DEDUP_REMOVED lines=94> */
.L_x_1857:
[C---:B------:R-:W-:Y:S01]  /*10d00*/  FMUL.FTZ R0, R71.reuse, c[0x0][0x2d0] ;  /* 0x0000b40047007a20 */ /* 0x040fe20000410000 */
[----:B------:R-:W-:Y:S01]  /*10d10*/  FSETP.NEU.FTZ.AND P0, PT, R71, -INF , PT ;  /* 0xff8000004700780b */ /* 0x000fe20003f1d000 */
[----:B------:R-:W2:Y:S03]  /*10d20*/  LDL R218, [R1+0x2c] ;  /* 0x00002c0001da7983 */ /* 0x000ea60000100800 */
[----:B------:R-:W-:Y:S01]  /*10d30*/  FSEL R4, R0, RZ, P0 ;  /* 0x000000ff00047208 */ /* 0x000fe20000000000 */
[----:B------:R-:W3:Y:S04]  /*10d40*/  LDL R217, [R1+0x30] ;  /* 0x0000300001d97983 */ /* 0x000ee80000100800 */
[--C-:B------:R-:W-:Y:S01]  /*10d50*/  FFMA.FTZ R0, R10, c[0x0][0x2d0], -R4.reuse ;  /* 0x0000b4000a007a23 */ /* 0x100fe20000010804 */
[----:B------:R-:W3:Y:S01]  /*10d60*/  LDL R216, [R1+0x38] ;  /* 0x0000380001d87983 */ /* 0x000ee20000100800 */
[C---:B------:R-:W-:Y:S01]  /*10d70*/  FMUL.FTZ R3, R70.reuse, c[0x0][0x2d0] ;  /* 0x0000b40046037a20 */ /* 0x040fe20000410000 */
[----:B------:R-:W-:Y:S01]  /*10d80*/  FSETP.NEU.FTZ.AND P0, PT, R70, -INF , PT ;  /* 0xff8000004600780b */ /* 0x000fe20003f1d000 */
[----:B------:R1:W-:Y:S01]  /*10d90*/  MUFU.EX2 R121, R0 ;  /* 0x0000000000797308 */ /* 0x0003e20000000800 */
[--C-:B------:R-:W-:Y:S01]  /*10da0*/  FFMA.FTZ R2, R22, c[0x0][0x2d0], -R4.reuse ;  /* 0x0000b40016027a23 */ /* 0x100fe20000010804 */
[----:B----4-:R-:W-:Y:S01]  /*10db0*/  FMNMX.FTZ R68, R9, R8, !PT ;  /* 0x0000000809447209 */ /* 0x010fe20007810000 */
[----:B------:R-:W-:Y:S01]  /*10dc0*/  WARPSYNC 0xffffffff ;  /* 0xffffffff00007948 */ /* 0x000fe20003800000 */
[----:B------:R-:W-:Y:S01]  /*10dd0*/  FSEL R3, R3, RZ, P0 ;  /* 0x000000ff03037208 */ /* 0x000fe20000000000 */
[----:B------:R-:W4:Y:S01]  /*10de0*/  LDSM.16.MT88.4 R48, [R192] ;  /* 0x00000000c030783b */ /* 0x000f220000004200 */
[----:B------:R-:W-:Y:S01]  /*10df0*/  FSETP.NEU.FTZ.AND P0, PT, R69, -INF , PT ;  /* 0xff8000004500780b */ /* 0x000fe20003f1d000 */
[--C-:B------:R-:W-:Y:S01]  /*10e00*/  FFMA.FTZ R111, R111, c[0x0][0x2d0], -R4.reuse ;  /* 0x0000b4006f6f7a23 */ /* 0x100fe20000010804 */
[----:B------:R5:W-:Y:S01]  /*10e10*/  MUFU.EX2 R213, R2 ;  /* 0x0000000200d57308 */ /* 0x000be20000000800 */
[----:B------:R-:W-:Y:S01]  /*10e20*/  FFMA.FTZ R5, R23, c[0x0][0x2d0], -R3 ;  /* 0x0000b40017057a23 */ /* 0x000fe20000010803 */
[----:B------:R-:W2:Y:S01]  /*10e30*/  LDSM.16.MT88.4 R44, [R192+0x800] ;  /* 0x00080000c02c783b */ /* 0x000ea20000004200 */
[--C-:B------:R-:W-:Y:S01]  /*10e40*/  FFMA.FTZ R110, R110, c[0x0][0x2d0], -R4.reuse ;  /* 0x0000b4006e6e7a23 */ /* 0x100fe20000010804 */
[----:B------:R-:W-:Y:S01]  /*10e50*/  MOV R221, c[0x0][0x2c4] ;  /* 0x0000b10000dd7a02 */ /* 0x000fe20000000f00 */
[--C-:B------:R-:W-:Y:S01]  /*10e60*/  FFMA.FTZ R109, R109, c[0x0][0x2d0], -R4.reuse ;  /* 0x0000b4006d6d7a23 */ /* 0x100fe20000010804 */
[----:B------:R-:W-:Y:S01]  /*10e70*/  LDSM.16.MT88.4 R40, [R196+0x800] ;  /* 0x00080000c428783b */ /* 0x000fe20000004200 */
[--C-:B------:R-:W-:Y:S01]  /*10e80*/  FFMA.FTZ R108, R108, c[0x0][0x2d0], -R4.reuse ;  /* 0x0000b4006c6c7a23 */ /* 0x100fe20000010804 */
[----:B------:R5:W-:Y:S01]  /*10e90*/  MUFU.EX2 R211, R5 ;  /* 0x0000000500d37308 */ /* 0x000be20000000800 */
[--C-:B-1----:R-:W-:Y:S01]  /*10ea0*/  FFMA.FTZ R0, R12, c[0x0][0x2d0], -R4.reuse ;  /* 0x0000b4000c007a23 */ /* 0x102fe20000010804 */
[----:B------:R-:W-:Y:S01]  /*10eb0*/  ISETP.NE.AND P1, PT, R221, 0x1, PT ;  /* 0x00000001dd00780c */ /* 0x000fe20003f25270 */
[--C-:B------:R-:W-:Y:S01]  /*10ec0*/  FFMA.FTZ R146, R107, c[0x0][0x2d0], -R4.reuse ;  /* 0x0000b4006b927a23 */ /* 0x100fe20000010804 */
[----:B------:R-:W-:Y:S01]  /*10ed0*/  IADD3 R223, R223, -0x2, RZ ;  /* 0xfffffffedfdf7810 */ /* 0x000fe20007ffe0ff */
[----:B------:R-:W-:-:S02]  /*10ee0*/  FFMA.FTZ R145, R106, c[0x0][0x2d0], -R4 ;  /* 0x0000b4006a917a23 */ /* 0x000fc40000010804 */
[--C-:B------:R-:W-:Y:S01]  /*10ef0*/  FFMA.FTZ R144, R105, c[0x0][0x2d0], -R4.reuse ;  /* 0x0000b40069907a23 */ /* 0x100fe20000010804 */
[----:B------:R1:W-:Y:S01]  /*10f00*/  MUFU.EX2 R120, R0 ;  /* 0x0000000000787308 */ /* 0x0003e20000000800 */
[----:B-----5:R-:W-:Y:S02]  /*10f10*/  FMUL.FTZ R2, R69, c[0x0][0x2d0] ;  /* 0x0000b40045027a20 */ /* 0x020fe40000410000 */
[--C-:B------:R-:W-:Y:S02]  /*10f20*/  FFMA.FTZ R143, R104, c[0x0][0x2d0], -R4.reuse ;  /* 0x0000b400688f7a23 */ /* 0x100fe40000010804 */
[--C-:B------:R-:W-:Y:S01]  /*10f30*/  FFMA.FTZ R168, R103, c[0x0][0x2d0], -R4.reuse ;  /* 0x0000b40067a87a23 */ /* 0x100fe20000010804 */
[----:B------:R-:W-:Y:S01]  /*10f40*/  FSEL R2, R2, RZ, P0 ;  /* 0x000000ff02027208 */ /* 0x000fe20000000000 */
[--C-:B------:R-:W-:Y:S01]  /*10f50*/  FFMA.FTZ R172, R102, c[0x0][0x2d0], -R4.reuse ;  /* 0x0000b40066ac7a23 */ /* 0x100fe20000010804 */
[----:B------:R-:W-:Y:S01]  /*10f60*/  FSETP.NEU.FTZ.AND P0, PT, R68, -INF , PT ;  /* 0xff8000004400780b */ /* 0x000fe20003f1d000 */
[----:B------:R-:W-:Y:S01]  /*10f70*/  FFMA.FTZ R171, R98, c[0x0][0x2d0], -R4 ;  /* 0x0000b40062ab7a23 */ /* 0x000fe20000010804 */
[----:B------:R-:W-:Y:S01]  /*10f80*/  MUFU.EX2 R110, R110 ;  /* 0x0000006e006e7308 */ /* 0x000fe20000000800 */
[----:B------:R-:W-:-:S02]  /*10f90*/  FFMA.FTZ R5, R35, c[0x0][0x2d0], -R2 ;  /* 0x0000b40023057a23 */ /* 0x000fc40000010802 */
[--C-:B------:R-:W-:Y:S02]  /*10fa0*/  FFMA.FTZ R170, R89, c[0x0][0x2d0], -R4.reuse ;  /* 0x0000b40059aa7a23 */ /* 0x100fe40000010804 */
[--C-:B------:R-:W-:Y:S02]  /*10fb0*/  FFMA.FTZ R89, R65, c[0x0][0x2d0], -R3.reuse ;  /* 0x0000b40041597a23 */ /* 0x100fe40000010803 */
[----:B-1----:R-:W-:Y:S01]  /*10fc0*/  FFMA.FTZ R0, R14, c[0x0][0x2d0], -R4 ;  /* 0x0000b4000e007a23 */ /* 0x002fe20000010804 */
[----:B------:R-:W-:Y:S01]  /*10fd0*/  MUFU.EX2 R210, R5 ;  /* 0x0000000500d27308 */ /* 0x000fe20000000800 */
[--C-:B------:R-:W-:Y:S02]  /*10fe0*/  FFMA.FTZ R104, R64, c[0x0][0x2d0], -R3.reuse ;  /* 0x0000b40040687a23 */ /* 0x100fe40000010803 */
[----:B------:R-:W-:Y:S02]  /*10ff0*/  FFMA.FTZ R169, R66, c[0x0][0x2d0], -R3 ;  /* 0x0000b40042a97a23 */ /* 0x000fe40000010803 */
        /* <DEDUP_REMOVED lines=10> */
[--C-:B------:R-:W-:Y:S02]  /*110a0*/  FFMA.FTZ R182, R96, c[0x0][0x2d0], -R2.reuse ;  /* 0x0000b40060b67a23 */ /* 0x100fe40000010802 */
[----:B------:R-:W-:Y:S01]  /*110b0*/  FFMA.FTZ R181, R87, c[0x0][0x2d0], -R2 ;  /* 0x0000b40057b57a23 */ /* 0x000fe20000010802 */
[----:B------:R-:W-:Y:S01]  /*110c0*/  MUFU.EX2 R187, R143 ;  /* 0x0000008f00bb7308 */ /* 0x000fe20000000800 */
[----:B-1----:R-:W-:Y:S02]  /*110d0*/  FFMA.FTZ R0, R16, c[0x0][0x2d0], -R4 ;  /* 0x0000b40010007a23 */ /* 0x002fe40000010804 */
[----:B------:R-:W-:Y:S02]  /*110e0*/  FFMA.FTZ R180, R83, c[0x0][0x2d0], -R2 ;  /* 0x0000b40053b47a23 */ /* 0x000fe40000010802 */
[----:B------:R-:W-:-:S02]  /*110f0*/  FFMA.FTZ R175, R63, c[0x0][0x2d0], -R3 ;  /* 0x0000b4003faf7a23 */ /* 0x000fc40000010803 */
[--C-:B------:R-:W-:Y:S01]  /*11100*/  FFMA.FTZ R103, R78, c[0x0][0x2d0], -R3.reuse ;  /* 0x0000b4004e677a23 */ /* 0x100fe20000010803 */
[----:B------:R1:W5:Y:S01]  /*11110*/  MUFU.EX2 R162, R0 ;  /* 0x0000000000a27308 */ /* 0x0003620000000800 */
[--C-:B------:R-:W-:Y:S02]  /*11120*/  FFMA.FTZ R102, R77, c[0x0][0x2d0], -R3.reuse ;  /* 0x0000b4004d667a23 */ /* 0x100fe40000010803 */
[--C-:B------:R-:W-:Y:S02]  /*11130*/  FFMA.FTZ R140, R76, c[0x0][0x2d0], -R3.reuse ;  /* 0x0000b4004c8c7a23 */ /* 0x100fe40000010803 */
[--C-:B------:R-:W-:Y:S02]  /*11140*/  FFMA.FTZ R141, R75, c[0x0][0x2d0], -R3.reuse ;  /* 0x0000b4004b8d7a23 */ /* 0x100fe40000010803 */
[--C-:B------:R-:W-:Y:S02]  /*11150*/  FFMA.FTZ R142, R74, c[0x0][0x2d0], -R3.reuse ;  /* 0x0000b4004a8e7a23 */ /* 0x100fe40000010803 */
[----:B------:R-:W-:-:S02]  /*11160*/  FFMA.FTZ R147, R73, c[0x0][0x2d0], -R3 ;  /* 0x0000b40049937a23 */ /* 0x000fc40000010803 */
[--C-:B------:R-:W-:Y:S02]  /*11170*/  FFMA.FTZ R165, R72, c[0x0][0x2d0], -R3.reuse ;  /* 0x0000b40048a57a23 */ /* 0x100fe40000010803 */
[----:B------:R-:W-:Y:S02]  /*11180*/  FFMA.FTZ R164, R67, c[0x0][0x2d0], -R3 ;  /* 0x0000b40043a47a23 */ /* 0x000fe40000010803 */
[----:B-1----:R-:W-:Y:S01]  /*11190*/  FFMA.FTZ R0, R18, c[0x0][0x2d0], -R4 ;  /* 0x0000b40012007a23 */ /* 0x002fe20000010804 */
[----:B-----5:R-:W-:-:S03]  /*111a0*/  F2FP.PACK_AB R22, R162, R161 ;  /* 0x000000a1a216723e */ /* 0x020fc600000000ff */
[----:B------:R1:W-:Y:S02]  /*111b0*/  MUFU.EX2 R163, R0 ;  /* 0x0000000000a37308 */ /* 0x0003e40000000800 */
[----:B-1----:R-:W-:Y:S01]  /*111c0*/  FFMA.FTZ R0, R20, c[0x0][0x2d0], -R4 ;  /* 0x0000b40014007a23 */ /* 0x002fe20000010804 */
[----:B------:R-:W-:-:S05]  /*111d0*/  F2FP.PACK_AB R20, R120, R121 ;  /* 0x000000797814723e */ /* 0x000fca00000000ff */
        /* <DEDUP_REMOVED lines=8> */
[----:B------:R1:W-:Y:S02]  /*11260*/  MUFU.EX2 R6, R0 ;  /* 0x0000000000067308 */ /* 0x0003e40000000800 */
[----:B-1----:R-:W-:-:S06]  /*11270*/  FFMA.FTZ R0, R15, c[0x0][0x2d0], -R3 ;  /* 0x0000b4000f007a23 */ /* 0x002fcc0000010803 */
        /* <DEDUP_REMOVED lines=9> */
[----:B----4-:R-:W-:Y:S01]  /*11310*/  HMMA.16816.F32 R8, R20, R48, RZ ;  /* 0x000000301408723c */ /* 0x010fe200000018ff */
[----:B-1----:R-:W-:Y:S01]  /*11320*/  FFMA.FTZ R0, R28, c[0x0][0x2d0], -R3 ;  /* 0x0000b4001c007a23 */ /* 0x002fe20000010803 */
[----:B-----5:R-:W-:-:S04]  /*11330*/  F2FP.PACK_AB R13, R173, R160 ;  /* 0x000000a0ad0d723e */ /* 0x020fc800000000ff */
[----:B------:R1:W4:Y:S02]  /*11340*/  MUFU.EX2 R212, R0 ;  /* 0x0000000000d47308 */ /* 0x0003240000000800 */
[----:B-1----:R-:W-:Y:S01]  /*11350*/  FFMA.FTZ R0, R26, c[0x0][0x2d0], -R2 ;  /* 0x0000b4001a007a23 */ /* 0x002fe20000010802 */
[----:B----4-:R-:W-:-:S05]  /*11360*/  F2FP.PACK_AB R15, R212, R211 ;  /* 0x000000d3d40f723e */ /* 0x010fca00000000ff */
[----:B------:R1:W-:Y:S10]  /*11370*/  MUFU.EX2 R151, R0 ;  /* 0x0000000000977308 */ /* 0x0003f40000000800 */
[----:B--2---:R-:W-:Y:S01]  /*11380*/  HMMA.16816.F32 R116, R12, R44, R8 ;  /* 0x0000002c0c74723c */ /* 0x004fe20000001808 */
[----:B-1----:R-:W-:-:S04]  /*11390*/  FFMA.FTZ R0, R27, c[0x0][0x2d0], -R2 ;  /* 0x0000b4001b007a23 */ /* 0x002fc80000010802 */
[----:B------:R1:W2:Y:S02]  /*113a0*/  MUFU.EX2 R150, R0 ;  /* 0x0000000000967308 */ /* 0x0002a40000000800 */
[----:B-1----:R-:W-:Y:S01]  /*113b0*/  FFMA.FTZ R0, R30, c[0x0][0x2d0], -R2 ;  /* 0x0000b4001e007a23 */ /* 0x002fe20000010802 */
[----:B--2---:R-:W-:Y:S01]  /*113c0*/  F2FP.PACK_AB R16, R150, R151 ;  /* 0x000000979610723e */ /* 0x004fe200000000ff */
[----:B------:R-:W-:-:S04]  /*113d0*/  FADD.FTZ R3, R151, R150 ;  /* 0x0000009697037221 */ /* 0x000fc80000010000 */
[----:B------:R1:W2:Y:S08]  /*113e0*/  MUFU.EX2 R152, R0 ;  /* 0x0000000000987308 */ /* 0x0002b00000000800 */
[----:B------:R-:W-:Y:S01]  /*113f0*/  MUFU.EX2 R150, R64 ;  /* 0x0000004000967308 */ /* 0x000fe20000000800 */
[----:B-1----:R-:W-:-:S07]  /*11400*/  FFMA.FTZ R0, R31, c[0x0][0x2d0], -R2 ;  /* 0x0000b4001f007a23 */ /* 0x002fce0000010802 */
[----:B------:R-:W-:Y:S01]  /*11410*/  MUFU.EX2 R151, R103 ;  /* 0x0000006700977308 */ /* 0x000fe20000000800 */
[----:B--2---:R-:W-:-:S07]  /*11420*/  FADD.FTZ R3, R152, R3 ;  /* 0x0000000398037221 */ /* 0x004fce0000010000 */
[----:B------:R1:W2:Y:S02]  /*11430*/  MUFU.EX2 R154, R0 ;  /* 0x00000000009a7308 */ /* 0x0002a40000000800 */
[----:B-1----:R-:W-:Y:S01]  /*11440*/  FFMA.FTZ R0, R32, c[0x0][0x2d0], -R2 ;  /* 0x0000b40020007a23 */ /* 0x002fe20000010802 */
[C---:B--2---:R-:W-:Y:S01]  /*11450*/  F2FP.PACK_AB R18, R154.reuse, R152 ;  /* 0x000000989a12723e */ /* 0x044fe200000000ff */
[----:B------:R-:W-:-:S04]  /*11460*/  FADD.FTZ R3, R154, R3 ;  /* 0x000000039a037221 */ /* 0x000fc80000010000 */
[----:B------:R-:W-:Y:S08]  /*11470*/  MUFU.EX2 R152, R102 ;  /* 0x0000006600987308 */ /* 0x000ff00000000800 */
[----:B------:R1:W2:Y:S08]  /*11480*/  MUFU.EX2 R167, R0 ;  /* 0x0000000000a77308 */ /* 0x0002b00000000800 */
[----:B------:R-:W-:Y:S01]  /*11490*/  MUFU.EX2 R154, R109 ;  /* 0x0000006d009a7308 */ /* 0x000fe20000000800 */
[----:B-1----:R-:W-:-:S02]  /*114a0*/  FFMA.FTZ R0, R33, c[0x0][0x2d0], -R2 ;  /* 0x0000b40021007a23 */ /* 0x002fc40000010802 */
[----:B--2---:R-:W-:-:S05]  /*114b0*/  FADD.FTZ R3, R167, R3 ;  /* 0x00000003a7037221 */ /* 0x004fca0000010000 */
[----:B------:R1:W2:Y:S02]  /*114c0*/  MUFU.EX2 R191, R0 ;  /* 0x0000000000bf7308 */ /* 0x0002a40000000800 */
[----:B-1----:R-:W-:Y:S01]  /*114d0*/  FFMA.FTZ R0, R34, c[0x0][0x2d0], -R2 ;  /* 0x0000b40022007a23 */ /* 0x002fe20000010802 */
[C---:B--2---:R-:W-:Y:S01]  /*114e0*/  F2FP.PACK_AB R8, R191.reuse, R167 ;  /* 0x000000a7bf08723e */ /* 0x044fe200000000ff */
[----:B------:R-:W1:Y:S01]  /*114f0*/  LDSM.16.MT88.4 R32, [R196] ;  /* 0x00000000c420783b */ /* 0x000e620000004200 */
[----:B------:R-:W-:-:S03]  /*11500*/  FADD.FTZ R3, R191, R3 ;  /* 0x00000003bf037221 */ /* 0x000fc60000010000 */
[----:B------:R2:W4:Y:S02]  /*11510*/  MUFU.EX2 R209, R0 ;  /* 0x0000000000d17308 */ /* 0x0005240000000800 */
[----:B--2---:R-:W-:Y:S01]  /*11520*/  FMUL.FTZ R0, R68, c[0x0][0x2d0] ;  /* 0x0000b40044007a20 */ /* 0x004fe20000410000 */
[----:B----4-:R-:W-:-:S04]  /*11530*/  F2FP.PACK_AB R10, R210, R209 ;  /* 0x000000d1d20a723e */ /* 0x010fc800000000ff */
[----:B------:R-:W-:-:S05]  /*11540*/  FSEL R0, R0, RZ, P0 ;  /* 0x000000ff00007208 */ /* 0x000fca0000000000 */
[--C-:B------:R-:W-:Y:S02]  /*11550*/  FFMA.FTZ R5, R24, c[0x0][0x2d0], -R0.reuse ;  /* 0x0000b40018057a23 */ /* 0x100fe40000010800 */
[--C-:B------:R-:W-:Y:S02]  /*11560*/  FFMA.FTZ R177, R55, c[0x0][0x2d0], -R0.reuse ;  /* 0x0000b40037b17a23 */ /* 0x100fe40000010800 */
[----:B------:R2:W-:Y:S01]  /*11570*/  MUFU.EX2 R115, R5 ;  /* 0x0000000500737308 */ /* 0x0005e20000000800 */
[--C-:B------:R-:W-:Y:S02]  /*11580*/  FFMA.FTZ R176, R52, c[0x0][0x2d0], -R0.reuse ;  /* 0x0000b40034b07a23 */ /* 0x100fe40000010800 */
[--C-:B------:R-:W-:Y:S02]  /*11590*/  FFMA.FTZ R179, R59, c[0x0][0x2d0], -R0.reuse ;  /* 0x0000b4003bb37a23 */ /* 0x100fe40000010800 */
[--C-:B------:R-:W-:Y:S02]  /*115a0*/  FFMA.FTZ R178, R56, c[0x0][0x2d0], -R0.reuse ;  /* 0x0000b40038b27a23 */ /* 0x100fe40000010800 */
[--C-:B------:R-:W-:Y:S01]  /*115b0*/  FFMA.FTZ R86, R62, c[0x0][0x2d0], -R0.reuse ;  /* 0x0000b4003e567a23 */ /* 0x100fe20000010800 */
[----:B-1----:R-:W-:Y:S01]  /*115c0*/  HMMA.16816.F32 R28, R20, R32, RZ ;  /* 0x00000020141c723c */ /* 0x002fe200000018ff */
[----:B------:R-:W-:-:S02]  /*115d0*/  FFMA.FTZ R149, R81, c[0x0][0x2d0], -R0 ;  /* 0x0000b40051957a23 */ /* 0x000fc40000010800 */
[--C-:B------:R-:W-:Y:S02]  /*115e0*/  FFMA.FTZ R88, R80, c[0x0][0x2d0], -R0.reuse ;  /* 0x0000b40050587a23 */ /* 0x100fe40000010800 */
[--C-:B------:R-:W-:Y:S02]  /*115f0*/  FFMA.FTZ R87, R79, c[0x0][0x2d0], -R0.reuse ;  /* 0x0000b4004f577a23 */ /* 0x100fe40000010800 */
[--C-:B--2---:R-:W-:Y:S02]  /*11600*/  FFMA.FTZ R5, R25, c[0x0][0x2d0], -R0.reuse ;  /* 0x0000b40019057a23 */ /* 0x104fe40000010800 */
[----:B------:R-:W-:Y:S08]  /*11610*/  MUFU.EX2 R167, R87 ;  /* 0x0000005700a77308 */ /* 0x000ff00000000800 */
[----:B------:R1:W2:Y:S07]  /*11620*/  MUFU.EX2 R114, R5 ;  /* 0x0000000500727308 */ /* 0x0002ae0000000800 */
[----:B------:R-:W-:Y:S01]  /*11630*/  HMMA.16816.F32 R136, R12, R40, R28 ;  /* 0x000000280c88723c */ /* 0x000fe2000000181c */
[----:B------:R-:W-:Y:S01]  /*11640*/  MUFU.EX2 R87, R175 ;  /* 0x000000af00577308 */ /* 0x000fe20000000800 */
[----:B-1----:R-:W-:Y:S01]  /*11650*/  FFMA.FTZ R5, R36, c[0x0][0x2d0], -R0 ;  /* 0x0000b40024057a23 */ /* 0x002fe20000010800 */
[----:B--2---:R-:W-:-:S06]  /*11660*/  F2FP.PACK_AB R17, R114, R115 ;  /* 0x000000737211723e */ /* 0x004fcc00000000ff */
[----:B------:R1:W-:Y:S02]  /*11670*/  MUFU.EX2 R148, R5 ;  /* 0x0000000500947308 */ /* 0x0003e40000000800 */
[----:B-1----:R-:W-:-:S06]  /*11680*/  FFMA.FTZ R5, R37, c[0x0][0x2d0], -R0 ;  /* 0x0000b40025057a23 */ /* 0x002fcc0000010800 */
[----:B------:R1:W2:Y:S02]  /*11690*/  MUFU.EX2 R166, R5 ;  /* 0x0000000500a67308 */ /* 0x0002a40000000800 */
[----:B-1----:R-:W-:Y:S01]  /*116a0*/  FFMA.FTZ R5, R38, c[0x0][0x2d0], -R0 ;  /* 0x0000b40026057a23 */ /* 0x002fe20000010800 */
[----:B--2---:R-:W-:-:S05]  /*116b0*/  F2FP.PACK_AB R19, R166, R148 ;  /* 0x00000094a613723e */ /* 0x004fca00000000ff */
[----:B------:R1:W-:Y:S02]  /*116c0*/  MUFU.EX2 R184, R5 ;  /* 0x0000000500b87308 */ /* 0x0003e40000000800 */
[----:B------:R-:W-:Y:S07]  /*116d0*/  HMMA.16816.F32 R24, R16, R32, RZ ;  /* 0x000000201018723c */ /* 0x000fee00000018ff */
[----:B------:R-:W-:Y:S02]  /*116e0*/  FADD.FTZ R32, R7, R6 ;  /* 0x0000000607207221 */ /* 0x000fe40000010000 */
[----:B-1----:R-:W-:-:S02]  /*116f0*/  FFMA.FTZ R5, R39, c[0x0][0x2d0], -R0 ;  /* 0x0000b40027057a23 */ /* 0x002fc40000010800 */
[----:B------:R-:W-:Y:S02]  /*11700*/  HMMA.16816.F32 R36, R16, R48, RZ ;  /* 0x000000301024723c */ /* 0x000fe400000018ff */
[----:B------:R1:W2:Y:S02]  /*11710*/  MUFU.EX2 R185, R5 ;  /* 0x0000000500b97308 */ /* 0x0002a40000000800 */
[----:B-1----:R-:W-:Y:S01]  /*11720*/  FFMA.FTZ R5, R53, c[0x0][0x2d0], -R0 ;  /* 0x0000b40035057a23 */ /* 0x002fe20000010800 */
[----:B--2---:R-:W-:-:S05]  /*11730*/  F2FP.PACK_AB R9, R185, R184 ;  /* 0x000000b8b909723e */ /* 0x004fca00000000ff */
        /* <DEDUP_REMOVED lines=8> */
[----:B------:R-:W2:Y:S01]  /*117c0*/  LDSM.16.MT88.4 R24, [R193+0x800] ;  /* 0x00080000c118783b */ /* 0x000ea20000004200 */
[----:B------:R-:W-:Y:S01]  /*117d0*/  FADD.FTZ R2, R121, R120 ;  /* 0x0000007879027221 */ /* 0x000fe20000010000 */
[----:B------:R-:W-:Y:S01]  /*117e0*/  MUFU.EX2 R189, R45 ;  /* 0x0000002d00bd7308 */ /* 0x000fe20000000800 */
[----:B------:R-:W-:-:S02]  /*117f0*/  FFMA.FTZ R44, R57, c[0x0][0x2d0], -R0 ;  /* 0x0000b400392c7a23 */ /* 0x000fc40000010800 */
[----:B------:R-:W-:Y:S02]  /*11800*/  FADD.FTZ R2, R161, R2 ;  /* 0x00000002a1027221 */ /* 0x000fe40000010000 */
[--C-:B------:R-:W-:Y:S02]  /*11810*/  FFMA.FTZ R41, R58, c[0x0][0x2d0], -R0.reuse ;  /* 0x0000b4003a297a23 */ /* 0x100fe40000010800 */
[----:B------:R-:W-:Y:S01]  /*11820*/  FFMA.FTZ R40, R60, c[0x0][0x2d0], -R0 ;  /* 0x0000b4003c287a23 */ /* 0x000fe20000010800 */
[----:B------:R-:W-:Y:S01]  /*11830*/  MUFU.EX2 R109, R44 ;  /* 0x0000002c006d7308 */ /* 0x000fe20000000800 */
[----:B------:R-:W-:-:S04]  /*11840*/  FADD.FTZ R2, R162, R2 ;  /* 0x00000002a2027221 */ /* 0x000fc80000010000 */
        /* <DEDUP_REMOVED lines=11> */
[-C--:B--2---:R-:W-:Y:S01]  /*11900*/  HMMA.16816.F32 R128, R12, R24.reuse, R28 ;  /* 0x000000180c80723c */ /* 0x084fe2000000181c */
[----:B------:R-:W1:Y:S05]  /*11910*/  LDSM.16.MT88.4 R28, [R195] ;  /* 0x00000000c31c783b */ /* 0x000e6a0000004200 */
[----:B------:R-:W-:Y:S02]  /*11920*/  MUFU.EX2 R88, R168 ;  /* 0x000000a800587308 */ /* 0x000fe40000000800 */
[----:B------:R-:W-:Y:S01]  /*11930*/  HMMA.16816.F32 R120, R8, R24, R4 ;  /* 0x000000180878723c */ /* 0x000fe20000001804 */
[----:B------:R-:W2:Y:S05]  /*11940*/  LDSM.16.MT88.4 R4, [R195+0x800] ;  /* 0x00080000c304783b */ /* 0x000eaa0000004200 */
[----:B------:R-:W-:Y:S01]  /*11950*/  MUFU.EX2 R86, R164 ;  /* 0x000000a400567308 */ /* 0x000fe20000000800 */
[----:B------:R-:W-:-:S02]  /*11960*/  FADD.FTZ R24, R115, R114 ;  /* 0x0000007273187221 */ /* 0x000fc40000010000 */
[----:B------:R-:W-:Y:S02]  /*11970*/  FFMA.FTZ R25, R61, c[0x0][0x2d0], -R0 ;  /* 0x0000b4003d197a23 */ /* 0x000fe40000010800 */
[----:B------:R-:W-:Y:S02]  /*11980*/  FADD.FTZ R0, R158, R32 ;  /* 0x000000209e007221 */ /* 0x000fe40000010000 */
[----:B------:R-:W-:Y:S01]  /*11990*/  FADD.FTZ R24, R148, R24 ;  /* 0x0000001894187221 */ /* 0x000fe20000010000 */
[----:B------:R-:W-:Y:S01]  /*119a0*/  MUFU.EX2 R158, R108 ;  /* 0x0000006c009e7308 */ /* 0x000fe20000000800 */
[----:B------:R-:W-:-:S04]  /*119b0*/  FADD.FTZ R0, R159, R0 ;  /* 0x000000009f007221 */ /* 0x000fc80000010000 */
[----:B------:R-:W-:-:S03]  /*119c0*/  FADD.FTZ R0, R160, R0 ;  /* 0x00000000a0007221 */ /* 0x000fc60000010000 */
[----:B------:R-:W4:Y:S01]  /*119d0*/  MUFU.EX2 R148, R41 ;  /* 0x0000002900947308 */ /* 0x000f220000000800 */
        /* <DEDUP_REMOVED lines=9> */
[----:B--2---:R-:W-:Y:S08]  /*11a70*/  HMMA.16816.F32 R96, R8, R4, R52 ;  /* 0x000000040860723c */ /* 0x004ff00000001834 */
[----:B------:R-:W-:Y:S08]  /*11a80*/  HMMA.16816.F32 R52, R16, R50, RZ ;  /* 0x000000321034723c */ /* 0x000ff000000018ff */
[----:B------:R-:W-:Y:S07]  /*11a90*/  HMMA.16816.F32 R112, R12, R4, R56 ;  /* 0x000000040c70723c */ /* 0x000fee0000001838 */
[----:B----4-:R-:W-:Y:S01]  /*11aa0*/  F2FP.PACK_AB R5, R148, R109 ;  /* 0x0000006d9405723e */ /* 0x010fe200000000ff */
        /* <DEDUP_REMOVED lines=13> */
[----:B------:R-:W-:Y:S08]  /*11b80*/  HMMA.16816.F32 R16, R16, R30, RZ ;  /* 0x0000001e1010723c */ /* 0x000ff000000018ff */
[C---:B------:R-:W-:Y:S01]  /*11b90*/  HMMA.16816.F32 R72, R8.reuse, R26, R52 ;  /* 0x0000001a0848723c */ /* 0x040fe20000001834 */
[----:B------:R-:W2:Y:S08]  /*11ba0*/  MUFU.EX2 R27, R111 ;  /* 0x0000006f001b7308 */ /* 0x000eb00000000800 */
[----:B------:R-:W4:Y:S07]  /*11bb0*/  MUFU.EX2 R26, R89 ;  /* 0x00000059001a7308 */ /* 0x000f2e0000000800 */
[----:B------:R-:W-:Y:S01]  /*11bc0*/  HMMA.16816.F32 R76, R8, R6, R16 ;  /* 0x00000006084c723c */ /* 0x000fe20000001810 */
[----:B------:R-:W-:Y:S01]  /*11bd0*/  MUFU.EX2 R89, R66 ;  /* 0x0000004200597308 */ /* 0x000fe20000000800 */
[----:B--2---:R-:W-:-:S04]  /*11be0*/  FADD.FTZ R2, R27, R2 ;  /* 0x000000021b027221 */ /* 0x004fc80000010000 */
[----:B------:R-:W-:Y:S01]  /*11bf0*/  FADD.FTZ R2, R110, R2 ;  /* 0x000000026e027221 */ /* 0x000fe20000010000 */
[----:B------:R-:W-:Y:S01]  /*11c00*/  F2FP.PACK_AB R6, R189, R150 ;  /* 0x00000096bd06723e */ /* 0x000fe200000000ff */
[----:B------:R-:W-:Y:S01]  /*11c10*/  FADD.FTZ R16, R166, R24 ;  /* 0x00000018a6107221 */ /* 0x000fe20000010000 */
[----:B------:R-:W2:Y:S01]  /*11c20*/  MUFU.EX2 R111, R65 ;  /* 0x00000041006f7308 */ /* 0x000ea20000000800 */
[----:B------:R-:W-:Y:S01]  /*11c30*/  F2FP.PACK_AB R7, R190, R188 ;  /* 0x000000bcbe07723e */ /* 0x000fe200000000ff */
[----:B----4-:R-:W-:Y:S01]  /*11c40*/  FADD.FTZ R0, R26, R0 ;  /* 0x000000001a007221 */ /* 0x010fe20000010000 */
[----:B------:R-:W-:Y:S01]  /*11c50*/  F2FP.PACK_AB R8, R110, R27 ;  /* 0x0000001b6e08723e */ /* 0x000fe200000000ff */
[----:B------:R-:W-:Y:S01]  /*11c60*/  FADD.FTZ R2, R154, R2 ;  /* 0x000000029a027221 */ /* 0x000fe20000010000 */
[C---:B------:R-:W-:Y:S01]  /*11c70*/  F2FP.PACK_AB R9, R108.reuse, R26 ;  /* 0x0000001a6c09723e */ /* 0x040fe200000000ff */
[----:B------:R-:W-:Y:S01]  /*11c80*/  FADD.FTZ R0, R108, R0 ;  /* 0x000000006c007221 */ /* 0x000fe20000010000 */
[----:B------:R-:W-:Y:S01]  /*11c90*/  F2FP.PACK_AB R10, R158, R154 ;  /* 0x0000009a9e0a723e */ /* 0x000fe200000000ff */
[----:B------:R-:W-:Y:S01]  /*11ca0*/  MUFU.EX2 R166, R155 ;  /* 0x0000009b00a67308 */ /* 0x000fe20000000800 */
[----:B------:R-:W-:Y:S01]  /*11cb0*/  F2FP.PACK_AB R11, R152, R151 ;  /* 0x00000097980b723e */ /* 0x000fe200000000ff */
[----:B------:R-:W-:-:S02]  /*11cc0*/  FADD.FTZ R0, R151, R0 ;  /* 0x0000000097007221 */ /* 0x000fc40000010000 */
[----:B------:R-:W-:Y:S02]  /*11cd0*/  FADD.FTZ R2, R158, R2 ;  /* 0x000000029e027221 */ /* 0x000fe40000010000 */
[----:B------:R-:W-:Y:S01]  /*11ce0*/  FADD.FTZ R0, R152, R0 ;  /* 0x0000000098007221 */ /* 0x000fe20000010000 */
[----:B--2---:R-:W-:Y:S01]  /*11cf0*/  F2FP.PACK_AB R4, R111, R89 ;  /* 0x000000596f04723e */ /* 0x004fe200000000ff */
[----:B-1----:R-:W-:Y:S01]  /*11d00*/  HMMA.16816.F32 R64, R8, R12, R116 ;  /* 0x0000000c0840723c */ /* 0x002fe20000001874 */
[----:B------:R-:W-:Y:S07]  /*11d10*/  MUFU.EX2 R26, R180 ;  /* 0x000000b4001a7308 */ /* 0x000fee0000000800 */
[C---:B------:R-:W-:Y:S01]  /*11d20*/  HMMA.16816.F32 R104, R4.reuse, R14, R56 ;  /* 0x0000000e0468723c */ /* 0x040fe20000001838 */
[----:B------:R-:W-:Y:S07]  /*11d30*/  MUFU.EX2 R27, R176 ;  /* 0x000000b0001b7308 */ /* 0x000fee0000000800 */
[----:B------:R-:W-:Y:S08]  /*11d40*/  HMMA.16816.F32 R124, R4, R12, R124 ;  /* 0x0000000c047c723c */ /* 0x000ff0000000187c */
[C---:B------:R-:W-:Y:S01]  /*11d50*/  HMMA.16816.F32 R56, R8.reuse, R14, R48 ;  /* 0x0000000e0838723c */ /* 0x040fe20000001830 */
[----:B------:R-:W1:Y:S07]  /*11d60*/  LDSM.16.MT88.4 R12, [R196+0x1000] ;  /* 0x00100000c40c783b */ /* 0x000e6e0000004200 */
[-C--:B-1----:R-:W-:Y:S08]  /*11d70*/  HMMA.16816.F32 R52, R8, R12.reuse, R136 ;  /* 0x0000000c0834723c */ /* 0x082ff00000001888 */
[C---:B------:R-:W-:Y:S08]  /*11d80*/  HMMA.16816.F32 R116, R4.reuse, R12, R132 ;  /* 0x0000000c0474723c */ /* 0x040ff00000001884 */
[-C--:B------:R-:W-:Y:S08]  /*11d90*/  HMMA.16816.F32 R100, R4, R14.reuse, R60 ;  /* 0x0000000e0464723c */ /* 0x080ff0000000183c */
[C---:B------:R-:W-:Y:S01]  /*11da0*/  HMMA.16816.F32 R48, R8.reuse, R14, R32 ;  /* 0x0000000e0830723c */ /* 0x040fe20000001820 */
[----:B------:R-:W1:Y:S07]  /*11db0*/  LDSM.16.MT88.4 R12, [R193+0x1000] ;  /* 0x00100000c10c783b */ /* 0x000e6e0000004200 */
[-C--:B-1----:R-:W-:Y:S08]  /*11dc0*/  HMMA.16816.F32 R44, R8, R12.reuse, R128 ;  /* 0x0000000c082c723c */ /* 0x082ff00000001880 */
[C---:B------:R-:W-:Y:S01]  /*11dd0*/  HMMA.16816.F32 R80, R4.reuse, R12, R120 ;  /* 0x0000000c0450723c */ /* 0x040fe20000001878 */
[----:B------:R-:W-:Y:S07]  /*11de0*/  LDSM.16.MT88.4 R120, [R192+0x2000] ;  /* 0x00200000c078783b */ /* 0x000fee0000004200 */
[-C--:B------:R-:W-:Y:S08]  /*11df0*/  HMMA.16816.F32 R72, R4, R14.reuse, R72 ;  /* 0x0000000e0448723c */ /* 0x080ff00000001848 */
[----:B------:R-:W-:Y:S01]  /*11e00*/  HMMA.16816.F32 R36, R8, R14, R36 ;  /* 0x0000000e0824723c */ /* 0x000fe20000001824 */
[----:B------:R-:W1:Y:S07]  /*11e10*/  LDSM.16.MT88.4 R12, [R195+0x1000] ;  /* 0x00100000c30c783b */ /* 0x000e6e0000004200 */
[C---:B-1----:R-:W-:Y:S01]  /*11e20*/  HMMA.16816.F32 R60, R4.reuse, R12, R96 ;  /* 0x0000000c043c723c */ /* 0x042fe20000001860 */
[----:B------:R-:W-:Y:S07]  /*11e30*/  MUFU.EX2 R98, R146 ;  /* 0x0000009200627308 */ /* 0x000fee0000000800 */
[----:B------:R-:W-:Y:S01]  /*11e40*/  HMMA.16816.F32 R40, R4, R14, R76 ;  /* 0x0000000e0428723c */ /* 0x000fe2000000184c */
[----:B------:R-:W1:Y:S06]  /*11e50*/  MUFU.EX2 R99, R145 ;  /* 0x0000009100637308 */ /* 0x000e6c0000000800 */
[----:B------:R-:W-:Y:S01]  /*11e60*/  FADD.FTZ R4, R184, R16 ;  /* 0x00000010b8047221 */ /* 0x000fe20000010000 */
[C---:B------:R-:W-:Y:S01]  /*11e70*/  HMMA.16816.F32 R32, R8.reuse, R12, R112 ;  /* 0x0000000c0820723c */ /* 0x040fe20000001870 */
[----:B------:R-:W-:Y:S01]  /*11e80*/  LDSM.16.MT88.4 R16, [R196+0x1800] ;  /* 0x00180000c410783b */ /* 0x000fe20000004200 */
[----:B------:R-:W-:Y:S01]  /*11e90*/  FADD.FTZ R5, R209, R3 ;  /* 0x00000003d1057221 */ /* 0x000fe20000010000 */
[----:B------:R-:W2:Y:S01]  /*11ea0*/  MUFU.EX2 R97, R140 ;  /* 0x0000008c00617308 */ /* 0x000ea20000000800 */
[----:B------:R-:W-:Y:S01]  /*11eb0*/  FADD.FTZ R3, R185, R4 ;  /* 0x00000004b9037221 */ /* 0x000fe20000010000 */
[----:B------:R-:W-:Y:S01]  /*11ec0*/  F2FP.PACK_AB R6, R187, R186 ;  /* 0x000000babb06723e */ /* 0x000fe200000000ff */
[----:B------:R-:W-:Y:S01]  /*11ed0*/  FADD.FTZ R24, R210, R5 ;  /* 0x00000005d2187221 */ /* 0x000fe20000010000 */
[----:B------:R-:W-:Y:S01]  /*11ee0*/  LDSM.16.MT88.4 R112, [R196+0x2000] ;  /* 0x00200000c470783b */ /* 0x000fe20000004200 */
[----:B------:R-:W-:Y:S01]  /*11ef0*/  HMMA.16816.F32 R28, R8, R14, R20 ;  /* 0x0000000e081c723c */ /* 0x000fe20000001814 */
[----:B-1----:R-:W-:Y:S01]  /*11f00*/  F2FP.PACK_AB R4, R99, R98 ;  /* 0x000000626304723e */ /* 0x002fe200000000ff */
[----:B------:R-:W-:Y:S01]  /*11f10*/  FADD.FTZ R3, R207, R3 ;  /* 0x00000003cf037221 */ /* 0x000fe20000010000 */
[----:B------:R-:W1:Y:S01]  /*11f20*/  LDSM.16.MT88.4 R20, [R192+0x1800] ;  /* 0x00180000c014783b */ /* 0x000e620000004200 */
[----:B------:R-:W4:Y:S01]  /*11f30*/  MUFU.EX2 R96, R141 ;  /* 0x0000008d00607308 */ /* 0x000f220000000800 */
[----:B------:R-:W-:-:S02]  /*11f40*/  FADD.FTZ R2, R98, R2 ;  /* 0x0000000262027221 */ /* 0x000fc40000010000 */
[----:B------:R-:W5:Y:S01]  /*11f50*/  LDSM.16.MT88.4 R12, [R193+0x1800] ;  /* 0x00180000c10c783b */ /* 0x000f620000004200 */
[----:B------:R-:W-:Y:S02]  /*11f60*/  FADD.FTZ R25, R215, R3 ;  /* 0x00000003d7197221 */ /* 0x000fe40000010000 */
[----:B------:R-:W-:Y:S01]  /*11f70*/  FADD.FTZ R24, R89, R24 ;  /* 0x0000001859187221 */ /* 0x000fe20000010000 */
[----:B------:R-:W3:Y:S01]  /*11f80*/  LDSM.16.MT88.4 R8, [R195+0x1800] ;  /* 0x00180000c308783b */ /* 0x000ee20000004200 */
[----:B------:R-:W-:Y:S01]  /*11f90*/  MUFU.EX2 R184, R142 ;  /* 0x0000008e00b87308 */ /* 0x000fe20000000800 */
[----:B--2---:R-:W-:Y:S02]  /*11fa0*/  FADD.FTZ R0, R97, R0 ;  /* 0x0000000061007221 */ /* 0x004fe40000010000 */
[----:B------:R-:W-:-:S04]  /*11fb0*/  FADD.FTZ R3, R111, R24 ;  /* 0x000000186f037221 */ /* 0x000fc80000010000 */
[----:B------:R-:W-:Y:S01]  /*11fc0*/  FADD.FTZ R3, R150, R3 ;  /* 0x0000000396037221 */ /* 0x000fe20000010000 */
[----:B------:R-:W2:Y:S01]  /*11fd0*/  MUFU.EX2 R185, R147 ;  /* 0x0000009300b97308 */ /* 0x000ea20000000800 */
[----:B----4-:R-:W-:Y:S02]  /*11fe0*/  F2FP.PACK_AB R5, R96, R97 ;  /* 0x000000616005723e */ /* 0x010fe400000000ff */
[----:B------:R-:W-:-:S05]  /*11ff0*/  FADD.FTZ R3, R189, R3 ;  /* 0x00000003bd037221 */ /* 0x000fca0000010000 */
[----:B------:R-:W4:Y:S01]  /*12000*/  MUFU.EX2 R76, R157 ;  /* 0x0000009d004c7308 */ /* 0x000f220000000800 */
[----:B--2---:R-:W-:-:S07]  /*12010*/  F2FP.PACK_AB R7, R185, R184 ;  /* 0x000000b8b907723e */ /* 0x004fce00000000ff */
[----:B------:R-:W2:Y:S01]  /*12020*/  MUFU.EX2 R79, R172 ;  /* 0x000000ac004f7308 */ /* 0x000ea20000000800 */
[----:B-1----:R-:W-:Y:S01]  /*12030*/  HMMA.16816.F32 R64, R4, R20, R64 ;  /* 0x000000140440723c */ /* 0x002fe20000001840 */
[----:B----4-:R-:W-:-:S06]  /*12040*/  FADD.FTZ R3, R76, R3 ;  /* 0x000000034c037221 */ /* 0x010fcc0000010000 */
[----:B------:R-:W1:Y:S01]  /*12050*/  MUFU.EX2 R89, R171 ;  /* 0x000000ab00597308 */ /* 0x000e620000000800 */
[C---:B------:R-:W-:Y:S07]  /*12060*/  HMMA.16816.F32 R56, R4.reuse, R22, R56 ;  /* 0x000000160438723c */ /* 0x040fee0000001838 */
[----:B------:R-:W4:Y:S01]  /*12070*/  MUFU.EX2 R77, R165 ;  /* 0x000000a5004d7308 */ /* 0x000f220000000800 */
[----:B--2---:R-:W-:Y:S01]  /*12080*/  F2FP.PACK_AB R156, R79, R88 ;  /* 0x000000584f9c723e */ /* 0x004fe200000000ff */
[C---:B------:R-:W-:Y:S06]  /*12090*/  HMMA.16816.F32 R52, R4.reuse, R16, R52 ;  /* 0x000000100434723c */ /* 0x040fec0000001834 */
[----:B------:R-:W2:Y:S01]  /*120a0*/  MUFU.EX2 R78, R169 ;  /* 0x000000a9004e7308 */ /* 0x000ea20000000800 */
[----:B-1----:R-:W-:Y:S01]  /*120b0*/  F2FP.PACK_AB R158, R160, R89 ;  /* 0x00000059a09e723e */ /* 0x002fe200000000ff */
[C---:B------:R-:W-:Y:S06]  /*120c0*/  HMMA.16816.F32 R48, R4.reuse, R18, R48 ;  /* 0x000000120430723c */ /* 0x040fec0000001830 */
[----:B------:R-:W1:Y:S01]  /*120d0*/  MUFU.EX2 R24, R181 ;  /* 0x000000b500187308 */ /* 0x000e620000000800 */
[----:B----4-:R-:W-:Y:S01]  /*120e0*/  F2FP.PACK_AB R157, R86, R77 ;  /* 0x0000004d569d723e */ /* 0x010fe200000000ff */
[----:B-----5:R-:W-:Y:S01]  /*120f0*/  HMMA.16816.F32 R44, R4, R12, R44 ;  /* 0x0000000c042c723c */ /* 0x020fe2000000182c */
[----:B--2---:R-:W-:-:S07]  /*12100*/  F2FP.PACK_AB R159, R87, R78 ;  /* 0x0000004e579f723e */ /* 0x004fce00000000ff */
[----:B------:R-:W-:Y:S01]  /*12110*/  HMMA.16816.F32 R36, R4, R14, R36 ;  /* 0x0000000e0424723c */ /* 0x000fe20000001824 */
[----:B-1----:R-:W-:-:S07]  /*12120*/  F2FP.PACK_AB R98, R26, R24 ;  /* 0x000000181a62723e */ /* 0x002fce00000000ff */
[C---:B---3--:R-:W-:Y:S08]  /*12130*/  HMMA.16816.F32 R32, R4.reuse, R8, R32 ;  /* 0x000000080420723c */ /* 0x048ff00000001820 */
        /* <DEDUP_REMOVED lines=19> */
[----:B------:R-:W3:Y:S01]  /*12270*/  MUFU.EX2 R15, R178 ;  /* 0x000000b2000f7308 */ /* 0x000ee20000000800 */
[----:B------:R-:W4:Y:S05]  /*12280*/  LDSM.16.MT88.4 R8, [R195+0x2000] ;  /* 0x00200000c308783b */ /* 0x000f2a0000004200 */
[----:B------:R-:W-:Y:S01]  /*12290*/  FADD.FTZ R4, R109, R25 ;  /* 0x000000196d047221 */ /* 0x000fe20000010000 */
[----:B------:R-:W-:Y:S01]  /*122a0*/  HMMA.16816.F32 R128, R156, R120, R64 ;  /* 0x000000789c80723c */ /* 0x000fe20000001840 */
[----:B------:R-:W5:Y:S01]  /*122b0*/  MUFU.EX2 R25, R177 ;  /* 0x000000b100197308 */ /* 0x000f620000000800 */
[----:B------:R-:W-:Y:S01]  /*122c0*/  FADD.FTZ R5, R96, R0 ;  /* 0x0000000060057221 */ /* 0x000fe20000010000 */
[----:B------:R-:W-:Y:S01]  /*122d0*/  MOV R0, R218 ;  /* 0x000000da00007202 */ /* 0x000fe20000000f00 */
[----:B------:R-:W-:Y:S01]  /*122e0*/  FADD.FTZ R4, R148, R4 ;  /* 0x0000000494047221 */ /* 0x000fe20000010000 */
[----:B--2---:R-:W-:Y:S01]  /*122f0*/  F2FP.PACK_AB R96, R13, R12 ;  /* 0x0000000c0d60723e */ /* 0x004fe200000000ff */
[----:B------:R-:W-:-:S02]  /*12300*/  FADD.FTZ R5, R184, R5 ;  /* 0x00000005b8057221 */ /* 0x000fc40000010000 */
[----:B------:R-:W-:Y:S01]  /*12310*/  FADD.FTZ R4, R188, R4 ;  /* 0x00000004bc047221 */ /* 0x000fe20000010000 */
[----:B---3--:R-:W-:Y:S01]  /*12320*/  F2FP.PACK_AB R97, R15, R14 ;  /* 0x0000000e0f61723e */ /* 0x008fe200000000ff */
[C---:B------:R-:W-:Y:S02]  /*12330*/  HMMA.16816.F32 R132, R156.reuse, R122, R56 ;  /* 0x0000007a9c84723c */ /* 0x040fe40000001838 */
[----:B------:R-:W-:Y:S02]  /*12340*/  FADD.FTZ R6, R190, R4 ;  /* 0x00000004be067221 */ /* 0x000fe40000010000 */
[----:B------:R-:W-:Y:S02]  /*12350*/  FADD.FTZ R4, R99, R2 ;  /* 0x0000000263047221 */ /* 0x000fe40000010000 */
[----:B------:R-:W-:Y:S01]  /*12360*/  @P1 IMAD.HI.U32 R2, R218, c[0x0][0x2c8], RZ ;  /* 0x0000b200da021a27 */ /* 0x000fe200078e00ff */
[----:B-----5:R-:W-:Y:S01]  /*12370*/  F2FP.PACK_AB R99, R27, R25 ;  /* 0x000000191b63723e */ /* 0x020fe200000000ff */
[----:B-1----:R-:W-:Y:S03]  /*12380*/  HMMA.16816.F32 R144, R156, R104, R44 ;  /* 0x000000689c90723c */ /* 0x002fe6000000182c */
[----:B------:R-:W-:-:S04]  /*12390*/  @P1 SHF.R.U32.HI R0, RZ, c[0x0][0x2cc], R2 ;  /* 0x0000b300ff001a19 */ /* 0x000fc80000011602 */
[----:B------:R-:W-:Y:S01]  /*123a0*/  IADD3 R0, R0, R216, -R217 ;  /* 0x000000d800007210 */ /* 0x000fe20007ffe8d9 */
[----:B------:R-:W-:Y:S04]  /*123b0*/  HMMA.16816.F32 R116, R96, R112, R116 ;  /* 0x000000706074723c */ /* 0x000fe80000001874 */
[----:B------:R-:W-:-:S04]  /*123c0*/  IMAD.HI R0, R0, 0x66666667, RZ ;  /* 0x6666666700007827 */ /* 0x000fc800078e02ff */
[----:B------:R-:W-:Y:S01]  /*123d0*/  HMMA.16816.F32 R112, R96, R114, R16 ;  /* 0x000000726070723c */ /* 0x000fe20000001810 */
[----:B------:R-:W-:-:S04]  /*123e0*/  SHF.R.U32.HI R2, RZ, 0x1f, R0 ;  /* 0x0000001fff027819 */ /* 0x000fc80000011600 */
[----:B------:R-:W-:Y:S01]  /*123f0*/  LEA.HI.SX32 R7, R0, R2, 0x1b ;  /* 0x0000000200077211 */ /* 0x000fe200078fdaff */
[----:B------:R-:W-:Y:S02]  /*12400*/  FADD.FTZ R2, R162, R3 ;  /* 0x00000003a2027221 */ /* 0x000fe40000010000 */
[----:B------:R-:W-:Y:S01]  /*12410*/  FADD.FTZ R3, R161, R6 ;  /* 0x00000006a1037221 */ /* 0x000fe20000010000 */
[----:B------:R-:W-:Y:S01]  /*12420*/  IMNMX R16, R252, R7, !PT ;  /* 0x00000007fc107217 */ /* 0x000fe20007800200 */
[----:B------:R-:W-:Y:S01]  /*12430*/  FADD.FTZ R0, R186, R4 ;  /* 0x00000004ba007221 */ /* 0x000fe20000010000 */
[----:B------:R-:W-:Y:S01]  /*12440*/  HMMA.16816.F32 R148, R156, R106, R36 ;  /* 0x0000006a9c94723c */ /* 0x000fe20000001824 */
[----:B------:R-:W-:Y:S01]  /*12450*/  FADD.FTZ R4, R166, R2 ;  /* 0x00000002a6047221 */ /* 0x000fe20000010000 */
[----:B------:R-:W-:Y:S01]  /*12460*/  ISETP.GE.AND P0, PT, R223, R16, PT ;  /* 0x00000010df00720c */ /* 0x000fe20003f06270 */
[----:B------:R-:W-:Y:S01]  /*12470*/  FADD.FTZ R6, R163, R3 ;  /* 0x00000003a3067221 */ /* 0x000fe20000010000 */
[----:B------:R1:W-:Y:S01]  /*12480*/  STL [R1], R16 ;  /* 0x0000001001007387 */ /* 0x0003e20000100800 */
        /* <DEDUP_REMOVED lines=12> */
[----:B----4-:R-:W-:Y:S01]  /*12550*/  HMMA.16816.F32 R152, R156, R8, R32 ;  /* 0x000000089c98723c */ /* 0x010fe20000001820 */
        /* <DEDUP_REMOVED lines=12> */
[----:B------:R-:W-:-:S03]  /*12620*/  FADD.FTZ R247, R27, R0 ;  /* 0x000000001bf77221 */ /* 0x000fc60000010000 */
[----:B------:R-:W-:Y:S08]  /*12630*/  HMMA.16816.F32 R100, R96, R8, R60 ;  /* 0x000000086064723c */ /* 0x000ff0000000183c */
[-C--:B------:R-:W-:Y:S08]  /*12640*/  HMMA.16816.F32 R156, R156, R10.reuse, R28 ;  /* 0x0000000a9c9c723c */ /* 0x080ff0000000181c */
[----:B------:R-:W-:Y:S01]  /*12650*/  HMMA.16816.F32 R96, R96, R10, R40 ;  /* 0x0000000a6060723c */ /* 0x000fe20000001828 */
[----:B------:R-:W-:Y:S02]  /*12660*/  @!UPT UIADD3 URZ, URZ, URZ, URZ ;  /* 0x0000003f3f3ff290 */ /* 0x000fe4000fffe03f */
[----:B------:R-:W-:Y:S11]  /*12670*/  @!P0 BRA `(.L_x_1748) ;  /* 0x0000493000008947 */ /* 0x000ff60003800000 */
[----:B-1----:R-:W-:Y:S01]  /*12680*/  IMAD.MOV.U32 R87, RZ, RZ, R70 ;  /* 0x000000ffff577224 */ /* 0x002fe200078e0046 */
[----:B------:R-:W-:Y:S01]  /*12690*/  MOV R89, R68 ;  /* 0x0000004400597202 */ /* 0x000fe20000000f00 */
[----:B------:R-:W-:Y:S01]  /*126a0*/  IMAD.MOV.U32 R86, RZ, RZ, R71 ;  /* 0x000000ffff567224 */ /* 0x000fe200078e0047 */
[----:B------:R-:W-:-:S07]  /*126b0*/  MOV R88, R69 ;  /* 0x0000004500587202 */ /* 0x000fce0000000f00 */
.L_x_1759:
[----:B------:R-:W-:Y:S04]  /*126c0*/  DEPBAR.LE SB0, 0x0 ;  /* 0x000080000000791a */ /* 0x000fe80000000000 */
[----:B------:R-:W-:Y:S01]  /*126d0*/  WARPSYNC 0xffffffff ;  /* 0xffffffff00007948 */ /* 0x000fe20003800000 */
[----:B------:R-:W-:Y:S01]  /*126e0*/  BAR.SYNC.DEFER_BLOCKING 0x0 ;  /* 0x0000000000007b1d */ /* 0x000fe20000010000 */
[----:B------:R-:W-:Y:S05]  /*126f0*/  ISETP.GT.AND P0, PT, R252, R223, PT ;  /* 0x000000dffc00720c */ /* 0x000fea0003f04270 */
[----:B------:R1:W2:Y:S01]  /*12700*/  LDSM.16.M88.4 R80, [R198] ;  /* 0x00000000c650783b */ /* 0x0002a20000000200 */
[----:B------:R-:W-:Y:S03]  /*12710*/  BSSY B0, `(.L_x_1749) ;  /* 0x0000045000007945 */ /* 0x000fe60003800000 */
[----:B------:R1:W3:Y:S04]  /*12720*/  LDSM.16.M88.4 R76, [R198+0x2000] ;  /* 0x00200000c64c783b */ /* 0x0002e80000000200 */
[----:B------:R1:W4:Y:S04]  /*12730*/  LDSM.16.M88.4 R16, [R95] ;  /* 0x000000005f10783b */ /* 0x0003280000000200 */
        /* <DEDUP_REMOVED lines=11> */
[----:B------:R-:W-:-:S05]  /*127f0*/  @P0 BRA `(.L_x_1750) ;  /* 0x0000036000000947 */ /* 0x000fca0003800000 */
[C---:B--234-:R-:W-:Y:S01]  /*12800*/  IMAD.WIDE.U32 R2, R231.reuse, c[0x0][0x208], RZ ;  /* 0x00008200e7027a25 */ /* 0x05cfe200078e00ff */
        /* <DEDUP_REMOVED lines=17> */
[----:B------:R2:W3:Y:S02]  /*12920*/  SHFL.IDX PT, R7, R4, RZ, 0x181f ;  /* 0x00181fff04077589 */ /* 0x0004e400000e0000 */
.L_x_1858:
[----:B------:R-:W-:-:S05]  /*12930*/  BRA.DIV ~URZ, `(.L_x_1752) ;  /* 0x0000ed527f007947 */ /* 0x000fca000b800000 */
[----:B------:R-:W4:Y:S01]  /*12940*/  SHFL.IDX PT, R2, R0, RZ, 0x181f ;  /* 0x00181fff00027589 */ /* 0x000f2200000e0000 */
[----:B------:R-:W-:Y:S02]  /*12950*/  ISETP.GE.AND P1, PT, R244, c[0x0][0x1d4], PT ;  /* 0x00007500f4007a0c */ /* 0x000fe40003f26270 */
[-C--:B----4-:R-:W-:Y:S05]  /*12960*/  IADD3 R2, P0, R2, R5.reuse, RZ ;  /* 0x0000000502027210 */ /* 0x090fea0007f1e0ff */
[--C-:B---3--:R-:W-:Y:S01]  /*12970*/  IMAD.X R3, R7, 0x1, R6.reuse, P0 ;  /* 0x0000000107037824 */ /* 0x108fe200000e0606 */
[----:B------:R-:W-:Y:S05]  /*12980*/  SEL R7, RZ, 0x10, P1 ;  /* 0x00000010ff077807 */ /* 0x000fea0000800000 */
[----:B------:R-:W-:Y:S01]  /*12990*/  @!PT LDS RZ, [RZ] ;  /* 0x00000000fffff984 */ /* 0x000fe20000000800 */
[----:B------:R-:W-:Y:S01]  /*129a0*/  @!PT LDS RZ, [RZ] ;  /* 0x00000000fffff984 */ /* 0x000fe20000000800 */
[----:B------:R3:W-:Y:S04]  /*129b0*/  LDGSTS.E.BYPASS.LTC128B.128 [R208+0x100], [R2.64], !P1 ;  /* 0x0010000002d07fae */ /* 0x0007e8000c901d48 */
[----:B---3--:R-:W3:Y:S04]  /*129c0*/  SHFL.IDX PT, R2, R0, 0x1, 0x181f ;  /* 0x00381f0000027f89 */ /* 0x008ee800000e0000 */
[----:B------:R-:W4:Y:S01]  /*129d0*/  SHFL.IDX PT, R3, R4, 0x1, 0x181f ;  /* 0x00381f0004037f89 */ /* 0x000f2200000e0000 */
[-C--:B---3--:R-:W-:Y:S05]  /*129e0*/  IADD3 R2, P0, R2, R5.reuse, RZ ;  /* 0x0000000502027210 */ /* 0x088fea0007f1e0ff */
[--C-:B----4-:R-:W-:Y:S05]  /*129f0*/  IMAD.X R3, R3, 0x1, R6.reuse, P0 ;  /* 0x0000000103037824 */ /* 0x110fea00000e0606 */
[----:B------:R3:W-:Y:S04]  /*12a00*/  LDGSTS.E.BYPASS.LTC128B.128 [R208+0x900], [R2.64], !P1 ;  /* 0x0090000002d07fae */ /* 0x0007e8000c901d48 */
[----:B---3--:R-:W3:Y:S04]  /*12a10*/  SHFL.IDX PT, R2, R0, 0x2, 0x181f ;  /* 0x00581f0000027f89 */ /* 0x008ee800000e0000 */
[----:B------:R-:W4:Y:S01]  /*12a20*/  SHFL.IDX PT, R3, R4, 0x2, 0x181f ;  /* 0x00581f0004037f89 */ /* 0x000f2200000e0000 */
[-C--:B---3--:R-:W-:Y:S05]  /*12a30*/  IADD3 R2, P0, R2, R5.reuse, RZ ;  /* 0x0000000502027210 */ /* 0x088fea0007f1e0ff */
[--C-:B----4-:R-:W-:Y:S05]  /*12a40*/  IMAD.X R3, R3, 0x1, R6.reuse, P0 ;  /* 0x0000000103037824 */ /* 0x110fea00000e0606 */
[----:B------:R3:W-:Y:S04]  /*12a50*/  LDGSTS.E.BYPASS.LTC128B.128 [R208+0x1100], [R2.64], !P1 ;  /* 0x0110000002d07fae */ /* 0x0007e8000c901d48 */
[----:B---3--:R-:W3:Y:S04]  /*12a60*/  SHFL.IDX PT, R2, R0, 0x3, 0x181f ;  /* 0x00781f0000027f89 */ /* 0x008ee800000e0000 */
[----:B------:R-:W4:Y:S04]  /*12a70*/  SHFL.IDX PT, R3, R4, 0x3, 0x181f ;  /* 0x00781f0004037f89 */ /* 0x000f2800000e0000 */
[----:B------:R-:W2:Y:S04]  /*12a80*/  SHFL.IDX PT, R0, R0, 0x4, 0x181f ;  /* 0x00981f0000007f89 */ /* 0x000ea800000e0000 */
[----:B--2---:R-:W2:Y:S01]  /*12a90*/  SHFL.IDX PT, R4, R4, 0x4, 0x181f ;  /* 0x00981f0004047f89 */ /* 0x004ea200000e0000 */
[----:B---3--:R-:W-:Y:S05]  /*12aa0*/  IADD3 R2, P0, R2, R5, RZ ;  /* 0x0000000502027210 */ /* 0x008fea0007f1e0ff */
[----:B----4-:R-:W-:Y:S05]  /*12ab0*/  IMAD.X R3, R3, 0x1, R6, P0 ;  /* 0x0000000103037824 */ /* 0x010fea00000e0606 */
[----:B------:R3:W-:Y:S03]  /*12ac0*/  LDGSTS.E.BYPASS.LTC128B.128 [R208+0x1900], [R2.64], !P1 ;  /* 0x0190000002d07fae */ /* 0x0007e6000c901d48 */
.L_x_1859:
[C---:B---3--:R-:W-:Y:S02]  /*12ad0*/  IADD3 R2, -R7.reuse, 0x10, RZ ;  /* 0x0000001007027810 */ /* 0x048fe40007ffe1ff */
[----:B------:R-:W-:Y:S02]  /*12ae0*/  ISETP.NE.U32.AND P2, PT, R7, RZ, PT ;  /* 0x000000ff0700720c */ /* 0x000fe40003f45070 */
[----:B------:R-:W-:Y:S04]  /*12af0*/  LOP3.LUT R2, R2, 0xf, RZ, 0xc0, !PT ;  /* 0x0000000f02027812 */ /* 0x000fe800078ec0ff */
[----:B------:R-:W-:Y:S04]  /*12b00*/  IADD3 R2, P1, P0, R2, R0, R5 ;  /* 0x0000000002027210 */ /* 0x000fe8000783e005 */
[----:B--2---:R-:W-:Y:S05]  /*12b10*/  IADD3.X R3, RZ, R4, R6, P1, P0 ;  /* 0x00000004ff037210 */ /* 0x004fea0000fe0406 */
[----:B------:R-:W-:Y:S01]  /*12b20*/  @!PT LDS RZ, [RZ] ;  /* 0x00000000fffff984 */ /* 0x000fe20000000800 */
[----:B------:R-:W-:Y:S01]  /*12b30*/  @!PT LDS RZ, [RZ] ;  /* 0x00000000fffff984 */ /* 0x000fe20000000800 */
[----:B------:R-:W-:Y:S01]  /*12b40*/  @!PT LDS RZ, [RZ] ;  /* 0x00000000fffff984 */ /* 0x000fe20000000800 */
[----:B------:R2:W-:Y:S04]  /*12b50*/  LDGSTS.E.BYPASS.LTC128B.128.ZFILL [R208+0x2100], [R2.64], P2 ;  /* 0x0210000002d07fae */ /* 0x0005e80009141d48 */
.L_x_1750:
[----:B--234-:R-:W-:Y:S05]  /*12b60*/  BSYNC B0 ;  /* 0x0000000000007941 */ /* 0x01cfea0003800000 */
.L_x_1749:
[----:B------:R-:W0:Y:S01]  /*12b70*/  LDGDEPBAR ;  /* 0x00000000000079af */ /* 0x000e220000000000 */
[----:B------:R-:W-:Y:S01]  /*12b80*/  WARPSYNC 0xffffffff ;  /* 0xffffffff00007948 */ /* 0x000fe20003800000 */
[-C--:B------:R-:W-:Y:S01]  /*12b90*/  HMMA.16816.F32 R4, R80, R16.reuse, RZ ;  /* 0x000000105004723c */ /* 0x080fe200000018ff */
[----:B------:R-:W-:Y:S02]  /*12ba0*/  BSSY B0, `(.L_x_1753) ;  /* 0x0000147000007945 */ /* 0x000fe40003800000 */
[----:B------:R-:W-:Y:S05]  /*12bb0*/  ISETP.GT.AND P0, PT, R223, R252, PT ;  /* 0x000000fcdf00720c */ /* 0x000fea0003f04270 */
[C---:B------:R-:W-:Y:S08]  /*12bc0*/  HMMA.16816.F32 R8, R76.reuse, R16, RZ ;  /* 0x000000104c08723c */ /* 0x040ff000000018ff */
[-C--:B------:R-:W-:Y:S08]  /*12bd0*/  HMMA.16816.F32 R12, R76, R18.reuse, RZ ;  /* 0x000000124c0c723c */ /* 0x080ff000000018ff */
[C---:B------:R-:W-:Y:S08]  /*12be0*/  HMMA.16816.F32 R16, R80.reuse, R18, RZ ;  /* 0x000000125010723c */ /* 0x040ff000000018ff */
[-C--:B-1----:R-:W-:Y:S08]  /*12bf0*/  HMMA.16816.F32 R20, R80, R32.reuse, RZ ;  /* 0x000000205014723c */ /* 0x082ff000000018ff */
        /* <DEDUP_REMOVED lines=41> */
[----:B------:R-:W5:Y:S07]  /*12e90*/  LDSM.16.M88.4 R164, [R197+0x1800] ;  /* 0x00180000c5a4783b */ /* 0x000f6e0000000200 */
        /* <DEDUP_REMOVED lines=210> */
[----:B--234-:R-:W-:Y:S01]  /*13bc0*/  MOV R220, RZ ;  /* 0x000000ff00dc7202 */ /* 0x01cfe20000000f00 */
[----:B------:R-:W2:Y:S01]  /*13bd0*/  LDL R238, [R1+0x28] ;  /* 0x0000280001ee7983 */ /* 0x000ea20000100800 */
[C---:B------:R-:W-:Y:S02]  /*13be0*/  SHF.L.U64.HI R6, R244.reuse, 0x1, R245 ;  /* 0x00000001f4067819 */ /* 0x040fe400000102f5 */
[----:B------:R-:W-:Y:S01]  /*13bf0*/  SHF.L.U32 R5, R244, 0x1, RZ ;  /* 0x00000001f4057819 */ /* 0x000fe200000006ff */
[----:B------:R-:W3:Y:S04]  /*13c00*/  LDL.64 R240, [R1+0x18] ;  /* 0x0000180001f07983 */ /* 0x000ee80000100a00 */
[----:B------:R-:W4:Y:S04]  /*13c10*/  LDL R235, [R1+0x24] ;  /* 0x0000240001eb7983 */ /* 0x000f280000100800 */
[----:B------:R-:W5:Y:S04]  /*13c20*/  LDL.64 R236, [R1+0x10] ;  /* 0x0000100001ec7983 */ /* 0x000f680000100a00 */
[----:B------:R-:W3:Y:S01]  /*13c30*/  LDL R234, [R1+0x20] ;  /* 0x0000200001ea7983 */ /* 0x000ee20000100800 */
[----:B--2---:R-:W-:Y:S05]  /*13c40*/  IMAD R2, R223, 0x50, R238 ;  /* 0x00000050df027824 */ /* 0x004fea00078e02ee */
[----:B------:R-:W-:Y:S05]  /*13c50*/  IADD3 R2, R2, -0x50, R251 ;  /* 0xffffffb002027810 */ /* 0x000fea0007ffe0fb */
[----:B------:R-:W-:Y:S04]  /*13c60*/  @P6 IMAD.HI.U32 R3, R2, c[0x0][0x2bc], RZ ;  /* 0x0000af0002036a27 */ /* 0x000fe800078e00ff */
[----:B-1----:R-:W-:Y:S01]  /*13c70*/  IMAD.MOV.U32 R0, RZ, RZ, R2 ;  /* 0x000000ffff007224 */ /* 0x002fe200078e0002 */
        /* <DEDUP_REMOVED lines=23> */
.L_x_1860:
[----:B------:R-:W-:-:S05]  /*13df0*/  BRA.DIV ~URZ, `(.L_x_1756) ;  /* 0x0000de627f007947 */ /* 0x000fca000b800000 */
[----:B------:R-:W3:Y:S01]  /*13e00*/  SHFL.IDX PT, R2, R0, RZ, 0x181f ;  /* 0x00181fff00027589 */ /* 0x000ee200000e0000 */
[----:B------:R-:W-:Y:S03]  /*13e10*/  ISETP.GE.AND P1, PT, R244, c[0x0][0x1d4], PT ;  /* 0x00007500f4007a0c */ /* 0x000fe60003f26270 */
[----:B------:R-:W-:Y:S01]  /*13e20*/  SHFL.IDX PT, R8, R0, 0x4, 0x181f ;  /* 0x00981f0000087f89 */ /* 0x000fe200000e0000 */
[-C--:B---3--:R-:W-:Y:S05]  /*13e30*/  IADD3 R2, P0, R2, R5.reuse, RZ ;  /* 0x0000000502027210 */ /* 0x088fea0007f1e0ff */
[--C-:B--2---:R-:W-:Y:S01]  /*13e40*/  IMAD.X R3, R7, 0x1, R6.reuse, P0 ;  /* 0x0000000107037824 */ /* 0x104fe200000e0606 */
[----:B------:R-:W-:Y:S04]  /*13e50*/  SEL R7, RZ, 0x10, P1 ;  /* 0x00000010ff077807 */ /* 0x000fe80000800000 */
        /* <DEDUP_REMOVED lines=14> */
[----:B-1----:R-:W1:Y:S01]  /*13f40*/  SHFL.IDX PT, R4, R4, 0x4, 0x181f ;  /* 0x00981f0004047f89 */ /* 0x002e6200000e0000 */
[----:B--2---:R-:W-:Y:S05]  /*13f50*/  IADD3 R2, P0, R2, R5, RZ ;  /* 0x0000000502027210 */ /* 0x004fea0007f1e0ff */
[----:B---3--:R-:W-:Y:S05]  /*13f60*/  IMAD.X R3, R3, 0x1, R6, P0 ;  /* 0x0000000103037824 */ /* 0x008fea00000e0606 */
[----:B------:R2:W-:Y:S03]  /*13f70*/  LDGSTS.E.BYPASS.LTC128B.128 [R208+0x4100], [R2.64], !P1 ;  /* 0x0410000002d07fae */ /* 0x0005e6000c901d48 */
.L_x_1861:
[C---:B-1----:R-:W-:Y:S02]  /*13f80*/  IADD3 R0, -R7.reuse, 0x10, RZ ;  /* 0x0000001007007810 */ /* 0x042fe40007ffe1ff */
[----:B------:R-:W-:Y:S02]  /*13f90*/  ISETP.NE.U32.AND P2, PT, R7, RZ, PT ;  /* 0x000000ff0700720c */ /* 0x000fe40003f45070 */
[----:B------:R-:W-:Y:S04]  /*13fa0*/  LOP3.LUT R0, R0, 0xf, RZ, 0xc0, !PT ;  /* 0x0000000f00007812 */ /* 0x000fe800078ec0ff */
[----:B--2---:R-:W-:Y:S04]  /*13fb0*/  IADD3 R2, P1, P0, R0, R8, R5 ;  /* 0x0000000800027210 */ /* 0x004fe8000783e005 */
[----:B------:R-:W-:Y:S05]  /*13fc0*/  IADD3.X R3, RZ, R4, R6, P1, P0 ;  /* 0x00000004ff037210 */ /* 0x000fea0000fe0406 */
[----:B------:R-:W-:Y:S01]  /*13fd0*/  @!PT LDS RZ, [RZ] ;  /* 0x00000000fffff984 */ /* 0x000fe20000000800 */
[----:B------:R-:W-:Y:S01]  /*13fe0*/  @!PT LDS RZ, [RZ] ;  /* 0x00000000fffff984 */ /* 0x000fe20000000800 */
[----:B------:R-:W-:Y:S01]  /*13ff0*/  @!PT LDS RZ, [RZ] ;  /* 0x00000000fffff984 */ /* 0x000fe20000000800 */
[----:B------:R1:W-:Y:S04]  /*14000*/  LDGSTS.E.BYPASS.LTC128B.128.ZFILL [R208+0x4900], [R2.64], P2 ;  /* 0x0490000002d07fae */ /* 0x0003e80009141d48 */
.L_x_1754:
[----:B--234-:R-:W-:Y:S05]  /*14010*/  BSYNC B0 ;  /* 0x0000000000007941 */ /* 0x01cfea0003800000 */
.L_x_1753:
[----:B------:R-:W2:Y:S01]  /*14020*/  LDL R4, [R1+0x2c] ;  /* 0x00002c0001047983 */ /* 0x000ea20000100800 */
[----:B------:R-:W-:Y:S03]  /*14030*/  IMAD.MOV.U32 R6, RZ, RZ, c[0x0][0x2c4] ;  /* 0x0000b100ff067624 */ /* 0x000fe600078e00ff */
[----:B-1----:R-:W2:Y:S02]  /*14040*/  LDL R0, [R1+0x60] ;  /* 0x0000600001007983 */ /* 0x002ea40000100800 */
[----:B------:R-:W-:Y:S02]  /*14050*/  ISETP.NE.AND P0, PT, R6, 0x1, PT ;  /* 0x000000010600780c */ /* 0x000fe40003f05270 */
[----:B------:R-:W3:Y:S04]  /*14060*/  LDL R5, [R1+0x34] ;  /* 0x0000340001057983 */ /* 0x000ee80000100800 */
[----:B------:R-:W4:Y:S04]  /*14070*/  LDL R3, [R1+0x38] ;  /* 0x0000380001037983 */ /* 0x000f280000100800 */
[----:B------:R-:W4:Y:S04]  /*14080*/  LDL R2, [R1+0x30] ;  /* 0x0000300001027983 */ /* 0x000f280000100800 */
[----:B------:R-:W0:Y:S01]  /*14090*/  LDGDEPBAR ;  /* 0x00000000000079af */ /* 0x000e220000000000 */
[----:B--2---:R-:W-:Y:S04]  /*140a0*/  IMAD.IADD R4, R0, 0x1, R4 ;  /* 0x0000000100047824 */ /* 0x004fe800078e0204 */
[----:B------:R-:W-:Y:S05]  /*140b0*/  @P0 IMAD.HI.U32 R0, R4, c[0x0][0x2c8], RZ ;  /* 0x0000b20004000a27 */ /* 0x000fea00078e00ff */
[----:B------:R-:W-:Y:S01]  /*140c0*/  @P0 SHF.R.U32.HI R4, RZ, c[0x0][0x2cc], R0 ;  /* 0x0000b300ff040a19 */ /* 0x000fe20000011600 */
[----:B------:R-:W-:Y:S05]  /*140d0*/  IMAD R0, R223, -0x50, RZ ;  /* 0xffffffb0df007824 */ /* 0x000fea00078e02ff */
[----:B---3--:R-:W-:Y:S04]  /*140e0*/  IADD3 R0, -R5, 0x1, R0 ;  /* 0x0000000105007810 */ /* 0x008fe80007ffe100 */
[----:B----4-:R-:W-:Y:S01]  /*140f0*/  IADD3 R5, -R2, R0, R3 ;  /* 0x0000000002057210 */ /* 0x010fe20007ffe103 */
[----:B------:R-:W-:-:S05]  /*14100*/  BRA.DIV ~URZ, `(.L_x_1757) ;  /* 0x0000e0b27f007947 */ /* 0x000fca000b800000 */
[----:B------:R1:W2:Y:S02]  /*14110*/  SHFL.IDX PT, R0, R4, RZ, 0x1c1f ;  /* 0x001c1fff04007589 */ /* 0x0002a400000e0000 */
.L_x_1862:
[----:B--2---:R-:W-:Y:S05]  /*14120*/  IMAD.IADD R0, R5, 0x1, R0 ;  /* 0x0000000105007824 */ /* 0x004fea00078e0200 */
[C---:B------:R-:W-:Y:S02]  /*14130*/  ISETP.GT.AND P0, PT, R0.reuse, RZ, PT ;  /* 0x000000ff0000720c */ /* 0x040fe40003f04270 */
[C---:B------:R-:W-:Y:S02]  /*14140*/  ISETP.GT.AND P1, PT, R0.reuse, 0x1, PT ;  /* 0x000000010000780c */ /* 0x040fe40003f24270 */
[C---:B------:R-:W-:Y:S02]  /*14150*/  ISETP.GT.AND P3, PT, R0.reuse, 0x8, PT ;  /* 0x000000080000780c */ /* 0x040fe40003f64270 */
        /* <DEDUP_REMOVED lines=11> */
[C---:B------:R-:W-:Y:S02]  /*14210*/  ISETP.GT.AND P0, PT, R0.reuse, 0x21, PT ;  /* 0x000000210000780c */ /* 0x040fe40003f04270 */
[----:B------:R-:W-:Y:S02]  /*14220*/  FSEL R28, R165, -INF , P2 ;  /* 0xff800000a51c7808 */ /* 0x000fe40001000000 */
        /* <DEDUP_REMOVED lines=8> */
[----:B------:R-:W-:Y:S02]  /*142b0*/  ISETP.GT.AND P0, PT, R0, 0x38, PT ;  /* 0x000000380000780c */ /* 0x000fe40003f04270 */
[----:B------:R-:W-:Y:S02]  /*142c0*/  FSEL R23, R23, -INF , P3 ;  /* 0xff80000017177808 */ /* 0x000fe40001800000 */
        /* <DEDUP_REMOVED lines=8> */
[----:B------:R-:W-:Y:S02]  /*14350*/  ISETP.GT.AND P0, PT, R0, 0x49, PT ;  /* 0x000000490000780c */ /* 0x000fe40003f04270 */
[----:B------:R-:W-:Y:S02]  /*14360*/  FSEL R17, R17, -INF , P4 ;  /* 0xff80000011117808 */ /* 0x000fe40002000000 */
        /* <DEDUP_REMOVED lines=12> */
[C---:B------:R-:W-:Y:S02]  /*14430*/  ISETP.GT.AND P1, PT, R3.reuse, 0x1, PT ;  /* 0x000000010300780c */ /* 0x040fe40003f24270 */
[C---:B------:R-:W-:Y:S02]  /*14440*/  ISETP.GT.AND P2, PT, R3.reuse, 0x8, PT ;  /* 0x000000080300780c */ /* 0x040fe40003f44270 */
        /* <DEDUP_REMOVED lines=34> */
[----:B------:R-:W-:Y:S02]  /*14670*/  ISETP.GT.AND P0, PT, R2, RZ, PT ;  /* 0x000000ff0200720c */ /* 0x000fe40003f04270 */
        /* <DEDUP_REMOVED lines=37> */
[----:B------:R-:W-:Y:S02]  /*148d0*/  FMNMX.FTZ R2, R9, R86, !PT ;  /* 0x0000005609027209 */ /* 0x000fe40007810000 */
[----:B------:R-:W-:Y:S02]  /*148e0*/  FSEL R74, R58, -INF , P0 ;  /* 0xff8000003a4a7808 */ /* 0x000fe40000000000 */
[----:B------:R-:W-:Y:S02]  /*148f0*/  FMNMX.FTZ R2, R10, R2, !PT ;  /* 0x000000020a027209 */ /* 0x000fe40007810000 */
[----:B------:R-:W-:Y:S02]  /*14900*/  ISETP.GT.AND P0, PT, R0, RZ, PT ;  /* 0x000000ff0000720c */ /* 0x000fe40003f04270 */
[----:B------:R-:W-:Y:S02]  /*14910*/  FMNMX.FTZ R2, R11, R2, !PT ;  /* 0x000000020b027209 */ /* 0x000fe40007810000 */
[----:B------:R-:W-:Y:S02]  /*14920*/  FSEL R80, R60, -INF , P3 ;  /* 0xff8000003c507808 */ /* 0x000fe40001800000 */
[----:B------:R-:W-:Y:S02]  /*14930*/  FMNMX.FTZ R2, R16, R2, !PT ;  /* 0x0000000210027209 */ /* 0x000fe40007810000 */
[----:B------:R-:W-:Y:S02]  /*14940*/  FSEL R67, R57, -INF , P1 ;  /* 0xff80000039437808 */ /* 0x000fe40000800000 */
[----:B------:R-:W-:Y:S02]  /*14950*/  FMNMX.FTZ R2, R29, R2, !PT ;  /* 0x000000021d027209 */ /* 0x000fe40007810000 */
[----:B------:R-:W-:Y:S02]  /*14960*/  ISETP.GT.AND P1, PT, R0, 0x1, PT ;  /* 0x000000010000780c */ /* 0x000fe40003f24270 */
        /* <DEDUP_REMOVED lines=14> */
[----:B------:R-:W-:Y:S02]  /*14a50*/  FMNMX.FTZ R2, R21, R2, !PT ;  /* 0x0000000215027209 */ /* 0x000fe40007810000 */
[----:B------:R-:W-:Y:S02]  /*14a60*/  ISETP.GT.AND P2, PT, R0, 0x11, PT ;  /* 0x000000110000780c */ /* 0x000fe40003f44270 */
[----:B------:R-:W-:Y:S02]  /*14a70*/  FMNMX.FTZ R2, R20, R2, !PT ;  /* 0x0000000214027209 */ /* 0x000fe40007810000 */
[----:B------:R-:W-:Y:S02]  /*14a80*/  FSEL R61, R230, -INF , P3 ;  /* 0xff800000e63d7808 */ /* 0x000fe40001800000 */
        /* <DEDUP_REMOVED lines=8> */
[C---:B------:R-:W-:Y:S02]  /*14b10*/  ISETP.GT.AND P1, PT, R0.reuse, 0x20, PT ;  /* 0x000000200000780c */ /* 0x040fe40003f24270 */
[----:B------:R-:W-:Y:S02]  /*14b20*/  ISETP.GT.AND P0, PT, R0, 0x21, PT ;  /* 0x000000210000780c */ /* 0x000fe40003f04270 */
[----:B------:R-:W-:Y:S02]  /*14b30*/  FMNMX.FTZ R2, R13, R2, !PT ;  /* 0x000000020d027209 */ /* 0x000fe40007810000 */
        /* <DEDUP_REMOVED lines=21> */
[----:B------:R-:W-:Y:S01]  /*14c90*/  FSEL R31, R171, -INF , P4 ;  /* 0xff800000ab1f7808 */ /* 0x000fe20002000000 */
[----:B------:R-:W2:Y:S01]  /*14ca0*/  SHFL.BFLY PT, R0, R2, 0x2, 0x1f ;  /* 0x0c401f0002007f89 */ /* 0x000ea200000e0000 */
[----:B------:R-:W-:Y:S02]  /*14cb0*/  FSEL R8, R73, -INF , P3 ;  /* 0xff80000049087808 */ /* 0x000fe40001800000 */
[----:B------:R-:W-:Y:S02]  /*14cc0*/  FSEL R7, R72, -INF , P2 ;  /* 0xff80000048077808 */ /* 0x000fe40001000000 */
[----:B------:R-:W-:Y:S02]  /*14cd0*/  FSEL R6, R68, -INF , P1 ;  /* 0xff80000044067808 */ /* 0x000fe40000800000 */
[----:B------:R-:W-:Y:S02]  /*14ce0*/  FSEL R5, R65, -INF , P0 ;  /* 0xff80000041057808 */ /* 0x000fe40000000000 */
[----:B--2---:R-:W-:Y:S05]  /*14cf0*/  FMNMX.FTZ R0, R0, R2, !PT ;  /* 0x0000000200007209 */ /* 0x004fea0007810000 */
        /* <DEDUP_REMOVED lines=71> */
[----:B-12---:R-:W-:Y:S06]  /*15170*/  FMNMX.FTZ R4, R0, R2, !PT ;  /* 0x0000000200047209 */ /* 0x006fec0007810000 */
[----:B------:R1:W2:Y:S02]  /*15180*/  SHFL.BFLY PT, R0, R4, 0x1, 0x1f ;  /* 0x0c201f0004007f89 */ /* 0x0002a400000e0000 */
.L_x_1863:
        /* <DEDUP_REMOVED lines=18> */
[--C-:B-1----:R-:W-:Y:S02]  /*152b0*/  FFMA.FTZ R4, R10, c[0x0][0x2d0], -R2.reuse ;  /* 0x0000b4000a047a23 */ /* 0x102fe40000010802 */
        /* <DEDUP_REMOVED lines=14> */
[----:B------:R-:W1:Y:S10]  /*153a0*/  MUFU.EX2 R2, R4 ;  /* 0x0000000400027308 */ /* 0x000e740000000800 */
[----:B------:R-:W-:Y:S01]  /*153b0*/  MUFU.EX2 R11, R11 ;  /* 0x0000000b000b7308 */ /* 0x000fe20000000800 */
[----:B--2---:R-:W-:Y:S01]  /*153c0*/  FFMA.FTZ R0, R65, R239, R3 ;  /* 0x000000ef41007223 */ /* 0x004fe20000010003 */
[C---:B-1----:R-:W-:Y:S03]  /*153d0*/  F2FP.PACK_AB R72, R2.reuse, R3 ;  /* 0x000000030248723e */ /* 0x042fe600000000ff */
        /* <DEDUP_REMOVED lines=32> */
[----:B-1----:R-:W-:Y:S02]  /*155e0*/  FFMA.FTZ R0, R3, R243, R9 ;  /* 0x000000f303007223 */ /* 0x002fe40000010009 */
[C---:B------:R-:W-:Y:S02]  /*155f0*/  FMUL.FTZ R48, R65.reuse, R148 ;  /* 0x0000009441307220 */ /* 0x040fe40000410000 */
[----:B------:R-:W-:Y:S02]  /*15600*/  FMUL.FTZ R49, R65, R149 ;  /* 0x0000009541317220 */ /* 0x000fe40000410000 */
[C---:B------:R-:W-:Y:S02]  /*15610*/  FMUL.FTZ R50, R3.reuse, R150 ;  /* 0x0000009603327220 */ /* 0x040fe40000410000 */
[----:B------:R-:W-:Y:S01]  /*15620*/  FMUL.FTZ R51, R3, R151 ;  /* 0x0000009703337220 */ /* 0x000fe20000410000 */
[----:B------:R-:W-:Y:S01]  /*15630*/  MUFU.EX2 R243, R168 ;  /* 0x000000a800f37308 */ /* 0x000fe20000000800 */
[----:B------:R-:W-:Y:S09]  /*15640*/  LDSM.16.MT88.4 R148, [R193+0x2000] ;  /* 0x00200000c194783b */ /* 0x000ff20000004200 */
[----:B------:R-:W-:Y:S01]  /*15650*/  MUFU.EX2 R169, R228 ;  /* 0x000000e400a97308 */ /* 0x000fe20000000800 */
[C---:B--2---:R-:W-:Y:S01]  /*15660*/  FADD.FTZ R38, R2.reuse, R0 ;  /* 0x0000000002267221 */ /* 0x044fe20000010000 */
[----:B------:R-:W-:Y:S01]  /*15670*/  F2FP.PACK_AB R73, R2, R9 ;  /* 0x000000090249723e */ /* 0x000fe200000000ff */
[C---:B------:R-:W-:Y:S01]  /*15680*/  FMUL.FTZ R2, R69.reuse, c[0x0][0x2d0] ;  /* 0x0000b40045027a20 */ /* 0x040fe20000410000 */
[----:B------:R-:W-:Y:S06]  /*15690*/  FSEL R0, R69, RZ, P0 ;  /* 0x000000ff45007208 */ /* 0x000fec0000000000 */
[----:B------:R-:W-:Y:S01]  /*156a0*/  MUFU.EX2 R168, R229 ;  /* 0x000000e500a87308 */ /* 0x000fe20000000800 */
        /* <DEDUP_REMOVED lines=12> */
[----:B------:R-:W-:Y:S01]  /*15770*/  FMUL.FTZ R0, R0, c[0x0][0x2d0] ;  /* 0x0000b40000007a20 */ /* 0x000fe20000410000 */
[----:B------:R-:W-:Y:S01]  /*15780*/  LDSM.16.MT88.4 R80, [R195] ;  /* 0x00000000c350783b */ /* 0x000fe20000004200 */
[--C-:B------:R-:W-:Y:S02]  /*15790*/  FFMA.FTZ R19, R79, c[0x0][0x2d0], -R2.reuse ;  /* 0x0000b4004f137a23 */ /* 0x100fe40000010802 */
[--C-:B------:R-:W-:Y:S02]  /*157a0*/  FFMA.FTZ R237, R63, c[0x0][0x2d0], -R2.reuse ;  /* 0x0000b4003fed7a23 */ /* 0x100fe40000010802 */
[--C-:B------:R-:W-:Y:S02]  /*157b0*/  FFMA.FTZ R166, R166, c[0x0][0x2d0], -R2.reuse ;  /* 0x0000b400a6a67a23 */ /* 0x100fe40000010802 */
[--C-:B------:R-:W-:Y:S01]  /*157c0*/  FFMA.FTZ R165, R165, c[0x0][0x2d0], -R2.reuse ;  /* 0x0000b400a5a57a23 */ /* 0x100fe20000010802 */
[----:B------:R-:W3:Y:S01]  /*157d0*/  MUFU.EX2 R0, R0 ;  /* 0x0000000000007308 */ /* 0x000ee20000000800 */
[--C-:B------:R-:W-:Y:S02]  /*157e0*/  FFMA.FTZ R164, R164, c[0x0][0x2d0], -R2.reuse ;  /* 0x0000b400a4a47a23 */ /* 0x100fe40000010802 */
[--C-:B------:R-:W-:Y:S02]  /*157f0*/  FFMA.FTZ R175, R162, c[0x0][0x2d0], -R2.reuse ;  /* 0x0000b400a2af7a23 */ /* 0x100fe40000010802 */
[----:B-1----:R-:W-:Y:S02]  /*15800*/  FMUL.FTZ R4, R68, c[0x0][0x2d0] ;  /* 0x0000b40044047a20 */ /* 0x002fe40000410000 */
[--C-:B------:R-:W-:Y:S02]  /*15810*/  FFMA.FTZ R177, R161, c[0x0][0x2d0], -R2.reuse ;  /* 0x0000b400a1b17a23 */ /* 0x100fe40000010802 */
[--C-:B------:R-:W-:Y:S01]  /*15820*/  FFMA.FTZ R187, R160, c[0x0][0x2d0], -R2.reuse ;  /* 0x0000b400a0bb7a23 */ /* 0x100fe20000010802 */
[----:B------:R-:W-:Y:S01]  /*15830*/  FSEL R4, R4, RZ, P0 ;  /* 0x000000ff04047208 */ /* 0x000fe20000000000 */
[--C-:B------:R-:W-:Y:S01]  /*15840*/  FFMA.FTZ R233, R74, c[0x0][0x2d0], -R2.reuse ;  /* 0x0000b4004ae97a23 */ /* 0x100fe20000010802 */
[----:B------:R-:W-:Y:S01]  /*15850*/  F2FP.PACK_AB R74, R10, R11 ;  /* 0x0000000b0a4a723e */ /* 0x000fe200000000ff */
[--C-:B------:R-:W-:Y:S02]  /*15860*/  FFMA.FTZ R234, R67, c[0x0][0x2d0], -R2.reuse ;  /* 0x0000b40043ea7a23 */ /* 0x100fe40000010802 */
[--C-:B------:R-:W-:Y:S02]  /*15870*/  FFMA.FTZ R239, R58, c[0x0][0x2d0], -R2.reuse ;  /* 0x0000b4003aef7a23 */ /* 0x100fe40000010802 */
[--C-:B------:R-:W-:Y:S02]  /*15880*/  FFMA.FTZ R167, R167, c[0x0][0x2d0], -R2.reuse ;  /* 0x0000b400a7a77a23 */ /* 0x100fe40000010802 */
[----:B------:R-:W-:Y:S01]  /*15890*/  FFMA.FTZ R163, R163, c[0x0][0x2d0], -R2 ;  /* 0x0000b400a3a37a23 */ /* 0x000fe20000010802 */
[----:B------:R-:W-:Y:S01]  /*158a0*/  FSEL R2, R68, RZ, P0 ;  /* 0x000000ff44027208 */ /* 0x000fe20000000000 */
[--C-:B--2---:R-:W-:Y:S02]  /*158b0*/  FFMA.FTZ R9, R30, c[0x0][0x2d0], -R4.reuse ;  /* 0x0000b4001e097a23 */ /* 0x104fe40000010804 */
[--C-:B------:R-:W-:Y:S02]  /*158c0*/  FFMA.FTZ R225, R32, c[0x0][0x2d0], -R4.reuse ;  /* 0x0000b40020e17a23 */ /* 0x100fe40000010804 */
[----:B------:R1:W-:Y:S01]  /*158d0*/  MUFU.EX2 R32, R9 ;  /* 0x0000000900207308 */ /* 0x0003e20000000800 */
[----:B------:R-:W-:Y:S02]  /*158e0*/  FADD.FTZ R2, -R2, R89 ;  /* 0x0000005902027221 */ /* 0x000fe40000010100 */
[--C-:B------:R-:W-:Y:S02]  /*158f0*/  FFMA.FTZ R207, R36, c[0x0][0x2d0], -R4.reuse ;  /* 0x0000b40024cf7a23 */ /* 0x100fe40000010804 */
[----:B------:R-:W-:Y:S02]  /*15900*/  FMUL.FTZ R2, R2, c[0x0][0x2d0] ;  /* 0x0000b40002027a20 */ /* 0x000fe40000410000 */
[----:B---3--:R-:W-:Y:S02]  /*15910*/  FMUL.FTZ R45, R0, R105 ;  /* 0x00000069002d7220 */ /* 0x008fe40000410000 */
[--C-:B------:R-:W-:Y:S02]  /*15920*/  FFMA.FTZ R18, R62, c[0x0][0x2d0], -R4.reuse ;  /* 0x0000b4003e127a23 */ /* 0x100fe40000010804 */
[----:B------:R-:W2:Y:S01]  /*15930*/  MUFU.EX2 R2, R2 ;  /* 0x0000000200027308 */ /* 0x000ea20000000800 */
[--C-:B------:R-:W-:Y:S02]  /*15940*/  FFMA.FTZ R17, R61, c[0x0][0x2d0], -R4.reuse ;  /* 0x0000b4003d117a23 */ /* 0x100fe40000010804 */
[--C-:B------:R-:W-:Y:S01]  /*15950*/  FFMA.FTZ R16, R76, c[0x0][0x2d0], -R4.reuse ;  /* 0x0000b4004c107a23 */ /* 0x100fe20000010804 */
[----:B------:R-:W-:Y:S01]  /*15960*/  F2FP.PACK_AB R76, R20, R21 ;  /* 0x00000015144c723e */ /* 0x000fe200000000ff */
        /* <DEDUP_REMOVED lines=17> */
[C---:B------:R-:W-:Y:S02]  /*15a80*/  FFMA.FTZ R4, R0.reuse, R246, R21 ;  /* 0x000000f600047223 */ /* 0x040fe40000010015 */
[----:B------:R-:W-:Y:S02]  /*15a90*/  FMUL.FTZ R56, R0, R100 ;  /* 0x0000006400387220 */ /* 0x000fe40000410000 */
[----:B------:R-:W-:Y:S02]  /*15aa0*/  FADD.FTZ R100, R20, R4 ;  /* 0x0000000414647221 */ /* 0x000fe40000010000 */
[----:B------:R-:W3:Y:S01]  /*15ab0*/  LDSM.16.MT88.4 R20, [R192] ;  /* 0x00000000c014783b */ /* 0x000ee20000004200 */
[----:B------:R-:W-:Y:S01]  /*15ac0*/  FADD.FTZ R8, R11, R12 ;  /* 0x0000000c0b087221 */ /* 0x000fe20000010000 */
[----:B------:R-:W-:Y:S01]  /*15ad0*/  MUFU.EX2 R176, R188 ;  /* 0x000000bc00b07308 */ /* 0x000fe20000000800 */
[C---:B------:R-:W-:Y:S02]  /*15ae0*/  FMUL.FTZ R60, R0.reuse, R96 ;  /* 0x00000060003c7220 */ /* 0x040fe40000410000 */
[C---:B------:R-:W-:Y:S02]  /*15af0*/  FMUL.FTZ R61, R0.reuse, R97 ;  /* 0x00000061003d7220 */ /* 0x040fe40000410000 */
[C---:B------:R-:W-:Y:S02]  /*15b00*/  FMUL.FTZ R40, R0.reuse, R108 ;  /* 0x0000006c00287220 */ /* 0x040fe40000410000 */
[C---:B------:R-:W-:Y:S02]  /*15b10*/  FMUL.FTZ R41, R0.reuse, R109 ;  /* 0x0000006d00297220 */ /* 0x040fe40000410000 */
[C---:B------:R-:W-:Y:S01]  /*15b20*/  FMUL.FTZ R44, R0.reuse, R104 ;  /* 0x00000068002c7220 */ /* 0x040fe20000410000 */
[----:B------:R-:W-:Y:S01]  /*15b30*/  MUFU.EX2 R109, R180 ;  /* 0x000000b4006d7308 */ /* 0x000fe20000000800 */
[----:B------:R-:W-:Y:S02]  /*15b40*/  FMUL.FTZ R57, R0, R101 ;  /* 0x0000006500397220 */ /* 0x000fe40000410000 */
[----:B------:R-:W-:Y:S02]  /*15b50*/  FADD.FTZ R66, R10, R8 ;  /* 0x000000080a427221 */ /* 0x000fe40000010000 */
[C---:B------:R-:W-:Y:S02]  /*15b60*/  FMUL.FTZ R8, R0.reuse, R124 ;  /* 0x0000007c00087220 */ /* 0x040fe40000410000 */
[C---:B-1----:R-:W-:Y:S02]  /*15b70*/  FMUL.FTZ R9, R0.reuse, R125 ;  /* 0x0000007d00097220 */ /* 0x042fe40000410000 */
[C---:B------:R-:W-:Y:S01]  /*15b80*/  FMUL.FTZ R12, R0.reuse, R120 ;  /* 0x00000078000c7220 */ /* 0x040fe20000410000 */
[----:B------:R1:W-:Y:S01]  /*15b90*/  MUFU.EX2 R104, R55 ;  /* 0x0000003700687308 */ /* 0x0003e20000000800 */
[C---:B------:R-:W-:Y:S02]  /*15ba0*/  FMUL.FTZ R13, R0.reuse, R121 ;  /* 0x00000079000d7220 */ /* 0x040fe40000410000 */
[C---:B------:R-:W-:Y:S02]  /*15bb0*/  FMUL.FTZ R24, R0.reuse, R116 ;  /* 0x0000007400187220 */ /* 0x040fe40000410000 */
[C---:B------:R-:W-:Y:S02]  /*15bc0*/  FMUL.FTZ R25, R0.reuse, R117 ;  /* 0x0000007500197220 */ /* 0x040fe40000410000 */
[C---:B------:R-:W-:Y:S02]  /*15bd0*/  FMUL.FTZ R28, R0.reuse, R112 ;  /* 0x00000070001c7220 */ /* 0x040fe40000410000 */
[----:B------:R-:W-:Y:S01]  /*15be0*/  FMUL.FTZ R29, R0, R113 ;  /* 0x00000071001d7220 */ /* 0x000fe20000410000 */
[----:B------:R-:W4:Y:S01]  /*15bf0*/  MUFU.EX2 R101, R18 ;  /* 0x0000001200657308 */ /* 0x000f220000000800 */
[C---:B--2---:R-:W-:Y:S02]  /*15c00*/  FMUL.FTZ R59, R2.reuse, R103 ;  /* 0x00000067023b7220 */ /* 0x044fe40000410000 */
[C---:B------:R-:W-:Y:S02]  /*15c10*/  FMUL.FTZ R58, R2.reuse, R102 ;  /* 0x00000066023a7220 */ /* 0x040fe40000410000 */
[C---:B------:R-:W-:Y:S02]  /*15c20*/  FMUL.FTZ R6, R3.reuse, R130 ;  /* 0x0000008203067220 */ /* 0x040fe40000410000 */
[----:B------:R-:W-:Y:S02]  /*15c30*/  FMUL.FTZ R7, R3, R131 ;  /* 0x0000008303077220 */ /* 0x000fe40000410000 */
[C---:B------:R-:W-:Y:S01]  /*15c40*/  FMUL.FTZ R4, R65.reuse, R128 ;  /* 0x0000008041047220 */ /* 0x040fe20000410000 */
[----:B------:R-:W2:Y:S01]  /*15c50*/  MUFU.EX2 R0, R14 ;  /* 0x0000000e00007308 */ /* 0x000ea20000000800 */
[C---:B------:R-:W-:Y:S02]  /*15c60*/  FMUL.FTZ R5, R65.reuse, R129 ;  /* 0x0000008141057220 */ /* 0x040fe40000410000 */
[C---:B------:R-:W-:Y:S01]  /*15c70*/  FMUL.FTZ R10, R2.reuse, R126 ;  /* 0x0000007e020a7220 */ /* 0x040fe20000410000 */
[----:B-1----:R-:W-:Y:S01]  /*15c80*/  LDSM.16.MT88.4 R52, [R193] ;  /* 0x00000000c134783b */ /* 0x002fe20000004200 */
[C---:B------:R-:W-:Y:S02]  /*15c90*/  FMUL.FTZ R11, R2.reuse, R127 ;  /* 0x0000007f020b7220 */ /* 0x040fe40000410000 */
[C---:B------:R-:W-:Y:S02]  /*15ca0*/  FMUL.FTZ R15, R2.reuse, R123 ;  /* 0x0000007b020f7220 */ /* 0x040fe40000410000 */
[C---:B------:R-:W-:Y:S01]  /*15cb0*/  FFMA.FTZ R89, R2.reuse, R247, R32 ;  /* 0x000000f702597223 */ /* 0x040fe20000010020 */
[----:B------:R1:W-:Y:S01]  /*15cc0*/  MUFU.EX2 R103, R37 ;  /* 0x0000002500677308 */ /* 0x0003e20000000800 */
[----:B------:R-:W-:Y:S01]  /*15cd0*/  FMUL.FTZ R33, R65, R141 ;  /* 0x0000008d41217220 */ /* 0x000fe20000410000 */
[----:B------:R-:W5:Y:S01]  /*15ce0*/  LDL R247, [R1] ;  /* 0x0000000001f77983 */ /* 0x000f620000100800 */
[----:B------:R-:W-:Y:S01]  /*15cf0*/  FMUL.FTZ R34, R3, R142 ;  /* 0x0000008e03227220 */ /* 0x000fe20000410000 */
[----:B----4-:R-:W-:Y:S01]  /*15d00*/  F2FP.PACK_AB R77, R101, R32 ;  /* 0x00000020654d723e */ /* 0x010fe200000000ff */
[----:B------:R-:W-:Y:S02]  /*15d10*/  FMUL.FTZ R18, R3, R134 ;  /* 0x0000008603127220 */ /* 0x000fe40000410000 */
[----:B------:R-:W-:Y:S02]  /*15d20*/  FMUL.FTZ R32, R65, R140 ;  /* 0x0000008c41207220 */ /* 0x000fe40000410000 */
[----:B------:R-:W-:Y:S01]  /*15d30*/  FMUL.FTZ R35, R3, R143 ;  /* 0x0000008f03237220 */ /* 0x000fe20000410000 */
[----:B------:R4:W-:Y:S01]  /*15d40*/  MUFU.EX2 R102, R17 ;  /* 0x0000001100667308 */ /* 0x0009e20000000800 */
[----:B------:R-:W-:Y:S01]  /*15d50*/  LDSM.16.MT88.4 R140, [R196+0x2000] ;  /* 0x00200000c48c783b */ /* 0x000fe20000004200 */
[----:B------:R-:W-:Y:S01]  /*15d60*/  FMUL.FTZ R46, R2, R106 ;  /* 0x0000006a022e7220 */ /* 0x000fe20000410000 */
[----:B--2---:R-:W-:Y:S01]  /*15d70*/  F2FP.PACK_AB R75, R104, R0 ;  /* 0x00000000684b723e */ /* 0x004fe200000000ff */
[----:B------:R-:W-:Y:S02]  /*15d80*/  FADD.FTZ R88, R0, R38 ;  /* 0x0000002600587221 */ /* 0x000fe40000010000 */
[C---:B------:R-:W-:Y:S02]  /*15d90*/  FMUL.FTZ R47, R2.reuse, R107 ;  /* 0x0000006b022f7220 */ /* 0x040fe40000410000 */
[C---:B------:R-:W-:Y:S02]  /*15da0*/  FMUL.FTZ R62, R2.reuse, R98 ;  /* 0x00000062023e7220 */ /* 0x040fe40000410000 */
[----:B------:R-:W2:Y:S01]  /*15db0*/  MUFU.EX2 R121, R19 ;  /* 0x0000001300797308 */ /* 0x000ea20000000800 */
[-C--:B---3--:R-:W-:Y:S01]  /*15dc0*/  HMMA.16816.F32 R4, R72, R20.reuse, R4 ;  /* 0x000000144804723c */ /* 0x088fe20000001804 */
[----:B-1----:R-:W1:Y:S04]  /*15dd0*/  LDSM.16.MT88.4 R36, [R196] ;  /* 0x00000000c424783b */ /* 0x002e680000004200 */
[C---:B------:R-:W-:Y:S02]  /*15de0*/  FMUL.FTZ R14, R2.reuse, R122 ;  /* 0x0000007a020e7220 */ /* 0x040fe40000410000 */
[C---:B------:R-:W-:Y:S02]  /*15df0*/  FMUL.FTZ R26, R2.reuse, R118 ;  /* 0x00000076021a7220 */ /* 0x040fe40000410000 */
[----:B------:R-:W3:Y:S03]  /*15e00*/  MUFU.EX2 R120, R16 ;  /* 0x0000001000787308 */ /* 0x000ee60000000800 */
[C---:B------:R-:W-:Y:S02]  /*15e10*/  FMUL.FTZ R27, R2.reuse, R119 ;  /* 0x00000077021b7220 */ /* 0x040fe40000410000 */
[----:B----4-:R-:W-:Y:S02]  /*15e20*/  FMUL.FTZ R17, R65, R133 ;  /* 0x0000008541117220 */ /* 0x010fe40000410000 */
[C---:B------:R-:W-:Y:S02]  /*15e30*/  FMUL.FTZ R63, R2.reuse, R99 ;  /* 0x00000063023f7220 */ /* 0x040fe40000410000 */
[----:B------:R-:W4:Y:S01]  /*15e40*/  LDSM.16.MT88.4 R96, [R192+0x800] ;  /* 0x00080000c060783b */ /* 0x000f220000004200 */
[----:B------:R-:W-:Y:S01]  /*15e50*/  MUFU.EX2 R108, R178 ;  /* 0x000000b2006c7308 */ /* 0x000fe20000000800 */
[C---:B------:R-:W-:Y:S02]  /*15e60*/  FMUL.FTZ R42, R2.reuse, R110 ;  /* 0x0000006e022a7220 */ /* 0x040fe40000410000 */
[C---:B------:R-:W-:Y:S01]  /*15e70*/  FMUL.FTZ R43, R2.reuse, R111 ;  /* 0x0000006f022b7220 */ /* 0x040fe20000410000 */
[----:B--2---:R-:W-:Y:S01]  /*15e80*/  F2FP.PACK_AB R78, R121, R103 ;  /* 0x00000067794e723e */ /* 0x004fe200000000ff */
[C---:B------:R-:W-:Y:S02]  /*15e90*/  FMUL.FTZ R19, R3.reuse, R135 ;  /* 0x0000008703137220 */ /* 0x040fe40000410000 */
[----:B------:R-:W-:Y:S02]  /*15ea0*/  FMUL.FTZ R67, R3, R159 ;  /* 0x0000009f03437220 */ /* 0x000fe40000410000 */
[C---:B------:R-:W-:Y:S01]  /*15eb0*/  FMUL.FTZ R30, R2.reuse, R114 ;  /* 0x00000072021e7220 */ /* 0x040fe20000410000 */
[----:B------:R-:W-:Y:S01]  /*15ec0*/  MUFU.EX2 R111, R182 ;  /* 0x000000b6006f7308 */ /* 0x000fe20000000800 */
[----:B------:R-:W-:Y:S02]  /*15ed0*/  FMUL.FTZ R31, R2, R115 ;  /* 0x00000073021f7220 */ /* 0x000fe40000410000 */
[----:B------:R-:W-:Y:S01]  /*15ee0*/  FADD.FTZ R0, R64, R66 ;  /* 0x0000004240007221 */ /* 0x000fe20000010000 */
[----:B---3--:R-:W-:Y:S01]  /*15ef0*/  F2FP.PACK_AB R79, R120, R102 ;  /* 0x00000066784f723e */ /* 0x008fe200000000ff */
[----:B------:R-:W-:Y:S02]  /*15f00*/  FMUL.FTZ R16, R65, R132 ;  /* 0x0000008441107220 */ /* 0x000fe40000410000 */
[----:B------:R-:W-:Y:S01]  /*15f10*/  LDSM.16.MT88.4 R132, [R192+0x2000] ;  /* 0x00200000c084783b */ /* 0x000fe20000004200 */
[----:B------:R-:W-:Y:S02]  /*15f20*/  FMUL.FTZ R66, R3, R158 ;  /* 0x0000009e03427220 */ /* 0x000fe40000410000 */
[----:B------:R-:W-:Y:S01]  /*15f30*/  MUFU.EX2 R110, R179 ;  /* 0x000000b3006e7308 */ /* 0x000fe20000000800 */
[C---:B------:R-:W-:Y:S07]  /*15f40*/  HMMA.16816.F32 R8, R76.reuse, R20, R8 ;  /* 0x000000144c08723c */ /* 0x040fee0000001808 */
[C---:B------:R-:W-:Y:S01]  /*15f50*/  FMUL.FTZ R20, R65.reuse, R136 ;  /* 0x0000008841147220 */ /* 0x040fe20000410000 */
[-C--:B------:R-:W-:Y:S01]  /*15f60*/  HMMA.16816.F32 R12, R76, R22.reuse, R12 ;  /* 0x000000164c0c723c */ /* 0x080fe2000000180c */
[----:B------:R-:W2:Y:S03]  /*15f70*/  MUFU.EX2 R2, R184 ;  /* 0x000000b800027308 */ /* 0x000ea60000000800 */
[----:B------:R-:W-:Y:S04]  /*15f80*/  FMUL.FTZ R21, R65, R137 ;  /* 0x0000008941157220 */ /* 0x000fe80000410000 */
[C---:B------:R-:W-:Y:S03]  /*15f90*/  HMMA.16816.F32 R16, R72.reuse, R22, R16 ;  /* 0x000000164810723c */ /* 0x040fe60000001810 */
[----:B------:R-:W-:Y:S04]  /*15fa0*/  MUFU.EX2 R179, R186 ;  /* 0x000000ba00b37308 */ /* 0x000fe80000000800 */
[C---:B------:R-:W-:Y:S02]  /*15fb0*/  FMUL.FTZ R22, R3.reuse, R138 ;  /* 0x0000008a03167220 */ /* 0x040fe40000410000 */
[----:B------:R-:W-:Y:S04]  /*15fc0*/  FMUL.FTZ R23, R3, R139 ;  /* 0x0000008b03177220 */ /* 0x000fe80000410000 */
[----:B------:R-:W-:Y:S03]  /*15fd0*/  MUFU.EX2 R115, R173 ;  /* 0x000000ad00737308 */ /* 0x000fe60000000800 */
[-C--:B-1----:R-:W-:Y:S03]  /*15fe0*/  HMMA.16816.F32 R20, R72, R36.reuse, R20 ;  /* 0x000000244814723c */ /* 0x082fe60000001814 */
[----:B--2---:R-:W-:Y:S04]  /*15ff0*/  FADD.FTZ R0, R2, R0 ;  /* 0x0000000002007221 */ /* 0x004fe80000010000 */
[----:B------:R-:W-:Y:S01]  /*16000*/  FADD.FTZ R0, R87, R0 ;  /* 0x0000000057007221 */ /* 0x000fe20000010000 */
[C---:B------:R-:W-:Y:S01]  /*16010*/  HMMA.16816.F32 R24, R76.reuse, R36, R24 ;  /* 0x000000244c18723c */ /* 0x040fe20000001818 */
[----:B------:R-:W1:Y:S03]  /*16020*/  MUFU.EX2 R123, R172 ;  /* 0x000000ac007b7308 */ /* 0x000e660000000800 */
[----:B------:R-:W-:Y:S03]  /*16030*/  FADD.FTZ R0, R86, R0 ;  /* 0x0000000056007221 */ /* 0x000fe60000010000 */
[----:B------:R-:W-:Y:S01]  /*16040*/  FMUL.FTZ R36, R65, R144 ;  /* 0x0000009041247220 */ /* 0x000fe20000410000 */
[-C--:B------:R-:W-:Y:S03]  /*16050*/  HMMA.16816.F32 R28, R76, R38.reuse, R28 ;  /* 0x000000264c1c723c */ /* 0x080fe6000000181c */
[----:B------:R-:W-:Y:S01]  /*16060*/  MUFU.EX2 R126, R171 ;  /* 0x000000ab007e7308 */ /* 0x000fe20000000800 */
[----:B------:R-:W-:Y:S02]  /*16070*/  FADD.FTZ R0, R111, R0 ;  /* 0x000000006f007221 */ /* 0x000fe40000010000 */
[----:B------:R-:W-:Y:S02]  /*16080*/  FMUL.FTZ R37, R65, R145 ;  /* 0x0000009141257220 */ /* 0x000fe40000410000 */
[C---:B------:R-:W-:Y:S04]  /*16090*/  HMMA.16816.F32 R32, R72.reuse, R38, R32 ;  /* 0x000000264820723c */ /* 0x040fe80000001820 */
[----:B------:R-:W-:Y:S01]  /*160a0*/  FADD.FTZ R0, R109, R0 ;  /* 0x000000006d007221 */ /* 0x000fe20000010000 */
[----:B------:R-:W-:Y:S02]  /*160b0*/  MUFU.EX2 R171, R190 ;  /* 0x000000be00ab7308 */ /* 0x000fe40000000800 */
[C---:B------:R-:W-:Y:S02]  /*160c0*/  FMUL.FTZ R38, R3.reuse, R146 ;  /* 0x0000009203267220 */ /* 0x040fe40000410000 */
[----:B------:R-:W-:Y:S03]  /*160d0*/  FMUL.FTZ R39, R3, R147 ;  /* 0x0000009303277220 */ /* 0x000fe60000410000 */
[----:B------:R-:W-:Y:S03]  /*160e0*/  FADD.FTZ R0, R110, R0 ;  /* 0x000000006e007221 */ /* 0x000fe60000010000 */
[----:B------:R-:W2:Y:S01]  /*160f0*/  MUFU.EX2 R128, R170 ;  /* 0x000000aa00807308 */ /* 0x000ea20000000800 */
[-C--:B------:R-:W-:Y:S08]  /*16100*/  HMMA.16816.F32 R36, R72, R52.reuse, R36 ;  /* 0x000000344824723c */ /* 0x080ff00000001824 */
[C---:B------:R-:W-:Y:S01]  /*16110*/  HMMA.16816.F32 R40, R76.reuse, R52, R40 ;  /* 0x000000344c28723c */ /* 0x040fe20000001828 */
[----:B------:R-:W-:Y:S06]  /*16120*/  MUFU.EX2 R114, R167 ;  /* 0x000000a700727308 */ /* 0x000fec0000000800 */
[C---:B------:R-:W-:Y:S01]  /*16130*/  FMUL.FTZ R52, R65.reuse, R152 ;  /* 0x0000009841347220 */ /* 0x040fe20000410000 */
[-C--:B------:R-:W-:Y:S03]  /*16140*/  HMMA.16816.F32 R44, R76, R54.reuse, R44 ;  /* 0x000000364c2c723c */ /* 0x080fe6000000182c */
[----:B------:R-:W3:Y:S01]  /*16150*/  MUFU.EX2 R124, R166 ;  /* 0x000000a6007c7308 */ /* 0x000ee20000000800 */
[----:B------:R-:W-:Y:S04]  /*16160*/  FMUL.FTZ R53, R65, R153 ;  /* 0x0000009941357220 */ /* 0x000fe80000410000 */
[C---:B------:R-:W-:Y:S05]  /*16170*/  HMMA.16816.F32 R48, R72.reuse, R54, R48 ;  /* 0x000000364830723c */ /* 0x040fea0000001830 */
[----:B------:R-:W-:Y:S02]  /*16180*/  MUFU.EX2 R127, R165 ;  /* 0x000000a5007f7308 */ /* 0x000fe40000000800 */
[C---:B------:R-:W-:Y:S02]  /*16190*/  FMUL.FTZ R54, R3.reuse, R154 ;  /* 0x0000009a03367220 */ /* 0x040fe40000410000 */
[----:B------:R-:W-:Y:S03]  /*161a0*/  FMUL.FTZ R55, R3, R155 ;  /* 0x0000009b03377220 */ /* 0x000fe60000410000 */
[----:B------:R-:W-:Y:S03]  /*161b0*/  FADD.FTZ R3, R103, R100 ;  /* 0x0000006467037221 */ /* 0x000fe60000010000 */
[----:B------:R-:W-:Y:S01]  /*161c0*/  MUFU.EX2 R166, R222 ;  /* 0x000000de00a67308 */ /* 0x000fe20000000800 */
[-C--:B------:R-:W-:Y:S08]  /*161d0*/  HMMA.16816.F32 R52, R72, R80.reuse, R52 ;  /* 0x000000504834723c */ /* 0x080ff00000001834 */
[C---:B------:R-:W-:Y:S01]  /*161e0*/  HMMA.16816.F32 R56, R76.reuse, R80, R56 ;  /* 0x000000504c38723c */ /* 0x040fe20000001838 */
[----:B------:R-:W2:Y:S07]  /*161f0*/  MUFU.EX2 R246, R164 ;  /* 0x000000a400f67308 */ /* 0x000eae0000000800 */
[-C--:B------:R-:W-:Y:S03]  /*16200*/  HMMA.16816.F32 R60, R76, R82.reuse, R60 ;  /* 0x000000524c3c723c */ /* 0x080fe6000000183c */
[----:B------:R-:W-:Y:S04]  /*16210*/  MUFU.EX2 R117, R162 ;  /* 0x000000a200757308 */ /* 0x000fe80000000800 */
[----:B------:R-:W-:Y:S01]  /*16220*/  F2FP.PACK_AB R76, R2, R64 ;  /* 0x00000040024c723e */ /* 0x000fe200000000ff */
[C---:B------:R-:W-:Y:S01]  /*16230*/  FMUL.FTZ R64, R65.reuse, R156 ;  /* 0x0000009c41407220 */ /* 0x040fe20000410000 */
[----:B------:R-:W-:Y:S03]  /*16240*/  F2FP.PACK_AB R78, R86, R87 ;  /* 0x00000057564e723e */ /* 0x000fe600000000ff */
[----:B------:R-:W-:Y:S01]  /*16250*/  FMUL.FTZ R65, R65, R157 ;  /* 0x0000009d41417220 */ /* 0x000fe20000410000 */
[----:B------:R-:W3:Y:S01]  /*16260*/  MUFU.EX2 R118, R161 ;  /* 0x000000a100767308 */ /* 0x000ee20000000800 */
[----:B------:R-:W-:Y:S01]  /*16270*/  FADD.FTZ R2, R101, R89 ;  /* 0x0000005965027221 */ /* 0x000fe20000010000 */
[----:B-1----:R-:W-:Y:S01]  /*16280*/  F2FP.PACK_AB R77, R123, R115 ;  /* 0x000000737b4d723e */ /* 0x002fe200000000ff */
[----:B------:R-:W-:Y:S01]  /*16290*/  FADD.FTZ R87, R104, R88 ;  /* 0x0000005868577221 */ /* 0x000fe20000010000 */
[----:B--2---:R-:W-:Y:S01]  /*162a0*/  F2FP.PACK_AB R79, R128, R126 ;  /* 0x0000007e804f723e */ /* 0x004fe200000000ff */
[----:B------:R-:W-:Y:S01]  /*162b0*/  LDSM.16.MT88.4 R104, [R193+0x1000] ;  /* 0x00100000c168783b */ /* 0x000fe20000004200 */
[----:B------:R-:W-:Y:S04]  /*162c0*/  HMMA.16816.F32 R64, R72, R82, R64 ;  /* 0x000000524840723c */ /* 0x000fe80000001840 */
[----:B------:R-:W1:Y:S01]  /*162d0*/  MUFU.EX2 R125, R160 ;  /* 0x000000a0007d7308 */ /* 0x000e620000000800 */
[----:B------:R-:W-:Y:S01]  /*162e0*/  FADD.FTZ R86, R102, R2 ;  /* 0x0000000266567221 */ /* 0x000fe20000010000 */
[----:B------:R-:W-:Y:S01]  /*162f0*/  F2FP.PACK_AB R157, R168, R169 ;  /* 0x000000a9a89d723e */ /* 0x000fe200000000ff */
[----:B------:R-:W2:Y:S01]  /*16300*/  LDSM.16.MT88.4 R80, [R196+0x800] ;  /* 0x00080000c450783b */ /* 0x000ea20000004200 */
[-C--:B----4-:R-:W-:Y:S05]  /*16310*/  HMMA.16816.F32 R4, R76, R96.reuse, R4 ;  /* 0x000000604c04723c */ /* 0x090fea0000001804 */
[----:B---3--:R-:W-:Y:S01]  /*16320*/  F2FP.PACK_AB R72, R124, R114 ;  /* 0x000000727c48723e */ /* 0x008fe200000000ff */
[----:B------:R-:W-:Y:S01]  /*16330*/  FADD.FTZ R2, R108, R0 ;  /* 0x000000006c027221 */ /* 0x000fe20000010000 */
[----:B------:R-:W-:Y:S01]  /*16340*/  F2FP.PACK_AB R74, R246, R127 ;  /* 0x0000007ff64a723e */ /* 0x000fe200000000ff */
[----:B------:R-:W3:Y:S01]  /*16350*/  LDSM.16.MT88.4 R100, [R193+0x800] ;  /* 0x00080000c164783b */ /* 0x000ee20000004200 */
[----:B------:R-:W-:Y:S03]  /*16360*/  MUFU.EX2 R165, R224 ;  /* 0x000000e000a57308 */ /* 0x000fe60000000800 */
[----:B------:R-:W-:Y:S01]  /*16370*/  F2FP.PACK_AB R73, R118, R117 ;  /* 0x000000757649723e */ /* 0x000fe200000000ff */
[----:B------:R-:W-:Y:S02]  /*16380*/  FADD.FTZ R0, R121, R3 ;  /* 0x0000000379007221 */ /* 0x000fe40000010000 */
[----:B------:R-:W-:Y:S02]  /*16390*/  FADD.FTZ R3, R115, R87 ;  /* 0x0000005773037221 */ /* 0x000fe40000010000 */
[----:B------:R-:W-:Y:S02]  /*163a0*/  FADD.FTZ R87, R114, R0 ;  /* 0x0000000072577221 */ /* 0x000fe40000010000 */
[----:B------:R-:W-:Y:S01]  /*163b0*/  MUFU.EX2 R164, R225 ;  /* 0x000000e100a47308 */ /* 0x000fe20000000800 */
[----:B-1----:R-:W-:Y:S01]  /*163c0*/  F2FP.PACK_AB R75, R183, R125 ;  /* 0x0000007db74b723e */ /* 0x002fe200000000ff */
[----:B------:R-:W-:Y:S02]  /*163d0*/  FADD.FTZ R86, R120, R86 ;  /* 0x0000005678567221 */ /* 0x000fe40000010000 */
[----:B------:R-:W-:Y:S02]  /*163e0*/  FADD.FTZ R3, R123, R3 ;  /* 0x000000037b037221 */ /* 0x000fe40000010000 */
[----:B------:R-:W-:Y:S02]  /*163f0*/  FADD.FTZ R87, R124, R87 ;  /* 0x000000577c577221 */ /* 0x000fe40000010000 */
[C---:B------:R-:W-:Y:S02]  /*16400*/  HMMA.16816.F32 R8, R72.reuse, R96, R8 ;  /* 0x000000604808723c */ /* 0x040fe40000001808 */
[----:B------:R-:W-:Y:S06]  /*16410*/  MUFU.EX2 R162, R226 ;  /* 0x000000e200a27308 */ /* 0x000fec0000000800 */
[-C--:B------:R-:W-:Y:S04]  /*16420*/  HMMA.16816.F32 R12, R72, R98.reuse, R12 ;  /* 0x00000062480c723c */ /* 0x080fe8000000180c */
[----:B------:R-:W1:Y:S04]  /*16430*/  MUFU.EX2 R184, R174 ;  /* 0x000000ae00b87308 */ /* 0x000e680000000800 */
[C---:B------:R-:W-:Y:S01]  /*16440*/  HMMA.16816.F32 R16, R76.reuse, R98, R16 ;  /* 0x000000624c10723c */ /* 0x040fe20000001810 */
[----:B------:R-:W4:Y:S05]  /*16450*/  LDSM.16.MT88.4 R96, [R195+0x800] ;  /* 0x00080000c360783b */ /* 0x000f2a0000004200 */
[----:B------:R-:W-:Y:S02]  /*16460*/  MUFU.EX2 R174, R189 ;  /* 0x000000bd00ae7308 */ /* 0x000fe40000000800 */
[-C--:B--2---:R-:W-:Y:S08]  /*16470*/  HMMA.16816.F32 R20, R76, R80.reuse, R20 ;  /* 0x000000504c14723c */ /* 0x084ff00000001814 */
[C---:B------:R-:W-:Y:S01]  /*16480*/  HMMA.16816.F32 R24, R72.reuse, R80, R24 ;  /* 0x000000504818723c */ /* 0x040fe20000001818 */
[----:B------:R-:W-:Y:S07]  /*16490*/  MUFU.EX2 R182, R163 ;  /* 0x000000a300b67308 */ /* 0x000fee0000000800 */
[-C--:B------:R-:W-:Y:S03]  /*164a0*/  HMMA.16816.F32 R28, R72, R82.reuse, R28 ;  /* 0x00000052481c723c */ /* 0x080fe6000000181c */
[----:B------:R-:W2:Y:S05]  /*164b0*/  MUFU.EX2 R180, R175 ;  /* 0x000000af00b47308 */ /* 0x000eaa0000000800 */
[C---:B------:R-:W-:Y:S01]  /*164c0*/  HMMA.16816.F32 R32, R76.reuse, R82, R32 ;  /* 0x000000524c20723c */ /* 0x040fe20000001820 */
[----:B------:R-:W1:Y:S04]  /*164d0*/  LDSM.16.MT88.4 R80, [R192+0x1000] ;  /* 0x00100000c050783b */ /* 0x000e680000004200 */
[----:B------:R-:W-:Y:S03]  /*164e0*/  MUFU.EX2 R155, R177 ;  /* 0x000000b1009b7308 */ /* 0x000fe60000000800 */
[-C--:B---3--:R-:W-:Y:S03]  /*164f0*/  HMMA.16816.F32 R36, R76, R100.reuse, R36 ;  /* 0x000000644c24723c */ /* 0x088fe60000001824 */
[C---:B-----5:R-:W-:Y:S02]  /*16500*/  ISETP.GT.AND P0, PT, R223.reuse, R247, PT ;  /* 0x000000f7df00720c */ /* 0x060fe40003f04270 */
[----:B------:R-:W-:Y:S02]  /*16510*/  IADD3 R223, R223, -0x1, RZ ;  /* 0xffffffffdfdf7810 */ /* 0x000fe40007ffe0ff */
[----:B------:R-:W3:Y:S01]  /*16520*/  MUFU.EX2 R175, R187 ;  /* 0x000000bb00af7308 */ /* 0x000ee20000000800 */
[C---:B------:R-:W-:Y:S08]  /*16530*/  HMMA.16816.F32 R40, R72.reuse, R100, R40 ;  /* 0x000000644828723c */ /* 0x040ff00000001828 */
[-C--:B------:R-:W-:Y:S01]  /*16540*/  HMMA.16816.F32 R44, R72, R102.reuse, R44 ;  /* 0x00000066482c723c */ /* 0x080fe2000000182c */
[----:B------:R-:W-:Y:S07]  /*16550*/  MUFU.EX2 R154, R181 ;  /* 0x000000b5009a7308 */ /* 0x000fee0000000800 */
[C---:B------:R-:W-:Y:S01]  /*16560*/  HMMA.16816.F32 R48, R76.reuse, R102, R48 ;  /* 0x000000664c30723c */ /* 0x040fe20000001830 */
[----:B------:R-:W5:Y:S02]  /*16570*/  LDSM.16.MT88.4 R100, [R196+0x1000] ;  /* 0x00100000c464783b */ /* 0x000f640000004200 */
[----:B------:R-:W1:Y:S05]  /*16580*/  MUFU.EX2 R153, R191 ;  /* 0x000000bf00997308 */ /* 0x000e6a0000000800 */
[-C--:B----4-:R-:W-:Y:S05]  /*16590*/  HMMA.16816.F32 R52, R76, R96.reuse, R52 ;  /* 0x000000604c34723c */ /* 0x090fea0000001834 */
[----:B------:R-:W-:Y:S03]  /*165a0*/  MUFU.EX2 R152, R207 ;  /* 0x000000cf00987308 */ /* 0x000fe60000000800 */
[C---:B------:R-:W-:Y:S07]  /*165b0*/  HMMA.16816.F32 R56, R72.reuse, R96, R56 ;  /* 0x000000604838723c */ /* 0x040fee0000001838 */
[----:B------:R-:W4:Y:S01]  /*165c0*/  MUFU.EX2 R170, R209 ;  /* 0x000000d100aa7308 */ /* 0x000f220000000800 */
[-C--:B------:R-:W-:Y:S07]  /*165d0*/  HMMA.16816.F32 R60, R72, R98.reuse, R60 ;  /* 0x00000062483c723c */ /* 0x080fee000000183c */
[----:B------:R-:W-:Y:S01]  /*165e0*/  F2FP.PACK_AB R72, R109, R111 ;  /* 0x0000006f6d48723e */ /* 0x000fe200000000ff */
[----:B------:R-:W-:Y:S01]  /*165f0*/  HMMA.16816.F32 R64, R76, R98, R64 ;  /* 0x000000624c40723c */ /* 0x000fe20000001840 */
[----:B------:R-:W5:Y:S01]  /*16600*/  LDSM.16.MT88.4 R96, [R195+0x1000] ;  /* 0x00100000c360783b */ /* 0x000f620000004200 */
[----:B------:R-:W4:Y:S02]  /*16610*/  MUFU.EX2 R89, R218 ;  /* 0x000000da00597308 */ /* 0x000f240000000800 */
[----:B------:R-:W-:Y:S02]  /*16620*/  F2FP.PACK_AB R74, R108, R110 ;  /* 0x0000006e6c4a723e */ /* 0x000fe400000000ff */
[----:B------:R-:W-:Y:S02]  /*16630*/  F2FP.PACK_AB R73, R243, R242 ;  /* 0x000000f2f349723e */ /* 0x000fe400000000ff */
[----:B-1----:R-:W-:Y:S01]  /*16640*/  F2FP.PACK_AB R75, R185, R184 ;  /* 0x000000b8b94b723e */ /* 0x002fe200000000ff */
[----:B------:R-:W-:Y:S03]  /*16650*/  LDSM.16.MT88.4 R108, [R195+0x1800] ;  /* 0x00180000c36c783b */ /* 0x000fe60000004200 */
[----:B--2---:R-:W-:Y:S01]  /*16660*/  F2FP.PACK_AB R76, R180, R182 ;  /* 0x000000b6b44c723e */ /* 0x004fe200000000ff */
[----:B------:R-:W1:Y:S01]  /*16670*/  MUFU.EX2 R88, R217 ;  /* 0x000000d900587308 */ /* 0x000e620000000800 */
[----:B---3--:R-:W-:Y:S01]  /*16680*/  F2FP.PACK_AB R78, R175, R155 ;  /* 0x0000009baf4e723e */ /* 0x008fe200000000ff */
[-C--:B------:R-:W-:Y:S05]  /*16690*/  HMMA.16816.F32 R4, R72, R80.reuse, R4 ;  /* 0x000000504804723c */ /* 0x080fea0000001804 */
[----:B------:R-:W-:Y:S02]  /*166a0*/  F2FP.PACK_AB R77, R153, R154 ;  /* 0x0000009a994d723e */ /* 0x000fe400000000ff */
[----:B----4-:R-:W-:Y:S01]  /*166b0*/  F2FP.PACK_AB R79, R170, R152 ;  /* 0x00000098aa4f723e */ /* 0x010fe200000000ff */
[----:B------:R-:W2:Y:S01]  /*166c0*/  MUFU.EX2 R113, R216 ;  /* 0x000000d800717308 */ /* 0x000ea20000000800 */
[----:B------:R-:W-:Y:S05]  /*166d0*/  FADD.FTZ R0, R89, R2 ;  /* 0x0000000259007221 */ /* 0x000fea0000010000 */
[C---:B------:R-:W-:Y:S04]  /*166e0*/  HMMA.16816.F32 R8, R76.reuse, R80, R8 ;  /* 0x000000504c08723c */ /* 0x040fe80000001808 */
[----:B------:R-:W3:Y:S04]  /*166f0*/  MUFU.EX2 R112, R215 ;  /* 0x000000d700707308 */ /* 0x000ee80000000800 */
[-C--:B------:R-:W-:Y:S04]  /*16700*/  HMMA.16816.F32 R12, R76, R82.reuse, R12 ;  /* 0x000000524c0c723c */ /* 0x080fe8000000180c */
[----:B-1----:R-:W-:Y:S02]  /*16710*/  FADD.FTZ R0, R88, R0 ;  /* 0x0000000058007221 */ /* 0x002fe40000010000 */
[----:B------:R-:W-:Y:S02]  /*16720*/  MUFU.EX2 R172, R213 ;  /* 0x000000d500ac7308 */ /* 0x000fe40000000800 */
[C---:B------:R-:W-:Y:S01]  /*16730*/  HMMA.16816.F32 R16, R72.reuse, R82, R16 ;  /* 0x000000524810723c */ /* 0x040fe20000001810 */
[----:B------:R-:W1:Y:S03]  /*16740*/  LDSM.16.MT88.4 R80, [R192+0x1800] ;  /* 0x00180000c050783b */ /* 0x000e660000004200 */
[----:B--2---:R-:W-:Y:S04]  /*16750*/  FADD.FTZ R0, R113, R0 ;  /* 0x0000000071007221 */ /* 0x004fe80000010000 */
[-C--:B-----5:R-:W-:Y:S01]  /*16760*/  HMMA.16816.F32 R20, R72, R100.reuse, R20 ;  /* 0x000000644814723c */ /* 0x0a0fe20000001814 */
        /* <DEDUP_REMOVED lines=9> */
[----:B------:R-:W2:Y:S06]  /*16800*/  LDSM.16.MT88.4 R100, [R196+0x1800] ;  /* 0x00180000c464783b */ /* 0x000eac0000004200 */
        /* <DEDUP_REMOVED lines=17> */
[----:B------:R-:W-:Y:S03]  /*16920*/  MUFU.EX2 R167, R230 ;  /* 0x000000e600a77308 */ /* 0x000fe60000000800 */
[----:B-----5:R-:W-:Y:S02]  /*16930*/  FADD.FTZ R0, R116, R0 ;  /* 0x0000000074007221 */ /* 0x020fe40000010000 */
[----:B------:R-:W-:Y:S02]  /*16940*/  FADD.FTZ R2, R154, R2 ;  /* 0x000000029a027221 */ /* 0x000fe40000010000 */
[-C--:B------:R-:W-:Y:S03]  /*16950*/  HMMA.16816.F32 R60, R76, R98.reuse, R60 ;  /* 0x000000624c3c723c */ /* 0x080fe6000000183c */
[----:B------:R-:W4:Y:S01]  /*16960*/  MUFU.EX2 R163, R235 ;  /* 0x000000eb00a37308 */ /* 0x000f220000000800 */
[----:B------:R-:W-:Y:S01]  /*16970*/  FADD.FTZ R2, R153, R2 ;  /* 0x0000000299027221 */ /* 0x000fe20000010000 */
[----:B-1----:R-:W-:Y:S03]  /*16980*/  F2FP.PACK_AB R158, R114, R116 ;  /* 0x00000074729e723e */ /* 0x002fe600000000ff */
[----:B------:R-:W-:Y:S04]  /*16990*/  HMMA.16816.F32 R64, R72, R98, R64 ;  /* 0x000000624840723c */ /* 0x000fe80000001840 */
[----:B------:R-:W-:Y:S01]  /*169a0*/  F2FP.PACK_AB R76, R88, R89 ;  /* 0x00000059584c723e */ /* 0x000fe200000000ff */
[----:B------:R-:W-:Y:S01]  /*169b0*/  MUFU.EX2 R161, R233 ;  /* 0x000000e900a17308 */ /* 0x000fe20000000800 */
        /* <DEDUP_REMOVED lines=9> */
[----:B------:R-:W-:Y:S01]  /*16a50*/  F2FP.PACK_AB R73, R165, R166 ;  /* 0x000000a6a549723e */ /* 0x000fe200000000ff */
[-C--:B------:R-:W-:Y:S05]  /*16a60*/  HMMA.16816.F32 R4, R76, R80.reuse, R4 ;  /* 0x000000504c04723c */ /* 0x080fea0000001804 */
[----:B------:R-:W-:Y:S01]  /*16a70*/  F2FP.PACK_AB R75, R162, R164 ;  /* 0x000000a4a24b723e */ /* 0x000fe200000000ff */
[----:B------:R-:W5:Y:S01]  /*16a80*/  MUFU.EX2 R160, R234 ;  /* 0x000000ea00a07308 */ /* 0x000f620000000800 */
[----:B----4-:R-:W-:Y:S01]  /*16a90*/  F2FP.PACK_AB R159, R163, R167 ;  /* 0x000000a7a39f723e */ /* 0x010fe200000000ff */
[----:B------:R-:W-:Y:S04]  /*16aa0*/  FADD.FTZ R2, R165, R2 ;  /* 0x00000002a5027221 */ /* 0x000fe80000010000 */
[C---:B------:R-:W-:Y:S04]  /*16ab0*/  HMMA.16816.F32 R8, R72.reuse, R80, R8 ;  /* 0x000000504808723c */ /* 0x040fe80000001808 */
[----:B------:R-:W4:Y:S01]  /*16ac0*/  MUFU.EX2 R89, R237 ;  /* 0x000000ed00597308 */ /* 0x000f220000000800 */
[----:B------:R-:W-:Y:S03]  /*16ad0*/  FADD.FTZ R2, R164, R2 ;  /* 0x00000002a4027221 */ /* 0x000fe60000010000 */
[-C--:B------:R-:W-:Y:S04]  /*16ae0*/  HMMA.16816.F32 R12, R72, R82.reuse, R12 ;  /* 0x00000052480c723c */ /* 0x080fe8000000180c */
[----:B-1----:R-:W-:Y:S02]  /*16af0*/  FADD.FTZ R239, R114, R0 ;  /* 0x0000000072ef7221 */ /* 0x002fe40000010000 */
[----:B------:R-:W-:Y:S01]  /*16b00*/  MUFU.EX2 R81, R240 ;  /* 0x000000f000517308 */ /* 0x000fe20000000800 */
[----:B------:R-:W-:Y:S01]  /*16b10*/  FADD.FTZ R0, R126, R3 ;  /* 0x000000037e007221 */ /* 0x000fe20000010000 */
[C---:B------:R-:W-:Y:S04]  /*16b20*/  HMMA.16816.F32 R16, R76.reuse, R82, R16 ;  /* 0x000000524c10723c */ /* 0x040fe80000001810 */
[----:B------:R-:W-:Y:S01]  /*16b30*/  FADD.FTZ R0, R128, R0 ;  /* 0x0000000080007221 */ /* 0x000fe20000010000 */
[----:B-----5:R-:W-:Y:S01]  /*16b40*/  F2FP.PACK_AB R96, R160, R161 ;  /* 0x000000a1a060723e */ /* 0x020fe200000000ff */
[----:B------:R-:W-:Y:S01]  /*16b50*/  FADD.FTZ R3, R127, R87 ;  /* 0x000000577f037221 */ /* 0x000fe20000010000 */
[----:B------:R-:W-:Y:S01]  /*16b60*/  MOV R87, R70 ;  /* 0x0000004600577202 */ /* 0x000fe20000000f00 */
[-C--:B--2---:R-:W-:Y:S01]  /*16b70*/  HMMA.16816.F32 R20, R76, R100.reuse, R20 ;  /* 0x000000644c14723c */ /* 0x084fe20000001814 */
[----:B------:R-:W-:Y:S03]  /*16b80*/  MUFU.EX2 R82, R236 ;  /* 0x000000ec00527308 */ /* 0x000fe60000000800 */
[----:B----4-:R-:W-:Y:S01]  /*16b90*/  F2FP.PACK_AB R98, R88, R89 ;  /* 0x000000595862723e */ /* 0x010fe200000000ff */
[----:B------:R-:W-:Y:S02]  /*16ba0*/  FADD.FTZ R3, R246, R3 ;  /* 0x00000003f6037221 */ /* 0x000fe40000010000 */
[----:B------:R-:W-:Y:S01]  /*16bb0*/  FADD.FTZ R0, R242, R0 ;  /* 0x00000000f2007221 */ /* 0x000fe20000010000 */
[C---:B------:R-:W-:Y:S03]  /*16bc0*/  HMMA.16816.F32 R24, R72.reuse, R100, R24 ;  /* 0x000000644818723c */ /* 0x040fe60000001818 */
[----:B------:R-:W1:Y:S01]  /*16bd0*/  MUFU.EX2 R83, R238 ;  /* 0x000000ee00537308 */ /* 0x000e620000000800 */
[----:B------:R-:W-:Y:S02]  /*16be0*/  FADD.FTZ R3, R182, R3 ;  /* 0x00000003b6037221 */ /* 0x000fe40000010000 */
[----:B------:R-:W-:Y:S02]  /*16bf0*/  FADD.FTZ R0, R243, R0 ;  /* 0x00000000f3007221 */ /* 0x000fe40000010000 */
[-C--:B------:R-:W-:Y:S04]  /*16c00*/  HMMA.16816.F32 R28, R72, R102.reuse, R28 ;  /* 0x00000066481c723c */ /* 0x080fe8000000181c */
[----:B------:R-:W-:Y:S01]  /*16c10*/  FADD.FTZ R3, R180, R3 ;  /* 0x00000003b4037221 */ /* 0x000fe20000010000 */
[----:B------:R-:W2:Y:S01]  /*16c20*/  MUFU.EX2 R80, R241 ;  /* 0x000000f100507308 */ /* 0x000ea20000000800 */
[----:B------:R-:W-:Y:S02]  /*16c30*/  FADD.FTZ R0, R184, R0 ;  /* 0x00000000b8007221 */ /* 0x000fe40000010000 */
[C---:B------:R-:W-:Y:S04]  /*16c40*/  HMMA.16816.F32 R32, R76.reuse, R102, R32 ;  /* 0x000000664c20723c */ /* 0x040fe80000001820 */
[----:B------:R-:W-:Y:S02]  /*16c50*/  FADD.FTZ R3, R155, R3 ;  /* 0x000000039b037221 */ /* 0x000fe40000010000 */
[----:B------:R-:W-:Y:S02]  /*16c60*/  FADD.FTZ R0, R185, R0 ;  /* 0x00000000b9007221 */ /* 0x000fe40000010000 */
[-C--:B---3--:R-:W-:Y:S04]  /*16c70*/  HMMA.16816.F32 R36, R76, R104.reuse, R36 ;  /* 0x000000684c24723c */ /* 0x088fe80000001824 */
[----:B-1----:R-:W-:Y:S01]  /*16c80*/  F2FP.PACK_AB R97, R83, R82 ;  /* 0x000000525361723e */ /* 0x002fe200000000ff */
[----:B------:R-:W-:Y:S02]  /*16c90*/  FADD.FTZ R3, R175, R3 ;  /* 0x00000003af037221 */ /* 0x000fe40000010000 */
[----:B------:R-:W-:Y:S01]  /*16ca0*/  FADD.FTZ R0, R172, R0 ;  /* 0x00000000ac007221 */ /* 0x000fe20000010000 */
[C---:B------:R-:W-:Y:S04]  /*16cb0*/  HMMA.16816.F32 R40, R72.reuse, R104, R40 ;  /* 0x000000684828723c */ /* 0x040fe80000001828 */
[----:B------:R-:W-:Y:S01]  /*16cc0*/  FADD.FTZ R3, R171, R3 ;  /* 0x00000003ab037221 */ /* 0x000fe20000010000 */
[----:B--2---:R-:W-:Y:S01]  /*16cd0*/  F2FP.PACK_AB R99, R80, R81 ;  /* 0x000000515063723e */ /* 0x004fe200000000ff */
        /* <DEDUP_REMOVED lines=45> */
.L_x_1748:
[----:B-1----:R-:W-:-:S13]  /*16fb0*/  ISETP.GE.AND P0, PT, R223, R252, PT ;  /* 0x000000fcdf00720c */ /* 0x002fda0003f06270 */
[----:B------:R-:W-:Y:S05]  /*16fc0*/  @!P0 BRA `(.L_x_1760) ;  /* 0x00003c7000008947 */ /* 0x000fea0003800000 */
[----:B------:R-:W-:Y:S01]  /*16fd0*/  IMAD.MOV.U32 R87, RZ, RZ, R70 ;  /* 0x000000ffff577224 */ /* 0x000fe200078e0046 */
[----:B------:R-:W-:Y:S01]  /*16fe0*/  MOV R89, R68 ;  /* 0x0000004400597202 */ /* 0x000fe20000000f00 */
[----:B------:R-:W-:Y:S01]  /*16ff0*/  IMAD.MOV.U32 R86, RZ, RZ, R71 ;  /* 0x000000ffff567224 */ /* 0x000fe200078e0047 */
[----:B------:R-:W-:Y:S02]  /*17000*/  MOV R88, R69 ;  /* 0x0000004500587202 */ /* 0x000fe40000000f00 */
.L_x_1767:
[----:B------:R-:W2:Y:S01]  /*17010*/  LDL.64 R6, [R1+0x8] ;  /* 0x0000080001067983 */ /* 0x000ea20000100a00 */
[----:B------:R-:W-:Y:S04]  /*17020*/  DEPBAR.LE SB0, 0x0 ;  /* 0x000080000000791a */ /* 0x000fe80000000000 */
[----:B------:R-:W3:Y:S01]  /*17030*/  LDL R4, [R1+0x4] ;  /* 0x0000040001047983 */ /* 0x000ee20000100800 */
[----:B------:R-:W-:Y:S01]  /*17040*/  WARPSYNC 0xffffffff ;  /* 0xffffffff00007948 */ /* 0x000fe20003800000 */
[----:B------:R-:W-:Y:S01]  /*17050*/  SHF.R.S32.HI R0, RZ, 0x1f, R231 ;  /* 0x0000001fff007819 */ /* 0x000fe200000114e7 */
[C---:B------:R-:W-:Y:S01]  /*17060*/  IMAD.WIDE.U32 R2, R231.reuse, c[0x0][0x208], RZ ;  /* 0x00008200e7027a25 */ /* 0x040fe200078e00ff */
        /* <DEDUP_REMOVED lines=30> */
.L_x_1864:
        /* <DEDUP_REMOVED lines=324> */
.L_x_1865:
        /* <DEDUP_REMOVED lines=25> */
.L_x_1866:
        /* <DEDUP_REMOVED lines=9> */
.L_x_1763:
[----:B--234-:R-:W-:Y:S05]  /*188b0*/  BSYNC B0 ;  /* 0x0000000000007941 */ /* 0x01cfea0003800000 */
.L_x_1762:
        /* <DEDUP_REMOVED lines=97> */
.L_x_1867:
[C---:B------:R-:W-:Y:S01]  /*18ed0*/  FMUL.FTZ R2, R71.reuse, c[0x0][0x2d0] ;  /* 0x0000b40047027a20 */ /* 0x040fe20000410000 */
[----:B--2---:R-:W-:Y:S01]  /*18ee0*/  FMNMX.FTZ R68, R0, R4, !PT ;  /* 0x0000000400447209 */ /* 0x004fe20007810000 */
[----:B------:R-:W-:Y:S01]  /*18ef0*/  FADD.FTZ R0, -R71, R86 ;  /* 0x0000005647007221 */ /* 0x000fe20000010100 */
[----:B------:R-:W-:Y:S01]  /*18f00*/  WARPSYNC 0xffffffff ;  /* 0xffffffff00007948 */ /* 0x000fe20003800000 */
[--C-:B-1----:R-:W-:Y:S01]  /*18f10*/  FFMA.FTZ R4, R188, c[0x0][0x2d0], -R2.reuse ;  /* 0x0000b400bc047a23 */ /* 0x102fe20000010802 */
[----:B------:R-:W-:Y:S01]  /*18f20*/  LDSM.16.MT88.4 R52, [R193] ;  /* 0x00000000c134783b */ /* 0x000fe20000004200 */
[----:B------:R-:W-:Y:S01]  /*18f30*/  FMUL.FTZ R0, R0, c[0x0][0x2d0] ;  /* 0x0000b40000007a20 */ /* 0x000fe20000410000 */
[----:B------:R-:W-:Y:S01]  /*18f40*/  ISETP.GT.AND P0, PT, R223, R252, PT ;  /* 0x000000fcdf00720c */ /* 0x000fe20003f04270 */
        /* <DEDUP_REMOVED lines=183> */
[C---:B------:R-:W-:Y:S02]  /*19ac0*/  FMUL.FTZ R7, R3.reuse, R131 ;  /* 0x0000008303077220 */ /* 0x040fe40000410000 */
        /* <DEDUP_REMOVED lines=58> */
[----:B---3--:R-:W-:Y:S01]  /*19e70*/  FADD.FTZ R3, R123, R3 ;  /* 0x000000037b037221 */ /* 0x008fe20000010000 */
        /* <DEDUP_REMOVED lines=122> */
[----:B------:R-:W-:Y:S01]  /*1a620*/  MUFU.EX2 R167, R241 ;  /* 0x000000f100a77308 */ /* 0x000fe20000000800 */
[----:B------:R-:W-:Y:S01]  /*1a630*/  F2FP.PACK_AB R72, R175, R172 ;  /* 0x000000acaf48723e */ /* 0x000fe200000000ff */
[----:B------:R-:W-:Y:S01]  /*1a640*/  FADD.FTZ R2, R166, R2 ;  /* 0x00000002a6027221 */ /* 0x000fe20000010000 */
[----:B------:R-:W-:Y:S01]  /*1a650*/  F2FP.PACK_AB R74, R178, R177 ;  /* 0x000000b1b24a723e */ /* 0x000fe200000000ff */
[-C--:B------:R-:W-:Y:S05]  /*1a660*/  HMMA.16816.F32 R4, R76, R80.reuse, R4 ;  /* 0x000000504c04723c */ /* 0x080fea0000001804 */
[C---:B------:R-:W-:Y:S01]  /*1a670*/  F2FP.PACK_AB R73, R165.reuse, R166 ;  /* 0x000000a6a549723e */ /* 0x040fe200000000ff */
[----:B------:R-:W4:Y:S01]  /*1a680*/  MUFU.EX2 R163, R242 ;  /* 0x000000f200a37308 */ /* 0x000f220000000800 */
        /* <DEDUP_REMOVED lines=8> */
[----:B------:R-:W-:Y:S01]  /*1a710*/  FADD.FTZ R3, R127, R87 ;  /* 0x000000577f037221 */ /* 0x000fe20000010000 */
[----:B------:R-:W-:Y:S01]  /*1a720*/  MOV R87, R70 ;  /* 0x0000004600577202 */ /* 0x000fe20000000f00 */
[-C--:B------:R-:W-:Y:S04]  /*1a730*/  HMMA.16816.F32 R12, R72, R82.reuse, R12 ;  /* 0x00000052480c723c */ /* 0x080fe8000000180c */
[----:B------:R-:W1:Y:S01]  /*1a740*/  MUFU.EX2 R160, R224 ;  /* 0x000000e000a07308 */ /* 0x000e620000000800 */
[----:B------:R-:W-:Y:S02]  /*1a750*/  FADD.FTZ R0, R128, R0 ;  /* 0x0000000080007221 */ /* 0x000fe40000010000 */
[----:B------:R-:W-:Y:S01]  /*1a760*/  FADD.FTZ R3, R243, R3 ;  /* 0x00000003f3037221 */ /* 0x000fe20000010000 */
[C---:B------:R-:W-:Y:S04]  /*1a770*/  HMMA.16816.F32 R16, R76.reuse, R82, R16 ;  /* 0x000000524c10723c */ /* 0x040fe80000001810 */
[----:B----4-:R-:W-:Y:S01]  /*1a780*/  F2FP.PACK_AB R159, R163, R167 ;  /* 0x000000a7a39f723e */ /* 0x010fe200000000ff */
[----:B------:R-:W-:Y:S01]  /*1a790*/  FADD.FTZ R3, R183, R3 ;  /* 0x00000003b7037221 */ /* 0x000fe20000010000 */
[----:B------:R-:W-:Y:S01]  /*1a7a0*/  MUFU.EX2 R89, R225 ;  /* 0x000000e100597308 */ /* 0x000fe20000000800 */
[----:B------:R-:W-:Y:S01]  /*1a7b0*/  FADD.FTZ R0, R230, R0 ;  /* 0x00000000e6007221 */ /* 0x000fe20000010000 */
[-C--:B--2---:R-:W-:Y:S04]  /*1a7c0*/  HMMA.16816.F32 R20, R76, R100.reuse, R20 ;  /* 0x000000644c14723c */ /* 0x084fe80000001814 */
[----:B------:R-:W-:Y:S02]  /*1a7d0*/  FADD.FTZ R3, R182, R3 ;  /* 0x00000003b6037221 */ /* 0x000fe40000010000 */
        /* <DEDUP_REMOVED lines=70> */
.L_x_1760:
[----:B------:R-:W-:Y:S05]  /*1ac40*/  BRA.DIV ~URZ, `(.L_x_1768) ;  /* 0x00008e227f007947 */ /* 0x000fea000b800000 */
[----:B------:R1:W2:Y:S02]  /*1ac50*/  SHFL.BFLY PT, R0, R239, 0x2, 0x1f ;  /* 0x0c401f00ef007f89 */ /* 0x0002a400000e0000 */
.L_x_1868:
        /* <DEDUP_REMOVED lines=15> */
.L_x_1869:
        /* <DEDUP_REMOVED lines=102> */
.L_x_1679:
        /* <DEDUP_REMOVED lines=8> */
[----:B------:R-:W3:Y:S08]  /*1b430*/  FLO.U32 R3, UR4 ;  /* 0x0000000400037d00 */ /* 0x000ef000080e0000 */
[----:B------:R-:W4:Y:S01]  /*1b440*/  POPC R2, UR4 ;  /* 0x0000000400027d09 */ /* 0x000f220008000000 */
[----:B---3--:R-:W-:Y:S01]  /*1b450*/  ISETP.EQ.U32.AND P0, PT, R3, R4, PT ;  /* 0x000000040300720c */ /* 0x008fe20003f02070 */
[----:B------:R-:W-:-:S12]  /*1b460*/  IMAD.MOV.U32 R4, RZ, RZ, c[0x0][0x560] ;  /* 0x00015800ff047624 */ /* 0x000fd800078e00ff */
[----:B----4-:R3:W4:Y:S04]  /*1b470*/  @P0 ATOMG.E.ADD.STRONG.GPU PT, R2, [R4.64], R2 ;  /* 0x00000002040209a8 */ /* 0x01072800081ee1c8 */
[----:B---3--:R-:W3:Y:S04]  /*1b480*/  S2R R4, SR_LTMASK ;  /* 0x0000000000047919 */ /* 0x008ee80000003900 */
[----:B----4-:R3:W4:Y:S02]  /*1b490*/  SHFL.IDX PT, R3, R2, R3, 0x1f ;  /* 0x00001f0302037589 */ /* 0x01072400000e0000 */
[----:B---3--:R-:W-:-:S06]  /*1b4a0*/  LOP3.LUT R2, R4, UR4, RZ, 0xc0, !PT ;  /* 0x0000000404027c12 */ /* 0x008fcc000f8ec0ff */
[----:B------:R-:W4:Y:S02]  /*1b4b0*/  POPC R2, R2 ;  /* 0x0000000200027309 */ /* 0x000f240000000000 */
[----:B----45:R-:W-:-:S05]  /*1b4c0*/  IADD3 R6, R3, c[0x0][0xc], R2 ;  /* 0x0000030003067a10 */ /* 0x030fca0007ffe002 */
[----:B------:R3:W-:Y:S02]  /*1b4d0*/  STL [R1+0x40], R6 ;  /* 0x0000400601007387 */ /* 0x0007e40000100800 */
.L_x_1771:
[----:B---3--:R-:W-:Y:S05]  /*1b4e0*/  BSYNC B0 ;  /* 0x0000000000007941 */ /* 0x008fea0003800000 */
.L_x_1770:
[----:B------:R-:W-:Y:S01]  /*1b4f0*/  PRMT R0, R0, 0x9910, RZ ;  /* 0x0000991000007816 */ /* 0x000fe200000000ff */
[----:B------:R-:W-:Y:S01]  /*1b500*/  BSSY B1, `(.L_x_1772) ;  /* 0x00002f1000017945 */ /* 0x000fe20003800000 */
[----:B-----5:R-:W-:Y:S02]  /*1b510*/  IMAD.MOV.U32 R57, RZ, RZ, R6 ;  /* 0x000000ffff397224 */ /* 0x020fe400078e0006 */
[----:B------:R-:W-:-:S13]  /*1b520*/  ISETP.NE.AND P0, PT, R0, RZ, PT ;  /* 0x000000ff0000720c */ /* 0x000fda0003f05270 */
[----:B------:R-:W-:Y:S05]  /*1b530*/  @!P0 BRA `(.L_x_1773) ;  /* 0x000022f000008947 */ /* 0x000fea0003800000 */
[----:B------:R-:W3:Y:S04]  /*1b540*/  LDL R6, [R1+0x9c] ;  /* 0x00009c0001067983 */ /* 0x000ee80000100800 */
[----:B------:R-:W4:Y:S04]  /*1b550*/  LDL R5, [R1+0xac] ;  /* 0x0000ac0001057983 */ /* 0x000f280000100800 */
[----:B-12---:R-:W2:Y:S04]  /*1b560*/  LDL R9, [R1+0xb4] ;  /* 0x0000b40001097983 */ /* 0x006ea80000100800 */
        /* <DEDUP_REMOVED lines=18> */
[----:B------:R-:W-:Y:S04]  /*1b690*/  STS [R6+0x2000], R3 ;  /* 0x0020000306007388 */ /* 0x000fe80000000800 */
[----:B------:R3:W-:Y:S01]  /*1b6a0*/  STS [R6+0x2400], R2 ;  /* 0x0024000206007388 */ /* 0x0007e20000000800 */
[----:B-1----:R-:W-:-:S03]  /*1b6b0*/  F2FP.PACK_AB R0, R35, R34 ;  /* 0x000000222300723e */ /* 0x002fc600000000ff */
[----:B---3--:R-:W3:Y:S01]  /*1b6c0*/  LDL R6, [R1+0xa8] ;  /* 0x0000a80001067983 */ /* 0x008ee20000100800 */
[----:B------:R-:W-:Y:S02]  /*1b6d0*/  F2FP.PACK_AB R3, R79, R78 ;  /* 0x0000004e4f03723e */ /* 0x000fe400000000ff */
[----:B------:R-:W-:Y:S01]  /*1b6e0*/  F2FP.PACK_AB R2, R131, R130 ;  /* 0x000000828302723e */ /* 0x000fe200000000ff */
[----:B------:R1:W-:Y:S04]  /*1b6f0*/  STS [R5+0x2000], R0 ;  /* 0x0020000005007388 */ /* 0x0003e80000000800 */
[----:B------:R4:W-:Y:S04]  /*1b700*/  STS [R5+0x2400], R4 ;  /* 0x0024000405007388 */ /* 0x0009e80000000800 */
[----:B--2---:R2:W-:Y:S04]  /*1b710*/  STS [R9], R3 ;  /* 0x0000000309007388 */ /* 0x0045e80000000800 */
[----:B------:R2:W-:Y:S04]  /*1b720*/  STS [R9+0x400], R2 ;  /* 0x0004000209007388 */ /* 0x0005e80000000800 */
[----:B------:R-:W3:Y:S01]  /*1b730*/  LDL.LU R11, [R1+0x64] ;  /* 0x00006400010b7983 */ /* 0x000ee20000300800 */
[----:B-1----:R-:W-:-:S02]  /*1b740*/  F2FP.PACK_AB R0, R81, R80 ;  /* 0x000000505100723e */ /* 0x002fc400000000ff */
[----:B----4-:R-:W-:-:S03]  /*1b750*/  F2FP.PACK_AB R4, R39, R38 ;  /* 0x000000262704723e */ /* 0x010fc600000000ff */
[----:B------:R1:W-:Y:S01]  /*1b760*/  STS [R8], R0 ;  /* 0x0000000008007388 */ /* 0x0003e20000000800 */
[----:B------:R-:W-:Y:S02]  /*1b770*/  F2FP.PACK_AB R5, R59, R58 ;  /* 0x0000003a3b05723e */ /* 0x000fe400000000ff */
[----:B--2---:R-:W-:Y:S02]  /*1b780*/  F2FP.PACK_AB R3, R133, R132 ;  /* 0x000000848503723e */ /* 0x004fe400000000ff */
[----:B------:R-:W-:-:S03]  /*1b790*/  F2FP.PACK_AB R2, R41, R40 ;  /* 0x000000282902723e */ /* 0x000fc600000000ff */
[----:B------:R-:W-:Y:S04]  /*1b7a0*/  STS [R8+0x400], R3 ;  /* 0x0004000308007388 */ /* 0x000fe80000000800 */
[----:B------:R-:W-:Y:S04]  /*1b7b0*/  STS [R9+0x2000], R4 ;  /* 0x0020000409007388 */ /* 0x000fe80000000800 */
[----:B------:R2:W-:Y:S01]  /*1b7c0*/  STS [R9+0x2400], R2 ;  /* 0x0024000209007388 */ /* 0x0005e20000000800 */
[----:B-1----:R-:W-:-:S03]  /*1b7d0*/  F2FP.PACK_AB R0, R43, R42 ;  /* 0x0000002a2b00723e */ /* 0x002fc600000000ff */
[----:B--2---:R-:W2:Y:S01]  /*1b7e0*/  LDL.LU R9, [R1+0x68] ;  /* 0x0000680001097983 */ /* 0x004ea20000300800 */
        /* <DEDUP_REMOVED lines=15> */
[----:B---3--:R1:W-:Y:S04]  /*1b8e0*/  STS [R6], R2 ;  /* 0x0000000206007388 */ /* 0x0083e80000000800 */
[----:B------:R3:W-:Y:S04]  /*1b8f0*/  STS [R6+0x400], R0 ;  /* 0x0004000006007388 */ /* 0x0007e80000000800 */
[----:B------:R3:W-:Y:S04]  /*1b900*/  STS [R7+0x2000], R4 ;  /* 0x0020000407007388 */ /* 0x0007e80000000800 */
[----:B------:R3:W-:Y:S01]  /*1b910*/  STS [R7+0x2400], R3 ;  /* 0x0024000307007388 */ /* 0x0007e20000000800 */
[----:B-1----:R-:W-:-:S02]  /*1b920*/  F2FP.PACK_AB R2, R51, R50 ;  /* 0x000000323302723e */ /* 0x002fc400000000ff */
[----:B---3--:R-:W-:-:S03]  /*1b930*/  F2FP.PACK_AB R0, R47, R46 ;  /* 0x0000002e2f00723e */ /* 0x008fc600000000ff */
        /* <DEDUP_REMOVED lines=12> */
[----:B---3--:R-:W-:Y:S02]  /*1ba00*/  F2FP.PACK_AB R3, R29, R28 ;  /* 0x0000001c1d03723e */ /* 0x008fe400000000ff */
[----:B--2---:R-:W-:-:S05]  /*1ba10*/  F2FP.PACK_AB R2, R33, R32 ;  /* 0x000000202102723e */ /* 0x004fca00000000ff */
        /* <DEDUP_REMOVED lines=20> */
.L_x_1774:
        /* <DEDUP_REMOVED lines=70> */
[----:B---3--:R-:W-:-:S05]  /*1bfc0*/  IMAD.IADD R6, R61, 0x1, R56 ;  /* 0x000000013d067824 */ /* 0x008fca00078e0238 */
        /* <DEDUP_REMOVED lines=25> */
[----:B-1----:R-:W-:Y:S01]  /*1c160*/  IADD3 R8, R251, R56, RZ ;  /* 0x00000038fb087210 */ /* 0x002fe20007ffe0ff */
        /* <DEDUP_REMOVED lines=39> */
[----:B------:R-:W-:Y:S01]  /*1c3e0*/  IADD3 R4, R10, R56, RZ ;  /* 0x000000380a047210 */ /* 0x000fe20007ffe0ff */
[----:B------:R-:W-:Y:S05]  /*1c3f0*/  BRA.DIV ~URZ, `(.L_x_1776) ;  /* 0x000078f27f007947 */ /* 0x000fea000b800000 */
[----:B-1234-:R1:W2:Y:S02]  /*1c400*/  SHFL.IDX PT, R7, R5, RZ, 0x181f ;  /* 0x00181fff05077589 */ /* 0x01e2a400000e0000 */
.L_x_1870:
[----:B------:R-:W-:Y:S05]  /*1c410*/  BRA.DIV ~URZ, `(.L_x_1777) ;  /* 0x000079427f007947 */ /* 0x000fea000b800000 */
[----:B------:R3:W4:Y:S02]  /*1c420*/  SHFL.IDX PT, R2, R6, RZ, 0x181f ;  /* 0x00181fff06027589 */ /* 0x00072400000e0000 */
.L_x_1871:
[----:B------:R-:W-:-:S13]  /*1c430*/  ISETP.GE.OR P0, PT, R4, R0, P2 ;  /* 0x000000000400720c */ /* 0x000fda0001706670 */
[----:B----4-:R-:W-:-:S04]  /*1c440*/  @!P0 LEA R2, P1, R244, R2, 0x1 ;  /* 0x00000002f4028211 */ /* 0x010fc800078208ff */
[----:B--2---:R-:W-:-:S05]  /*1c450*/  @!P0 LEA.HI.X R3, R244, R7, R245, 0x1, P1 ;  /* 0x00000007f4038211 */ /* 0x004fca00008f0cf5 */
[----:B------:R2:W-:Y:S01]  /*1c460*/  @!P0 ST.E.128 [R2.64], R12 ;  /* 0x0000000c02008985 */ /* 0x0005e2000c101d08 */
[----:B------:R-:W-:Y:S05]  /*1c470*/  BRA.DIV ~URZ, `(.L_x_1778) ;  /* 0x000079527f007947 */ /* 0x000fea000b800000 */
[----:B------:R4:W1:Y:S04]  /*1c480*/  SHFL.IDX PT, R7, R5, 0x1, 0x181f ;  /* 0x00381f0005077f89 */ /* 0x00086800000e0000 */
[----:B--2---:R4:W2:Y:S02]  /*1c490*/  SHFL.IDX PT, R2, R6, 0x1, 0x181f ;  /* 0x00381f0006027f89 */ /* 0x0048a400000e0000 */
.L_x_1872:
[----:B------:R-:W-:-:S04]  /*1c4a0*/  IADD3 R3, R4, 0x10, RZ ;  /* 0x0000001004037810 */ /* 0x000fc80007ffe0ff */
[----:B------:R-:W-:-:S13]  /*1c4b0*/  ISETP.GE.OR P0, PT, R3, R0, P2 ;  /* 0x000000000300720c */ /* 0x000fda0001706670 */
[----:B--2---:R-:W-:-:S04]  /*1c4c0*/  @!P0 LEA R2, P1, R244, R2, 0x1 ;  /* 0x00000002f4028211 */ /* 0x004fc800078208ff */
[----:B-1----:R-:W-:-:S05]  /*1c4d0*/  @!P0 LEA.HI.X R3, R244, R7, R245, 0x1, P1 ;  /* 0x00000007f4038211 */ /* 0x002fca00008f0cf5 */
[----:B------:R1:W-:Y:S01]  /*1c4e0*/  @!P0 ST.E.128 [R2.64], R16 ;  /* 0x0000001002008985 */ /* 0x0003e2000c101d08 */
[----:B------:R-:W-:Y:S05]  /*1c4f0*/  BRA.DIV ~URZ, `(.L_x_1779) ;  /* 0x000079a27f007947 */ /* 0x000fea000b800000 */
[----:B------:R2:W1:Y:S02]  /*1c500*/  SHFL.IDX PT, R7, R5, 0x2, 0x181f ;  /* 0x00581f0005077f89 */ /* 0x00046400000e0000 */
.L_x_1873:
[----:B------:R-:W-:Y:S05]  /*1c510*/  BRA.DIV ~URZ, `(.L_x_1780) ;  /* 0x000079f27f007947 */ /* 0x000fea000b800000 */
[----:B-1----:R1:W2:Y:S02]  /*1c520*/  SHFL.IDX PT, R2, R6, 0x2, 0x181f ;  /* 0x00581f0006027f89 */ /* 0x0022a400000e0000 */
.L_x_1874:
        /* <DEDUP_REMOVED lines=8> */
.L_x_1875:
[----:B------:R-:W-:-:S04]  /*1c5b0*/  IADD3 R3, R4, 0x30, RZ ;  /* 0x0000003004037810 */ /* 0x000fc80007ffe0ff */
[----:B------:R-:W-:-:S13]  /*1c5c0*/  ISETP.GE.OR P0, PT, R3, R0, P2 ;  /* 0x000000000300720c */ /* 0x000fda0001706670 */
[----:B--2---:R-:W-:-:S04]  /*1c5d0*/  @!P0 LEA R2, P1, R244, R2, 0x1 ;  /* 0x00000002f4028211 */ /* 0x004fc800078208ff */
[----:B------:R-:W-:-:S05]  /*1c5e0*/  @!P0 LEA.HI.X R3, R244, R7, R245, 0x1, P1 ;  /* 0x00000007f4038211 */ /* 0x000fca00008f0cf5 */
[----:B------:R2:W-:Y:S01]  /*1c5f0*/  @!P0 ST.E.128 [R2.64], R24 ;  /* 0x0000001802008985 */ /* 0x0005e2000c101d08 */
[----:B------:R-:W-:Y:S05]  /*1c600*/  BRA.DIV ~URZ, `(.L_x_1782) ;  /* 0x00007a427f007947 */ /* 0x000fea000b800000 */
[----:B------:R1:W2:Y:S02]  /*1c610*/  SHFL.IDX PT, R7, R5, 0x4, 0x181f ;  /* 0x00981f0005077f89 */ /* 0x0002a400000e0000 */
.L_x_1876:
[----:B------:R-:W-:Y:S05]  /*1c620*/  BRA.DIV ~URZ, `(.L_x_1783) ;  /* 0x00007a927f007947 */ /* 0x000fea000b800000 */
[----:B--2---:R2:W1:Y:S02]  /*1c630*/  SHFL.IDX PT, R2, R6, 0x4, 0x181f ;  /* 0x00981f0006027f89 */ /* 0x00446400000e0000 */
.L_x_1877:
        /* <DEDUP_REMOVED lines=8> */
.L_x_1878:
[----:B------:R-:W-:-:S04]  /*1c6c0*/  IADD3 R3, R4, 0x50, RZ ;  /* 0x0000005004037810 */ /* 0x000fc80007ffe0ff */
[----:B------:R-:W-:-:S13]  /*1c6d0*/  ISETP.GE.OR P0, PT, R3, R0, P2 ;  /* 0x000000000300720c */ /* 0x000fda0001706670 */
[----:B---3--:R-:W-:-:S04]  /*1c6e0*/  @!P0 LEA R2, P1, R244, R2, 0x1 ;  /* 0x00000002f4028211 */ /* 0x008fc800078208ff */
[----:B--2---:R-:W-:-:S05]  /*1c6f0*/  @!P0 LEA.HI.X R3, R244, R7, R245, 0x1, P1 ;  /* 0x00000007f4038211 */ /* 0x004fca00008f0cf5 */
[----:B------:R2:W-:Y:S01]  /*1c700*/  @!P0 ST.E.128 [R2.64], R32 ;  /* 0x0000002002008985 */ /* 0x0005e2000c101d08 */
[----:B------:R-:W-:Y:S05]  /*1c710*/  BRA.DIV ~URZ, `(.L_x_1785) ;  /* 0x00007ae27f007947 */ /* 0x000fea000b800000 */
[----:B------:R3:W1:Y:S02]  /*1c720*/  SHFL.IDX PT, R7, R5, 0x6, 0x181f ;  /* 0x00d81f0005077f89 */ /* 0x00066400000e0000 */
.L_x_1879:
[----:B------:R-:W-:Y:S05]  /*1c730*/  BRA.DIV ~URZ, `(.L_x_1786) ;  /* 0x00007b327f007947 */ /* 0x000fea000b800000 */
[----:B--2---:R2:W3:Y:S02]  /*1c740*/  SHFL.IDX PT, R2, R6, 0x6, 0x181f ;  /* 0x00d81f0006027f89 */ /* 0x0044e400000e0000 */
.L_x_1880:
        /* <DEDUP_REMOVED lines=8> */
.L_x_1881:
[----:B------:R-:W-:-:S04]  /*1c7d0*/  IADD3 R2, R4, 0x70, RZ ;  /* 0x0000007004027810 */ /* 0x000fc80007ffe0ff */
[----:B------:R-:W-:-:S13]  /*1c7e0*/  ISETP.GE.OR P0, PT, R2, R0, P2 ;  /* 0x000000000200720c */ /* 0x000fda0001706670 */
[----:B------:R-:W-:Y:S05]  /*1c7f0*/  @P0 BRA `(.L_x_1788) ;  /* 0x00001c1000000947 */ /* 0x000fea0003800000 */
[----:B----4-:R-:W-:-:S04]  /*1c800*/  LEA R2, P0, R244, R3, 0x1 ;  /* 0x00000003f4027211 */ /* 0x010fc800078008ff */
[----:B---3--:R-:W-:-:S05]  /*1c810*/  LEA.HI.X R3, R244, R5, R245, 0x1, P0 ;  /* 0x00000005f4037211 */ /* 0x008fca00000f0cf5 */
[----:B------:R3:W-:Y:S01]  /*1c820*/  ST.E.128 [R2.64], R40 ;  /* 0x0000002802007985 */ /* 0x0007e2000c101d08 */
[----:B------:R-:W-:Y:S05]  /*1c830*/  BRA `(.L_x_1788) ;  /* 0x00001bd000007947 */ /* 0x000fea0003800000 */
.L_x_1775:
        /* <DEDUP_REMOVED lines=33> */
.L_x_1882:
[----:B------:R-:W-:Y:S05]  /*1ca50*/  BRA.DIV ~URZ, `(.L_x_1790) ;  /* 0x000079c27f007947 */ /* 0x000fea000b800000 */
[----:B------:R3:W4:Y:S02]  /*1ca60*/  SHFL.IDX PT, R0, R12, RZ, 0x1c1f ;  /* 0x001c1fff0c007589 */ /* 0x00072400000e0000 */
.L_x_1883:
        /* <DEDUP_REMOVED lines=50> */
.L_x_1792:
[----:B------:R-:W-:Y:S05]  /*1cd90*/  BSYNC B0 ;  /* 0x0000000000007941 */ /* 0x000fea0003800000 */
.L_x_1791:
[----:B------:R-:W-:Y:S05]  /*1cda0*/  BRA.DIV ~URZ, `(.L_x_1793) ;  /* 0x000076e27f007947 */ /* 0x000fea000b800000 */
[----:B--2---:R2:W1:Y:S04]  /*1cdb0*/  SHFL.IDX PT, R4, R5, 0x1, 0x1c1f ;  /* 0x003c1f0005047f89 */ /* 0x00446800000e0000 */
[----:B----4-:R2:W4:Y:S02]  /*1cdc0*/  SHFL.IDX PT, R0, R12, 0x1, 0x1c1f ;  /* 0x003c1f000c007f89 */ /* 0x01052400000e0000 */
.L_x_1884:
        /* <DEDUP_REMOVED lines=50> */
.L_x_1795:
[----:B------:R-:W-:Y:S05]  /*1d0f0*/  BSYNC B0 ;  /* 0x0000000000007941 */ /* 0x000fea0003800000 */
.L_x_1794:
[----:B------:R-:W-:Y:S05]  /*1d100*/  BRA.DIV ~URZ, `(.L_x_1796) ;  /* 0x000074527f007947 */ /* 0x000fea000b800000 */
[----:B-1----:R1:W2:Y:S02]  /*1d110*/  SHFL.IDX PT, R4, R5, 0x2, 0x1c1f ;  /* 0x005c1f0005047f89 */ /* 0x0022a400000e0000 */
.L_x_1885:
[----:B------:R-:W-:Y:S05]  /*1d120*/  BRA.DIV ~URZ, `(.L_x_1797) ;  /* 0x000074a27f007947 */ /* 0x000fea000b800000 */
[----:B----4-:R4:W1:Y:S02]  /*1d130*/  SHFL.IDX PT, R0, R12, 0x2, 0x1c1f ;  /* 0x005c1f000c007f89 */ /* 0x01086400000e0000 */
.L_x_1886:
[----:B--23--:R-:W2:Y:S01]  /*1d140*/  LDL R2, [R1+0x6c] ;  /* 0x00006c0001027983 */ /* 0x00cea20000100800 */
[----:B------:R-:W-:Y:S01]  /*1d150*/  BSSY B0, `(.L_x_1798) ;  /* 0x0000033000007945 */ /* 0x000fe20003800000 */
[----:B--2---:R-:W-:-:S13]  /*1d160*/  LOP3.LUT P0, RZ, R2, 0x1, RZ, 0xc0, !PT ;  /* 0x0000000102ff7812 */ /* 0x004fda000780c0ff */
[----:B------:R-:W-:Y:S05]  /*1d170*/  @P0 BRA `(.L_x_1799) ;  /* 0x0000030000000947 */ /* 0x000fea0003800000 */
[----:B------:R-:W2:Y:S04]  /*1d180*/  LDL R8, [R1+0x34] ;  /* 0x0000340001087983 */ /* 0x000ea80000100800 */
        /* <DEDUP_REMOVED lines=47> */
.L_x_1799:
[----:B------:R-:W-:Y:S05]  /*1d480*/  BSYNC B0 ;  /* 0x0000000000007941 */ /* 0x000fea0003800000 */
.L_x_1798:
[----:B------:R-:W-:Y:S05]  /*1d490*/  BRA.DIV ~URZ, `(.L_x_1800) ;  /* 0x000071a27f007947 */ /* 0x000fea000b800000 */
[----:B------:R3:W2:Y:S04]  /*1d4a0*/  SHFL.IDX PT, R4, R5, 0x3, 0x1c1f ;  /* 0x007c1f0005047f89 */ /* 0x0006a800000e0000 */
[----:B-1----:R3:W1:Y:S02]  /*1d4b0*/  SHFL.IDX PT, R0, R12, 0x3, 0x1c1f ;  /* 0x007c1f000c007f89 */ /* 0x00266400000e0000 */
.L_x_1887:
[----:B--2---:R-:W2:Y:S02]  /*1d4c0*/  LDL R2, [R1+0x6c] ;  /* 0x00006c0001027983 */ /* 0x004ea40000100800 */
[----:B--2---:R-:W-:-:S13]  /*1d4d0*/  LOP3.LUT P0, RZ, R2, 0x2, RZ, 0xc0, !PT ;  /* 0x0000000202ff7812 */ /* 0x004fda000780c0ff */
[----:B------:R-:W-:Y:S05]  /*1d4e0*/  @P0 BRA `(.L_x_1788) ;  /* 0x00000f2000000947 */ /* 0x000fea0003800000 */
[----:B------:R-:W2:Y:S04]  /*1d4f0*/  LDL R6, [R1+0x34] ;  /* 0x0000340001067983 */ /* 0x000ea80000100800 */
[----:B------:R-:W5:Y:S04]  /*1d500*/  LDL R10, [R1+0x8c] ;  /* 0x00008c00010a7983 */ /* 0x000f680000100800 */
[----:B---3--:R-:W3:Y:S04]  /*1d510*/  LDL R7, [R1+0xd4] ;  /* 0x0000d40001077983 */ /* 0x008ee80000100800 */
[----:B----4-:R-:W4:Y:S04]  /*1d520*/  LDL R18, [R1+0x84] ;  /* 0x0000840001127983 */ /* 0x010f280000100800 */
[----:B------:R-:W3:Y:S04]  /*1d530*/  LDL R8, [R1+0x88] ;  /* 0x0000880001087983 */ /* 0x000ee80000100800 */
        /* <DEDUP_REMOVED lines=11> */
[----:B-----5:R-:W-:-:S11]  /*1d5f0*/  ISETP.GE.AND P5, PT, R10, c[0x0][0x3c8], PT ;  /* 0x0000f2000a007a0c */ /* 0x020fd60003fa6270 */
[----:B-1----:R-:W-:-:S04]  /*1d600*/  @!P0 LEA R2, P1, R6, R0, 0x2 ;  /* 0x0000000006028211 */ /* 0x002fc800078210ff */
[----:B---3--:R-:W-:Y:S02]  /*1d610*/  @!P0 LEA.HI.X R3, R6, R4, R7, 0x2, P1 ;  /* 0x0000000406038211 */ /* 0x008fe400008f1407 */
        /* <DEDUP_REMOVED lines=33> */
.L_x_1773:
[----:B------:R-:W3:Y:S04]  /*1d830*/  LDL.LU R0, [R1+0x64] ;  /* 0x0000640001007983 */ /* 0x000ee80000300800 */
[----:B------:R-:W4:Y:S01]  /*1d840*/  LDL.LU R7, [R1+0x68] ;  /* 0x0000680001077983 */ /* 0x000f220000300800 */
[----:B------:R-:W-:Y:S02]  /*1d850*/  ISETP.NE.U32.AND P0, PT, RZ, c[0x0][0x508], PT ;  /* 0x00014200ff007a0c */ /* 0x000fe40003f05070 */
[----:B------:R-:W-:Y:S01]  /*1d860*/  ISETP.NE.U32.AND P3, PT, RZ, c[0x0][0x500], PT ;  /* 0x00014000ff007a0c */ /* 0x000fe20003f65070 */
[----:B--2---:R-:W2:Y:S01]  /*1d870*/  LDL.LU R6, [R1+0x44] ;  /* 0x0000440001067983 */ /* 0x004ea20000300800 */
[----:B------:R-:W-:Y:S01]  /*1d880*/  ISETP.NE.AND.EX P2, PT, RZ, c[0x0][0x50c], PT, P0 ;  /* 0x00014300ff007a0c */ /* 0x000fe20003f45300 */
[----:B-1----:R-:W-:Y:S01]  /*1d890*/  IMAD.MOV.U32 R18, RZ, RZ, c[0x0][0x388] ;  /* 0x0000e200ff127624 */ /* 0x002fe200078e00ff */
[----:B------:R-:W-:-:S02]  /*1d8a0*/  ISETP.NE.AND.EX P3, PT, RZ, c[0x0][0x504], PT, P3 ;  /* 0x00014100ff007a0c */ /* 0x000fc40003f65330 */
[----:B---3--:R-:W-:-:S09]  /*1d8b0*/  IADD3 R2, P1, R0, c[0x0][0x500], RZ ;  /* 0x0001400000027a10 */ /* 0x008fd20007f3e0ff */
[----:B------:R-:W-:Y:S01]  /*1d8c0*/  @P2 IADD3 R4, P0, R0, c[0x0][0x508], RZ ;  /* 0x0001420000042a10 */ /* 0x000fe20007f1e0ff */
[----:B------:R-:W-:Y:S01]  /*1d8d0*/  IMAD.MOV.U32 R0, RZ, RZ, RZ ;  /* 0x000000ffff007224 */ /* 0x000fe200078e00ff */
[C---:B----4-:R-:W-:Y:S02]  /*1d8e0*/  IADD3.X R3, R7.reuse, c[0x0][0x504], RZ, P1, !PT ;  /* 0x0001410007037a10 */ /* 0x050fe40000ffe4ff */
[----:B------:R-:W-:-:S03]  /*1d8f0*/  @P2 IADD3.X R5, R7, c[0x0][0x50c], RZ, P0, !PT ;  /* 0x0001430007052a10 */ /* 0x000fc600007fe4ff */
[----:B------:R1:W5:Y:S04]  /*1d900*/  @P3 LDG.E R0, [R2.64] ;  /* 0x0000000802003981 */ /* 0x000368000c1e1900 */
[----:B------:R1:W5:Y:S01]  /*1d910*/  @P2 LDG.E R18, [R4.64] ;  /* 0x0000000804122981 */ /* 0x000362000c1e1900 */
[----:B--2---:R-:W-:-:S04]  /*1d920*/  ISETP.NE.AND P0, PT, R6, RZ, PT ;  /* 0x000000ff0600720c */ /* 0x004fc80003f05270 */
[----:B------:R-:W-:Y:S01]  /*1d930*/  SEL R19, R6, c[0x0][0x3d4], P0 ;  /* 0x0000f50006137a07 */ /* 0x000fe20000000000 */
[----:B------:R-:W-:Y:S05]  /*1d940*/  @P2 BRA `(.L_x_1801) ;  /* 0x0000004000002947 */ /* 0x000fea0003800000 */
[----:B------:R-:W-:Y:S05]  /*1d950*/  @!P3 BRA `(.L_x_1801) ;  /* 0x000000300000b947 */ /* 0x000fea0003800000 */
[----:B-1----:R1:W2:Y:S04]  /*1d960*/  LDG.E R4, [R2.64] ;  /* 0x0000000802047981 */ /* 0x0022a8000c1e1900 */
[----:B-1----:R-:W2:Y:S02]  /*1d970*/  LDG.E R2, [R2.64+0x4] ;  /* 0x0000040802027981 */ /* 0x002ea4000c1e1900 */
[----:B--2--5:R-:W-:Y:S02]  /*1d980*/  IADD3 R18, -R4, R2, RZ ;  /* 0x0000000204127210 */ /* 0x024fe40007ffe1ff */
.L_x_1801:
        /* <DEDUP_REMOVED lines=60> */
.L_x_1803:
[----:B------:R-:W-:Y:S05]  /*1dd50*/  BSYNC B0 ;  /* 0x0000000000007941 */ /* 0x000fea0003800000 */
.L_x_1802:
        /* <DEDUP_REMOVED lines=20> */
[----:B--2---:R-:W-:-:S04]  /*1dea0*/  IADD3 R4, R251, R11, RZ ;  /* 0x0000000bfb047210 */ /* 0x004fc80007ffe0ff */
        /* <DEDUP_REMOVED lines=20> */
.L_x_1888:
[----:B------:R-:W-:Y:S05]  /*1dff0*/  BRA.DIV ~URZ, `(.L_x_1805) ;  /* 0x000067827f007947 */ /* 0x000fea000b800000 */
[----:B------:R3:W4:Y:S02]  /*1e000*/  SHFL.IDX PT, R2, R6, RZ, 0x181f ;  /* 0x00181fff06027589 */ /* 0x00072400000e0000 */
.L_x_1889:
        /* <DEDUP_REMOVED lines=8> */
.L_x_1890:
[----:B------:R-:W-:-:S04]  /*1e090*/  IADD3 R3, R0, 0x10, RZ ;  /* 0x0000001000037810 */ /* 0x000fc80007ffe0ff */
[----:B------:R-:W-:-:S13]  /*1e0a0*/  ISETP.GE.OR P0, PT, R3, R4, P2 ;  /* 0x000000040300720c */ /* 0x000fda0001706670 */
[----:B--2---:R-:W-:-:S04]  /*1e0b0*/  @!P0 LEA R2, P1, R244, R2, 0x1 ;  /* 0x00000002f4028211 */ /* 0x004fc800078208ff */
[----:B-1----:R-:W-:-:S05]  /*1e0c0*/  @!P0 LEA.HI.X R3, R244, R7, R245, 0x1, P1 ;  /* 0x00000007f4038211 */ /* 0x002fca00008f0cf5 */
[----:B------:R1:W-:Y:S01]  /*1e0d0*/  @!P0 ST.E.128 [R2.64], RZ ;  /* 0x000000ff02008985 */ /* 0x0003e2000c101d08 */
[----:B------:R-:W-:Y:S05]  /*1e0e0*/  BRA.DIV ~URZ, `(.L_x_1807) ;  /* 0x000067d27f007947 */ /* 0x000fea000b800000 */
[----:B------:R2:W1:Y:S02]  /*1e0f0*/  SHFL.IDX PT, R7, R5, 0x2, 0x181f ;  /* 0x00581f0005077f89 */ /* 0x00046400000e0000 */
.L_x_1891:
[----:B------:R-:W-:Y:S05]  /*1e100*/  BRA.DIV ~URZ, `(.L_x_1808) ;  /* 0x000068227f007947 */ /* 0x000fea000b800000 */
[----:B-1----:R1:W2:Y:S02]  /*1e110*/  SHFL.IDX PT, R2, R6, 0x2, 0x181f ;  /* 0x00581f0006027f89 */ /* 0x0022a400000e0000 */
.L_x_1892:
        /* <DEDUP_REMOVED lines=8> */
.L_x_1893:
[----:B------:R-:W-:-:S04]  /*1e1a0*/  IADD3 R3, R0, 0x30, RZ ;  /* 0x0000003000037810 */ /* 0x000fc80007ffe0ff */
[----:B------:R-:W-:-:S13]  /*1e1b0*/  ISETP.GE.OR P0, PT, R3, R4, P2 ;  /* 0x000000040300720c */ /* 0x000fda0001706670 */
[----:B--2---:R-:W-:-:S04]  /*1e1c0*/  @!P0 LEA R2, P1, R244, R2, 0x1 ;  /* 0x00000002f4028211 */ /* 0x004fc800078208ff */
[----:B------:R-:W-:-:S05]  /*1e1d0*/  @!P0 LEA.HI.X R3, R244, R7, R245, 0x1, P1 ;  /* 0x00000007f4038211 */ /* 0x000fca00008f0cf5 */
[----:B------:R2:W-:Y:S01]  /*1e1e0*/  @!P0 ST.E.128 [R2.64], RZ ;  /* 0x000000ff02008985 */ /* 0x0005e2000c101d08 */
[----:B------:R-:W-:Y:S05]  /*1e1f0*/  BRA.DIV ~URZ, `(.L_x_1810) ;  /* 0x000068727f007947 */ /* 0x000fea000b800000 */
[----:B------:R1:W2:Y:S02]  /*1e200*/  SHFL.IDX PT, R7, R5, 0x4, 0x181f ;  /* 0x00981f0005077f89 */ /* 0x0002a400000e0000 */
.L_x_1894:
[----:B------:R-:W-:Y:S05]  /*1e210*/  BRA.DIV ~URZ, `(.L_x_1811) ;  /* 0x000068c27f007947 */ /* 0x000fea000b800000 */
[----:B--2---:R2:W1:Y:S02]  /*1e220*/  SHFL.IDX PT, R2, R6, 0x4, 0x181f ;  /* 0x00981f0006027f89 */ /* 0x00446400000e0000 */
.L_x_1895:
        /* <DEDUP_REMOVED lines=8> */
.L_x_1896:
[----:B------:R-:W-:-:S04]  /*1e2b0*/  IADD3 R3, R0, 0x50, RZ ;  /* 0x0000005000037810 */ /* 0x000fc80007ffe0ff */
[----:B------:R-:W-:-:S13]  /*1e2c0*/  ISETP.GE.OR P0, PT, R3, R4, P2 ;  /* 0x000000040300720c */ /* 0x000fda0001706670 */
[----:B---3--:R-:W-:-:S04]  /*1e2d0*/  @!P0 LEA R2, P1, R244, R2, 0x1 ;  /* 0x00000002f4028211 */ /* 0x008fc800078208ff */
[----:B--2---:R-:W-:-:S05]  /*1e2e0*/  @!P0 LEA.HI.X R3, R244, R7, R245, 0x1, P1 ;  /* 0x00000007f4038211 */ /* 0x004fca00008f0cf5 */
[----:B------:R2:W-:Y:S01]  /*1e2f0*/  @!P0 ST.E.128 [R2.64], RZ ;  /* 0x000000ff02008985 */ /* 0x0005e2000c101d08 */
[----:B------:R-:W-:Y:S05]  /*1e300*/  BRA.DIV ~URZ, `(.L_x_1813) ;  /* 0x000069127f007947 */ /* 0x000fea000b800000 */
[----:B------:R3:W1:Y:S02]  /*1e310*/  SHFL.IDX PT, R7, R5, 0x6, 0x181f ;  /* 0x00d81f0005077f89 */ /* 0x00066400000e0000 */
.L_x_1897:
[----:B------:R-:W-:Y:S05]  /*1e320*/  BRA.DIV ~URZ, `(.L_x_1814) ;  /* 0x000069627f007947 */ /* 0x000fea000b800000 */
[----:B--2---:R2:W3:Y:S02]  /*1e330*/  SHFL.IDX PT, R2, R6, 0x6, 0x181f ;  /* 0x00d81f0006027f89 */ /* 0x0044e400000e0000 */
.L_x_1898:
        /* <DEDUP_REMOVED lines=8> */
.L_x_1899:
[----:B------:R-:W-:-:S04]  /*1e3c0*/  IADD3 R0, R0, 0x70, RZ ;  /* 0x0000007000007810 */ /* 0x000fc80007ffe0ff */
[----:B------:R-:W-:-:S13]  /*1e3d0*/  ISETP.GE.OR P0, PT, R0, R4, P2 ;  /* 0x000000040000720c */ /* 0x000fda0001706670 */
[----:B----4-:R-:W-:-:S04]  /*1e3e0*/  @!P0 LEA R2, P1, R244, R2, 0x1 ;  /* 0x00000002f4028211 */ /* 0x010fc800078208ff */
[----:B---3--:R-:W-:-:S05]  /*1e3f0*/  @!P0 LEA.HI.X R3, R244, R5, R245, 0x1, P1 ;  /* 0x00000005f4038211 */ /* 0x008fca00008f0cf5 */
[----:B------:R3:W-:Y:S04]  /*1e400*/  @!P0 ST.E.128 [R2.64], RZ ;  /* 0x000000ff02008985 */ /* 0x0007e8000c101d08 */
.L_x_1788:
[----:B------:R-:W-:Y:S05]  /*1e410*/  BSYNC B1 ;  /* 0x0000000000017941 */ /* 0x000fea0003800000 */
.L_x_1772:
        /* <DEDUP_REMOVED lines=15> */
.L_x_1900:
[----:B------:R-:W-:Y:S05]  /*1e510*/  BRA.DIV ~URZ, `(.L_x_1818) ;  /* 0x000069227f007947 */ /* 0x000fea000b800000 */
[----:B------:R3:W4:Y:S02]  /*1e520*/  SHFL.IDX PT, R8, R57, 0x1, 0x1f ;  /* 0x00201f0039087f89 */ /* 0x00072400000e0000 */
.L_x_1901:
        /* <DEDUP_REMOVED lines=19> */
.L_x_1902:
        /* <DEDUP_REMOVED lines=16> */
.L_x_1903:
[----:B---3--:R-:W-:Y:S01]  /*1e760*/  IMAD R0, R0, c[0x0][0x538], RZ ;  /* 0x00014e0000007a24 */ /* 0x008fe200078e02ff */
[----:B------:R-:W-:Y:S04]  /*1e770*/  BSSY B1, `(.L_x_1821) ;  /* 0x00000ce000017945 */ /* 0x000fe80003800000 */
[----:B----4-:R-:W-:-:S04]  /*1e780*/  IADD3 R8, R0, R8, RZ ;  /* 0x0000000800087210 */ /* 0x010fc80007ffe0ff */
[----:B--2---:R-:W-:-:S13]  /*1e790*/  ISETP.GT.AND P0, PT, R8, R9, PT ;  /* 0x000000090800720c */ /* 0x004fda0003f04270 */
[----:B------:R-:W-:Y:S05]  /*1e7a0*/  @P0 BRA `(.L_x_1822) ;  /* 0x0000025000000947 */ /* 0x000fea0003800000 */
.L_x_1826:
        /* <DEDUP_REMOVED lines=17> */
.L_x_1904:
        /* <DEDUP_REMOVED lines=16> */
.L_x_1905:
[----:B--2---:R-:W-:-:S05]  /*1e9c0*/  IMAD R0, R0, c[0x0][0x538], RZ ;  /* 0x00014e0000007a24 */ /* 0x004fca00078e02ff */
[----:B------:R-:W-:-:S04]  /*1e9d0*/  IADD3 R8, R0, R8, RZ ;  /* 0x0000000800087210 */ /* 0x000fc80007ffe0ff */
[----:B------:R-:W-:-:S13]  /*1e9e0*/  ISETP.GT.AND P0, PT, R8, R9, PT ;  /* 0x000000090800720c */ /* 0x000fda0003f04270 */
[----:B-1----:R-:W-:Y:S05]  /*1e9f0*/  @!P0 BRA `(.L_x_1826) ;  /* 0xfffffdb000008947 */ /* 0x002fea000383ffff */
.L_x_1822:
[----:B------:R-:W-:-:S05]  /*1ea00*/  IADD3 R8, -R0, R8, RZ ;  /* 0x0000000800087210 */ /* 0x000fca0007ffe1ff */
[----:B------:R-:W-:-:S05]  /*1ea10*/  IMAD R0, R4, c[0x0][0x538], R8 ;  /* 0x00014e0004007a24 */ /* 0x000fca00078e0208 */
[----:B------:R-:W-:Y:S01]  /*1ea20*/  ISETP.GT.AND P0, PT, R0, R9, PT ;  /* 0x000000090000720c */ /* 0x000fe20003f04270 */
[----:B------:R-:W-:-:S12]  /*1ea30*/  BRA.DIV ~URZ, `(.L_x_1827) ;  /* 0x000068627f007947 */ /* 0x000fd8000b800000 */
[----:B------:R-:W-:-:S03]  /*1ea40*/  VOTE.ANY R5, PT, !P0 ;  /* 0x0000000000057806 */ /* 0x000fc600040e0100 */
.L_x_1906:
[----:B------:R-:W2:Y:S01]  /*1ea50*/  LDL.LU R2, [R1+0x4c] ;  /* 0x00004c0001027983 */ /* 0x000ea20000300800 */
[----:B------:R-:W2:Y:S02]  /*1ea60*/  POPC R0, R5 ;  /* 0x0000000500007309 */ /* 0x000ea40000000000 */
[----:B--2---:R-:W-:-:S05]  /*1ea70*/  IADD3 R2, R0, R2, RZ ;  /* 0x0000000200027210 */ /* 0x004fca0007ffe0ff */
[----:B------:R2:W-:Y:S01]  /*1ea80*/  STL [R1+0x4c], R2 ;  /* 0x00004c0201007387 */ /* 0x0005e20000100800 */
[----:B------:R-:W-:Y:S05]  /*1ea90*/  BRA.DIV ~URZ, `(.L_x_1828) ;  /* 0x000068527f007947 */ /* 0x000fea000b800000 */
[----:B------:R3:W4:Y:S04]  /*1eaa0*/  SHFL.IDX PT, R6, R6, R0, 0x1f ;  /* 0x00001f0006067589 */ /* 0x00072800000e0000 */
[----:B------:R3:W1:Y:S02]  /*1eab0*/  SHFL.IDX PT, R7, R7, R0, 0x1f ;  /* 0x00001f0007077589 */ /* 0x00066400000e0000 */
.L_x_1907:
[----:B------:R-:W-:Y:S01]  /*1eac0*/  ISETP.NE.AND P0, PT, R5, RZ, PT ;  /* 0x000000ff0500720c */ /* 0x000fe20003f05270 */
[----:B------:R-:W-:-:S12]  /*1ead0*/  BSSY B0, `(.L_x_1829) ;  /* 0x0000005000007945 */ /* 0x000fd80003800000 */
[----:B------:R-:W-:Y:S05]  /*1eae0*/  @!P0 BRA `(.L_x_1830) ;  /* 0x0000003000008947 */ /* 0x000fea0003800000 */
[----:B---3--:R-:W-:Y:S01]  /*1eaf0*/  IADD3 R0, R0, -0x1, RZ ;  /* 0xffffffff00007810 */ /* 0x008fe20007ffe0ff */
[----:B------:R-:W-:Y:S05]  /*1eb00*/  BRA.DIV ~URZ, `(.L_x_1831) ;  /* 0x000068b27f007947 */ /* 0x000fea000b800000 */
[----:B------:R3:W2:Y:S02]  /*1eb10*/  SHFL.IDX PT, R10, R4, R0, 0x1f ;  /* 0x00001f00040a7589 */ /* 0x0006a400000e0000 */
.L_x_1830:
[----:B------:R-:W-:Y:S05]  /*1eb20*/  BSYNC B0 ;  /* 0x0000000000007941 */ /* 0x000fea0003800000 */
.L_x_1829:
        /* <DEDUP_REMOVED lines=68> */
.L_x_1833:
        /* <DEDUP_REMOVED lines=68> */
.L_x_1834:
[----:B------:R-:W-:Y:S05]  /*1f3b0*/  BSYNC B0 ;  /* 0x0000000000007941 */ /* 0x000fea0003800000 */
.L_x_1832:
[----:B------:R-:W-:-:S04]  /*1f3c0*/  LOP3.LUT R2, RZ, R2, RZ, 0x33, !PT ;  /* 0x00000002ff027212 */ /* 0x000fc800078e33ff */
[----:B-1----:R-:W-:-:S05]  /*1f3d0*/  IADD3 R0, R2, R6, RZ ;  /* 0x0000000602007210 */ /* 0x002fca0007ffe0ff */
[----:B------:R1:W-:Y:S01]  /*1f3e0*/  STL [R1+0x44], R0 ;  /* 0x0000440001007387 */ /* 0x0003e20000100800 */
[----:B------:R-:W-:Y:S05]  /*1f3f0*/  BRA `(.L_x_1835) ;  /* 0x0000005000007947 */ /* 0x000fea0003800000 */
.L_x_1823:
[----:B------:R-:W-:Y:S01]  /*1f400*/  MOV R0, c[0x0][0x53c] ;  /* 0x00014f0000007a02 */ /* 0x000fe20000000f00 */
[----:B------:R2:W-:Y:S04]  /*1f410*/  STL [R1+0x40], R9 ;  /* 0x0000400901007387 */ /* 0x0005e80000100800 */
[----:B------:R2:W-:Y:S04]  /*1f420*/  STL [R1+0x44], RZ ;  /* 0x000044ff01007387 */ /* 0x0005e80000100800 */
[----:B------:R2:W-:Y:S04]  /*1f430*/  STL [R1+0x48], RZ ;  /* 0x000048ff01007387 */ /* 0x0005e80000100800 */
[----:B------:R2:W-:Y:S02]  /*1f440*/  STL [R1+0x4c], R0 ;  /* 0x00004c0001007387 */ /* 0x0005e40000100800 */
.L_x_1835:
[----:B------:R-:W-:Y:S05]  /*1f450*/  BSYNC B1 ;  /* 0x0000000000017941 */ /* 0x000fea0003800000 */
.L_x_1821:
        /* <DEDUP_REMOVED lines=9> */
.L_x_1816:
[----:B--2---:R-:W2:Y:S02]  /*1f4f0*/  LDL R0, [R1+0x4c] ;  /* 0x00004c0001007983 */ /* 0x004ea40000100800 */
[----:B--2---:R-:W-:-:S13]  /*1f500*/  ISETP.GE.AND P0, PT, R0, c[0x0][0x53c], PT ;  /* 0x00014f0000007a0c */ /* 0x004fda0003f06270 */
[----:B-1--4-:R-:W-:Y:S01]  /*1f510*/  @P0 CALL.REL.NOINC `(.L_x_1836) ;  /* 0x0000001000000944 */ /* 0x012fe20003c00000 */
[----:B------:R-:W-:Y:S05]  /*1f520*/  BRA `(.L_x_1837) ;  /* 0xfffe2a0000007947 */ /* 0x000fea000383ffff */
.L_x_1836:
[----:B------:R-:W-:Y:S05]  /*1f530*/  EXIT ;  /* 0x000000000000794d */ /* 0x000fea0003800000 */
.L_x_1624:
[----:B------:R-:W-:Y:S01]  /*1f540*/  IMAD.MOV.U32 R0, RZ, RZ, R5 ;  /* 0x000000ffff007224 */ /* 0x000fe200078e0005 */
[----:B------:R-:W-:Y:S02]  /*1f550*/  MOV R2, 0x1 ;  /* 0x0000000100027802 */ /* 0x000fe40000000f00 */
[----:B------:R-:W-:Y:S02]  /*1f560*/  MOV R3, 0x1f580 ;  /* 0x0001f58000037802 */ /* 0x000fe40000000f00 */
[----:B------:R-:W-:Y:S05]  /*1f570*/  CALL.REL.NOINC `($__internal_24_$__cuda_sm70_shflsync_up_p) ;  /* 0x00005f7000007944 */ /* 0x000fea0003c00000 */
[----:B------:R-:W-:Y:S01]  /*1f580*/  MOV R0, R4 ;  /* 0x0000000400007202 */ /* 0x000fe20000000f00 */
[----:B------:R-:W-:Y:S05]  /*1f590*/  BRA `(.L_x_1838) ;  /* 0xfffe0ec000007947 */ /* 0x000fea000383ffff */
.L_x_1625:
[----:B------:R-:W-:Y:S01]  /*1f5a0*/  IMAD.MOV.U32 R0, RZ, RZ, R5 ;  /* 0x000000ffff007224 */ /* 0x000fe200078e0005 */
[----:B------:R-:W-:Y:S02]  /*1f5b0*/  MOV R2, 0x2 ;  /* 0x0000000200027802 */ /* 0x000fe40000000f00 */
[----:B------:R-:W-:Y:S02]  /*1f5c0*/  MOV R3, 0x1f5e0 ;  /* 0x0001f5e000037802 */ /* 0x000fe40000000f00 */
[----:B------:R-:W-:Y:S05]  /*1f5d0*/  CALL.REL.NOINC `($__internal_24_$__cuda_sm70_shflsync_up_p) ;  /* 0x00005f1000007944 */ /* 0x000fea0003c00000 */
[----:B------:R-:W-:Y:S01]  /*1f5e0*/  SEL R0, R4, RZ, P4 ;  /* 0x000000ff04007207 */ /* 0x000fe20002000000 */
[----:B------:R-:W-:Y:S01]  /*1f5f0*/  IMAD.MOV.U32 R2, RZ, RZ, 0x4 ;  /* 0x00000004ff027424 */ /* 0x000fe200078e00ff */
[----:B------:R-:W-:-:S03]  /*1f600*/  MOV R3, 0x1f630 ;  /* 0x0001f63000037802 */ /* 0x000fc60000000f00 */
[----:B------:R-:W-:Y:S02]  /*1f610*/  IMAD.IADD R0, R5, 0x1, R0 ;  /* 0x0000000105007824 */ /* 0x000fe400078e0200 */
        /* <DEDUP_REMOVED lines=13> */
[----:B------:R-:W-:Y:S02]  /*1f6f0*/  MOV R61, 0x1f ;  /* 0x0000001f003d7802 */ /* 0x000fe40000000f00 */
[----:B------:R-:W-:Y:S01]  /*1f700*/  MOV R3, 0x1f740 ;  /* 0x0001f74000037802 */ /* 0x000fe20000000f00 */
[----:B------:R-:W-:-:S04]  /*1f710*/  IMAD.IADD R4, R0, 0x1, R4 ;  /* 0x0000000100047824 */ /* 0x000fc800078e0204 */
[----:B------:R-:W-:Y:S02]  /*1f720*/  IMAD.MOV.U32 R56, RZ, RZ, R4 ;  /* 0x000000ffff387224 */ /* 0x000fe400078e0004 */
[----:B------:R-:W-:Y:S05]  /*1f730*/  CALL.REL.NOINC `($__internal_23_$__cuda_sm70_shflsync_idx_p) ;  /* 0x00005d5000007944 */ /* 0x000fea0003c00000 */
[----:B------:R-:W-:Y:S01]  /*1f740*/  MOV R0, R62 ;  /* 0x0000003e00007202 */ /* 0x000fe20000000f00 */
[----:B------:R-:W-:Y:S05]  /*1f750*/  BRA `(.L_x_1839) ;  /* 0xfffe0e0000007947 */ /* 0x000fea000383ffff */
.L_x_1627:
[----:B------:R-:W-:Y:S02]  /*1f760*/  SEL R0, RZ, 0x1, P0 ;  /* 0x00000001ff007807 */ /* 0x000fe40000000000 */
[----:B------:R-:W-:Y:S02]  /*1f770*/  MOV R2, 0x1f790 ;  /* 0x0001f79000027802 */ /* 0x000fe40000000f00 */
[----:B------:R-:W-:Y:S05]  /*1f780*/  CALL.REL.NOINC `($__internal_25_$__cuda_sm70_votesync_ballot) ;  /* 0x00005dd000007944 */ /* 0x000fea0003c00000 */
[----:B------:R-:W-:Y:S01]  /*1f790*/  MOV R7, R0 ;  /* 0x0000000000077202 */ /* 0x000fe20000000f00 */
[----:B------:R-:W-:Y:S05]  /*1f7a0*/  BRA `(.L_x_1840) ;  /* 0xfffe0e4000007947 */ /* 0x000fea000383ffff */
.L_x_1628:
[----:B------:R-:W-:Y:S01]  /*1f7b0*/  IMAD.MOV.U32 R56, RZ, RZ, R9 ;  /* 0x000000ffff387224 */ /* 0x000fe200078e0009 */
[----:B-1----:R-:W-:Y:S01]  /*1f7c0*/  MOV R2, R0 ;  /* 0x0000000000027202 */ /* 0x002fe20000000f00 */
[----:B------:R-:W-:Y:S01]  /*1f7d0*/  IMAD.MOV.U32 R61, RZ, RZ, 0x1f ;  /* 0x0000001fff3d7424 */ /* 0x000fe200078e00ff */
[----:B------:R-:W-:Y:S02]  /*1f7e0*/  MOV R3, 0x1f800 ;  /* 0x0001f80000037802 */ /* 0x000fe40000000f00 */
[----:B------:R-:W-:Y:S05]  /*1f7f0*/  CALL.REL.NOINC `($__internal_23_$__cuda_sm70_shflsync_idx_p) ;  /* 0x00005c9000007944 */ /* 0x000fea0003c00000 */
[----:B------:R-:W-:Y:S01]  /*1f800*/  IMAD.MOV.U32 R12, RZ, RZ, R62 ;  /* 0x000000ffff0c7224 */ /* 0x000fe200078e003e */
[----:B------:R-:W-:Y:S01]  /*1f810*/  MOV R56, R8 ;  /* 0x0000000800387202 */ /* 0x000fe20000000f00 */
[----:B------:R-:W-:Y:S01]  /*1f820*/  IMAD.MOV.U32 R5, RZ, RZ, RZ ;  /* 0x000000ffff057224 */ /* 0x000fe200078e00ff */
[----:B------:R-:W-:Y:S01]  /*1f830*/  MOV R2, R0 ;  /* 0x0000000000027202 */ /* 0x000fe20000000f00 */
[----:B------:R-:W-:Y:S01]  /*1f840*/  IMAD.MOV.U32 R61, RZ, RZ, 0x1f ;  /* 0x0000001fff3d7424 */ /* 0x000fe200078e00ff */
[----:B------:R-:W-:-:S02]  /*1f850*/  MOV R3, 0x1f870 ;  /* 0x0001f87000037802 */ /* 0x000fc40000000f00 */
[----:B------:R-:W-:Y:S05]  /*1f860*/  CALL.REL.NOINC `($__internal_23_$__cuda_sm70_shflsync_idx_p) ;  /* 0x00005c2000007944 */ /* 0x000fea0003c00000 */
[----:B------:R-:W-:Y:S01]  /*1f870*/  MOV R9, R62 ;  /* 0x0000003e00097202 */ /* 0x000fe20000000f00 */
[----:B------:R-:W-:Y:S05]  /*1f880*/  BRA `(.L_x_1841) ;  /* 0xfffe0dd000007947 */ /* 0x000fea000383ffff */
.L_x_1631:
[----:B------:R-:W-:Y:S01]  /*1f890*/  IMAD.MOV.U32 R56, RZ, RZ, R4 ;  /* 0x000000ffff387224 */ /* 0x000fe200078e0004 */
[----:B-1----:R-:W-:Y:S01]  /*1f8a0*/  MOV R2, R0 ;  /* 0x0000000000027202 */ /* 0x002fe20000000f00 */
[----:B------:R-:W-:Y:S01]  /*1f8b0*/  IMAD.MOV.U32 R61, RZ, RZ, 0x1f ;  /* 0x0000001fff3d7424 */ /* 0x000fe200078e00ff */
[----:B------:R-:W-:-:S02]  /*1f8c0*/  MOV R3, 0x1f8e0 ;  /* 0x0001f8e000037802 */ /* 0x000fc40000000f00 */
[----:B---34-:R-:W-:Y:S05]  /*1f8d0*/  CALL.REL.NOINC `($__internal_23_$__cuda_sm70_shflsync_idx_p) ;  /* 0x00005bb000007944 */ /* 0x018fea0003c00000 */
[----:B------:R-:W-:Y:S01]  /*1f8e0*/  MOV R5, R62 ;  /* 0x0000003e00057202 */ /* 0x000fe20000000f00 */
[----:B------:R-:W-:Y:S05]  /*1f8f0*/  BRA `(.L_x_1630) ;  /* 0xfffe0dc000007947 */ /* 0x000fea000383ffff */
.L_x_1680:
[----:B------:R-:W-:Y:S01]  /*1f900*/  IMAD.MOV.U32 R56, RZ, RZ, R5 ;  /* 0x000000ffff387224 */ /* 0x000fe200078e0005 */
[----:B------:R-:W-:Y:S01]  /*1f910*/  MOV R2, RZ ;  /* 0x000000ff00027202 */ /* 0x000fe20000000f00 */
[----:B------:R-:W-:Y:S01]  /*1f920*/  IMAD.MOV.U32 R61, RZ, RZ, 0x181f ;  /* 0x0000181fff3d7424 */ /* 0x000fe200078e00ff */
[----:B------:R-:W-:-:S02]  /*1f930*/  MOV R3, 0x1f950 ;  /* 0x0001f95000037802 */ /* 0x000fc40000000f00 */
[----:B-----5:R-:W-:Y:S05]  /*1f940*/  CALL.REL.NOINC `($__internal_23_$__cuda_sm70_shflsync_idx_p) ;  /* 0x00005b4000007944 */ /* 0x020fea0003c00000 */
[----:B------:R-:W-:Y:S01]  /*1f950*/  MOV R7, R62 ;  /* 0x0000003e00077202 */ /* 0x000fe20000000f00 */
[----:B------:R-:W-:Y:S05]  /*1f960*/  BRA `(.L_x_1842) ;  /* 0xfffe91d000007947 */ /* 0x000fea000383ffff */
.L_x_1681:
[----:B------:R-:W-:Y:S01]  /*1f970*/  IMAD.MOV.U32 R56, RZ, RZ, R6 ;  /* 0x000000ffff387224 */ /* 0x000fe200078e0006 */
[----:B------:R-:W-:Y:S01]  /*1f980*/  MOV R2, RZ ;  /* 0x000000ff00027202 */ /* 0x000fe20000000f00 */
[----:B------:R-:W-:Y:S01]  /*1f990*/  IMAD.MOV.U32 R61, RZ, RZ, 0x181f ;  /* 0x0000181fff3d7424 */ /* 0x000fe200078e00ff */
[----:B------:R-:W-:-:S02]  /*1f9a0*/  MOV R3, 0x1f9c0 ;  /* 0x0001f9c000037802 */ /* 0x000fc40000000f00 */
[----:B-12--5:R-:W-:Y:S05]  /*1f9b0*/  CALL.REL.NOINC `($__internal_23_$__cuda_sm70_shflsync_idx_p) ;  /* 0x00005ad000007944 */ /* 0x026fea0003c00000 */
[----:B------:R-:W-:Y:S01]  /*1f9c0*/  MOV R2, R62 ;  /* 0x0000003e00027202 */ /* 0x000fe20000000f00 */
[----:B------:R-:W-:Y:S05]  /*1f9d0*/  BRA `(.L_x_1843) ;  /* 0xfffe918000007947 */ /* 0x000fea000383ffff */
.L_x_1684:
[----:B------:R-:W-:Y:S01]  /*1f9e0*/  IMAD.MOV.U32 R56, RZ, RZ, R5 ;  /* 0x000000ffff387224 */ /* 0x000fe200078e0005 */
[----:B--2-4-:R-:W-:Y:S01]  /*1f9f0*/  MOV R2, 0x1 ;  /* 0x0000000100027802 */ /* 0x014fe20000000f00 */
[----:B------:R-:W-:Y:S01]  /*1fa00*/  IMAD.MOV.U32 R61, RZ, RZ, 0x181f ;  /* 0x0000181fff3d7424 */ /* 0x000fe200078e00ff */
[----:B------:R-:W-:-:S02]  /*1fa10*/  MOV R3, 0x1fa30 ;  /* 0x0001fa3000037802 */ /* 0x000fc40000000f00 */
[----:B-1---5:R-:W-:Y:S05]  /*1fa20*/  CALL.REL.NOINC `($__internal_23_$__cuda_sm70_shflsync_idx_p) ;  /* 0x00005a6000007944 */ /* 0x022fea0003c00000 */
[----:B------:R-:W-:Y:S01]  /*1fa30*/  IMAD.MOV.U32 R7, RZ, RZ, R62 ;  /* 0x000000ffff077224 */ /* 0x000fe200078e003e */
[----:B------:R-:W-:Y:S01]  /*1fa40*/  MOV R2, 0x1 ;  /* 0x0000000100027802 */ /* 0x000fe20000000f00 */
[----:B------:R-:W-:Y:S01]  /*1fa50*/  IMAD.MOV.U32 R56, RZ, RZ, R6 ;  /* 0x000000ffff387224 */ /* 0x000fe200078e0006 */
[----:B------:R-:W-:-:S02]  /*1fa60*/  MOV R61, 0x181f ;  /* 0x0000181f003d7802 */ /* 0x000fc40000000f00 */
[----:B------:R-:W-:Y:S02]  /*1fa70*/  MOV R3, 0x1fa90 ;  /* 0x0001fa9000037802 */ /* 0x000fe40000000f00 */
[----:B------:R-:W-:Y:S05]  /*1fa80*/  CALL.REL.NOINC `($__internal_23_$__cuda_sm70_shflsync_idx_p) ;  /* 0x00005a0000007944 */ /* 0x000fea0003c00000 */
[----:B------:R-:W-:Y:S01]  /*1fa90*/  MOV R2, R62 ;  /* 0x0000003e00027202 */ /* 0x000fe20000000f00 */
[----:B------:R-:W-:Y:S05]  /*1faa0*/  BRA `(.L_x_1844) ;  /* 0xfffe91a000007947 */ /* 0x000fea000383ffff */
.L_x_1687:
[----:B------:R-:W-:Y:S01]  /*1fab0*/  IMAD.MOV.U32 R56, RZ, RZ, R5 ;  /* 0x000000ffff387224 */ /* 0x000fe200078e0005 */
[----:B---34-:R-:W-:Y:S01]  /*1fac0*/  MOV R2, 0x2 ;  /* 0x0000000200027802 */ /* 0x018fe20000000f00 */
[----:B------:R-:W-:Y:S01]  /*1fad0*/  IMAD.MOV.U32 R61, RZ, RZ, 0x181f ;  /* 0x0000181fff3d7424 */ /* 0x000fe200078e00ff */
[----:B------:R-:W-:Y:S02]  /*1fae0*/  MOV R3, 0x1fb00 ;  /* 0x0001fb0000037802 */ /* 0x000fe40000000f00 */
[----:B-12--5:R-:W-:Y:S05]  /*1faf0*/  CALL.REL.NOINC `($__internal_23_$__cuda_sm70_shflsync_idx_p) ;  /* 0x0000599000007944 */ /* 0x026fea0003c00000 */
[----:B------:R-:W-:Y:S01]  /*1fb00*/  MOV R7, R62 ;  /* 0x0000003e00077202 */ /* 0x000fe20000000f00 */
[----:B------:R-:W-:Y:S05]  /*1fb10*/  BRA `(.L_x_1845) ;  /* 0xfffe920000007947 */ /* 0x000fea000383ffff */
.L_x_1688:
[----:B------:R-:W-:Y:S01]  /*1fb20*/  IMAD.MOV.U32 R56, RZ, RZ, R6 ;  /* 0x000000ffff387224 */ /* 0x000fe200078e0006 */
[----:B----4-:R-:W-:Y:S01]  /*1fb30*/  MOV R2, 0x2 ;  /* 0x0000000200027802 */ /* 0x010fe20000000f00 */
[----:B------:R-:W-:Y:S01]  /*1fb40*/  IMAD.MOV.U32 R61, RZ, RZ, 0x181f ;  /* 0x0000181fff3d7424 */ /* 0x000fe200078e00ff */
[----:B------:R-:W-:Y:S02]  /*1fb50*/  MOV R3, 0x1fb70 ;  /* 0x0001fb7000037802 */ /* 0x000fe40000000f00 */
[----:B-123-5:R-:W-:Y:S05]  /*1fb60*/  CALL.REL.NOINC `($__internal_23_$__cuda_sm70_shflsync_idx_p) ;  /* 0x0000592000007944 */ /* 0x02efea0003c00000 */
[----:B------:R-:W-:Y:S01]  /*1fb70*/  MOV R2, R62 ;  /* 0x0000003e00027202 */ /* 0x000fe20000000f00 */
[----:B------:R-:W-:Y:S05]  /*1fb80*/  BRA `(.L_x_1846) ;  /* 0xfffe91b000007947 */ /* 0x000fea000383ffff */
.L_x_1691:
[----:B------:R-:W-:Y:S01]  /*1fb90*/  IMAD.MOV.U32 R56, RZ, RZ, R5 ;  /* 0x000000ffff387224 */ /* 0x000fe200078e0005 */
[----:B-12---:R-:W-:Y:S01]  /*1fba0*/  MOV R2, 0x3 ;  /* 0x0000000300027802 */ /* 0x006fe20000000f00 */
[----:B------:R-:W-:Y:S01]  /*1fbb0*/  IMAD.MOV.U32 R61, RZ, RZ, 0x181f ;  /* 0x0000181fff3d7424 */ /* 0x000fe200078e00ff */
[----:B------:R-:W-:-:S02]  /*1fbc0*/  MOV R3, 0x1fbe0 ;  /* 0x0001fbe000037802 */ /* 0x000fc40000000f00 */
[----:B---345:R-:W-:Y:S05]  /*1fbd0*/  CALL.REL.NOINC `($__internal_23_$__cuda_sm70_shflsync_idx_p) ;  /* 0x000058b000007944 */ /* 0x038fea0003c00000 */
        /* <DEDUP_REMOVED lines=8> */
.L_x_1694:
[----:B------:R-:W-:Y:S01]  /*1fc60*/  IMAD.MOV.U32 R56, RZ, RZ, R5 ;  /* 0x000000ffff387224 */ /* 0x000fe200078e0005 */
[----:B--2---:R-:W-:Y:S01]  /*1fc70*/  MOV R2, 0x4 ;  /* 0x0000000400027802 */ /* 0x004fe20000000f00 */
[----:B------:R-:W-:Y:S01]  /*1fc80*/  IMAD.MOV.U32 R61, RZ, RZ, 0x181f ;  /* 0x0000181fff3d7424 */ /* 0x000fe200078e00ff */
[----:B------:R-:W-:Y:S02]  /*1fc90*/  MOV R3, 0x1fcb0 ;  /* 0x0001fcb000037802 */ /* 0x000fe40000000f00 */
[----:B-1-345:R-:W-:Y:S05]  /*1fca0*/  CALL.REL.NOINC `($__internal_23_$__cuda_sm70_shflsync_idx_p) ;  /* 0x000057e000007944 */ /* 0x03afea0003c00000 */
[----:B------:R-:W-:Y:S01]  /*1fcb0*/  MOV R7, R62 ;  /* 0x0000003e00077202 */ /* 0x000fe20000000f00 */
[----:B------:R-:W-:Y:S05]  /*1fcc0*/  BRA `(.L_x_1848) ;  /* 0xfffe922000007947 */ /* 0x000fea000383ffff */
.L_x_1695:
[----:B------:R-:W-:Y:S01]  /*1fcd0*/  IMAD.MOV.U32 R56, RZ, RZ, R6 ;  /* 0x000000ffff387224 */ /* 0x000fe200078e0006 */
[----:B--2---:R-:W-:Y:S01]  /*1fce0*/  MOV R2, 0x4 ;  /* 0x0000000400027802 */ /* 0x004fe20000000f00 */
[----:B------:R-:W-:Y:S01]  /*1fcf0*/  IMAD.MOV.U32 R61, RZ, RZ, 0x181f ;  /* 0x0000181fff3d7424 */ /* 0x000fe200078e00ff */
[----:B------:R-:W-:Y:S02]  /*1fd00*/  MOV R3, 0x1fd20 ;  /* 0x0001fd2000037802 */ /* 0x000fe40000000f00 */
[----:B-1-345:R-:W-:Y:S05]  /*1fd10*/  CALL.REL.NOINC `($__internal_23_$__cuda_sm70_shflsync_idx_p) ;  /* 0x0000577000007944 */ /* 0x03afea0003c00000 */
[----:B------:R-:W-:Y:S01]  /*1fd20*/  MOV R2, R62 ;  /* 0x0000003e00027202 */ /* 0x000fe20000000f00 */
[----:B------:R-:W-:Y:S05]  /*1fd30*/  BRA `(.L_x_1849) ;  /* 0xfffe91d000007947 */ /* 0x000fea000383ffff */
.L_x_1698:
[----:B------:R-:W-:Y:S01]  /*1fd40*/  IMAD.MOV.U32 R56, RZ, RZ, R5 ;  /* 0x000000ffff387224 */ /* 0x000fe200078e0005 */
[----:B-1-3--:R-:W-:Y:S01]  /*1fd50*/  MOV R2, 0x5 ;  /* 0x0000000500027802 */ /* 0x00afe20000000f00 */
[----:B------:R-:W-:Y:S01]  /*1fd60*/  IMAD.MOV.U32 R61, RZ, RZ, 0x181f ;  /* 0x0000181fff3d7424 */ /* 0x000fe200078e00ff */
[----:B------:R-:W-:-:S02]  /*1fd70*/  MOV R3, 0x1fd90 ;  /* 0x0001fd9000037802 */ /* 0x000fc40000000f00 */
[----:B--2-45:R-:W-:Y:S05]  /*1fd80*/  CALL.REL.NOINC `($__internal_23_$__cuda_sm70_shflsync_idx_p) ;  /* 0x0000570000007944 */ /* 0x034fea0003c00000 */
        /* <DEDUP_REMOVED lines=8> */
.L_x_1701:
[----:B------:R-:W-:Y:S01]  /*1fe10*/  IMAD.MOV.U32 R56, RZ, RZ, R5 ;  /* 0x000000ffff387224 */ /* 0x000fe200078e0005 */
[----:B--23--:R-:W-:Y:S01]  /*1fe20*/  MOV R2, 0x6 ;  /* 0x0000000600027802 */ /* 0x00cfe20000000f00 */
[----:B------:R-:W-:Y:S01]  /*1fe30*/  IMAD.MOV.U32 R61, RZ, RZ, 0x181f ;  /* 0x0000181fff3d7424 */ /* 0x000fe200078e00ff */
[----:B------:R-:W-:Y:S02]  /*1fe40*/  MOV R3, 0x1fe60 ;  /* 0x0001fe6000037802 */ /* 0x000fe40000000f00 */
[----:B-1--45:R-:W-:Y:S05]  /*1fe50*/  CALL.REL.NOINC `($__internal_23_$__cuda_sm70_shflsync_idx_p) ;  /* 0x0000563000007944 */ /* 0x032fea0003c00000 */
[----:B------:R-:W-:Y:S01]  /*1fe60*/  MOV R7, R62 ;  /* 0x0000003e00077202 */ /* 0x000fe20000000f00 */
[----:B------:R-:W-:Y:S05]  /*1fe70*/  BRA `(.L_x_1851) ;  /* 0xfffe924000007947 */ /* 0x000fea000383ffff */
.L_x_1702:
[----:B------:R-:W-:Y:S01]  /*1fe80*/  IMAD.MOV.U32 R56, RZ, RZ, R6 ;  /* 0x000000ffff387224 */ /* 0x000fe200078e0006 */
[----:B---3--:R-:W-:Y:S01]  /*1fe90*/  MOV R2, 0x6 ;  /* 0x0000000600027802 */ /* 0x008fe20000000f00 */
[----:B------:R-:W-:Y:S01]  /*1fea0*/  IMAD.MOV.U32 R61, RZ, RZ, 0x181f ;  /* 0x0000181fff3d7424 */ /* 0x000fe200078e00ff */
[----:B------:R-:W-:Y:S02]  /*1feb0*/  MOV R3, 0x1fed0 ;  /* 0x0001fed000037802 */ /* 0x000fe40000000f00 */
[----:B-12-45:R-:W-:Y:S05]  /*1fec0*/  CALL.REL.NOINC `($__internal_23_$__cuda_sm70_shflsync_idx_p) ;  /* 0x000055c000007944 */ /* 0x036fea0003c00000 */
[----:B------:R-:W-:Y:S01]  /*1fed0*/  MOV R2, R62 ;  /* 0x0000003e00027202 */ /* 0x000fe20000000f00 */
[----:B------:R-:W-:Y:S05]  /*1fee0*/  BRA `(.L_x_1852) ;  /* 0xfffe91f000007947 */ /* 0x000fea000383ffff */
.L_x_1705:
        /* <DEDUP_REMOVED lines=13> */
.L_x_1744:
[----:B------:R-:W-:Y:S01]  /*1ffc0*/  IMAD.MOV.U32 R56, RZ, RZ, R4 ;  /* 0x000000ffff387224 */ /* 0x000fe200078e0004 */
[----:B------:R-:W-:Y:S01]  /*1ffd0*/  MOV R2, RZ ;  /* 0x000000ff00027202 */ /* 0x000fe20000000f00 */
[----:B------:R-:W-:Y:S01]  /*1ffe0*/  IMAD.MOV.U32 R61, RZ, RZ, 0x181f ;  /* 0x0000181fff3d7424 */ /* 0x000fe200078e00ff */
[----:B------:R-:W-:Y:S02]  /*1fff0*/  MOV R3, 0x20010 ;  /* 0x0002001000037802 */ /* 0x000fe40000000f00 */
[----:B------:R-:W-:Y:S05]  /*20000*/  CALL.REL.NOINC `($__internal_23_$__cuda_sm70_shflsync_idx_p) ;  /* 0x0000548000007944 */ /* 0x000fea0003c00000 */
[----:B------:R-:W-:Y:S01]  /*20010*/  MOV R7, R62 ;  /* 0x0000003e00077202 */ /* 0x000fe20000000f00 */
[----:B------:R-:W-:Y:S05]  /*20020*/  BRA `(.L_x_1854) ;  /* 0xfffef95000007947 */ /* 0x000fea000383ffff */
.L_x_1745:
[----:B------:R-:W-:Y:S01]  /*20030*/  IMAD.MOV.U32 R56, RZ, RZ, R0 ;  /* 0x000000ffff387224 */ /* 0x000fe200078e0000 */
[----:B------:R-:W-:Y:S01]  /*20040*/  MOV R2, RZ ;  /* 0x000000ff00027202 */ /* 0x000fe20000000f00 */
[----:B------:R-:W-:Y:S01]  /*20050*/  IMAD.MOV.U32 R61, RZ, RZ, 0x181f ;  /* 0x0000181fff3d7424 */ /* 0x000fe200078e00ff */
[----:B------:R-:W-:Y:S02]  /*20060*/  MOV R3, 0x20080 ;  /* 0x0002008000037802 */ /* 0x000fe40000000f00 */
[----:B-12---:R-:W-:Y:S05]  /*20070*/  CALL.REL.NOINC `($__internal_23_$__cuda_sm70_shflsync_idx_p) ;  /* 0x0000541000007944 */ /* 0x006fea0003c00000 */
        /* <DEDUP_REMOVED lines=12> */
[----:B------:R-:W-:Y:S05]  /*20140*/  CALL.REL.NOINC `($__internal_23_$__cuda_sm70_shflsync_idx_p) ;  /* 0x0000534000007944 */ /* 0x000fea0003c00000 */
[----:B------:R-:W-:Y:S01]  /*20150*/  IMAD.MOV.U32 R6, RZ, RZ, R62 ;  /* 0x000000ffff067224 */ /* 0x000fe200078e003e */
[----:B------:R-:W-:Y:S01]  /*20160*/  MOV R2, 0x1 ;  /* 0x0000000100027802 */ /* 0x000fe20000000f00 */
[----:B------:R-:W-:Y:S01]  /*20170*/  IMAD.MOV.U32 R56, RZ, RZ, R0 ;  /* 0x000000ffff387224 */ /* 0x000fe200078e0000 */
[----:B------:R-:W-:Y:S02]  /*20180*/  MOV R61, 0x181f ;  /* 0x0000181f003d7802 */ /* 0x000fe40000000f00 */
[----:B------:R-:W-:Y:S02]  /*20190*/  MOV R3, 0x201b0 ;  /* 0x000201b000037802 */ /* 0x000fe40000000f00 */
[----:B------:R-:W-:Y:S05]  /*201a0*/  CALL.REL.NOINC `($__internal_23_$__cuda_sm70_shflsync_idx_p) ;  /* 0x000052e000007944 */ /* 0x000fea0003c00000 */
        /* <DEDUP_REMOVED lines=60> */
[----:B------:R-:W-:Y:S01]  /*20570*/  MOV R0, R62 ;  /* 0x0000003e00007202 */ /* 0x000fe20000000f00 */
[----:B------:R-:W-:Y:S05]  /*20580*/  BRA `(.L_x_1855) ;  /* 0xfffef57000007947 */ /* 0x000fea000383ffff */
.L_x_1746:
[----:B------:R-:W-:Y:S01]  /*20590*/  IMAD.MOV.U32 R56, RZ, RZ, R0 ;  /* 0x000000ffff387224 */ /* 0x000fe200078e0000 */
[----:B------:R-:W-:Y:S01]  /*205a0*/  MOV R2, RZ ;  /* 0x000000ff00027202 */ /* 0x000fe20000000f00 */
[----:B------:R-:W-:Y:S01]  /*205b0*/  IMAD.MOV.U32 R61, RZ, RZ, 0x1c1f ;  /* 0x00001c1fff3d7424 */ /* 0x000fe200078e00ff */
[----:B------:R-:W-:-:S02]  /*205c0*/  MOV R3, 0x205e0 ;  /* 0x000205e000037802 */ /* 0x000fc40000000f00 */
[----:B------:R-:W-:Y:S05]  /*205d0*/  CALL.REL.NOINC `($__internal_23_$__cuda_sm70_shflsync_idx_p) ;  /* 0x00004eb000007944 */ /* 0x000fea0003c00000 */
[----:B------:R-:W-:Y:S01]  /*205e0*/  MOV R2, R62 ;  /* 0x0000003e00027202 */ /* 0x000fe20000000f00 */
[----:B------:R-:W-:Y:S05]  /*205f0*/  BRA `(.L_x_1856) ;  /* 0xfffef69000007947 */ /* 0x000fea000383ffff */
.L_x_1747:
[----:B------:R-:W-:Y:S01]  /*20600*/  IMAD.MOV.U32 R56, RZ, RZ, R0 ;  /* 0x000000ffff387224 */ /* 0x000fe200078e0000 */
[----:B------:R-:W-:Y:S01]  /*20610*/  MOV R2, 0x1 ;  /* 0x0000000100027802 */ /* 0x000fe20000000f00 */
[----:B------:R-:W-:Y:S01]  /*20620*/  IMAD.MOV.U32 R61, RZ, RZ, 0x1c1f ;  /* 0x00001c1fff3d7424 */ /* 0x000fe200078e00ff */
[----:B------:R-:W-:-:S02]  /*20630*/  MOV R3, 0x20650 ;  /* 0x0002065000037802 */ /* 0x000fc40000000f00 */
[----:B-1----:R-:W-:Y:S05]  /*20640*/  CALL.REL.NOINC `($__internal_23_$__cuda_sm70_shflsync_idx_p) ;  /* 0x00004e4000007944 */ /* 0x002fea0003c00000 */
[----:B------:R-:W-:Y:S01]  /*20650*/  IMAD.IADD R2, R4, 0x1, R62 ;  /* 0x0000000104027824 */ /* 0x000fe200078e023e */
[----:B------:R-:W-:Y:S01]  /*20660*/  MOV R3, 0x20940 ;  /* 0x0002094000037802 */ /* 0x000fe20000000f00 */
[----:B------:R-:W-:-:S02]  /*20670*/  IMAD.MOV.U32 R56, RZ, RZ, R0 ;  /* 0x000000ffff387224 */ /* 0x000fc400078e0000 */
[----:B------:R-:W-:Y:S01]  /*20680*/  IMAD.MOV.U32 R61, RZ, RZ, 0x1c1f ;  /* 0x00001c1fff3d7424 */ /* 0x000fe200078e00ff */
        /* <DEDUP_REMOVED lines=10> */
[----:B------:R-:W-:Y:S02]  /*20730*/  ISETP.GT.AND P4, PT, R2, 0x19, PT ;  /* 0x000000190200780c */ /* 0x000fe40003f84270 */
        /* <DEDUP_REMOVED lines=30> */
[----:B------:R-:W-:Y:S02]  /*20920*/  FSEL R63, R38, -INF , P0 ;  /* 0xff800000263f7808 */ /* 0x000fe40000000000 */
[----:B------:R-:W-:Y:S05]  /*20930*/  CALL.REL.NOINC `($__internal_23_$__cuda_sm70_shflsync_idx_p) ;  /* 0x00004b5000007944 */ /* 0x000fea0003c00000 */
[----:B------:R-:W-:Y:S01]  /*20940*/  IMAD.IADD R2, R4, 0x1, R62 ;  /* 0x0000000104027824 */ /* 0x000fe200078e023e */
[----:B------:R-:W-:Y:S01]  /*20950*/  MOV R3, 0x20c30 ;  /* 0x00020c3000037802 */ /* 0x000fe20000000f00 */
[----:B------:R-:W-:Y:S02]  /*20960*/  IMAD.MOV.U32 R56, RZ, RZ, R0 ;  /* 0x000000ffff387224 */ /* 0x000fe400078e0000 */
        /* <DEDUP_REMOVED lines=45> */
[----:B------:R-:W-:Y:S02]  /*20c40*/  FMNMX.FTZ R0, R10, R12, !PT ;  /* 0x0000000c0a007209 */ /* 0x000fe40007810000 */
[----:B------:R-:W-:Y:S02]  /*20c50*/  FMNMX.FTZ R3, R26, R27, !PT ;  /* 0x0000001b1a037209 */ /* 0x000fe40007810000 */
[----:B------:R-:W-:-:S02]  /*20c60*/  IMNMX R5, R5, R4, PT ;  /* 0x0000000405057217 */ /* 0x000fc40003800200 */
[----:B------:R-:W-:Y:S02]  /*20c70*/  FMNMX.FTZ R71, R14, R0, !PT ;  /* 0x000000000e477209 */ /* 0x000fe40007810000 */
[C---:B------:R-:W-:Y:S02]  /*20c80*/  ISETP.GT.AND P0, PT, R5.reuse, RZ, PT ;  /* 0x000000ff0500720c */ /* 0x040fe40003f04270 */
[C---:B------:R-:W-:Y:S02]  /*20c90*/  ISETP.GT.AND P1, PT, R5.reuse, 0x1, PT ;  /* 0x000000010500780c */ /* 0x040fe40003f24270 */
[----:B------:R-:W-:Y:S02]  /*20ca0*/  ISETP.GT.AND P3, PT, R5, 0x8, PT ;  /* 0x000000080500780c */ /* 0x000fe40003f64270 */
[----:B------:R-:W-:Y:S02]  /*20cb0*/  FSEL R24, R157, -INF , P0 ;  /* 0xff8000009d187808 */ /* 0x000fe40000000000 */
[----:B------:R-:W-:-:S02]  /*20cc0*/  FSEL R25, R156, -INF , P1 ;  /* 0xff8000009c197808 */ /* 0x000fc40000800000 */
        /* <DEDUP_REMOVED lines=10> */
[----:B------:R-:W-:Y:S02]  /*20d70*/  FMNMX.FTZ R2, R15, R2, !PT ;  /* 0x000000020f027209 */ /* 0x000fe40007810000 */
[----:B------:R-:W-:-:S02]  /*20d80*/  ISETP.GT.AND P2, PT, R5, 0x11, PT ;  /* 0x000000110500780c */ /* 0x000fc40003f44270 */
[----:B------:R-:W-:Y:S02]  /*20d90*/  FSEL R38, R141, -INF , P0 ;  /* 0xff8000008d267808 */ /* 0x000fe40000000000 */
[----:B------:R-:W-:Y:S02]  /*20da0*/  FMNMX.FTZ R0, R37, R0, !PT ;  /* 0x0000000025007209 */ /* 0x000fe40007810000 */
[----:B------:R-:W-:Y:S02]  /*20db0*/  FMNMX.FTZ R71, R18, R71, !PT ;  /* 0x0000004712477209 */ /* 0x000fe40007810000 */
[----:B------:R-:W-:Y:S02]  /*20dc0*/  FMNMX.FTZ R2, R17, R2, !PT ;  /* 0x0000000211027209 */ /* 0x000fe40007810000 */
[----:B------:R-:W-:Y:S02]  /*20dd0*/  ISETP.GT.AND P3, PT, R5, 0x18, PT ;  /* 0x000000180500780c */ /* 0x000fe40003f64270 */
[----:B------:R-:W-:-:S02]  /*20de0*/  FSEL R39, R140, -INF , P2 ;  /* 0xff8000008c277808 */ /* 0x000fc40001000000 */
[----:B------:R-:W-:Y:S02]  /*20df0*/  FMNMX.FTZ R0, R38, R0, !PT ;  /* 0x0000000026007209 */ /* 0x000fe40007810000 */
        /* <DEDUP_REMOVED lines=85> */
[----:B------:R-:W-:Y:S01]  /*21350*/  FMNMX.FTZ R69, R87, R69, !PT ;  /* 0x0000004557457209 */ /* 0x000fe20007810000 */
[----:B------:R-:W-:Y:S01]  /*21360*/  IMAD.MOV.U32 R4, RZ, RZ, R71 ;  /* 0x000000ffff047224 */ /* 0x000fe200078e0047 */
[----:B------:R-:W-:Y:S01]  /*21370*/  FMNMX.FTZ R8, R52, R0, !PT ;  /* 0x0000000034087209 */ /* 0x000fe20007810000 */
[----:B------:R-:W-:Y:S01]  /*21380*/  IMAD.MOV.U32 R0, RZ, RZ, 0x2 ;  /* 0x00000002ff007424 */ /* 0x000fe200078e00ff */
[----:B------:R-:W-:Y:S02]  /*21390*/  FMNMX.FTZ R70, R63, R70, !PT ;  /* 0x000000463f467209 */ /* 0x000fe40007810000 */
[----:B------:R-:W-:-:S02]  /*213a0*/  FMNMX.FTZ R69, R83, R69, !PT ;  /* 0x0000004553457209 */ /* 0x000fc40007810000 */
[----:B------:R-:W-:Y:S02]  /*213b0*/  MOV R2, 0x213d0 ;  /* 0x000213d000027802 */ /* 0x000fe40000000f00 */
[----:B------:R-:W-:Y:S05]  /*213c0*/  CALL.REL.NOINC `($__internal_22_$__cuda_sm70_shflsync_bfly_p) ;  /* 0x0000406000007944 */ /* 0x000fea0003c00000 */
[----:B------:R-:W-:Y:S01]  /*213d0*/  FMNMX.FTZ R71, R71, R0, !PT ;  /* 0x0000000047477209 */ /* 0x000fe20007810000 */
[----:B------:R-:W-:Y:S01]  /*213e0*/  IMAD.MOV.U32 R0, RZ, RZ, 0x1 ;  /* 0x00000001ff007424 */ /* 0x000fe200078e00ff */
[----:B------:R-:W-:-:S03]  /*213f0*/  MOV R2, 0x21420 ;  /* 0x0002142000027802 */ /* 0x000fc60000000f00 */
[----:B------:R-:W-:Y:S02]  /*21400*/  IMAD.MOV.U32 R4, RZ, RZ, R71 ;  /* 0x000000ffff047224 */ /* 0x000fe400078e0047 */
[----:B------:R-:W-:Y:S05]  /*21410*/  CALL.REL.NOINC `($__internal_22_$__cuda_sm70_shflsync_bfly_p) ;  /* 0x0000401000007944 */ /* 0x000fea0003c00000 */
[----:B------:R-:W-:Y:S01]  /*21420*/  FMNMX.FTZ R71, R71, R0, !PT ;  /* 0x0000000047477209 */ /* 0x000fe20007810000 */
[----:B------:R-:W-:Y:S01]  /*21430*/  IMAD.MOV.U32 R4, RZ, RZ, R70 ;  /* 0x000000ffff047224 */ /* 0x000fe200078e0046 */
[----:B------:R-:W-:Y:S01]  /*21440*/  MOV R2, 0x21470 ;  /* 0x0002147000027802 */ /* 0x000fe20000000f00 */
[----:B------:R-:W-:Y:S02]  /*21450*/  IMAD.MOV.U32 R0, RZ, RZ, 0x2 ;  /* 0x00000002ff007424 */ /* 0x000fe400078e00ff */
        /* <DEDUP_REMOVED lines=26> */
[----:B------:R-:W-:Y:S01]  /*21600*/  MOV R9, R0 ;  /* 0x0000000000097202 */ /* 0x000fe20000000f00 */
[----:B------:R-:W-:Y:S05]  /*21610*/  BRA `(.L_x_1857) ;  /* 0xfffef6e000007947 */ /* 0x000fea000383ffff */
.L_x_1751:
[----:B------:R-:W-:Y:S01]  /*21620*/  MOV R2, RZ ;  /* 0x000000ff00027202 */ /* 0x000fe20000000f00 */
[----:B------:R-:W-:Y:S01]  /*21630*/  IMAD.MOV.U32 R56, RZ, RZ, R4 ;  /* 0x000000ffff387224 */ /* 0x000fe200078e0004 */
[----:B------:R-:W-:Y:S01]  /*21640*/  MOV R3, 0x21670 ;  /* 0x0002167000037802 */ /* 0x000fe20000000f00 */
[----:B------:R-:W-:Y:S02]  /*21650*/  IMAD.MOV.U32 R61, RZ, RZ, 0x181f ;  /* 0x0000181fff3d7424 */ /* 0x000fe400078e00ff */
[----:B-1----:R-:W-:Y:S05]  /*21660*/  CALL.REL.NOINC `($__internal_23_$__cuda_sm70_shflsync_idx_p) ;  /* 0x00003e2000007944 */ /* 0x002fea0003c00000 */
[----:B------:R-:W-:Y:S01]  /*21670*/  MOV R7, R62 ;  /* 0x0000003e00077202 */ /* 0x000fe20000000f00 */
[----:B------:R-:W-:-:S05]  /*21680*/  BRA `(.L_x_1858) ;  /* 0xffff12a000007947 */ /* 0x000fca000383ffff */
.L_x_1752:
[----:B------:R-:W-:Y:S01]  /*21690*/  MOV R2, RZ ;  /* 0x000000ff00027202 */ /* 0x000fe20000000f00 */
[----:B------:R-:W-:Y:S01]  /*216a0*/  IMAD.MOV.U32 R56, RZ, RZ, R0 ;  /* 0x000000ffff387224 */ /* 0x000fe200078e0000 */
[----:B------:R-:W-:Y:S01]  /*216b0*/  MOV R3, 0x216e0 ;  /* 0x000216e000037802 */ /* 0x000fe20000000f00 */
[----:B------:R-:W-:Y:S02]  /*216c0*/  IMAD.MOV.U32 R61, RZ, RZ, 0x181f ;  /* 0x0000181fff3d7424 */ /* 0x000fe400078e00ff */
[----:B-123--:R-:W-:Y:S05]  /*216d0*/  CALL.REL.NOINC `($__internal_23_$__cuda_sm70_shflsync_idx_p) ;  /* 0x00003db000007944 */ /* 0x00efea0003c00000 */
[----:B------:R-:W-:Y:S01]  /*216e0*/  IMAD.MOV.U32 R56, RZ, RZ, R4 ;  /* 0x000000ffff387224 */ /* 0x000fe200078e0004 */
[----:B------:R-:W-:Y:S01]  /*216f0*/  ISETP.GE.AND P0, PT, R244, c[0x0][0x1d4], PT ;  /* 0x00007500f4007a0c */ /* 0x000fe20003f06270 */
[----:B------:R-:W-:Y:S01]  /*21700*/  IMAD.MOV.U32 R61, RZ, RZ, 0x181f ;  /* 0x0000181fff3d7424 */ /* 0x000fe200078e00ff */
[----:B------:R-:W-:Y:S05]  /*21710*/  IADD3 R2, P1, R62, R5, RZ ;  /* 0x000000053e027210 */ /* 0x000fea0007f3e0ff */
[----:B------:R-:W-:Y:S01]  /*21720*/  IMAD.X R3, R7, 0x1, R6, P1 ;  /* 0x0000000107037824 */ /* 0x000fe200008e0606 */
[----:B------:R-:W-:Y:S05]  /*21730*/  SEL R7, RZ, 0x10, P0 ;  /* 0x00000010ff077807 */ /* 0x000fea0000000000 */
[----:B------:R-:W-:Y:S01]  /*21740*/  @!PT LDS RZ, [RZ] ;  /* 0x00000000fffff984 */ /* 0x000fe20000000800 */
[----:B------:R-:W-:Y:S01]  /*21750*/  @!PT LDS RZ, [RZ] ;  /* 0x00000000fffff984 */ /* 0x000fe20000000800 */
[----:B------:R-:W-:Y:S01]  /*21760*/  @!PT LDS RZ, [RZ] ;  /* 0x00000000fffff984 */ /* 0x000fe20000000800 */
[----:B------:R1:W-:Y:S02]  /*21770*/  LDGSTS.E.BYPASS.LTC128B.128 [R208+0x100], [R2.64], !P0 ;  /* 0x0010000002d07fae */ /* 0x0003e4000c101d48 */
[----:B-1----:R-:W-:Y:S01]  /*21780*/  MOV R3, 0x217b0 ;  /* 0x000217b000037802 */ /* 0x002fe20000000f00 */
[----:B------:R-:W-:Y:S03]  /*21790*/  IMAD.MOV.U32 R2, RZ, RZ, 0x1 ;  /* 0x00000001ff027424 */ /* 0x000fe600078e00ff */
[----:B------:R-:W-:Y:S05]  /*217a0*/  CALL.REL.NOINC `($__internal_23_$__cuda_sm70_shflsync_idx_p) ;  /* 0x00003ce000007944 */ /* 0x000fea0003c00000 */
[----:B------:R-:W-:Y:S01]  /*217b0*/  MOV R2, 0x1 ;  /* 0x0000000100027802 */ /* 0x000fe20000000f00 */
[----:B------:R-:W-:Y:S01]  /*217c0*/  IMAD.MOV.U32 R8, RZ, RZ, R62 ;  /* 0x000000ffff087224 */ /* 0x000fe200078e003e */
[----:B------:R-:W-:Y:S01]  /*217d0*/  MOV R61, 0x181f ;  /* 0x0000181f003d7802 */ /* 0x000fe20000000f00 */
[----:B------:R-:W-:Y:S01]  /*217e0*/  IMAD.MOV.U32 R56, RZ, RZ, R0 ;  /* 0x000000ffff387224 */ /* 0x000fe200078e0000 */
[----:B------:R-:W-:Y:S02]  /*217f0*/  MOV R3, 0x21810 ;  /* 0x0002181000037802 */ /* 0x000fe40000000f00 */
[----:B------:R-:W-:Y:S05]  /*21800*/  CALL.REL.NOINC `($__internal_23_$__cuda_sm70_shflsync_idx_p) ;  /* 0x00003c8000007944 */ /* 0x000fea0003c00000 */
        /* <DEDUP_REMOVED lines=60> */
[----:B------:R-:W-:Y:S01]  /*21bd0*/  MOV R0, R62 ;  /* 0x0000003e00007202 */ /* 0x000fe20000000f00 */
[----:B------:R-:W-:-:S05]  /*21be0*/  BRA `(.L_x_1859) ;  /* 0xffff0ee000007947 */ /* 0x000fca000383ffff */
.L_x_1755:
[----:B------:R-:W-:Y:S01]  /*21bf0*/  MOV R2, RZ ;  /* 0x000000ff00027202 */ /* 0x000fe20000000f00 */
[----:B------:R-:W-:Y:S01]  /*21c00*/  IMAD.MOV.U32 R56, RZ, RZ, R4 ;  /* 0x000000ffff387224 */ /* 0x000fe200078e0004 */
[----:B------:R-:W-:Y:S01]  /*21c10*/  MOV R3, 0x21c40 ;  /* 0x00021c4000037802 */ /* 0x000fe20000000f00 */
[----:B------:R-:W-:Y:S02]  /*21c20*/  IMAD.MOV.U32 R61, RZ, RZ, 0x181f ;  /* 0x0000181fff3d7424 */ /* 0x000fe400078e00ff */
[----:B------:R-:W-:Y:S05]  /*21c30*/  CALL.REL.NOINC `($__internal_23_$__cuda_sm70_shflsync_idx_p) ;  /* 0x0000385000007944 */ /* 0x000fea0003c00000 */
[----:B------:R-:W-:Y:S01]  /*21c40*/  MOV R7, R62 ;  /* 0x0000003e00077202 */ /* 0x000fe20000000f00 */
[----:B------:R-:W-:-:S05]  /*21c50*/  BRA `(.L_x_1860) ;  /* 0xffff219000007947 */ /* 0x000fca000383ffff */
.L_x_1756:
[----:B------:R-:W-:Y:S01]  /*21c60*/  MOV R2, RZ ;  /* 0x000000ff00027202 */ /* 0x000fe20000000f00 */
[----:B------:R-:W-:Y:S01]  /*21c70*/  IMAD.MOV.U32 R56, RZ, RZ, R0 ;  /* 0x000000ffff387224 */ /* 0x000fe200078e0000 */
[----:B------:R-:W-:Y:S01]  /*21c80*/  MOV R3, 0x21cb0 ;  /* 0x00021cb000037802 */ /* 0x000fe20000000f00 */
[----:B------:R-:W-:Y:S02]  /*21c90*/  IMAD.MOV.U32 R61, RZ, RZ, 0x181f ;  /* 0x0000181fff3d7424 */ /* 0x000fe400078e00ff */
[----:B-12---:R-:W-:Y:S05]  /*21ca0*/  CALL.REL.NOINC `($__internal_23_$__cuda_sm70_shflsync_idx_p) ;  /* 0x000037e000007944 */ /* 0x006fea0003c00000 */
        /* <DEDUP_REMOVED lines=81> */
.L_x_1757:
[----:B------:R-:W-:Y:S01]  /*221c0*/  MOV R2, RZ ;  /* 0x000000ff00027202 */ /* 0x000fe20000000f00 */
[----:B------:R-:W-:Y:S01]  /*221d0*/  IMAD.MOV.U32 R56, RZ, RZ, R4 ;  /* 0x000000ffff387224 */ /* 0x000fe200078e0004 */
[----:B------:R-:W-:Y:S01]  /*221e0*/  MOV R3, 0x22210 ;  /* 0x0002221000037802 */ /* 0x000fe20000000f00 */
[----:B------:R-:W-:Y:S02]  /*221f0*/  IMAD.MOV.U32 R61, RZ, RZ, 0x1c1f ;  /* 0x00001c1fff3d7424 */ /* 0x000fe400078e00ff */
[----:B------:R-:W-:Y:S05]  /*22200*/  CALL.REL.NOINC `($__internal_23_$__cuda_sm70_shflsync_idx_p) ;  /* 0x0000328000007944 */ /* 0x000fea0003c00000 */
[----:B------:R-:W-:Y:S01]  /*22210*/  MOV R0, R62 ;  /* 0x0000003e00007202 */ /* 0x000fe20000000f00 */
[----:B------:R-:W-:-:S05]  /*22220*/  BRA `(.L_x_1862) ;  /* 0xffff1ef000007947 */ /* 0x000fca000383ffff */
.L_x_1758:
[----:B------:R-:W-:Y:S01]  /*22230*/  MOV R2, 0x1 ;  /* 0x0000000100027802 */ /* 0x000fe20000000f00 */
[----:B------:R-:W-:Y:S01]  /*22240*/  IMAD.MOV.U32 R56, RZ, RZ, R4 ;  /* 0x000000ffff387224 */ /* 0x000fe200078e0004 */
[----:B------:R-:W-:Y:S01]  /*22250*/  MOV R3, 0x22280 ;  /* 0x0002228000037802 */ /* 0x000fe20000000f00 */
[----:B------:R-:W-:Y:S02]  /*22260*/  IMAD.MOV.U32 R61, RZ, RZ, 0x1c1f ;  /* 0x00001c1fff3d7424 */ /* 0x000fe400078e00ff */
[----:B-1----:R-:W-:Y:S05]  /*22270*/  CALL.REL.NOINC `($__internal_23_$__cuda_sm70_shflsync_idx_p) ;  /* 0x0000321000007944 */ /* 0x002fea0003c00000 */
[----:B------:R-:W-:Y:S01]  /*22280*/  MOV R3, 0x22560 ;  /* 0x0002256000037802 */ /* 0x000fe20000000f00 */
[----:B------:R-:W-:Y:S02]  /*22290*/  IMAD.IADD R62, R5, 0x1, R62 ;  /* 0x00000001053e7824 */ /* 0x000fe400078e023e */
[----:B------:R-:W-:Y:S02]  /*222a0*/  IMAD.MOV.U32 R56, RZ, RZ, R4 ;  /* 0x000000ffff387224 */ /* 0x000fe400078e0004 */
[----:B------:R-:W-:Y:S01]  /*222b0*/  IMAD.MOV.U32 R2, RZ, RZ, 0x2 ;  /* 0x00000002ff027424 */ /* 0x000fe200078e00ff */
[C---:B------:R-:W-:Y:S01]  /*222c0*/  ISETP.GT.AND P0, PT, R62.reuse, RZ, PT ;  /* 0x000000ff3e00720c */ /* 0x040fe20003f04270 */
[----:B------:R-:W-:Y:S01]  /*222d0*/  IMAD.MOV.U32 R61, RZ, RZ, 0x1c1f ;  /* 0x00001c1fff3d7424 */ /* 0x000fe200078e00ff */
        /* <DEDUP_REMOVED lines=36> */
[----:B------:R-:W-:Y:S02]  /*22520*/  FSEL R40, R32, -INF , P2 ;  /* 0xff80000020287808 */ /* 0x000fe40001000000 */
[----:B------:R-:W-:Y:S02]  /*22530*/  FSEL R39, R31, -INF , P1 ;  /* 0xff8000001f277808 */ /* 0x000fe40000800000 */
[----:B------:R-:W-:Y:S02]  /*22540*/  FSEL R38, R30, -INF , P0 ;  /* 0xff8000001e267808 */ /* 0x000fe40000000000 */
[----:B------:R-:W-:Y:S05]  /*22550*/  CALL.REL.NOINC `($__internal_23_$__cuda_sm70_shflsync_idx_p) ;  /* 0x00002f3000007944 */ /* 0x000fea0003c00000 */
        /* <DEDUP_REMOVED lines=169> */
[----:B------:R-:W-:Y:S05]  /*22ff0*/  CALL.REL.NOINC `($__internal_22_$__cuda_sm70_shflsync_bfly_p) ;  /* 0x0000243000007944 */ /* 0x000fea0003c00000 */
[----:B------:R-:W-:Y:S01]  /*23000*/  FMNMX.FTZ R4, R4, R0, !PT ;  /* 0x0000000004047209 */ /* 0x000fe20007810000 */
[----:B------:R-:W-:Y:S01]  /*23010*/  IMAD.MOV.U32 R0, RZ, RZ, 0x1 ;  /* 0x00000001ff007424 */ /* 0x000fe200078e00ff */
[----:B------:R-:W-:Y:S02]  /*23020*/  MOV R2, 0x23040 ;  /* 0x0002304000027802 */ /* 0x000fe40000000f00 */
        /* <DEDUP_REMOVED lines=28> */
[----:B------:R-:W-:-:S05]  /*231f0*/  BRA `(.L_x_1863) ;  /* 0xffff1f9000007947 */ /* 0x000fca000383ffff */
.L_x_1761:
[----:B-1--4-:R-:W-:Y:S01]  /*23200*/  MOV R61, 0x181f ;  /* 0x0000181f003d7802 */ /* 0x012fe20000000f00 */
[----:B------:R-:W-:Y:S01]  /*23210*/  IMAD.MOV.U32 R2, RZ, RZ, RZ ;  /* 0x000000ffff027224 */ /* 0x000fe200078e00ff */
[----:B------:R-:W-:Y:S02]  /*23220*/  MOV R3, 0x23240 ;  /* 0x0002324000037802 */ /* 0x000fe40000000f00 */
[----:B------:R-:W-:Y:S05]  /*23230*/  CALL.REL.NOINC `($__internal_23_$__cuda_sm70_shflsync_idx_p) ;  /* 0x0000225000007944 */ /* 0x000fea0003c00000 */
[----:B------:R-:W-:Y:S01]  /*23240*/  MOV R58, R62 ;  /* 0x0000003e003a7202 */ /* 0x000fe20000000f00 */
[----:B------:R-:W-:-:S05]  /*23250*/  BRA `(.L_x_1864) ;  /* 0xffff3ff000007947 */ /* 0x000fca000383ffff */
.L_x_1764:
[----:B------:R-:W-:Y:S01]  /*23260*/  MOV R2, RZ ;  /* 0x000000ff00027202 */ /* 0x000fe20000000f00 */
[----:B------:R-:W-:Y:S01]  /*23270*/  IMAD.MOV.U32 R56, RZ, RZ, R4 ;  /* 0x000000ffff387224 */ /* 0x000fe200078e0004 */
[----:B------:R-:W-:Y:S01]  /*23280*/  MOV R3, 0x232b0 ;  /* 0x000232b000037802 */ /* 0x000fe20000000f00 */
[----:B------:R-:W-:Y:S02]  /*23290*/  IMAD.MOV.U32 R61, RZ, RZ, 0x181f ;  /* 0x0000181fff3d7424 */ /* 0x000fe400078e00ff */
[----:B------:R-:W-:Y:S05]  /*232a0*/  CALL.REL.NOINC `($__internal_23_$__cuda_sm70_shflsync_idx_p) ;  /* 0x000021e000007944 */ /* 0x000fea0003c00000 */
[----:B------:R-:W-:Y:S01]  /*232b0*/  MOV R7, R62 ;  /* 0x0000003e00077202 */ /* 0x000fe20000000f00 */
[----:B------:R-:W-:-:S05]  /*232c0*/  BRA `(.L_x_1865) ;  /* 0xffff53c000007947 */ /* 0x000fca000383ffff */
.L_x_1765:
[----:B------:R-:W-:Y:S01]  /*232d0*/  MOV R2, RZ ;  /* 0x000000ff00027202 */ /* 0x000fe20000000f00 */
[----:B------:R-:W-:Y:S01]  /*232e0*/  IMAD.MOV.U32 R56, RZ, RZ, R0 ;  /* 0x000000ffff387224 */ /* 0x000fe200078e0000 */
[----:B------:R-:W-:Y:S01]  /*232f0*/  MOV R3, 0x23320 ;  /* 0x0002332000037802 */ /* 0x000fe20000000f00 */
[----:B------:R-:W-:Y:S02]  /*23300*/  IMAD.MOV.U32 R61, RZ, RZ, 0x181f ;  /* 0x0000181fff3d7424 */ /* 0x000fe400078e00ff */
[----:B-12---:R-:W-:Y:S05]  /*23310*/  CALL.REL.NOINC `($__internal_23_$__cuda_sm70_shflsync_idx_p) ;  /* 0x0000217000007944 */ /* 0x006fea0003c00000 */
        /* <DEDUP_REMOVED lines=82> */
.L_x_1766:
[----:B------:R-:W-:Y:S02]  /*23840*/  MOV R0, 0x2 ;  /* 0x0000000200007802 */ /* 0x000fe40000000f00 */
        /* <DEDUP_REMOVED lines=34> */
.L_x_1768:
[----:B------:R-:W-:Y:S01]  /*23a70*/  IMAD.MOV.U32 R4, RZ, RZ, R239 ;  /* 0x000000ffff047224 */ /* 0x000fe200078e00ef */
[----:B------:R-:W-:-:S02]  /*23a80*/  MOV R0, 0x2 ;  /* 0x0000000200007802 */ /* 0x000fc40000000f00 */
[----:B------:R-:W-:Y:S02]  /*23a90*/  MOV R2, 0x23ab0 ;  /* 0x00023ab000027802 */ /* 0x000fe40000000f00 */
[----:B------:R-:W-:Y:S05]  /*23aa0*/  CALL.REL.NOINC `($__internal_22_$__cuda_sm70_shflsync_bfly_p) ;  /* 0x0000198000007944 */ /* 0x000fea0003c00000 */
[----:B------:R-:W-:Y:S05]  /*23ab0*/  BRA `(.L_x_1868) ;  /* 0xffff71a000007947 */ /* 0x000fea000383ffff */
.L_x_1769:
[----:B------:R-:W-:Y:S01]  /*23ac0*/  IMAD.MOV.U32 R4, RZ, RZ, R5 ;  /* 0x000000ffff047224 */ /* 0x000fe200078e0005 */
[----:B------:R-:W-:Y:S02]  /*23ad0*/  MOV R0, 0x1 ;  /* 0x0000000100007802 */ /* 0x000fe40000000f00 */
[----:B------:R-:W-:Y:S02]  /*23ae0*/  MOV R2, 0x23b00 ;  /* 0x00023b0000027802 */ /* 0x000fe40000000f00 */
[----:B-1----:R-:W-:Y:S05]  /*23af0*/  CALL.REL.NOINC `($__internal_22_$__cuda_sm70_shflsync_bfly_p) ;  /* 0x0000193000007944 */ /* 0x002fea0003c00000 */
[----:B------:R-:W-:Y:S01]  /*23b00*/  FADD.FTZ R5, R5, R0 ;  /* 0x0000000005057221 */ /* 0x000fe20000010000 */
[----:B------:R-:W-:Y:S02]  /*23b10*/  MOV R4, R243 ;  /* 0x000000f300047202 */ /* 0x000fe40000000f00 */
[----:B------:R-:W-:Y:S02]  /*23b20*/  MOV R0, 0x2 ;  /* 0x0000000200007802 */ /* 0x000fe40000000f00 */
[----:B------:R-:W-:Y:S02]  /*23b30*/  MOV R2, 0x23b50 ;  /* 0x00023b5000027802 */ /* 0x000fe40000000f00 */
[----:B------:R-:W-:Y:S05]  /*23b40*/  CALL.REL.NOINC `($__internal_22_$__cuda_sm70_shflsync_bfly_p) ;  /* 0x000018e000007944 */ /* 0x000fea0003c00000 */
[----:B------:R-:W-:Y:S01]  /*23b50*/  FADD.FTZ R6, R243, R0 ;  /* 0x00000000f3067221 */ /* 0x000fe20000010000 */
[----:B------:R-:W-:Y:S02]  /*23b60*/  MOV R0, 0x1 ;  /* 0x0000000100007802 */ /* 0x000fe40000000f00 */
[----:B------:R-:W-:-:S02]  /*23b70*/  MOV R2, 0x23ba0 ;  /* 0x00023ba000027802 */ /* 0x000fc40000000f00 */
[----:B------:R-:W-:Y:S02]  /*23b80*/  MOV R4, R6 ;  /* 0x0000000600047202 */ /* 0x000fe40000000f00 */
[----:B------:R-:W-:Y:S05]  /*23b90*/  CALL.REL.NOINC `($__internal_22_$__cuda_sm70_shflsync_bfly_p) ;  /* 0x0000189000007944 */ /* 0x000fea0003c00000 */
[----:B------:R-:W-:Y:S01]  /*23ba0*/  FADD.FTZ R6, R6, R0 ;  /* 0x0000000006067221 */ /* 0x000fe20000010000 */
[----:B------:R-:W-:Y:S02]  /*23bb0*/  MOV R4, R246 ;  /* 0x000000f600047202 */ /* 0x000fe40000000f00 */
[----:B------:R-:W-:Y:S02]  /*23bc0*/  MOV R0, 0x2 ;  /* 0x0000000200007802 */ /* 0x000fe40000000f00 */
[----:B------:R-:W-:Y:S02]  /*23bd0*/  MOV R2, 0x23bf0 ;  /* 0x00023bf000027802 */ /* 0x000fe40000000f00 */
[----:B------:R-:W-:Y:S05]  /*23be0*/  CALL.REL.NOINC `($__internal_22_$__cuda_sm70_shflsync_bfly_p) ;  /* 0x0000184000007944 */ /* 0x000fea0003c00000 */
[----:B------:R-:W-:Y:S01]  /*23bf0*/  FADD.FTZ R7, R246, R0 ;  /* 0x00000000f6077221 */ /* 0x000fe20000010000 */
[----:B------:R-:W-:Y:S02]  /*23c00*/  MOV R0, 0x1 ;  /* 0x0000000100007802 */ /* 0x000fe40000000f00 */
[----:B------:R-:W-:Y:S02]  /*23c10*/  MOV R2, 0x23c40 ;  /* 0x00023c4000027802 */ /* 0x000fe40000000f00 */
[----:B------:R-:W-:-:S02]  /*23c20*/  MOV R4, R7 ;  /* 0x0000000700047202 */ /* 0x000fc40000000f00 */
[----:B------:R-:W-:Y:S05]  /*23c30*/  CALL.REL.NOINC `($__internal_22_$__cuda_sm70_shflsync_bfly_p) ;  /* 0x000017f000007944 */ /* 0x000fea0003c00000 */
[----:B------:R-:W-:Y:S01]  /*23c40*/  FADD.FTZ R7, R7, R0 ;  /* 0x0000000007077221 */ /* 0x000fe20000010000 */
[----:B------:R-:W-:-:S02]  /*23c50*/  MOV R4, R247 ;  /* 0x000000f700047202 */ /* 0x000fc40000000f00 */
[----:B------:R-:W-:Y:S02]  /*23c60*/  MOV R0, 0x2 ;  /* 0x0000000200007802 */ /* 0x000fe40000000f00 */
[----:B------:R-:W-:Y:S02]  /*23c70*/  MOV R2, 0x23c90 ;  /* 0x00023c9000027802 */ /* 0x000fe40000000f00 */
[----:B------:R-:W-:Y:S05]  /*23c80*/  CALL.REL.NOINC `($__internal_22_$__cuda_sm70_shflsync_bfly_p) ;  /* 0x000017a000007944 */ /* 0x000fea0003c00000 */
[----:B------:R-:W-:Y:S01]  /*23c90*/  FADD.FTZ R4, R247, R0 ;  /* 0x00000000f7047221 */ /* 0x000fe20000010000 */
[----:B------:R-:W-:Y:S02]  /*23ca0*/  MOV R0, 0x1 ;  /* 0x0000000100007802 */ /* 0x000fe40000000f00 */
[----:B------:R-:W-:Y:S02]  /*23cb0*/  MOV R2, 0x23cd0 ;  /* 0x00023cd000027802 */ /* 0x000fe40000000f00 */
[----:B------:R-:W-:Y:S05]  /*23cc0*/  CALL.REL.NOINC `($__internal_22_$__cuda_sm70_shflsync_bfly_p) ;  /* 0x0000176000007944 */ /* 0x000fea0003c00000 */
[----:B------:R-:W-:Y:S01]  /*23cd0*/  MOV R8, R0 ;  /* 0x0000000000087202 */ /* 0x000fe20000000f00 */
[----:B------:R-:W-:Y:S05]  /*23ce0*/  BRA `(.L_x_1869) ;  /* 0xffff706000007947 */ /* 0x000fea000383ffff */
.L_x_1776:
[----:B-1234-:R-:W-:Y:S01]  /*23cf0*/  IMAD.MOV.U32 R56, RZ, RZ, R5 ;  /* 0x000000ffff387224 */ /* 0x01efe200078e0005 */
[----:B------:R-:W-:Y:S01]  /*23d00*/  MOV R2, RZ ;  /* 0x000000ff00027202 */ /* 0x000fe20000000f00 */
[----:B------:R-:W-:Y:S01]  /*23d10*/  IMAD.MOV.U32 R61, RZ, RZ, 0x181f ;  /* 0x0000181fff3d7424 */ /* 0x000fe200078e00ff */
[----:B------:R-:W-:Y:S02]  /*23d20*/  MOV R3, 0x23d40 ;  /* 0x00023d4000037802 */ /* 0x000fe40000000f00 */
[----:B------:R-:W-:Y:S05]  /*23d30*/  CALL.REL.NOINC `($__internal_23_$__cuda_sm70_shflsync_idx_p) ;  /* 0x0000175000007944 */ /* 0x000fea0003c00000 */
[----:B------:R-:W-:Y:S01]  /*23d40*/  MOV R7, R62 ;  /* 0x0000003e00077202 */ /* 0x000fe20000000f00 */
[----:B------:R-:W-:Y:S05]  /*23d50*/  BRA `(.L_x_1870) ;  /* 0xffff86b000007947 */ /* 0x000fea000383ffff */
.L_x_1777:
[----:B------:R-:W-:Y:S01]  /*23d60*/  IMAD.MOV.U32 R56, RZ, RZ, R6 ;  /* 0x000000ffff387224 */ /* 0x000fe200078e0006 */
[----:B------:R-:W-:Y:S01]  /*23d70*/  MOV R2, RZ ;  /* 0x000000ff00027202 */ /* 0x000fe20000000f00 */
[----:B------:R-:W-:Y:S01]  /*23d80*/  IMAD.MOV.U32 R61, RZ, RZ, 0x181f ;  /* 0x0000181fff3d7424 */ /* 0x000fe200078e00ff */
[----:B------:R-:W-:-:S02]  /*23d90*/  MOV R3, 0x23db0 ;  /* 0x00023db000037802 */ /* 0x000fc40000000f00 */
[----:B-12---:R-:W-:Y:S05]  /*23da0*/  CALL.REL.NOINC `($__internal_23_$__cuda_sm70_shflsync_idx_p) ;  /* 0x000016e000007944 */ /* 0x006fea0003c00000 */
[----:B------:R-:W-:Y:S01]  /*23db0*/  MOV R2, R62 ;  /* 0x0000003e00027202 */ /* 0x000fe20000000f00 */
[----:B------:R-:W-:Y:S05]  /*23dc0*/  BRA `(.L_x_1871) ;  /* 0xffff866000007947 */ /* 0x000fea000383ffff */
.L_x_1778:
[----:B------:R-:W-:Y:S01]  /*23dd0*/  IMAD.MOV.U32 R56, RZ, RZ, R5 ;  /* 0x000000ffff387224 */ /* 0x000fe200078e0005 */
[----:B--2---:R-:W-:Y:S01]  /*23de0*/  MOV R2, 0x1 ;  /* 0x0000000100027802 */ /* 0x004fe20000000f00 */
[----:B------:R-:W-:Y:S01]  /*23df0*/  IMAD.MOV.U32 R61, RZ, RZ, 0x181f ;  /* 0x0000181fff3d7424 */ /* 0x000fe200078e00ff */
[----:B------:R-:W-:-:S02]  /*23e00*/  MOV R3, 0x23e20 ;  /* 0x00023e2000037802 */ /* 0x000fc40000000f00 */
[----:B-1-3--:R-:W-:Y:S05]  /*23e10*/  CALL.REL.NOINC `($__internal_23_$__cuda_sm70_shflsync_idx_p) ;  /* 0x0000167000007944 */ /* 0x00afea0003c00000 */
        /* <DEDUP_REMOVED lines=8> */
.L_x_1779:
[----:B------:R-:W-:Y:S01]  /*23ea0*/  IMAD.MOV.U32 R56, RZ, RZ, R5 ;  /* 0x000000ffff387224 */ /* 0x000fe200078e0005 */
[----:B-1----:R-:W-:Y:S01]  /*23eb0*/  MOV R2, 0x2 ;  /* 0x0000000200027802 */ /* 0x002fe20000000f00 */
[----:B------:R-:W-:Y:S01]  /*23ec0*/  IMAD.MOV.U32 R61, RZ, RZ, 0x181f ;  /* 0x0000181fff3d7424 */ /* 0x000fe200078e00ff */
[----:B------:R-:W-:Y:S02]  /*23ed0*/  MOV R3, 0x23ef0 ;  /* 0x00023ef000037802 */ /* 0x000fe40000000f00 */
[----:B---34-:R-:W-:Y:S05]  /*23ee0*/  CALL.REL.NOINC `($__internal_23_$__cuda_sm70_shflsync_idx_p) ;  /* 0x000015a000007944 */ /* 0x018fea0003c00000 */
[----:B------:R-:W-:Y:S01]  /*23ef0*/  MOV R7, R62 ;  /* 0x0000003e00077202 */ /* 0x000fe20000000f00 */
[----:B------:R-:W-:Y:S05]  /*23f00*/  BRA `(.L_x_1873) ;  /* 0xffff860000007947 */ /* 0x000fea000383ffff */
.L_x_1780:
[----:B------:R-:W-:Y:S01]  /*23f10*/  IMAD.MOV.U32 R56, RZ, RZ, R6 ;  /* 0x000000ffff387224 */ /* 0x000fe200078e0006 */
[----:B-1----:R-:W-:Y:S01]  /*23f20*/  MOV R2, 0x2 ;  /* 0x0000000200027802 */ /* 0x002fe20000000f00 */
[----:B------:R-:W-:Y:S01]  /*23f30*/  IMAD.MOV.U32 R61, RZ, RZ, 0x181f ;  /* 0x0000181fff3d7424 */ /* 0x000fe200078e00ff */
[----:B------:R-:W-:Y:S02]  /*23f40*/  MOV R3, 0x23f60 ;  /* 0x00023f6000037802 */ /* 0x000fe40000000f00 */
[----:B--234-:R-:W-:Y:S05]  /*23f50*/  CALL.REL.NOINC `($__internal_23_$__cuda_sm70_shflsync_idx_p) ;  /* 0x0000153000007944 */ /* 0x01cfea0003c00000 */
[----:B------:R-:W-:Y:S01]  /*23f60*/  MOV R2, R62 ;  /* 0x0000003e00027202 */ /* 0x000fe20000000f00 */
[----:B------:R-:W-:Y:S05]  /*23f70*/  BRA `(.L_x_1874) ;  /* 0xffff85b000007947 */ /* 0x000fea000383ffff */
.L_x_1781:
[----:B------:R-:W-:Y:S01]  /*23f80*/  IMAD.MOV.U32 R56, RZ, RZ, R5 ;  /* 0x000000ffff387224 */ /* 0x000fe200078e0005 */
[----:B--2---:R-:W-:Y:S01]  /*23f90*/  MOV R2, 0x3 ;  /* 0x0000000300027802 */ /* 0x004fe20000000f00 */
[----:B------:R-:W-:Y:S01]  /*23fa0*/  IMAD.MOV.U32 R61, RZ, RZ, 0x181f ;  /* 0x0000181fff3d7424 */ /* 0x000fe200078e00ff */
[----:B------:R-:W-:-:S02]  /*23fb0*/  MOV R3, 0x23fd0 ;  /* 0x00023fd000037802 */ /* 0x000fc40000000f00 */
[----:B-1-34-:R-:W-:Y:S05]  /*23fc0*/  CALL.REL.NOINC `($__internal_23_$__cuda_sm70_shflsync_idx_p) ;  /* 0x000014c000007944 */ /* 0x01afea0003c00000 */
        /* <DEDUP_REMOVED lines=8> */
.L_x_1782:
[----:B------:R-:W-:Y:S01]  /*24050*/  IMAD.MOV.U32 R56, RZ, RZ, R5 ;  /* 0x000000ffff387224 */ /* 0x000fe200078e0005 */
[----:B--2---:R-:W-:Y:S01]  /*24060*/  MOV R2, 0x4 ;  /* 0x0000000400027802 */ /* 0x004fe20000000f00 */
[----:B------:R-:W-:Y:S01]  /*24070*/  IMAD.MOV.U32 R61, RZ, RZ, 0x181f ;  /* 0x0000181fff3d7424 */ /* 0x000fe200078e00ff */
[----:B------:R-:W-:Y:S02]  /*24080*/  MOV R3, 0x240a0 ;  /* 0x000240a000037802 */ /* 0x000fe40000000f00 */
[----:B-1-34-:R-:W-:Y:S05]  /*24090*/  CALL.REL.NOINC `($__internal_23_$__cuda_sm70_shflsync_idx_p) ;  /* 0x000013f000007944 */ /* 0x01afea0003c00000 */
[----:B------:R-:W-:Y:S01]  /*240a0*/  MOV R7, R62 ;  /* 0x0000003e00077202 */ /* 0x000fe20000000f00 */
[----:B------:R-:W-:Y:S05]  /*240b0*/  BRA `(.L_x_1876) ;  /* 0xffff856000007947 */ /* 0x000fea000383ffff */
.L_x_1783:
[----:B------:R-:W-:Y:S01]  /*240c0*/  IMAD.MOV.U32 R56, RZ, RZ, R6 ;  /* 0x000000ffff387224 */ /* 0x000fe200078e0006 */
[----:B--2---:R-:W-:Y:S01]  /*240d0*/  MOV R2, 0x4 ;  /* 0x0000000400027802 */ /* 0x004fe20000000f00 */
[----:B------:R-:W-:Y:S01]  /*240e0*/  IMAD.MOV.U32 R61, RZ, RZ, 0x181f ;  /* 0x0000181fff3d7424 */ /* 0x000fe200078e00ff */
[----:B------:R-:W-:Y:S02]  /*240f0*/  MOV R3, 0x24110 ;  /* 0x0002411000037802 */ /* 0x000fe40000000f00 */
[----:B-1-34-:R-:W-:Y:S05]  /*24100*/  CALL.REL.NOINC `($__internal_23_$__cuda_sm70_shflsync_idx_p) ;  /* 0x0000138000007944 */ /* 0x01afea0003c00000 */
[----:B------:R-:W-:Y:S01]  /*24110*/  MOV R2, R62 ;  /* 0x0000003e00027202 */ /* 0x000fe20000000f00 */
[----:B------:R-:W-:Y:S05]  /*24120*/  BRA `(.L_x_1877) ;  /* 0xffff851000007947 */ /* 0x000fea000383ffff */
.L_x_1784:
[----:B------:R-:W-:Y:S01]  /*24130*/  IMAD.MOV.U32 R56, RZ, RZ, R5 ;  /* 0x000000ffff387224 */ /* 0x000fe200078e0005 */
[----:B-1----:R-:W-:Y:S01]  /*24140*/  MOV R2, 0x5 ;  /* 0x0000000500027802 */ /* 0x002fe20000000f00 */
[----:B------:R-:W-:Y:S01]  /*24150*/  IMAD.MOV.U32 R61, RZ, RZ, 0x181f ;  /* 0x0000181fff3d7424 */ /* 0x000fe200078e00ff */
[----:B------:R-:W-:-:S02]  /*24160*/  MOV R3, 0x24180 ;  /* 0x0002418000037802 */ /* 0x000fc40000000f00 */
[----:B--234-:R-:W-:Y:S05]  /*24170*/  CALL.REL.NOINC `($__internal_23_$__cuda_sm70_shflsync_idx_p) ;  /* 0x0000131000007944 */ /* 0x01cfea0003c00000 */
        /* <DEDUP_REMOVED lines=8> */
.L_x_1785:
[----:B------:R-:W-:Y:S01]  /*24200*/  IMAD.MOV.U32 R56, RZ, RZ, R5 ;  /* 0x000000ffff387224 */ /* 0x000fe200078e0005 */
[----:B--2---:R-:W-:Y:S01]  /*24210*/  MOV R2, 0x6 ;  /* 0x0000000600027802 */ /* 0x004fe20000000f00 */
[----:B------:R-:W-:Y:S01]  /*24220*/  IMAD.MOV.U32 R61, RZ, RZ, 0x181f ;  /* 0x0000181fff3d7424 */ /* 0x000fe200078e00ff */
[----:B------:R-:W-:Y:S02]  /*24230*/  MOV R3, 0x24250 ;  /* 0x0002425000037802 */ /* 0x000fe40000000f00 */
[----:B-1--4-:R-:W-:Y:S05]  /*24240*/  CALL.REL.NOINC `($__internal_23_$__cuda_sm70_shflsync_idx_p) ;  /* 0x0000124000007944 */ /* 0x012fea0003c00000 */
[----:B------:R-:W-:Y:S01]  /*24250*/  MOV R7, R62 ;  /* 0x0000003e00077202 */ /* 0x000fe20000000f00 */
[----:B------:R-:W-:Y:S05]  /*24260*/  BRA `(.L_x_1879) ;  /* 0xffff84c000007947 */ /* 0x000fea000383ffff */
.L_x_1786:
[----:B------:R-:W-:Y:S01]  /*24270*/  IMAD.MOV.U32 R56, RZ, RZ, R6 ;  /* 0x000000ffff387224 */ /* 0x000fe200078e0006 */
[----:B--2---:R-:W-:Y:S01]  /*24280*/  MOV R2, 0x6 ;  /* 0x0000000600027802 */ /* 0x004fe20000000f00 */
[----:B------:R-:W-:Y:S01]  /*24290*/  IMAD.MOV.U32 R61, RZ, RZ, 0x181f ;  /* 0x0000181fff3d7424 */ /* 0x000fe200078e00ff */
[----:B------:R-:W-:Y:S02]  /*242a0*/  MOV R3, 0x242c0 ;  /* 0x000242c000037802 */ /* 0x000fe40000000f00 */
[----:B-1-34-:R-:W-:Y:S05]  /*242b0*/  CALL.REL.NOINC `($__internal_23_$__cuda_sm70_shflsync_idx_p) ;  /* 0x000011d000007944 */ /* 0x01afea0003c00000 */
[----:B------:R-:W-:Y:S01]  /*242c0*/  MOV R2, R62 ;  /* 0x0000003e00027202 */ /* 0x000fe20000000f00 */
[----:B------:R-:W-:Y:S05]  /*242d0*/  BRA `(.L_x_1880) ;  /* 0xffff847000007947 */ /* 0x000fea000383ffff */
.L_x_1787:
[----:B------:R-:W-:Y:S01]  /*242e0*/  IMAD.MOV.U32 R56, RZ, RZ, R5 ;  /* 0x000000ffff387224 */ /* 0x000fe200078e0005 */
[----:B-1----:R-:W-:Y:S01]  /*242f0*/  MOV R2, 0x7 ;  /* 0x0000000700027802 */ /* 0x002fe20000000f00 */
[----:B------:R-:W-:Y:S01]  /*24300*/  IMAD.MOV.U32 R61, RZ, RZ, 0x181f ;  /* 0x0000181fff3d7424 */ /* 0x000fe200078e00ff */
[----:B------:R-:W-:-:S02]  /*24310*/  MOV R3, 0x24330 ;  /* 0x0002433000037802 */ /* 0x000fc40000000f00 */
[----:B--2-4-:R-:W-:Y:S05]  /*24320*/  CALL.REL.NOINC `($__internal_23_$__cuda_sm70_shflsync_idx_p) ;  /* 0x0000116000007944 */ /* 0x014fea0003c00000 */
        /* <DEDUP_REMOVED lines=8> */
.L_x_1789:
[----:B------:R-:W-:Y:S01]  /*243b0*/  IMAD.MOV.U32 R56, RZ, RZ, R5 ;  /* 0x000000ffff387224 */ /* 0x000fe200078e0005 */
[----:B------:R-:W-:Y:S01]  /*243c0*/  MOV R2, RZ ;  /* 0x000000ff00027202 */ /* 0x000fe20000000f00 */
[----:B------:R-:W-:Y:S01]  /*243d0*/  IMAD.MOV.U32 R61, RZ, RZ, 0x1c1f ;  /* 0x00001c1fff3d7424 */ /* 0x000fe200078e00ff */
[----:B------:R-:W-:Y:S02]  /*243e0*/  MOV R3, 0x24400 ;  /* 0x0002440000037802 */ /* 0x000fe40000000f00 */
[----:B------:R-:W-:Y:S05]  /*243f0*/  CALL.REL.NOINC `($__internal_23_$__cuda_sm70_shflsync_idx_p) ;  /* 0x0000109000007944 */ /* 0x000fea0003c00000 */
[----:B------:R-:W-:Y:S01]  /*24400*/  MOV R4, R62 ;  /* 0x0000003e00047202 */ /* 0x000fe20000000f00 */
[----:B------:R-:W-:Y:S05]  /*24410*/  BRA `(.L_x_1882) ;  /* 0xffff863000007947 */ /* 0x000fea000383ffff */
.L_x_1790:
[----:B------:R-:W-:Y:S01]  /*24420*/  IMAD.MOV.U32 R56, RZ, RZ, R12 ;  /* 0x000000ffff387224 */ /* 0x000fe200078e000c */
[----:B------:R-:W-:Y:S01]  /*24430*/  MOV R2, RZ ;  /* 0x000000ff00027202 */ /* 0x000fe20000000f00 */
[----:B------:R-:W-:Y:S01]  /*24440*/  IMAD.MOV.U32 R61, RZ, RZ, 0x1c1f ;  /* 0x00001c1fff3d7424 */ /* 0x000fe200078e00ff */
[----:B------:R-:W-:Y:S02]  /*24450*/  MOV R3, 0x24470 ;  /* 0x0002447000037802 */ /* 0x000fe40000000f00 */
[----:B-12---:R-:W-:Y:S05]  /*24460*/  CALL.REL.NOINC `($__internal_23_$__cuda_sm70_shflsync_idx_p) ;  /* 0x0000102000007944 */ /* 0x006fea0003c00000 */
[----:B------:R-:W-:Y:S01]  /*24470*/  MOV R0, R62 ;  /* 0x0000003e00007202 */ /* 0x000fe20000000f00 */
[----:B------:R-:W-:Y:S05]  /*24480*/  BRA `(.L_x_1883) ;  /* 0xffff85e000007947 */ /* 0x000fea000383ffff */
.L_x_1793:
[----:B------:R-:W-:Y:S01]  /*24490*/  IMAD.MOV.U32 R56, RZ, RZ, R5 ;  /* 0x000000ffff387224 */ /* 0x000fe200078e0005 */
[----:B---3--:R-:W-:Y:S01]  /*244a0*/  MOV R2, 0x1 ;  /* 0x0000000100027802 */ /* 0x008fe20000000f00 */
        /* <DEDUP_REMOVED lines=11> */
.L_x_1796:
[----:B------:R-:W-:Y:S01]  /*24560*/  IMAD.MOV.U32 R56, RZ, RZ, R5 ;  /* 0x000000ffff387224 */ /* 0x000fe200078e0005 */
[----:B--23--:R-:W-:Y:S01]  /*24570*/  MOV R2, 0x2 ;  /* 0x0000000200027802 */ /* 0x00cfe20000000f00 */
[----:B------:R-:W-:Y:S01]  /*24580*/  IMAD.MOV.U32 R61, RZ, RZ, 0x1c1f ;  /* 0x00001c1fff3d7424 */ /* 0x000fe200078e00ff */
[----:B------:R-:W-:Y:S02]  /*24590*/  MOV R3, 0x245b0 ;  /* 0x000245b000037802 */ /* 0x000fe40000000f00 */
[----:B-1--4-:R-:W-:Y:S05]  /*245a0*/  CALL.REL.NOINC `($__internal_23_$__cuda_sm70_shflsync_idx_p) ;  /* 0x00000ee000007944 */ /* 0x012fea0003c00000 */
[----:B------:R-:W-:Y:S01]  /*245b0*/  MOV R4, R62 ;  /* 0x0000003e00047202 */ /* 0x000fe20000000f00 */
[----:B------:R-:W-:Y:S05]  /*245c0*/  BRA `(.L_x_1885) ;  /* 0xffff8b5000007947 */ /* 0x000fea000383ffff */
.L_x_1797:
[----:B------:R-:W-:Y:S01]  /*245d0*/  IMAD.MOV.U32 R56, RZ, RZ, R12 ;  /* 0x000000ffff387224 */ /* 0x000fe200078e000c */
[----:B--23--:R-:W-:Y:S01]  /*245e0*/  MOV R2, 0x2 ;  /* 0x0000000200027802 */ /* 0x00cfe20000000f00 */
[----:B------:R-:W-:Y:S01]  /*245f0*/  IMAD.MOV.U32 R61, RZ, RZ, 0x1c1f ;  /* 0x00001c1fff3d7424 */ /* 0x000fe200078e00ff */
[----:B------:R-:W-:Y:S02]  /*24600*/  MOV R3, 0x24620 ;  /* 0x0002462000037802 */ /* 0x000fe40000000f00 */
[----:B-1--4-:R-:W-:Y:S05]  /*24610*/  CALL.REL.NOINC `($__internal_23_$__cuda_sm70_shflsync_idx_p) ;  /* 0x00000e7000007944 */ /* 0x012fea0003c00000 */
[----:B------:R-:W-:Y:S01]  /*24620*/  MOV R0, R62 ;  /* 0x0000003e00007202 */ /* 0x000fe20000000f00 */
[----:B------:R-:W-:Y:S05]  /*24630*/  BRA `(.L_x_1886) ;  /* 0xffff8b0000007947 */ /* 0x000fea000383ffff */
.L_x_1800:
[----:B------:R-:W-:Y:S01]  /*24640*/  IMAD.MOV.U32 R56, RZ, RZ, R5 ;  /* 0x000000ffff387224 */ /* 0x000fe200078e0005 */
[----:B--2---:R-:W-:Y:S01]  /*24650*/  MOV R2, 0x3 ;  /* 0x0000000300027802 */ /* 0x004fe20000000f00 */
[----:B------:R-:W-:Y:S01]  /*24660*/  IMAD.MOV.U32 R61, RZ, RZ, 0x1c1f ;  /* 0x00001c1fff3d7424 */ /* 0x000fe200078e00ff */
[----:B------:R-:W-:-:S02]  /*24670*/  MOV R3, 0x24690 ;  /* 0x0002469000037802 */ /* 0x000fc40000000f00 */
[----:B-1--4-:R-:W-:Y:S05]  /*24680*/  CALL.REL.NOINC `($__internal_23_$__cuda_sm70_shflsync_idx_p) ;  /* 0x00000e0000007944 */ /* 0x012fea0003c00000 */
        /* <DEDUP_REMOVED lines=8> */
.L_x_1804:
[----:B------:R-:W-:Y:S01]  /*24710*/  IMAD.MOV.U32 R56, RZ, RZ, R5 ;  /* 0x000000ffff387224 */ /* 0x000fe200078e0005 */
[----:B------:R-:W-:Y:S01]  /*24720*/  MOV R2, RZ ;  /* 0x000000ff00027202 */ /* 0x000fe20000000f00 */
[----:B------:R-:W-:Y:S01]  /*24730*/  IMAD.MOV.U32 R61, RZ, RZ, 0x181f ;  /* 0x0000181fff3d7424 */ /* 0x000fe200078e00ff */
[----:B------:R-:W-:Y:S02]  /*24740*/  MOV R3, 0x24760 ;  /* 0x0002476000037802 */ /* 0x000fe40000000f00 */
[----:B------:R-:W-:Y:S05]  /*24750*/  CALL.REL.NOINC `($__internal_23_$__cuda_sm70_shflsync_idx_p) ;  /* 0x00000d3000007944 */ /* 0x000fea0003c00000 */
[----:B------:R-:W-:Y:S01]  /*24760*/  MOV R7, R62 ;  /* 0x0000003e00077202 */ /* 0x000fe20000000f00 */
[----:B------:R-:W-:Y:S05]  /*24770*/  BRA `(.L_x_1888) ;  /* 0xffff987000007947 */ /* 0x000fea000383ffff */
.L_x_1805:
[----:B------:R-:W-:Y:S01]  /*24780*/  IMAD.MOV.U32 R56, RZ, RZ, R6 ;  /* 0x000000ffff387224 */ /* 0x000fe200078e0006 */
[----:B------:R-:W-:Y:S01]  /*24790*/  MOV R2, RZ ;  /* 0x000000ff00027202 */ /* 0x000fe20000000f00 */
[----:B------:R-:W-:Y:S01]  /*247a0*/  IMAD.MOV.U32 R61, RZ, RZ, 0x181f ;  /* 0x0000181fff3d7424 */ /* 0x000fe200078e00ff */
[----:B------:R-:W-:Y:S02]  /*247b0*/  MOV R3, 0x247d0 ;  /* 0x000247d000037802 */ /* 0x000fe40000000f00 */
[----:B-12---:R-:W-:Y:S05]  /*247c0*/  CALL.REL.NOINC `($__internal_23_$__cuda_sm70_shflsync_idx_p) ;  /* 0x00000cc000007944 */ /* 0x006fea0003c00000 */
[----:B------:R-:W-:Y:S01]  /*247d0*/  MOV R2, R62 ;  /* 0x0000003e00027202 */ /* 0x000fe20000000f00 */
[----:B------:R-:W-:Y:S05]  /*247e0*/  BRA `(.L_x_1889) ;  /* 0xffff982000007947 */ /* 0x000fea000383ffff */
.L_x_1806:
        /* <DEDUP_REMOVED lines=13> */
.L_x_1807:
[----:B------:R-:W-:Y:S01]  /*248c0*/  IMAD.MOV.U32 R56, RZ, RZ, R5 ;  /* 0x000000ffff387224 */ /* 0x000fe200078e0005 */
[----:B-1----:R-:W-:Y:S01]  /*248d0*/  MOV R2, 0x2 ;  /* 0x0000000200027802 */ /* 0x002fe20000000f00 */
[----:B------:R-:W-:Y:S01]  /*248e0*/  IMAD.MOV.U32 R61, RZ, RZ, 0x181f ;  /* 0x0000181fff3d7424 */ /* 0x000fe200078e00ff */
[----:B------:R-:W-:Y:S02]  /*248f0*/  MOV R3, 0x24910 ;  /* 0x0002491000037802 */ /* 0x000fe40000000f00 */
[----:B---34-:R-:W-:Y:S05]  /*24900*/  CALL.REL.NOINC `($__internal_23_$__cuda_sm70_shflsync_idx_p) ;  /* 0x00000b8000007944 */ /* 0x018fea0003c00000 */
[----:B------:R-:W-:Y:S01]  /*24910*/  MOV R7, R62 ;  /* 0x0000003e00077202 */ /* 0x000fe20000000f00 */
[----:B------:R-:W-:Y:S05]  /*24920*/  BRA `(.L_x_1891) ;  /* 0xffff97d000007947 */ /* 0x000fea000383ffff */
.L_x_1808:
[----:B------:R-:W-:Y:S01]  /*24930*/  IMAD.MOV.U32 R56, RZ, RZ, R6 ;  /* 0x000000ffff387224 */ /* 0x000fe200078e0006 */
[----:B-1----:R-:W-:Y:S01]  /*24940*/  MOV R2, 0x2 ;  /* 0x0000000200027802 */ /* 0x002fe20000000f00 */
[----:B------:R-:W-:Y:S01]  /*24950*/  IMAD.MOV.U32 R61, RZ, RZ, 0x181f ;  /* 0x0000181fff3d7424 */ /* 0x000fe200078e00ff */
[----:B------:R-:W-:Y:S02]  /*24960*/  MOV R3, 0x24980 ;  /* 0x0002498000037802 */ /* 0x000fe40000000f00 */
[----:B--234-:R-:W-:Y:S05]  /*24970*/  CALL.REL.NOINC `($__internal_23_$__cuda_sm70_shflsync_idx_p) ;  /* 0x00000b1000007944 */ /* 0x01cfea0003c00000 */
[----:B------:R-:W-:Y:S01]  /*24980*/  MOV R2, R62 ;  /* 0x0000003e00027202 */ /* 0x000fe20000000f00 */
[----:B------:R-:W-:Y:S05]  /*24990*/  BRA `(.L_x_1892) ;  /* 0xffff978000007947 */ /* 0x000fea000383ffff */
.L_x_1809:
        /* <DEDUP_REMOVED lines=13> */
.L_x_1810:
[----:B------:R-:W-:Y:S01]  /*24a70*/  IMAD.MOV.U32 R56, RZ, RZ, R5 ;  /* 0x000000ffff387224 */ /* 0x000fe200078e0005 */
[----:B--2---:R-:W-:Y:S01]  /*24a80*/  MOV R2, 0x4 ;  /* 0x0000000400027802 */ /* 0x004fe20000000f00 */
[----:B------:R-:W-:Y:S01]  /*24a90*/  IMAD.MOV.U32 R61, RZ, RZ, 0x181f ;  /* 0x0000181fff3d7424 */ /* 0x000fe200078e00ff */
[----:B------:R-:W-:Y:S02]  /*24aa0*/  MOV R3, 0x24ac0 ;  /* 0x00024ac000037802 */ /* 0x000fe40000000f00 */
[----:B-1-34-:R-:W-:Y:S05]  /*24ab0*/  CALL.REL.NOINC `($__internal_23_$__cuda_sm70_shflsync_idx_p) ;  /* 0x000009d000007944 */ /* 0x01afea0003c00000 */
[----:B------:R-:W-:Y:S01]  /*24ac0*/  MOV R7, R62 ;  /* 0x0000003e00077202 */ /* 0x000fe20000000f00 */
[----:B------:R-:W-:Y:S05]  /*24ad0*/  BRA `(.L_x_1894) ;  /* 0xffff973000007947 */ /* 0x000fea000383ffff */
.L_x_1811:
[----:B------:R-:W-:Y:S01]  /*24ae0*/  IMAD.MOV.U32 R56, RZ, RZ, R6 ;  /* 0x000000ffff387224 */ /* 0x000fe200078e0006 */
[----:B--2---:R-:W-:Y:S01]  /*24af0*/  MOV R2, 0x4 ;  /* 0x0000000400027802 */ /* 0x004fe20000000f00 */
[----:B------:R-:W-:Y:S01]  /*24b00*/  IMAD.MOV.U32 R61, RZ, RZ, 0x181f ;  /* 0x0000181fff3d7424 */ /* 0x000fe200078e00ff */
[----:B------:R-:W-:Y:S02]  /*24b10*/  MOV R3, 0x24b30 ;  /* 0x00024b3000037802 */ /* 0x000fe40000000f00 */
[----:B-1-34-:R-:W-:Y:S05]  /*24b20*/  CALL.REL.NOINC `($__internal_23_$__cuda_sm70_shflsync_idx_p) ;  /* 0x0000096000007944 */ /* 0x01afea0003c00000 */
[----:B------:R-:W-:Y:S01]  /*24b30*/  MOV R2, R62 ;  /* 0x0000003e00027202 */ /* 0x000fe20000000f00 */
[----:B------:R-:W-:Y:S05]  /*24b40*/  BRA `(.L_x_1895) ;  /* 0xffff96e000007947 */ /* 0x000fea000383ffff */
.L_x_1812:
        /* <DEDUP_REMOVED lines=13> */
.L_x_1813:
[----:B------:R-:W-:Y:S01]  /*24c20*/  IMAD.MOV.U32 R56, RZ, RZ, R5 ;  /* 0x000000ffff387224 */ /* 0x000fe200078e0005 */
[----:B--2---:R-:W-:Y:S01]  /*24c30*/  MOV R2, 0x6 ;  /* 0x0000000600027802 */ /* 0x004fe20000000f00 */
[----:B------:R-:W-:Y:S01]  /*24c40*/  IMAD.MOV.U32 R61, RZ, RZ, 0x181f ;  /* 0x0000181fff3d7424 */ /* 0x000fe200078e00ff */
[----:B------:R-:W-:Y:S02]  /*24c50*/  MOV R3, 0x24c70 ;  /* 0x00024c7000037802 */ /* 0x000fe40000000f00 */
[----:B-1--4-:R-:W-:Y:S05]  /*24c60*/  CALL.REL.NOINC `($__internal_23_$__cuda_sm70_shflsync_idx_p) ;  /* 0x0000082000007944 */ /* 0x012fea0003c00000 */
[----:B------:R-:W-:Y:S01]  /*24c70*/  MOV R7, R62 ;  /* 0x0000003e00077202 */ /* 0x000fe20000000f00 */
[----:B------:R-:W-:Y:S05]  /*24c80*/  BRA `(.L_x_1897) ;  /* 0xffff969000007947 */ /* 0x000fea000383ffff */
.L_x_1814:
[----:B------:R-:W-:Y:S01]  /*24c90*/  IMAD.MOV.U32 R56, RZ, RZ, R6 ;  /* 0x000000ffff387224 */ /* 0x000fe200078e0006 */
[----:B--2---:R-:W-:Y:S01]  /*24ca0*/  MOV R2, 0x6 ;  /* 0x0000000600027802 */ /* 0x004fe20000000f00 */
[----:B------:R-:W-:Y:S01]  /*24cb0*/  IMAD.MOV.U32 R61, RZ, RZ, 0x181f ;  /* 0x0000181fff3d7424 */ /* 0x000fe200078e00ff */
[----:B------:R-:W-:Y:S02]  /*24cc0*/  MOV R3, 0x24ce0 ;  /* 0x00024ce000037802 */ /* 0x000fe40000000f00 */
[----:B-1-34-:R-:W-:Y:S05]  /*24cd0*/  CALL.REL.NOINC `($__internal_23_$__cuda_sm70_shflsync_idx_p) ;  /* 0x000007b000007944 */ /* 0x01afea0003c00000 */
[----:B------:R-:W-:Y:S01]  /*24ce0*/  MOV R2, R62 ;  /* 0x0000003e00027202 */ /* 0x000fe20000000f00 */
[----:B------:R-:W-:Y:S05]  /*24cf0*/  BRA `(.L_x_1898) ;  /* 0xffff964000007947 */ /* 0x000fea000383ffff */
.L_x_1815:
        /* <DEDUP_REMOVED lines=13> */
.L_x_1817:
[----:B------:R-:W-:Y:S01]  /*24dd0*/  IMAD.MOV.U32 R56, RZ, RZ, R57 ;  /* 0x000000ffff387224 */ /* 0x000fe200078e0039 */
[----:B------:R-:W-:Y:S01]  /*24de0*/  MOV R2, RZ ;  /* 0x000000ff00027202 */ /* 0x000fe20000000f00 */
[----:B------:R-:W-:Y:S01]  /*24df0*/  IMAD.MOV.U32 R61, RZ, RZ, 0x1f ;  /* 0x0000001fff3d7424 */ /* 0x000fe200078e00ff */
[----:B------:R-:W-:Y:S02]  /*24e00*/  MOV R3, 0x24e20 ;  /* 0x00024e2000037802 */ /* 0x000fe40000000f00 */
[----:B------:R-:W-:Y:S05]  /*24e10*/  CALL.REL.NOINC `($__internal_23_$__cuda_sm70_shflsync_idx_p) ;  /* 0x0000067000007944 */ /* 0x000fea0003c00000 */
[----:B------:R-:W-:Y:S01]  /*24e20*/  MOV R9, R62 ;  /* 0x0000003e00097202 */ /* 0x000fe20000000f00 */
[----:B------:R-:W-:Y:S05]  /*24e30*/  BRA `(.L_x_1900) ;  /* 0xffff96d000007947 */ /* 0x000fea000383ffff */
.L_x_1818:
[----:B------:R-:W-:Y:S01]  /*24e40*/  IMAD.MOV.U32 R56, RZ, RZ, R57 ;  /* 0x000000ffff387224 */ /* 0x000fe200078e0039 */
[----:B------:R-:W-:Y:S01]  /*24e50*/  MOV R2, 0x1 ;  /* 0x0000000100027802 */ /* 0x000fe20000000f00 */
[----:B------:R-:W-:Y:S01]  /*24e60*/  IMAD.MOV.U32 R61, RZ, RZ, 0x1f ;  /* 0x0000001fff3d7424 */ /* 0x000fe200078e00ff */
[----:B------:R-:W-:Y:S02]  /*24e70*/  MOV R3, 0x24e90 ;  /* 0x00024e9000037802 */ /* 0x000fe40000000f00 */
[----:B-12---:R-:W-:Y:S05]  /*24e80*/  CALL.REL.NOINC `($__internal_23_$__cuda_sm70_shflsync_idx_p) ;  /* 0x0000060000007944 */ /* 0x006fea0003c00000 */
[----:B------:R-:W-:Y:S01]  /*24e90*/  MOV R8, R62 ;  /* 0x0000003e00087202 */ /* 0x000fe20000000f00 */
[----:B------:R-:W-:Y:S05]  /*24ea0*/  BRA `(.L_x_1901) ;  /* 0xffff968000007947 */ /* 0x000fea000383ffff */
.L_x_1819:
[----:B------:R-:W-:Y:S02]  /*24eb0*/  MOV R2, 0x1 ;  /* 0x0000000100027802 */ /* 0x000fe40000000f00 */
[----:B------:R-:W-:-:S02]  /*24ec0*/  MOV R3, 0x24ee0 ;  /* 0x00024ee000037802 */ /* 0x000fc40000000f00 */
[----:B-1234-:R-:W-:Y:S05]  /*24ed0*/  CALL.REL.NOINC `($__internal_24_$__cuda_sm70_shflsync_up_p) ;  /* 0x0000061000007944 */ /* 0x01efea0003c00000 */
[----:B------:R-:W-:Y:S05]  /*24ee0*/  BRA `(.L_x_1902) ;  /* 0xffff977000007947 */ /* 0x000fea000383ffff */
.L_x_1820:
[----:B------:R-:W-:Y:S02]  /*24ef0*/  MOV R2, 0x2 ;  /* 0x0000000200027802 */ /* 0x000fe40000000f00 */
[----:B------:R-:W-:-:S02]  /*24f00*/  MOV R3, 0x24f20 ;  /* 0x00024f2000037802 */ /* 0x000fc40000000f00 */
[----:B--2-4-:R-:W-:Y:S05]  /*24f10*/  CALL.REL.NOINC `($__internal_24_$__cuda_sm70_shflsync_up_p) ;  /* 0x000005d000007944 */ /* 0x014fea0003c00000 */
        /* <DEDUP_REMOVED lines=24> */
.L_x_1824:
[----:B------:R-:W-:Y:S02]  /*250a0*/  MOV R2, 0x1 ;  /* 0x0000000100027802 */ /* 0x000fe40000000f00 */
[----:B------:R-:W-:Y:S02]  /*250b0*/  MOV R3, 0x250d0 ;  /* 0x000250d000037802 */ /* 0x000fe40000000f00 */
[----:B------:R-:W-:Y:S05]  /*250c0*/  CALL.REL.NOINC `($__internal_24_$__cuda_sm70_shflsync_up_p) ;  /* 0x0000042000007944 */ /* 0x000fea0003c00000 */
[----:B------:R-:W-:Y:S01]  /*250d0*/  MOV R2, R4 ;  /* 0x0000000400027202 */ /* 0x000fe20000000f00 */
[----:B------:R-:W-:Y:S05]  /*250e0*/  BRA `(.L_x_1904) ;  /* 0xffff97d000007947 */ /* 0x000fea000383ffff */
.L_x_1825:
        /* <DEDUP_REMOVED lines=27> */
.L_x_1827:
[----:B------:R-:W-:Y:S02]  /*252a0*/  SEL R0, RZ, 0x1, P0 ;  /* 0x00000001ff007807 */ /* 0x000fe40000000000 */
[----:B------:R-:W-:Y:S02]  /*252b0*/  MOV R2, 0x252d0 ;  /* 0x000252d000027802 */ /* 0x000fe40000000f00 */
[----:B-1----:R-:W-:Y:S05]  /*252c0*/  CALL.REL.NOINC `($__internal_25_$__cuda_sm70_votesync_ballot) ;  /* 0x0000029000007944 */ /* 0x002fea0003c00000 */
[----:B------:R-:W-:Y:S01]  /*252d0*/  MOV R5, R0 ;  /* 0x0000000000057202 */ /* 0x000fe20000000f00 */
[----:B------:R-:W-:Y:S05]  /*252e0*/  BRA `(.L_x_1906) ;  /* 0xffff976000007947 */ /* 0x000fea000383ffff */
.L_x_1828:
[----:B------:R-:W-:Y:S01]  /*252f0*/  IMAD.MOV.U32 R56, RZ, RZ, R6 ;  /* 0x000000ffff387224 */ /* 0x000fe200078e0006 */
[----:B--2---:R-:W-:Y:S01]  /*25300*/  MOV R2, R0 ;  /* 0x0000000000027202 */ /* 0x004fe20000000f00 */
[----:B------:R-:W-:Y:S01]  /*25310*/  IMAD.MOV.U32 R61, RZ, RZ, 0x1f ;  /* 0x0000001fff3d7424 */ /* 0x000fe200078e00ff */
[----:B------:R-:W-:Y:S02]  /*25320*/  MOV R3, 0x25340 ;  /* 0x0002534000037802 */ /* 0x000fe40000000f00 */
[----:B-1----:R-:W-:Y:S05]  /*25330*/  CALL.REL.NOINC `($__internal_23_$__cuda_sm70_shflsync_idx_p) ;  /* 0x0000015000007944 */ /* 0x002fea0003c00000 */
[----:B------:R-:W-:Y:S01]  /*25340*/  IMAD.MOV.U32 R6, RZ, RZ, R62 ;  /* 0x000000ffff067224 */ /* 0x000fe200078e003e */
[----:B------:R-:W-:Y:S01]  /*25350*/  MOV R2, R0 ;  /* 0x0000000000027202 */ /* 0x000fe20000000f00 */
[----:B------:R-:W-:Y:S01]  /*25360*/  IMAD.MOV.U32 R56, RZ, RZ, R7 ;  /* 0x000000ffff387224 */ /* 0x000fe200078e0007 */
[----:B------:R-:W-:-:S02]  /*25370*/  MOV R61, 0x1f ;  /* 0x0000001f003d7802 */ /* 0x000fc40000000f00 */
[----:B------:R-:W-:Y:S02]  /*25380*/  MOV R3, 0x253a0 ;  /* 0x000253a000037802 */ /* 0x000fe40000000f00 */
[----:B------:R-:W-:Y:S05]  /*25390*/  CALL.REL.NOINC `($__internal_23_$__cuda_sm70_shflsync_idx_p) ;  /* 0x000000f000007944 */ /* 0x000fea0003c00000 */
[----:B------:R-:W-:Y:S01]  /*253a0*/  MOV R7, R62 ;  /* 0x0000003e00077202 */ /* 0x000fe20000000f00 */
[----:B------:R-:W-:Y:S05]  /*253b0*/  BRA `(.L_x_1907) ;  /* 0xffff970000007947 */ /* 0x000fea000383ffff */
.L_x_1831:
[----:B------:R-:W-:Y:S01]  /*253c0*/  IMAD.MOV.U32 R56, RZ, RZ, R4 ;  /* 0x000000ffff387224 */ /* 0x000fe200078e0004 */
[----:B--2---:R-:W-:Y:S01]  /*253d0*/  MOV R2, R0 ;  /* 0x0000000000027202 */ /* 0x004fe20000000f00 */
[----:B------:R-:W-:Y:S01]  /*253e0*/  IMAD.MOV.U32 R61, RZ, RZ, 0x1f ;  /* 0x0000001fff3d7424 */ /* 0x000fe200078e00ff */
[----:B------:R-:W-:Y:S02]  /*253f0*/  MOV R3, 0x25410 ;  /* 0x0002541000037802 */ /* 0x000fe40000000f00 */
[----:B-1--4-:R-:W-:Y:S05]  /*25400*/  CALL.REL.NOINC `($__internal_23_$__cuda_sm70_shflsync_idx_p) ;  /* 0x0000008000007944 */ /* 0x012fea0003c00000 */
[----:B------:R-:W-:Y:S01]  /*25410*/  MOV R10, R62 ;  /* 0x0000003e000a7202 */ /* 0x000fe20000000f00 */
[----:B------:R-:W-:Y:S05]  /*25420*/  BRA `(.L_x_1830) ;  /* 0xffff96f000007947 */ /* 0x000fea000383ffff */
        .weak           $__internal_22_$__cuda_sm70_shflsync_bfly_p
        .type           $__internal_22_$__cuda_sm70_shflsync_bfly_p,@function
        .size           $__internal_22_$__cuda_sm70_shflsync_bfly_p,($__internal_23_$__cuda_sm70_shflsync_idx_p - $__internal_22_$__cuda_sm70_shflsync_bfly_p)
$__internal_22_$__cuda_sm70_shflsync_bfly_p:
[----:B------:R-:W-:Y:S02]  /*25430*/  MOV R172, 0xffffffff ;  /* 0xffffffff00ac7802 */ /* 0x000fe40000000f00 */
[----:B------:R-:W-:Y:S02]  /*25440*/  MOV R3, 0x1f ;  /* 0x0000001f00037802 */ /* 0x000fe40000000f00 */
[----:B------:R-:W-:Y:S04]  /*25450*/  WARPSYNC R172 ;  /* 0x000000ac00007348 */ /* 0x000fe80003800000 */
[----:B------:R1:W2:Y:S02]  /*25460*/  SHFL.BFLY PT, R0, R4, R0, R3 ;  /* 0x0c00000004007389 */ /* 0x0002a400000e0003 */
[----:B-1----:R-:W-:-:S04]  /*25470*/  MOV R3, 0x0 ;  /* 0x0000000000037802 */ /* 0x002fc80000000f00 */
[----:B--2---:R-:W-:Y:S05]  /*25480*/  RET.REL.NODEC R2 `(_ZN7cutlass13device_kernelIN5flash19enable_sm80_to_sm89INS1_16FlashAttnFwdSm80INS1_25CollectiveMainloopFwdSm80ILi4ELi1ELb0EN4cute5tupleIJNS5_1CILi128EEENS7_ILi80EEENS7_ILi64EEEEEELi64ENS_6half_tEfNS_4arch4Sm80ELb1ELb0ELb1ELb1ELb1ELb1ELb1ELb1EEENS1_21CollectiveEpilogueFwdINS6_IJS8_SA_S9_EEENS6_IJNS7_ILi1EEESI_SI_EEESC_SE_Li128ELb1ELb1ELb1ELb0EEENS1_36VarlenDynamicPersistentTileSchedulerILi128ELi80ELi128ELi128ELb1ELb1ELb0ELb1ELb1ELb1EEEEEEEEEvNT_6ParamsE) ;  /* 0xfffdab7002007950 */ /* 0x004fea0003c3ffff */
        .weak           $__internal_23_$__cuda_sm70_shflsync_idx_p
        .type           $__internal_23_$__cuda_sm70_shflsync_idx_p,@function
        .size           $__internal_23_$__cuda_sm70_shflsync_idx_p,($__internal_24_$__cuda_sm70_shflsync_up_p - $__internal_23_$__cuda_sm70_shflsync_idx_p)
$__internal_23_$__cuda_sm70_shflsync_idx_p:
[----:B------:R-:W-:-:S04]  /*25490*/  MOV R62, 0xffffffff ;  /* 0xffffffff003e7802 */ /* 0x000fc80000000f00 */
[----:B------:R-:W-:Y:S04]  /*254a0*/  WARPSYNC R62 ;  /* 0x0000003e00007348 */ /* 0x000fe80003800000 */
[----:B------:R1:W2:Y:S02]  /*254b0*/  SHFL.IDX PT, R62, R56, R2, R61 ;  /* 0x00000002383e7389 */ /* 0x0002a400000e003d */
[----:B-1----:R-:W-:Y:S02]  /*254c0*/  MOV R2, R3 ;  /* 0x0000000300027202 */ /* 0x002fe40000000f00 */
[----:B------:R-:W-:-:S04]  /*254d0*/  MOV R3, 0x0 ;  /* 0x0000000000037802 */ /* 0x000fc80000000f00 */
[----:B--2---:R-:W-:Y:S05]  /*254e0*/  RET.REL.NODEC R2 `(_ZN7cutlass13device_kernelIN5flash19enable_sm80_to_sm89INS1_16FlashAttnFwdSm80INS1_25CollectiveMainloopFwdSm80ILi4ELi1ELb0EN4cute5tupleIJNS5_1CILi128EEENS7_ILi80EEENS7_ILi64EEEEEELi64ENS_6half_tEfNS_4arch4Sm80ELb1ELb0ELb1ELb1ELb1ELb1ELb1ELb1EEENS1_21CollectiveEpilogueFwdINS6_IJS8_SA_S9_EEENS6_IJNS7_ILi1EEESI_SI_EEESC_SE_Li128ELb1ELb1ELb1ELb0EEENS1_36VarlenDynamicPersistentTileSchedulerILi128ELi80ELi128ELi128ELb1ELb1ELb0ELb1ELb1ELb1EEEEEEEEEvNT_6ParamsE) ;  /* 0xfffdab1002007950 */ /* 0x004fea0003c3ffff */
        .weak           $__internal_24_$__cuda_sm70_shflsync_up_p
        .type           $__internal_24_$__cuda_sm70_shflsync_up_p,@function
        .size           $__internal_24_$__cuda_sm70_shflsync_up_p,($__internal_25_$__cuda_sm70_votesync_ballot - $__internal_24_$__cuda_sm70_shflsync_up_p)
$__internal_24_$__cuda_sm70_shflsync_up_p:
[----:B------:R-:W-:Y:S02]  /*254f0*/  IMAD.MOV.U32 R4, RZ, RZ, RZ ;  /* 0x000000ffff047224 */ /* 0x000fe400078e00ff */
[----:B------:R-:W-:-:S04]  /*25500*/  IMAD.MOV.U32 R11, RZ, RZ, -0x1 ;  /* 0xffffffffff0b7424 */ /* 0x000fc800078e00ff */
[----:B------:R-:W-:Y:S04]  /*25510*/  WARPSYNC R11 ;  /* 0x0000000b00007348 */ /* 0x000fe80003800000 */
[----:B------:R1:W2:Y:S02]  /*25520*/  SHFL.UP PT, R4, R0, R2, R4 ;  /* 0x0400000200047389 */ /* 0x0002a400000e0004 */
[----:B-1----:R-:W-:Y:S02]  /*25530*/  MOV R2, R3 ;  /* 0x0000000300027202 */ /* 0x002fe40000000f00 */
[----:B------:R-:W-:-:S04]  /*25540*/  MOV R3, 0x0 ;  /* 0x0000000000037802 */ /* 0x000fc80000000f00 */
[----:B--2---:R-:W-:Y:S05]  /*25550*/  RET.REL.NODEC R2 `(_ZN7cutlass13device_kernelIN5flash19enable_sm80_to_sm89INS1_16FlashAttnFwdSm80INS1_25CollectiveMainloopFwdSm80ILi4ELi1ELb0EN4cute5tupleIJNS5_1CILi128EEENS7_ILi80EEENS7_ILi64EEEEEELi64ENS_6half_tEfNS_4arch4Sm80ELb1ELb0ELb1ELb1ELb1ELb1ELb1ELb1EEENS1_21CollectiveEpilogueFwdINS6_IJS8_SA_S9_EEENS6_IJNS7_ILi1EEESI_SI_EEESC_SE_Li128ELb1ELb1ELb1ELb0EEENS1_36VarlenDynamicPersistentTileSchedulerILi128ELi80ELi128ELi128ELb1ELb1ELb0ELb1ELb1ELb1EEEEEEEEEvNT_6ParamsE) ;  /* 0xfffdaaa002007950 */ /* 0x004fea0003c3ffff */
        .weak           $__internal_25_$__cuda_sm70_votesync_ballot
        .type           $__internal_25_$__cuda_sm70_votesync_ballot,@function
        .size           $__internal_25_$__cuda_sm70_votesync_ballot,(.L_x_3848 - $__internal_25_$__cuda_sm70_votesync_ballot)
$__internal_25_$__cuda_sm70_votesync_ballot:
[----:B------:R-:W-:Y:S01]  /*25560*/  ISETP.NE.U32.AND P0, PT, R0, 0x1, PT ;  /* 0x000000010000780c */ /* 0x000fe20003f05070 */
[----:B------:R-:W-:-:S04]  /*25570*/  IMAD.MOV.U32 R3, RZ, RZ, -0x1 ;  /* 0xffffffffff037424 */ /* 0x000fc800078e00ff */
[----:B------:R-:W-:Y:S08]  /*25580*/  WARPSYNC R3 ;  /* 0x0000000300007348 */ /* 0x000ff00003800000 */
[----:B------:R-:W-:-:S04]  /*25590*/  VOTE.ANY R0, PT, !P0 ;  /* 0x0000000000007806 */ /* 0x000fc800040e0100 */
[----:B------:R-:W-:Y:S01]  /*255a0*/  LOP3.LUT R0, R0, R3, RZ, 0xc0, !PT ;  /* 0x0000000300007212 */ /* 0x000fe200078ec0ff */
[----:B------:R-:W-:-:S04]  /*255b0*/  IMAD.MOV.U32 R3, RZ, RZ, 0x0 ;  /* 0x00000000ff037424 */ /* 0x000fc800078e00ff */
[----:B------:R-:W-:Y:S05]  /*255c0*/  RET.REL.NODEC R2 `(_ZN7cutlass13device_kernelIN5flash19enable_sm80_to_sm89INS1_16FlashAttnFwdSm80INS1_25CollectiveMainloopFwdSm80ILi4ELi1ELb0EN4cute5tupleIJNS5_1CILi128EEENS7_ILi80EEENS7_ILi64EEEEEELi64ENS_6half_tEfNS_4arch4Sm80ELb1ELb0ELb1ELb1ELb1ELb1ELb1ELb1EEENS1_21CollectiveEpilogueFwdINS6_IJS8_SA_S9_EEENS6_IJNS7_ILi1EEESI_SI_EEESC_SE_Li128ELb1ELb1ELb1ELb0EEENS1_36VarlenDynamicPersistentTileSchedulerILi128ELi80ELi128ELi128ELb1ELb1ELb0ELb1ELb1ELb1EEEEEEEEEvNT_6ParamsE) ;  /* 0xfffdaa3002007950 */ /* 0x000fea0003c3ffff */
.L_x_1908:
        /* <DEDUP_REMOVED lines=11> */
.L_x_3848:


//--------------------- .text._ZN7cutlass13device_kernelIN5flash19enable_sm80_to_sm89INS1_16FlashAttnFwdSm80INS1_25CollectiveMainloopFwdSm80ILi4ELi1ELb0EN4cute5tupleIJNS5_1CILi128EEENS7_ILi112EEENS7_ILi64EEEEEELi64ENS_6half_tEfNS_4arch4Sm80ELb0ELb0ELb0ELb0ELb1ELb0ELb1ELb1EEENS1_21CollectiveEpilogueFwdINS6_IJS8_SA_S9_EEENS6_IJNS7_ILi1EEESI_SI_EEESC_SE_Li128ELb0ELb1ELb1ELb0EEENS1_19SingleTileSchedulerILb0ELb1ELb1ELi128EEEEEEEEEvNT_6ParamsE --------------------------
	.section	.text._ZN7cutlass13device_kernelIN5flash19enable_sm80_to_sm89INS1_16FlashAttnFwdSm80INS1_25CollectiveMainloopFwdSm80ILi4ELi1ELb0EN4cute5tupleIJNS5_1CILi128EEENS7_ILi112EEENS7_ILi64EEEEEELi64ENS_6half_tEfNS_4arch4Sm80ELb0ELb0ELb0ELb0ELb1ELb0ELb1ELb1EEENS1_21CollectiveEpilogueFwdINS6_IJS8_SA_S9_EEENS6_IJNS7_ILi1EEESI_SI_EEESC_SE_Li128ELb0ELb1ELb1ELb0EEENS1_19SingleTileSchedulerILb0ELb1ELb1ELi128EEEEEEEEEvNT_6ParamsE,"ax",@progbits
	.sectioninfo	@"SHI_REGISTERS=255"
	.align	128
.text._ZN7cutlass13device_kernelIN5flash19enable_sm80_to_sm89INS1_16FlashAttnFwdSm80INS1_25CollectiveMainloopFwdSm80ILi4ELi1ELb0EN4cute5tupleIJNS5_1CILi128EEENS7_ILi112EEENS7_ILi64EEEEEELi64ENS_6half_tEfNS_4arch4Sm80ELb0ELb0ELb0ELb0ELb1ELb0ELb1ELb1EEENS1_21CollectiveEpilogueFwdINS6_IJS8_SA_S9_EEENS6_IJNS7_ILi1EEESI_SI_EEESC_SE_Li128ELb0ELb1ELb1ELb0EEENS1_19SingleTileSchedulerILb0ELb1ELb1ELi128EEEEEEEEEvNT_6ParamsE:
        .type           _ZN7cutlass13device_kernelIN5flash19enable_sm80_to_sm89INS1_16FlashAttnFwdSm80INS1_25CollectiveMainloopFwdSm80ILi4ELi1ELb0EN4cute5tupleIJNS5_1CILi128EEENS7_ILi112EEENS7_ILi64EEEEEELi64ENS_6half_tEfNS_4arch4Sm80ELb0ELb0ELb0ELb0ELb1ELb0ELb1ELb1EEENS1_21CollectiveEpilogueFwdINS6_IJS8_SA_S9_EEENS6_IJNS7_ILi1EEESI_SI_EEESC_SE_Li128ELb0ELb1ELb1ELb0EEENS1_19SingleTileSchedulerILb0ELb1ELb1ELi128EEEEEEEEEvNT_6ParamsE,@function
        .size           _ZN7cutlass13device_kernelIN5flash19enable_sm80_to_sm89INS1_16FlashAttnFwdSm80INS1_25CollectiveMainloopFwdSm80ILi4ELi1ELb0EN4cute5tupleIJNS5_1CILi128EEENS7_ILi112EEENS7_ILi64EEEEEELi64ENS_6half_tEfNS_4arch4Sm80ELb0ELb0ELb0ELb0ELb1ELb0ELb1ELb1EEENS1_21CollectiveEpilogueFwdINS6_IJS8_SA_S9_EEENS6_IJNS7_ILi1EEESI_SI_EEESC_SE_Li128ELb0ELb1ELb1ELb0EEENS1_19SingleTileSchedulerILb0ELb1ELb1ELi128EEEEEEEEEvNT_6ParamsE,(.L_x_3853 - _ZN7cutlass13device_kernelIN5flash19enable_sm80_to_sm89INS1_16FlashAttnFwdSm80INS1_25CollectiveMainloopFwdSm80ILi4ELi1ELb0EN4cute5tupleIJNS5_1CILi128EEENS7_ILi112EEENS7_ILi64EEEEEELi64ENS_6half_tEfNS_4arch4Sm80ELb0ELb0ELb0ELb0ELb1ELb0ELb1ELb1EEENS1_21CollectiveEpilogueFwdINS6_IJS8_SA_S9_EEENS6_IJNS7_ILi1EEESI_SI_EEESC_SE_Li128ELb0ELb1ELb1ELb0EEENS1_19SingleTileSchedulerILb0ELb1ELb1ELi128EEEEEEEEEvNT_6ParamsE)
        .other          _ZN7cutlass13device_kernelIN5flash19enable_sm80_to_sm89INS1_16FlashAttnFwdSm80INS1_25CollectiveMainloopFwdSm80ILi4ELi1ELb0EN4cute5tupleIJNS5_1CILi128EEENS7_ILi112EEENS7_ILi64EEEEEELi64ENS_6half_tEfNS_4arch4Sm80ELb0ELb0ELb0ELb0ELb1ELb0ELb1ELb1EEENS1_21CollectiveEpilogueFwdINS6_IJS8_SA_S9_EEENS6_IJNS7_ILi1EEESI_SI_EEESC_SE_Li128ELb0ELb1ELb1ELb0EEENS1_19SingleTileSchedulerILb0ELb1ELb1ELi128EEEEEEEEEvNT_6ParamsE,@"STO_CUDA_ENTRY STV_DEFAULT"
_ZN7cutlass13device_kernelIN5flash19enable_sm80_to_sm89INS1_16FlashAttnFwdSm80INS1_25CollectiveMainloopFwdSm80ILi4ELi1ELb0EN4cute5tupleIJNS5_1CILi128EEENS7_ILi112EEENS7_ILi64EEEEEELi64ENS_6half_tEfNS_4arch4Sm80ELb0ELb0ELb0ELb0ELb1ELb0ELb1ELb1EEENS1_21CollectiveEpilogueFwdINS6_IJS8_SA_S9_EEENS6_IJNS7_ILi1EEESI_SI_EEESC_SE_Li128ELb0ELb1ELb1ELb0EEENS1_19SingleTileSchedulerILb0ELb1ELb1ELi128EEEEEEEEEvNT_6ParamsE:
        /* <DEDUP_REMOVED lines=18> */
.L_x_1909:
[----:B------:R-:W-:Y:S02]  /*0120*/  ULDC.64 UR4, c[0x0][0x550] ;  /* 0x0001540000047ab9 */ /* 0x000fe40000000a00 */
[----:B------:R-:W-:Y:S02]  /*0130*/  UISETP.NE.AND UP0, UPT, UR4, 0x1, UPT ;  /* 0x000000010400788c */ /* 0x000fe4000bf05270 */
[----:B------:R-:W-:-:S02]  /*0140*/  UIMAD.WIDE.U32 UR8, UR7, UR5, URZ ;  /* 0x00000005070872a5 */ /* 0x000fc4000f8e003f */
[----:B------:R-:W-:Y:S02]  /*0150*/  ULDC UR4, c[0x0][0x558] ;  /* 0x0001560000047ab9 */ /* 0x000fe40000000800 */
[----:B------:R-:W-:-:S05]  /*0160*/  UMOV UR10, UR7 ;  /* 0x00000007000a7c82 */ /* 0x000fca0008000000 */
[----:B------:R-:W-:-:S03]  /*0170*/  @UP0 USHF.R.U32.HI UR10, URZ, UR4, UR9 ;  /* 0x000000043f0a0299 */ /* 0x000fc60008011609 */
.L_x_1910:
        /* <DEDUP_REMOVED lines=65> */
.L_x_1911:
        /* <DEDUP_REMOVED lines=101> */
[C---:B------:R-:W-:Y:S01]  /*0be0*/  IMAD R4, R5.reuse, c[0x0][0x1ac], R0 ;  /* 0x00006b0005047a24 */ /* 0x040fe200078e0200 */
        /* <DEDUP_REMOVED lines=33> */
.L_x_1914:
[----:B---3--:R-:W-:Y:S05]  /*0e00*/  BSYNC B0 ;  /* 0x0000000000007941 */ /* 0x008fea0003800000 */
.L_x_1913:
        /* <DEDUP_REMOVED lines=11> */
.L_x_1916:
[----:B------:R-:W-:Y:S05]  /*0ec0*/  BSYNC B0 ;  /* 0x0000000000007941 */ /* 0x000fea0003800000 */
.L_x_1915:
        /* <DEDUP_REMOVED lines=11> */
.L_x_1918:
[----:B------:R-:W-:Y:S05]  /*0f80*/  BSYNC B0 ;  /* 0x0000000000007941 */ /* 0x000fea0003800000 */
.L_x_1917:
        /* <DEDUP_REMOVED lines=11> */
.L_x_1920:
[----:B------:R-:W-:Y:S05]  /*1040*/  BSYNC B0 ;  /* 0x0000000000007941 */ /* 0x000fea0003800000 */
.L_x_1919:
        /* <DEDUP_REMOVED lines=11> */
.L_x_1922:
[----:B------:R-:W-:Y:S05]  /*1100*/  BSYNC B0 ;  /* 0x0000000000007941 */ /* 0x000fea0003800000 */
.L_x_1921:
        /* <DEDUP_REMOVED lines=11> */
.L_x_1924:
[----:B------:R-:W-:Y:S05]  /*11c0*/  BSYNC B0 ;  /* 0x0000000000007941 */ /* 0x000fea0003800000 */
.L_x_1923:
        /* <DEDUP_REMOVED lines=11> */
.L_x_1926:
[----:B------:R-:W-:Y:S05]  /*1280*/  BSYNC B0 ;  /* 0x0000000000007941 */ /* 0x000fea0003800000 */
.L_x_1925:
[----:B-1-3--:R-:W1:Y:S01]  /*1290*/  SHFL.IDX PT, R8, R8, 0x7, 0x181f ;  /* 0x00f81f0008087f89 */ /* 0x00ae6200000e0000 */
[----:B------:R-:W-:Y:S01]  /*12a0*/  UMOV UR6, 0x70 ;  /* 0x0000007000067882 */ /* 0x000fe20000000000 */
[----:B------:R-:W-:Y:S01]  /*12b0*/  IMAD.MOV.U32 R0, RZ, RZ, c[0x0][0x2b8] ;  /* 0x0000ae00ff007624 */ /* 0x000fe200078e00ff */
[----:B------:R-:W-:Y:S01]  /*12c0*/  UIMAD UR6, UR7, UR6, -0x70 ;  /* 0xffffff90070674a4 */ /* 0x000fe2000f8e0206 */
[----:B------:R3:W5:Y:S01]  /*12d0*/  SHFL.IDX PT, R9, R5, 0x7, 0x181f ;  /* 0x00f81f0005097f89 */ /* 0x00076200000e0000 */
[----:B------:R-:W-:Y:S01]  /*12e0*/  IMAD.SHL.U32 R248, R10, 0x2, RZ ;  /* 0x000000020af87824 */ /* 0x000fe200078e00ff */
[----:B------:R-:W-:Y:S01]  /*12f0*/  USHF.R.S32.HI UR18, URZ, 0x1f, UR14 ;  /* 0x0000001f3f127899 */ /* 0x000fe2000801140e */
[----:B------:R-:W-:Y:S01]  /*1300*/  ISETP.NE.AND P5, PT, R0, 0x1, PT ;  /* 0x000000010000780c */ /* 0x000fe20003fa5270 */
[----:B------:R-:W-:Y:S01]  /*1310*/  ULDC.64 UR4, c[0x0][0x2b0] ;  /* 0x0000ac0000047ab9 */ /* 0x000fe20000000a00 */
[----:B------:R-:W-:Y:S01]  /*1320*/  IADD3 R0, R225, UR6, RZ ;  /* 0x00000006e1007c10 */ /* 0x000fe2000fffe0ff */
[----:B------:R-:W-:Y:S01]  /*1330*/  UIMAD UR18, UR18, UR4, URZ ;  /* 0x00000004121272a4 */ /* 0x000fe2000f8e023f */
[----:B------:R-:W-:Y:S01]  /*1340*/  IMAD.MOV.U32 R247, RZ, RZ, RZ ;  /* 0x000000fffff77224 */ /* 0x000fe200078e00ff */
[----:B------:R-:W-:Y:S01]  /*1350*/  UIMAD.WIDE.U32 UR12, UR14, UR4, URZ ;  /* 0x000000040e0c72a5 */ /* 0x000fe2000f8e003f */
[C---:B------:R-:W-:Y:S01]  /*1360*/  ISETP.GE.AND P4, PT, R0.reuse, UR15, PT ;  /* 0x0000000f00007c0c */ /* 0x040fe2000bf86270 */
[----:B------:R-:W-:Y:S01]  /*1370*/  UIMAD UR14, UR14, UR5, UR18 ;  /* 0x000000050e0e72a4 */ /* 0x000fe2000f8e0212 */
[----:B--2---:R-:W-:-:S02]  /*1380*/  IADD3 R2, R0, UR9, RZ ;  /* 0x0000000900027c10 */ /* 0x004fc4000fffe0ff */
[----:B------:R-:W-:Y:S01]  /*1390*/  ISETP.GT.OR P4, PT, R225, 0x6f, P4 ;  /* 0x0000006fe100780c */ /* 0x000fe20002784670 */
[----:B------:R-:W-:Y:S02]  /*13a0*/  UIADD3 UR14, UR13, UR14, URZ ;  /* 0x0000000e0d0e7290 */ /* 0x000fe4000fffe03f */
[----:B------:R-:W-:Y:S01]  /*13b0*/  IMAD.MOV.U32 R0, RZ, RZ, R2 ;  /* 0x000000ffff007224 */ /* 0x000fe200078e0002 */
[----:B------:R-:W-:Y:S01]  /*13c0*/  ULDC.64 UR4, c[0x0][0x1e8] ;  /* 0x00007a0000047ab9 */ /* 0x000fe20000000a00 */
[----:B---3--:R-:W-:-:S04]  /*13d0*/  IADD3 R5, R11, 0x70, RZ ;  /* 0x000000700b057810 */ /* 0x008fc80007ffe0ff */
        /* <DEDUP_REMOVED lines=14> */
[----:B------:R-:W-:Y:S01]  /*14c0*/  IMAD.MOV R0, RZ, RZ, -R0 ;  /* 0x000000ffff007224 */ /* 0x000fe200078e0a00 */
[----:B------:R-:W-:Y:S01]  /*14d0*/  USHF.R.S32.HI UR11, URZ, 0x1f, UR10 ;  /* 0x0000001f3f0b7899 */ /* 0x000fe2000801140a */
[----:B------:R-:W-:Y:S01]  /*14e0*/  ISETP.GE.AND P6, PT, R28, c[0x0][0x1d4], PT ;  /* 0x000075001c007a0c */ /* 0x000fe20003fc6270 */
[----:B------:R-:W-:Y:S01]  /*14f0*/  UIMAD.WIDE.U32 UR20, UR10, UR4, URZ ;  /* 0x000000040a1472a5 */ /* 0x000fe2000f8e003f */
[----:B------:R-:W-:Y:S01]  /*1500*/  IMAD R249, R0, c[0x0][0x2b8], R2 ;  /* 0x0000ae0000f97a24 */ /* 0x000fe200078e0202 */
[----:B------:R-:W-:Y:S01]  /*1510*/  UIMAD UR18, UR11, UR4, URZ ;  /* 0x000000040b1272a4 */ /* 0x000fe2000f8e023f */
[----:B------:R-:W-:Y:S01]  /*1520*/  LEA.HI R138, R21, R224, RZ, 0x5 ;  /* 0x000000e0158a7211 */ /* 0x000fe200078f28ff */
[----:B------:R-:W-:Y:S01]  /*1530*/  UIADD3 UR19, UR7, -0x1, URZ ;  /* 0xffffffff07137890 */ /* 0x000fe2000fffe03f */
[----:B------:R-:W-:Y:S01]  /*1540*/  IMAD R5, R249, c[0x0][0x1e0], RZ ;  /* 0x00007800f9057a24 */ /* 0x000fe200078e02ff */
[----:B------:R-:W-:Y:S01]  /*1550*/  SHF.R.S32.HI R31, RZ, 0x1f, R249 ;  /* 0x0000001fff1f7819 */ /* 0x000fe200000114f9 */
[----:B------:R-:W-:Y:S01]  /*1560*/  UIMAD UR18, UR10, UR5, UR18 ;  /* 0x000000050a1272a4 */ /* 0x000fe2000f8e0212 */
[----:B------:R-:W-:Y:S01]  /*1570*/  IMAD.SHL.U32 R246, R28, 0x2, RZ ;  /* 0x000000021cf67824 */ /* 0x000fe200078e00ff */
[----:B------:R-:W-:Y:S01]  /*1580*/  UIMAD UR15, UR19, -0x70, UR15 ;  /* 0xffffff90130f78a4 */ /* 0x000fe2000f8e020f */
[----:B------:R-:W-:Y:S01]  /*1590*/  IADD3 R250, R248, 0x100, RZ ;  /* 0x00000100f8fa7810 */ /* 0x000fe20007ffe0ff */
[----:B------:R-:W-:Y:S01]  /*15a0*/  IMAD R0, R31, c[0x0][0x1e0], RZ ;  /* 0x000078001f007a24 */ /* 0x000fe200078e02ff */
[----:B------:R-:W-:-:S02]  /*15b0*/  UIADD3 UR18, UR21, UR18, URZ ;  /* 0x0000001215127290 */ /* 0x000fc4000fffe03f */
[----:B------:R-:W-:Y:S01]  /*15c0*/  ULDC.64 UR4, c[0x0][0x210] ;  /* 0x0000840000047ab9 */ /* 0x000fe20000000a00 */
[C---:B------:R-:W-:Y:S01]  /*15d0*/  IMAD R0, R249.reuse, c[0x0][0x1e4], R0 ;  /* 0x00007900f9007a24 */ /* 0x040fe200078e0200 */
[----:B------:R-:W-:Y:S01]  /*15e0*/  IADD3 R30, -R16, UR15, RZ ;  /* 0x0000000f101e7c10 */ /* 0x000fe2000fffe1ff */
[----:B------:R-:W-:Y:S02]  /*15f0*/  UIMAD UR11, UR11, UR4, URZ ;  /* 0x000000040b0b72a4 */ /* 0x000fe4000f8e023f */
[----:B------:R-:W-:Y:S01]  /*1600*/  UIMAD.WIDE.U32 UR22, UR10, UR4, URZ ;  /* 0x000000040a1672a5 */ /* 0x000fe2000f8e003f */
[C---:B------:R-:W-:Y:S01]  /*1610*/  ISETP.GE.AND P1, PT, R30.reuse, 0x1, PT ;  /* 0x000000011e00780c */ /* 0x040fe20003f26270 */
[----:B--2---:R-:W-:Y:S01]  /*1620*/  IMAD.WIDE.U32 R6, R249, c[0x0][0x1e0], RZ ;  /* 0x00007800f9067a25 */ /* 0x004fe200078e00ff */
[C---:B------:R-:W-:Y:S01]  /*1630*/  ISETP.GE.AND P3, PT, R30.reuse, 0x11, PT ;  /* 0x000000111e00780c */ /* 0x040fe20003f66270 */
[----:B------:R-:W-:Y:S01]  /*1640*/  UIMAD UR4, UR10, UR5, UR11 ;  /* 0x000000050a0472a4 */ /* 0x000fe2000f8e020b */
[----:B------:R-:W-:Y:S01]  /*1650*/  ISETP.GE.AND P2, PT, R30, 0x21, PT ;  /* 0x000000211e00780c */ /* 0x000fe20003f46270 */
[----:B------:R-:W-:Y:S01]  /*1660*/  IMAD.IADD R7, R7, 0x1, R0 ;  /* 0x0000000107077824 */ /* 0x000fe200078e0200 */
[----:B------:R-:W-:-:S02]  /*1670*/  UISETP.GT.AND UP0, UPT, UR19, UR8, UPT ;  /* 0x000000081300728c */ /* 0x000fc4000bf04270 */
[----:B------:R-:W-:Y:S01]  /*1680*/  UIADD3 UR4, UR23, UR4, URZ ;  /* 0x0000000417047290 */ /* 0x000fe2000fffe03f */
[----:B---3--:R-:W-:Y:S01]  /*1690*/  SHF.R.S32.HI R56, RZ, 0x1f, R247 ;  /* 0x0000001fff387819 */ /* 0x008fe200000114f7 */
[----:B------:R-:W-:-:S04]  /*16a0*/  IMAD.WIDE.U32 R6, R247, c[0x0][0x1f0], R6 ;  /* 0x00007c00f7067a25 */ /* 0x000fc800078e0006 */
[----:B------:R-:W-:Y:S01]  /*16b0*/  IMAD R2, R56, c[0x0][0x1f0], RZ ;  /* 0x00007c0038027a24 */ /* 0x000fe200078e02ff */
[----:B------:R-:W-:Y:S01]  /*16c0*/  IADD3 R0, P0, R6, UR20, RZ ;  /* 0x0000001406007c10 */ /* 0x000fe2000ff1e0ff */
[C---:B------:R-:W-:Y:S02]  /*16d0*/  IMAD R5, R247.reuse, c[0x0][0x1f0], R5 ;  /* 0x00007c00f7057a24 */ /* 0x040fe400078e0205 */
[----:B------:R-:W-:-:S05]  /*16e0*/  IMAD R2, R247, c[0x0][0x1f4], R2 ;  /* 0x00007d00f7027a24 */ /* 0x000fca00078e0202 */
[----:B------:R-:W-:Y:S02]  /*16f0*/  IADD3.X R6, R7, UR18, R2, P0, !PT ;  /* 0x0000001207067c10 */ /* 0x000fe400087fe402 */
[----:B------:R-:W-:-:S04]  /*1700*/  LEA R2, P0, R0, c[0x0][0x1c8], 0x1 ;  /* 0x0000720000027a11 */ /* 0x000fc800078008ff */
[----:B------:R-:W-:Y:S01]  /*1710*/  LEA.HI.X R0, R0, c[0x0][0x1cc], R6, 0x1, P0 ;  /* 0x0000730000007a11 */ /* 0x000fe200000f0c06 */
[----:B------:R-:W2:Y:S01]  /*1720*/  SHFL.IDX PT, R7, R2, RZ, 0x181f ;  /* 0x00181fff02077589 */ /* 0x000ea200000e0000 */
[----:B------:R-:W-:-:S03]  /*1730*/  IMAD.U32 R6, RZ, RZ, UR10 ;  /* 0x0000000aff067e24 */ /* 0x000fc6000f8e00ff */
[----:B-1----:R-:W1:Y:S01]  /*1740*/  SHFL.IDX PT, R8, R0, RZ, 0x181f ;  /* 0x00181fff00087589 */ /* 0x002e6200000e0000 */
[----:B------:R-:W-:-:S03]  /*1750*/  IMAD R5, R6, c[0x0][0x1e8], R5 ;  /* 0x00007a0006057a24 */ /* 0x000fc600078e0205 */
[----:B------:R-:W-:Y:S02]  /*1760*/  SHFL.IDX PT, R9, R2, 0x1, 0x181f ;  /* 0x00381f0002097f89 */ /* 0x000fe400000e0000 */
[----:B------:R-:W-:Y:S02]  /*1770*/  LEA R5, R5, c[0x0][0x1c8], 0x1 ;  /* 0x0000720005057a11 */ /* 0x000fe400078e08ff */
[----:B------:R-:W3:Y:S04]  /*1780*/  SHFL.IDX PT, R12, R2, 0x2, 0x181f ;  /* 0x00581f00020c7f89 */ /* 0x000ee800000e0000 */
[----:B------:R-:W-:Y:S04]  /*1790*/  SHFL.IDX PT, R13, R0, 0x1, 0x181f ;  /* 0x00381f00000d7f89 */ /* 0x000fe800000e0000 */
[----:B------:R-:W4:Y:S01]  /*17a0*/  SHFL.IDX PT, R17, R0, 0x2, 0x181f ;  /* 0x00581f0000117f89 */ /* 0x000f2200000e0000 */
[----:B--2---:R-:W-:-:S03]  /*17b0*/  @P1 LEA R6, P0, R28, R7, 0x1 ;  /* 0x000000071c061211 */ /* 0x004fc600078008ff */
[----:B------:R-:W2:Y:S01]  /*17c0*/  SHFL.IDX PT, R11, R2, 0x3, 0x181f ;  /* 0x00781f00020b7f89 */ /* 0x000ea200000e0000 */
[----:B-1----:R-:W-:-:S03]  /*17d0*/  @P1 LEA.HI.X R7, R28, R8, R245, 0x1, P0 ;  /* 0x000000081c071211 */ /* 0x002fc600000f0cf5 */
[----:B------:R-:W1:Y:S04]  /*17e0*/  SHFL.IDX PT, R14, R0, 0x3, 0x181f ;  /* 0x00781f00000e7f89 */ /* 0x000e6800000e0000 */
[----:B------:R-:W5:Y:S01]  /*17f0*/  SHFL.IDX PT, R10, R2, 0x4, 0x181f ;  /* 0x00981f00020a7f89 */ /* 0x000f6200000e0000 */
[----:B---3--:R-:W-:-:S03]  /*1800*/  @P2 LEA R8, P0, R28, R12, 0x1 ;  /* 0x0000000c1c082211 */ /* 0x008fc600078008ff */
[----:B------:R3:W-:Y:S01]  /*1810*/  @P1 LDGSTS.E.BYPASS.LTC128B.128 [R248+0x3900], [R6.64], !P6 ;  /* 0x0390000006f81fae */ /* 0x0007e2000f101d50 */
[----:B------:R-:W-:-:S03]  /*1820*/  ISETP.GE.AND P1, PT, R30, 0x31, PT ;  /* 0x000000311e00780c */ /* 0x000fc60003f26270 */
[----:B------:R-:W-:Y:S04]  /*1830*/  SHFL.IDX PT, R15, R5, 0x6, 0x181f ;  /* 0x00d81f00050f7f89 */ /* 0x000fe800000e0000 */
[----:B------:R-:W1:Y:S04]  /*1840*/  SHFL.IDX PT, R2, R2, 0x5, 0x181f ;  /* 0x00b81f0002027f89 */ /* 0x000e6800000e0000 */
[----:B------:R-:W1:Y:S04]  /*1850*/  SHFL.IDX PT, R5, R0, 0x4, 0x181f ;  /* 0x00981f0000057f89 */ /* 0x000e6800000e0000 */
[----:B------:R-:W1:Y:S01]  /*1860*/  SHFL.IDX PT, R12, R0, 0x5, 0x181f ;  /* 0x00b81f00000c7f89 */ /* 0x000e6200000e0000 */
[----:B---3--:R-:W-:-:S02]  /*1870*/  @P3 LEA R6, P4, R28, R9, 0x1 ;  /* 0x000000091c063211 */ /* 0x008fc400078808ff */
[C-C-:B----4-:R-:W-:Y:S02]  /*1880*/  @P2 LEA.HI.X R9, R28.reuse, R17, R245.reuse, 0x1, P0 ;  /* 0x000000111c092211 */ /* 0x150fe400000f0cf5 */
[----:B------:R-:W-:Y:S02]  /*1890*/  @P3 LEA.HI.X R7, R28, R13, R245, 0x1, P4 ;  /* 0x0000000d1c073211 */ /* 0x000fe400020f0cf5 */
[----:B------:R3:W4:Y:S01]  /*18a0*/  SHFL.IDX PT, R13, R0, 0x6, 0x181f ;  /* 0x00d81f00000d7f89 */ /* 0x00072200000e0000 */
[C---:B------:R-:W-:Y:S02]  /*18b0*/  ISETP.GE.AND P4, PT, R30.reuse, 0x41, PT ;  /* 0x000000411e00780c */ /* 0x040fe40003f86270 */
[----:B------:R-:W-:Y:S01]  /*18c0*/  SHF.R.S32.HI R17, RZ, 0x4, R20 ;  /* 0x00000004ff117819 */ /* 0x000fe20000011414 */
[----:B------:R2:W-:Y:S01]  /*18d0*/  @P3 LDGSTS.E.BYPASS.LTC128B.128 [R248+0x4100], [R6.64], !P6 ;  /* 0x0410000006f83fae */ /* 0x0005e2000f101d50 */
[----:B------:R-:W-:-:S03]  /*18e0*/  ISETP.GE.AND P3, PT, R30, 0x51, PT ;  /* 0x000000511e00780c */ /* 0x000fc60003f66270 */
[----:B------:R1:W-:Y:S01]  /*18f0*/  @P2 LDGSTS.E.BYPASS.LTC128B.128 [R248+0x4900], [R8.64], !P6 ;  /* 0x0490000008f82fae */ /* 0x0003e2000f101d50 */
[----:B------:R-:W-:Y:S02]  /*1900*/  ISETP.GE.AND P2, PT, R30, 0x61, PT ;  /* 0x000000611e00780c */ /* 0x000fe40003f46270 */
[----:B---3--:R-:W-:-:S04]  /*1910*/  LEA.HI R0, R20, R17, RZ, 0x1 ;  /* 0x0000001114007211 */ /* 0x008fc800078f08ff */
[----:B------:R-:W-:Y:S02]  /*1920*/  LOP3.LUT R0, R0, 0xfffffffe, RZ, 0xc0, !PT ;  /* 0xfffffffe00007812 */ /* 0x000fe400078ec0ff */
[----:B--2---:R-:W-:-:S04]  /*1930*/  @P1 LEA R6, P0, R28, R11, 0x1 ;  /* 0x0000000b1c061211 */ /* 0x004fc800078008ff */
[C---:B-1----:R-:W-:Y:S02]  /*1940*/  @P1 LEA.HI.X R7, R28.reuse, R14, R245, 0x1, P0 ;  /* 0x0000000e1c071211 */ /* 0x042fe400000f0cf5 */
[----:B-----5:R-:W-:-:S03]  /*1950*/  @P4 LEA R10, P0, R28, R10, 0x1 ;  /* 0x0000000a1c0a4211 */ /* 0x020fc600078008ff */
[----:B------:R1:W-:Y:S01]  /*1960*/  @P1 LDGSTS.E.BYPASS.LTC128B.128 [R248+0x5100], [R6.64], !P6 ;  /* 0x0510000006f81fae */ /* 0x0003e2000f101d50 */
[----:B------:R-:W-:Y:S01]  /*1970*/  @P3 LEA R8, P1, R28, R2, 0x1 ;  /* 0x000000021c083211 */ /* 0x000fe200078208ff */
[----:B------:R-:W-:Y:S01]  /*1980*/  IMAD.SHL.U32 R2, R18, 0x40, RZ ;  /* 0x0000004012027824 */ /* 0x000fe200078e00ff */
[C-C-:B------:R-:W-:Y:S02]  /*1990*/  @P4 LEA.HI.X R11, R28.reuse, R5, R245.reuse, 0x1, P0 ;  /* 0x000000051c0b4211 */ /* 0x140fe400000f0cf5 */
[----:B------:R-:W-:Y:S01]  /*19a0*/  @P3 LEA.HI.X R9, R28, R12, R245, 0x1, P1 ;  /* 0x0000000c1c093211 */ /* 0x000fe200008f0cf5 */
[----:B------:R-:W-:Y:S01]  /*19b0*/  IMAD.IADD R12, R17, 0x1, -R0 ;  /* 0x00000001110c7824 */ /* 0x000fe200078e0a00 */
[----:B------:R-:W-:Y:S01]  /*19c0*/  LOP3.LUT R2, R2, 0x1c0, RZ, 0xc0, !PT ;  /* 0x000001c002027812 */ /* 0x000fe200078ec0ff */
[----:B------:R2:W-:Y:S01]  /*19d0*/  @P4 LDGSTS.E.BYPASS.LTC128B.128 [R248+0x5900], [R10.64], !P6 ;  /* 0x059000000af84fae */ /* 0x0005e2000f101d50 */
[----:B------:R-:W-:Y:S02]  /*19e0*/  IMAD.SHL.U32 R0, R29, 0x40, RZ ;  /* 0x000000401d007824 */ /* 0x000fe400078e00ff */
[----:B------:R-:W-:Y:S01]  /*19f0*/  IMAD.SHL.U32 R5, R12, 0x8, RZ ;  /* 0x000000080c057824 */ /* 0x000fe200078e00ff */
[----:B------:R3:W-:Y:S02]  /*1a00*/  @P3 LDGSTS.E.BYPASS.LTC128B.128 [R248+0x6100], [R8.64], !P6 ;  /* 0x0610000008f83fae */ /* 0x0007e4000f101d50 */
[----:B------:R-:W-:-:S02]  /*1a10*/  LOP3.LUT R0, R0, 0x1c0, RZ, 0xc0, !PT ;  /* 0x000001c000007812 */ /* 0x000fc400078ec0ff */
[----:B-1----:R-:W-:-:S04]  /*1a20*/  @P2 LEA R6, P0, R28, R15, 0x1 ;  /* 0x0000000f1c062211 */ /* 0x002fc800078008ff */
[C-C-:B----4-:R-:W-:Y:S02]  /*1a30*/  @P2 LEA.HI.X R7, R28.reuse, R13, R245.reuse, 0x1, P0 ;  /* 0x0000000d1c072211 */ /* 0x150fe400000f0cf5 */
[----:B------:R-:W-:Y:S02]  /*1a40*/  LOP3.LUT P0, RZ, R29, 0x2, RZ, 0xc0, !PT ;  /* 0x000000021dff7812 */ /* 0x000fe4000780c0ff */
[C---:B------:R-:W-:Y:S01]  /*1a50*/  SHF.L.U64.HI R245, R28.reuse, 0x1, R245 ;  /* 0x000000011cf57819 */ /* 0x040fe200000102f5 */
[----:B------:R1:W-:Y:S01]  /*1a60*/  @P2 LDGSTS.E.BYPASS.LTC128B.128 [R248+0x6900], [R6.64], !P6 ;  /* 0x0690000006f82fae */ /* 0x0003e2000f101d50 */
[----:B------:R-:W-:Y:S01]  /*1a70*/  ISETP.GE.AND P2, PT, R28, c[0x0][0x1d4], PT ;  /* 0x000075001c007a0c */ /* 0x000fe20003f46270 */
[----:B---3--:R-:W-:Y:S02]  /*1a80*/  IMAD.SHL.U32 R8, R16, 0x8, RZ ;  /* 0x0000000810087824 */ /* 0x008fe400078e00ff */
[----:B------:R-:W0:Y:S01]  /*1a90*/  LDGDEPBAR ;  /* 0x00000000000079af */ /* 0x000e220000000000 */
[----:B------:R-:W-:-:S02]  /*1aa0*/  ISETP.LT.OR P4, PT, R30, 0x1, P2 ;  /* 0x000000011e00780c */ /* 0x000fc40001781670 */
[----:B------:R-:W-:Y:S02]  /*1ab0*/  ISETP.LT.OR P1, PT, R30, 0x11, P2 ;  /* 0x000000111e00780c */ /* 0x000fe40001721670 */
[----:B------:R-:W-:Y:S02]  /*1ac0*/  LOP3.LUT R8, R0, 0x8, R8, 0xf8, !PT ;  /* 0x0000000800087812 */ /* 0x000fe400078ef808 */
[----:B-1----:R-:W-:Y:S01]  /*1ad0*/  SHF.R.U32.HI R6, RZ, 0x3, R0 ;  /* 0x00000003ff067819 */ /* 0x002fe20000011600 */
[----:B------:R-:W-:-:S04]  /*1ae0*/  DEPBAR.LE SB0, 0x1 ;  /* 0x000080400000791a */ /* 0x000fc80000000000 */
[----:B------:R-:W-:-:S04]  /*1af0*/  DEPBAR.LE SB0, 0x0 ;  /* 0x000080000000791a */ /* 0x000fc80000000000 */
[----:B------:R-:W-:Y:S01]  /*1b00*/  LOP3.LUT R7, R2, 0x8, R5, 0xf8, !PT ;  /* 0x0000000802077812 */ /* 0x000fe200078ef805 */
[----:B------:R-:W-:Y:S01]  /*1b10*/  IMAD.SHL.U32 R5, R19, 0x40, RZ ;  /* 0x0000004013057824 */ /* 0x000fe200078e00ff */
[----:B------:R-:W-:Y:S01]  /*1b20*/  SHF.R.U32.HI R2, RZ, 0x3, R2 ;  /* 0x00000003ff027819 */ /* 0x000fe20000011602 */
[----:B------:R-:W-:Y:S01]  /*1b30*/  IMAD.SHL.U32 R0, R138, 0x20, RZ ;  /* 0x000000208a007824 */ /* 0x000fe200078e00ff */
[----:B------:R-:W-:Y:S02]  /*1b40*/  LOP3.LUT R6, R8, R6, RZ, 0x3c, !PT ;  /* 0x0000000608067212 */ /* 0x000fe400078e3cff */
[----:B------:R-:W-:Y:S02]  /*1b50*/  LOP3.LUT R137, R7, R2, RZ, 0x3c, !PT ;  /* 0x0000000207897212 */ /* 0x000fe400078e3cff */
[----:B------:R-:W-:Y:S02]  /*1b60*/  LOP3.LUT R136, R5, 0xfffffe00, RZ, 0xc0, !PT ;  /* 0xfffffe0005887812 */ /* 0x000fe400078ec0ff */
[----:B------:R-:W-:Y:S01]  /*1b70*/  LOP3.LUT R2, R0, 0x7ffffc00, RZ, 0xc0, !PT ;  /* 0x7ffffc0000027812 */ /* 0x000fe200078ec0ff */
[----:B------:R-:W-:-:S02]  /*1b80*/  IMAD R0, R12, 0x200, R6 ;  /* 0x000002000c007824 */ /* 0x000fc400078e0206 */
[----:B------:R-:W-:Y:S01]  /*1b90*/  IMAD.WIDE.U32 R6, R249, c[0x0][0x208], RZ ;  /* 0x00008200f9067a25 */ /* 0x000fe200078e00ff */
[----:B------:R-:W-:-:S03]  /*1ba0*/  IADD3 R2, R137, R136, R2 ;  /* 0x0000008889027210 */ /* 0x000fc60007ffe002 */
[----:B------:R-:W-:Y:S01]  /*1bb0*/  IMAD.SHL.U32 R139, R0, 0x2, RZ ;  /* 0x00000002008b7824 */ /* 0x000fe200078e00ff */
[----:B------:R-:W-:Y:S01]  /*1bc0*/  BAR.SYNC.DEFER_BLOCKING 0x0 ;  /* 0x0000000000007b1d */ /* 0x000fe20000010000 */
[----:B------:R-:W-:Y:S02]  /*1bd0*/  IMAD.SHL.U32 R234, R2, 0x2, RZ ;  /* 0x0000000202ea7824 */ /* 0x000fe400078e00ff */
[----:B------:R-:W-:Y:S01]  /*1be0*/  IMAD R2, R56, c[0x0][0x218], RZ ;  /* 0x0000860038027a24 */ /* 0x000fe200078e02ff */
[----:B------:R-:W-:Y:S01]  /*1bf0*/  IADD3 R0, R139, 0x3900, RZ ;  /* 0x000039008b007810 */ /* 0x000fe20007ffe0ff */
[----:B------:R-:W-:Y:S01]  /*1c00*/  IMAD R237, R3, 0x2, R234 ;  /* 0x0000000203ed7824 */ /* 0x000fe200078e02ea */
[----:B------:R-:W-:Y:S01]  /*1c10*/  IADD3 R238, R139, 0x3920, RZ ;  /* 0x000039208bee7810 */ /* 0x000fe20007ffe0ff */
[----:B------:R-:W-:Y:S01]  /*1c20*/  IMAD R2, R247, c[0x0][0x21c], R2 ;  /* 0x00008700f7027a24 */ /* 0x000fe200078e0202 */
[----:B------:R-:W-:Y:S01]  /*1c30*/  @P0 IADD3 R238, R0, -0x20, RZ ;  /* 0xffffffe000ee0810 */ /* 0x000fe20007ffe0ff */
[----:B------:R-:W-:-:S02]  /*1c40*/  IMAD R0, R31, c[0x0][0x208], RZ ;  /* 0x000082001f007a24 */ /* 0x000fc400078e02ff */
[----:B------:R-:W-:Y:S01]  /*1c50*/  IMAD R235, R4, 0x2, R234 ;  /* 0x0000000204eb7824 */ /* 0x000fe200078e02ea */
[C---:B------:R-:W-:Y:S01]  /*1c60*/  IADD3 R244, R238.reuse, 0x800, RZ ;  /* 0x00000800eef47810 */ /* 0x040fe20007ffe0ff */
[----:B------:R-:W-:Y:S01]  /*1c70*/  IMAD R0, R249, c[0x0][0x20c], R0 ;  /* 0x00008300f9007a24 */ /* 0x000fe200078e0200 */
[C---:B------:R-:W-:Y:S01]  /*1c80*/  IADD3 R243, R238.reuse, 0x1000, RZ ;  /* 0x00001000eef37810 */ /* 0x040fe20007ffe0ff */
[----:B------:R-:W-:Y:S01]  /*1c90*/  IMAD R236, R3, 0x2, R235 ;  /* 0x0000000203ec7824 */ /* 0x000fe200078e02eb */
[C---:B------:R-:W-:Y:S01]  /*1ca0*/  IADD3 R242, R238.reuse, 0x1800, RZ ;  /* 0x00001800eef27810 */ /* 0x040fe20007ffe0ff */
[----:B------:R-:W-:Y:S01]  /*1cb0*/  IMAD.IADD R7, R7, 0x1, R0 ;  /* 0x0000000107077824 */ /* 0x000fe200078e0200 */
[C---:B------:R-:W-:Y:S02]  /*1cc0*/  IADD3 R241, R238.reuse, 0x2000, RZ ;  /* 0x00002000eef17810 */ /* 0x040fe40007ffe0ff */
[C---:B------:R-:W-:Y:S01]  /*1cd0*/  IADD3 R240, R238.reuse, 0x2800, RZ ;  /* 0x00002800eef07810 */ /* 0x040fe20007ffe0ff */
[----:B------:R-:W-:Y:S01]  /*1ce0*/  IMAD.WIDE.U32 R6, R247, c[0x0][0x218], R6 ;  /* 0x00008600f7067a25 */ /* 0x000fe200078e0006 */
[----:B------:R-:W-:Y:S01]  /*1cf0*/  IADD3 R239, R238, 0x3000, RZ ;  /* 0x00003000eeef7810 */ /* 0x000fe20007ffe0ff */
[----:B--2---:R-:W-:Y:S03]  /*1d00*/  LDSM.16.M88.4 R8, [R234+0x9100] ;  /* 0x00910000ea08783b */ /* 0x004fe60000000200 */
[----:B------:R-:W-:Y:S01]  /*1d10*/  IADD3 R0, P0, R6, UR22, RZ ;  /* 0x0000001606007c10 */ /* 0x000fe2000ff1e0ff */
[----:B------:R-:W1:Y:S03]  /*1d20*/  LDSM.16.M88.4 R32, [R139+0x3900] ;  /* 0x003900008b20783b */ /* 0x000e660000000200 */
[----:B------:R-:W-:Y:S01]  /*1d30*/  IADD3.X R6, R7, UR4, R2, P0, !PT ;  /* 0x0000000407067c10 */ /* 0x000fe200087fe402 */
[----:B------:R-:W2:Y:S01]  /*1d40*/  LDSM.16.M88.4 R24, [R139+0x4100] ;  /* 0x004100008b18783b */ /* 0x000ea20000000200 */
[----:B------:R-:W-:-:S03]  /*1d50*/  LEA R2, P0, R0, c[0x0][0x1f8], 0x1 ;  /* 0x00007e0000027a11 */ /* 0x000fc600078008ff */
[----:B------:R-:W3:Y:S01]  /*1d60*/  LDSM.16.M88.4 R20, [R139+0x4900] ;  /* 0x004900008b14783b */ /* 0x000ee20000000200 */
[----:B------:R-:W-:-:S03]  /*1d70*/  LEA.HI.X R0, R0, c[0x0][0x1fc], R6, 0x1, P0 ;  /* 0x00007f0000007a11 */ /* 0x000fc600000f0c06 */
[----:B------:R-:W4:Y:S04]  /*1d80*/  LDSM.16.M88.4 R16, [R139+0x5100] ;  /* 0x005100008b10783b */ /* 0x000f280000000200 */
[----:B------:R-:W5:Y:S04]  /*1d90*/  LDSM.16.M88.4 R36, [R139+0x5900] ;  /* 0x005900008b24783b */ /* 0x000f680000000200 */
[----:B------:R-:W4:Y:S04]  /*1da0*/  LDSM.16.M88.4 R40, [R139+0x6100] ;  /* 0x006100008b28783b */ /* 0x000f280000000200 */
[----:B------:R-:W4:Y:S04]  /*1db0*/  LDSM.16.M88.4 R44, [R139+0x6900] ;  /* 0x006900008b2c783b */ /* 0x000f280000000200 */
[----:B------:R-:W5:Y:S04]  /*1dc0*/  LDSM.16.M88.4 R12, [R234+0x7100] ;  /* 0x00710000ea0c783b */ /* 0x000f680000000200 */
[----:B------:R-:W3:Y:S04]  /*1dd0*/  SHFL.IDX PT, R5, R2, RZ, 0x181f ;  /* 0x00181fff02057589 */ /* 0x000ee800000e0000 */
[----:B------:R-:W-:Y:S01]  /*1de0*/  SHFL.IDX PT, R6, R2, 0x1, 0x181f ;  /* 0x00381f0002067f89 */ /* 0x000fe200000e0000 */
[C---:B-1----:R-:W-:Y:S03]  /*1df0*/  HMMA.16816.F32 R52, R8.reuse, R32, RZ ;  /* 0x000000200834723c */ /* 0x042fe600000018ff */
[----:B------:R-:W-:Y:S04]  /*1e00*/  SHFL.IDX PT, R7, R2, 0x2, 0x181f ;  /* 0x00581f0002077f89 */ /* 0x000fe800000e0000 */
[----:B------:R-:W-:Y:S01]  /*1e10*/  LDSM.16.M88.4 R76, [R238+0x1000] ;  /* 0x00100000ee4c783b */ /* 0x000fe20000000200 */
[C---:B--2---:R-:W-:Y:S03]  /*1e20*/  HMMA.16816.F32 R60, R8.reuse, R24, RZ ;  /* 0x00000018083c723c */ /* 0x044fe600000018ff */
[----:B------:R-:W-:Y:S04]  /*1e30*/  LDSM.16.M88.4 R48, [R238+0x1800] ;  /* 0x00180000ee30783b */ /* 0x000fe80000000200 */
[----:B------:R-:W-:Y:S01]  /*1e40*/  LDSM.16.M88.4 R80, [R238+0x800] ;  /* 0x00080000ee50783b */ /* 0x000fe20000000200 */
[C---:B---3--:R-:W-:Y:S03]  /*1e50*/  HMMA.16816.F32 R64, R8.reuse, R20, RZ ;  /* 0x000000140840723c */ /* 0x048fe600000018ff */
[----:B------:R-:W-:Y:S05]  /*1e60*/  LDSM.16.M88.4 R84, [R238] ;  /* 0x00000000ee54783b */ /* 0x000fea0000000200 */
[C---:B----4-:R-:W-:Y:S08]  /*1e70*/  HMMA.16816.F32 R68, R8.reuse, R16, RZ ;  /* 0x000000100844723c */ /* 0x050ff000000018ff */
[C---:B-----5:R-:W-:Y:S08]  /*1e80*/  HMMA.16816.F32 R96, R8.reuse, R36, RZ ;  /* 0x000000240860723c */ /* 0x060ff000000018ff */
[C---:B------:R-:W-:Y:S08]  /*1e90*/  HMMA.16816.F32 R92, R8.reuse, R40, RZ ;  /* 0x00000028085c723c */ /* 0x040ff000000018ff */
[C---:B------:R-:W-:Y:S08]  /*1ea0*/  HMMA.16816.F32 R72, R8.reuse, R44, RZ ;  /* 0x0000002c0848723c */ /* 0x040ff000000018ff */
[C---:B------:R-:W-:Y:S08]  /*1eb0*/  HMMA.16816.F32 R104, R8.reuse, R34, RZ ;  /* 0x000000220868723c */ /* 0x040ff000000018ff */
[C---:B------:R-:W-:Y:S08]  /*1ec0*/  HMMA.16816.F32 R88, R8.reuse, R26, RZ ;  /* 0x0000001a0858723c */ /* 0x040ff000000018ff */
[C---:B------:R-:W-:Y:S08]  /*1ed0*/  HMMA.16816.F32 R100, R8.reuse, R22, RZ ;  /* 0x000000160864723c */ /* 0x040ff000000018ff */
[C---:B------:R-:W-:Y:S08]  /*1ee0*/  HMMA.16816.F32 R116, R8.reuse, R18, RZ ;  /* 0x000000120874723c */ /* 0x040ff000000018ff */
[C---:B------:R-:W-:Y:S08]  /*1ef0*/  HMMA.16816.F32 R112, R8.reuse, R38, RZ ;  /* 0x000000260870723c */ /* 0x040ff000000018ff */
[C---:B------:R-:W-:Y:S08]  /*1f00*/  HMMA.16816.F32 R108, R8.reuse, R42, RZ ;  /* 0x0000002a086c723c */ /* 0x040ff000000018ff */
[----:B------:R-:W-:Y:S01]  /*1f10*/  HMMA.16816.F32 R120, R8, R46, RZ ;  /* 0x0000002e0878723c */ /* 0x000fe200000018ff */
[----:B------:R-:W1:Y:S04]  /*1f20*/  SHFL.IDX PT, R8, R0, RZ, 0x181f ;  /* 0x00181fff00087589 */ /* 0x000e6800000e0000 */
[----:B------:R-:W-:Y:S03]  /*1f30*/  SHFL.IDX PT, R10, R0, 0x1, 0x181f ;  /* 0x00381f00000a7f89 */ /* 0x000fe600000e0000 */
[C---:B------:R-:W-:Y:S01]  /*1f40*/  HMMA.16816.F32 R168, R12.reuse, R32, RZ ;  /* 0x000000200ca8723c */ /* 0x040fe200000018ff */
[----:B------:R-:W-:Y:S04]  /*1f50*/  SHFL.IDX PT, R9, R2, 0x3, 0x181f ;  /* 0x00781f0002097f89 */ /* 0x000fe800000e0000 */
[----:B------:R-:W-:Y:S03]  /*1f60*/  SHFL.IDX PT, R11, R2, 0x4, 0x181f ;  /* 0x00981f00020b7f89 */ /* 0x000fe600000e0000 */
[C---:B------:R-:W-:Y:S01]  /*1f70*/  HMMA.16816.F32 R220, R12.reuse, R34, RZ ;  /* 0x000000220cdc723c */ /* 0x040fe200000018ff */
[----:B------:R-:W-:Y:S07]  /*1f80*/  LDSM.16.M88.4 R32, [R238+0x3000] ;  /* 0x00300000ee20783b */ /* 0x000fee0000000200 */
[C---:B------:R-:W-:Y:S01]  /*1f90*/  HMMA.16816.F32 R184, R12.reuse, R24, RZ ;  /* 0x000000180cb8723c */ /* 0x040fe200000018ff */
[----:B------:R-:W-:Y:S07]  /*1fa0*/  SHFL.IDX PT, R25, R0, 0x4, 0x181f ;  /* 0x00981f0000197f89 */ /* 0x000fee00000e0000 */
[C---:B------:R-:W-:Y:S01]  /*1fb0*/  HMMA.16816.F32 R216, R12.reuse, R26, RZ ;  /* 0x0000001a0cd8723c */ /* 0x040fe200000018ff */
[----:B------:R-:W-:Y:S07]  /*1fc0*/  SHFL.IDX PT, R26, R0, 0x5, 0x181f ;  /* 0x00b81f00001a7f89 */ /* 0x000fee00000e0000 */
[C---:B------:R-:W-:Y:S07]  /*1fd0*/  HMMA.16816.F32 R164, R12.reuse, R20, RZ ;  /* 0x000000140ca4723c */ /* 0x040fee00000018ff */
[-C--:B------:R-:W-:Y:S01]  /*1fe0*/  IADD3 R20, P3, R5, R246.reuse, RZ ;  /* 0x000000f605147210 */ /* 0x080fe20007f7e0ff */
[C---:B------:R-:W-:Y:S01]  /*1ff0*/  HMMA.16816.F32 R212, R12.reuse, R22, RZ ;  /* 0x000000160cd4723c */ /* 0x040fe200000018ff */
[----:B------:R-:W-:Y:S03]  /*2000*/  SHFL.IDX PT, R23, R0, 0x3, 0x181f ;  /* 0x00781f0000177f89 */ /* 0x000fe600000e0000 */
[----:B-1----:R-:W-:Y:S01]  /*2010*/  IMAD.X R21, R8, 0x1, R245, P3 ;  /* 0x0000000108157824 */ /* 0x002fe200018e06f5 */
[----:B------:R-:W-:Y:S03]  /*2020*/  SHFL.IDX PT, R22, R2, 0x5, 0x181f ;  /* 0x00b81f0002167f89 */ /* 0x000fe600000e0000 */
[C---:B------:R-:W-:Y:S01]  /*2030*/  HMMA.16816.F32 R160, R12.reuse, R16, RZ ;  /* 0x000000100ca0723c */ /* 0x040fe200000018ff */
[----:B------:R-:W-:Y:S04]  /*2040*/  SHFL.IDX PT, R2, R2, 0x6, 0x181f ;  /* 0x00d81f0002027f89 */ /* 0x000fe800000e0000 */
[----:B------:R-:W-:Y:S03]  /*2050*/  SHFL.IDX PT, R5, R0, 0x6, 0x181f ;  /* 0x00d81f0000057f89 */ /* 0x000fe600000e0000 */
        /* <DEDUP_REMOVED lines=9> */
[----:B------:R-:W-:Y:S01]  /*20f0*/  HMMA.16816.F32 R148, R12, R46, RZ ;  /* 0x0000002e0c94723c */ /* 0x000fe200000018ff */
[----:B------:R-:W2:Y:S06]  /*2100*/  SHFL.IDX PT, R13, R0, 0x2, 0x181f ;  /* 0x00581f00000d7f89 */ /* 0x000eac00000e0000 */
[-C--:B------:R-:W-:Y:S01]  /*2110*/  IADD3 R14, P0, R6, R246.reuse, RZ ;  /* 0x000000f6060e7210 */ /* 0x080fe20007f1e0ff */
[----:B-1----:R-:W-:Y:S01]  /*2120*/  HMMA.16816.F32 R128, R16, R76, R64 ;  /* 0x0000004c1080723c */ /* 0x002fe20000001840 */
[----:B------:R-:W-:-:S03]  /*2130*/  IADD3 R12, P3, R7, R246, RZ ;  /* 0x000000f6070c7210 */ /* 0x000fc60007f7e0ff */
[----:B------:R-:W-:Y:S01]  /*2140*/  IMAD.X R15, R10, 0x1, R245, P0 ;  /* 0x000000010a0f7824 */ /* 0x000fe200000e06f5 */
[----:B------:R-:W-:-:S03]  /*2150*/  IADD3 R6, P0, R9, R246, RZ ;  /* 0x000000f609067210 */ /* 0x000fc60007f1e0ff */
[----:B------:R-:W-:Y:S02]  /*2160*/  HMMA.16816.F32 R124, R16, R48, R68 ;  /* 0x00000030107c723c */ /* 0x000fe40000001844 */
[----:B------:R-:W-:Y:S01]  /*2170*/  IMAD.X R7, R23, 0x1, R245, P0 ;  /* 0x0000000117077824 */ /* 0x000fe200000e06f5 */
[----:B------:R-:W-:-:S05]  /*2180*/  IADD3 R22, P0, R22, R246, RZ ;  /* 0x000000f616167210 */ /* 0x000fca0007f1e0ff */
[--C-:B------:R-:W-:Y:S01]  /*2190*/  IMAD.X R23, R26, 0x1, R245.reuse, P0 ;  /* 0x000000011a177824 */ /* 0x100fe200000e06f5 */
[C---:B------:R-:W-:Y:S01]  /*21a0*/  ISETP.LT.OR P0, PT, R30.reuse, 0x31, P2 ;  /* 0x000000311e00780c */ /* 0x040fe20001701670 */
[--C-:B--2---:R-:W-:Y:S01]  /*21b0*/  IMAD.X R13, R13, 0x1, R245.reuse, P3 ;  /* 0x000000010d0d7824 */ /* 0x104fe200018e06f5 */
[----:B------:R-:W-:Y:S01]  /*21c0*/  IADD3 R24, P3, R11, R246, RZ ;  /* 0x000000f60b187210 */ /* 0x000fe20007f7e0ff */
[----:B------:R-:W-:Y:S01]  /*21d0*/  IMAD.MOV.U32 R0, RZ, RZ, 0x40 ;  /* 0x00000040ff007424 */ /* 0x000fe200078e00ff */
[----:B------:R-:W1:Y:S01]  /*21e0*/  LDSM.16.M88.4 R8, [R237+0x7100] ;  /* 0x00710000ed08783b */ /* 0x000e620000000200 */
[----:B------:R-:W-:Y:S02]  /*21f0*/  HMMA.16816.F32 R44, R16, R32, R72 ;  /* 0x00000020102c723c */ /* 0x000fe40000001848 */
[----:B------:R-:W-:Y:S01]  /*2200*/  IMAD.X R25, R25, 0x1, R245, P3 ;  /* 0x0000000119197824 */ /* 0x000fe200018e06f5 */
[C---:B------:R-:W-:Y:S01]  /*2210*/  ISETP.LT.OR P3, PT, R30.reuse, 0x21, P2 ;  /* 0x000000211e00780c */ /* 0x040fe20001761670 */
[----:B------:R-:W-:Y:S01]  /*2220*/  @!PT LDS RZ, [RZ] ;  /* 0x00000000fffff984 */ /* 0x000fe20000000800 */
[----:B------:R-:W-:Y:S01]  /*2230*/  @!PT LDS RZ, [RZ] ;  /* 0x00000000fffff984 */ /* 0x000fe20000000800 */
[----:B------:R-:W-:Y:S01]  /*2240*/  @!PT LDS RZ, [RZ] ;  /* 0x00000000fffff984 */ /* 0x000fe20000000800 */
[----:B------:R2:W-:Y:S01]  /*2250*/  LDGSTS.E.BYPASS.LTC128B.128 [R248+0x100], [R20.64], !P4 ;  /* 0x0010000014f87fae */ /* 0x0005e2000e101d50 */
[----:B------:R-:W-:-:S03]  /*2260*/  ISETP.LT.OR P4, PT, R30, 0x41, P2 ;  /* 0x000000411e00780c */ /* 0x000fc60001781670 */
[----:B------:R3:W-:Y:S01]  /*2270*/  LDGSTS.E.BYPASS.LTC128B.128 [R248+0x900], [R14.64], !P1 ;  /* 0x009000000ef87fae */ /* 0x0007e2000c901d50 */
[----:B------:R-:W-:Y:S01]  /*2280*/  LOP3.LUT P1, RZ, R29, 0x4, RZ, 0xc0, !PT ;  /* 0x000000041dff7812 */ /* 0x000fe2000782c0ff */
[----:B------:R-:W-:Y:S03]  /*2290*/  HMMA.16816.F32 R204, R16, R78, R100 ;  /* 0x0000004e10cc723c */ /* 0x000fe60000001864 */
[----:B------:R-:W-:-:S03]  /*22a0*/  SEL R0, R0, 0xffffffc0, !P1 ;  /* 0xffffffc000007807 */ /* 0x000fc60004800000 */
[----:B------:R3:W-:Y:S01]  /*22b0*/  LDGSTS.E.BYPASS.LTC128B.128 [R248+0x1100], [R12.64], !P3 ;  /* 0x011000000cf87fae */ /* 0x0007e2000d901d50 */
[C---:B------:R-:W-:Y:S01]  /*22c0*/  ISETP.LT.OR P3, PT, R30.reuse, 0x51, P2 ;  /* 0x000000511e00780c */ /* 0x040fe20001761670 */
[----:B------:R-:W-:Y:S01]  /*22d0*/  IMAD.IADD R233, R139, 0x1, R0 ;  /* 0x000000018be97824 */ /* 0x000fe200078e0200 */
[----:B------:R-:W-:Y:S01]  /*22e0*/  ISETP.LT.OR P2, PT, R30, 0x61, P2 ;  /* 0x000000611e00780c */ /* 0x000fe20001741670 */
[----:B------:R4:W-:Y:S01]  /*22f0*/  LDGSTS.E.BYPASS.LTC128B.128 [R248+0x1900], [R6.64], !P0 ;  /* 0x0190000006f87fae */ /* 0x0009e2000c101d50 */
[----:B------:R-:W-:Y:S01]  /*2300*/  HMMA.16816.F32 R140, R16, R84, R52 ;  /* 0x00000054108c723c */ /* 0x000fe20000001834 */
[----:B------:R-:W-:Y:S01]  /*2310*/  IMAD.IADD R232, R0, 0x1, R238 ;  /* 0x0000000100e87824 */ /* 0x000fe200078e02ee */
[----:B------:R-:W-:Y:S01]  /*2320*/  LOP3.LUT R0, R137, R136, RZ, 0xfc, !PT ;  /* 0x0000008889007212 */ /* 0x000fe200078efcff */
[----:B------:R5:W-:Y:S01]  /*2330*/  LDGSTS.E.BYPASS.LTC128B.128 [R248+0x2100], [R24.64], !P4 ;  /* 0x0210000018f87fae */ /* 0x000be2000e101d50 */
[----:B------:R-:W-:-:S04]  /*2340*/  ISETP.GT.AND P4, PT, R225, 0x6f, PT ;  /* 0x0000006fe100780c */ /* 0x000fc80003f84270 */
[C---:B------:R-:W-:Y:S01]  /*2350*/  HMMA.16816.F32 R132, R16.reuse, R80, R60 ;  /* 0x000000501084723c */ /* 0x040fe2000000183c */
[----:B------:R2:W-:Y:S07]  /*2360*/  LDGSTS.E.BYPASS.LTC128B.128 [R248+0x2900], [R22.64], !P3 ;  /* 0x0290000016f87fae */ /* 0x0005ee000d901d50 */
[C---:B------:R-:W-:Y:S08]  /*2370*/  HMMA.16816.F32 R96, R16.reuse, R40, R96 ;  /* 0x000000281060723c */ /* 0x040ff00000001860 */
[----:B---3--:R-:W-:Y:S01]  /*2380*/  HMMA.16816.F32 R12, R16, R82, R88 ;  /* 0x00000052100c723c */ /* 0x008fe20000001858 */
[----:B----4-:R-:W-:-:S05]  /*2390*/  IADD3 R6, P0, R2, R246, RZ ;  /* 0x000000f602067210 */ /* 0x010fca0007f1e0ff */
[----:B------:R-:W-:Y:S02]  /*23a0*/  IMAD.X R7, R5, 0x1, R245, P0 ;  /* 0x0000000105077824 */ /* 0x000fe400000e06f5 */
[C---:B------:R-:W-:Y:S01]  /*23b0*/  HMMA.16816.F32 R92, R16.reuse, R36, R92 ;  /* 0x00000024105c723c */ /* 0x040fe2000000185c */
[----:B------:R-:W-:Y:S02]  /*23c0*/  PLOP3.LUT P0, PT, PT, PT, UP0, 0x80, 0x0 ;  /* 0x000000000000781c */ /* 0x000fe40003f0f008 */
[----:B------:R3:W-:Y:S04]  /*23d0*/  LDGSTS.E.BYPASS.LTC128B.128 [R248+0x3100], [R6.64], !P2 ;  /* 0x0310000006f87fae */ /* 0x0007e8000d101d50 */
[----:B--2---:R-:W-:Y:S01]  /*23e0*/  LDSM.16.M88.4 R20, [R235+0x9100] ;  /* 0x00910000eb14783b */ /* 0x004fe20000000200 */
[C---:B------:R-:W-:Y:S03]  /*23f0*/  HMMA.16816.F32 R104, R16.reuse, R86, R104 ;  /* 0x000000561068723c */ /* 0x040fe60000001868 */
[----:B------:R-:W2:Y:S04]  /*2400*/  LDSM.16.M88.4 R64, [R233+0x4900] ;  /* 0x00490000e940783b */ /* 0x000ea80000000200 */
[----:B------:R-:W4:Y:S01]  /*2410*/  LDSM.16.M88.4 R68, [R233+0x4100] ;  /* 0x00410000e944783b */ /* 0x000f220000000200 */
[C---:B------:R-:W-:Y:S03]  /*2420*/  HMMA.16816.F32 R116, R16.reuse, R50, R116 ;  /* 0x000000321074723c */ /* 0x040fe60000001874 */
[----:B------:R-:W2:Y:S04]  /*2430*/  LDSM.16.M88.4 R72, [R233+0x3900] ;  /* 0x00390000e948783b */ /* 0x000ea80000000200 */
[----:B------:R-:W2:Y:S01]  /*2440*/  LDSM.16.M88.4 R88, [R233+0x6900] ;  /* 0x00690000e958783b */ /* 0x000ea20000000200 */
[C---:B------:R-:W-:Y:S03]  /*2450*/  HMMA.16816.F32 R112, R16.reuse, R42, R112 ;  /* 0x0000002a1070723c */ /* 0x040fe60000001870 */
[----:B------:R-:W2:Y:S04]  /*2460*/  LDSM.16.M88.4 R56, [R233+0x5900] ;  /* 0x00590000e938783b */ /* 0x000ea80000000200 */
[----:B------:R-:W2:Y:S01]  /*2470*/  LDSM.16.M88.4 R52, [R233+0x6100] ;  /* 0x00610000e934783b */ /* 0x000ea20000000200 */
[C---:B------:R-:W-:Y:S03]  /*2480*/  HMMA.16816.F32 R108, R16.reuse, R38, R108 ;  /* 0x00000026106c723c */ /* 0x040fe6000000186c */
[----:B------:R-:W-:Y:S04]  /*2490*/  LDSM.16.M88.4 R60, [R233+0x5100] ;  /* 0x00510000e93c783b */ /* 0x000fe80000000200 */
[----:B------:R-:W-:Y:S01]  /*24a0*/  LDSM.16.M88.4 R28, [R232+0x2800] ;  /* 0x00280000e81c783b */ /* 0x000fe20000000200 */
[----:B------:R-:W-:Y:S03]  /*24b0*/  HMMA.16816.F32 R100, R16, R34, R120 ;  /* 0x000000221064723c */ /* 0x000fe60000001878 */
[----:B------:R-:W2:Y:S04]  /*24c0*/  LDSM.16.M88.4 R16, [R235+0x7100] ;  /* 0x00710000eb10783b */ /* 0x000ea80000000200 */
[----:B-----5:R-:W-:Y:S01]  /*24d0*/  LDSM.16.M88.4 R24, [R232+0x3000] ;  /* 0x00300000e818783b */ /* 0x020fe20000000200 */
[C---:B-1----:R-:W-:Y:S03]  /*24e0*/  HMMA.16816.F32 R120, R8.reuse, R84, R168 ;  /* 0x000000540878723c */ /* 0x042fe600000018a8 */
[----:B------:R-:W0:Y:S05]  /*24f0*/  LDGDEPBAR ;  /* 0x00000000000079af */ /* 0x000e2a0000000000 */
[C---:B------:R-:W-:Y:S08]  /*2500*/  HMMA.16816.F32 R184, R8.reuse, R80, R184 ;  /* 0x0000005008b8723c */ /* 0x040ff000000018b8 */
[C---:B------:R-:W-:Y:S08]  /*2510*/  HMMA.16816.F32 R84, R8.reuse, R86, R220 ;  /* 0x000000560854723c */ /* 0x040ff000000018dc */
[C---:B------:R-:W-:Y:S08]  /*2520*/  HMMA.16816.F32 R188, R8.reuse, R76, R164 ;  /* 0x0000004c08bc723c */ /* 0x040ff000000018a4 */
[C---:B------:R-:W-:Y:S08]  /*2530*/  HMMA.16816.F32 R196, R8.reuse, R40, R156 ;  /* 0x0000002808c4723c */ /* 0x040ff0000000189c */
[C---:B------:R-:W-:Y:S08]  /*2540*/  HMMA.16816.F32 R80, R8.reuse, R82, R216 ;  /* 0x000000520850723c */ /* 0x040ff000000018d8 */
[C---:B------:R-:W-:Y:S08]  /*2550*/  HMMA.16816.F32 R192, R8.reuse, R48, R160 ;  /* 0x0000003008c0723c */ /* 0x040ff000000018a0 */
[C---:B------:R-:W-:Y:S08]  /*2560*/  HMMA.16816.F32 R76, R8.reuse, R78, R212 ;  /* 0x0000004e084c723c */ /* 0x040ff000000018d4 */
[C---:B------:R-:W-:Y:S01]  /*2570*/  HMMA.16816.F32 R156, R8.reuse, R50, R176 ;  /* 0x00000032089c723c */ /* 0x040fe200000018b0 */
[----:B------:R-:W-:Y:S07]  /*2580*/  LDSM.16.M88.4 R48, [R232] ;  /* 0x00000000e830783b */ /* 0x000fee0000000200 */
[C---:B------:R-:W-:Y:S01]  /*2590*/  HMMA.16816.F32 R168, R8.reuse, R42, R172 ;  /* 0x0000002a08a8723c */ /* 0x040fe200000018ac */
[----:B------:R-:W-:Y:S07]  /*25a0*/  LDSM.16.M88.4 R40, [R232+0x1000] ;  /* 0x00100000e828783b */ /* 0x000fee0000000200 */
[C---:B------:R-:W-:Y:S08]  /*25b0*/  HMMA.16816.F32 R200, R8.reuse, R36, R152 ;  /* 0x0000002408c8723c */ /* 0x040ff00000001898 */
[C---:B------:R-:W-:Y:S01]  /*25c0*/  HMMA.16816.F32 R180, R8.reuse, R38, R180 ;  /* 0x0000002608b4723c */ /* 0x040fe200000018b4 */
[----:B------:R-:W-:Y:S07]  /*25d0*/  LDSM.16.M88.4 R36, [R232+0x1800] ;  /* 0x00180000e824783b */ /* 0x000fee0000000200 */
[C---:B------:R-:W-:Y:S08]  /*25e0*/  HMMA.16816.F32 R208, R8.reuse, R32, R144 ;  /* 0x0000002008d0723c */ /* 0x040ff00000001890 */
[----:B------:R-:W-:Y:S01]  /*25f0*/  HMMA.16816.F32 R176, R8, R34, R148 ;  /* 0x0000002208b0723c */ /* 0x000fe20000001894 */
[----:B------:R-:W1:Y:S04]  /*2600*/  LDSM.16.M88.4 R8, [R236+0x9100] ;  /* 0x00910000ec08783b */ /* 0x000e680000000200 */
[----:B------:R-:W-:Y:S03]  /*2610*/  LDSM.16.M88.4 R32, [R232+0x2000] ;  /* 0x00200000e820783b */ /* 0x000fe60000000200 */
[C---:B--2---:R-:W-:Y:S08]  /*2620*/  HMMA.16816.F32 R160, R20.reuse, R64, R128 ;  /* 0x0000004014a0723c */ /* 0x044ff00000001880 */
[C---:B----4-:R-:W-:Y:S01]  /*2630*/  HMMA.16816.F32 R128, R20.reuse, R70, R12 ;  /* 0x000000461480723c */ /* 0x050fe2000000180c */
[----:B------:R-:W2:Y:S07]  /*2640*/  LDSM.16.M88.4 R12, [R236+0x7100] ;  /* 0x00710000ec0c783b */ /* 0x000eae0000000200 */
[C---:B------:R-:W-:Y:S08]  /*2650*/  HMMA.16816.F32 R172, R20.reuse, R72, R140 ;  /* 0x0000004814ac723c */ /* 0x040ff0000000188c */
[----:B------:R-:W-:Y:S01]  /*2660*/  HMMA.16816.F32 R140, R20, R88, R44 ;  /* 0x00000058148c723c */ /* 0x000fe2000000182c */
[----:B------:R-:W4:Y:S01]  /*2670*/  LDSM.16.M88.4 R44, [R232+0x800] ;  /* 0x00080000e82c783b */ /* 0x000f220000000200 */
[----:B------:R-:W-:-:S06]  /*2680*/  DEPBAR.LE SB0, 0x0 ;  /* 0x000080000000791a */ /* 0x000fcc0000000000 */
[C---:B------:R-:W-:Y:S08]  /*2690*/  HMMA.16816.F32 R164, R20.reuse, R68, R132 ;  /* 0x0000004414a4723c */ /* 0x040ff00000001884 */
[C---:B------:R-:W-:Y:S08]  /*26a0*/  HMMA.16816.F32 R148, R20.reuse, R56, R96 ;  /* 0x000000381494723c */ /* 0x040ff00000001860 */
[C---:B------:R-:W-:Y:S08]  /*26b0*/  HMMA.16816.F32 R132, R20.reuse, R74, R104 ;  /* 0x0000004a1484723c */ /* 0x040ff00000001868 */
[C---:B------:R-:W-:Y:S08]  /*26c0*/  HMMA.16816.F32 R144, R20.reuse, R52, R92 ;  /* 0x000000341490723c */ /* 0x040ff0000000185c */
[----:B------:R-:W-:Y:S08]  /*26d0*/  HMMA.16816.F32 R104, R20, R90, R100 ;  /* 0x0000005a1468723c */ /* 0x000ff00000001864 */
[----:B------:R-:W-:Y:S08]  /*26e0*/  HMMA.16816.F32 R96, R16, R74, R84 ;  /* 0x0000004a1060723c */ /* 0x000ff00000001854 */
[----:B------:R-:W-:Y:S08]  /*26f0*/  HMMA.16816.F32 R152, R20, R60, R124 ;  /* 0x0000003c1498723c */ /* 0x000ff0000000187c */
        /* <DEDUP_REMOVED lines=8> */
[----:B------:R-:W-:Y:S08]  /*2780*/  HMMA.16816.F32 R68, R16, R62, R156 ;  /* 0x0000003e1044723c */ /* 0x000ff0000000189c */
[----:B------:R-:W-:Y:S08]  /*2790*/  HMMA.16816.F32 R112, R20, R58, R112 ;  /* 0x0000003a1470723c */ /* 0x000ff00000001870 */
[C---:B------:R-:W-:Y:S08]  /*27a0*/  HMMA.16816.F32 R64, R16.reuse, R56, R196 ;  /* 0x000000381040723c */ /* 0x040ff000000018c4 */
[----:B------:R-:W-:Y:S08]  /*27b0*/  HMMA.16816.F32 R60, R16, R58, R168 ;  /* 0x0000003a103c723c */ /* 0x000ff000000018a8 */
[----:B------:R-:W-:Y:S08]  /*27c0*/  HMMA.16816.F32 R108, R20, R54, R108 ;  /* 0x00000036146c723c */ /* 0x000ff0000000186c */
[C---:B------:R-:W-:Y:S08]  /*27d0*/  HMMA.16816.F32 R56, R16.reuse, R52, R200 ;  /* 0x000000341038723c */ /* 0x040ff000000018c8 */
[C---:B------:R-:W-:Y:S08]  /*27e0*/  HMMA.16816.F32 R52, R16.reuse, R54, R180 ;  /* 0x000000361034723c */ /* 0x040ff000000018b4 */
[C---:B------:R-:W-:Y:S08]  /*27f0*/  HMMA.16816.F32 R20, R16.reuse, R88, R208 ;  /* 0x000000581014723c */ /* 0x040ff000000018d0 */
[----:B------:R-:W-:Y:S08]  /*2800*/  HMMA.16816.F32 R16, R16, R90, R176 ;  /* 0x0000005a1010723c */ /* 0x000ff000000018b0 */
[C---:B-1----:R-:W-:Y:S08]  /*2810*/  HMMA.16816.F32 R144, R8.reuse, R28, R144 ;  /* 0x0000001c0890723c */ /* 0x042ff00000001890 */
[----:B------:R-:W-:Y:S08]  /*2820*/  HMMA.16816.F32 R108, R8, R30, R108 ;  /* 0x0000001e086c723c */ /* 0x000ff0000000186c */
[C---:B--2---:R-:W-:Y:S08]  /*2830*/  HMMA.16816.F32 R56, R12.reuse, R28, R56 ;  /* 0x0000001c0c38723c */ /* 0x044ff00000001838 */
[----:B------:R-:W-:Y:S08]  /*2840*/  HMMA.16816.F32 R52, R12, R30, R52 ;  /* 0x0000001e0c34723c */ /* 0x000ff00000001834 */
[C---:B------:R-:W-:Y:S08]  /*2850*/  HMMA.16816.F32 R172, R8.reuse, R48, R172 ;  /* 0x0000003008ac723c */ /* 0x040ff000000018ac */
[C---:B------:R-:W-:Y:S08]  /*2860*/  HMMA.16816.F32 R132, R8.reuse, R50, R132 ;  /* 0x000000320884723c */ /* 0x040ff00000001884 */
[C---:B------:R-:W-:Y:S08]  /*2870*/  HMMA.16816.F32 R168, R8.reuse, R36, R152 ;  /* 0x0000002408a8723c */ /* 0x040ff00000001898 */
[----:B------:R-:W-:Y:S08]  /*2880*/  HMMA.16816.F32 R176, R8, R24, R140 ;  /* 0x0000001808b0723c */ /* 0x000ff0000000188c */
[C---:B------:R-:W-:Y:S08]  /*2890*/  HMMA.16816.F32 R100, R12.reuse, R48, R100 ;  /* 0x000000300c64723c */ /* 0x040ff00000001864 */
[C---:B------:R-:W-:Y:S08]  /*28a0*/  HMMA.16816.F32 R96, R12.reuse, R50, R96 ;  /* 0x000000320c60723c */ /* 0x040ff00000001860 */
[----:B------:R-:W-:Y:S08]  /*28b0*/  HMMA.16816.F32 R28, R12, R24, R20 ;  /* 0x000000180c1c723c */ /* 0x000ff00000001814 */
[C---:B----4-:R-:W-:Y:S08]  /*28c0*/  HMMA.16816.F32 R164, R8.reuse, R44, R164 ;  /* 0x0000002c08a4723c */ /* 0x050ff000000018a4 */
        /* <DEDUP_REMOVED lines=18> */
[----:B---3--:R-:W-:Y:S02]  /*29f0*/  IMAD.U32 R2, RZ, RZ, UR9 ;  /* 0x00000009ff027e24 */ /* 0x008fe4000f8e00ff */
[----:B------:R-:W-:-:S03]  /*2a00*/  IMAD.MOV.U32 R247, RZ, RZ, RZ ;  /* 0x000000fffff77224 */ /* 0x000fc600078e00ff */
[----:B------:R-:W-:-:S04]  /*2a10*/  IADD3 R2, R225, UR6, R2 ;  /* 0x00000006e1027c10 */ /* 0x000fc8000fffe002 */
[----:B------:R-:W-:-:S05]  /*2a20*/  IADD3 R5, R2, -0x70, RZ ;  /* 0xffffff9002057810 */ /* 0x000fca0007ffe0ff */
[----:B------:R-:W-:-:S04]  /*2a30*/  @P5 IMAD.HI.U32 R6, R5, c[0x0][0x2bc], RZ ;  /* 0x0000af0005065a27 */ /* 0x000fc800078e00ff */
[----:B------:R-:W-:Y:S01]  /*2a40*/  IMAD.MOV.U32 R2, RZ, RZ, R5 ;  /* 0x000000ffff027224 */ /* 0x000fe200078e0005 */
        /* <DEDUP_REMOVED lines=15> */
[----:B------:R-:W-:Y:S01]  /*2b40*/  IMAD R5, R2, c[0x0][0x1f0], RZ ;  /* 0x00007c0002057a24 */ /* 0x000fe200078e02ff */
[----:B------:R-:W-:-:S03]  /*2b50*/  IADD3 R2, P1, R6, UR20, RZ ;  /* 0x0000001406027c10 */ /* 0x000fc6000ff3e0ff */
[----:B------:R-:W-:Y:S01]  /*2b60*/  IMAD R6, R247, c[0x0][0x1f4], R5 ;  /* 0x00007d00f7067a24 */ /* 0x000fe200078e0205 */
[----:B------:R-:W-:-:S04]  /*2b70*/  LEA R5, P0, R2, c[0x0][0x1c8], 0x1 ;  /* 0x0000720002057a11 */ /* 0x000fc800078008ff */
[----:B------:R-:W-:Y:S01]  /*2b80*/  IADD3.X R6, R7, UR18, R6, P1, !PT ;  /* 0x0000001207067c10 */ /* 0x000fe20008ffe406 */
[----:B------:R-:W-:Y:S03]  /*2b90*/  SHFL.IDX PT, R10, R5, 0x2, 0x181f ;  /* 0x00581f00050a7f89 */ /* 0x000fe600000e0000 */
[----:B------:R-:W-:Y:S01]  /*2ba0*/  LEA.HI.X R2, R2, c[0x0][0x1cc], R6, 0x1, P0 ;  /* 0x0000730002027a11 */ /* 0x000fe200000f0c06 */
[----:B------:R-:W1:Y:S04]  /*2bb0*/  SHFL.IDX PT, R7, R5, RZ, 0x181f ;  /* 0x00181fff05077589 */ /* 0x000e6800000e0000 */
[----:B------:R-:W2:Y:S04]  /*2bc0*/  SHFL.IDX PT, R6, R5, 0x1, 0x181f ;  /* 0x00381f0005067f89 */ /* 0x000ea800000e0000 */
[----:B------:R-:W3:Y:S04]  /*2bd0*/  SHFL.IDX PT, R9, R2, RZ, 0x181f ;  /* 0x00181fff02097589 */ /* 0x000ee800000e0000 */
[----:B------:R-:W4:Y:S04]  /*2be0*/  SHFL.IDX PT, R11, R2, 0x1, 0x181f ;  /* 0x00381f00020b7f89 */ /* 0x000f2800000e0000 */
[----:B------:R-:W5:Y:S04]  /*2bf0*/  SHFL.IDX PT, R12, R5, 0x3, 0x181f ;  /* 0x00781f00050c7f89 */ /* 0x000f6800000e0000 */
[----:B------:R-:W5:Y:S04]  /*2c00*/  SHFL.IDX PT, R13, R5, 0x4, 0x181f ;  /* 0x00981f00050d7f89 */ /* 0x000f6800000e0000 */
[----:B------:R-:W5:Y:S01]  /*2c10*/  SHFL.IDX PT, R15, R2, 0x2, 0x181f ;  /* 0x00581f00020f7f89 */ /* 0x000f6200000e0000 */
[----:B-1----:R-:W-:-:S03]  /*2c20*/  IADD3 R8, P1, R7, R246, RZ ;  /* 0x000000f607087210 */ /* 0x002fc60007f3e0ff */
[----:B------:R-:W-:Y:S01]  /*2c30*/  SHFL.IDX PT, R16, R5, 0x5, 0x181f ;  /* 0x00b81f0005107f89 */ /* 0x000fe200000e0000 */
[----:B--2---:R-:W-:-:S03]  /*2c40*/  IADD3 R6, P0, R6, R246, RZ ;  /* 0x000000f606067210 */ /* 0x004fc60007f1e0ff */
[----:B------:R-:W-:Y:S01]  /*2c50*/  SHFL.IDX PT, R5, R5, 0x6, 0x181f ;  /* 0x00d81f0005057f89 */ /* 0x000fe200000e0000 */
[----:B---3--:R-:W-:-:S03]  /*2c60*/  IMAD.X R9, R9, 0x1, R245, P1 ;  /* 0x0000000109097824 */ /* 0x008fc600008e06f5 */
[----:B------:R-:W1:Y:S01]  /*2c70*/  SHFL.IDX PT, R19, R2, 0x3, 0x181f ;  /* 0x00781f0002137f89 */ /* 0x000e6200000e0000 */
[----:B----4-:R-:W-:Y:S01]  /*2c80*/  IMAD.X R7, R11, 0x1, R245, P0 ;  /* 0x000000010b077824 */ /* 0x010fe200000e06f5 */
[-C--:B------:R-:W-:Y:S02]  /*2c90*/  IADD3 R14, P0, R10, R246.reuse, RZ ;  /* 0x000000f60a0e7210 */ /* 0x080fe40007f1e0ff */
[----:B------:R-:W2:Y:S01]  /*2ca0*/  SHFL.IDX PT, R18, R2, 0x4, 0x181f ;  /* 0x00981f0002127f89 */ /* 0x000ea200000e0000 */
[----:B-----5:R-:W-:-:S03]  /*2cb0*/  IADD3 R12, P3, R12, R246, RZ ;  /* 0x000000f60c0c7210 */ /* 0x020fc60007f7e0ff */
[----:B------:R-:W3:Y:S01]  /*2cc0*/  SHFL.IDX PT, R17, R2, 0x5, 0x181f ;  /* 0x00b81f0002117f89 */ /* 0x000ee200000e0000 */
[----:B------:R-:W-:-:S03]  /*2cd0*/  IADD3 R10, P2, R13, R246, RZ ;  /* 0x000000f60d0a7210 */ /* 0x000fc60007f5e0ff */
[----:B------:R-:W4:Y:S01]  /*2ce0*/  SHFL.IDX PT, R2, R2, 0x6, 0x181f ;  /* 0x00d81f0002027f89 */ /* 0x000f2200000e0000 */
[----:B------:R-:W-:-:S03]  /*2cf0*/  IMAD.X R15, R15, 0x1, R245, P0 ;  /* 0x000000010f0f7824 */ /* 0x000fc600000e06f5 */
[----:B------:R5:W-:Y:S04]  /*2d00*/  LDGSTS.E.BYPASS.LTC128B.128 [R248+0x3900], [R8.64], !P6 ;  /* 0x0390000008f87fae */ /* 0x000be8000f101d50 */
[----:B------:R3:W-:Y:S01]  /*2d10*/  LDGSTS.E.BYPASS.LTC128B.128 [R248+0x4100], [R6.64], !P6 ;  /* 0x0410000006f87fae */ /* 0x0007e2000f101d50 */
[----:B-1----:R-:W-:-:S03]  /*2d20*/  IMAD.X R13, R19, 0x1, R245, P3 ;  /* 0x00000001130d7824 */ /* 0x002fc600018e06f5 */
[----:B------:R1:W-:Y:S01]  /*2d30*/  LDGSTS.E.BYPASS.LTC128B.128 [R248+0x4900], [R14.64], !P6 ;  /* 0x049000000ef87fae */ /* 0x0003e2000f101d50 */
[----:B--2---:R-:W-:-:S03]  /*2d40*/  IMAD.X R11, R18, 0x1, R245, P2 ;  /* 0x00000001120b7824 */ /* 0x004fc600010e06f5 */
[----:B------:R1:W-:Y:S04]  /*2d50*/  LDGSTS.E.BYPASS.LTC128B.128 [R248+0x5100], [R12.64], !P6 ;  /* 0x051000000cf87fae */ /* 0x0003e8000f101d50 */
[----:B------:R1:W-:Y:S01]  /*2d60*/  LDGSTS.E.BYPASS.LTC128B.128 [R248+0x5900], [R10.64], !P6 ;  /* 0x059000000af87fae */ /* 0x0003e2000f101d50 */
[-C--:B-----5:R-:W-:Y:S02]  /*2d70*/  IADD3 R8, P1, R16, R246.reuse, RZ ;  /* 0x000000f610087210 */ /* 0x0a0fe40007f3e0ff */
[----:B---3--:R-:W-:-:S03]  /*2d80*/  IADD3 R6, P0, R5, R246, RZ ;  /* 0x000000f605067210 */ /* 0x008fc60007f1e0ff */
[--C-:B------:R-:W-:Y:S02]  /*2d90*/  IMAD.X R9, R17, 0x1, R245.reuse, P1 ;  /* 0x0000000111097824 */ /* 0x100fe400008e06f5 */
[----:B----4-:R-:W-:-:S03]  /*2da0*/  IMAD.X R7, R2, 0x1, R245, P0 ;  /* 0x0000000102077824 */ /* 0x010fc600000e06f5 */
[----:B------:R1:W-:Y:S04]  /*2db0*/  LDGSTS.E.BYPASS.LTC128B.128 [R248+0x6100], [R8.64], !P6 ;  /* 0x0610000008f87fae */ /* 0x0003e8000f101d50 */
[----:B------:R1:W-:Y:S02]  /*2dc0*/  LDGSTS.E.BYPASS.LTC128B.128 [R248+0x6900], [R6.64], !P6 ;  /* 0x0690000006f87fae */ /* 0x0003e4000f101d50 */
.L_x_1927:
[----:B---3--:R-:W-:Y:S01]  /*2dd0*/  LOP3.LUT R2, R138, 0xffffffe0, RZ, 0xc0, !PT ;  /* 0xffffffe08a027812 */ /* 0x008fe200078ec0ff */
[----:B-1----:R-:W-:Y:S01]  /*2de0*/  IMAD.MOV.U32 R6, RZ, RZ, -0x2 ;  /* 0xfffffffeff067424 */ /* 0x002fe200078e00ff */
[----:B------:R-:W-:Y:S01]  /*2df0*/  STL [R1+0x1c], R235 ;  /* 0x00001ceb01007387 */ /* 0x000fe20000100800 */
[----:B------:R-:W-:Y:S02]  /*2e00*/  IMAD.SHL.U32 R228, R0, 0x2, RZ ;  /* 0x0000000200e47824 */ /* 0x000fe400078e00ff */
[----:B------:R-:W-:Y:S01]  /*2e10*/  IMAD.IADD R2, R224, 0x1, -R2 ;  /* 0x00000001e0027824 */ /* 0x000fe200078e0a02 */
[----:B------:R-:W-:Y:S01]  /*2e20*/  STL [R1+0x18], R234 ;  /* 0x000018ea01007387 */ /* 0x000fe20000100800 */
[----:B------:R-:W-:Y:S01]  /*2e30*/  IMAD R229, R4, 0x2, R228 ;  /* 0x0000000204e57824 */ /* 0x000fe200078e02e4 */
[----:B------:R-:W-:-:S02]  /*2e40*/  LEA R231, R3, R228, 0x1 ;  /* 0x000000e403e77211 */ /* 0x000fc400078e08ff */
[----:B------:R-:W-:Y:S01]  /*2e50*/  SHF.R.S32.HI R5, RZ, 0x1f, R2 ;  /* 0x0000001fff057819 */ /* 0x000fe20000011402 */
[----:B------:R-:W-:Y:S01]  /*2e60*/  STL [R1+0x14], R233 ;  /* 0x000014e901007387 */ /* 0x000fe20000100800 */
[----:B------:R-:W-:Y:S02]  /*2e70*/  IMAD R230, R3, 0x2, R229 ;  /* 0x0000000203e67824 */ /* 0x000fe400078e02e5 */
[----:B------:R-:W-:Y:S01]  /*2e80*/  LEA.HI R5, R5, R2, RZ, 0x2 ;  /* 0x0000000205057211 */ /* 0x000fe200078f10ff */
[----:B------:R1:W-:Y:S03]  /*2e90*/  STL [R1+0x10], R232 ;  /* 0x000010e801007387 */ /* 0x0003e60000100800 */
[----:B------:R-:W-:Y:S01]  /*2ea0*/  LOP3.LUT R5, R5, 0x7ffffffc, RZ, 0xc0, !PT ;  /* 0x7ffffffc05057812 */ /* 0x000fe200078ec0ff */
[----:B------:R-:W-:Y:S04]  /*2eb0*/  STL [R1+0xc], R139 ;  /* 0x00000c8b01007387 */ /* 0x000fe80000100800 */
[----:B------:R-:W-:Y:S01]  /*2ec0*/  IMAD.IADD R2, R2, 0x1, -R5 ;  /* 0x0000000102027824 */ /* 0x000fe200078e0a05 */
[----:B------:R-:W-:Y:S03]  /*2ed0*/  LDSM.16.MT88.4 R40, [R230+0x100] ;  /* 0x00010000e628783b */ /* 0x000fe60000004200 */
[----:B------:R-:W-:Y:S01]  /*2ee0*/  IMAD R2, R2, R6, UR15 ;  /* 0x0000000f02027e24 */ /* 0x000fe2000f8e0206 */
[----:B------:R-:W0:Y:S04]  /*2ef0*/  LDGDEPBAR ;  /* 0x00000000000079af */ /* 0x000e280000000000 */
[----:B------:R-:W-:-:S02]  /*2f00*/  ISETP.GT.AND P1, PT, R2, RZ, PT ;  /* 0x000000ff0200720c */ /* 0x000fc40003f24270 */
[----:B------:R-:W-:Y:S02]  /*2f10*/  ISETP.GT.AND P0, PT, R2, 0x1, PT ;  /* 0x000000010200780c */ /* 0x000fe40003f04270 */
[----:B------:R-:W-:Y:S02]  /*2f20*/  FSEL R11, R172, -INF , P1 ;  /* 0xff800000ac0b7808 */ /* 0x000fe40000800000 */
[----:B------:R-:W-:Y:S02]  /*2f30*/  FSEL R12, R173, -INF , P0 ;  /* 0xff800000ad0c7808 */ /* 0x000fe40000000000 */
[----:B------:R-:W-:Y:S02]  /*2f40*/  ISETP.GT.AND P3, PT, R2, 0x8, PT ;  /* 0x000000080200780c */ /* 0x000fe40003f64270 */
[----:B------:R-:W-:Y:S02]  /*2f50*/  FSEL R10, R100, -INF , P1 ;  /* 0xff800000640a7808 */ /* 0x000fe40000800000 */
[----:B------:R-:W-:-:S02]  /*2f60*/  FSEL R25, R101, -INF , P0 ;  /* 0xff80000065197808 */ /* 0x000fc40000000000 */
[----:B------:R-:W-:Y:S02]  /*2f70*/  ISETP.GT.AND P2, PT, R2, 0x9, PT ;  /* 0x000000090200780c */ /* 0x000fe40003f44270 */
[----:B------:R-:W-:Y:S02]  /*2f80*/  FSEL R13, R132, -INF , P3 ;  /* 0xff800000840d7808 */ /* 0x000fe40001800000 */
[----:B------:R-:W-:Y:S02]  /*2f90*/  FSEL R26, R96, -INF , P3 ;  /* 0xff800000601a7808 */ /* 0x000fe40001800000 */
[----:B------:R-:W-:Y:S02]  /*2fa0*/  FMNMX.FTZ R5, R10, R25, !PT ;  /* 0x000000190a057209 */ /* 0x000fe40007810000 */
[----:B------:R-:W-:Y:S02]  /*2fb0*/  FMNMX.FTZ R6, R11, R12, !PT ;  /* 0x0000000c0b067209 */ /* 0x000fe40007810000 */
[----:B------:R-:W-:-:S02]  /*2fc0*/  FSEL R15, R174, -INF , P1 ;  /* 0xff800000ae0f7808 */ /* 0x000fc40000800000 */
[----:B------:R-:W-:Y:S02]  /*2fd0*/  FSEL R32, R102, -INF , P1 ;  /* 0xff80000066207808 */ /* 0x000fe40000800000 */
[----:B------:R-:W-:Y:S02]  /*2fe0*/  FSEL R16, R175, -INF , P0 ;  /* 0xff800000af107808 */ /* 0x000fe40000000000 */
[----:B------:R-:W-:Y:S02]  /*2ff0*/  FSEL R33, R103, -INF , P0 ;  /* 0xff80000067217808 */ /* 0x000fe40000000000 */
[C---:B------:R-:W-:Y:S02]  /*3000*/  ISETP.GT.AND P1, PT, R2.reuse, 0x10, PT ;  /* 0x000000100200780c */ /* 0x040fe40003f24270 */
[----:B------:R-:W-:Y:S02]  /*3010*/  FSEL R14, R133, -INF , P2 ;  /* 0xff800000850e7808 */ /* 0x000fe40001000000 */
[----:B------:R-:W-:-:S02]  /*3020*/  ISETP.GT.AND P0, PT, R2, 0x11, PT ;  /* 0x000000110200780c */ /* 0x000fc40003f04270 */
[----:B------:R-:W-:Y:S02]  /*3030*/  FSEL R27, R97, -INF , P2 ;  /* 0xff800000611b7808 */ /* 0x000fe40001000000 */
[----:B------:R-:W-:Y:S02]  /*3040*/  FMNMX.FTZ R5, R26, R5, !PT ;  /* 0x000000051a057209 */ /* 0x000fe40007810000 */
[----:B------:R-:W-:Y:S02]  /*3050*/  FMNMX.FTZ R6, R13, R6, !PT ;  /* 0x000000060d067209 */ /* 0x000fe40007810000 */
[----:B------:R-:W-:Y:S02]  /*3060*/  FSEL R24, R135, -INF , P2 ;  /* 0xff80000087187808 */ /* 0x000fe40001000000 */
[----:B------:R-:W-:Y:S02]  /*3070*/  FSEL R35, R99, -INF , P2 ;  /* 0xff80000063237808 */ /* 0x000fe40001000000 */
[----:B------:R-:W-:-:S02]  /*3080*/  FSEL R17, R134, -INF , P3 ;  /* 0xff80000086117808 */ /* 0x000fc40001800000 */
[----:B------:R-:W-:Y:S02]  /*3090*/  FSEL R34, R98, -INF , P3 ;  /* 0xff80000062227808 */ /* 0x000fe40001800000 */
[----:B------:R-:W-:Y:S02]  /*30a0*/  FSEL R92, R166, -INF , P1 ;  /* 0xff800000a65c7808 */ /* 0x000fe40000800000 */
[----:B------:R-:W-:Y:S02]  /*30b0*/  FSEL R36, R164, -INF , P1 ;  /* 0xff800000a4247808 */ /* 0x000fe40000800000 */
[----:B------:R-:W-:Y:S02]  /*30c0*/  ISETP.GT.AND P2, PT, R2, 0x19, PT ;  /* 0x000000190200780c */ /* 0x000fe40003f44270 */
[----:B------:R-:W-:Y:S02]  /*30d0*/  FSEL R112, R50, -INF , P1 ;  /* 0xff80000032707808 */ /* 0x000fe40000800000 */
[----:B------:R-:W-:-:S02]  /*30e0*/  FSEL R96, R48, -INF , P1 ;  /* 0xff80000030607808 */ /* 0x000fc40000800000 */
[----:B------:R-:W-:Y:S02]  /*30f0*/  FSEL R93, R167, -INF , P0 ;  /* 0xff800000a75d7808 */ /* 0x000fe40000000000 */
[----:B------:R-:W-:Y:S02]  /*3100*/  FSEL R37, R165, -INF , P0 ;  /* 0xff800000a5257808 */ /* 0x000fe40000000000 */
[C---:B------:R-:W-:Y:S02]  /*3110*/  ISETP.GT.AND P3, PT, R2.reuse, 0x18, PT ;  /* 0x000000180200780c */ /* 0x040fe40003f64270 */
[----:B------:R-:W-:Y:S02]  /*3120*/  FSEL R113, R51, -INF , P0 ;  /* 0xff80000033717808 */ /* 0x000fe40000000000 */
[----:B------:R-:W-:Y:S02]  /*3130*/  FSEL R97, R49, -INF , P0 ;  /* 0xff80000031617808 */ /* 0x000fe40000000000 */
[----:B------:R-:W-:-:S02]  /*3140*/  ISETP.GT.AND P1, PT, R2, 0x20, PT ;  /* 0x000000200200780c */ /* 0x000fc40003f24270 */
[----:B------:R-:W-:Y:S02]  /*3150*/  FMNMX.FTZ R5, R27, R5, !PT ;  /* 0x000000051b057209 */ /* 0x000fe40007810000 */
[----:B------:R-:W-:Y:S02]  /*3160*/  FMNMX.FTZ R6, R14, R6, !PT ;  /* 0x000000060e067209 */ /* 0x000fe40007810000 */
[----:B------:R-:W-:Y:S02]  /*3170*/  ISETP.GT.AND P0, PT, R2, 0x21, PT ;  /* 0x000000210200780c */ /* 0x000fe40003f04270 */
        /* <DEDUP_REMOVED lines=17> */
[C---:B------:R-:W-:Y:S02]  /*3290*/  ISETP.GT.AND P3, PT, R2.reuse, 0x28, PT ;  /* 0x000000280200780c */ /* 0x040fe40003f64270 */
[----:B------:R-:W-:Y:S02]  /*32a0*/  FSEL R130, R83, -INF , P0 ;  /* 0xff80000053827808 */ /* 0x000fe40000000000 */
[----:B------:R-:W-:Y:S02]  /*32b0*/  FSEL R126, R81, -INF , P0 ;  /* 0xff800000517e7808 */ /* 0x000fe40000000000 */
[----:B------:R-:W-:-:S02]  /*32c0*/  ISETP.GT.AND P1, PT, R2, 0x30, PT ;  /* 0x000000300200780c */ /* 0x000fc40003f24270 */
[----:B------:R-:W-:Y:S02]  /*32d0*/  ISETP.GT.AND P0, PT, R2, 0x31, PT ;  /* 0x000000310200780c */ /* 0x000fe40003f04270 */
[----:B------:R-:W-:Y:S02]  /*32e0*/  FSEL R120, R157, -INF , P2 ;  /* 0xff8000009d787808 */ /* 0x000fe40001000000 */
        /* <DEDUP_REMOVED lines=29> */
[C---:B------:R-:W-:Y:S02]  /*34c0*/  ISETP.GT.AND P1, PT, R2.reuse, 0x50, PT ;  /* 0x000000500200780c */ /* 0x040fe40003f24270 */
[C---:B------:R-:W-:Y:S02]  /*34d0*/  ISETP.GT.AND P0, PT, R2.reuse, 0x51, PT ;  /* 0x000000510200780c */ /* 0x040fe40003f04270 */
[----:B------:R-:W-:Y:S02]  /*34e0*/  FMNMX.FTZ R5, R105, R5, !PT ;  /* 0x0000000569057209 */ /* 0x000fe40007810000 */
[----:B------:R-:W-:Y:S02]  /*34f0*/  FMNMX.FTZ R6, R39, R6, !PT ;  /* 0x0000000627067209 */ /* 0x000fe40007810000 */
[----:B------:R-:W-:-:S02]  /*3500*/  ISETP.GT.AND P3, PT, R2, 0x38, PT ;  /* 0x000000380200780c */ /* 0x000fc40003f64270 */
[----:B------:R-:W-:Y:S02]  /*3510*/  ISETP.GT.AND P2, PT, R2, 0x39, PT ;  /* 0x000000390200780c */ /* 0x000fe40003f44270 */
[----:B------:R-:W-:Y:S02]  /*3520*/  FMNMX.FTZ R7, R15, R16, !PT ;  /* 0x000000100f077209 */ /* 0x000fe40007810000 */
        /* <DEDUP_REMOVED lines=19> */
[C---:B------:R-:W-:Y:S02]  /*3660*/  ISETP.GT.AND P3, PT, R2.reuse, 0x48, PT ;  /* 0x000000480200780c */ /* 0x040fe40003f64270 */
[C---:B------:R-:W-:Y:S02]  /*3670*/  ISETP.GT.AND P2, PT, R2.reuse, 0x49, PT ;  /* 0x000000490200780c */ /* 0x040fe40003f44270 */
[----:B------:R-:W-:-:S02]  /*3680*/  ISETP.GT.AND P1, PT, R2, 0x58, PT ;  /* 0x000000580200780c */ /* 0x000fc40003f24270 */
[----:B------:R-:W-:Y:S02]  /*3690*/  ISETP.GT.AND P0, PT, R2, 0x59, PT ;  /* 0x000000590200780c */ /* 0x000fe40003f04270 */
[----:B------:R-:W-:Y:S02]  /*36a0*/  FMNMX.FTZ R5, R126, R5, !PT ;  /* 0x000000057e057209 */ /* 0x000fe40007810000 */
        /* <DEDUP_REMOVED lines=79> */
[----:B-1----:R-:W-:Y:S02]  /*3ba0*/  FSEL R232, R20, -INF , P1 ;  /* 0xff80000014e87808 */ /* 0x002fe40000800000 */
        /* <DEDUP_REMOVED lines=18> */
[----:B------:R-:W-:Y:S01]  /*3cd0*/  FSEL R213, R178, -INF , P3 ;  /* 0xff800000b2d57808 */ /* 0x000fe20001800000 */
[----:B------:R-:W-:Y:S01]  /*3ce0*/  IMAD.MOV.U32 R178, RZ, RZ, R9 ;  /* 0x000000ffffb27224 */ /* 0x000fe200078e0009 */
[----:B------:R-:W-:Y:S02]  /*3cf0*/  FMNMX.FTZ R5, R210, R5, !PT ;  /* 0x00000005d2057209 */ /* 0x000fe40007810000 */
[----:B------:R-:W-:Y:S02]  /*3d00*/  FMNMX.FTZ R6, R160, R6, !PT ;  /* 0x00000006a0067209 */ /* 0x000fe40007810000 */
[----:B------:R-:W-:-:S02]  /*3d10*/  FSEL R211, R179, -INF , P2 ;  /* 0xff800000b3d37808 */ /* 0x000fc40001000000 */
[----:B------:R-:W-:Y:S02]  /*3d20*/  FMNMX.FTZ R5, R213, R5, !PT ;  /* 0x00000005d5057209 */ /* 0x000fe40007810000 */
[----:B------:R-:W-:Y:S02]  /*3d30*/  FMNMX.FTZ R6, R164, R6, !PT ;  /* 0x00000006a4067209 */ /* 0x000fe40007810000 */
[----:B------:R-:W-:Y:S02]  /*3d40*/  FSEL R214, R142, -INF , P1 ;  /* 0xff8000008ed67808 */ /* 0x000fe40000800000 */
[----:B------:R-:W-:Y:S02]  /*3d50*/  FMNMX.FTZ R5, R211, R5, !PT ;  /* 0x00000005d3057209 */ /* 0x000fe40007810000 */
[----:B------:R-:W-:Y:S02]  /*3d60*/  FMNMX.FTZ R6, R169, R6, !PT ;  /* 0x00000006a9067209 */ /* 0x000fe40007810000 */
[----:B------:R-:W-:-:S02]  /*3d70*/  FSEL R226, R143, -INF , P0 ;  /* 0xff8000008fe27808 */ /* 0x000fc40000000000 */
[----:B------:R-:W-:Y:S02]  /*3d80*/  FMNMX.FTZ R5, R214, R5, !PT ;  /* 0x00000005d6057209 */ /* 0x000fe40007810000 */
        /* <DEDUP_REMOVED lines=13> */
[----:B------:R-:W-:Y:S01]  /*3e60*/  FSEL R217, R22, -INF , P1 ;  /* 0xff80000016d97808 */ /* 0x000fe20000800000 */
[----:B------:R-:W-:Y:S01]  /*3e70*/  LDSM.16.MT88.4 R28, [R229+0x100] ;  /* 0x00010000e51c783b */ /* 0x000fe20000004200 */
[----:B------:R-:W-:-:S02]  /*3e80*/  FMNMX.FTZ R6, R195, R6, !PT ;  /* 0x00000006c3067209 */ /* 0x000fc40007810000 */
[----:B------:R-:W-:Y:S02]  /*3e90*/  FSEL R215, R23, -INF , P0 ;  /* 0xff80000017d77808 */ /* 0x000fe40000000000 */
[----:B------:R-:W-:Y:S01]  /*3ea0*/  FMNMX.FTZ R6, R107, R6, !PT ;  /* 0x000000066b067209 */ /* 0x000fe20007810000 */
[----:B------:R-:W-:Y:S03]  /*3eb0*/  LDSM.16.MT88.4 R20, [R228+0x100] ;  /* 0x00010000e414783b */ /* 0x000fe60000004200 */
[----:B------:R-:W-:Y:S02]  /*3ec0*/  FMNMX.FTZ R6, R178, R6, !PT ;  /* 0x00000006b2067209 */ /* 0x000fe40007810000 */
[----:B-1----:R-:W-:Y:S02]  /*3ed0*/  FMNMX.FTZ R5, R5, R7, !PT ;  /* 0x0000000705057209 */ /* 0x002fe40007810000 */
[----:B------:R-:W-:-:S02]  /*3ee0*/  FMNMX.FTZ R6, R191, R6, !PT ;  /* 0x00000006bf067209 */ /* 0x000fc40007810000 */
[----:B--2---:R-:W-:Y:S01]  /*3ef0*/  FMNMX.FTZ R137, R137, R8, !PT ;  /* 0x0000000889897209 */ /* 0x004fe20007810000 */
[----:B------:R-:W-:Y:S01]  /*3f00*/  SHFL.BFLY PT, R9, R5, 0x1, 0x1f ;  /* 0x0c201f0005097f89 */ /* 0x000fe200000e0000 */
[----:B---3--:R-:W-:-:S03]  /*3f10*/  FMNMX.FTZ R135, R2, R135, !PT ;  /* 0x0000008702877209 */ /* 0x008fc60007810000 */
[----:B------:R-:W-:Y:S01]  /*3f20*/  FMUL.FTZ R7, R137, c[0x0][0x2d0] ;  /* 0x0000b40089077a20 */ /* 0x000fe20000410000 */
        /* <DEDUP_REMOVED lines=10> */
[----:B------:R1:W2:Y:S02]  /*3fd0*/  MUFU.EX2 R18, R2 ;  /* 0x0000000200127308 */ /* 0x0002a40000000800 */
[----:B------:R-:W3:Y:S02]  /*3fe0*/  SHFL.BFLY PT, R10, R8, 0x2, 0x1f ;  /* 0x0c401f00080a7f89 */ /* 0x000ee400000e0000 */
[----:B-1----:R-:W-:Y:S02]  /*3ff0*/  FFMA.FTZ R2, R11, c[0x0][0x2d0], -R6 ;  /* 0x0000b4000b027a23 */ /* 0x002fe40000010806 */
[----:B--2---:R-:W-:Y:S02]  /*4000*/  IMAD.MOV.U32 R4, RZ, RZ, R18 ;  /* 0x000000ffff047224 */ /* 0x004fe400078e0012 */
[----:B------:R1:W-:Y:S01]  /*4010*/  MUFU.EX2 R167, R2 ;  /* 0x0000000200a77308 */ /* 0x0003e20000000800 */
[----:B---3--:R-:W-:-:S02]  /*4020*/  FMNMX.FTZ R8, R8, R10, !PT ;  /* 0x0000000a08087209 */ /* 0x008fc40007810000 */
        /* <DEDUP_REMOVED lines=35> */
[----:B------:R-:W-:Y:S01]  /*4260*/  HMMA.16816.F32 R64, R8, R16, RZ ;  /* 0x000000100840723c */ /* 0x000fe200000018ff */
[----:B-1----:R-:W-:Y:S01]  /*4270*/  FSEL R0, R3, RZ, P0 ;  /* 0x000000ff03007208 */ /* 0x002fe20000000000 */
[----:B------:R-:W-:-:S02]  /*4280*/  FFMA.FTZ R3, R27, c[0x0][0x2d0], -R7 ;  /* 0x0000b4001b037a23 */ /* 0x000fc40000010807 */
[----:B------:R-:W1:Y:S02]  /*4290*/  LDSM.16.MT88.4 R24, [R228+0x900] ;  /* 0x00090000e418783b */ /* 0x000e640000004200 */
[----:B------:R2:W3:Y:S02]  /*42a0*/  MUFU.EX2 R176, R3 ;  /* 0x0000000300b07308 */ /* 0x0004e40000000800 */
[C---:B------:R-:W-:Y:S08]  /*42b0*/  HMMA.16816.F32 R60, R8.reuse, R18, RZ ;  /* 0x00000012083c723c */ /* 0x040ff000000018ff */
[----:B------:R-:W-:Y:S01]  /*42c0*/  HMMA.16816.F32 R48, R8, R40, RZ ;  /* 0x000000280830723c */ /* 0x000fe200000018ff */
[----:B--2---:R-:W-:Y:S01]  /*42d0*/  FFMA.FTZ R3, R32, c[0x0][0x2d0], -R0 ;  /* 0x0000b40020037a23 */ /* 0x004fe20000010800 */
[----:B---3--:R-:W-:-:S06]  /*42e0*/  F2FP.PACK_AB R14, R176, R179 ;  /* 0x000000b3b00e723e */ /* 0x008fcc00000000ff */
[C---:B------:R-:W-:Y:S01]  /*42f0*/  HMMA.16816.F32 R52, R8.reuse, R30, RZ ;  /* 0x0000001e0834723c */ /* 0x040fe200000018ff */
[----:B------:R2:W-:Y:S07]  /*4300*/  MUFU.EX2 R224, R3 ;  /* 0x0000000300e07308 */ /* 0x0005ee0000000800 */
[----:B------:R-:W-:Y:S01]  /*4310*/  HMMA.16816.F32 R44, R8, R42, RZ ;  /* 0x0000002a082c723c */ /* 0x000fe200000018ff */
[----:B--2---:R-:W-:-:S04]  /*4320*/  FFMA.FTZ R3, R33, c[0x0][0x2d0], -R0 ;  /* 0x0000b40021037a23 */ /* 0x004fc80000010800 */
[----:B------:R2:W3:Y:S02]  /*4330*/  MUFU.EX2 R221, R3 ;  /* 0x0000000300dd7308 */ /* 0x0004e40000000800 */
[----:B--2---:R-:W-:Y:S01]  /*4340*/  FFMA.FTZ R3, R34, c[0x0][0x2d0], -R0 ;  /* 0x0000b40022037a23 */ /* 0x004fe20000010800 */
[----:B---3--:R-:W-:-:S05]  /*4350*/  F2FP.PACK_AB R13, R221, R224 ;  /* 0x000000e0dd0d723e */ /* 0x008fca00000000ff */
[----:B------:R2:W-:Y:S02]  /*4360*/  MUFU.EX2 R223, R3 ;  /* 0x0000000300df7308 */ /* 0x0005e40000000800 */
[----:B--2---:R-:W-:Y:S02]  /*4370*/  FFMA.FTZ R3, R35, c[0x0][0x2d0], -R0 ;  /* 0x0000b40023037a23 */ /* 0x004fe40000010800 */
[----:B------:R-:W-:Y:S04]  /*4380*/  LDSM.16.MT88.4 R32, [R230+0x900] ;  /* 0x00090000e620783b */ /* 0x000fe80000004200 */
[----:B------:R2:W3:Y:S02]  /*4390*/  MUFU.EX2 R177, R3 ;  /* 0x0000000300b17308 */ /* 0x0004e40000000800 */
[----:B--2---:R-:W-:Y:S01]  /*43a0*/  FFMA.FTZ R3, R36, c[0x0][0x2d0], -R6 ;  /* 0x0000b40024037a23 */ /* 0x004fe20000010806 */
[----:B---3--:R-:W-:-:S05]  /*43b0*/  F2FP.PACK_AB R15, R177, R223 ;  /* 0x000000dfb10f723e */ /* 0x008fca00000000ff */
[----:B------:R2:W-:Y:S02]  /*43c0*/  MUFU.EX2 R162, R3 ;  /* 0x0000000300a27308 */ /* 0x0005e40000000800 */
[C---:B------:R-:W-:Y:S07]  /*43d0*/  HMMA.16816.F32 R76, R12.reuse, R28, RZ ;  /* 0x0000001c0c4c723c */ /* 0x040fee00000018ff */
[----:B------:R-:W-:Y:S01]  /*43e0*/  IMAD.MOV.U32 R29, RZ, RZ, R200 ;  /* 0x000000ffff1d7224 */ /* 0x000fe200078e00c8 */
[----:B------:R-:W-:Y:S01]  /*43f0*/  HMMA.16816.F32 R84, R12, R20, RZ ;  /* 0x000000140c54723c */ /* 0x000fe200000018ff */
[----:B------:R-:W-:-:S02]  /*4400*/  IMAD.MOV.U32 R28, RZ, RZ, R190 ;  /* 0x000000ffff1c7224 */ /* 0x000fc400078e00be */
[----:B--2---:R-:W-:-:S04]  /*4410*/  FFMA.FTZ R3, R37, c[0x0][0x2d0], -R6 ;  /* 0x0000b40025037a23 */ /* 0x004fc80000010806 */
[----:B------:R2:W3:Y:S01]  /*4420*/  MUFU.EX2 R234, R3 ;  /* 0x0000000300ea7308 */ /* 0x0004e20000000800 */
[C---:B------:R-:W-:Y:S01]  /*4430*/  HMMA.16816.F32 R88, R12.reuse, R22, RZ ;  /* 0x000000160c58723c */ /* 0x040fe200000018ff */
[----:B------:R-:W4:Y:S07]  /*4440*/  LDSM.16.MT88.4 R20, [R229+0x900] ;  /* 0x00090000e514783b */ /* 0x000f2e0000004200 */
[----:B------:R-:W-:Y:S01]  /*4450*/  HMMA.16816.F32 R80, R12, R16, RZ ;  /* 0x000000100c50723c */ /* 0x000fe200000018ff */
[----:B--2---:R-:W-:-:S07]  /*4460*/  FFMA.FTZ R3, R38, c[0x0][0x2d0], -R6 ;  /* 0x0000b40026037a23 */ /* 0x004fce0000010806 */
[C---:B------:R-:W-:Y:S01]  /*4470*/  HMMA.16816.F32 R100, R12.reuse, R18, RZ ;  /* 0x000000120c64723c */ /* 0x040fe200000018ff */
[----:B---3--:R-:W-:Y:S01]  /*4480*/  F2FP.PACK_AB R8, R234, R162 ;  /* 0x000000a2ea08723e */ /* 0x008fe200000000ff */
[----:B------:R2:W-:Y:S06]  /*4490*/  MUFU.EX2 R193, R3 ;  /* 0x0000000300c17308 */ /* 0x0005ec0000000800 */
[C---:B------:R-:W-:Y:S07]  /*44a0*/  HMMA.16816.F32 R108, R12.reuse, R30, RZ ;  /* 0x0000001e0c6c723c */ /* 0x040fee00000018ff */
[----:B------:R-:W-:Y:S01]  /*44b0*/  MOV R31, R107 ;  /* 0x0000006b001f7202 */ /* 0x000fe20000000f00 */
[----:B------:R-:W-:Y:S01]  /*44c0*/  HMMA.16816.F32 R16, R12, R40, RZ ;  /* 0x000000280c10723c */ /* 0x000fe200000018ff */
[----:B------:R-:W-:-:S02]  /*44d0*/  IMAD.MOV.U32 R30, RZ, RZ, R98 ;  /* 0x000000ffff1e7224 */ /* 0x000fc400078e0062 */
[----:B--2---:R-:W-:Y:S02]  /*44e0*/  FFMA.FTZ R3, R39, c[0x0][0x2d0], -R6 ;  /* 0x0000b40027037a23 */ /* 0x004fe40000010806 */
[----:B------:R-:W2:Y:S02]  /*44f0*/  LDSM.16.MT88.4 R36, [R231+0x900] ;  /* 0x00090000e724783b */ /* 0x000ea40000004200 */
[----:B------:R3:W1:Y:S01]  /*4500*/  MUFU.EX2 R192, R3 ;  /* 0x0000000300c07308 */ /* 0x0006620000000800 */
[----:B------:R-:W-:Y:S02]  /*4510*/  IMAD.MOV.U32 R41, RZ, RZ, R106 ;  /* 0x000000ffff297224 */ /* 0x000fe400078e006a */
[----:B---3--:R-:W-:Y:S01]  /*4520*/  FFMA.FTZ R3, R92, c[0x0][0x2d0], -R5 ;  /* 0x0000b4005c037a23 */ /* 0x008fe20000010805 */
[----:B-1----:R-:W-:-:S04]  /*4530*/  F2FP.PACK_AB R10, R192, R193 ;  /* 0x000000c1c00a723e */ /* 0x002fc800000000ff */
        /* <DEDUP_REMOVED lines=11> */
[C---:B------:R-:W-:Y:S08]  /*45f0*/  HMMA.16816.F32 R140, R8.reuse, R24, R72 ;  /* 0x00000018088c723c */ /* 0x040ff00000001848 */
[----:B----4-:R-:W-:Y:S01]  /*4600*/  HMMA.16816.F32 R92, R8, R20, R56 ;  /* 0x00000014085c723c */ /* 0x010fe20000001838 */
[----:B-1----:R-:W-:-:S04]  /*4610*/  FFMA.FTZ R3, R97, c[0x0][0x2d0], -R7 ;  /* 0x0000b40061037a23 */ /* 0x002fc80000010807 */
[----:B------:R1:W3:Y:S03]  /*4620*/  MUFU.EX2 R219, R3 ;  /* 0x0000000300db7308 */ /* 0x0002e60000000800 */
[C---:B------:R-:W-:Y:S08]  /*4630*/  HMMA.16816.F32 R72, R8.reuse, R32, R48 ;  /* 0x000000200848723c */ /* 0x040ff00000001830 */
[----:B------:R-:W-:Y:S01]  /*4640*/  HMMA.16816.F32 R68, R8, R26, R68 ;  /* 0x0000001a0844723c */ /* 0x000fe20000001844 */
[----:B-1----:R-:W-:-:S07]  /*4650*/  FFMA.FTZ R3, R104, c[0x0][0x2d0], -R7 ;  /* 0x0000b40068037a23 */ /* 0x002fce0000010807 */
[----:B------:R-:W-:Y:S01]  /*4660*/  HMMA.16816.F32 R44, R8, R34, R44 ;  /* 0x00000022082c723c */ /* 0x000fe2000000182c */
[----:B------:R1:W-:Y:S07]  /*4670*/  MUFU.EX2 R216, R3 ;  /* 0x0000000300d87308 */ /* 0x0003ee0000000800 */
[----:B------:R-:W-:Y:S01]  /*4680*/  HMMA.16816.F32 R96, R12, R42, RZ ;  /* 0x0000002a0c60723c */ /* 0x000fe200000018ff */
[----:B------:R-:W-:Y:S01]  /*4690*/  LDSM.16.MT88.4 R12, [R231+0x1100] ;  /* 0x00110000e70c783b */ /* 0x000fe20000004200 */
[----:B-1----:R-:W-:-:S06]  /*46a0*/  FFMA.FTZ R3, R105, c[0x0][0x2d0], -R7 ;  /* 0x0000b40069037a23 */ /* 0x002fcc0000010807 */
[C---:B--2---:R-:W-:Y:S01]  /*46b0*/  HMMA.16816.F32 R104, R8.reuse, R36, R64 ;  /* 0x000000240868723c */ /* 0x044fe20000001840 */
[----:B------:R1:W2:Y:S07]  /*46c0*/  MUFU.EX2 R218, R3 ;  /* 0x0000000300da7308 */ /* 0x0002ae0000000800 */
[C---:B------:R-:W-:Y:S08]  /*46d0*/  HMMA.16816.F32 R64, R8.reuse, R38, R60 ;  /* 0x000000260840723c */ /* 0x040ff0000000183c */
[----:B------:R-:W-:Y:S01]  /*46e0*/  HMMA.16816.F32 R60, R8, R22, R52 ;  /* 0x00000016083c723c */ /* 0x000fe20000001834 */
[----:B-1----:R-:W-:-:S02]  /*46f0*/  FFMA.FTZ R3, R112, c[0x0][0x2d0], -R0 ;  /* 0x0000b40070037a23 */ /* 0x002fc40000010800 */
[----:B------:R-:W-:Y:S02]  /*4700*/  IMAD.MOV.U32 R112, RZ, RZ, R188 ;  /* 0x000000ffff707224 */ /* 0x000fe400078e00bc */
[----:B------:R1:W-:Y:S02]  /*4710*/  MUFU.EX2 R205, R3 ;  /* 0x0000000300cd7308 */ /* 0x0003e40000000800 */
[----:B---3--:R-:W-:Y:S02]  /*4720*/  F2FP.PACK_AB R8, R219, R220 ;  /* 0x000000dcdb08723e */ /* 0x008fe400000000ff */
[----:B--2---:R-:W-:Y:S01]  /*4730*/  F2FP.PACK_AB R10, R218, R216 ;  /* 0x000000d8da0a723e */ /* 0x004fe200000000ff */
[----:B-1----:R-:W-:Y:S02]  /*4740*/  FFMA.FTZ R3, R113, c[0x0][0x2d0], -R0 ;  /* 0x0000b40071037a23 */ /* 0x002fe40000010800 */
[----:B------:R-:W-:Y:S02]  /*4750*/  IMAD.MOV.U32 R113, RZ, RZ, R190 ;  /* 0x000000ffff717224 */ /* 0x000fe400078e00be */
[----:B------:R1:W2:Y:S02]  /*4760*/  MUFU.EX2 R207, R3 ;  /* 0x0000000300cf7308 */ /* 0x0002a40000000800 */
[----:B-1----:R-:W-:Y:S01]  /*4770*/  FFMA.FTZ R3, R114, c[0x0][0x2d0], -R0 ;  /* 0x0000b40072037a23 */ /* 0x002fe20000010800 */
[----:B--2---:R-:W-:-:S05]  /*4780*/  F2FP.PACK_AB R9, R207, R205 ;  /* 0x000000cdcf09723e */ /* 0x004fca00000000ff */
[----:B------:R1:W-:Y:S02]  /*4790*/  MUFU.EX2 R208, R3 ;  /* 0x0000000300d07308 */ /* 0x0003e40000000800 */
[----:B-1----:R-:W-:-:S06]  /*47a0*/  FFMA.FTZ R3, R115, c[0x0][0x2d0], -R0 ;  /* 0x0000b40073037a23 */ /* 0x002fcc0000010800 */
        /* <DEDUP_REMOVED lines=9> */
[----:B------:R1:W-:Y:S02]  /*4840*/  MUFU.EX2 R203, R3 ;  /* 0x0000000300cb7308 */ /* 0x0003e40000000800 */
[----:B------:R-:W-:Y:S01]  /*4850*/  IMAD.MOV.U32 R100, RZ, RZ, R197 ;  /* 0x000000ffff647224 */ /* 0x000fe200078e00c5 */
[----:B------:R-:W-:Y:S01]  /*4860*/  HMMA.16816.F32 R56, R8, R22, R108 ;  /* 0x000000160838723c */ /* 0x000fe2000000186c */
[----:B------:R-:W-:Y:S02]  /*4870*/  IMAD.MOV.U32 R103, RZ, RZ, R196 ;  /* 0x000000ffff677224 */ /* 0x000fe400078e00c4 */
[----:B------:R-:W-:Y:S02]  /*4880*/  IMAD.MOV.U32 R101, RZ, RZ, R31 ;  /* 0x000000ffff657224 */ /* 0x000fe400078e001f */
[----:B------:R-:W-:-:S02]  /*4890*/  IMAD.MOV.U32 R102, RZ, RZ, R29 ;  /* 0x000000ffff667224 */ /* 0x000fc400078e001d */
[----:B------:R-:W-:Y:S01]  /*48a0*/  IMAD.MOV.U32 R111, RZ, RZ, R195 ;  /* 0x000000ffff6f7224 */ /* 0x000fe200078e00c3 */
[C---:B------:R-:W-:Y:S01]  /*48b0*/  HMMA.16816.F32 R48, R8.reuse, R24, R84 ;  /* 0x000000180830723c */ /* 0x040fe20000001854 */
[----:B------:R-:W-:Y:S02]  /*48c0*/  IMAD.MOV.U32 R110, RZ, RZ, R194 ;  /* 0x000000ffff6e7224 */ /* 0x000fe400078e00c2 */
[----:B------:R-:W-:Y:S02]  /*48d0*/  IMAD.MOV.U32 R109, RZ, RZ, R193 ;  /* 0x000000ffff6d7224 */ /* 0x000fe400078e00c1 */
[----:B------:R-:W-:Y:S02]  /*48e0*/  IMAD.MOV.U32 R108, RZ, RZ, R191 ;  /* 0x000000ffff6c7224 */ /* 0x000fe400078e00bf */
[--C-:B-1----:R-:W-:Y:S01]  /*48f0*/  FFMA.FTZ R3, R118, c[0x0][0x2d0], -R6.reuse ;  /* 0x0000b40076037a23 */ /* 0x102fe20000010806 */
[C---:B------:R-:W-:Y:S01]  /*4900*/  HMMA.16816.F32 R84, R8.reuse, R32, R16 ;  /* 0x000000200854723c */ /* 0x040fe20000001810 */
[----:B------:R-:W1:Y:S01]  /*4910*/  LDSM.16.MT88.4 R16, [R228+0x1100] ;  /* 0x00110000e410783b */ /* 0x000e620000004200 */
[----:B------:R-:W-:Y:S01]  /*4920*/  IMAD.MOV.U32 R118, RZ, RZ, R189 ;  /* 0x000000ffff767224 */ /* 0x000fe200078e00bd */
[----:B------:R2:W3:Y:S05]  /*4930*/  MUFU.EX2 R204, R3 ;  /* 0x0000000300cc7308 */ /* 0x0004ea0000000800 */
[C---:B------:R-:W-:Y:S08]  /*4940*/  HMMA.16816.F32 R76, R8.reuse, R20, R76 ;  /* 0x00000014084c723c */ /* 0x040ff0000000184c */
[----:B------:R-:W-:Y:S01]  /*4950*/  HMMA.16816.F32 R32, R8, R34, R96 ;  /* 0x000000220820723c */ /* 0x000fe20000001860 */
[----:B--2---:R-:W-:Y:S01]  /*4960*/  FFMA.FTZ R3, R119, c[0x0][0x2d0], -R6 ;  /* 0x0000b40077037a23 */ /* 0x004fe20000010806 */
[----:B------:R-:W-:-:S03]  /*4970*/  MOV R119, R192 ;  /* 0x000000c000777202 */ /* 0x000fc60000000f00 */
[----:B------:R2:W-:Y:S02]  /*4980*/  MUFU.EX2 R202, R3 ;  /* 0x0000000300ca7308 */ /* 0x0005e40000000800 */
[----:B------:R-:W-:Y:S02]  /*4990*/  IMAD.MOV.U32 R99, RZ, RZ, R165 ;  /* 0x000000ffff637224 */ /* 0x000fe400078e00a5 */
[----:B--2---:R-:W-:Y:S01]  /*49a0*/  FFMA.FTZ R3, R120, c[0x0][0x2d0], -R6 ;  /* 0x0000b40078037a23 */ /* 0x004fe20000010806 */
[----:B------:R-:W-:-:S03]  /*49b0*/  MOV R120, R252 ;  /* 0x000000fc00787202 */ /* 0x000fc60000000f00 */
[----:B------:R2:W4:Y:S02]  /*49c0*/  MUFU.EX2 R201, R3 ;  /* 0x0000000300c97308 */ /* 0x0005240000000800 */
[----:B--2---:R-:W-:Y:S02]  /*49d0*/  FFMA.FTZ R3, R121, c[0x0][0x2d0], -R5 ;  /* 0x0000b40079037a23 */ /* 0x004fe40000010805 */
[----:B------:R-:W-:-:S04]  /*49e0*/  IMAD.MOV.U32 R121, RZ, RZ, R41 ;  /* 0x000000ffff797224 */ /* 0x000fc800078e0029 */
[----:B------:R2:W-:Y:S01]  /*49f0*/  MUFU.EX2 R200, R3 ;  /* 0x0000000300c87308 */ /* 0x0005e20000000800 */
[----:B------:R-:W-:Y:S01]  /*4a00*/  HMMA.16816.F32 R40, R8, R26, R88 ;  /* 0x0000001a0828723c */ /* 0x000fe20000001858 */
[----:B------:R-:W1:Y:S06]  /*4a10*/  LDSM.16.MT88.4 R24, [R229+0x1100] ;  /* 0x00110000e518783b */ /* 0x000e6c0000004200 */
[----:B---3--:R-:W-:Y:S02]  /*4a20*/  F2FP.PACK_AB R8, R204, R203 ;  /* 0x000000cbcc08723e */ /* 0x008fe400000000ff */
[----:B----4-:R-:W-:Y:S01]  /*4a30*/  F2FP.PACK_AB R10, R201, R202 ;  /* 0x000000cac90a723e */ /* 0x010fe200000000ff */
[----:B--2---:R-:W-:Y:S01]  /*4a40*/  FFMA.FTZ R3, R122, c[0x0][0x2d0], -R5 ;  /* 0x0000b4007a037a23 */ /* 0x004fe20000010805 */
[----:B------:R-:W-:-:S03]  /*4a50*/  MOV R122, R199 ;  /* 0x000000c7007a7202 */ /* 0x000fc60000000f00 */
[----:B------:R2:W3:Y:S01]  /*4a60*/  MUFU.EX2 R199, R3 ;  /* 0x0000000300c77308 */ /* 0x0004e20000000800 */
[----:B------:R-:W-:Y:S01]  /*4a70*/  MOV R98, R122 ;  /* 0x0000007a00627202 */ /* 0x000fe20000000f00 */
[----:B------:R-:W-:-:S04]  /*4a80*/  IMAD.MOV.U32 R122, RZ, RZ, R161 ;  /* 0x000000ffff7a7224 */ /* 0x000fc800078e00a1 */
[----:B------:R-:W-:Y:S02]  /*4a90*/  IMAD.MOV.U32 R96, RZ, RZ, R98 ;  /* 0x000000ffff607224 */ /* 0x000fe400078e0062 */
[----:B--2---:R-:W-:Y:S01]  /*4aa0*/  FFMA.FTZ R3, R123, c[0x0][0x2d0], -R5 ;  /* 0x0000b4007b037a23 */ /* 0x004fe20000010805 */
[----:B---3--:R-:W-:Y:S01]  /*4ab0*/  F2FP.PACK_AB R9, R199, R200 ;  /* 0x000000c8c709723e */ /* 0x008fe200000000ff */
[----:B------:R-:W-:Y:S02]  /*4ac0*/  IMAD.MOV.U32 R123, RZ, RZ, R178 ;  /* 0x000000ffff7b7224 */ /* 0x000fe400078e00b2 */
[----:B------:R-:W-:Y:S02]  /*4ad0*/  IMAD.MOV.U32 R178, RZ, RZ, R198 ;  /* 0x000000ffffb27224 */ /* 0x000fe400078e00c6 */
[----:B------:R2:W-:Y:S01]  /*4ae0*/  MUFU.EX2 R198, R3 ;  /* 0x0000000300c67308 */ /* 0x0005e20000000800 */
[----:B------:R-:W-:Y:S01]  /*4af0*/  IMAD.MOV.U32 R97, RZ, RZ, R123 ;  /* 0x000000ffff617224 */ /* 0x000fe200078e007b */
[----:B------:R-:W-:Y:S01]  /*4b00*/  MOV R123, R162 ;  /* 0x000000a2007b7202 */ /* 0x000fe20000000f00 */
[----:B--2---:R-:W-:-:S02]  /*4b10*/  FFMA.FTZ R3, R124, c[0x0][0x2d0], -R5 ;  /* 0x0000b4007c037a23 */ /* 0x004fc40000010805 */
[----:B------:R-:W-:-:S03]  /*4b20*/  IMAD.MOV.U32 R124, RZ, RZ, R28 ;  /* 0x000000ffff7c7224 */ /* 0x000fc600078e001c */
[----:B------:R2:W3:Y:S01]  /*4b30*/  MUFU.EX2 R197, R3 ;  /* 0x0000000300c57308 */ /* 0x0004e20000000800 */
[----:B------:R-:W4:Y:S01]  /*4b40*/  LDSM.16.MT88.4 R28, [R230+0x1100] ;  /* 0x00110000e61c783b */ /* 0x000f220000004200 */
[----:B--2---:R-:W-:Y:S01]  /*4b50*/  FFMA.FTZ R3, R126, c[0x0][0x2d0], -R7 ;  /* 0x0000b4007e037a23 */ /* 0x004fe20000010807 */
[----:B---3--:R-:W-:Y:S01]  /*4b60*/  F2FP.PACK_AB R11, R197, R198 ;  /* 0x000000c6c50b723e */ /* 0x008fe200000000ff */
[----:B------:R-:W-:-:S04]  /*4b70*/  IMAD.MOV.U32 R126, RZ, RZ, R167 ;  /* 0x000000ffff7e7224 */ /* 0x000fc800078e00a7 */
[----:B------:R2:W3:Y:S01]  /*4b80*/  MUFU.EX2 R196, R3 ;  /* 0x0000000300c47308 */ /* 0x0004e20000000800 */
[----:B------:R-:W-:Y:S01]  /*4b90*/  IMAD.MOV.U32 R98, RZ, RZ, R126 ;  /* 0x000000ffff627224 */ /* 0x000fe200078e007e */
[C---:B-1----:R-:W-:Y:S08]  /*4ba0*/  HMMA.16816.F32 R80, R8.reuse, R18, R68 ;  /* 0x000000120850723c */ /* 0x042ff00000001844 */
[----:B------:R-:W-:Y:S01]  /*4bb0*/  HMMA.16816.F32 R68, R8, R14, R64 ;  /* 0x0000000e0844723c */ /* 0x000fe20000001840 */
[----:B--2---:R-:W-:-:S02]  /*4bc0*/  FFMA.FTZ R3, R125, c[0x0][0x2d0], -R7 ;  /* 0x0000b4007d037a23 */ /* 0x004fc40000010807 */
[----:B------:R-:W-:Y:S02]  /*4bd0*/  IMAD.MOV.U32 R125, RZ, RZ, R163 ;  /* 0x000000ffff7d7224 */ /* 0x000fe400078e00a3 */
[----:B------:R1:W-:Y:S03]  /*4be0*/  MUFU.EX2 R195, R3 ;  /* 0x0000000300c37308 */ /* 0x0003e60000000800 */
[C---:B------:R-:W-:Y:S08]  /*4bf0*/  HMMA.16816.F32 R64, R8.reuse, R26, R60 ;  /* 0x0000001a0840723c */ /* 0x040ff0000000183c */
[----:B------:R-:W-:Y:S01]  /*4c00*/  HMMA.16816.F32 R140, R8, R16, R140 ;  /* 0x00000010088c723c */ /* 0x000fe2000000188c */
[----:B-1----:R-:W-:-:S07]  /*4c10*/  FFMA.FTZ R3, R127, c[0x0][0x2d0], -R7 ;  /* 0x0000b4007f037a23 */ /* 0x002fce0000010807 */
[C---:B------:R-:W-:Y:S01]  /*4c20*/  HMMA.16816.F32 R104, R8.reuse, R12, R104 ;  /* 0x0000000c0868723c */ /* 0x040fe20000001868 */
[----:B------:R-:W-:Y:S01]  /*4c30*/  IMAD.MOV.U32 R127, RZ, RZ, R109 ;  /* 0x000000ffff7f7224 */ /* 0x000fe200078e006d */
[----:B------:R1:W2:Y:S06]  /*4c40*/  MUFU.EX2 R194, R3 ;  /* 0x0000000300c27308 */ /* 0x0002ac0000000800 */
[C---:B------:R-:W-:Y:S08]  /*4c50*/  HMMA.16816.F32 R92, R8.reuse, R24, R92 ;  /* 0x00000018085c723c */ /* 0x040ff0000000185c */
[----:B----4-:R-:W-:Y:S01]  /*4c60*/  HMMA.16816.F32 R88, R8, R28, R72 ;  /* 0x0000001c0858723c */ /* 0x010fe20000001848 */
[----:B-1----:R-:W-:-:S02]  /*4c70*/  FFMA.FTZ R3, R128, c[0x0][0x2d0], -R7 ;  /* 0x0000b40080037a23 */ /* 0x002fc40000010807 */
[----:B------:R-:W-:Y:S02]  /*4c80*/  IMAD.MOV.U32 R128, RZ, RZ, R176 ;  /* 0x000000ffff807224 */ /* 0x000fe400078e00b0 */
[----:B------:R1:W-:Y:S03]  /*4c90*/  MUFU.EX2 R193, R3 ;  /* 0x0000000300c17308 */ /* 0x0003e60000000800 */
[----:B------:R-:W-:Y:S07]  /*4ca0*/  HMMA.16816.F32 R60, R8, R30, R44 ;  /* 0x0000001e083c723c */ /* 0x000fee000000182c */
[----:B---3--:R-:W-:-:S02]  /*4cb0*/  F2FP.PACK_AB R8, R196, R251 ;  /* 0x000000fbc408723e */ /* 0x008fc400000000ff */
[----:B--2---:R-:W-:Y:S01]  /*4cc0*/  F2FP.PACK_AB R10, R194, R195 ;  /* 0x000000c3c20a723e */ /* 0x004fe200000000ff */
[--C-:B-1----:R-:W-:Y:S02]  /*4cd0*/  FFMA.FTZ R3, R129, c[0x0][0x2d0], -R0.reuse ;  /* 0x0000b40081037a23 */ /* 0x102fe40000010800 */
[----:B------:R-:W-:Y:S02]  /*4ce0*/  IMAD.MOV.U32 R129, RZ, RZ, R177 ;  /* 0x000000ffff817224 */ /* 0x000fe400078e00b1 */
[----:B------:R1:W-:Y:S02]  /*4cf0*/  MUFU.EX2 R252, R3 ;  /* 0x0000000300fc7308 */ /* 0x0003e40000000800 */
[----:B-1----:R-:W-:Y:S02]  /*4d00*/  FFMA.FTZ R3, R130, c[0x0][0x2d0], -R0 ;  /* 0x0000b40082037a23 */ /* 0x002fe40000010800 */
[----:B------:R-:W-:-:S04]  /*4d10*/  IMAD.MOV.U32 R130, RZ, RZ, R124 ;  /* 0x000000ffff827224 */ /* 0x000fc800078e007c */
[----:B------:R1:W2:Y:S01]  /*4d20*/  MUFU.EX2 R192, R3 ;  /* 0x0000000300c07308 */ /* 0x0002a20000000800 */
[----:B------:R-:W-:Y:S02]  /*4d30*/  IMAD.MOV.U32 R124, RZ, RZ, R166 ;  /* 0x000000ffff7c7224 */ /* 0x000fe400078e00a6 */
[----:B-1----:R-:W-:Y:S01]  /*4d40*/  FFMA.FTZ R3, R131, c[0x0][0x2d0], -R0 ;  /* 0x0000b40083037a23 */ /* 0x002fe20000010800 */
[----:B--2---:R-:W-:Y:S01]  /*4d50*/  F2FP.PACK_AB R9, R192, R252 ;  /* 0x000000fcc009723e */ /* 0x004fe200000000ff */
[----:B------:R-:W-:-:S03]  /*4d60*/  IMAD.MOV.U32 R131, RZ, RZ, R101 ;  /* 0x000000ffff837224 */ /* 0x000fc600078e0065 */
[----:B------:R1:W-:Y:S01]  /*4d70*/  MUFU.EX2 R191, R3 ;  /* 0x0000000300bf7308 */ /* 0x0003e20000000800 */
[----:B------:R-:W-:-:S04]  /*4d80*/  IMAD.MOV.U32 R101, RZ, RZ, R151 ;  /* 0x000000ffff657224 */ /* 0x000fc800078e0097 */
[----:B------:R-:W-:Y:S01]  /*4d90*/  IMAD.MOV.U32 R126, RZ, RZ, R101 ;  /* 0x000000ffff7e7224 */ /* 0x000fe200078e0065 */
[----:B------:R-:W-:Y:S01]  /*4da0*/  MOV R101, R179 ;  /* 0x000000b300657202 */ /* 0x000fe20000000f00 */
[----:B-1----:R-:W-:-:S04]  /*4db0*/  FFMA.FTZ R3, R134, c[0x0][0x2d0], -R0 ;  /* 0x0000b40086037a23 */ /* 0x002fc80000010800 */
[----:B------:R1:W2:Y:S02]  /*4dc0*/  MUFU.EX2 R189, R3 ;  /* 0x0000000300bd7308 */ /* 0x0002a40000000800 */
[----:B-1----:R-:W-:Y:S01]  /*4dd0*/  FFMA.FTZ R3, R133, c[0x0][0x2d0], -R7 ;  /* 0x0000b40085037a23 */ /* 0x002fe20000010807 */
[----:B--2---:R-:W-:-:S05]  /*4de0*/  F2FP.PACK_AB R11, R189, R191 ;  /* 0x000000bfbd0b723e */ /* 0x004fca00000000ff */
[----:B------:R1:W-:Y:S02]  /*4df0*/  MUFU.EX2 R190, R3 ;  /* 0x0000000300be7308 */ /* 0x0003e40000000800 */
[C---:B------:R-:W-:Y:S08]  /*4e00*/  HMMA.16816.F32 R20, R8.reuse, R12, R52 ;  /* 0x0000000c0814723c */ /* 0x040ff00000001834 */
[----:B------:R-:W-:Y:S01]  /*4e10*/  HMMA.16816.F32 R36, R8, R14, R36 ;  /* 0x0000000e0824723c */ /* 0x000fe20000001824 */
[----:B------:R-:W-:Y:S01]  /*4e20*/  LDSM.16.MT88.4 R12, [R231+0x1900] ;  /* 0x00190000e70c783b */ /* 0x000fe20000004200 */
[----:B-1----:R-:W-:-:S04]  /*4e30*/  FFMA.FTZ R3, R132, c[0x0][0x2d0], -R7 ;  /* 0x0000b40084037a23 */ /* 0x002fc80000010807 */
[----:B------:R1:W-:Y:S02]  /*4e40*/  MUFU.EX2 R188, R3 ;  /* 0x0000000300bc7308 */ /* 0x0003e40000000800 */
[C---:B------:R-:W-:Y:S08]  /*4e50*/  HMMA.16816.F32 R44, R8.reuse, R18, R40 ;  /* 0x00000012082c723c */ /* 0x040ff00000001828 */
[----:B------:R-:W-:Y:S01]  /*4e60*/  HMMA.16816.F32 R48, R8, R16, R48 ;  /* 0x000000100830723c */ /* 0x000fe20000001830 */
[----:B------:R-:W2:Y:S01]  /*4e70*/  LDSM.16.MT88.4 R16, [R228+0x1900] ;  /* 0x00190000e410783b */ /* 0x000ea20000004200 */
[----:B-1----:R-:W-:-:S06]  /*4e80*/  FFMA.FTZ R3, R138, c[0x0][0x2d0], -R6 ;  /* 0x0000b4008a037a23 */ /* 0x002fcc0000010806 */
[C---:B------:R-:W-:Y:S01]  /*4e90*/  HMMA.16816.F32 R40, R8.reuse, R24, R76 ;  /* 0x000000180828723c */ /* 0x040fe2000000184c */
[----:B------:R1:W-:Y:S07]  /*4ea0*/  MUFU.EX2 R138, R3 ;  /* 0x00000003008a7308 */ /* 0x0003ee0000000800 */
[C---:B------:R-:W-:Y:S01]  /*4eb0*/  HMMA.16816.F32 R56, R8.reuse, R26, R56 ;  /* 0x0000001a0838723c */ /* 0x040fe20000001838 */
[----:B------:R-:W-:Y:S07]  /*4ec0*/  LDSM.16.MT88.4 R24, [R229+0x1900] ;  /* 0x00190000e518783b */ /* 0x000fee0000004200 */
[----:B------:R-:W-:Y:S01]  /*4ed0*/  HMMA.16816.F32 R84, R8, R28, R84 ;  /* 0x0000001c0854723c */ /* 0x000fe20000001854 */
[----:B-1----:R-:W-:Y:S01]  /*4ee0*/  FFMA.FTZ R3, R156, c[0x0][0x2d0], -R6 ;  /* 0x0000b4009c037a23 */ /* 0x002fe20000010806 */
[----:B------:R-:W-:-:S03]  /*4ef0*/  MOV R156, R110 ;  /* 0x0000006e009c7202 */ /* 0x000fc60000000f00 */
[----:B------:R1:W3:Y:S03]  /*4f00*/  MUFU.EX2 R134, R3 ;  /* 0x0000000300867308 */ /* 0x0002e60000000800 */
[----:B------:R-:W-:Y:S01]  /*4f10*/  HMMA.16816.F32 R72, R8, R30, R32 ;  /* 0x0000001e0848723c */ /* 0x000fe20000001820 */
[----:B------:R-:W4:Y:S04]  /*4f20*/  LDSM.16.MT88.4 R32, [R230+0x1900] ;  /* 0x00190000e620783b */ /* 0x000f280000004200 */
[----:B------:R-:W-:Y:S01]  /*4f30*/  LDSM.16.MT88.4 R28, [R230+0x2100] ;  /* 0x00210000e61c783b */ /* 0x000fe20000004200 */
[----:B-1----:R-:W-:Y:S01]  /*4f40*/  FFMA.FTZ R3, R152, c[0x0][0x2d0], -R6 ;  /* 0x0000b40098037a23 */ /* 0x002fe20000010806 */
[----:B---3--:R-:W-:Y:S01]  /*4f50*/  F2FP.PACK_AB R8, R134, R138 ;  /* 0x0000008a8608723e */ /* 0x008fe200000000ff */
[----:B------:R-:W-:-:S02]  /*4f60*/  IMAD.MOV.U32 R152, RZ, RZ, R111 ;  /* 0x000000ffff987224 */ /* 0x000fc400078e006f */
[----:B------:R1:W-:Y:S02]  /*4f70*/  MUFU.EX2 R133, R3 ;  /* 0x0000000300857308 */ /* 0x0003e40000000800 */
[----:B-1----:R-:W-:Y:S01]  /*4f80*/  FFMA.FTZ R3, R153, c[0x0][0x2d0], -R6 ;  /* 0x0000b40099037a23 */ /* 0x002fe20000010806 */
[----:B------:R-:W-:-:S05]  /*4f90*/  MOV R153, R101 ;  /* 0x0000006500997202 */ /* 0x000fca0000000f00 */
[----:B------:R1:W3:Y:S02]  /*4fa0*/  MUFU.EX2 R132, R3 ;  /* 0x0000000300847308 */ /* 0x0002e40000000800 */
[----:B-1----:R-:W-:Y:S01]  /*4fb0*/  FFMA.FTZ R3, R157, c[0x0][0x2d0], -R5 ;  /* 0x0000b4009d037a23 */ /* 0x002fe20000010805 */
[----:B---3--:R-:W-:-:S05]  /*4fc0*/  F2FP.PACK_AB R10, R132, R133 ;  /* 0x00000085840a723e */ /* 0x008fca00000000ff */
[----:B------:R1:W-:Y:S02]  /*4fd0*/  MUFU.EX2 R115, R3 ;  /* 0x0000000300737308 */ /* 0x0003e40000000800 */
[----:B-1----:R-:W-:Y:S02]  /*4fe0*/  FFMA.FTZ R3, R158, c[0x0][0x2d0], -R5 ;  /* 0x0000b4009e037a23 */ /* 0x002fe40000010805 */
[----:B------:R-:W-:-:S04]  /*4ff0*/  IMAD.MOV.U32 R158, RZ, RZ, R98 ;  /* 0x000000ffff9e7224 */ /* 0x000fc800078e0062 */
[----:B------:R1:W3:Y:S02]  /*5000*/  MUFU.EX2 R114, R3 ;  /* 0x0000000300727308 */ /* 0x0002e40000000800 */
[----:B-1----:R-:W-:Y:S01]  /*5010*/  FFMA.FTZ R3, R154, c[0x0][0x2d0], -R5 ;  /* 0x0000b4009a037a23 */ /* 0x002fe20000010805 */
[----:B------:R-:W-:Y:S02]  /*5020*/  MOV R154, R112 ;  /* 0x00000070009a7202 */ /* 0x000fe40000000f00 */
[----:B---3--:R-:W-:-:S03]  /*5030*/  F2FP.PACK_AB R9, R114, R115 ;  /* 0x000000737209723e */ /* 0x008fc600000000ff */
[----:B------:R1:W-:Y:S02]  /*5040*/  MUFU.EX2 R112, R3 ;  /* 0x0000000300707308 */ /* 0x0003e40000000800 */
[----:B-1----:R-:W-:Y:S02]  /*5050*/  FFMA.FTZ R3, R155, c[0x0][0x2d0], -R5 ;  /* 0x0000b4009b037a23 */ /* 0x002fe40000010805 */
[----:B------:R-:W-:Y:S02]  /*5060*/  IMAD.MOV.U32 R155, RZ, RZ, R118 ;  /* 0x000000ffff9b7224 */ /* 0x000fe400078e0076 */
[----:B------:R-:W-:Y:S02]  /*5070*/  IMAD.MOV.U32 R118, RZ, RZ, R113 ;  /* 0x000000ffff767224 */ /* 0x000fe400078e0071 */
[----:B------:R1:W3:Y:S02]  /*5080*/  MUFU.EX2 R113, R3 ;  /* 0x0000000300717308 */ /* 0x0002e40000000800 */
[----:B-1----:R-:W-:Y:S01]  /*5090*/  FFMA.FTZ R3, R159, c[0x0][0x2d0], -R7 ;  /* 0x0000b4009f037a23 */ /* 0x002fe20000010807 */
[----:B---3--:R-:W-:Y:S01]  /*50a0*/  F2FP.PACK_AB R11, R113, R112 ;  /* 0x00000070710b723e */ /* 0x008fe200000000ff */
[----:B------:R-:W-:-:S04]  /*50b0*/  IMAD.MOV.U32 R159, RZ, RZ, R108 ;  /* 0x000000ffff9f7224 */ /* 0x000fc800078e006c */
[----:B------:R1:W-:Y:S02]  /*50c0*/  MUFU.EX2 R111, R3 ;  /* 0x00000003006f7308 */ /* 0x0003e40000000800 */
[C---:B--2---:R-:W-:Y:S08]  /*50d0*/  HMMA.16816.F32 R140, R8.reuse, R16, R140 ;  /* 0x00000010088c723c */ /* 0x044ff0000000188c */
[----:B----4-:R-:W-:Y:S01]  /*50e0*/  HMMA.16816.F32 R76, R8, R32, R88 ;  /* 0x00000020084c723c */ /* 0x010fe20000001858 */
[----:B-1----:R-:W-:-:S04]  /*50f0*/  FFMA.FTZ R3, R148, c[0x0][0x2d0], -R7 ;  /* 0x0000b40094037a23 */ /* 0x002fc80000010807 */
[----:B------:R1:W-:Y:S02]  /*5100*/  MUFU.EX2 R110, R3 ;  /* 0x00000003006e7308 */ /* 0x0003e40000000800 */
[----:B-1----:R-:W-:-:S06]  /*5110*/  FFMA.FTZ R3, R150, c[0x0][0x2d0], -R7 ;  /* 0x0000b40096037a23 */ /* 0x002fcc0000010807 */
[----:B------:R1:W-:Y:S02]  /*5120*/  MUFU.EX2 R109, R3 ;  /* 0x00000003006d7308 */ /* 0x0003e40000000800 */
[----:B-1----:R-:W-:Y:S02]  /*5130*/  FFMA.FTZ R3, R149, c[0x0][0x2d0], -R7 ;  /* 0x0000b40095037a23 */ /* 0x002fe40000010807 */
[C---:B------:R-:W-:Y:S04]  /*5140*/  HMMA.16816.F32 R148, R8.reuse, R18, R80 ;  /* 0x000000120894723c */ /* 0x040fe80000001850 */
[----:B------:R1:W-:Y:S04]  /*5150*/  MUFU.EX2 R108, R3 ;  /* 0x00000003006c7308 */ /* 0x0003e80000000800 */
[----:B------:R-:W-:Y:S01]  /*5160*/  HMMA.16816.F32 R80, R8, R26, R64 ;  /* 0x0000001a0850723c */ /* 0x000fe20000001840 */
[----:B-1----:R-:W-:-:S07]  /*5170*/  FFMA.FTZ R3, R160, c[0x0][0x2d0], -R0 ;  /* 0x0000b400a0037a23 */ /* 0x002fce0000010800 */
[----:B------:R-:W-:Y:S01]  /*5180*/  HMMA.16816.F32 R160, R8, R12, R104 ;  /* 0x0000000c08a0723c */ /* 0x000fe20000001868 */
[----:B------:R1:W-:Y:S02]  /*5190*/  MUFU.EX2 R106, R3 ;  /* 0x00000003006a7308 */ /* 0x0003e40000000800 */
[----:B-1----:R-:W-:-:S05]  /*51a0*/  FFMA.FTZ R3, R164, c[0x0][0x2d0], -R0 ;  /* 0x0000b400a4037a23 */ /* 0x002fca0000010800 */
[C---:B------:R-:W-:Y:S01]  /*51b0*/  HMMA.16816.F32 R164, R8.reuse, R14, R68 ;  /* 0x0000000e08a4723c */ /* 0x040fe20000001844 */
[----:B------:R1:W2:Y:S07]  /*51c0*/  MUFU.EX2 R105, R3 ;  /* 0x0000000300697308 */ /* 0x0002ae0000000800 */
[----:B------:R-:W-:Y:S01]  /*51d0*/  HMMA.16816.F32 R68, R8, R34, R60 ;  /* 0x000000220844723c */ /* 0x000fe2000000183c */
[----:B-1----:R-:W-:Y:S02]  /*51e0*/  FFMA.FTZ R3, R169, c[0x0][0x2d0], -R0 ;  /* 0x0000b400a9037a23 */ /* 0x002fe40000010800 */
[----:B------:R-:W-:Y:S01]  /*51f0*/  IMAD.MOV.U32 R169, RZ, RZ, R97 ;  /* 0x000000ffffa97224 */ /* 0x000fe200078e0061 */
[----:B------:R-:W-:Y:S01]  /*5200*/  MOV R97, R99 ;  /* 0x0000006300617202 */ /* 0x000fe20000000f00 */
[----:B------:R1:W-:Y:S01]  /*5210*/  MUFU.EX2 R104, R3 ;  /* 0x0000000300687308 */ /* 0x0003e20000000800 */
[----:B------:R-:W-:-:S02]  /*5220*/  IMAD.MOV.U32 R99, RZ, RZ, R124 ;  /* 0x000000ffff637224 */ /* 0x000fc400078e007c */
[----:B------:R-:W-:Y:S02]  /*5230*/  IMAD.MOV.U32 R124, RZ, RZ, R4 ;  /* 0x000000ffff7c7224 */ /* 0x000fe400078e0004 */
[----:B------:R-:W-:Y:S02]  /*5240*/  IMAD.MOV.U32 R157, RZ, RZ, R99 ;  /* 0x000000ffff9d7224 */ /* 0x000fe400078e0063 */
[----:B------:R-:W-:Y:S02]  /*5250*/  IMAD.MOV.U32 R4, RZ, RZ, R178 ;  /* 0x000000ffff047224 */ /* 0x000fe400078e00b2 */
[----:B------:R-:W-:Y:S01]  /*5260*/  HMMA.16816.F32 R176, R8, R24, R92 ;  /* 0x0000001808b0723c */ /* 0x000fe2000000185c */
[----:B-1----:R-:W-:-:S06]  /*5270*/  FFMA.FTZ R3, R170, c[0x0][0x2d0], -R0 ;  /* 0x0000b400aa037a23 */ /* 0x002fcc0000010800 */
[----:B------:R-:W-:Y:S01]  /*5280*/  F2FP.PACK_AB R8, R190, R193 ;  /* 0x000000c1be08723e */ /* 0x000fe200000000ff */
[----:B------:R-:W-:Y:S01]  /*5290*/  IMAD.MOV.U32 R170, RZ, RZ, R131 ;  /* 0x000000ffffaa7224 */ /* 0x000fe200078e0083 */
[----:B------:R-:W-:Y:S01]  /*52a0*/  MOV R131, R130 ;  /* 0x0000008200837202 */ /* 0x000fe20000000f00 */
[----:B------:R-:W-:Y:S01]  /*52b0*/  IMAD.MOV.U32 R130, RZ, RZ, R100 ;  /* 0x000000ffff827224 */ /* 0x000fe200078e0064 */
[----:B--2---:R-:W-:Y:S01]  /*52c0*/  F2FP.PACK_AB R9, R105, R106 ;  /* 0x0000006a6909723e */ /* 0x004fe200000000ff */
[----:B------:R-:W-:Y:S01]  /*52d0*/  IMAD.MOV.U32 R100, RZ, RZ, R103 ;  /* 0x000000ffff647224 */ /* 0x000fe200078e0067 */
[----:B------:R-:W-:Y:S01]  /*52e0*/  F2FP.PACK_AB R10, R111, R188 ;  /* 0x000000bc6f0a723e */ /* 0x000fe200000000ff */
[----:B------:R1:W2:Y:S02]  /*52f0*/  MUFU.EX2 R103, R3 ;  /* 0x0000000300677308 */ /* 0x0002a40000000800 */
[----:B-1----:R-:W-:Y:S01]  /*5300*/  FFMA.FTZ R3, R168, c[0x0][0x2d0], -R7 ;  /* 0x0000b400a8037a23 */ /* 0x002fe20000010807 */
[----:B--2---:R-:W-:Y:S01]  /*5310*/  F2FP.PACK_AB R11, R103, R104 ;  /* 0x00000068670b723e */ /* 0x004fe200000000ff */
[----:B------:R-:W-:-:S04]  /*5320*/  IMAD.MOV.U32 R168, RZ, RZ, R152 ;  /* 0x000000ffffa87224 */ /* 0x000fc800078e0098 */
[----:B------:R1:W-:Y:S01]  /*5330*/  MUFU.EX2 R107, R3 ;  /* 0x00000003006b7308 */ /* 0x0003e20000000800 */
[----:B------:R-:W-:Y:S01]  /*5340*/  IMAD.MOV.U32 R152, RZ, RZ, R156 ;  /* 0x000000ffff987224 */ /* 0x000fe200078e009c */
[----:B------:R-:W-:Y:S01]  /*5350*/  MOV R156, R127 ;  /* 0x0000007f009c7202 */ /* 0x000fe20000000f00 */
[----:B------:R-:W-:Y:S01]  /*5360*/  IMAD.MOV.U32 R127, RZ, RZ, R97 ;  /* 0x000000ffff7f7224 */ /* 0x000fe200078e0061 */
[C---:B------:R-:W-:Y:S08]  /*5370*/  HMMA.16816.F32 R64, R8.reuse, R16, R48 ;  /* 0x000000100840723c */ /* 0x040ff00000001830 */
[----:B------:R-:W-:Y:S01]  /*5380*/  HMMA.16816.F32 R60, R8, R18, R44 ;  /* 0x00000012083c723c */ /* 0x000fe2000000182c */
[----:B------:R-:W-:Y:S01]  /*5390*/  LDSM.16.MT88.4 R16, [R231+0x2100] ;  /* 0x00210000e710783b */ /* 0x000fe20000004200 */
[----:B-1----:R-:W-:-:S02]  /*53a0*/  FFMA.FTZ R3, R171, c[0x0][0x2d0], -R6 ;  /* 0x0000b400ab037a23 */ /* 0x002fc40000010806 */
[----:B------:R-:W-:Y:S02]  /*53b0*/  IMAD.MOV.U32 R171, RZ, RZ, R96 ;  /* 0x000000ffffab7224 */ /* 0x000fe400078e0060 */
[----:B------:R1:W-:Y:S02]  /*53c0*/  MUFU.EX2 R101, R3 ;  /* 0x0000000300657308 */ /* 0x0003e40000000800 */
[C---:B------:R-:W-:Y:S01]  /*53d0*/  HMMA.16816.F32 R52, R8.reuse, R12, R20 ;  /* 0x0000000c0834723c */ /* 0x040fe20000001814 */
[----:B------:R-:W2:Y:S07]  /*53e0*/  LDSM.16.MT88.4 R20, [R228+0x2100] ;  /* 0x00210000e414783b */ /* 0x000eae0000004200 */
[----:B------:R-:W-:Y:S01]  /*53f0*/  HMMA.16816.F32 R48, R8, R14, R36 ;  /* 0x0000000e0830723c */ /* 0x000fe20000001824 */
[----:B------:R-:W3:Y:S01]  /*5400*/  LDSM.16.MT88.4 R12, [R229+0x2100] ;  /* 0x00210000e50c783b */ /* 0x000ee20000004200 */
[----:B-1----:R-:W-:-:S06]  /*5410*/  FFMA.FTZ R3, R173, c[0x0][0x2d0], -R6 ;  /* 0x0000b400ad037a23 */ /* 0x002fcc0000010806 */
[C---:B------:R-:W-:Y:S01]  /*5420*/  HMMA.16816.F32 R44, R8.reuse, R32, R84 ;  /* 0x00000020082c723c */ /* 0x040fe20000001854 */
[----:B------:R-:W-:Y:S02]  /*5430*/  IMAD.MOV.U32 R173, RZ, RZ, R102 ;  /* 0x000000ffffad7224 */ /* 0x000fe400078e0066 */
[----:B------:R1:W4:Y:S05]  /*5440*/  MUFU.EX2 R102, R3 ;  /* 0x0000000300667308 */ /* 0x00032a0000000800 */
[C---:B------:R-:W-:Y:S08]  /*5450*/  HMMA.16816.F32 R36, R8.reuse, R24, R40 ;  /* 0x000000180824723c */ /* 0x040ff00000001828 */
[----:B------:R-:W-:Y:S01]  /*5460*/  HMMA.16816.F32 R40, R8, R26, R56 ;  /* 0x0000001a0828723c */ /* 0x000fe20000001838 */
[----:B------:R-:W2:Y:S01]  /*5470*/  LDSM.16.MT88.4 R24, [R228+0x2900] ;  /* 0x00290000e418783b */ /* 0x000ea20000004200 */
[----:B-1----:R-:W-:-:S02]  /*5480*/  FFMA.FTZ R3, R172, c[0x0][0x2d0], -R6 ;  /* 0x0000b400ac037a23 */ /* 0x002fc40000010806 */
[----:B------:R-:W-:Y:S02]  /*5490*/  IMAD.MOV.U32 R172, RZ, RZ, R100 ;  /* 0x000000ffffac7224 */ /* 0x000fe400078e0064 */
[----:B------:R1:W-:Y:S02]  /*54a0*/  MUFU.EX2 R100, R3 ;  /* 0x0000000300647308 */ /* 0x0003e40000000800 */
[----:B------:R-:W-:Y:S07]  /*54b0*/  HMMA.16816.F32 R32, R8, R34, R72 ;  /* 0x000000220820723c */ /* 0x000fee0000001848 */
[----:B----4-:R-:W-:Y:S01]  /*54c0*/  F2FP.PACK_AB R8, R102, R101 ;  /* 0x000000656608723e */ /* 0x010fe200000000ff */
[----:B-1----:R-:W-:-:S04]  /*54d0*/  FFMA.FTZ R3, R174, c[0x0][0x2d0], -R6 ;  /* 0x0000b400ae037a23 */ /* 0x002fc80000010806 */
        /* <DEDUP_REMOVED lines=18> */
[C---:B------:R-:W-:Y:S08]  /*5600*/  HMMA.16816.F32 R160, R8.reuse, R16, R160 ;  /* 0x0000001008a0723c */ /* 0x040ff000000018a0 */
[----:B------:R-:W-:Y:S01]  /*5610*/  HMMA.16816.F32 R164, R8, R18, R164 ;  /* 0x0000001208a4723c */ /* 0x000fe200000018a4 */
[----:B-1----:R-:W-:-:S07]  /*5620*/  FFMA.FTZ R3, R185, c[0x0][0x2d0], -R0 ;  /* 0x0000b400b9037a23 */ /* 0x002fce0000010800 */
[C---:B---3--:R-:W-:Y:S01]  /*5630*/  HMMA.16816.F32 R176, R8.reuse, R12, R176 ;  /* 0x0000000c08b0723c */ /* 0x048fe200000018b0 */
[----:B------:R1:W-:Y:S07]  /*5640*/  MUFU.EX2 R92, R3 ;  /* 0x00000003005c7308 */ /* 0x0003ee0000000800 */
[C---:B------:R-:W-:Y:S08]  /*5650*/  HMMA.16816.F32 R80, R8.reuse, R14, R80 ;  /* 0x0000000e0850723c */ /* 0x040ff00000001850 */
[----:B------:R-:W-:Y:S01]  /*5660*/  HMMA.16816.F32 R76, R8, R28, R76 ;  /* 0x0000001c084c723c */ /* 0x000fe2000000184c */
[----:B-1----:R-:W-:-:S04]  /*5670*/  FFMA.FTZ R3, R186, c[0x0][0x2d0], -R0 ;  /* 0x0000b400ba037a23 */ /* 0x002fc80000010800 */
[----:B------:R1:W3:Y:S03]  /*5680*/  MUFU.EX2 R91, R3 ;  /* 0x00000003005b7308 */ /* 0x0002e60000000800 */
[----:B------:R-:W-:Y:S07]  /*5690*/  HMMA.16816.F32 R68, R8, R30, R68 ;  /* 0x0000001e0844723c */ /* 0x000fee0000001844 */
[----:B------:R-:W-:-:S02]  /*56a0*/  F2FP.PACK_AB R8, R109, R110 ;  /* 0x0000006e6d08723e */ /* 0x000fc400000000ff */
[----:B--2---:R-:W-:Y:S02]  /*56b0*/  F2FP.PACK_AB R9, R93, R94 ;  /* 0x0000005e5d09723e */ /* 0x004fe400000000ff */
[----:B------:R-:W-:Y:S01]  /*56c0*/  F2FP.PACK_AB R10, R107, R108 ;  /* 0x0000006c6b0a723e */ /* 0x000fe200000000ff */
[----:B-1----:R-:W-:Y:S01]  /*56d0*/  FFMA.FTZ R3, R146, c[0x0][0x2d0], -R6 ;  /* 0x0000b40092037a23 */ /* 0x002fe20000010806 */
[----:B---3--:R-:W-:-:S03]  /*56e0*/  F2FP.PACK_AB R11, R91, R92 ;  /* 0x0000005c5b0b723e */ /* 0x008fc600000000ff */
[----:B------:R1:W-:Y:S04]  /*56f0*/  MUFU.EX2 R90, R3 ;  /* 0x00000003005a7308 */ /* 0x0003e80000000800 */
        /* <DEDUP_REMOVED lines=15> */
[----:B------:R1:W-:Y:S03]  /*57f0*/  MUFU.EX2 R87, R3 ;  /* 0x0000000300577308 */ /* 0x0003e60000000800 */
[----:B------:R-:W-:Y:S01]  /*5800*/  HMMA.16816.F32 R44, R8, R28, R44 ;  /* 0x0000001c082c723c */ /* 0x000fe2000000182c */
[----:B-1----:R-:W-:-:S04]  /*5810*/  FFMA.FTZ R3, R187, c[0x0][0x2d0], -R5 ;  /* 0x0000b400bb037a23 */ /* 0x002fc80000010805 */
[----:B------:R1:W-:Y:S02]  /*5820*/  MUFU.EX2 R86, R3 ;  /* 0x0000000300567308 */ /* 0x0003e40000000800 */
[----:B-1----:R-:W-:-:S06]  /*5830*/  FFMA.FTZ R3, R212, c[0x0][0x2d0], -R5 ;  /* 0x0000b400d4037a23 */ /* 0x002fcc0000010805 */
[----:B------:R1:W1:Y:S02]  /*5840*/  MUFU.EX2 R85, R3 ;  /* 0x0000000300557308 */ /* 0x0002640000000800 */
[----:B-1----:R-:W-:-:S06]  /*5850*/  FFMA.FTZ R3, R209, c[0x0][0x2d0], -R5 ;  /* 0x0000b400d1037a23 */ /* 0x002fcc0000010805 */
[----:B------:R1:W-:Y:S02]  /*5860*/  MUFU.EX2 R75, R3 ;  /* 0x00000003004b7308 */ /* 0x0003e40000000800 */
[----:B-1----:R-:W-:-:S06]  /*5870*/  FFMA.FTZ R3, R210, c[0x0][0x2d0], -R5 ;  /* 0x0000b400d2037a23 */ /* 0x002fcc0000010805 */
[----:B------:R1:W1:Y:S02]  /*5880*/  MUFU.EX2 R84, R3 ;  /* 0x0000000300547308 */ /* 0x0002640000000800 */
[----:B-1----:R-:W-:Y:S02]  /*5890*/  FFMA.FTZ R3, R172, c[0x0][0x2d0], -R7 ;  /* 0x0000b400ac037a23 */ /* 0x002fe40000010807 */
[----:B------:R-:W-:-:S04]  /*58a0*/  IMAD.MOV.U32 R172, RZ, RZ, R173 ;  /* 0x000000ffffac7224 */ /* 0x000fc800078e00ad */
[----:B------:R1:W-:Y:S01]  /*58b0*/  MUFU.EX2 R74, R3 ;  /* 0x00000003004a7308 */ /* 0x0003e20000000800 */
[----:B------:R-:W-:Y:S01]  /*58c0*/  IMAD.MOV.U32 R173, RZ, RZ, R171 ;  /* 0x000000ffffad7224 */ /* 0x000fe200078e00ab */
[----:B------:R-:W-:Y:S01]  /*58d0*/  MOV R171, R168 ;  /* 0x000000a800ab7202 */ /* 0x000fe20000000f00 */
[----:B------:R-:W-:Y:S02]  /*58e0*/  IMAD.MOV.U32 R168, RZ, RZ, R170 ;  /* 0x000000ffffa87224 */ /* 0x000fe400078e00aa */
[----:B------:R-:W-:Y:S02]  /*58f0*/  IMAD.MOV.U32 R170, RZ, RZ, R169 ;  /* 0x000000ffffaa7224 */ /* 0x000fe400078e00a9 */
[----:B------:R-:W-:Y:S02]  /*5900*/  IMAD.MOV.U32 R169, RZ, RZ, R159 ;  /* 0x000000ffffa97224 */ /* 0x000fe400078e009f */
[----:B------:R-:W-:Y:S01]  /*5910*/  IMAD.MOV.U32 R159, RZ, RZ, R155 ;  /* 0x000000ffff9f7224 */ /* 0x000fe200078e009b */
[----:B------:R-:W-:Y:S01]  /*5920*/  MOV R155, R154 ;  /* 0x0000009a009b7202 */ /* 0x000fe20000000f00 */
[----:B------:R-:W-:-:S02]  /*5930*/  IMAD.MOV.U32 R154, RZ, RZ, R121 ;  /* 0x000000ffff9a7224 */ /* 0x000fc400078e0079 */
[----:B------:R-:W-:Y:S01]  /*5940*/  IMAD.MOV.U32 R121, RZ, RZ, R235 ;  /* 0x000000ffff797224 */ /* 0x000fe200078e00eb */
[----:B---3--:R-:W-:Y:S01]  /*5950*/  F2FP.PACK_AB R8, R89, R90 ;  /* 0x0000005a5908723e */ /* 0x008fe200000000ff */
[--C-:B------:R-:W-:Y:S01]  /*5960*/  FFMA.FTZ R4, R4, c[0x0][0x2d0], -R7.reuse ;  /* 0x0000b40004047a23 */ /* 0x100fe20000010807 */
[----:B------:R-:W-:Y:S01]  /*5970*/  F2FP.PACK_AB R9, R85, R86 ;  /* 0x000000565509723e */ /* 0x000fe200000000ff */
[----:B-1----:R-:W-:Y:S01]  /*5980*/  FFMA.FTZ R3, R172, c[0x0][0x2d0], -R7 ;  /* 0x0000b400ac037a23 */ /* 0x002fe20000010807 */
[----:B------:R-:W-:Y:S01]  /*5990*/  F2FP.PACK_AB R10, R87, R88 ;  /* 0x00000058570a723e */ /* 0x000fe200000000ff */
[----:B------:R-:W-:Y:S01]  /*59a0*/  IMAD.MOV.U32 R172, RZ, RZ, R173 ;  /* 0x000000ffffac7224 */ /* 0x000fe200078e00ad */
[----:B------:R-:W-:Y:S01]  /*59b0*/  F2FP.PACK_AB R11, R84, R75 ;  /* 0x0000004b540b723e */ /* 0x000fe200000000ff */
[----:B------:R1:W3:Y:S01]  /*59c0*/  MUFU.EX2 R73, R3 ;  /* 0x0000000300497308 */ /* 0x0002e20000000800 */
[----:B------:R-:W-:Y:S01]  /*59d0*/  IMAD.MOV.U32 R173, RZ, RZ, R171 ;  /* 0x000000ffffad7224 */ /* 0x000fe200078e00ab */
[----:B------:R-:W-:Y:S01]  /*59e0*/  MOV R171, R168 ;  /* 0x000000a800ab7202 */ /* 0x000fe20000000f00 */
[----:B------:R-:W-:Y:S01]  /*59f0*/  IMAD.MOV.U32 R168, RZ, RZ, R170 ;  /* 0x000000ffffa87224 */ /* 0x000fe200078e00aa */
[----:B------:R2:W5:Y:S01]  /*5a00*/  LDL.LU R235, [R1+0x1c] ;  /* 0x00001c0001eb7983 */ /* 0x0005620000300800 */
[----:B------:R-:W-:-:S02]  /*5a10*/  IMAD.MOV.U32 R170, RZ, RZ, R169 ;  /* 0x000000ffffaa7224 */ /* 0x000fc400078e00a9 */
[----:B------:R-:W-:Y:S02]  /*5a20*/  IMAD.MOV.U32 R169, RZ, RZ, R159 ;  /* 0x000000ffffa97224 */ /* 0x000fe400078e009f */
[----:B------:R-:W-:Y:S01]  /*5a30*/  IMAD.MOV.U32 R159, RZ, RZ, R155 ;  /* 0x000000ffff9f7224 */ /* 0x000fe200078e009b */
[----:B------:R-:W-:Y:S01]  /*5a40*/  MOV R155, R154 ;  /* 0x0000009a009b7202 */ /* 0x000fe20000000f00 */
[----:B------:R-:W-:Y:S01]  /*5a50*/  IMAD.MOV.U32 R154, RZ, RZ, R121 ;  /* 0x000000ffff9a7224 */ /* 0x000fe200078e0079 */
[----:B------:R-:W-:Y:S01]  /*5a60*/  HMMA.16816.F32 R140, R8, R24, R140 ;  /* 0x00000018088c723c */ /* 0x000fe2000000188c */
[----:B------:R-:W-:Y:S02]  /*5a70*/  IMAD.MOV.U32 R174, RZ, RZ, R129 ;  /* 0x000000ffffae7224 */ /* 0x000fe400078e0081 */
[----:B------:R-:W-:Y:S02]  /*5a80*/  IMAD.MOV.U32 R121, RZ, RZ, R234 ;  /* 0x000000ffff797224 */ /* 0x000fe400078e00ea */
[----:B-1----:R-:W-:-:S03]  /*5a90*/  FFMA.FTZ R3, R227, c[0x0][0x2d0], -R7 ;  /* 0x0000b400e3037a23 */ /* 0x002fc60000010807 */
[C---:B------:R-:W-:Y:S01]  /*5aa0*/  HMMA.16816.F32 R148, R8.reuse, R26, R148 ;  /* 0x0000001a0894723c */ /* 0x040fe20000001894 */
[----:B------:R1:W-:Y:S07]  /*5ab0*/  MUFU.EX2 R72, R3 ;  /* 0x0000000300487308 */ /* 0x0003ee0000000800 */
[C---:B--2---:R-:W-:Y:S08]  /*5ac0*/  HMMA.16816.F32 R160, R8.reuse, R20, R160 ;  /* 0x0000001408a0723c */ /* 0x044ff000000018a0 */
[----:B------:R-:W-:Y:S01]  /*5ad0*/  HMMA.16816.F32 R164, R8, R22, R164 ;  /* 0x0000001608a4723c */ /* 0x000fe200000018a4 */
[----:B-1----:R-:W-:-:S07]  /*5ae0*/  FFMA.FTZ R3, R172, c[0x0][0x2d0], -R7 ;  /* 0x0000b400ac037a23 */ /* 0x002fce0000010807 */
[----:B----4-:R-:W-:Y:S01]  /*5af0*/  HMMA.16816.F32 R176, R8, R16, R176 ;  /* 0x0000001008b0723c */ /* 0x010fe200000018b0 */
[----:B------:R-:W-:-:S07]  /*5b00*/  IMAD.MOV.U32 R172, RZ, RZ, R173 ;  /* 0x000000ffffac7224 */ /* 0x000fce00078e00ad */
[----:B------:R-:W-:Y:S01]  /*5b10*/  HMMA.16816.F32 R180, R8, R18, R80 ;  /* 0x0000001208b4723c */ /* 0x000fe20000001850 */
[----:B------:R-:W-:Y:S01]  /*5b20*/  IMAD.MOV.U32 R173, RZ, RZ, R171 ;  /* 0x000000ffffad7224 */ /* 0x000fe200078e00ab */
[----:B------:R-:W-:Y:S01]  /*5b30*/  MOV R171, R168 ;  /* 0x000000a800ab7202 */ /* 0x000fe20000000f00 */
[----:B------:R1:W-:Y:S01]  /*5b40*/  MUFU.EX2 R59, R3 ;  /* 0x00000003003b7308 */ /* 0x0003e20000000800 */
[----:B------:R-:W-:-:S04]  /*5b50*/  IMAD.MOV.U32 R168, RZ, RZ, R170 ;  /* 0x000000ffffa87224 */ /* 0x000fc800078e00aa */
[C---:B------:R-:W-:Y:S08]  /*5b60*/  HMMA.16816.F32 R76, R8.reuse, R12, R76 ;  /* 0x0000000c084c723c */ /* 0x040ff0000000184c */
[----:B------:R-:W-:Y:S01]  /*5b70*/  HMMA.16816.F32 R68, R8, R14, R68 ;  /* 0x0000000e0844723c */ /* 0x000fe20000001844 */
[----:B------:R-:W-:Y:S01]  /*5b80*/  MOV R129, R118 ;  /* 0x0000007600817202 */ /* 0x000fe20000000f00 */
[----:B------:R2:W5:Y:S01]  /*5b90*/  LDL.LU R234, [R1+0x18] ;  /* 0x0000180001ea7983 */ /* 0x0005620000300800 */
[----:B-1----:R-:W-:Y:S01]  /*5ba0*/  FFMA.FTZ R3, R172, c[0x0][0x2d0], -R0 ;  /* 0x0000b400ac037a23 */ /* 0x002fe20000010800 */
[----:B------:R-:W-:Y:S01]  /*5bb0*/  MOV R172, R173 ;  /* 0x000000ad00ac7202 */ /* 0x000fe20000000f00 */
[----:B------:R-:W-:-:S02]  /*5bc0*/  IMAD.MOV.U32 R173, RZ, RZ, R171 ;  /* 0x000000ffffad7224 */ /* 0x000fc400078e00ab */
[----:B------:R1:W-:Y:S01]  /*5bd0*/  MUFU.EX2 R58, R3 ;  /* 0x00000003003a7308 */ /* 0x0003e20000000800 */
[----:B------:R-:W-:Y:S02]  /*5be0*/  IMAD.MOV.U32 R171, RZ, RZ, R168 ;  /* 0x000000ffffab7224 */ /* 0x000fe400078e00a8 */
[----:B------:R-:W-:Y:S02]  /*5bf0*/  IMAD.MOV.U32 R170, RZ, RZ, R169 ;  /* 0x000000ffffaa7224 */ /* 0x000fe400078e00a9 */
[----:B------:R-:W-:Y:S02]  /*5c00*/  IMAD.MOV.U32 R169, RZ, RZ, R159 ;  /* 0x000000ffffa97224 */ /* 0x000fe400078e009f */
[----:B------:R-:W-:Y:S02]  /*5c10*/  IMAD.MOV.U32 R168, RZ, RZ, R170 ;  /* 0x000000ffffa87224 */ /* 0x000fe400078e00aa */
[----:B------:R-:W-:Y:S01]  /*5c20*/  IMAD.MOV.U32 R159, RZ, RZ, R155 ;  /* 0x000000ffff9f7224 */ /* 0x000fe200078e009b */
[----:B------:R-:W-:Y:S01]  /*5c30*/  MOV R155, R154 ;  /* 0x0000009a009b7202 */ /* 0x000fe20000000f00 */
[----:B-1----:R-:W-:-:S02]  /*5c40*/  FFMA.FTZ R3, R172, c[0x0][0x2d0], -R0 ;  /* 0x0000b400ac037a23 */ /* 0x002fc40000010800 */
[----:B------:R-:W-:Y:S02]  /*5c50*/  IMAD.MOV.U32 R172, RZ, RZ, R173 ;  /* 0x000000ffffac7224 */ /* 0x000fe400078e00ad */
[----:B------:R1:W4:Y:S01]  /*5c60*/  MUFU.EX2 R57, R3 ;  /* 0x0000000300397308 */ /* 0x0003220000000800 */
        /* <DEDUP_REMOVED lines=8> */
[----:B------:R-:W-:Y:S01]  /*5cf0*/  IMAD.MOV.U32 R159, RZ, RZ, R155 ;  /* 0x000000ffff9f7224 */ /* 0x000fe200078e009b */
[----:B---3--:R-:W-:Y:S01]  /*5d00*/  F2FP.PACK_AB R8, R73, R74 ;  /* 0x0000004a4908723e */ /* 0x008fe200000000ff */
[----:B------:R-:W-:Y:S02]  /*5d10*/  IMAD.MOV.U32 R158, RZ, RZ, R157 ;  /* 0x000000ffff9e7224 */ /* 0x000fe400078e009d */
[----:B-1----:R-:W-:Y:S01]  /*5d20*/  FFMA.FTZ R3, R173, c[0x0][0x2d0], -R0 ;  /* 0x0000b400ad037a23 */ /* 0x002fe20000010800 */
[----:B----4-:R-:W-:Y:S01]  /*5d30*/  F2FP.PACK_AB R9, R57, R58 ;  /* 0x0000003a3909723e */ /* 0x010fe200000000ff */
[----:B------:R-:W-:Y:S02]  /*5d40*/  IMAD.MOV.U32 R169, RZ, RZ, R159 ;  /* 0x000000ffffa97224 */ /* 0x000fe400078e009f */
[----:B------:R1:W3:Y:S01]  /*5d50*/  MUFU.EX2 R31, R3 ;  /* 0x00000003001f7308 */ /* 0x0002e20000000800 */
[----:B------:R-:W-:Y:S01]  /*5d60*/  F2FP.PACK_AB R10, R59, R72 ;  /* 0x000000483b0a723e */ /* 0x000fe200000000ff */
[----:B------:R-:W-:-:S02]  /*5d70*/  IMAD.MOV.U32 R157, RZ, RZ, R153 ;  /* 0x000000ffff9d7224 */ /* 0x000fc400078e0099 */
[----:B------:R-:W-:Y:S02]  /*5d80*/  IMAD.MOV.U32 R153, RZ, RZ, R233 ;  /* 0x000000ffff997224 */ /* 0x000fe400078e00e9 */
[----:B------:R-:W-:Y:S01]  /*5d90*/  IMAD.MOV.U32 R155, RZ, RZ, R154 ;  /* 0x000000ffff9b7224 */ /* 0x000fe200078e009a */
[----:B------:R-:W-:Y:S01]  /*5da0*/  MOV R81, R174 ;  /* 0x000000ae00517202 */ /* 0x000fe20000000f00 */
[----:B-1----:R-:W-:Y:S01]  /*5db0*/  FFMA.FTZ R3, R171, c[0x0][0x2d0], -R6 ;  /* 0x0000b400ab037a23 */ /* 0x002fe20000010806 */
[----:B---3--:R-:W-:Y:S01]  /*5dc0*/  F2FP.PACK_AB R11, R31, R56 ;  /* 0x000000381f0b723e */ /* 0x008fe200000000ff */
[----:B------:R-:W-:Y:S01]  /*5dd0*/  IMAD.MOV.U32 R172, RZ, RZ, R128 ;  /* 0x000000ffffac7224 */ /* 0x000fe200078e0080 */
[----:B------:R-:W-:Y:S01]  /*5de0*/  MOV R227, R156 ;  /* 0x0000009c00e37202 */ /* 0x000fe20000000f00 */
[----:B------:R1:W-:Y:S01]  /*5df0*/  MUFU.EX2 R29, R3 ;  /* 0x00000003001d7308 */ /* 0x0003e20000000800 */
[----:B------:R-:W-:Y:S01]  /*5e00*/  IMAD.MOV.U32 R212, RZ, RZ, R129 ;  /* 0x000000ffffd47224 */ /* 0x000fe200078e0081 */
[----:B------:R-:W-:Y:S01]  /*5e10*/  UIADD3 UR6, UR7, -0x2, URZ ;  /* 0xfffffffe07067890 */ /* 0x000fe2000fffe03f */
[----:B------:R2:W5:Y:S01]  /*5e20*/  LDL.LU R233, [R1+0x14] ;  /* 0x0000140001e97983 */ /* 0x0005620000300800 */
[----:B------:R-:W-:Y:S01]  /*5e30*/  IMAD.MOV.U32 R154, RZ, RZ, R158 ;  /* 0x000000ffff9a7224 */ /* 0x000fe200078e009e */
[----:B------:R-:W-:Y:S01]  /*5e40*/  HMMA.16816.F32 R64, R8, R24, R64 ;  /* 0x000000180840723c */ /* 0x000fe20000001840 */
[----:B------:R-:W-:Y:S01]  /*5e50*/  IMAD.MOV.U32 R158, RZ, RZ, R157 ;  /* 0x000000ffff9e7224 */ /* 0x000fe200078e009d */
[----:B------:R-:W-:Y:S01]  /*5e60*/  MOV R157, R153 ;  /* 0x00000099009d7202 */ /* 0x000fe20000000f00 */
[----:B------:R-:W-:-:S02]  /*5e70*/  IMAD.MOV.U32 R153, RZ, RZ, R152 ;  /* 0x000000ffff997224 */ /* 0x000fc400078e0098 */
[----:B------:R-:W-:Y:S02]  /*5e80*/  IMAD.MOV.U32 R152, RZ, RZ, R232 ;  /* 0x000000ffff987224 */ /* 0x000fe400078e00e8 */
[----:B------:R-:W-:Y:S01]  /*5e90*/  IMAD.MOV.U32 R159, RZ, RZ, R155 ;  /* 0x000000ffff9f7224 */ /* 0x000fe200078e009b */
[----:B------:R-:W-:Y:S01]  /*5ea0*/  HMMA.16816.F32 R48, R8, R22, R48 ;  /* 0x000000160830723c */ /* 0x000fe20000001830 */
[----:B-1----:R-:W-:Y:S01]  /*5eb0*/  FFMA.FTZ R3, R168, c[0x0][0x2d0], -R6 ;  /* 0x0000b400a8037a23 */ /* 0x002fe20000010806 */
[----:B------:R2:W5:Y:S01]  /*5ec0*/  LDL.LU R232, [R1+0x10] ;  /* 0x0000100001e87983 */ /* 0x0005620000300800 */
[----:B------:R-:W-:Y:S01]  /*5ed0*/  IMAD.MOV.U32 R155, RZ, RZ, R154 ;  /* 0x000000ffff9b7224 */ /* 0x000fe200078e009a */
[----:B------:R-:W-:Y:S01]  /*5ee0*/  MOV R154, R153 ;  /* 0x00000099009a7202 */ /* 0x000fe20000000f00 */
[----:B------:R1:W-:Y:S01]  /*5ef0*/  MUFU.EX2 R30, R3 ;  /* 0x00000003001e7308 */ /* 0x0003e20000000800 */
[----:B------:R-:W-:Y:S01]  /*5f00*/  IMAD.MOV.U32 R153, RZ, RZ, R152 ;  /* 0x000000ffff997224 */ /* 0x000fe200078e0098 */
[----:B------:R-:W-:Y:S01]  /*5f10*/  MOV R173, R159 ;  /* 0x0000009f00ad7202 */ /* 0x000fe20000000f00 */
[----:B------:R-:W-:-:S02]  /*5f20*/  IMAD.MOV.U32 R152, RZ, RZ, R131 ;  /* 0x000000ffff987224 */ /* 0x000fc400078e0083 */
[----:B-1----:R-:W-:Y:S02]  /*5f30*/  FFMA.FTZ R3, R170, c[0x0][0x2d0], -R6 ;  /* 0x0000b400aa037a23 */ /* 0x002fe40000010806 */
[----:B------:R-:W-:Y:S02]  /*5f40*/  IMAD.MOV.U32 R186, RZ, RZ, R153 ;  /* 0x000000ffffba7224 */ /* 0x000fe400078e0099 */
[----:B------:R1:W-:Y:S01]  /*5f50*/  MUFU.EX2 R28, R3 ;  /* 0x00000003001c7308 */ /* 0x0003e20000000800 */
[----:B------:R-:W-:Y:S01]  /*5f60*/  IMAD.MOV.U32 R146, RZ, RZ, R154 ;  /* 0x000000ffff927224 */ /* 0x000fe200078e009a */
[----:B------:R-:W-:Y:S01]  /*5f70*/  HMMA.16816.F32 R52, R8, R20, R52 ;  /* 0x000000140834723c */ /* 0x000fe20000001834 */
[----:B------:R-:W-:Y:S02]  /*5f80*/  IMAD.MOV.U32 R131, RZ, RZ, R130 ;  /* 0x000000ffff837224 */ /* 0x000fe400078e0082 */
[----:B------:R-:W-:Y:S02]  /*5f90*/  IMAD.MOV.U32 R80, RZ, RZ, R172 ;  /* 0x000000ffff507224 */ /* 0x000fe400078e00ac */
[----:B------:R-:W-:-:S02]  /*5fa0*/  IMAD.MOV.U32 R130, RZ, RZ, R139 ;  /* 0x000000ffff827224 */ /* 0x000fc400078e008b */
[----:B-1----:R-:W-:Y:S01]  /*5fb0*/  FFMA.FTZ R3, R169, c[0x0][0x2d0], -R6 ;  /* 0x0000b400a9037a23 */ /* 0x002fe20000010806 */
[C---:B------:R-:W-:Y:S01]  /*5fc0*/  HMMA.16816.F32 R44, R8.reuse, R12, R44 ;  /* 0x0000000c082c723c */ /* 0x040fe2000000182c */
[----:B------:R-:W-:Y:S01]  /*5fd0*/  MUFU.EX2 R20, R4 ;  /* 0x0000000400147308 */ /* 0x000fe20000000800 */
[----:B------:R-:W-:Y:S02]  /*5fe0*/  IMAD.MOV.U32 R185, RZ, RZ, R152 ;  /* 0x000000ffffb97224 */ /* 0x000fe400078e0098 */
[----:B------:R-:W-:Y:S02]  /*5ff0*/  IMAD.MOV.U32 R174, RZ, RZ, R127 ;  /* 0x000000ffffae7224 */ /* 0x000fe400078e007f */
[----:B------:R-:W-:Y:S02]  /*6000*/  IMAD.MOV.U32 R159, RZ, RZ, R155 ;  /* 0x000000ffff9f7224 */ /* 0x000fe400078e009b */
[----:B------:R-:W-:Y:S01]  /*6010*/  HMMA.16816.F32 R60, R8, R26, R60 ;  /* 0x0000001a083c723c */ /* 0x000fe2000000183c */
[----:B------:R1:W3:Y:S01]  /*6020*/  MUFU.EX2 R25, R3 ;  /* 0x0000000300197308 */ /* 0x0002e20000000800 */
[--C-:B------:R-:W-:Y:S01]  /*6030*/  FFMA.FTZ R12, R217, c[0x0][0x2d0], -R0.reuse ;  /* 0x0000b400d90c7a23 */ /* 0x100fe20000010800 */
[----:B------:R-:W-:Y:S01]  /*6040*/  MOV R184, R131 ;  /* 0x0000008300b87202 */ /* 0x000fe20000000f00 */
[----:B------:R-:W-:Y:S01]  /*6050*/  FFMA.FTZ R6, R222, c[0x0][0x2d0], -R0 ;  /* 0x0000b400de067a23 */ /* 0x000fe20000010800 */
[----:B------:R-:W4:Y:S01]  /*6060*/  LDSM.16.MT88.4 R152, [R228+0x3100] ;  /* 0x00310000e498783b */ /* 0x000f220000004200 */
[----:B------:R-:W-:-:S02]  /*6070*/  IMAD.MOV.U32 R172, RZ, RZ, R173 ;  /* 0x000000ffffac7224 */ /* 0x000fc400078e00ad */
[C---:B------:R-:W-:Y:S01]  /*6080*/  HMMA.16816.F32 R36, R8.reuse, R16, R36 ;  /* 0x000000100824723c */ /* 0x040fe20000001824 */
[----:B------:R-:W-:Y:S01]  /*6090*/  IMAD.MOV.U32 R175, RZ, RZ, R130 ;  /* 0x000000ffffaf7224 */ /* 0x000fe200078e0082 */
[----:B------:R-:W2:Y:S06]  /*60a0*/  LDSM.16.MT88.4 R168, [R231+0x3100] ;  /* 0x00310000e7a8783b */ /* 0x000eac0000004200 */
[C---:B------:R-:W-:Y:S01]  /*60b0*/  HMMA.16816.F32 R40, R8.reuse, R18, R40 ;  /* 0x000000120828723c */ /* 0x040fe20000001828 */
[----:B-1----:R-:W-:Y:S01]  /*60c0*/  FFMA.FTZ R3, R213, c[0x0][0x2d0], -R5 ;  /* 0x0000b400d5037a23 */ /* 0x002fe20000010805 */
[----:B------:R-:W-:Y:S03]  /*60d0*/  LDSM.16.MT88.4 R16, [R230+0x3100] ;  /* 0x00310000e610783b */ /* 0x000fe60000004200 */
[----:B------:R1:W-:Y:S01]  /*60e0*/  MUFU.EX2 R24, R3 ;  /* 0x0000000300187308 */ /* 0x0003e20000000800 */
[----:B------:R-:W-:Y:S01]  /*60f0*/  FFMA.FTZ R4, R186, c[0x0][0x2d0], -R7 ;  /* 0x0000b400ba047a23 */ /* 0x000fe20000010807 */
[----:B------:R2:W5:Y:S01]  /*6100*/  LDL.LU R139, [R1+0xc] ;  /* 0x00000c00018b7983 */ /* 0x0005620000300800 */
[----:B------:R-:W-:Y:S01]  /*6110*/  HMMA.16816.F32 R32, R8, R14, R32 ;  /* 0x0000000e0820723c */ /* 0x000fe20000001820 */
[----:B------:R-:W-:Y:S01]  /*6120*/  IMAD.MOV.U32 R173, RZ, RZ, R125 ;  /* 0x000000ffffad7224 */ /* 0x000fe200078e007d */
[----:B------:R-:W-:Y:S01]  /*6130*/  UISETP.GE.AND UP0, UPT, UR6, UR8, UPT ;  /* 0x000000080600728c */ /* 0x000fe2000bf06270 */
[----:B------:R-:W-:Y:S01]  /*6140*/  IMAD.MOV.U32 R130, RZ, RZ, R117 ;  /* 0x000000ffff827224 */ /* 0x000fe200078e0075 */
[----:B---3--:R-:W-:Y:S01]  /*6150*/  F2FP.PACK_AB R186, R25, R28 ;  /* 0x0000001c19ba723e */ /* 0x008fe200000000ff */
[----:B------:R3:W-:Y:S01]  /*6160*/  MUFU.EX2 R14, R4 ;  /* 0x00000004000e7308 */ /* 0x0007e20000000800 */
[----:B------:R-:W-:-:S02]  /*6170*/  IMAD.MOV.U32 R82, RZ, RZ, R175 ;  /* 0x000000ffff527224 */ /* 0x000fc400078e00af */
[----:B------:R-:W-:Y:S01]  /*6180*/  IMAD.MOV.U32 R83, RZ, RZ, R184 ;  /* 0x000000ffff537224 */ /* 0x000fe200078e00b8 */
[----:B------:R-:W-:Y:S01]  /*6190*/  PLOP3.LUT P0, PT, PT, PT, UP0, 0x80, 0x0 ;  /* 0x000000000000781c */ /* 0x000fe20003f0f008 */
[----:B------:R-:W-:Y:S01]  /*61a0*/  IMAD.MOV.U32 R131, RZ, RZ, R116 ;  /* 0x000000ffff837224 */ /* 0x000fe200078e0074 */
[----:B------:R-:W-:Y:S01]  /*61b0*/  F2FP.PACK_AB R184, R30, R29 ;  /* 0x0000001d1eb8723e */ /* 0x000fe200000000ff */
[----:B------:R-:W-:Y:S01]  /*61c0*/  IMAD.MOV.U32 R128, RZ, RZ, R119 ;  /* 0x000000ffff807224 */ /* 0x000fe200078e0077 */
[----:B------:R-:W-:Y:S01]  /*61d0*/  MUFU.EX2 R11, R12 ;  /* 0x0000000c000b7308 */ /* 0x000fe20000000800 */
[----:B-1----:R-:W-:Y:S01]  /*61e0*/  FFMA.FTZ R3, R211, c[0x0][0x2d0], -R5 ;  /* 0x0000b400d3037a23 */ /* 0x002fe20000010805 */
[----:B------:R-:W1:Y:S01]  /*61f0*/  LDSM.16.MT88.4 R116, [R229+0x3100] ;  /* 0x00310000e574783b */ /* 0x000e620000004200 */
[----:B------:R-:W-:Y:S02]  /*6200*/  IMAD.MOV.U32 R210, RZ, RZ, R131 ;  /* 0x000000ffffd27224 */ /* 0x000fe400078e0083 */
[----:B------:R-:W-:-:S03]  /*6210*/  IMAD.MOV.U32 R209, RZ, RZ, R128 ;  /* 0x000000ffffd17224 */ /* 0x000fc600078e0080 */
[----:B------:R2:W1:Y:S01]  /*6220*/  MUFU.EX2 R23, R3 ;  /* 0x0000000300177308 */ /* 0x0004620000000800 */
[----:B---3--:R-:W-:-:S07]  /*6230*/  FADD.FTZ R4, R224, R221 ;  /* 0x000000dde0047221 */ /* 0x008fce0000010000 */
[----:B------:R-:W-:Y:S01]  /*6240*/  MUFU.EX2 R10, R6 ;  /* 0x00000006000a7308 */ /* 0x000fe20000000800 */
[----:B--2---:R-:W-:-:S07]  /*6250*/  FFMA.FTZ R3, R214, c[0x0][0x2d0], -R5 ;  /* 0x0000b400d6037a23 */ /* 0x004fce0000010805 */
[----:B------:R2:W-:Y:S02]  /*6260*/  MUFU.EX2 R22, R3 ;  /* 0x0000000300167308 */ /* 0x0005e40000000800 */
[----:B--2---:R-:W-:Y:S02]  /*6270*/  FFMA.FTZ R3, R226, c[0x0][0x2d0], -R5 ;  /* 0x0000b400e2037a23 */ /* 0x004fe40000010805 */
[----:B------:R-:W-:-:S04]  /*6280*/  FFMA.FTZ R5, R225, c[0x0][0x2d0], -R0 ;  /* 0x0000b400e1057a23 */ /* 0x000fc80000010800 */
[----:B------:R2:W3:Y:S01]  /*6290*/  MUFU.EX2 R21, R3 ;  /* 0x0000000300157308 */ /* 0x0004e20000000800 */
[----:B------:R-:W-:-:S07]  /*62a0*/  FFMA.FTZ R0, R215, c[0x0][0x2d0], -R0 ;  /* 0x0000b400d7007a23 */ /* 0x000fce0000010800 */
[----:B------:R4:W4:Y:S01]  /*62b0*/  MUFU.EX2 R9, R5 ;  /* 0x0000000500097308 */ /* 0x0009220000000800 */
[----:B--2---:R-:W-:-:S07]  /*62c0*/  FFMA.FTZ R3, R146, c[0x0][0x2d0], -R7 ;  /* 0x0000b40092037a23 */ /* 0x004fce0000010807 */
[----:B------:R2:W2:Y:S01]  /*62d0*/  MUFU.EX2 R12, R0 ;  /* 0x00000000000c7308 */ /* 0x0004a20000000800 */
[----:B------:R-:W-:Y:S01]  /*62e0*/  FFMA.FTZ R7, R185, c[0x0][0x2d0], -R7 ;  /* 0x0000b400b9077a23 */ /* 0x000fe20000010807 */
[----:B-1----:R-:W-:Y:S02]  /*62f0*/  F2FP.PACK_AB R185, R23, R24 ;  /* 0x0000001817b9723e */ /* 0x002fe400000000ff */
[----:B---3--:R-:W-:Y:S01]  /*6300*/  F2FP.PACK_AB R187, R21, R22 ;  /* 0x0000001615bb723e */ /* 0x008fe200000000ff */
[----:B----4-:R-:W-:-:S03]  /*6310*/  FADD.FTZ R5, R124, R126 ;  /* 0x0000007e7c057221 */ /* 0x010fc60000010000 */
[----:B------:R1:W3:Y:S01]  /*6320*/  MUFU.EX2 R15, R3 ;  /* 0x00000003000f7308 */ /* 0x0002e20000000800 */
[----:B------:R-:W-:Y:S01]  /*6330*/  F2FP.PACK_AB R129, R10, R9 ;  /* 0x000000090a81723e */ /* 0x000fe200000000ff */
[----:B------:R-:W-:Y:S01]  /*6340*/  FADD.FTZ R6, R158, R5 ;  /* 0x000000059e067221 */ /* 0x000fe20000010000 */
[C---:B------:R-:W-:Y:S01]  /*6350*/  HMMA.16816.F32 R140, R184.reuse, R152, R140 ;  /* 0x00000098b88c723c */ /* 0x040fe2000000188c */
[----:B------:R-:W-:Y:S02]  /*6360*/  FADD.FTZ R5, R223, R4 ;  /* 0x00000004df057221 */ /* 0x000fe40000010000 */
[----:B--2---:R-:W-:Y:S02]  /*6370*/  FADD.FTZ R0, R159, R173 ;  /* 0x000000ad9f007221 */ /* 0x004fe40000010000 */
[----:B------:R2:W4:Y:S01]  /*6380*/  MUFU.EX2 R13, R7 ;  /* 0x00000007000d7308 */ /* 0x0005220000000800 */
[----:B------:R-:W-:Y:S02]  /*6390*/  F2FP.PACK_AB R131, R12, R11 ;  /* 0x0000000b0c83723e */ /* 0x000fe400000000ff */
[----:B------:R-:W-:Y:S01]  /*63a0*/  HMMA.16816.F32 R148, R184, R154, R148 ;  /* 0x0000009ab894723c */ /* 0x000fe20000001894 */
[----:B-1----:R-:W-:Y:S01]  /*63b0*/  FADD.FTZ R3, R172, R174 ;  /* 0x000000aeac037221 */ /* 0x002fe20000010000 */
[----:B---3--:R-:W-:-:S03]  /*63c0*/  F2FP.PACK_AB R128, R15, R20 ;  /* 0x000000140f80723e */ /* 0x008fc600000000ff */
[----:B------:R-:W-:-:S03]  /*63d0*/  FADD.FTZ R4, R157, R3 ;  /* 0x000000039d047221 */ /* 0x000fc60000010000 */
[C---:B------:R-:W-:Y:S01]  /*63e0*/  HMMA.16816.F32 R160, R184.reuse, R168, R160 ;  /* 0x000000a8b8a0723c */ /* 0x040fe200000018a0 */
[----:B------:R-:W-:Y:S02]  /*63f0*/  FADD.FTZ R3, R80, R6 ;  /* 0x0000000650037221 */ /* 0x000fe40000010000 */
[----:B------:R-:W-:Y:S02]  /*6400*/  FADD.FTZ R4, R82, R4 ;  /* 0x0000000452047221 */ /* 0x000fe40000010000 */
[----:B--2---:R-:W-:Y:S01]  /*6410*/  FADD.FTZ R7, R130, R0 ;  /* 0x0000000082077221 */ /* 0x004fe20000010000 */
[----:B----4-:R-:W-:Y:S01]  /*6420*/  F2FP.PACK_AB R130, R13, R14 ;  /* 0x0000000e0d82723e */ /* 0x010fe200000000ff */
        /* <DEDUP_REMOVED lines=99> */
[----:B------:R1:W-:Y:S01]  /*6a60*/  STL [R1+0x4], R0 ;  /* 0x0000040001007387 */ /* 0x0003e20000100800 */
[----:B------:R-:W-:Y:S02]  /*6a70*/  FADD.FTZ R251, R72, R251 ;  /* 0x000000fb48fb7221 */ /* 0x000fe40000010000 */
[----:B------:R-:W-:Y:S01]  /*6a80*/  FADD.FTZ R252, R56, R252 ;  /* 0x000000fc38fc7221 */ /* 0x000fe20000010000 */
[----:B------:R1:W-:Y:S01]  /*6a90*/  STL [R1], R4 ;  /* 0x0000000401007387 */ /* 0x0003e20000100800 */
        /* <DEDUP_REMOVED lines=10> */
[----:B------:R-:W-:Y:S05]  /*6b40*/  @!P0 BRA `(.L_x_1928) ;  /* 0x0000427000008947 */ /* 0x000fea0003800000 */
[----:B------:R-:W-:Y:S01]  /*6b50*/  IMAD.MOV.U32 R3, RZ, RZ, R136 ;  /* 0x000000ffff037224 */ /* 0x000fe200078e0088 */
[----:B------:R-:W-:Y:S01]  /*6b60*/  MOV R138, R2 ;  /* 0x00000002008a7202 */ /* 0x000fe20000000f00 */
[----:B-1----:R-:W-:Y:S01]  /*6b70*/  IMAD.MOV.U32 R0, RZ, RZ, R137 ;  /* 0x000000ffff007224 */ /* 0x002fe200078e0089 */
[----:B------:R-:W-:Y:S01]  /*6b80*/  MOV R133, R135 ;  /* 0x0000008700857202 */ /* 0x000fe20000000f00 */
[----:B------:R-:W-:Y:S05]  /*6b90*/  BRA `(.L_x_1929) ;  /* 0x0000040000007947 */ /* 0x000fea0003800000 */
.L_x_1931:
[----:B------:R-:W2:Y:S01]  /*6ba0*/  LDL R136, [R1+0x8] ;  /* 0x0000080001887983 */ /* 0x000ea20000100800 */
[----:B------:R-:W-:Y:S01]  /*6bb0*/  UIMAD UR5, UR6, 0x70, UR9 ;  /* 0x00000070060578a4 */ /* 0x000fe2000f8e0209 */
[----:B------:R-:W-:Y:S05]  /*6bc0*/  IMAD.MOV.U32 R247, RZ, RZ, RZ ;  /* 0x000000fffff77224 */ /* 0x000fea00078e00ff */
        /* <DEDUP_REMOVED lines=28> */
[----:B------:R-:W3:Y:S04]  /*6d90*/  SHFL.IDX PT, R134, R132, 0x1, 0x181f ;  /* 0x00381f0084867f89 */ /* 0x000ee800000e0000 */
[----:B------:R-:W4:Y:S04]  /*6da0*/  SHFL.IDX PT, R135, R2, 0x1, 0x181f ;  /* 0x00381f0002877f89 */ /* 0x000f2800000e0000 */
[----:B------:R-:W5:Y:S04]  /*6db0*/  SHFL.IDX PT, R190, R132, 0x3, 0x181f ;  /* 0x00781f0084be7f89 */ /* 0x000f6800000e0000 */
[----:B------:R-:W5:Y:S01]  /*6dc0*/  SHFL.IDX PT, R189, R2, 0x2, 0x181f ;  /* 0x00581f0002bd7f89 */ /* 0x000f6200000e0000 */
[-C--:B-1----:R-:W-:Y:S03]  /*6dd0*/  IADD3 R136, P1, R136, R246.reuse, RZ ;  /* 0x000000f688887210 */ /* 0x082fe60007f3e0ff */
[----:B------:R-:W1:Y:S04]  /*6de0*/  SHFL.IDX PT, R188, R132, 0x4, 0x181f ;  /* 0x00981f0084bc7f89 */ /* 0x000e6800000e0000 */
[----:B------:R-:W1:Y:S01]  /*6df0*/  SHFL.IDX PT, R191, R132, 0x5, 0x181f ;  /* 0x00b81f0084bf7f89 */ /* 0x000e6200000e0000 */
[--C-:B--2---:R-:W-:Y:S03]  /*6e00*/  IMAD.X R137, R137, 0x1, R245.reuse, P1 ;  /* 0x0000000189897824 */ /* 0x104fe600008e06f5 */
[----:B------:R-:W2:Y:S01]  /*6e10*/  SHFL.IDX PT, R196, R2, 0x3, 0x181f ;  /* 0x00781f0002c47f89 */ /* 0x000ea200000e0000 */
[-C--:B---3--:R-:W-:Y:S03]  /*6e20*/  IADD3 R134, P0, R134, R246.reuse, RZ ;  /* 0x000000f686867210 */ /* 0x088fe60007f1e0ff */
[----:B------:R3:W-:Y:S01]  /*6e30*/  LDGSTS.E.BYPASS.LTC128B.128 [R248+0x3900], [R136.64], !P6 ;  /* 0x0390000088f87fae */ /* 0x0007e2000f101d50 */
[-C--:B----4-:R-:W-:Y:S02]  /*6e40*/  IADD3.X R135, R135, R245.reuse, RZ, P0, !PT ;  /* 0x000000f587877210 */ /* 0x090fe400007fe4ff */
[-C--:B------:R-:W-:Y:S01]  /*6e50*/  IADD3 R192, P0, R192, R246.reuse, RZ ;  /* 0x000000f6c0c07210 */ /* 0x080fe20007f1e0ff */
[----:B------:R-:W4:Y:S01]  /*6e60*/  SHFL.IDX PT, R195, R2, 0x4, 0x181f ;  /* 0x00981f0002c37f89 */ /* 0x000f2200000e0000 */
[-C--:B-----5:R-:W-:Y:S03]  /*6e70*/  IADD3 R190, P3, R190, R246.reuse, RZ ;  /* 0x000000f6bebe7210 */ /* 0x0a0fe60007f7e0ff */
        /* <DEDUP_REMOVED lines=18> */
.L_x_1929:
[----:B------:R-:W-:Y:S04]  /*6fa0*/  DEPBAR.LE SB0, 0x0 ;  /* 0x000080000000791a */ /* 0x000fe80000000000 */
[----:B------:R-:W-:Y:S01]  /*6fb0*/  BAR.SYNC.DEFER_BLOCKING 0x0 ;  /* 0x0000000000007b1d */ /* 0x000fe20000010000 */
[C---:B------:R-:W-:Y:S01]  /*6fc0*/  IMAD.WIDE.U32 R68, R249.reuse, c[0x0][0x208], RZ ;  /* 0x00008200f9447a25 */ /* 0x040fe200078e00ff */
[----:B------:R-:W-:Y:S01]  /*6fd0*/  SHF.R.S32.HI R2, RZ, 0x1f, R249 ;  /* 0x0000001fff027819 */ /* 0x000fe200000114f9 */
[----:B------:R-:W-:Y:S04]  /*6fe0*/  UISETP.GT.AND UP0, UPT, UR6, UR8, UPT ;  /* 0x000000080600728c */ /* 0x000fe8000bf04270 */
[----:B------:R-:W-:Y:S04]  /*6ff0*/  IMAD R2, R2, c[0x0][0x208], RZ ;  /* 0x0000820002027a24 */ /* 0x000fe800078e02ff */
[----:B------:R-:W-:Y:S01]  /*7000*/  IMAD R2, R249, c[0x0][0x20c], R2 ;  /* 0x00008300f9027a24 */ /* 0x000fe200078e0202 */
[----:B-----5:R-:W-:Y:S06]  /*7010*/  LDSM.16.M88.4 R112, [R234+0x7100] ;  /* 0x00710000ea70783b */ /* 0x020fec0000000200 */
[----:B------:R-:W1:Y:S06]  /*7020*/  LDSM.16.M88.4 R16, [R139+0x3900] ;  /* 0x003900008b10783b */ /* 0x000e6c0000000200 */
[----:B------:R-:W2:Y:S06]  /*7030*/  LDSM.16.M88.4 R108, [R234+0x9100] ;  /* 0x00910000ea6c783b */ /* 0x000eac0000000200 */
[----:B------:R-:W3:Y:S06]  /*7040*/  LDSM.16.M88.4 R32, [R139+0x4100] ;  /* 0x004100008b20783b */ /* 0x000eec0000000200 */
[----:B------:R-:W4:Y:S06]  /*7050*/  LDSM.16.M88.4 R48, [R139+0x4900] ;  /* 0x004900008b30783b */ /* 0x000f2c0000000200 */
[----:B------:R-:W3:Y:S06]  /*7060*/  LDSM.16.M88.4 R64, [R139+0x5100] ;  /* 0x005100008b40783b */ /* 0x000eec0000000200 */
[----:B------:R-:W3:Y:S06]  /*7070*/  LDSM.16.M88.4 R80, [R139+0x5900] ;  /* 0x005900008b50783b */ /* 0x000eec0000000200 */
[----:B------:R-:W-:Y:S01]  /*7080*/  LDSM.16.M88.4 R96, [R139+0x6100] ;  /* 0x006100008b60783b */ /* 0x000fe20000000200 */
[-C--:B-1----:R-:W-:Y:S05]  /*7090*/  HMMA.16816.F32 R4, R112, R16.reuse, RZ ;  /* 0x000000107004723c */ /* 0x082fea00000018ff */
[----:B------:R-:W-:Y:S03]  /*70a0*/  LDSM.16.M88.4 R188, [R139+0x6900] ;  /* 0x006900008bbc783b */ /* 0x000fe60000000200 */
[C---:B--2---:R-:W-:Y:S03]  /*70b0*/  HMMA.16816.F32 R8, R108.reuse, R16, RZ ;  /* 0x000000106c08723c */ /* 0x044fe600000018ff */
[----:B------:R-:W-:Y:S06]  /*70c0*/  LDSM.16.M88.4 R192, [R237+0x7100] ;  /* 0x00710000edc0783b */ /* 0x000fec0000000200 */
[----:B------:R-:W-:Y:S01]  /*70d0*/  LDSM.16.M88.4 R196, [R238] ;  /* 0x00000000eec4783b */ /* 0x000fe20000000200 */
[-C--:B------:R-:W-:Y:S05]  /*70e0*/  HMMA.16816.F32 R12, R108, R18.reuse, RZ ;  /* 0x000000126c0c723c */ /* 0x080fea00000018ff */
[----:B------:R-:W-:Y:S03]  /*70f0*/  LDSM.16.M88.4 R200, [R237+0x9100] ;  /* 0x00910000edc8783b */ /* 0x000fe60000000200 */
[C---:B------:R-:W-:Y:S03]  /*7100*/  HMMA.16816.F32 R16, R112.reuse, R18, RZ ;  /* 0x000000127010723c */ /* 0x040fe600000018ff */
[----:B------:R-:W-:Y:S05]  /*7110*/  LDSM.16.M88.4 R204, [R244] ;  /* 0x00000000f4cc783b */ /* 0x000fea0000000200 */
[-C--:B---3--:R-:W-:Y:S01]  /*7120*/  HMMA.16816.F32 R20, R112, R32.reuse, RZ ;  /* 0x000000207014723c */ /* 0x088fe200000018ff */
[----:B------:R-:W-:Y:S06]  /*7130*/  LDSM.16.M88.4 R208, [R243] ;  /* 0x00000000f3d0783b */ /* 0x000fec0000000200 */
[----:B------:R-:W-:Y:S01]  /*7140*/  LDSM.16.M88.4 R212, [R242] ;  /* 0x00000000f2d4783b */ /* 0x000fe20000000200 */
[C---:B------:R-:W-:Y:S05]  /*7150*/  HMMA.16816.F32 R24, R108.reuse, R32, RZ ;  /* 0x000000206c18723c */ /* 0x040fea00000018ff */
[----:B------:R-:W-:Y:S03]  /*7160*/  LDSM.16.M88.4 R216, [R241] ;  /* 0x00000000f1d8783b */ /* 0x000fe60000000200 */
[-C--:B------:R-:W-:Y:S03]  /*7170*/  HMMA.16816.F32 R28, R108, R34.reuse, RZ ;  /* 0x000000226c1c723c */ /* 0x080fe600000018ff */
[----:B------:R-:W-:Y:S05]  /*7180*/  LDSM.16.M88.4 R220, [R240] ;  /* 0x00000000f0dc783b */ /* 0x000fea0000000200 */
[C---:B------:R-:W-:Y:S01]  /*7190*/  HMMA.16816.F32 R32, R112.reuse, R34, RZ ;  /* 0x000000227020723c */ /* 0x040fe200000018ff */
[----:B------:R-:W-:Y:S07]  /*71a0*/  LDSM.16.M88.4 R224, [R239] ;  /* 0x00000000efe0783b */ /* 0x000fee0000000200 */
[-C--:B----4-:R-:W-:Y:S08]  /*71b0*/  HMMA.16816.F32 R36, R112, R48.reuse, RZ ;  /* 0x000000307024723c */ /* 0x090ff000000018ff */
[C---:B------:R-:W-:Y:S08]  /*71c0*/  HMMA.16816.F32 R40, R108.reuse, R48, RZ ;  /* 0x000000306c28723c */ /* 0x040ff000000018ff */
[-C--:B------:R-:W-:Y:S08]  /*71d0*/  HMMA.16816.F32 R44, R108, R50.reuse, RZ ;  /* 0x000000326c2c723c */ /* 0x080ff000000018ff */
[C---:B------:R-:W-:Y:S08]  /*71e0*/  HMMA.16816.F32 R48, R112.reuse, R50, RZ ;  /* 0x000000327030723c */ /* 0x040ff000000018ff */
[-C--:B------:R-:W-:Y:S08]  /*71f0*/  HMMA.16816.F32 R52, R112, R64.reuse, RZ ;  /* 0x000000407034723c */ /* 0x080ff000000018ff */
[C---:B------:R-:W-:Y:S07]  /*7200*/  HMMA.16816.F32 R56, R108.reuse, R64, RZ ;  /* 0x000000406c38723c */ /* 0x040fee00000018ff */
[----:B------:R-:W-:Y:S01]  /*7210*/  IMAD.IADD R65, R69, 0x1, R2 ;  /* 0x0000000145417824 */ /* 0x000fe200078e0202 */
[-C--:B------:R-:W-:Y:S01]  /*7220*/  HMMA.16816.F32 R60, R108, R66.reuse, RZ ;  /* 0x000000426c3c723c */ /* 0x080fe200000018ff */
[----:B------:R-:W-:Y:S03]  /*7230*/  IMAD.MOV.U32 R64, RZ, RZ, R68 ;  /* 0x000000ffff407224 */ /* 0x000fe600078e0044 */
[----:B------:R-:W-:Y:S01]  /*7240*/  SHF.R.S32.HI R2, RZ, 0x1f, R247 ;  /* 0x0000001fff027819 */ /* 0x000fe200000114f7 */
[C---:B------:R-:W-:Y:S03]  /*7250*/  IMAD.WIDE.U32 R72, R247.reuse, c[0x0][0x218], R64 ;  /* 0x00008600f7487a25 */ /* 0x040fe600078e0040 */
[C---:B------:R-:W-:Y:S04]  /*7260*/  HMMA.16816.F32 R64, R112.reuse, R66, RZ ;  /* 0x000000427040723c */ /* 0x040fe800000018ff */
[----:B------:R-:W-:Y:S01]  /*7270*/  IMAD R2, R2, c[0x0][0x218], RZ ;  /* 0x0000860002027a24 */ /* 0x000fe200078e02ff */
[----:B------:R-:W-:Y:S03]  /*7280*/  IADD3 R132, P1, R72, UR22, RZ ;  /* 0x0000001648847c10 */ /* 0x000fe6000ff3e0ff */
[-C--:B------:R-:W-:Y:S01]  /*7290*/  HMMA.16816.F32 R68, R112, R80.reuse, RZ ;  /* 0x000000507044723c */ /* 0x080fe200000018ff */
[----:B------:R-:W-:Y:S03]  /*72a0*/  IMAD R72, R247, c[0x0][0x21c], R2 ;  /* 0x00008700f7487a24 */ /* 0x000fe600078e0202 */
[C---:B------:R-:W-:Y:S02]  /*72b0*/  LEA R2, P0, R132.reuse, c[0x0][0x1f8], 0x1 ;  /* 0x00007e0084027a11 */ /* 0x040fe400078008ff */
[----:B------:R-:W-:Y:S03]  /*72c0*/  IADD3.X R72, R73, UR4, R72, P1, !PT ;  /* 0x0000000449487c10 */ /* 0x000fe60008ffe448 */
[----:B------:R-:W1:Y:S03]  /*72d0*/  SHFL.IDX PT, R94, R2, RZ, 0x181f ;  /* 0x00181fff025e7589 */ /* 0x000e6600000e0000 */
[----:B------:R-:W-:Y:S02]  /*72e0*/  LEA.HI.X R132, R132, c[0x0][0x1fc], R72, 0x1, P0 ;  /* 0x00007f0084847a11 */ /* 0x000fe400000f0c48 */
[C---:B------:R-:W-:Y:S01]  /*72f0*/  HMMA.16816.F32 R72, R108.reuse, R80, RZ ;  /* 0x000000506c48723c */ /* 0x040fe200000018ff */
[----:B------:R-:W2:Y:S06]  /*7300*/  SHFL.IDX PT, R92, R2, 0x1, 0x181f ;  /* 0x00381f00025c7f89 */ /* 0x000eac00000e0000 */
[----:B------:R-:W3:Y:S01]  /*7310*/  SHFL.IDX PT, R88, R132, RZ, 0x181f ;  /* 0x00181fff84587589 */ /* 0x000ee200000e0000 */
[-C--:B------:R-:W-:Y:S05]  /*7320*/  HMMA.16816.F32 R76, R108, R82.reuse, RZ ;  /* 0x000000526c4c723c */ /* 0x080fea00000018ff */
[----:B------:R-:W4:Y:S03]  /*7330*/  SHFL.IDX PT, R89, R132, 0x1, 0x181f ;  /* 0x00381f0084597f89 */ /* 0x000f2600000e0000 */
[C---:B------:R-:W-:Y:S03]  /*7340*/  HMMA.16816.F32 R80, R112.reuse, R82, RZ ;  /* 0x000000527050723c */ /* 0x040fe600000018ff */
[----:B------:R-:W4:Y:S01]  /*7350*/  SHFL.IDX PT, R100, R2, 0x2, 0x181f ;  /* 0x00581f0002647f89 */ /* 0x000f2200000e0000 */
[-C--:B-1----:R-:W-:Y:S04]  /*7360*/  IADD3 R94, P1, R94, R246.reuse, RZ ;  /* 0x000000f65e5e7210 */ /* 0x082fe80007f3e0ff */
[-C--:B------:R-:W-:Y:S01]  /*7370*/  HMMA.16816.F32 R84, R112, R96.reuse, RZ ;  /* 0x000000607054723c */ /* 0x080fe200000018ff */
[----:B------:R-:W1:Y:S03]  /*7380*/  SHFL.IDX PT, R103, R132, 0x2, 0x181f ;  /* 0x00581f0084677f89 */ /* 0x000e6600000e0000 */
[-C--:B--2---:R-:W-:Y:S03]  /*7390*/  IADD3 R92, P0, R92, R246.reuse, RZ ;  /* 0x000000f65c5c7210 */ /* 0x084fe60007f1e0ff */
[----:B------:R-:W2:Y:S01]  /*73a0*/  SHFL.IDX PT, R101, R2, 0x3, 0x181f ;  /* 0x00781f0002657f89 */ /* 0x000ea200000e0000 */
[--C-:B---3--:R-:W-:Y:S05]  /*73b0*/  IMAD.X R95, R88, 0x1, R245.reuse, P1 ;  /* 0x00000001585f7824 */ /* 0x108fea00008e06f5 */
[----:B------:R-:W3:Y:S01]  /*73c0*/  SHFL.IDX PT, R104, R132, 0x3, 0x181f ;  /* 0x00781f0084687f89 */ /* 0x000ee200000e0000 */
[--C-:B----4-:R-:W-:Y:S02]  /*73d0*/  IMAD.X R93, R89, 0x1, R245.reuse, P0 ;  /* 0x00000001595d7824 */ /* 0x110fe400000e06f5 */
[C---:B------:R-:W-:Y:S03]  /*73e0*/  HMMA.16816.F32 R88, R108.reuse, R96, RZ ;  /* 0x000000606c58723c */ /* 0x040fe600000018ff */
[----:B------:R-:W4:Y:S04]  /*73f0*/  SHFL.IDX PT, R102, R2, 0x4, 0x181f ;  /* 0x00981f0002667f89 */ /* 0x000f2800000e0000 */
[-C--:B------:R-:W-:Y:S02]  /*7400*/  IADD3 R96, P0, R100, R246.reuse, RZ ;  /* 0x000000f664607210 */ /* 0x080fe40007f1e0ff */
[----:B------:R-:W4:Y:S03]  /*7410*/  SHFL.IDX PT, R106, R132, 0x4, 0x181f ;  /* 0x00981f00846a7f89 */ /* 0x000f2600000e0000 */
[-C--:B-1----:R-:W-:Y:S03]  /*7420*/  IADD3.X R97, R103, R245.reuse, RZ, P0, !PT ;  /* 0x000000f567617210 */ /* 0x082fe600007fe4ff */
[----:B------:R-:W1:Y:S01]  /*7430*/  SHFL.IDX PT, R105, R2, 0x5, 0x181f ;  /* 0x00b81f0002697f89 */ /* 0x000e6200000e0000 */
[-C--:B--2---:R-:W-:Y:S05]  /*7440*/  IADD3 R100, P1, R101, R246.reuse, RZ ;  /* 0x000000f665647210 */ /* 0x084fea0007f3e0ff */
[----:B------:R2:W-:Y:S01]  /*7450*/  LDGSTS.E.BYPASS.LTC128B.128 [R250], [R94.64], !P6 ;  /* 0x000000005efa7fae */ /* 0x0005e2000f101d50 */
[--C-:B---3--:R-:W-:Y:S05]  /*7460*/  IMAD.X R101, R104, 0x1, R245.reuse, P1 ;  /* 0x0000000168657824 */ /* 0x108fea00008e06f5 */
[----:B------:R-:W3:Y:S01]  /*7470*/  SHFL.IDX PT, R107, R132, 0x5, 0x181f ;  /* 0x00b81f00846b7f89 */ /* 0x000ee200000e0000 */
[-C--:B----4-:R-:W-:Y:S05]  /*7480*/  IADD3 R102, P0, R102, R246.reuse, RZ ;  /* 0x000000f666667210 */ /* 0x090fea0007f1e0ff */
[----:B------:R2:W-:Y:S01]  /*7490*/  LDGSTS.E.BYPASS.LTC128B.128 [R250+0x800], [R92.64], !P6 ;  /* 0x008000005cfa7fae */ /* 0x0005e2000f101d50 */
[--C-:B------:R-:W-:Y:S05]  /*74a0*/  IMAD.X R103, R106, 0x1, R245.reuse, P0 ;  /* 0x000000016a677824 */ /* 0x100fea00000e06f5 */
[----:B------:R4:W-:Y:S01]  /*74b0*/  LDGSTS.E.BYPASS.LTC128B.128 [R250+0x1000], [R96.64], !P6 ;  /* 0x0100000060fa7fae */ /* 0x0009e2000f101d50 */
[-C--:B-1----:R-:W-:Y:S05]  /*74c0*/  IADD3 R104, P0, R105, R246.reuse, RZ ;  /* 0x000000f669687210 */ /* 0x082fea0007f1e0ff */
[----:B------:R1:W-:Y:S06]  /*74d0*/  LDGSTS.E.BYPASS.LTC128B.128 [R250+0x1800], [R100.64], !P6 ;  /* 0x0180000064fa7fae */ /* 0x0003ec000f101d50 */
[----:B------:R1:W-:Y:S01]  /*74e0*/  LDGSTS.E.BYPASS.LTC128B.128 [R250+0x2000], [R102.64], !P6 ;  /* 0x0200000066fa7fae */ /* 0x0003e2000f101d50 */
[----:B---3--:R-:W-:Y:S05]  /*74f0*/  IADD3.X R105, R107, R245, RZ, P0, !PT ;  /* 0x000000f56b697210 */ /* 0x008fea00007fe4ff */
[----:B------:R3:W-:Y:S01]  /*7500*/  LDGSTS.E.BYPASS.LTC128B.128 [R250+0x2800], [R104.64], !P6 ;  /* 0x0280000068fa7fae */ /* 0x0007e2000f101d50 */
[-C--:B--2---:R-:W-:Y:S05]  /*7510*/  HMMA.16816.F32 R92, R108, R98.reuse, RZ ;  /* 0x000000626c5c723c */ /* 0x084fea00000018ff */
[----:B------:R-:W2:Y:S03]  /*7520*/  SHFL.IDX PT, R2, R2, 0x6, 0x181f ;  /* 0x00d81f0002027f89 */ /* 0x000ea600000e0000 */
[C---:B----4-:R-:W-:Y:S03]  /*7530*/  HMMA.16816.F32 R96, R112.reuse, R98, RZ ;  /* 0x000000627060723c */ /* 0x050fe600000018ff */
[----:B------:R-:W4:Y:S05]  /*7540*/  SHFL.IDX PT, R132, R132, 0x6, 0x181f ;  /* 0x00d81f0084847f89 */ /* 0x000f2a00000e0000 */
[-C--:B-1----:R-:W-:Y:S08]  /*7550*/  HMMA.16816.F32 R100, R112, R188.reuse, RZ ;  /* 0x000000bc7064723c */ /* 0x082ff000000018ff */
[C---:B---3--:R-:W-:Y:S04]  /*7560*/  HMMA.16816.F32 R104, R108.reuse, R188, RZ ;  /* 0x000000bc6c68723c */ /* 0x048fe800000018ff */
[----:B--2---:R-:W-:Y:S04]  /*7570*/  IADD3 R134, P0, R2, R246, RZ ;  /* 0x000000f602867210 */ /* 0x004fe80007f1e0ff */
[-C--:B------:R-:W-:Y:S01]  /*7580*/  HMMA.16816.F32 R108, R108, R190.reuse, RZ ;  /* 0x000000be6c6c723c */ /* 0x080fe200000018ff */
[----:B----4-:R-:W-:Y:S01]  /*7590*/  IMAD.X R135, R132, 0x1, R245, P0 ;  /* 0x0000000184877824 */ /* 0x010fe200000e06f5 */
[----:B------:R-:W-:Y:S04]  /*75a0*/  PLOP3.LUT P0, PT, PT, PT, UP0, 0x80, 0x0 ;  /* 0x000000000000781c */ /* 0x000fe80003f0f008 */
[----:B------:R1:W-:Y:S02]  /*75b0*/  LDGSTS.E.BYPASS.LTC128B.128 [R250+0x3000], [R134.64], !P6 ;  /* 0x0300000086fa7fae */ /* 0x0003e4000f101d50 */
[----:B------:R-:W-:Y:S04]  /*75c0*/  HMMA.16816.F32 R112, R112, R190, RZ ;  /* 0x000000be7070723c */ /* 0x000fe800000018ff */
[----:B------:R-:W-:Y:S04]  /*75d0*/  LDSM.16.M88.4 R188, [R235+0x7100] ;  /* 0x00710000ebbc783b */ /* 0x000fe80000000200 */
[-C--:B------:R-:W-:Y:S02]  /*75e0*/  HMMA.16816.F32 R4, R192, R196.reuse, R4 ;  /* 0x000000c4c004723c */ /* 0x080fe40000001804 */
[----:B------:R-:W0:Y:S06]  /*75f0*/  LDGDEPBAR ;  /* 0x00000000000079af */ /* 0x000e2c0000000000 */
        /* <DEDUP_REMOVED lines=32> */
[----:B------:R-:W1:Y:S07]  /*7800*/  LDSM.16.M88.4 R200, [R233+0x5900] ;  /* 0x00590000e9c8783b */ /* 0x000e6e0000000200 */
[----:B------:R-:W-:Y:S01]  /*7810*/  HMMA.16816.F32 R112, R192, R226, R112 ;  /* 0x000000e2c070723c */ /* 0x000fe20000001870 */
[----:B------:R-:W1:Y:S06]  /*7820*/  LDSM.16.M88.4 R192, [R233+0x6100] ;  /* 0x00610000e9c0783b */ /* 0x000e6c0000000200 */
[----:B------:R-:W-:Y:S01]  /*7830*/  LDSM.16.M88.4 R224, [R232+0x1800] ;  /* 0x00180000e8e0783b */ /* 0x000fe20000000200 */
        /* <DEDUP_REMOVED lines=9> */
[----:B------:R-:W-:Y:S07]  /*78d0*/  LDSM.16.M88.4 R208, [R232] ;  /* 0x00000000e8d0783b */ /* 0x000fee0000000200 */
[-C--:B-1----:R-:W-:Y:S08]  /*78e0*/  HMMA.16816.F32 R36, R188, R212.reuse, R36 ;  /* 0x000000d4bc24723c */ /* 0x082ff00000001824 */
[C---:B------:R-:W-:Y:S08]  /*78f0*/  HMMA.16816.F32 R40, R204.reuse, R212, R40 ;  /* 0x000000d4cc28723c */ /* 0x040ff00000001828 */
[-C--:B------:R-:W-:Y:S08]  /*7900*/  HMMA.16816.F32 R44, R204, R214.reuse, R44 ;  /* 0x000000d6cc2c723c */ /* 0x080ff0000000182c */
[C---:B------:R-:W-:Y:S01]  /*7910*/  HMMA.16816.F32 R48, R188.reuse, R214, R48 ;  /* 0x000000d6bc30723c */ /* 0x040fe20000001830 */
[----:B------:R-:W-:Y:S07]  /*7920*/  LDSM.16.M88.4 R212, [R236+0x9100] ;  /* 0x00910000ecd4783b */ /* 0x000fee0000000200 */
[-C--:B------:R-:W-:Y:S08]  /*7930*/  HMMA.16816.F32 R52, R188, R216.reuse, R52 ;  /* 0x000000d8bc34723c */ /* 0x080ff00000001834 */
        /* <DEDUP_REMOVED lines=13> */
[----:B------:R-:W3:Y:S07]  /*7a10*/  LDSM.16.M88.4 R192, [R232+0x2000] ;  /* 0x00200000e8c0783b */ /* 0x000eee0000000200 */
[-C--:B--2---:R-:W-:Y:S08]  /*7a20*/  HMMA.16816.F32 R100, R188, R196.reuse, R100 ;  /* 0x000000c4bc64723c */ /* 0x084ff00000001864 */
[C---:B------:R-:W-:Y:S08]  /*7a30*/  HMMA.16816.F32 R104, R204.reuse, R196, R104 ;  /* 0x000000c4cc68723c */ /* 0x040ff00000001868 */
[-C--:B------:R-:W-:Y:S01]  /*7a40*/  HMMA.16816.F32 R108, R204, R198.reuse, R108 ;  /* 0x000000c6cc6c723c */ /* 0x080fe2000000186c */
[----:B------:R-:W2:Y:S07]  /*7a50*/  LDSM.16.M88.4 R204, [R232+0x2800] ;  /* 0x00280000e8cc783b */ /* 0x000eae0000000200 */
[----:B------:R-:W-:Y:S01]  /*7a60*/  HMMA.16816.F32 R112, R188, R198, R112 ;  /* 0x000000c6bc70723c */ /* 0x000fe20000001870 */
[----:B------:R-:W4:Y:S01]  /*7a70*/  LDSM.16.M88.4 R188, [R232+0x3000] ;  /* 0x00300000e8bc783b */ /* 0x000f220000000200 */
[----:B------:R-:W-:Y:S05]  /*7a80*/  DEPBAR.LE SB0, 0x0 ;  /* 0x000080000000791a */ /* 0x000fea0000000000 */
[----:B------:R-:W-:Y:S01]  /*7a90*/  BAR.SYNC.DEFER_BLOCKING 0x0 ;  /* 0x0000000000007b1d */ /* 0x000fe20000010000 */
        /* <DEDUP_REMOVED lines=19> */
[C---:B------:R-:W-:Y:S08]  /*7bd0*/  HMMA.16816.F32 R80, R200.reuse, R194, R80 ;  /* 0x000000c2c850723c */ /* 0x040ff00000001850 */
[-C--:B--2---:R-:W-:Y:S08]  /*7be0*/  HMMA.16816.F32 R84, R200, R204.reuse, R84 ;  /* 0x000000ccc854723c */ /* 0x084ff00000001854 */
[C---:B------:R-:W-:Y:S08]  /*7bf0*/  HMMA.16816.F32 R88, R212.reuse, R204, R88 ;  /* 0x000000ccd458723c */ /* 0x040ff00000001858 */
[-C--:B------:R-:W-:Y:S08]  /*7c00*/  HMMA.16816.F32 R92, R212, R206.reuse, R92 ;  /* 0x000000ced45c723c */ /* 0x080ff0000000185c */
[C---:B------:R-:W-:Y:S08]  /*7c10*/  HMMA.16816.F32 R96, R200.reuse, R206, R96 ;  /* 0x000000cec860723c */ /* 0x040ff00000001860 */
[-C--:B----4-:R-:W-:Y:S08]  /*7c20*/  HMMA.16816.F32 R100, R200, R188.reuse, R100 ;  /* 0x000000bcc864723c */ /* 0x090ff00000001864 */
[C---:B------:R-:W-:Y:S08]  /*7c30*/  HMMA.16816.F32 R104, R212.reuse, R188, R104 ;  /* 0x000000bcd468723c */ /* 0x040ff00000001868 */
[-C--:B------:R-:W-:Y:S08]  /*7c40*/  HMMA.16816.F32 R108, R212, R190.reuse, R108 ;  /* 0x000000bed46c723c */ /* 0x080ff0000000186c */
[----:B------:R-:W-:Y:S01]  /*7c50*/  HMMA.16816.F32 R112, R200, R190, R112 ;  /* 0x000000bec870723c */ /* 0x000fe20000001870 */
[----:B------:R-:W-:-:S07]  /*7c60*/  @P0 BRA `(.L_x_1931) ;  /* 0xffffef3000000947 */ /* 0x000fce000383ffff */
.L_x_1930:
[----:B------:R-:W-:Y:S01]  /*7c70*/  FMNMX.FTZ R2, R4, R0, !PT ;  /* 0x0000000004027209 */ /* 0x000fe20007810000 */
[----:B------:R-:W0:Y:S01]  /*7c80*/  LDGDEPBAR ;  /* 0x00000000000079af */ /* 0x000e220000000000 */
[----:B--2---:R-:W-:Y:S01]  /*7c90*/  FMNMX.FTZ R134, R6, R3, !PT ;  /* 0x0000000306867209 */ /* 0x004fe20007810000 */
[----:B------:R-:W-:Y:S01]  /*7ca0*/  UISETP.GT.AND UP0, UPT, UR6, UR8, UPT ;  /* 0x000000080600728c */ /* 0x000fe2000bf04270 */
        /* <DEDUP_REMOVED lines=87> */
[----:B------:R-:W-:Y:S01]  /*8220*/  FMNMX.FTZ R132, R88, R132, !PT ;  /* 0x0000008458847209 */ /* 0x000fe20007810000 */
[----:B------:R-:W2:Y:S01]  /*8230*/  SHFL.BFLY PT, R137, R134, 0x2, 0x1f ;  /* 0x0c401f0086897f89 */ /* 0x000ea200000e0000 */
        /* <DEDUP_REMOVED lines=12> */
[----:B-1----:R-:W-:Y:S02]  /*8300*/  FMNMX.FTZ R2, R2, R188, !PT ;  /* 0x000000bc02027209 */ /* 0x002fe40007810000 */
[----:B------:R-:W-:Y:S02]  /*8310*/  FMNMX.FTZ R135, R75, R135, !PT ;  /* 0x000000874b877209 */ /* 0x000fe40007810000 */
[----:B--2---:R-:W-:Y:S01]  /*8320*/  FMNMX.FTZ R134, R134, R137, !PT ;  /* 0x0000008986867209 */ /* 0x004fe20007810000 */
[----:B------:R-:W1:Y:S01]  /*8330*/  SHFL.BFLY PT, R189, R2, 0x1, 0x1f ;  /* 0x0c201f0002bd7f89 */ /* 0x000e6200000e0000 */
[----:B------:R-:W-:Y:S02]  /*8340*/  FMNMX.FTZ R132, R109, R132, !PT ;  /* 0x000000846d847209 */ /* 0x000fe40007810000 */
[----:B------:R-:W-:Y:S02]  /*8350*/  FMNMX.FTZ R135, R78, R135, !PT ;  /* 0x000000874e877209 */ /* 0x000fe40007810000 */
[----:B------:R-:W-:Y:S02]  /*8360*/  PLOP3.LUT P0, PT, PT, PT, UP0, 0x80, 0x0 ;  /* 0x000000000000781c */ /* 0x000fe40003f0f008 */
[----:B------:R-:W-:Y:S01]  /*8370*/  FMNMX.FTZ R135, R79, R135, !PT ;  /* 0x000000874f877209 */ /* 0x000fe20007810000 */
[----:B------:R-:W-:Y:S03]  /*8380*/  SHFL.BFLY PT, R188, R134, 0x1, 0x1f ;  /* 0x0c201f0086bc7f89 */ /* 0x000fe600000e0000 */
[----:B------:R-:W-:Y:S04]  /*8390*/  FMNMX.FTZ R135, R90, R135, !PT ;  /* 0x000000875a877209 */ /* 0x000fe80007810000 */
[----:B------:R-:W-:Y:S01]  /*83a0*/  FMNMX.FTZ R135, R91, R135, !PT ;  /* 0x000000875b877209 */ /* 0x000fe20007810000 */
[----:B------:R-:W2:Y:S03]  /*83b0*/  SHFL.BFLY PT, R136, R132, 0x2, 0x1f ;  /* 0x0c401f0084887f89 */ /* 0x000ea600000e0000 */
[----:B------:R-:W-:Y:S02]  /*83c0*/  FMNMX.FTZ R135, R94, R135, !PT ;  /* 0x000000875e877209 */ /* 0x000fe40007810000 */
[----:B-1----:R-:W-:Y:S02]  /*83d0*/  FMNMX.FTZ R137, R2, R189, !PT ;  /* 0x000000bd02897209 */ /* 0x002fe40007810000 */
[----:B------:R-:W-:Y:S03]  /*83e0*/  FMNMX.FTZ R2, R95, R135, !PT ;  /* 0x000000875f027209 */ /* 0x000fe60007810000 */
[C---:B------:R-:W-:Y:S01]  /*83f0*/  FMUL.FTZ R193, R137.reuse, c[0x0][0x2d0] ;  /* 0x0000b40089c17a20 */ /* 0x040fe20000410000 */
[----:B------:R-:W-:Y:S01]  /*8400*/  FMNMX.FTZ R135, R106, R2, !PT ;  /* 0x000000026a877209 */ /* 0x000fe20007810000 */
[----:B------:R-:W-:Y:S02]  /*8410*/  FADD.FTZ R0, -R137, R0 ;  /* 0x0000000089007221 */ /* 0x000fe40000010100 */
[--C-:B------:R-:W-:Y:S02]  /*8420*/  FFMA.FTZ R20, R20, c[0x0][0x2d0], -R193.reuse ;  /* 0x0000b40014147a23 */ /* 0x100fe400000108c1 */
[--C-:B------:R-:W-:Y:S02]  /*8430*/  FFMA.FTZ R21, R21, c[0x0][0x2d0], -R193.reuse ;  /* 0x0000b40015157a23 */ /* 0x100fe400000108c1 */
[----:B------:R-:W-:Y:S01]  /*8440*/  MUFU.EX2 R196, R20 ;  /* 0x0000001400c47308 */ /* 0x000fe20000000800 */
[--C-:B------:R-:W-:Y:S02]  /*8450*/  FFMA.FTZ R52, R52, c[0x0][0x2d0], -R193.reuse ;  /* 0x0000b40034347a23 */ /* 0x100fe400000108c1 */
[--C-:B------:R-:W-:Y:S01]  /*8460*/  FFMA.FTZ R53, R53, c[0x0][0x2d0], -R193.reuse ;  /* 0x0000b40035357a23 */ /* 0x100fe200000108c1 */
[----:B--2---:R-:W-:Y:S01]  /*8470*/  FMNMX.FTZ R132, R132, R136, !PT ;  /* 0x0000008884847209 */ /* 0x004fe20007810000 */
[--C-:B------:R-:W-:Y:S01]  /*8480*/  FFMA.FTZ R64, R64, c[0x0][0x2d0], -R193.reuse ;  /* 0x0000b40040407a23 */ /* 0x100fe200000108c1 */
[----:B------:R-:W-:Y:S01]  /*8490*/  FMNMX.FTZ R136, R134, R188, !PT ;  /* 0x000000bc86887209 */ /* 0x000fe20007810000 */
[--C-:B------:R-:W-:Y:S02]  /*84a0*/  FFMA.FTZ R65, R65, c[0x0][0x2d0], -R193.reuse ;  /* 0x0000b40041417a23 */ /* 0x100fe400000108c1 */
[----:B------:R-:W1:Y:S01]  /*84b0*/  SHFL.BFLY PT, R190, R132, 0x1, 0x1f ;  /* 0x0c201f0084be7f89 */ /* 0x000e6200000e0000 */
[----:B------:R-:W-:Y:S01]  /*84c0*/  MUFU.EX2 R195, R21 ;  /* 0x0000001500c37308 */ /* 0x000fe20000000800 */
[--C-:B------:R-:W-:Y:S02]  /*84d0*/  FFMA.FTZ R68, R68, c[0x0][0x2d0], -R193.reuse ;  /* 0x0000b40044447a23 */ /* 0x100fe400000108c1 */
[--C-:B------:R-:W-:Y:S02]  /*84e0*/  FFMA.FTZ R69, R69, c[0x0][0x2d0], -R193.reuse ;  /* 0x0000b40045457a23 */ /* 0x100fe400000108c1 */
[----:B------:R-:W-:Y:S02]  /*84f0*/  FMUL.FTZ R192, R136, c[0x0][0x2d0] ;  /* 0x0000b40088c07a20 */ /* 0x000fe40000410000 */
        /* <DEDUP_REMOVED lines=9> */
[----:B------:R-:W-:Y:S01]  /*8590*/  FMUL.FTZ R2, R0, c[0x0][0x2d0] ;  /* 0x0000b40000027a20 */ /* 0x000fe20000410000 */
[----:B------:R-:W-:Y:S01]  /*85a0*/  FMNMX.FTZ R0, R107, R135, !PT ;  /* 0x000000876b007209 */ /* 0x000fe20007810000 */
[--C-:B------:R-:W-:Y:S01]  /*85b0*/  FFMA.FTZ R70, R70, c[0x0][0x2d0], -R192.reuse ;  /* 0x0000b40046467a23 */ /* 0x100fe200000108c0 */
[----:B-1----:R-:W-:Y:S01]  /*85c0*/  FMNMX.FTZ R135, R132, R190, !PT ;  /* 0x000000be84877209 */ /* 0x002fe20007810000 */
[--C-:B------:R-:W-:Y:S01]  /*85d0*/  FFMA.FTZ R71, R71, c[0x0][0x2d0], -R192.reuse ;  /* 0x0000b40047477a23 */ /* 0x100fe200000108c0 */
[----:B------:R-:W-:Y:S01]  /*85e0*/  LDSM.16.MT88.4 R188, [R231+0x100] ;  /* 0x00010000e7bc783b */ /* 0x000fe20000004200 */
[--C-:B------:R-:W-:Y:S01]  /*85f0*/  FFMA.FTZ R17, R17, c[0x0][0x2d0], -R193.reuse ;  /* 0x0000b40011117a23 */ /* 0x100fe200000108c1 */
[----:B------:R-:W-:Y:S01]  /*8600*/  FMNMX.FTZ R0, R110, R0, !PT ;  /* 0x000000006e007209 */ /* 0x000fe20007810000 */
[--C-:B------:R-:W-:Y:S01]  /*8610*/  FFMA.FTZ R18, R18, c[0x0][0x2d0], -R192.reuse ;  /* 0x0000b40012127a23 */ /* 0x100fe200000108c0 */
[----:B------:R1:W2:Y:S01]  /*8620*/  MUFU.EX2 R134, R2 ;  /* 0x0000000200867308 */ /* 0x0002a20000000800 */
[--C-:B------:R-:W-:Y:S01]  /*8630*/  FFMA.FTZ R19, R19, c[0x0][0x2d0], -R192.reuse ;  /* 0x0000b40013137a23 */ /* 0x100fe200000108c0 */
[----:B------:R-:W-:Y:S01]  /*8640*/  FMNMX.FTZ R0, R111, R0, !PT ;  /* 0x000000006f007209 */ /* 0x000fe20007810000 */
        /* <DEDUP_REMOVED lines=12> */
[----:B------:R-:W-:Y:S02]  /*8710*/  FFMA.FTZ R49, R49, c[0x0][0x2d0], -R193 ;  /* 0x0000b40031317a23 */ /* 0x000fe400000108c1 */
[----:B-1----:R-:W-:Y:S02]  /*8720*/  FADD.FTZ R2, -R136, R3 ;  /* 0x0000000388027221 */ /* 0x002fe40000010100 */
[C---:B--2---:R-:W-:Y:S01]  /*8730*/  FMUL.FTZ R16, R134.reuse, R152 ;  /* 0x0000009886107220 */ /* 0x044fe20000410000 */
[----:B------:R-:W1:Y:S01]  /*8740*/  SHFL.BFLY PT, R3, R0, 0x2, 0x1f ;  /* 0x0c401f0000037f89 */ /* 0x000e6200000e0000 */
[----:B------:R-:W-:Y:S01]  /*8750*/  FMUL.FTZ R116, R134, R116 ;  /* 0x0000007486747220 */ /* 0x000fe20000410000 */
[----:B------:R-:W2:Y:S01]  /*8760*/  MUFU.EX2 R218, R5 ;  /* 0x0000000500da7308 */ /* 0x000ea20000000800 */
[----:B------:R-:W-:Y:S02]  /*8770*/  FMUL.FTZ R2, R2, c[0x0][0x2d0] ;  /* 0x0000b40002027a20 */ /* 0x000fe40000410000 */
[C---:B------:R-:W-:Y:S02]  /*8780*/  FMUL.FTZ R117, R134.reuse, R117 ;  /* 0x0000007586757220 */ /* 0x040fe40000410000 */
[C---:B------:R-:W-:Y:S01]  /*8790*/  FMUL.FTZ R120, R134.reuse, R120 ;  /* 0x0000007886787220 */ /* 0x040fe20000410000 */
[----:B---3--:R-:W-:Y:S01]  /*87a0*/  LDSM.16.MT88.4 R20, [R228+0x100] ;  /* 0x00010000e414783b */ /* 0x008fe20000004200 */
[C---:B------:R-:W-:Y:S02]  /*87b0*/  FMUL.FTZ R121, R134.reuse, R121 ;  /* 0x0000007986797220 */ /* 0x040fe40000410000 */
[C---:B------:R-:W-:Y:S01]  /*87c0*/  FMUL.FTZ R128, R134.reuse, R128 ;  /* 0x0000008086807220 */ /* 0x040fe20000410000 */
[----:B------:R3:W5:Y:S01]  /*87d0*/  MUFU.EX2 R132, R2 ;  /* 0x0000000200847308 */ /* 0x0007620000000800 */
[----:B------:R-:W-:Y:S02]  /*87e0*/  FMUL.FTZ R129, R134, R129 ;  /* 0x0000008186817220 */ /* 0x000fe40000410000 */
[--C-:B------:R-:W-:Y:S02]  /*87f0*/  FFMA.FTZ R50, R50, c[0x0][0x2d0], -R192.reuse ;  /* 0x0000b40032327a23 */ /* 0x100fe400000108c0 */
[----:B----4-:R-:W-:Y:S02]  /*8800*/  FMUL.FTZ R4, R134, R144 ;  /* 0x0000009086047220 */ /* 0x010fe40000410000 */
[--C-:B------:R-:W-:Y:S02]  /*8810*/  FFMA.FTZ R51, R51, c[0x0][0x2d0], -R192.reuse ;  /* 0x0000b40033337a23 */ /* 0x100fe400000108c0 */
[--C-:B------:R-:W-:Y:S01]  /*8820*/  FFMA.FTZ R80, R80, c[0x0][0x2d0], -R193.reuse ;  /* 0x0000b40050507a23 */ /* 0x100fe200000108c1 */
[----:B------:R4:W4:Y:S01]  /*8830*/  MUFU.EX2 R207, R17 ;  /* 0x0000001100cf7308 */ /* 0x0009220000000800 */
[--C-:B------:R-:W-:Y:S01]  /*8840*/  FFMA.FTZ R81, R81, c[0x0][0x2d0], -R193.reuse ;  /* 0x0000b40051517a23 */ /* 0x100fe200000108c1 */
[----:B-1----:R-:W-:Y:S01]  /*8850*/  FMNMX.FTZ R0, R0, R3, !PT ;  /* 0x0000000300007209 */ /* 0x002fe20007810000 */
[--C-:B------:R-:W-:Y:S01]  /*8860*/  FFMA.FTZ R84, R84, c[0x0][0x2d0], -R193.reuse ;  /* 0x0000b40054547a23 */ /* 0x100fe200000108c1 */
[----:B--2---:R-:W-:Y:S01]  /*8870*/  F2FP.PACK_AB R144, R218, R203 ;  /* 0x000000cbda90723e */ /* 0x004fe200000000ff */
[----:B------:R-:W-:Y:S02]  /*8880*/  FMUL.FTZ R5, R134, R145 ;  /* 0x0000009186057220 */ /* 0x000fe40000410000 */
[--C-:B------:R-:W-:Y:S02]  /*8890*/  FFMA.FTZ R85, R85, c[0x0][0x2d0], -R193.reuse ;  /* 0x0000b40055557a23 */ /* 0x100fe400000108c1 */
[--C-:B------:R-:W-:Y:S01]  /*88a0*/  FFMA.FTZ R96, R96, c[0x0][0x2d0], -R193.reuse ;  /* 0x0000b40060607a23 */ /* 0x100fe200000108c1 */
[----:B------:R1:W-:Y:S01]  /*88b0*/  MUFU.EX2 R202, R6 ;  /* 0x0000000600ca7308 */ /* 0x0003e20000000800 */
[--C-:B------:R-:W-:Y:S02]  /*88c0*/  FFMA.FTZ R97, R97, c[0x0][0x2d0], -R193.reuse ;  /* 0x0000b40061617a23 */ /* 0x100fe400000108c1 */
[----:B------:R-:W-:Y:S02]  /*88d0*/  FFMA.FTZ R100, R100, c[0x0][0x2d0], -R193 ;  /* 0x0000b40064647a23 */ /* 0x000fe400000108c1 */
[----:B---3--:R-:W-:Y:S02]  /*88e0*/  FADD.FTZ R2, -R135, R133 ;  /* 0x0000008587027221 */ /* 0x008fe40000010100 */
[----:B-----5:R-:W-:Y:S02]  /*88f0*/  FMUL.FTZ R118, R132, R118 ;  /* 0x0000007684767220 */ /* 0x020fe40000410000 */
[----:B------:R-:W-:Y:S01]  /*8900*/  FMUL.FTZ R2, R2, c[0x0][0x2d0] ;  /* 0x0000b40002027a20 */ /* 0x000fe20000410000 */
[----:B------:R2:W-:Y:S01]  /*8910*/  MUFU.EX2 R220, R18 ;  /* 0x0000001200dc7308 */ /* 0x0005e20000000800 */
[C---:B------:R-:W-:Y:S02]  /*8920*/  FMUL.FTZ R119, R132.reuse, R119 ;  /* 0x0000007784777220 */ /* 0x040fe40000410000 */
[----:B------:R-:W-:Y:S02]  /*8930*/  FMUL.FTZ R122, R132, R122 ;  /* 0x0000007a847a7220 */ /* 0x000fe40000410000 */
[----:B----4-:R-:W-:Y:S02]  /*8940*/  FMUL.FTZ R17, R134, R153 ;  /* 0x0000009986117220 */ /* 0x010fe40000410000 */
[C---:B------:R-:W-:Y:S02]  /*8950*/  FMUL.FTZ R123, R132.reuse, R123 ;  /* 0x0000007b847b7220 */ /* 0x040fe40000410000 */
[C---:B------:R-:W-:Y:S01]  /*8960*/  FMUL.FTZ R130, R132.reuse, R130 ;  /* 0x0000008284827220 */ /* 0x040fe20000410000 */
[----:B------:R3:W4:Y:S01]  /*8970*/  MUFU.EX2 R133, R2 ;  /* 0x0000000200857308 */ /* 0x0007220000000800 */
[C---:B------:R-:W-:Y:S02]  /*8980*/  FMUL.FTZ R131, R132.reuse, R131 ;  /* 0x0000008384837220 */ /* 0x040fe40000410000 */
[--C-:B------:R-:W-:Y:S02]  /*8990*/  FFMA.FTZ R101, R101, c[0x0][0x2d0], -R193.reuse ;  /* 0x0000b40065657a23 */ /* 0x100fe400000108c1 */
[----:B-1----:R-:W-:Y:S01]  /*89a0*/  FMUL.FTZ R6, R132, R146 ;  /* 0x0000009284067220 */ /* 0x002fe20000410000 */
[----:B------:R-:W-:Y:S01]  /*89b0*/  F2FP.PACK_AB R146, R207, R221 ;  /* 0x000000ddcf92723e */ /* 0x000fe200000000ff */
[--C-:B------:R-:W-:Y:S02]  /*89c0*/  FFMA.FTZ R112, R112, c[0x0][0x2d0], -R193.reuse ;  /* 0x0000b40070707a23 */ /* 0x100fe400000108c1 */
[----:B------:R-:W-:Y:S01]  /*89d0*/  FFMA.FTZ R113, R113, c[0x0][0x2d0], -R193 ;  /* 0x0000b40071717a23 */ /* 0x000fe200000108c1 */
[----:B------:R1:W-:Y:S01]  /*89e0*/  MUFU.EX2 R206, R19 ;  /* 0x0000001300ce7308 */ /* 0x0003e20000000800 */
[--C-:B------:R-:W-:Y:S02]  /*89f0*/  FFMA.FTZ R7, R7, c[0x0][0x2d0], -R192.reuse ;  /* 0x0000b40007077a23 */ /* 0x100fe400000108c0 */
[--C-:B------:R-:W-:Y:S02]  /*8a00*/  FFMA.FTZ R34, R34, c[0x0][0x2d0], -R192.reuse ;  /* 0x0000b40022227a23 */ /* 0x100fe400000108c0 */
[----:B--2---:R-:W-:Y:S02]  /*8a10*/  FMUL.FTZ R18, R132, R154 ;  /* 0x0000009a84127220 */ /* 0x004fe40000410000 */
[--C-:B------:R-:W-:Y:S02]  /*8a20*/  FFMA.FTZ R35, R35, c[0x0][0x2d0], -R192.reuse ;  /* 0x0000b40023237a23 */ /* 0x100fe400000108c0 */
[--C-:B------:R-:W-:Y:S01]  /*8a30*/  FFMA.FTZ R82, R82, c[0x0][0x2d0], -R192.reuse ;  /* 0x0000b40052527a23 */ /* 0x100fe200000108c0 */
[----:B------:R-:W2:Y:S01]  /*8a40*/  MUFU.EX2 R216, R7 ;  /* 0x0000000700d87308 */ /* 0x000ea20000000800 */
[--C-:B------:R-:W-:Y:S02]  /*8a50*/  FFMA.FTZ R83, R83, c[0x0][0x2d0], -R192.reuse ;  /* 0x0000b40053537a23 */ /* 0x100fe400000108c0 */
[--C-:B------:R-:W-:Y:S01]  /*8a60*/  FFMA.FTZ R86, R86, c[0x0][0x2d0], -R192.reuse ;  /* 0x0000b40056567a23 */ /* 0x100fe200000108c0 */
[----:B---3--:R-:W3:Y:S01]  /*8a70*/  SHFL.BFLY PT, R2, R0, 0x1, 0x1f ;  /* 0x0c201f0000027f89 */ /* 0x008ee200000e0000 */
[C---:B----4-:R-:W-:Y:S02]  /*8a80*/  FMUL.FTZ R124, R133.reuse, R124 ;  /* 0x0000007c857c7220 */ /* 0x050fe40000410000 */
[----:B------:R-:W-:Y:S02]  /*8a90*/  FMUL.FTZ R125, R133, R125 ;  /* 0x0000007d857d7220 */ /* 0x000fe40000410000 */
[--C-:B------:R-:W-:Y:S01]  /*8aa0*/  FFMA.FTZ R87, R87, c[0x0][0x2d0], -R192.reuse ;  /* 0x0000b40057577a23 */ /* 0x100fe200000108c0 */
[----:B------:R-:W-:Y:S01]  /*8ab0*/  MUFU.EX2 R222, R32 ;  /* 0x0000002000de7308 */ /* 0x000fe20000000800 */
[--C-:B------:R-:W-:Y:S02]  /*8ac0*/  FFMA.FTZ R98, R98, c[0x0][0x2d0], -R192.reuse ;  /* 0x0000b40062627a23 */ /* 0x100fe400000108c0 */
[--C-:B------:R-:W-:Y:S02]  /*8ad0*/  FFMA.FTZ R99, R99, c[0x0][0x2d0], -R192.reuse ;  /* 0x0000b40063637a23 */ /* 0x100fe400000108c0 */
[----:B-1----:R-:W-:Y:S02]  /*8ae0*/  FMUL.FTZ R19, R132, R155 ;  /* 0x0000009b84137220 */ /* 0x002fe40000410000 */
[----:B------:R-:W-:Y:S01]  /*8af0*/  LDSM.16.MT88.4 R152, [R230+0x100] ;  /* 0x00010000e698783b */ /* 0x000fe20000004200 */
[--C-:B------:R-:W-:Y:S02]  /*8b00*/  FFMA.FTZ R102, R102, c[0x0][0x2d0], -R192.reuse ;  /* 0x0000b40066667a23 */ /* 0x100fe400000108c0 */
[----:B------:R-:W-:Y:S01]  /*8b10*/  MUFU.EX2 R197, R33 ;  /* 0x0000002100c57308 */ /* 0x000fe20000000800 */
[--C-:B------:R-:W-:Y:S02]  /*8b20*/  FFMA.FTZ R103, R103, c[0x0][0x2d0], -R192.reuse ;  /* 0x0000b40067677a23 */ /* 0x100fe400000108c0 */
[--C-:B------:R-:W-:Y:S01]  /*8b30*/  FFMA.FTZ R114, R114, c[0x0][0x2d0], -R192.reuse ;  /* 0x0000b40072727a23 */ /* 0x100fe200000108c0 */
[----:B--2---:R-:W-:Y:S01]  /*8b40*/  F2FP.PACK_AB R145, R216, R202 ;  /* 0x000000cad891723e */ /* 0x004fe200000000ff */
[----:B------:R-:W-:Y:S01]  /*8b50*/  FMUL.FTZ R7, R132, R147 ;  /* 0x0000009384077220 */ /* 0x000fe20000410000 */
[----:B------:R-:W-:Y:S01]  /*8b60*/  F2FP.PACK_AB R147, R206, R220 ;  /* 0x000000dcce93723e */ /* 0x000fe200000000ff */
[----:B------:R-:W-:Y:S01]  /*8b70*/  FFMA.FTZ R115, R115, c[0x0][0x2d0], -R192 ;  /* 0x0000b40073737a23 */ /* 0x000fe200000108c0 */
[----:B---3--:R-:W-:Y:S02]  /*8b80*/  FMNMX.FTZ R2, R2, R0, !PT ;  /* 0x0000000002027209 */ /* 0x008fe40007810000 */
[----:B------:R-:W-:Y:S03]  /*8b90*/  MUFU.EX2 R32, R34 ;  /* 0x0000002200207308 */ /* 0x000fe60000000800 */
[C---:B------:R-:W-:Y:S01]  /*8ba0*/  FADD.FTZ R0, -R2.reuse, R138 ;  /* 0x0000008a02007221 */ /* 0x040fe20000010100 */
[-C--:B------:R-:W-:Y:S05]  /*8bb0*/  HMMA.16816.F32 R4, R144, R20.reuse, R4 ;  /* 0x000000149004723c */ /* 0x080fea0000001804 */
[----:B------:R-:W-:Y:S01]  /*8bc0*/  FMUL.FTZ R138, R135, c[0x0][0x2d0] ;  /* 0x0000b400878a7a20 */ /* 0x000fe20000410000 */
[----:B------:R-:W-:Y:S01]  /*8bd0*/  MUFU.EX2 R33, R35 ;  /* 0x0000002300217308 */ /* 0x000fe20000000800 */
[----:B------:R-:W-:Y:S02]  /*8be0*/  FMUL.FTZ R3, R2, c[0x0][0x2d0] ;  /* 0x0000b40002037a20 */ /* 0x000fe40000410000 */
[----:B------:R-:W-:Y:S03]  /*8bf0*/  FMUL.FTZ R0, R0, c[0x0][0x2d0] ;  /* 0x0000b40000007a20 */ /* 0x000fe60000410000 */
[--C-:B------:R-:W-:Y:S02]  /*8c00*/  FFMA.FTZ R12, R12, c[0x0][0x2d0], -R138.reuse ;  /* 0x0000b4000c0c7a23 */ /* 0x100fe4000001088a */
[--C-:B------:R-:W-:Y:S02]  /*8c10*/  FFMA.FTZ R13, R13, c[0x0][0x2d0], -R138.reuse ;  /* 0x0000b4000d0d7a23 */ /* 0x100fe4000001088a */
[----:B------:R-:W1:Y:S01]  /*8c20*/  MUFU.EX2 R0, R0 ;  /* 0x0000000000007308 */ /* 0x000e620000000800 */
        /* <DEDUP_REMOVED lines=15> */
[--C-:B------:R-:W-:Y:S02]  /*8d20*/  FFMA.FTZ R75, R75, c[0x0][0x2d0], -R3.reuse ;  /* 0x0000b4004b4b7a23 */ /* 0x100fe40000010803 */
[C---:B-1----:R-:W-:Y:S01]  /*8d30*/  FMUL.FTZ R126, R0.reuse, R126 ;  /* 0x0000007e007e7220 */ /* 0x042fe20000410000 */
[----:B------:R1:W-:Y:S01]  /*8d40*/  MUFU.EX2 R219, R12 ;  /* 0x0000000c00db7308 */ /* 0x0003e20000000800 */
[----:B------:R-:W-:Y:S02]  /*8d50*/  FMUL.FTZ R127, R0, R127 ;  /* 0x0000007f007f7220 */ /* 0x000fe40000410000 */
[--C-:B------:R-:W-:Y:S02]  /*8d60*/  FFMA.FTZ R60, R60, c[0x0][0x2d0], -R138.reuse ;  /* 0x0000b4003c3c7a23 */ /* 0x100fe4000001088a */
[----:B--2---:R-:W-:Y:S02]  /*8d70*/  FMUL.FTZ R8, R133, R140 ;  /* 0x0000008c85087220 */ /* 0x004fe40000410000 */
[--C-:B------:R-:W-:Y:S02]  /*8d80*/  FFMA.FTZ R61, R61, c[0x0][0x2d0], -R138.reuse ;  /* 0x0000b4003d3d7a23 */ /* 0x100fe4000001088a */
[--C-:B------:R-:W-:Y:S01]  /*8d90*/  FFMA.FTZ R62, R62, c[0x0][0x2d0], -R3.reuse ;  /* 0x0000b4003e3e7a23 */ /* 0x100fe20000010803 */
[----:B------:R2:W4:Y:S01]  /*8da0*/  MUFU.EX2 R205, R13 ;  /* 0x0000000d00cd7308 */ /* 0x0005220000000800 */
[--C-:B------:R-:W-:Y:S02]  /*8db0*/  FFMA.FTZ R63, R63, c[0x0][0x2d0], -R3.reuse ;  /* 0x0000b4003f3f7a23 */ /* 0x100fe40000010803 */
[--C-:B------:R-:W-:Y:S01]  /*8dc0*/  FFMA.FTZ R79, R79, c[0x0][0x2d0], -R3.reuse ;  /* 0x0000b4004f4f7a23 */ /* 0x100fe20000010803 */
[----:B---3--:R-:W-:Y:S01]  /*8dd0*/  F2FP.PACK_AB R140, R213, R201 ;  /* 0x000000c9d58c723e */ /* 0x008fe200000000ff */
[----:B------:R-:W-:Y:S02]  /*8de0*/  FMUL.FTZ R9, R133, R141 ;  /* 0x0000008d85097220 */ /* 0x000fe40000410000 */
[--C-:B------:R-:W-:Y:S02]  /*8df0*/  FFMA.FTZ R24, R24, c[0x0][0x2d0], -R138.reuse ;  /* 0x0000b40018187a23 */ /* 0x100fe4000001088a */
[--C-:B------:R-:W-:Y:S01]  /*8e00*/  FFMA.FTZ R26, R26, c[0x0][0x2d0], -R3.reuse ;  /* 0x0000b4001a1a7a23 */ /* 0x100fe20000010803 */
[----:B------:R3:W-:Y:S01]  /*8e10*/  MUFU.EX2 R200, R10 ;  /* 0x0000000a00c87308 */ /* 0x0007e20000000800 */
[--C-:B------:R-:W-:Y:S02]  /*8e20*/  FFMA.FTZ R27, R27, c[0x0][0x2d0], -R3.reuse ;  /* 0x0000b4001b1b7a23 */ /* 0x100fe40000010803 */
[--C-:B------:R-:W-:Y:S02]  /*8e30*/  FFMA.FTZ R28, R28, c[0x0][0x2d0], -R138.reuse ;  /* 0x0000b4001c1c7a23 */ /* 0x100fe4000001088a */
[----:B-1----:R-:W-:Y:S02]  /*8e40*/  FMUL.FTZ R12, R133, R148 ;  /* 0x00000094850c7220 */ /* 0x002fe40000410000 */
[--C-:B------:R-:W-:Y:S02]  /*8e50*/  FFMA.FTZ R29, R29, c[0x0][0x2d0], -R138.reuse ;  /* 0x0000b4001d1d7a23 */ /* 0x100fe4000001088a */
[--C-:B------:R-:W-:Y:S01]  /*8e60*/  FFMA.FTZ R30, R30, c[0x0][0x2d0], -R3.reuse ;  /* 0x0000b4001e1e7a23 */ /* 0x100fe20000010803 */
[----:B------:R-:W1:Y:S01]  /*8e70*/  MUFU.EX2 R212, R11 ;  /* 0x0000000b00d47308 */ /* 0x000e620000000800 */
[--C-:B------:R-:W-:Y:S02]  /*8e80*/  FFMA.FTZ R31, R31, c[0x0][0x2d0], -R3.reuse ;  /* 0x0000b4001f1f7a23 */ /* 0x100fe40000010803 */
[--C-:B------:R-:W-:Y:S02]  /*8e90*/  FFMA.FTZ R40, R40, c[0x0][0x2d0], -R138.reuse ;  /* 0x0000b40028287a23 */ /* 0x100fe4000001088a */
[----:B--2---:R-:W-:Y:S02]  /*8ea0*/  FMUL.FTZ R13, R133, R149 ;  /* 0x00000095850d7220 */ /* 0x004fe40000410000 */
[--C-:B------:R-:W-:Y:S02]  /*8eb0*/  FFMA.FTZ R41, R41, c[0x0][0x2d0], -R138.reuse ;  /* 0x0000b40029297a23 */ /* 0x100fe4000001088a */
[--C-:B------:R-:W-:Y:S01]  /*8ec0*/  FFMA.FTZ R42, R42, c[0x0][0x2d0], -R3.reuse ;  /* 0x0000b4002a2a7a23 */ /* 0x100fe20000010803 */
[----:B------:R2:W-:Y:S01]  /*8ed0*/  MUFU.EX2 R215, R14 ;  /* 0x0000000e00d77308 */ /* 0x0005e20000000800 */
[--C-:B------:R-:W-:Y:S02]  /*8ee0*/  FFMA.FTZ R43, R43, c[0x0][0x2d0], -R3.reuse ;  /* 0x0000b4002b2b7a23 */ /* 0x100fe40000010803 */
[--C-:B------:R-:W-:Y:S02]  /*8ef0*/  FFMA.FTZ R44, R44, c[0x0][0x2d0], -R138.reuse ;  /* 0x0000b4002c2c7a23 */ /* 0x100fe4000001088a */
[----:B---3--:R-:W-:Y:S01]  /*8f00*/  FMUL.FTZ R10, R0, R142 ;  /* 0x0000008e000a7220 */ /* 0x008fe20000410000 */
[----:B----4-:R-:W-:Y:S01]  /*8f10*/  F2FP.PACK_AB R142, R205, R219 ;  /* 0x000000dbcd8e723e */ /* 0x010fe200000000ff */
[--C-:B------:R-:W-:Y:S02]  /*8f20*/  FFMA.FTZ R45, R45, c[0x0][0x2d0], -R138.reuse ;  /* 0x0000b4002d2d7a23 */ /* 0x100fe4000001088a */
[--C-:B------:R-:W-:Y:S01]  /*8f30*/  FFMA.FTZ R46, R46, c[0x0][0x2d0], -R3.reuse ;  /* 0x0000b4002e2e7a23 */ /* 0x100fe20000010803 */
[----:B------:R-:W3:Y:S01]  /*8f40*/  MUFU.EX2 R204, R15 ;  /* 0x0000000f00cc7308 */ /* 0x000ee20000000800 */
[--C-:B------:R-:W-:Y:S02]  /*8f50*/  FFMA.FTZ R25, R25, c[0x0][0x2d0], -R138.reuse ;  /* 0x0000b40019197a23 */ /* 0x100fe4000001088a */
[--C-:B------:R-:W-:Y:S01]  /*8f60*/  FFMA.FTZ R47, R47, c[0x0][0x2d0], -R3.reuse ;  /* 0x0000b4002f2f7a23 */ /* 0x100fe20000010803 */
[----:B-1----:R-:W-:Y:S01]  /*8f70*/  F2FP.PACK_AB R141, R212, R200 ;  /* 0x000000c8d48d723e */ /* 0x002fe200000000ff */
[----:B------:R-:W-:Y:S02]  /*8f80*/  FMUL.FTZ R11, R0, R143 ;  /* 0x0000008f000b7220 */ /* 0x000fe40000410000 */
[--C-:B------:R-:W-:Y:S02]  /*8f90*/  FFMA.FTZ R76, R76, c[0x0][0x2d0], -R138.reuse ;  /* 0x0000b4004c4c7a23 */ /* 0x100fe4000001088a */
[--C-:B------:R-:W-:Y:S01]  /*8fa0*/  FFMA.FTZ R77, R77, c[0x0][0x2d0], -R138.reuse ;  /* 0x0000b4004d4d7a23 */ /* 0x100fe2000001088a */
        /* <DEDUP_REMOVED lines=9> */
[----:B---3--:R-:W-:Y:S01]  /*9040*/  F2FP.PACK_AB R143, R204, R215 ;  /* 0x000000d7cc8f723e */ /* 0x008fe200000000ff */
[----:B------:R-:W-:Y:S02]  /*9050*/  FMUL.FTZ R15, R0, R151 ;  /* 0x00000097000f7220 */ /* 0x000fe40000410000 */
[----:B------:R-:W3:Y:S01]  /*9060*/  LDSM.16.MT88.4 R148, [R229+0x100] ;  /* 0x00010000e594783b */ /* 0x000ee20000004200 */
[--C-:B------:R-:W-:Y:S02]  /*9070*/  FFMA.FTZ R93, R93, c[0x0][0x2d0], -R138.reuse ;  /* 0x0000b4005d5d7a23 */ /* 0x100fe4000001088a */
[----:B------:R4:W-:Y:S01]  /*9080*/  MUFU.EX2 R208, R38 ;  /* 0x0000002600d07308 */ /* 0x0009e20000000800 */
[C---:B------:R-:W-:Y:S04]  /*9090*/  HMMA.16816.F32 R8, R140.reuse, R20, R8 ;  /* 0x000000148c08723c */ /* 0x040fe80000001808 */
[----:B-1----:R-:W-:Y:S02]  /*90a0*/  FMUL.FTZ R24, R133, R160 ;  /* 0x000000a085187220 */ /* 0x002fe40000410000 */
[--C-:B------:R-:W-:Y:S02]  /*90b0*/  FFMA.FTZ R94, R94, c[0x0][0x2d0], -R3.reuse ;  /* 0x0000b4005e5e7a23 */ /* 0x100fe40000010803 */
[-C--:B------:R-:W-:Y:S01]  /*90c0*/  HMMA.16816.F32 R12, R140, R22.reuse, R12 ;  /* 0x000000168c0c723c */ /* 0x080fe2000000180c */
[----:B------:R1:W-:Y:S03]  /*90d0*/  MUFU.EX2 R226, R26 ;  /* 0x0000001a00e27308 */ /* 0x0003e60000000800 */
[C---:B------:R-:W-:Y:S01]  /*90e0*/  FMUL.FTZ R20, R134.reuse, R156 ;  /* 0x0000009c86147220 */ /* 0x040fe20000410000 */
[----:B------:R-:W-:Y:S01]  /*90f0*/  MOV R156, R32 ;  /* 0x00000020009c7202 */ /* 0x000fe20000000f00 */
[C---:B------:R-:W-:Y:S01]  /*9100*/  FMUL.FTZ R32, R134.reuse, R168 ;  /* 0x000000a886207220 */ /* 0x040fe20000410000 */
[----:B------:R-:W-:Y:S01]  /*9110*/  MOV R168, R207 ;  /* 0x000000cf00a87202 */ /* 0x000fe20000000f00 */
[C---:B------:R-:W-:Y:S03]  /*9120*/  HMMA.16816.F32 R16, R144.reuse, R22, R16 ;  /* 0x000000169010723c */ /* 0x040fe60000001810 */
[----:B------:R-:W5:Y:S01]  /*9130*/  MUFU.EX2 R217, R27 ;  /* 0x0000001b00d97308 */ /* 0x000f620000000800 */
[----:B------:R-:W-:Y:S01]  /*9140*/  FMUL.FTZ R21, R134, R157 ;  /* 0x0000009d86157220 */ /* 0x000fe20000410000 */
[----:B------:R-:W-:Y:S01]  /*9150*/  MOV R157, R222 ;  /* 0x000000de009d7202 */ /* 0x000fe20000000f00 */
[--C-:B------:R-:W-:Y:S02]  /*9160*/  FFMA.FTZ R95, R95, c[0x0][0x2d0], -R3.reuse ;  /* 0x0000b4005f5f7a23 */ /* 0x100fe40000010803 */
[C---:B------:R-:W-:Y:S04]  /*9170*/  FMUL.FTZ R22, R132.reuse, R158 ;  /* 0x0000009e84167220 */ /* 0x040fe80000410000 */
[C---:B------:R-:W-:Y:S01]  /*9180*/  FMUL.FTZ R23, R132.reuse, R159 ;  /* 0x0000009f84177220 */ /* 0x040fe20000410000 */
[----:B------:R-:W3:Y:S01]  /*9190*/  MUFU.EX2 R25, R36 ;  /* 0x0000002400197308 */ /* 0x000ee20000000800 */
[----:B----4-:R-:W-:Y:S01]  /*91a0*/  FMUL.FTZ R38, R132, R174 ;  /* 0x000000ae84267220 */ /* 0x010fe20000410000 */
[----:B--2---:R-:W-:Y:S01]  /*91b0*/  MOV R159, R214 ;  /* 0x000000d6009f7202 */ /* 0x004fe20000000f00 */
[--C-:B------:R-:W-:Y:S02]  /*91c0*/  FFMA.FTZ R106, R106, c[0x0][0x2d0], -R3.reuse ;  /* 0x0000b4006a6a7a23 */ /* 0x100fe40000010803 */
[----:B-1----:R-:W-:Y:S01]  /*91d0*/  FMUL.FTZ R26, R0, R162 ;  /* 0x000000a2001a7220 */ /* 0x002fe20000410000 */
[-C--:B------:R-:W-:Y:S03]  /*91e0*/  HMMA.16816.F32 R20, R144, R188.reuse, R20 ;  /* 0x000000bc9014723c */ /* 0x080fe60000001814 */
[--C-:B------:R-:W-:Y:S01]  /*91f0*/  FFMA.FTZ R107, R107, c[0x0][0x2d0], -R3.reuse ;  /* 0x0000b4006b6b7a23 */ /* 0x100fe20000010803 */
[----:B------:R1:W-:Y:S01]  /*9200*/  MUFU.EX2 R199, R28 ;  /* 0x0000001c00c77308 */ /* 0x0003e20000000800 */
[--C-:B------:R-:W-:Y:S02]  /*9210*/  FFMA.FTZ R110, R110, c[0x0][0x2d0], -R3.reuse ;  /* 0x0000b4006e6e7a23 */ /* 0x100fe40000010803 */
[----:B------:R-:W-:Y:S01]  /*9220*/  FFMA.FTZ R3, R111, c[0x0][0x2d0], -R3 ;  /* 0x0000b4006f037a23 */ /* 0x000fe20000010803 */
[----:B-----5:R-:W-:Y:S01]  /*9230*/  MOV R158, R217 ;  /* 0x000000d9009e7202 */ /* 0x020fe20000000f00 */
[----:B------:R-:W-:Y:S03]  /*9240*/  FMUL.FTZ R27, R0, R163 ;  /* 0x000000a3001b7220 */ /* 0x000fe60000410000 */
[----:B------:R-:W-:Y:S01]  /*9250*/  MOV R163, R33 ;  /* 0x0000002100a37202 */ /* 0x000fe20000000f00 */
[----:B------:R-:W-:Y:S01]  /*9260*/  FMUL.FTZ R33, R134, R169 ;  /* 0x000000a986217220 */ /* 0x000fe20000410000 */
[----:B------:R2:W4:Y:S01]  /*9270*/  MUFU.EX2 R34, R29 ;  /* 0x0000001d00227308 */ /* 0x0005220000000800 */
[----:B------:R-:W-:Y:S01]  /*9280*/  MOV R169, R206 ;  /* 0x000000ce00a97202 */ /* 0x000fe20000000f00 */
[--C-:B------:R-:W-:Y:S01]  /*9290*/  FFMA.FTZ R104, R104, c[0x0][0x2d0], -R138.reuse ;  /* 0x0000b40068687a23 */ /* 0x100fe2000001088a */
[----:B---3--:R-:W-:Y:S01]  /*92a0*/  MOV R160, R25 ;  /* 0x0000001900a07202 */ /* 0x008fe20000000f00 */
[----:B------:R-:W-:Y:S02]  /*92b0*/  FMUL.FTZ R25, R133, R161 ;  /* 0x000000a185197220 */ /* 0x000fe40000410000 */
[----:B------:R-:W-:Y:S02]  /*92c0*/  FMUL.FTZ R36, R134, R172 ;  /* 0x000000ac86247220 */ /* 0x000fe40000410000 */
[--C-:B------:R-:W-:Y:S02]  /*92d0*/  FFMA.FTZ R105, R105, c[0x0][0x2d0], -R138.reuse ;  /* 0x0000b40069697a23 */ /* 0x100fe4000001088a */
[----:B------:R3:W-:Y:S01]  /*92e0*/  MUFU.EX2 R198, R30 ;  /* 0x0000001e00c67308 */ /* 0x0007e20000000800 */
[--C-:B------:R-:W-:Y:S01]  /*92f0*/  FFMA.FTZ R108, R108, c[0x0][0x2d0], -R138.reuse ;  /* 0x0000b4006c6c7a23 */ /* 0x100fe2000001088a */
[C---:B------:R-:W-:Y:S04]  /*9300*/  HMMA.16816.F32 R24, R140.reuse, R188, R24 ;  /* 0x000000bc8c18723c */ /* 0x040fe80000001818 */
[----:B-1----:R-:W-:Y:S02]  /*9310*/  FMUL.FTZ R28, R133, R164 ;  /* 0x000000a4851c7220 */ /* 0x002fe40000410000 */
[----:B------:R-:W-:Y:S02]  /*9320*/  FFMA.FTZ R138, R109, c[0x0][0x2d0], -R138 ;  /* 0x0000b4006d8a7a23 */ /* 0x000fe4000001088a */
[----:B------:R1:W5:Y:S01]  /*9330*/  MUFU.EX2 R35, R31 ;  /* 0x0000001f00237308 */ /* 0x0003620000000800 */
[C---:B--2---:R-:W-:Y:S03]  /*9340*/  FMUL.FTZ R29, R133.reuse, R165 ;  /* 0x000000a5851d7220 */ /* 0x044fe60000410000 */
[----:B----4-:R-:W-:Y:S01]  /*9350*/  MOV R162, R34 ;  /* 0x0000002200a27202 */ /* 0x010fe20000000f00 */
[----:B------:R-:W-:Y:S01]  /*9360*/  FMUL.FTZ R34, R132, R170 ;  /* 0x000000aa84227220 */ /* 0x000fe20000410000 */
[----:B------:R-:W-:Y:S04]  /*9370*/  MOV R170, R205 ;  /* 0x000000cd00aa7202 */ /* 0x000fe80000000f00 */
[----:B------:R2:W4:Y:S01]  /*9380*/  MUFU.EX2 R211, R37 ;  /* 0x0000002500d37308 */ /* 0x0005220000000800 */
[C---:B---3--:R-:W-:Y:S09]  /*9390*/  FMUL.FTZ R30, R0.reuse, R166 ;  /* 0x000000a6001e7220 */ /* 0x048ff20000410000 */
[----:B------:R3:W3:Y:S01]  /*93a0*/  MUFU.EX2 R210, R39 ;  /* 0x0000002700d27308 */ /* 0x0006e20000000800 */
[----:B-1----:R-:W-:Y:S01]  /*93b0*/  FMUL.FTZ R31, R0, R167 ;  /* 0x000000a7001f7220 */ /* 0x002fe20000410000 */
[----:B-----5:R-:W-:Y:S01]  /*93c0*/  MOV R161, R35 ;  /* 0x0000002300a17202 */ /* 0x020fe20000000f00 */
[----:B------:R-:W-:Y:S01]  /*93d0*/  FMUL.FTZ R35, R132, R171 ;  /* 0x000000ab84237220 */ /* 0x000fe20000410000 */
[----:B------:R-:W-:Y:S06]  /*93e0*/  MOV R171, R204 ;  /* 0x000000cc00ab7202 */ /* 0x000fec0000000f00 */
[----:B------:R1:W-:Y:S01]  /*93f0*/  MUFU.EX2 R225, R48 ;  /* 0x0000003000e17308 */ /* 0x0003e20000000800 */
[-C--:B------:R-:W-:Y:S03]  /*9400*/  HMMA.16816.F32 R28, R140, R190.reuse, R28 ;  /* 0x000000be8c1c723c */ /* 0x080fe6000000181c */
[C---:B--2---:R-:W-:Y:S01]  /*9410*/  FMUL.FTZ R37, R134.reuse, R173 ;  /* 0x000000ad86257220 */ /* 0x044fe20000410000 */
[----:B----4-:R-:W-:Y:S01]  /*9420*/  MOV R189, R211 ;  /* 0x000000d300bd7202 */ /* 0x010fe20000000f00 */
[----:B------:R-:W-:Y:S03]  /*9430*/  FFMA.FTZ R134, R134, R251, R203 ;  /* 0x000000fb86867223 */ /* 0x000fe600000100cb */
[C---:B------:R-:W-:Y:S01]  /*9440*/  HMMA.16816.F32 R32, R144.reuse, R190, R32 ;  /* 0x000000be9020723c */ /* 0x040fe20000001820 */
[----:B------:R2:W4:Y:S03]  /*9450*/  MUFU.EX2 R224, R49 ;  /* 0x0000003100e07308 */ /* 0x0005260000000800 */
[C---:B---3--:R-:W-:Y:S01]  /*9460*/  FMUL.FTZ R39, R132.reuse, R175 ;  /* 0x000000af84277220 */ /* 0x048fe20000410000 */
[----:B------:R-:W-:Y:S01]  /*9470*/  MOV R188, R210 ;  /* 0x000000d200bc7202 */ /* 0x000fe20000000f00 */
[----:B------:R-:W-:Y:S05]  /*9480*/  FFMA.FTZ R132, R132, R252, R202 ;  /* 0x000000fc84847223 */ /* 0x000fea00000100ca */
[----:B------:R3:W-:Y:S01]  /*9490*/  MUFU.EX2 R223, R50 ;  /* 0x0000003200df7308 */ /* 0x0007e20000000800 */
[-C--:B------:R-:W-:Y:S03]  /*94a0*/  HMMA.16816.F32 R36, R144, R148.reuse, R36 ;  /* 0x000000949024723c */ /* 0x080fe60000001824 */
[C---:B-1----:R-:W-:Y:S06]  /*94b0*/  FMUL.FTZ R48, R133.reuse, R176 ;  /* 0x000000b085307220 */ /* 0x042fec0000410000 */
[----:B------:R1:W2:Y:S03]  /*94c0*/  MUFU.EX2 R222, R51 ;  /* 0x0000003300de7308 */ /* 0x0002a60000000800 */
[C---:B--2---:R-:W-:Y:S07]  /*94d0*/  FMUL.FTZ R49, R133.reuse, R177 ;  /* 0x000000b185317220 */ /* 0x044fee0000410000 */
[----:B------:R2:W-:Y:S01]  /*94e0*/  MUFU.EX2 R167, R40 ;  /* 0x0000002800a77308 */ /* 0x0005e20000000800 */
[C---:B---3--:R-:W-:Y:S09]  /*94f0*/  FMUL.FTZ R50, R0.reuse, R178 ;  /* 0x000000b200327220 */ /* 0x048ff20000410000 */
[----:B------:R3:W3:Y:S01]  /*9500*/  MUFU.EX2 R166, R41 ;  /* 0x0000002900a67308 */ /* 0x0006e20000000800 */
[C---:B-1----:R-:W-:Y:S09]  /*9510*/  FMUL.FTZ R51, R0.reuse, R179 ;  /* 0x000000b300337220 */ /* 0x042ff20000410000 */
[----:B------:R1:W-:Y:S01]  /*9520*/  MUFU.EX2 R165, R42 ;  /* 0x0000002a00a57308 */ /* 0x0003e20000000800 */
[C---:B------:R-:W-:Y:S04]  /*9530*/  HMMA.16816.F32 R48, R140.reuse, R148, R48 ;  /* 0x000000948c30723c */ /* 0x040fe80000001830 */
[C---:B--2---:R-:W-:Y:S05]  /*9540*/  FMUL.FTZ R40, R133.reuse, R180 ;  /* 0x000000b485287220 */ /* 0x044fea0000410000 */
[----:B------:R2:W2:Y:S03]  /*9550*/  MUFU.EX2 R164, R43 ;  /* 0x0000002b00a47308 */ /* 0x0004a60000000800 */
[C---:B---3--:R-:W-:Y:S07]  /*9560*/  FMUL.FTZ R41, R133.reuse, R181 ;  /* 0x000000b585297220 */ /* 0x048fee0000410000 */
[----:B------:R3:W-:Y:S01]  /*9570*/  MUFU.EX2 R217, R44 ;  /* 0x0000002c00d97308 */ /* 0x0007e20000000800 */
[C---:B-1----:R-:W-:Y:S09]  /*9580*/  FMUL.FTZ R42, R0.reuse, R182 ;  /* 0x000000b6002a7220 */ /* 0x042ff20000410000 */
[----:B------:R1:W1:Y:S01]  /*9590*/  MUFU.EX2 R214, R45 ;  /* 0x0000002d00d67308 */ /* 0x0002620000000800 */
[C---:B--2---:R-:W-:Y:S09]  /*95a0*/  FMUL.FTZ R43, R0.reuse, R183 ;  /* 0x000000b7002b7220 */ /* 0x044ff20000410000 */
[----:B------:R-:W-:Y:S01]  /*95b0*/  MUFU.EX2 R175, R54 ;  /* 0x0000003600af7308 */ /* 0x000fe20000000800 */
[-C--:B------:R-:W-:Y:S03]  /*95c0*/  HMMA.16816.F32 R40, R140, R150.reuse, R40 ;  /* 0x000000968c28723c */ /* 0x080fe60000001828 */
[C---:B---3--:R-:W-:Y:S01]  /*95d0*/  FMUL.FTZ R44, R133.reuse, R184 ;  /* 0x000000b8852c7220 */ /* 0x048fe20000410000 */
[----:B------:R-:W-:Y:S04]  /*95e0*/  MOV R184, R188 ;  /* 0x000000bc00b87202 */ /* 0x000fe80000000f00 */
[C---:B------:R-:W-:Y:S01]  /*95f0*/  HMMA.16816.F32 R116, R144.reuse, R150, R116 ;  /* 0x000000969074723c */ /* 0x040fe20000001874 */
[----:B------:R2:W-:Y:S01]  /*9600*/  MUFU.EX2 R211, R46 ;  /* 0x0000002e00d37308 */ /* 0x0005e20000000800 */
[----:B------:R-:W3:Y:S02]  /*9610*/  LDSM.16.MT88.4 R148, [R228+0x900] ;  /* 0x00090000e494783b */ /* 0x000ee40000004200 */
[----:B------:R-:W-:Y:S01]  /*9620*/  MOV R193, R184 ;  /* 0x000000b800c17202 */ /* 0x000fe20000000f00 */
[----:B-1----:R-:W-:Y:S01]  /*9630*/  FMUL.FTZ R45, R133, R185 ;  /* 0x000000b9852d7220 */ /* 0x002fe20000410000 */
[----:B------:R-:W-:Y:S02]  /*9640*/  MOV R185, R189 ;  /* 0x000000bd00b97202 */ /* 0x000fe40000000f00 */
[-C--:B------:R-:W-:Y:S03]  /*9650*/  HMMA.16816.F32 R120, R144, R152.reuse, R120 ;  /* 0x000000989078723c */ /* 0x080fe60000001878 */
[----:B------:R1:W1:Y:S01]  /*9660*/  MUFU.EX2 R210, R47 ;  /* 0x0000002f00d27308 */ /* 0x0002620000000800 */
[----:B------:R-:W-:Y:S04]  /*9670*/  MOV R192, R185 ;  /* 0x000000b900c07202 */ /* 0x000fe80000000f00 */
[C---:B------:R-:W-:Y:S05]  /*9680*/  HMMA.16816.F32 R124, R140.reuse, R152, R124 ;  /* 0x000000988c7c723c */ /* 0x040fea000000187c */
[----:B------:R-:W-:Y:S01]  /*9690*/  MUFU.EX2 R174, R55 ;  /* 0x0000003700ae7308 */ /* 0x000fe20000000800 */
[C---:B--2---:R-:W-:Y:S01]  /*96a0*/  FMUL.FTZ R46, R0.reuse, R186 ;  /* 0x000000ba002e7220 */ /* 0x044fe20000410000 */
[----:B------:R-:W-:Y:S08]  /*96b0*/  MOV R186, R209 ;  /* 0x000000d100ba7202 */ /* 0x000ff00000000f00 */
[----:B------:R-:W-:Y:S01]  /*96c0*/  MUFU.EX2 R209, R52 ;  /* 0x0000003400d17308 */ /* 0x000fe20000000800 */
[----:B-1----:R-:W-:Y:S01]  /*96d0*/  FMUL.FTZ R47, R0, R187 ;  /* 0x000000bb002f7220 */ /* 0x002fe20000410000 */
[----:B------:R-:W-:Y:S04]  /*96e0*/  MOV R187, R208 ;  /* 0x000000d000bb7202 */ /* 0x000fe80000000f00 */
[----:B------:R-:W-:Y:S04]  /*96f0*/  MOV R109, R187 ;  /* 0x000000bb006d7202 */ /* 0x000fe80000000f00 */
[----:B------:R1:W-:Y:S01]  /*9700*/  MUFU.EX2 R208, R53 ;  /* 0x0000003500d07308 */ /* 0x0003e20000000800 */
[-C--:B------:R-:W-:Y:S07]  /*9710*/  HMMA.16816.F32 R44, R140, R154.reuse, R44 ;  /* 0x0000009a8c2c723c */ /* 0x080fee000000182c */
[----:B------:R-:W-:Y:S01]  /*9720*/  F2FP.PACK_AB R140, R195, R196 ;  /* 0x000000c4c38c723e */ /* 0x000fe200000000ff */
[----:B------:R-:W-:Y:S01]  /*9730*/  HMMA.16816.F32 R128, R144, R154, R128 ;  /* 0x0000009a9080723c */ /* 0x000fe20000001880 */
[----:B------:R-:W2:Y:S01]  /*9740*/  LDSM.16.MT88.4 R152, [R231+0x900] ;  /* 0x00090000e798783b */ /* 0x000ea20000004200 */
[----:B------:R-:W-:Y:S02]  /*9750*/  MUFU.EX2 R207, R64 ;  /* 0x0000004000cf7308 */ /* 0x000fe40000000800 */
[----:B------:R-:W-:Y:S02]  /*9760*/  F2FP.PACK_AB R141, R194, R186 ;  /* 0x000000bac28d723e */ /* 0x000fe400000000ff */
[----:B------:R-:W-:Y:S02]  /*9770*/  F2FP.PACK_AB R142, R197, R157 ;  /* 0x0000009dc58e723e */ /* 0x000fe400000000ff */
[----:B------:R-:W-:Y:S04]  /*9780*/  F2FP.PACK_AB R143, R163, R156 ;  /* 0x0000009ca38f723e */ /* 0x000fe800000000ff */
[----:B------:R-:W-:Y:S01]  /*9790*/  MUFU.EX2 R206, R65 ;  /* 0x0000004100ce7308 */ /* 0x000fe20000000800 */
[----:B------:R-:W-:Y:S02]  /*97a0*/  F2FP.PACK_AB R144, R159, R227 ;  /* 0x000000e39f90723e */ /* 0x000fe400000000ff */
[-C--:B---3--:R-:W-:Y:S01]  /*97b0*/  HMMA.16816.F32 R4, R140, R148.reuse, R4 ;  /* 0x000000948c04723c */ /* 0x088fe20000001804 */
[----:B-1----:R-:W1:Y:S04]  /*97c0*/  LDSM.16.MT88.4 R52, [R229+0x900] ;  /* 0x00090000e534783b */ /* 0x002e680000004200 */
[----:B------:R-:W-:Y:S02]  /*97d0*/  F2FP.PACK_AB R145, R158, R226 ;  /* 0x000000e29e91723e */ /* 0x000fe400000000ff */
[----:B------:R-:W-:Y:S01]  /*97e0*/  F2FP.PACK_AB R146, R162, R199 ;  /* 0x000000c7a292723e */ /* 0x000fe200000000ff */
[----:B------:R-:W-:Y:S01]  /*97f0*/  MUFU.EX2 R204, R66 ;  /* 0x0000004200cc7308 */ /* 0x000fe20000000800 */
[----:B------:R-:W-:Y:S07]  /*9800*/  F2FP.PACK_AB R147, R161, R198 ;  /* 0x000000c6a193723e */ /* 0x000fee00000000ff */
[C---:B------:R-:W-:Y:S02]  /*9810*/  HMMA.16816.F32 R8, R144.reuse, R148, R8 ;  /* 0x000000949008723c */ /* 0x040fe40000001808 */
[----:B------:R3:W-:Y:S05]  /*9820*/  MUFU.EX2 R205, R67 ;  /* 0x0000004300cd7308 */ /* 0x0007ea0000000800 */
[----:B------:R-:W-:Y:S01]  /*9830*/  MOV R148, R197 ;  /* 0x000000c500947202 */ /* 0x000fe20000000f00 */
[-C--:B------:R-:W-:Y:S04]  /*9840*/  HMMA.16816.F32 R12, R144, R150.reuse, R12 ;  /* 0x00000096900c723c */ /* 0x080fe8000000180c */
[----:B------:R-:W-:Y:S01]  /*9850*/  MUFU.EX2 R173, R56 ;  /* 0x0000003800ad7308 */ /* 0x000fe20000000800 */
[----:B------:R-:W-:Y:S02]  /*9860*/  MOV R149, R196 ;  /* 0x000000c400957202 */ /* 0x000fe40000000f00 */
[----:B------:R-:W-:Y:S01]  /*9870*/  MOV R111, R148 ;  /* 0x00000094006f7202 */ /* 0x000fe20000000f00 */
[C---:B------:R-:W-:Y:S06]  /*9880*/  HMMA.16816.F32 R16, R140.reuse, R150, R16 ;  /* 0x000000968c10723c */ /* 0x040fec0000001810 */
[----:B------:R-:W1:Y:S01]  /*9890*/  MUFU.EX2 R179, R57 ;  /* 0x0000003900b37308 */ /* 0x000e620000000800 */
[----:B------:R-:W-:Y:S01]  /*98a0*/  MOV R150, R199 ;  /* 0x000000c700967202 */ /* 0x000fe20000000f00 */
[-C--:B--2---:R-:W-:Y:S01]  /*98b0*/  HMMA.16816.F32 R20, R140, R152.reuse, R20 ;  /* 0x000000988c14723c */ /* 0x084fe20000001814 */
[----:B---3--:R-:W2:Y:S03]  /*98c0*/  LDSM.16.MT88.4 R64, [R230+0x900] ;  /* 0x00090000e640783b */ /* 0x008ea60000004200 */
[----:B------:R-:W-:Y:S02]  /*98d0*/  MOV R151, R198 ;  /* 0x000000c600977202 */ /* 0x000fe40000000f00 */
[----:B------:R-:W-:Y:S02]  /*98e0*/  MOV R251, R150 ;  /* 0x0000009600fb7202 */ /* 0x000fe40000000f00 */
[C---:B------:R-:W-:Y:S01]  /*98f0*/  HMMA.16816.F32 R24, R144.reuse, R152, R24 ;  /* 0x000000989018723c */ /* 0x040fe20000001818 */
[----:B------:R-:W-:Y:S03]  /*9900*/  MUFU.EX2 R172, R58 ;  /* 0x0000003a00ac7308 */ /* 0x000fe60000000800 */
[----:B------:R-:W-:Y:S03]  /*9910*/  MOV R203, R151 ;  /* 0x0000009700cb7202 */ /* 0x000fe60000000f00 */
[----:B------:R-:W-:Y:S01]  /*9920*/  MOV R153, R195 ;  /* 0x000000c300997202 */ /* 0x000fe20000000f00 */
[-C--:B------:R-:W-:Y:S03]  /*9930*/  HMMA.16816.F32 R28, R144, R154.reuse, R28 ;  /* 0x0000009a901c723c */ /* 0x080fe6000000181c */
[----:B------:R3:W2:Y:S01]  /*9940*/  MUFU.EX2 R178, R59 ;  /* 0x0000003b00b27308 */ /* 0x0006a20000000800 */
[----:B------:R-:W-:Y:S02]  /*9950*/  MOV R152, R194 ;  /* 0x000000c200987202 */ /* 0x000fe40000000f00 */
[----:B------:R-:W-:Y:S02]  /*9960*/  MOV R252, R153 ;  /* 0x0000009900fc7202 */ /* 0x000fe40000000f00 */
[C---:B------:R-:W-:Y:S01]  /*9970*/  HMMA.16816.F32 R32, R140.reuse, R154, R32 ;  /* 0x0000009a8c20723c */ /* 0x040fe20000001820 */
[----:B------:R-:W5:Y:S03]  /*9980*/  LDL.LU R154, [R1] ;  /* 0x00000000019a7983 */ /* 0x000f660000300800 */
[----:B------:R-:W-:Y:S01]  /*9990*/  MOV R202, R152 ;  /* 0x0000009800ca7202 */ /* 0x000fe20000000f00 */
[----:B------:R-:W5:Y:S01]  /*99a0*/  LDL.LU R155, [R1+0x4] ;  /* 0x00000400019b7983 */ /* 0x000f620000300800 */
[----:B------:R-:W-:Y:S02]  /*99b0*/  MUFU.EX2 R183, R68 ;  /* 0x0000004400b77308 */ /* 0x000fe40000000800 */
[-C--:B-1----:R-:W-:Y:S08]  /*99c0*/  HMMA.16816.F32 R36, R140, R52.reuse, R36 ;  /* 0x000000348c24723c */ /* 0x082ff00000001824 */
[C---:B------:R-:W-:Y:S01]  /*99d0*/  HMMA.16816.F32 R48, R144.reuse, R52, R48 ;  /* 0x000000349030723c */ /* 0x040fe20000001830 */
[----:B------:R-:W-:Y:S01]  /*99e0*/  MUFU.EX2 R197, R69 ;  /* 0x0000004500c57308 */ /* 0x000fe20000000800 */
[----:B---3--:R-:W1:Y:S05]  /*99f0*/  LDSM.16.MT88.4 R56, [R228+0x1100] ;  /* 0x00110000e438783b */ /* 0x008e6a0000004200 */
[----:B------:R-:W-:Y:S01]  /*9a00*/  F2FP.PACK_AB R52, R185, R160 ;  /* 0x000000a0b934723e */ /* 0x000fe200000000ff */
[-C--:B------:R-:W-:Y:S03]  /*9a10*/  HMMA.16816.F32 R40, R144, R54.reuse, R40 ;  /* 0x000000369028723c */ /* 0x080fe60000001828 */
[----:B------:R-:W-:Y:S01]  /*9a20*/  MUFU.EX2 R182, R70 ;  /* 0x0000004600b67308 */ /* 0x000fe20000000800 */
[----:B------:R-:W-:Y:S04]  /*9a30*/  F2FP.PACK_AB R53, R184, R187 ;  /* 0x000000bbb835723e */ /* 0x000fe800000000ff */
[C---:B------:R-:W-:Y:S05]  /*9a40*/  HMMA.16816.F32 R116, R140.reuse, R54, R116 ;  /* 0x000000368c74723c */ /* 0x040fea0000001874 */
[----:B------:R3:W-:Y:S02]  /*9a50*/  MUFU.EX2 R196, R71 ;  /* 0x0000004700c47308 */ /* 0x0007e40000000800 */
[----:B----4-:R-:W-:Y:S01]  /*9a60*/  F2FP.PACK_AB R54, R224, R225 ;  /* 0x000000e1e036723e */ /* 0x010fe200000000ff */
[-C--:B--2---:R-:W-:Y:S04]  /*9a70*/  HMMA.16816.F32 R120, R140, R64.reuse, R120 ;  /* 0x000000408c78723c */ /* 0x084fe80000001878 */
[----:B------:R-:W-:Y:S03]  /*9a80*/  F2FP.PACK_AB R55, R222, R223 ;  /* 0x000000dfde37723e */ /* 0x000fe600000000ff */
[----:B------:R-:W-:Y:S01]  /*9a90*/  MUFU.EX2 R181, R72 ;  /* 0x0000004800b57308 */ /* 0x000fe20000000800 */
[C---:B------:R-:W-:Y:S08]  /*9aa0*/  HMMA.16816.F32 R124, R144.reuse, R64, R124 ;  /* 0x00000040907c723c */ /* 0x040ff0000000187c */
[-C--:B------:R-:W-:Y:S01]  /*9ab0*/  HMMA.16816.F32 R44, R144, R66.reuse, R44 ;  /* 0x00000042902c723c */ /* 0x080fe2000000182c */
[----:B------:R2:W-:Y:S01]  /*9ac0*/  MUFU.EX2 R177, R60 ;  /* 0x0000003c00b17308 */ /* 0x0005e20000000800 */
[----:B---3--:R-:W-:Y:S05]  /*9ad0*/  LDSM.16.MT88.4 R68, [R229+0x1100] ;  /* 0x00110000e544783b */ /* 0x008fea0000004200 */
[----:B------:R-:W-:Y:S01]  /*9ae0*/  MOV R147, R171 ;  /* 0x000000ab00937202 */ /* 0x000fe20000000f00 */
[----:B------:R-:W-:Y:S03]  /*9af0*/  HMMA.16816.F32 R128, R140, R66, R128 ;  /* 0x000000428c80723c */ /* 0x000fe60000001880 */
[----:B------:R3:W4:Y:S01]  /*9b00*/  MUFU.EX2 R199, R61 ;  /* 0x0000003d00c77308 */ /* 0x0007220000000800 */
[----:B------:R-:W-:Y:S01]  /*9b10*/  MOV R146, R170 ;  /* 0x000000aa00927202 */ /* 0x000fe20000000f00 */
[----:B------:R-:W4:Y:S01]  /*9b20*/  LDSM.16.MT88.4 R64, [R231+0x1100] ;  /* 0x00110000e740783b */ /* 0x000f220000004200 */
[----:B------:R-:W-:Y:S02]  /*9b30*/  MOV R145, R169 ;  /* 0x000000a900917202 */ /* 0x000fe40000000f00 */
[-C--:B-1----:R-:W-:Y:S05]  /*9b40*/  HMMA.16816.F32 R4, R52, R56.reuse, R4 ;  /* 0x000000383404723c */ /* 0x082fea0000001804 */
[----:B------:R1:W-:Y:S01]  /*9b50*/  MUFU.EX2 R176, R62 ;  /* 0x0000003e00b07308 */ /* 0x0003e20000000800 */
[----:B------:R-:W-:Y:S02]  /*9b60*/  MOV R144, R168 ;  /* 0x000000a800907202 */ /* 0x000fe40000000f00 */
[----:B------:R-:W-:Y:S01]  /*9b70*/  LDSM.16.MT88.4 R168, [R231+0x3100] ;  /* 0x00310000e7a8783b */ /* 0x000fe20000004200 */
[----:B--2---:R-:W-:Y:S06]  /*9b80*/  F2FP.PACK_AB R60, R166, R167 ;  /* 0x000000a7a63c723e */ /* 0x004fec00000000ff */
[----:B------:R2:W2:Y:S01]  /*9b90*/  MUFU.EX2 R198, R63 ;  /* 0x0000003f00c67308 */ /* 0x0004a20000000800 */
[----:B---3--:R-:W-:Y:S09]  /*9ba0*/  F2FP.PACK_AB R61, R164, R165 ;  /* 0x000000a5a43d723e */ /* 0x008ff200000000ff */
[----:B------:R-:W3:Y:S01]  /*9bb0*/  MUFU.EX2 R189, R73 ;  /* 0x0000004900bd7308 */ /* 0x000ee20000000800 */
[----:B-1----:R-:W-:Y:S09]  /*9bc0*/  F2FP.PACK_AB R62, R214, R217 ;  /* 0x000000d9d63e723e */ /* 0x002ff200000000ff */
[----:B------:R-:W-:Y:S01]  /*9bd0*/  MUFU.EX2 R180, R74 ;  /* 0x0000004a00b47308 */ /* 0x000fe20000000800 */
[----:B--2---:R-:W-:Y:S09]  /*9be0*/  F2FP.PACK_AB R63, R210, R211 ;  /* 0x000000d3d23f723e */ /* 0x004ff200000000ff */
[----:B------:R1:W2:Y:S01]  /*9bf0*/  MUFU.EX2 R188, R75 ;  /* 0x0000004b00bc7308 */ /* 0x0002a20000000800 */
[C---:B------:R-:W-:Y:S08]  /*9c00*/  HMMA.16816.F32 R8, R60.reuse, R56, R8 ;  /* 0x000000383c08723c */ /* 0x040ff00000001808 */
[-C--:B------:R-:W-:Y:S01]  /*9c10*/  HMMA.16816.F32 R12, R60, R58.reuse, R12 ;  /* 0x0000003a3c0c723c */ /* 0x080fe2000000180c */
[----:B------:R-:W-:Y:S07]  /*9c20*/  MUFU.EX2 R138, R138 ;  /* 0x0000008a008a7308 */ /* 0x000fee0000000800 */
[C---:B------:R-:W-:Y:S01]  /*9c30*/  HMMA.16816.F32 R16, R52.reuse, R58, R16 ;  /* 0x0000003a3410723c */ /* 0x040fe20000001810 */
[----:B------:R-:W2:Y:S02]  /*9c40*/  LDSM.16.MT88.4 R56, [R230+0x1100] ;  /* 0x00110000e638783b */ /* 0x000ea40000004200 */
[----:B------:R-:W-:Y:S05]  /*9c50*/  MUFU.EX2 R195, R80 ;  /* 0x0000005000c37308 */ /* 0x000fea0000000800 */
[-C--:B----4-:R-:W-:Y:S01]  /*9c60*/  HMMA.16816.F32 R20, R52, R64.reuse, R20 ;  /* 0x000000403414723c */ /* 0x090fe20000001814 */
[----:B-1----:R-:W-:Y:S04]  /*9c70*/  LDSM.16.MT88.4 R72, [R229+0x2100] ;  /* 0x00210000e548783b */ /* 0x002fe80000004200 */
[----:B------:R-:W-:Y:S03]  /*9c80*/  MUFU.EX2 R80, R79 ;  /* 0x0000004f00507308 */ /* 0x000fe60000000800 */
[C---:B------:R-:W-:Y:S07]  /*9c90*/  HMMA.16816.F32 R24, R60.reuse, R64, R24 ;  /* 0x000000403c18723c */ /* 0x040fee0000001818 */
[----:B------:R-:W-:Y:S01]  /*9ca0*/  MUFU.EX2 R194, R81 ;  /* 0x0000005100c27308 */ /* 0x000fe20000000800 */
[-C--:B------:R-:W-:Y:S08]  /*9cb0*/  HMMA.16816.F32 R28, R60, R66.reuse, R28 ;  /* 0x000000423c1c723c */ /* 0x080ff0000000181c */
[C---:B------:R-:W-:Y:S01]  /*9cc0*/  HMMA.16816.F32 R32, R52.reuse, R66, R32 ;  /* 0x000000423420723c */ /* 0x040fe20000001820 */
[----:B------:R-:W1:Y:S01]  /*9cd0*/  LDSM.16.MT88.4 R64, [R228+0x1900] ;  /* 0x00190000e440783b */ /* 0x000e620000004200 */
[----:B------:R-:W-:Y:S06]  /*9ce0*/  MUFU.EX2 R191, R82 ;  /* 0x0000005200bf7308 */ /* 0x000fec0000000800 */
[-C--:B------:R-:W-:Y:S04]  /*9cf0*/  HMMA.16816.F32 R36, R52, R68.reuse, R36 ;  /* 0x000000443424723c */ /* 0x080fe80000001824 */
[----:B------:R-:W-:Y:S04]  /*9d00*/  MUFU.EX2 R190, R83 ;  /* 0x0000005300be7308 */ /* 0x000fe80000000800 */
[C---:B------:R-:W-:Y:S06]  /*9d10*/  HMMA.16816.F32 R48, R60.reuse, R68, R48 ;  /* 0x000000443c30723c */ /* 0x040fec0000001830 */
[----:B------:R4:W-:Y:S02]  /*9d20*/  MUFU.EX2 R82, R76 ;  /* 0x0000004c00527308 */ /* 0x0009e40000000800 */
[-C--:B------:R-:W-:Y:S08]  /*9d30*/  HMMA.16816.F32 R40, R60, R70.reuse, R40 ;  /* 0x000000463c28723c */ /* 0x080ff00000001828 */
[C---:B------:R-:W-:Y:S01]  /*9d40*/  HMMA.16816.F32 R116, R52.reuse, R70, R116 ;  /* 0x000000463474723c */ /* 0x040fe20000001874 */
[----:B------:R-:W-:Y:S01]  /*9d50*/  LDSM.16.MT88.4 R68, [R229+0x1900] ;  /* 0x00190000e544783b */ /* 0x000fe20000004200 */
[----:B------:R-:W1:Y:S06]  /*9d60*/  MUFU.EX2 R83, R77 ;  /* 0x0000004d00537308 */ /* 0x000e6c0000000800 */
[-C--:B--2---:R-:W-:Y:S04]  /*9d70*/  HMMA.16816.F32 R120, R52, R56.reuse, R120 ;  /* 0x000000383478723c */ /* 0x084fe80000001878 */
[----:B------:R-:W2:Y:S04]  /*9d80*/  MUFU.EX2 R81, R78 ;  /* 0x0000004e00517308 */ /* 0x000ea80000000800 */
[C---:B------:R-:W-:Y:S06]  /*9d90*/  HMMA.16816.F32 R124, R60.reuse, R56, R124 ;  /* 0x000000383c7c723c */ /* 0x040fec000000187c */
[----:B------:R-:W-:Y:S01]  /*9da0*/  MUFU.EX2 R84, R84 ;  /* 0x0000005400547308 */ /* 0x000fe20000000800 */
[----:B------:R-:W-:Y:S01]  /*9db0*/  F2FP.PACK_AB R56, R179, R173 ;  /* 0x000000adb338723e */ /* 0x000fe200000000ff */
[-C--:B------:R-:W-:Y:S01]  /*9dc0*/  HMMA.16816.F32 R44, R60, R58.reuse, R44 ;  /* 0x0000003a3c2c723c */ /* 0x080fe2000000182c */
[----:B------:R-:W2:Y:S03]  /*9dd0*/  LDSM.16.MT88.4 R60, [R231+0x1900] ;  /* 0x00190000e73c783b */ /* 0x000ea60000004200 */
[----:B------:R-:W-:Y:S04]  /*9de0*/  F2FP.PACK_AB R57, R178, R172 ;  /* 0x000000acb239723e */ /* 0x000fe800000000ff */
[----:B------:R-:W-:Y:S01]  /*9df0*/  HMMA.16816.F32 R128, R52, R58, R128 ;  /* 0x0000003a3480723c */ /* 0x000fe20000001880 */
[----:B------:R-:W-:Y:S06]  /*9e00*/  MUFU.EX2 R85, R85 ;  /* 0x0000005500557308 */ /* 0x000fec0000000800 */
[----:B------:R-:W-:Y:S02]  /*9e10*/  F2FP.PACK_AB R52, R208, R209 ;  /* 0x000000d1d034723e */ /* 0x000fe400000000ff */
[----:B------:R-:W-:Y:S02]  /*9e20*/  F2FP.PACK_AB R53, R174, R175 ;  /* 0x000000afae35723e */ /* 0x000fe400000000ff */
[----:B------:R-:W-:Y:S01]  /*9e30*/  MUFU.EX2 R86, R86 ;  /* 0x0000005600567308 */ /* 0x000fe20000000800 */
[----:B------:R-:W-:Y:S02]  /*9e40*/  F2FP.PACK_AB R54, R206, R207 ;  /* 0x000000cfce36723e */ /* 0x000fe400000000ff */
[----:B------:R-:W-:Y:S02]  /*9e50*/  F2FP.PACK_AB R55, R205, R204 ;  /* 0x000000cccd37723e */ /* 0x000fe400000000ff */
[----:B------:R-:W-:Y:S02]  /*9e60*/  F2FP.PACK_AB R58, R199, R177 ;  /* 0x000000b1c73a723e */ /* 0x000fe400000000ff */
[----:B------:R-:W-:Y:S03]  /*9e70*/  F2FP.PACK_AB R59, R198, R176 ;  /* 0x000000b0c63b723e */ /* 0x000fe600000000ff */
[-C--:B-1----:R-:W-:Y:S01]  /*9e80*/  HMMA.16816.F32 R4, R52, R64.reuse, R4 ;  /* 0x000000403404723c */ /* 0x082fe20000001804 */
        /* <DEDUP_REMOVED lines=8> */
[-C--:B--2---:R-:W-:Y:S08]  /*9f10*/  HMMA.16816.F32 R20, R52, R60.reuse, R20 ;  /* 0x0000003c3414723c */ /* 0x084ff00000001814 */
[C---:B------:R-:W-:Y:S01]  /*9f20*/  HMMA.16816.F32 R24, R56.reuse, R60, R24 ;  /* 0x0000003c3818723c */ /* 0x040fe20000001818 */
[----:B------:R-:W-:Y:S07]  /*9f30*/  MUFU.EX2 R99, R99 ;  /* 0x0000006300637308 */ /* 0x000fee0000000800 */
[-C--:B------:R-:W-:Y:S03]  /*9f40*/  HMMA.16816.F32 R28, R56, R62.reuse, R28 ;  /* 0x0000003e381c723c */ /* 0x080fe6000000181c */
[----:B------:R-:W-:Y:S01]  /*9f50*/  MUFU.EX2 R100, R100 ;  /* 0x0000006400647308 */ /* 0x000fe20000000800 */
[----:B-----5:R-:W-:Y:S02]  /*9f60*/  FFMA.FTZ R133, R133, R154, R201 ;  /* 0x0000009a85857223 */ /* 0x020fe400000100c9 */
[----:B------:R-:W-:Y:S02]  /*9f70*/  FFMA.FTZ R0, R0, R155, R200 ;  /* 0x0000009b00007223 */ /* 0x000fe400000100c8 */
[C---:B------:R-:W-:Y:S01]  /*9f80*/  HMMA.16816.F32 R32, R52.reuse, R62, R32 ;  /* 0x0000003e3420723c */ /* 0x040fe20000001820 */
[----:B------:R-:W2:Y:S03]  /*9f90*/  LDSM.16.MT88.4 R60, [R228+0x2100] ;  /* 0x00210000e43c783b */ /* 0x000ea60000004200 */
[----:B------:R-:W-:Y:S01]  /*9fa0*/  FADD.FTZ R0, R212, R0 ;  /* 0x00000000d4007221 */ /* 0x000fe20000010000 */
[----:B------:R-:W-:Y:S03]  /*9fb0*/  MUFU.EX2 R101, R101 ;  /* 0x0000006500657308 */ /* 0x000fe60000000800 */
[-C--:B------:R-:W-:Y:S01]  /*9fc0*/  HMMA.16816.F32 R36, R52, R68.reuse, R36 ;  /* 0x000000443424723c */ /* 0x080fe20000001824 */
[----:B------:R-:W-:Y:S03]  /*9fd0*/  LDSM.16.MT88.4 R152, [R228+0x3100] ;  /* 0x00310000e498783b */ /* 0x000fe60000004200 */
[----:B----4-:R-:W-:Y:S03]  /*9fe0*/  FADD.FTZ R76, R215, R0 ;  /* 0x00000000d74c7221 */ /* 0x010fe60000010000 */
[----:B------:R-:W-:Y:S01]  /*9ff0*/  MUFU.EX2 R102, R102 ;  /* 0x0000006600667308 */ /* 0x000fe20000000800 */
[C---:B------:R-:W-:Y:S08]  /*a000*/  HMMA.16816.F32 R48, R56.reuse, R68, R48 ;  /* 0x000000443830723c */ /* 0x040ff00000001830 */
[-C--:B------:R-:W-:Y:S01]  /*a010*/  HMMA.16816.F32 R40, R56, R70.reuse, R40 ;  /* 0x000000463828723c */ /* 0x080fe20000001828 */
[----:B------:R-:W-:Y:S07]  /*a020*/  MUFU.EX2 R103, R103 ;  /* 0x0000006700677308 */ /* 0x000fee0000000800 */
[C---:B------:R-:W-:Y:S01]  /*a030*/  HMMA.16816.F32 R116, R52.reuse, R70, R116 ;  /* 0x000000463474723c */ /* 0x040fe20000001874 */
[----:B------:R-:W4:Y:S02]  /*a040*/  LDSM.16.MT88.4 R68, [R231+0x2100] ;  /* 0x00210000e744783b */ /* 0x000f240000004200 */
[----:B------:R-:W-:Y:S05]  /*a050*/  MUFU.EX2 R112, R112 ;  /* 0x0000007000707308 */ /* 0x000fea0000000800 */
[-C--:B-1----:R-:W-:Y:S05]  /*a060*/  HMMA.16816.F32 R120, R52, R64.reuse, R120 ;  /* 0x000000403478723c */ /* 0x082fea0000001878 */
[----:B------:R-:W-:Y:S03]  /*a070*/  MUFU.EX2 R113, R113 ;  /* 0x0000007100717308 */ /* 0x000fe60000000800 */
[C---:B------:R-:W-:Y:S07]  /*a080*/  HMMA.16816.F32 R124, R56.reuse, R64, R124 ;  /* 0x00000040387c723c */ /* 0x040fee000000187c */
[----:B------:R-:W-:Y:S01]  /*a090*/  MUFU.EX2 R114, R114 ;  /* 0x0000007200727308 */ /* 0x000fe20000000800 */
[-C--:B------:R-:W-:Y:S07]  /*a0a0*/  HMMA.16816.F32 R44, R56, R66.reuse, R44 ;  /* 0x00000042382c723c */ /* 0x080fee000000182c */
[----:B---3--:R-:W-:Y:S01]  /*a0b0*/  F2FP.PACK_AB R56, R189, R181 ;  /* 0x000000b5bd38723e */ /* 0x008fe200000000ff */
        /* <DEDUP_REMOVED lines=10> */
[----:B------:R-:W-:Y:S05]  /*a160*/  F2FP.PACK_AB R59, R80, R81 ;  /* 0x00000051503b723e */ /* 0x000fea00000000ff */
[-C--:B--2---:R-:W-:Y:S01]  /*a170*/  HMMA.16816.F32 R4, R52, R60.reuse, R4 ;  /* 0x0000003c3404723c */ /* 0x084fe20000001804 */
[----:B------:R-:W-:Y:S07]  /*a180*/  MUFU.EX2 R110, R110 ;  /* 0x0000006e006e7308 */ /* 0x000fee0000000800 */
[C---:B------:R-:W-:Y:S03]  /*a190*/  HMMA.16816.F32 R8, R56.reuse, R60, R8 ;  /* 0x0000003c3808723c */ /* 0x040fe60000001808 */
[----:B------:R-:W-:Y:S05]  /*a1a0*/  MUFU.EX2 R88, R88 ;  /* 0x0000005800587308 */ /* 0x000fea0000000800 */
[-C--:B------:R-:W-:Y:S05]  /*a1b0*/  HMMA.16816.F32 R12, R56, R62.reuse, R12 ;  /* 0x0000003e380c723c */ /* 0x080fea000000180c */
[----:B------:R-:W-:Y:S03]  /*a1c0*/  MUFU.EX2 R89, R89 ;  /* 0x0000005900597308 */ /* 0x000fe60000000800 */
[C---:B------:R-:W-:Y:S01]  /*a1d0*/  HMMA.16816.F32 R16, R52.reuse, R62, R16 ;  /* 0x0000003e3410723c */ /* 0x040fe20000001810 */
[----:B------:R-:W2:Y:S06]  /*a1e0*/  LDSM.16.MT88.4 R60, [R228+0x2900] ;  /* 0x00290000e43c783b */ /* 0x000eac0000004200 */
[----:B------:R-:W-:Y:S01]  /*a1f0*/  MUFU.EX2 R90, R90 ;  /* 0x0000005a005a7308 */ /* 0x000fe20000000800 */
[-C--:B----4-:R-:W-:Y:S08]  /*a200*/  HMMA.16816.F32 R20, R52, R68.reuse, R20 ;  /* 0x000000443414723c */ /* 0x090ff00000001814 */
[C---:B------:R-:W-:Y:S01]  /*a210*/  HMMA.16816.F32 R24, R56.reuse, R68, R24 ;  /* 0x000000443818723c */ /* 0x040fe20000001818 */
[----:B------:R-:W-:Y:S07]  /*a220*/  MUFU.EX2 R91, R91 ;  /* 0x0000005b005b7308 */ /* 0x000fee0000000800 */
[-C--:B------:R-:W-:Y:S03]  /*a230*/  HMMA.16816.F32 R28, R56, R70.reuse, R28 ;  /* 0x00000046381c723c */ /* 0x080fe6000000181c */
[----:B------:R-:W-:Y:S05]  /*a240*/  MUFU.EX2 R92, R92 ;  /* 0x0000005c005c7308 */ /* 0x000fea0000000800 */
[C---:B------:R-:W-:Y:S01]  /*a250*/  HMMA.16816.F32 R32, R52.reuse, R70, R32 ;  /* 0x000000463420723c */ /* 0x040fe20000001820 */
[----:B------:R-:W3:Y:S04]  /*a260*/  LDSM.16.MT88.4 R68, [R231+0x2900] ;  /* 0x00290000e744783b */ /* 0x000ee80000004200 */
[----:B------:R-:W4:Y:S03]  /*a270*/  MUFU.EX2 R93, R93 ;  /* 0x0000005d005d7308 */ /* 0x000f260000000800 */
[-C--:B------:R-:W-:Y:S07]  /*a280*/  HMMA.16816.F32 R36, R52, R72.reuse, R36 ;  /* 0x000000483424723c */ /* 0x080fee0000001824 */
[----:B------:R-:W-:Y:S01]  /*a290*/  MUFU.EX2 R94, R94 ;  /* 0x0000005e005e7308 */ /* 0x000fe20000000800 */
[C---:B------:R-:W-:Y:S08]  /*a2a0*/  HMMA.16816.F32 R48, R56.reuse, R72, R48 ;  /* 0x000000483830723c */ /* 0x040ff00000001830 */
[-C--:B------:R-:W-:Y:S01]  /*a2b0*/  HMMA.16816.F32 R40, R56, R74.reuse, R40 ;  /* 0x0000004a3828723c */ /* 0x080fe20000001828 */
[----:B------:R-:W5:Y:S07]  /*a2c0*/  MUFU.EX2 R95, R95 ;  /* 0x0000005f005f7308 */ /* 0x000f6e0000000800 */
[C---:B------:R-:W-:Y:S01]  /*a2d0*/  HMMA.16816.F32 R116, R52.reuse, R74, R116 ;  /* 0x0000004a3474723c */ /* 0x040fe20000001874 */
[----:B------:R-:W2:Y:S02]  /*a2e0*/  LDSM.16.MT88.4 R72, [R229+0x2900] ;  /* 0x00290000e548783b */ /* 0x000ea40000004200 */
[----:B------:R-:W-:Y:S05]  /*a2f0*/  MUFU.EX2 R104, R104 ;  /* 0x0000006800687308 */ /* 0x000fea0000000800 */
[-C--:B-1----:R-:W-:Y:S05]  /*a300*/  HMMA.16816.F32 R120, R52, R64.reuse, R120 ;  /* 0x000000403478723c */ /* 0x082fea0000001878 */
[----:B------:R-:W1:Y:S03]  /*a310*/  MUFU.EX2 R105, R105 ;  /* 0x0000006900697308 */ /* 0x000e660000000800 */
[C---:B------:R-:W-:Y:S07]  /*a320*/  HMMA.16816.F32 R124, R56.reuse, R64, R124 ;  /* 0x00000040387c723c */ /* 0x040fee000000187c */
[----:B------:R-:W-:Y:S01]  /*a330*/  FADD.FTZ R64, R218, R134 ;  /* 0x00000086da407221 */ /* 0x000fe20000010000 */
[-C--:B------:R-:W-:Y:S01]  /*a340*/  HMMA.16816.F32 R44, R56, R66.reuse, R44 ;  /* 0x00000042382c723c */ /* 0x080fe2000000182c */
[----:B------:R-:W-:Y:S03]  /*a350*/  MUFU.EX2 R106, R106 ;  /* 0x0000006a006a7308 */ /* 0x000fe60000000800 */
[----:B------:R-:W-:Y:S03]  /*a360*/  FADD.FTZ R79, R221, R64 ;  /* 0x00000040dd4f7221 */ /* 0x000fe60000010000 */
[----:B----4-:R-:W-:Y:S01]  /*a370*/  F2FP.PACK_AB R58, R93, R92 ;  /* 0x0000005c5d3a723e */ /* 0x010fe200000000ff */
[----:B------:R-:W-:Y:S01]  /*a380*/  HMMA.16816.F32 R128, R52, R66, R128 ;  /* 0x000000423480723c */ /* 0x000fe20000001880 */
[----:B------:R-:W4:Y:S02]  /*a390*/  LDSM.16.MT88.4 R64, [R230+0x2900] ;  /* 0x00290000e640783b */ /* 0x000f240000004200 */
[----:B------:R-:W3:Y:S01]  /*a3a0*/  MUFU.EX2 R107, R107 ;  /* 0x0000006b006b7308 */ /* 0x000ee20000000800 */
[----:B------:R-:W-:Y:S01]  /*a3b0*/  FADD.FTZ R56, R216, R132 ;  /* 0x00000084d8387221 */ /* 0x000fe20000010000 */
[----:B-----5:R-:W-:Y:S01]  /*a3c0*/  F2FP.PACK_AB R59, R95, R94 ;  /* 0x0000005e5f3b723e */ /* 0x020fe200000000ff */
[----:B------:R-:W-:Y:S01]  /*a3d0*/  FADD.FTZ R57, R213, R133 ;  /* 0x00000085d5397221 */ /* 0x000fe20000010000 */
[----:B------:R-:W-:Y:S01]  /*a3e0*/  F2FP.PACK_AB R52, R85, R84 ;  /* 0x000000545534723e */ /* 0x000fe200000000ff */
[----:B------:R-:W-:Y:S01]  /*a3f0*/  FADD.FTZ R78, R220, R56 ;  /* 0x00000038dc4e7221 */ /* 0x000fe20000010000 */
[----:B------:R-:W-:Y:S03]  /*a400*/  F2FP.PACK_AB R53, R87, R86 ;  /* 0x000000565735723e */ /* 0x000fe600000000ff */
[----:B------:R-:W-:Y:S01]  /*a410*/  F2FP.PACK_AB R54, R97, R96 ;  /* 0x000000606136723e */ /* 0x000fe200000000ff */
[----:B------:R-:W-:Y:S01]  /*a420*/  FADD.FTZ R77, R219, R57 ;  /* 0x00000039db4d7221 */ /* 0x000fe20000010000 */
[----:B------:R-:W-:Y:S01]  /*a430*/  F2FP.PACK_AB R55, R99, R98 ;  /* 0x000000626337723e */ /* 0x000fe200000000ff */
[----:B------:R-:W-:Y:S01]  /*a440*/  FADD.FTZ R0, R144, R79 ;  /* 0x0000004f90007221 */ /* 0x000fe20000010000 */
[----:B------:R-:W-:Y:S02]  /*a450*/  F2FP.PACK_AB R56, R89, R88 ;  /* 0x000000585938723e */ /* 0x000fe400000000ff */
[----:B------:R-:W-:Y:S02]  /*a460*/  F2FP.PACK_AB R57, R91, R90 ;  /* 0x0000005a5b39723e */ /* 0x000fe400000000ff */
[----:B-1----:R-:W-:Y:S01]  /*a470*/  F2FP.PACK_AB R184, R105, R104 ;  /* 0x0000006869b8723e */ /* 0x002fe200000000ff */
[-C--:B--2---:R-:W-:Y:S03]  /*a480*/  HMMA.16816.F32 R4, R52, R60.reuse, R4 ;  /* 0x0000003c3404723c */ /* 0x084fe60000001804 */
[----:B------:R-:W-:Y:S02]  /*a490*/  MOV R133, R135 ;  /* 0x0000008700857202 */ /* 0x000fe40000000f00 */
[----:B---3--:R-:W-:Y:S03]  /*a4a0*/  F2FP.PACK_AB R185, R107, R106 ;  /* 0x0000006a6bb9723e */ /* 0x008fe600000000ff */
[C---:B------:R-:W-:Y:S01]  /*a4b0*/  HMMA.16816.F32 R8, R56.reuse, R60, R8 ;  /* 0x0000003c3808723c */ /* 0x040fe20000001808 */
[----:B------:R1:W2:Y:S07]  /*a4c0*/  MUFU.EX2 R60, R3 ;  /* 0x00000003003c7308 */ /* 0x0002ae0000000800 */
[-C--:B------:R-:W-:Y:S08]  /*a4d0*/  HMMA.16816.F32 R12, R56, R62.reuse, R12 ;  /* 0x0000003e380c723c */ /* 0x080ff0000000180c */
[C---:B------:R-:W-:Y:S08]  /*a4e0*/  HMMA.16816.F32 R16, R52.reuse, R62, R16 ;  /* 0x0000003e3410723c */ /* 0x040ff00000001810 */
[-C--:B------:R-:W-:Y:S04]  /*a4f0*/  HMMA.16816.F32 R20, R52, R68.reuse, R20 ;  /* 0x000000443414723c */ /* 0x080fe80000001814 */
[----:B-1----:R-:W-:Y:S01]  /*a500*/  FADD.FTZ R3, R147, R76 ;  /* 0x0000004c93037221 */ /* 0x002fe20000010000 */
[----:B--2---:R-:W-:Y:S03]  /*a510*/  F2FP.PACK_AB R187, R60, R110 ;  /* 0x0000006e3cbb723e */ /* 0x004fe600000000ff */
[C---:B------:R-:W-:Y:S08]  /*a520*/  HMMA.16816.F32 R24, R56.reuse, R68, R24 ;  /* 0x000000443818723c */ /* 0x040ff00000001818 */
[-C--:B------:R-:W-:Y:S08]  /*a530*/  HMMA.16816.F32 R28, R56, R70.reuse, R28 ;  /* 0x00000046381c723c */ /* 0x080ff0000000181c */
[C---:B------:R-:W-:Y:S08]  /*a540*/  HMMA.16816.F32 R32, R52.reuse, R70, R32 ;  /* 0x000000463420723c */ /* 0x040ff00000001820 */
[-C--:B------:R-:W-:Y:S08]  /*a550*/  HMMA.16816.F32 R36, R52, R72.reuse, R36 ;  /* 0x000000483424723c */ /* 0x080ff00000001824 */
[C---:B------:R-:W-:Y:S08]  /*a560*/  HMMA.16816.F32 R48, R56.reuse, R72, R48 ;  /* 0x000000483830723c */ /* 0x040ff00000001830 */
[-C--:B------:R-:W-:Y:S08]  /*a570*/  HMMA.16816.F32 R40, R56, R74.reuse, R40 ;  /* 0x0000004a3828723c */ /* 0x080ff00000001828 */
[C---:B------:R-:W-:Y:S08]  /*a580*/  HMMA.16816.F32 R116, R52.reuse, R74, R116 ;  /* 0x0000004a3474723c */ /* 0x040ff00000001874 */
[-C--:B----4-:R-:W-:Y:S08]  /*a590*/  HMMA.16816.F32 R120, R52, R64.reuse, R120 ;  /* 0x000000403478723c */ /* 0x090ff00000001878 */
[C---:B------:R-:W-:Y:S08]  /*a5a0*/  HMMA.16816.F32 R124, R56.reuse, R64, R124 ;  /* 0x00000040387c723c */ /* 0x040ff0000000187c */
[-C--:B------:R-:W-:Y:S07]  /*a5b0*/  HMMA.16816.F32 R44, R56, R66.reuse, R44 ;  /* 0x00000042382c723c */ /* 0x080fee000000182c */
[----:B------:R-:W-:Y:S01]  /*a5c0*/  FADD.FTZ R57, R145, R78 ;  /* 0x0000004e91397221 */ /* 0x000fe20000010000 */
[----:B------:R-:W-:Y:S04]  /*a5d0*/  HMMA.16816.F32 R128, R52, R66, R128 ;  /* 0x000000423480723c */ /* 0x000fe80000001880 */
[----:B------:R-:W-:Y:S02]  /*a5e0*/  FADD.FTZ R56, R146, R77 ;  /* 0x0000004d92387221 */ /* 0x000fe40000010000 */
[----:B------:R-:W-:Y:S01]  /*a5f0*/  FADD.FTZ R58, R149, R0 ;  /* 0x00000000953a7221 */ /* 0x000fe20000010000 */
[----:B------:R-:W-:Y:S01]  /*a600*/  F2FP.PACK_AB R52, R101, R100 ;  /* 0x000000646534723e */ /* 0x000fe200000000ff */
[----:B------:R-:W-:Y:S01]  /*a610*/  FADD.FTZ R0, R186, R57 ;  /* 0x00000039ba007221 */ /* 0x000fe20000010000 */
[----:B------:R-:W-:Y:S03]  /*a620*/  F2FP.PACK_AB R53, R103, R102 ;  /* 0x000000666735723e */ /* 0x000fe600000000ff */
[----:B------:R-:W-:Y:S01]  /*a630*/  FADD.FTZ R57, R227, R56 ;  /* 0x00000038e3397221 */ /* 0x000fe20000010000 */
[----:B------:R-:W-:Y:S01]  /*a640*/  F2FP.PACK_AB R54, R113, R112 ;  /* 0x000000707136723e */ /* 0x000fe200000000ff */
[----:B------:R-:W-:Y:S01]  /*a650*/  FADD.FTZ R56, R226, R3 ;  /* 0x00000003e2387221 */ /* 0x000fe20000010000 */
[----:B------:R-:W-:Y:S01]  /*a660*/  F2FP.PACK_AB R55, R115, R114 ;  /* 0x000000727337723e */ /* 0x000fe200000000ff */
[----:B------:R-:W-:Y:S01]  /*a670*/  FADD.FTZ R3, R252, R58 ;  /* 0x0000003afc037221 */ /* 0x000fe20000010000 */
[----:B------:R-:W-:Y:S01]  /*a680*/  F2FP.PACK_AB R186, R138, R108 ;  /* 0x0000006c8aba723e */ /* 0x000fe200000000ff */
[----:B------:R-:W-:Y:S04]  /*a690*/  FADD.FTZ R0, R202, R0 ;  /* 0x00000000ca007221 */ /* 0x000fe80000010000 */
[-C--:B------:R-:W-:Y:S01]  /*a6a0*/  HMMA.16816.F32 R144, R52, R152.reuse, R4 ;  /* 0x000000983490723c */ /* 0x080fe20000001804 */
[----:B------:R-:W1:Y:S07]  /*a6b0*/  LDSM.16.MT88.4 R4, [R229+0x3100] ;  /* 0x00310000e504783b */ /* 0x000e6e0000004200 */
[C---:B------:R-:W-:Y:S07]  /*a6c0*/  HMMA.16816.F32 R140, R184.reuse, R152, R8 ;  /* 0x00000098b88c723c */ /* 0x040fee0000001808 */
[----:B------:R-:W-:Y:S01]  /*a6d0*/  FADD.FTZ R8, R159, R57 ;  /* 0x000000399f087221 */ /* 0x000fe20000010000 */
        /* <DEDUP_REMOVED lines=11> */
[----:B------:R-:W-:Y:S02]  /*a790*/  FADD.FTZ R10, R161, R3 ;  /* 0x00000003a10a7221 */ /* 0x000fe40000010000 */
[----:B------:R-:W-:Y:S02]  /*a7a0*/  FADD.FTZ R9, R160, R0 ;  /* 0x00000000a0097221 */ /* 0x000fe40000010000 */
        /* <DEDUP_REMOVED lines=86> */
[----:B------:R-:W-:Y:S01]  /*ad10*/  MOV R138, R2 ;  /* 0x00000002008a7202 */ /* 0x000fe20000000f00 */
[----:B------:R-:W-:Y:S02]  /*ad20*/  FADD.FTZ R0, R60, R0 ;  /* 0x000000003c007221 */ /* 0x000fe40000010000 */
[----:B------:R-:W-:Y:S01]  /*ad30*/  FADD.FTZ R5, R112, R5 ;  /* 0x0000000570057221 */ /* 0x000fe20000010000 */
[----:B------:R1:W-:Y:S01]  /*ad40*/  STL [R1], R3 ;  /* 0x0000000301007387 */ /* 0x0003e20000100800 */
[----:B------:R-:W-:Y:S02]  /*ad50*/  FADD.FTZ R4, R114, R4 ;  /* 0x0000000472047221 */ /* 0x000fe40000010000 */
[----:B------:R-:W-:Y:S01]  /*ad60*/  FADD.FTZ R251, R113, R5 ;  /* 0x0000000571fb7221 */ /* 0x000fe20000010000 */
[----:B------:R2:W-:Y:S01]  /*ad70*/  STL [R1+0x4], R0 ;  /* 0x0000040001007387 */ /* 0x0005e20000100800 */
[----:B------:R-:W-:Y:S01]  /*ad80*/  FADD.FTZ R252, R115, R4 ;  /* 0x0000000473fc7221 */ /* 0x000fe20000010000 */
[----:B-1----:R-:W-:Y:S02]  /*ad90*/  MOV R3, R136 ;  /* 0x0000008800037202 */ /* 0x002fe40000000f00 */
[----:B--2---:R-:W-:Y:S01]  /*ada0*/  MOV R0, R137 ;  /* 0x0000008900007202 */ /* 0x004fe20000000f00 */
[----:B------:R-:W-:-:S05]  /*adb0*/  @P0 BRA `(.L_x_1929) ;  /* 0xffffc1e000000947 */ /* 0x000fca000383ffff */
.L_x_1928:
[----:B------:R-:W2:Y:S04]  /*adc0*/  LDL.LU R10, [R1] ;  /* 0x00000000010a7983 */ /* 0x000ea80000300800 */
[----:B------:R-:W3:Y:S01]  /*add0*/  LDL.LU R8, [R1+0x4] ;  /* 0x0000040001087983 */ /* 0x000ee20000300800 */
[----:B------:R-:W-:-:S02]  /*ade0*/  MOV R20, 0xff800000 ;  /* 0xff80000000147802 */ /* 0x000fc40000000f00 */
[----:B------:R-:W-:Y:S01]  /*adf0*/  MOV R21, 0xff800000 ;  /* 0xff80000000157802 */ /* 0x000fe20000000f00 */
[----:B------:R-:W4:Y:S01]  /*ae00*/  SHFL.BFLY PT, R5, R251, 0x2, 0x1f ;  /* 0x0c401f00fb057f89 */ /* 0x000f2200000e0000 */
[----:B------:R-:W-:Y:S02]  /*ae10*/  MOV R22, 0xff800000 ;  /* 0xff80000000167802 */ /* 0x000fe40000000f00 */
[----:B------:R-:W-:Y:S01]  /*ae20*/  MOV R23, 0xff800000 ;  /* 0xff80000000177802 */ /* 0x000fe20000000f00 */
[----:B------:R-:W1:Y:S01]  /*ae30*/  SHFL.BFLY PT, R9, R252, 0x2, 0x1f ;  /* 0x0c401f00fc097f89 */ /* 0x000e6200000e0000 */
[----:B------:R-:W-:Y:S01]  /*ae40*/  PLOP3.LUT P4, PT, PT, PT, PT, 0x8, 0x0 ;  /* 0x000000000000781c */ /* 0x000fe20003f8e170 */
[----:B----4-:R-:W-:Y:S02]  /*ae50*/  FADD.FTZ R5, R5, R251 ;  /* 0x000000fb05057221 */ /* 0x010fe40000010000 */
[----:B-1----:R-:W-:-:S03]  /*ae60*/  FADD.FTZ R9, R9, R252 ;  /* 0x000000fc09097221 */ /* 0x002fc60000010000 */
[----:B------:R-:W1:Y:S04]  /*ae70*/  SHFL.BFLY PT, R0, R5, 0x1, 0x1f ;  /* 0x0c201f0005007f89 */ /* 0x000e6800000e0000 */
[----:B------:R-:W4:Y:S01]  /*ae80*/  SHFL.BFLY PT, R4, R9, 0x1, 0x1f ;  /* 0x0c201f0009047f89 */ /* 0x000f2200000e0000 */
[----:B-1----:R-:W-:Y:S01]  /*ae90*/  FADD.FTZ R5, R5, R0 ;  /* 0x0000000005057221 */ /* 0x002fe20000010000 */
[----:B------:R-:W-:Y:S01]  /*aea0*/  MOV R0, RZ ;  /* 0x000000ff00007202 */ /* 0x000fe20000000f00 */
[----:B----4-:R-:W-:-:S03]  /*aeb0*/  FADD.FTZ R9, R9, R4 ;  /* 0x0000000409097221 */ /* 0x010fc60000010000 */
[----:B------:R-:W-:Y:S02]  /*aec0*/  FSETP.NE.FTZ.AND P3, PT, R5, RZ, PT ;  /* 0x000000ff0500720b */ /* 0x000fe40003f75000 */
[----:B------:R-:W-:Y:S02]  /*aed0*/  MOV R4, RZ ;  /* 0x000000ff00047202 */ /* 0x000fe40000000f00 */
[----:B------:R-:W-:-:S09]  /*aee0*/  FSETP.NE.FTZ.AND P2, PT, R9, RZ, PT ;  /* 0x000000ff0900720b */ /* 0x000fd20003f55000 */
[----:B------:R-:W1:Y:S08]  /*aef0*/  @P3 MUFU.RCP R0, R5 ;  /* 0x0000000500003308 */ /* 0x000e700000001000 */
[----:B------:R-:W4:Y:S01]  /*af00*/  @P2 MUFU.RCP R4, R9 ;  /* 0x0000000900042308 */ /* 0x000f220000001000 */
[----:B-1----:R-:W-:-:S07]  /*af10*/  FMUL.FTZ R144, R0, R144 ;  /* 0x0000009000907220 */ /* 0x002fce0000410000 */
[----:B------:R-:W1:Y:S01]  /*af20*/  @P3 MUFU.LG2 R11, R5 ;  /* 0x00000005000b3308 */ /* 0x000e620000000c00 */
[C---:B------:R-:W-:Y:S02]  /*af30*/  FMUL.FTZ R145, R0.reuse, R145 ;  /* 0x0000009100917220 */ /* 0x040fe40000410000 */
[C---:B------:R-:W-:Y:S02]  /*af40*/  FMUL.FTZ R152, R0.reuse, R152 ;  /* 0x0000009800987220 */ /* 0x040fe40000410000 */
[C---:B------:R-:W-:Y:S02]  /*af50*/  FMUL.FTZ R153, R0.reuse, R153 ;  /* 0x0000009900997220 */ /* 0x040fe40000410000 */
[C---:B------:R-:W-:Y:S01]  /*af60*/  FMUL.FTZ R156, R0.reuse, R156 ;  /* 0x0000009c009c7220 */ /* 0x040fe20000410000 */
[----:B------:R-:W1:Y:S01]  /*af70*/  @P2 MUFU.LG2 R9, R9 ;  /* 0x0000000900092308 */ /* 0x000e620000000c00 */
        /* <DEDUP_REMOVED lines=11> */
[----:B------:R-:W-:Y:S01]  /*b030*/  MOV R0, RZ ;  /* 0x000000ff00007202 */ /* 0x000fe20000000f00 */
[C---:B----4-:R-:W-:Y:S02]  /*b040*/  FMUL.FTZ R146, R4.reuse, R146 ;  /* 0x0000009204927220 */ /* 0x050fe40000410000 */
        /* <DEDUP_REMOVED lines=16> */
[----:B-1----:R-:W-:Y:S02]  /*b150*/  @P3 FMUL.FTZ R11, R11, 0.69314718246459960938 ;  /* 0x3f3172180b0b3820 */ /* 0x002fe40000410000 */
[----:B------:R-:W-:Y:S01]  /*b160*/  @P2 FMUL.FTZ R9, R9, 0.69314718246459960938 ;  /* 0x3f31721809092820 */ /* 0x000fe20000410000 */
[----:B--2---:R-:W1:Y:S04]  /*b170*/  SHFL.BFLY PT, R7, R10, 0x2, 0x1f ;  /* 0x0c401f000a077f89 */ /* 0x004e6800000e0000 */
[----:B---3--:R-:W2:Y:S01]  /*b180*/  SHFL.BFLY PT, R6, R8, 0x2, 0x1f ;  /* 0x0c401f0008067f89 */ /* 0x008ea200000e0000 */
[----:B-1----:R-:W-:-:S02]  /*b190*/  FADD.FTZ R7, R7, R10 ;  /* 0x0000000a07077221 */ /* 0x002fc40000010000 */
[----:B------:R-:W-:Y:S02]  /*b1a0*/  @P3 FMUL.FTZ R10, R4, c[0x0][0x2d0] ;  /* 0x0000b400040a3a20 */ /* 0x000fe40000410000 */
[----:B--2---:R-:W-:Y:S01]  /*b1b0*/  FADD.FTZ R6, R6, R8 ;  /* 0x0000000806067221 */ /* 0x004fe20000010000 */
[----:B------:R-:W1:Y:S01]  /*b1c0*/  SHFL.BFLY PT, R3, R7, 0x1, 0x1f ;  /* 0x0c201f0007037f89 */ /* 0x000e6200000e0000 */
[----:B------:R-:W-:-:S03]  /*b1d0*/  @P3 FFMA.FTZ R20, R10, R137, R11 ;  /* 0x000000890a143223 */ /* 0x000fc6000001000b */
[----:B------:R-:W2:Y:S01]  /*b1e0*/  SHFL.BFLY PT, R8, R6, 0x1, 0x1f ;  /* 0x0c201f0006087f89 */ /* 0x000ea200000e0000 */
[----:B-1----:R-:W-:Y:S01]  /*b1f0*/  FADD.FTZ R7, R7, R3 ;  /* 0x0000000307077221 */ /* 0x002fe20000010000 */
[----:B------:R-:W-:Y:S01]  /*b200*/  MOV R3, RZ ;  /* 0x000000ff00037202 */ /* 0x000fe20000000f00 */
[----:B--2---:R-:W-:-:S03]  /*b210*/  FADD.FTZ R6, R8, R6 ;  /* 0x0000000608067221 */ /* 0x004fc60000010000 */
[----:B------:R-:W-:Y:S02]  /*b220*/  FSETP.NE.FTZ.AND P1, PT, R7, RZ, PT ;  /* 0x000000ff0700720b */ /* 0x000fe40003f35000 */
[----:B------:R-:W-:-:S11]  /*b230*/  FSETP.NE.FTZ.AND P0, PT, R6, RZ, PT ;  /* 0x000000ff0600720b */ /* 0x000fd60003f15000 */
[----:B------:R-:W1:Y:S02]  /*b240*/  @P1 MUFU.RCP R3, R7 ;  /* 0x0000000700031308 */ /* 0x000e640000001000 */
[----:B------:R-:W-:-:S06]  /*b250*/  @P0 MOV R8, 0x3f317218 ;  /* 0x3f31721800080802 */ /* 0x000fcc0000000f00 */
[----:B------:R-:W2:Y:S08]  /*b260*/  @P0 MUFU.RCP R0, R6 ;  /* 0x0000000600000308 */ /* 0x000eb00000001000 */
[----:B------:R-:W3:Y:S01]  /*b270*/  @P1 MUFU.LG2 R7, R7 ;  /* 0x0000000700071308 */ /* 0x000ee20000000c00 */
[C---:B-1----:R-:W-:Y:S02]  /*b280*/  FMUL.FTZ R140, R3.reuse, R140 ;  /* 0x0000008c038c7220 */ /* 0x042fe40000410000 */
[----:B------:R-:W-:-:S02]  /*b290*/  FMUL.FTZ R141, R3, R141 ;  /* 0x0000008d038d7220 */ /* 0x000fc40000410000 */
[C---:B------:R-:W-:Y:S02]  /*b2a0*/  FMUL.FTZ R148, R3.reuse, R148 ;  /* 0x0000009403947220 */ /* 0x040fe40000410000 */
[C---:B------:R-:W-:Y:S01]  /*b2b0*/  FMUL.FTZ R149, R3.reuse, R149 ;  /* 0x0000009503957220 */ /* 0x040fe20000410000 */
[----:B------:R-:W1:Y:S01]  /*b2c0*/  @P0 MUFU.LG2 R6, R6 ;  /* 0x0000000600060308 */ /* 0x000e620000000c00 */
        /* <DEDUP_REMOVED lines=30> */
[----:B------:R-:W-:-:S02]  /*b4b0*/  @P2 FMUL.FTZ R5, R3, c[0x0][0x2d0] ;  /* 0x0000b40003052a20 */ /* 0x000fc40000410000 */
[----:B---3--:R-:W-:Y:S02]  /*b4c0*/  @P1 FMUL.FTZ R7, R7, 0.69314718246459960938 ;  /* 0x3f31721807071820 */ /* 0x008fe40000410000 */
[----:B------:R-:W-:Y:S02]  /*b4d0*/  @P1 FMUL.FTZ R3, R0, c[0x0][0x2d0] ;  /* 0x0000b40000031a20 */ /* 0x000fe40000410000 */
[----:B-1----:R-:W-:Y:S02]  /*b4e0*/  @P0 FMUL.FTZ R4, R6, 0.69314718246459960938 ;  /* 0x3f31721806040820 */ /* 0x002fe40000410000 */
[----:B------:R-:W-:Y:S02]  /*b4f0*/  @P0 FMUL.FTZ R0, R8, c[0x0][0x2d0] ;  /* 0x0000b40008000a20 */ /* 0x000fe40000410000 */
[----:B------:R-:W-:Y:S02]  /*b500*/  @P2 FFMA.FTZ R21, R5, R136, R9 ;  /* 0x0000008805152223 */ /* 0x000fe40000010009 */
[----:B------:R-:W-:-:S02]  /*b510*/  @P1 FFMA.FTZ R22, R3, R135, R7 ;  /* 0x0000008703161223 */ /* 0x000fc40000010007 */
[----:B------:R-:W-:Y:S02]  /*b520*/  @P0 FFMA.FTZ R23, R0, R2, R4 ;  /* 0x0000000200170223 */ /* 0x000fe40000010004 */
.L_x_1912:
        /* <DEDUP_REMOVED lines=179> */
.L_x_1934:
[----:B-1----:R-:W-:Y:S05]  /*c060*/  BSYNC B0 ;  /* 0x0000000000007941 */ /* 0x002fea0003800000 */
.L_x_1933:
        /* <DEDUP_REMOVED lines=49> */
.L_x_1936:
[----:B------:R-:W-:Y:S05]  /*c380*/  BSYNC B0 ;  /* 0x0000000000007941 */ /* 0x000fea0003800000 */
.L_x_1935:
        /* <DEDUP_REMOVED lines=49> */
.L_x_1938:
[----:B------:R-:W-:Y:S05]  /*c6a0*/  BSYNC B0 ;  /* 0x0000000000007941 */ /* 0x000fea0003800000 */
.L_x_1937:
        /* <DEDUP_REMOVED lines=50> */
.L_x_1932:
        /* <DEDUP_REMOVED lines=50> */
.L_x_1939:
        /* <DEDUP_REMOVED lines=9> */
.L_x_3853:


//--------------------- .text._ZN7cutlass13device_kernelIN5flash19enable_sm80_to_sm89INS1_16FlashAttnFwdSm80INS1_25CollectiveMainloopFwdSm80ILi4ELi1ELb0EN4cute5tupleIJNS5_1CILi128EEENS7_ILi80EEENS7_ILi64EEEEEELi64ENS_6half_tEfNS_4arch4Sm80ELb0ELb0ELb0ELb1ELb1ELb0ELb1ELb1EEENS1_21CollectiveEpilogueFwdINS6_IJS8_SA_S9_EEENS6_IJNS7_ILi1EEESI_SI_EEESC_SE_Li128ELb1ELb1ELb1ELb0EEENS1_36VarlenDynamicPersistentTileSchedulerILi128ELi80ELi128ELi128ELb1ELb1ELb0ELb0ELb1ELb1EEEEEEEEEvNT_6ParamsE --------------------------
	.section	.text._ZN7cutlass13device_kernelIN5flash19enable_sm80_to_sm89INS1_16FlashAttnFwdSm80INS1_25CollectiveMainloopFwdSm80ILi4ELi1ELb0EN4cute5tupleIJNS5_1CILi128EEENS7_ILi80EEENS7_ILi64EEEEEELi64ENS_6half_tEfNS_4arch4Sm80ELb0ELb0ELb0ELb1ELb1ELb0ELb1ELb1EEENS1_21CollectiveEpilogueFwdINS6_IJS8_SA_S9_EEENS6_IJNS7_ILi1EEESI_SI_EEESC_SE_Li128ELb1ELb1ELb1ELb0EEENS1_36VarlenDynamicPersistentTileSchedulerILi128ELi80ELi128ELi128ELb1ELb1ELb0ELb0ELb1ELb1EEEEEEEEEvNT_6ParamsE,"ax",@progbits
	.sectioninfo	@"SHI_REGISTERS=255"
	.align	128
.text._ZN7cutlass13device_kernelIN5flash19enable_sm80_to_sm89INS1_16FlashAttnFwdSm80INS1_25CollectiveMainloopFwdSm80ILi4ELi1ELb0EN4cute5tupleIJNS5_1CILi128EEENS7_ILi80EEENS7_ILi64EEEEEELi64ENS_6half_tEfNS_4arch4Sm80ELb0ELb0ELb0ELb1ELb1ELb0ELb1ELb1EEENS1_21CollectiveEpilogueFwdINS6_IJS8_SA_S9_EEENS6_IJNS7_ILi1EEESI_SI_EEESC_SE_Li128ELb1ELb1ELb1ELb0EEENS1_36VarlenDynamicPersistentTileSchedulerILi128ELi80ELi128ELi128ELb1ELb1ELb0ELb0ELb1ELb1EEEEEEEEEvNT_6ParamsE:
        .type           _ZN7cutlass13device_kernelIN5flash19enable_sm80_to_sm89INS1_16FlashAttnFwdSm80INS1_25CollectiveMainloopFwdSm80ILi4ELi1ELb0EN4cute5tupleIJNS5_1CILi128EEENS7_ILi80EEENS7_ILi64EEEEEELi64ENS_6half_tEfNS_4arch4Sm80ELb0ELb0ELb0ELb1ELb1ELb0ELb1ELb1EEENS1_21CollectiveEpilogueFwdINS6_IJS8_SA_S9_EEENS6_IJNS7_ILi1EEESI_SI_EEESC_SE_Li128ELb1ELb1ELb1ELb0EEENS1_36VarlenDynamicPersistentTileSchedulerILi128ELi80ELi128ELi128ELb1ELb1ELb0ELb0ELb1ELb1EEEEEEEEEvNT_6ParamsE,@function
        .size           _ZN7cutlass13device_kernelIN5flash19enable_sm80_to_sm89INS1_16FlashAttnFwdSm80INS1_25CollectiveMainloopFwdSm80ILi4ELi1ELb0EN4cute5tupleIJNS5_1CILi128EEENS7_ILi80EEENS7_ILi64EEEEEELi64ENS_6half_tEfNS_4arch4Sm80ELb0ELb0ELb0ELb1ELb1ELb0ELb1ELb1EEENS1_21CollectiveEpilogueFwdINS6_IJS8_SA_S9_EEENS6_IJNS7_ILi1EEESI_SI_EEESC_SE_Li128ELb1ELb1ELb1ELb0EEENS1_36VarlenDynamicPersistentTileSchedulerILi128ELi80ELi128ELi128ELb1ELb1ELb0ELb0ELb1ELb1EEEEEEEEEvNT_6ParamsE,(.L_x_3854 - _ZN7cutlass13device_kernelIN5flash19enable_sm80_to_sm89INS1_16FlashAttnFwdSm80INS1_25CollectiveMainloopFwdSm80ILi4ELi1ELb0EN4cute5tupleIJNS5_1CILi128EEENS7_ILi80EEENS7_ILi64EEEEEELi64ENS_6half_tEfNS_4arch4Sm80ELb0ELb0ELb0ELb1ELb1ELb0ELb1ELb1EEENS1_21CollectiveEpilogueFwdINS6_IJS8_SA_S9_EEENS6_IJNS7_ILi1EEESI_SI_EEESC_SE_Li128ELb1ELb1ELb1ELb0EEENS1_36VarlenDynamicPersistentTileSchedulerILi128ELi80ELi128ELi128ELb1ELb1ELb0ELb0ELb1ELb1EEEEEEEEEvNT_6ParamsE)
        .other          _ZN7cutlass13device_kernelIN5flash19enable_sm80_to_sm89INS1_16FlashAttnFwdSm80INS1_25CollectiveMainloopFwdSm80ILi4ELi1ELb0EN4cute5tupleIJNS5_1CILi128EEENS7_ILi80EEENS7_ILi64EEEEEELi64ENS_6half_tEfNS_4arch4Sm80ELb0ELb0ELb0ELb1ELb1ELb0ELb1ELb1EEENS1_21CollectiveEpilogueFwdINS6_IJS8_SA_S9_EEENS6_IJNS7_ILi1EEESI_SI_EEESC_SE_Li128ELb1ELb1ELb1ELb0EEENS1_36VarlenDynamicPersistentTileSchedulerILi128ELi80ELi128ELi128ELb1ELb1ELb0ELb0ELb1ELb1EEEEEEEEEvNT_6ParamsE,@"STO_CUDA_ENTRY STV_DEFAULT"
_ZN7cutlass13device_kernelIN5flash19enable_sm80_to_sm89INS1_16FlashAttnFwdSm80INS1_25CollectiveMainloopFwdSm80ILi4ELi1ELb0EN4cute5tupleIJNS5_1CILi128EEENS7_ILi80EEENS7_ILi64EEEEEELi64ENS_6half_tEfNS_4arch4Sm80ELb0ELb0ELb0ELb1ELb1ELb0ELb1ELb1EEENS1_21CollectiveEpilogueFwdINS6_IJS8_SA_S9_EEENS6_IJNS7_ILi1EEESI_SI_EEESC_SE_Li128ELb1ELb1ELb1ELb0EEENS1_36VarlenDynamicPersistentTileSchedulerILi128ELi80ELi128ELi128ELb1ELb1ELb0ELb0ELb1ELb1EEEEEEEEEvNT_6ParamsE:
        /* <DEDUP_REMOVED lines=10> */
[----:B-1----:R1:W-:Y:S04]  /*00a0*/  @P0 STL.64 [R1], R4 ;  /* 0x0000000401000387 */ /* 0x0023e80000100a00 */
        /* <DEDUP_REMOVED lines=43> */
.L_x_1945:
        /* <DEDUP_REMOVED lines=17> */
.L_x_2064:
        /* <DEDUP_REMOVED lines=16> */
.L_x_2065:
[----:B--2---:R-:W-:-:S05]  /*0570*/  IMAD R0, R0, c[0x0][0x538], RZ ;  /* 0x00014e0000007a24 */ /* 0x004fca00078e02ff */
[----:B------:R-:W-:-:S04]  /*0580*/  IADD3 R6, R0, R6, RZ ;  /* 0x0000000600067210 */ /* 0x000fc80007ffe0ff */
[----:B------:R-:W-:-:S13]  /*0590*/  ISETP.GT.AND P0, PT, R6, UR4, PT ;  /* 0x0000000406007c0c */ /* 0x000fda000bf04270 */
[----:B-1----:R-:W-:Y:S05]  /*05a0*/  @!P0 BRA `(.L_x_1945) ;  /* 0xfffffdb000008947 */ /* 0x002fea000383ffff */
.L_x_1941:
[----:B------:R-:W-:-:S05]  /*05b0*/  IADD3 R12, -R0, R6, RZ ;  /* 0x00000006000c7210 */ /* 0x000fca0007ffe1ff */
[----:B------:R-:W-:-:S05]  /*05c0*/  IMAD R0, R4, c[0x0][0x538], R12 ;  /* 0x00014e0004007a24 */ /* 0x000fca00078e020c */
[----:B------:R-:W-:Y:S01]  /*05d0*/  ISETP.GT.AND P0, PT, R0, UR4, PT ;  /* 0x0000000400007c0c */ /* 0x000fe2000bf04270 */
[----:B------:R-:W-:-:S12]  /*05e0*/  BRA.DIV ~URZ, `(.L_x_1946) ;  /* 0x0000d5227f007947 */ /* 0x000fd8000b800000 */
[----:B------:R-:W-:-:S04]  /*05f0*/  VOTE.ANY R0, PT, !P0 ;  /* 0x0000000000007806 */ /* 0x000fc800040e0100 */
.L_x_2066:
[----:B------:R1:W2:Y:S01]  /*0600*/  POPC R13, R0 ;  /* 0x00000000000d7309 */ /* 0x0002a20000000000 */
[----:B------:R-:W-:Y:S05]  /*0610*/  BRA.DIV ~URZ, `(.L_x_1947) ;  /* 0x0000d5327f007947 */ /* 0x000fea000b800000 */
[----:B--2---:R2:W3:Y:S01]  /*0620*/  SHFL.IDX PT, R11, R8, R13, 0x1f ;  /* 0x00001f0d080b7589 */ /* 0x0044e200000e0000 */
[----:B------:R-:W-:-:S03]  /*0630*/  MOV R6, RZ ;  /* 0x000000ff00067202 */ /* 0x000fc60000000f00 */
[----:B------:R2:W4:Y:S04]  /*0640*/  SHFL.IDX PT, R10, R7, R13, 0x1f ;  /* 0x00001f0d070a7589 */ /* 0x00052800000e0000 */
.L_x_2067:
[----:B------:R-:W-:Y:S01]  /*0650*/  ISETP.NE.AND P0, PT, R0, RZ, PT ;  /* 0x000000ff0000720c */ /* 0x000fe20003f05270 */
[----:B------:R-:W-:-:S12]  /*0660*/  BSSY B0, `(.L_x_1948) ;  /* 0x0000005000007945 */ /* 0x000fd80003800000 */
[----:B------:R-:W-:Y:S05]  /*0670*/  @!P0 BRA `(.L_x_1949) ;  /* 0x0000003000008947 */ /* 0x000fea0003800000 */
[----:B------:R-:W-:Y:S01]  /*0680*/  IADD3 R203, R13, -0x1, RZ ;  /* 0xffffffff0dcb7810 */ /* 0x000fe20007ffe0ff */
[----:B------:R-:W-:Y:S05]  /*0690*/  BRA.DIV ~URZ, `(.L_x_1950) ;  /* 0x0000d5927f007947 */ /* 0x000fea000b800000 */
[----:B------:R1:W2:Y:S02]  /*06a0*/  SHFL.IDX PT, R6, R4, R203, 0x1f ;  /* 0x00001fcb04067589 */ /* 0x0002a400000e0000 */
.L_x_1949:
[----:B------:R-:W-:Y:S05]  /*06b0*/  BSYNC B0 ;  /* 0x0000000000007941 */ /* 0x000fea0003800000 */
.L_x_1948:
[----:B-1-3--:R-:W-:Y:S01]  /*06c0*/  IABS R0, R11 ;  /* 0x0000000b00007213 */ /* 0x00afe20000000000 */
[----:B--2---:R-:W-:-:S04]  /*06d0*/  IMAD R4, R6, c[0x0][0x538], R12 ;  /* 0x00014e0006047a24 */ /* 0x004fc800078e020c */
[----:B------:R-:W-:Y:S01]  /*06e0*/  IMAD.MOV.U32 R5, RZ, RZ, R0 ;  /* 0x000000ffff057224 */ /* 0x000fe200078e0000 */
[----:B----4-:R-:W-:Y:S01]  /*06f0*/  IABS R0, R10 ;  /* 0x0000000a00007213 */ /* 0x010fe20000000000 */
[----:B------:R1:W-:Y:S01]  /*0700*/  STL [R1], R4 ;  /* 0x0000000401007387 */ /* 0x0003e20000100800 */
        /* <DEDUP_REMOVED lines=64> */
.L_x_1942:
[----:B------:R-:W-:Y:S01]  /*0b10*/  MOV R0, UR4 ;  /* 0x0000000400007c02 */ /* 0x000fe20008000f00 */
[----:B------:R-:W-:Y:S04]  /*0b20*/  STL [R1+0x4], RZ ;  /* 0x000004ff01007387 */ /* 0x000fe80000100800 */
[----:B------:R1:W-:Y:S04]  /*0b30*/  STL [R1], R0 ;  /* 0x0000000001007387 */ /* 0x0003e80000100800 */
[----:B------:R2:W-:Y:S01]  /*0b40*/  STL [R1+0x8], RZ ;  /* 0x000008ff01007387 */ /* 0x0005e20000100800 */
[----:B-1----:R-:W-:-:S05]  /*0b50*/  MOV R0, c[0x0][0x53c] ;  /* 0x00014f0000007a02 */ /* 0x002fca0000000f00 */
[----:B------:R2:W-:Y:S02]  /*0b60*/  STL [R1+0xc], R0 ;  /* 0x00000c0001007387 */ /* 0x0005e40000100800 */
.L_x_1951:
[----:B-1----:R-:W3:Y:S04]  /*0b70*/  LDL R4, [R1] ;  /* 0x0000000001047983 */ /* 0x002ee80000100800 */
[----:B------:R-:W3:Y:S04]  /*0b80*/  LDL R5, [R1+0x4] ;  /* 0x0000040001057983 */ /* 0x000ee80000100800 */
[----:B------:R-:W3:Y:S04]  /*0b90*/  LDL R6, [R1+0x8] ;  /* 0x0000080001067983 */ /* 0x000ee80000100800 */
[----:B------:R-:W3:Y:S01]  /*0ba0*/  LDL R7, [R1+0xc] ;  /* 0x00000c0001077983 */ /* 0x000ee20000100800 */
[----:B------:R-:W-:Y:S01]  /*0bb0*/  ISETP.NE.AND P0, PT, R14, RZ, PT ;  /* 0x000000ff0e00720c */ /* 0x000fe20003f05270 */
[----:B------:R-:W-:-:S12]  /*0bc0*/  WARPSYNC 0xffffffff ;  /* 0xffffffff00007948 */ /* 0x000fd80003800000 */
[----:B---3--:R1:W-:Y:S04]  /*0bd0*/  @!P0 STS.128 [0x9100], R4 ;  /* 0x00910004ff008388 */ /* 0x0083e80000000c00 */
[----:B------:R-:W-:Y:S06]  /*0be0*/  BAR.ARV 0x5, 0x80 ;  /* 0x0142000000007b1d */ /* 0x000fec0000002000 */
.L_x_1940:
[----:B--2---:R-:W2:Y:S02]  /*0bf0*/  LDL R0, [R1+0xc] ;  /* 0x00000c0001007983 */ /* 0x004ea40000100800 */
        /* <DEDUP_REMOVED lines=8> */
[----:B-1----:R-:W-:Y:S02]  /*0c80*/  LEA.HI R5, R10, R11, RZ, 0x4 ;  /* 0x0000000b0a057211 */ /* 0x002fe400078f20ff */
[--C-:B------:R-:W-:Y:S02]  /*0c90*/  SHF.R.S32.HI R3, RZ, 0x2, R8.reuse ;  /* 0x00000002ff037819 */ /* 0x100fe40000011408 */
[----:B------:R-:W-:Y:S02]  /*0ca0*/  SHF.R.S32.HI R0, RZ, 0x1f, R8 ;  /* 0x0000001fff007819 */ /* 0x000fe40000011408 */
[----:B------:R-:W-:Y:S02]  /*0cb0*/  LOP3.LUT R2, R5, 0xfffffff0, RZ, 0xc0, !PT ;  /* 0xfffffff005027812 */ /* 0x000fe400078ec0ff */
[----:B------:R-:W-:-:S02]  /*0cc0*/  LEA.HI R0, R0, R3, RZ, 0x3 ;  /* 0x0000000300007211 */ /* 0x000fc400078f18ff */
[----:B------:R-:W-:Y:S02]  /*0cd0*/  LEA.HI R16, R10, R11, RZ, 0x3 ;  /* 0x0000000b0a107211 */ /* 0x000fe400078f18ff */
        /* <DEDUP_REMOVED lines=13> */
[----:B------:R-:W-:Y:S02]  /*0db0*/  LOP3.LUT R5, R5, 0xfffffffe, RZ, 0xc0, !PT ;  /* 0xfffffffe05057812 */ /* 0x000fe400078ec0ff */
[----:B------:R-:W-:Y:S02]  /*0dc0*/  LOP3.LUT R6, R13, 0xfffffff8, RZ, 0xc0, !PT ;  /* 0xfffffff80d067812 */ /* 0x000fe400078ec0ff */
[----:B------:R-:W-:Y:S01]  /*0dd0*/  SHF.R.U32.HI R7, RZ, 0x3, R2 ;  /* 0x00000003ff077819 */ /* 0x000fe20000011602 */
[----:B------:R-:W-:Y:S01]  /*0de0*/  IMAD.IADD R14, R3, 0x1, -R5 ;  /* 0x00000001030e7824 */ /* 0x000fe200078e0a05 */
[----:B------:R-:W-:Y:S01]  /*0df0*/  LOP3.LUT R4, R2, 0x38, R205, 0xf8, !PT ;  /* 0x0000003802047812 */ /* 0x000fe200078ef8cd */
[----:B------:R-:W-:Y:S01]  /*0e00*/  IMAD.IADD R6, R0, 0x1, -R6 ;  /* 0x0000000100067824 */ /* 0x000fe200078e0a06 */
[----:B------:R-:W-:-:S02]  /*0e10*/  LOP3.LUT R2, R9, 0x1, RZ, 0xc0, !PT ;  /* 0x0000000109027812 */ /* 0x000fc400078ec0ff */
[----:B------:R-:W-:Y:S02]  /*0e20*/  LEA.HI R0, R10, R11, RZ, 0x5 ;  /* 0x0000000b0a007211 */ /* 0x000fe400078f28ff */
[----:B------:R-:W-:Y:S02]  /*0e30*/  LOP3.LUT R3, R8, 0xfffffffc, RZ, 0xc0, !PT ;  /* 0xfffffffc08037812 */ /* 0x000fe400078ec0ff */
[----:B------:R-:W-:Y:S02]  /*0e40*/  ISETP.NE.U32.AND P0, PT, R2, 0x1, PT ;  /* 0x000000010200780c */ /* 0x000fe40003f05070 */
[--C-:B------:R-:W-:Y:S01]  /*0e50*/  SHF.R.S32.HI R5, RZ, 0x5, R0.reuse ;  /* 0x00000005ff057819 */ /* 0x100fe20000011400 */
[----:B------:R-:W-:Y:S01]  /*0e60*/  IMAD.IADD R8, R11, 0x1, -R3 ;  /* 0x000000010b087824 */ /* 0x000fe200078e0a03 */
[----:B------:R-:W-:Y:S02]  /*0e70*/  SHF.R.S32.HI R2, RZ, 0x1f, R0 ;  /* 0x0000001fff027819 */ /* 0x000fe40000011400 */
[----:B------:R-:W-:-:S02]  /*0e80*/  LOP3.LUT R0, R0, 0xffffffe0, RZ, 0xc0, !PT ;  /* 0xffffffe000007812 */ /* 0x000fc400078ec0ff */
[----:B------:R-:W-:Y:S02]  /*0e90*/  LOP3.LUT R15, R4, R7, RZ, 0x3c, !PT ;  /* 0x00000007040f7212 */ /* 0x000fe400078e3cff */
[----:B------:R-:W-:Y:S01]  /*0ea0*/  LEA.HI R4, R10, R11, RZ, 0x6 ;  /* 0x0000000b0a047211 */ /* 0x000fe200078f30ff */
[----:B------:R-:W-:Y:S01]  /*0eb0*/  IMAD.IADD R18, R11, 0x1, -R0 ;  /* 0x000000010b127824 */ /* 0x000fe200078e0a00 */
[----:B------:R-:W-:Y:S01]  /*0ec0*/  LEA.HI R3, R2, R5, RZ, 0x2 ;  /* 0x0000000502037211 */ /* 0x000fe200078f10ff */
[----:B------:R-:W-:Y:S01]  /*0ed0*/  IMAD.SHL.U32 R2, R206, 0x40, RZ ;  /* 0x00000040ce027824 */ /* 0x000fe200078e00ff */
[----:B------:R-:W-:Y:S01]  /*0ee0*/  LEA.HI R0, R8, R8, RZ, 0x1 ;  /* 0x0000000808007211 */ /* 0x000fe200078f08ff */
[----:B------:R-:W-:Y:S01]  /*0ef0*/  IMAD.SHL.U32 R12, R4, 0x8, RZ ;  /* 0x00000008040c7824 */ /* 0x000fe200078e00ff */
[----:B------:R-:W-:Y:S02]  /*0f00*/  LOP3.LUT R4, R3, 0xffffffc, RZ, 0xc0, !PT ;  /* 0x0ffffffc03047812 */ /* 0x000fe400078ec0ff */
[C---:B------:R-:W-:Y:S01]  /*0f10*/  LOP3.LUT R3, R0.reuse, 0x1ffffffe, RZ, 0xc0, !PT ;  /* 0x1ffffffe00037812 */ /* 0x040fe200078ec0ff */
[----:B------:R-:W-:Y:S01]  /*0f20*/  IMAD.SHL.U32 R0, R0, 0x20, RZ ;  /* 0x0000002000007824 */ /* 0x000fe200078e00ff */
[----:B------:R-:W-:Y:S01]  /*0f30*/  SHF.R.S32.HI R11, RZ, 0x1f, R18 ;  /* 0x0000001fff0b7819 */ /* 0x000fe20000011412 */
[----:B------:R-:W-:Y:S01]  /*0f40*/  IMAD.IADD R7, R5, 0x1, -R4 ;  /* 0x0000000105077824 */ /* 0x000fe200078e0a04 */
[----:B------:R-:W-:Y:S01]  /*0f50*/  LOP3.LUT R2, R2, 0x1c0, RZ, 0xc0, !PT ;  /* 0x000001c002027812 */ /* 0x000fe200078ec0ff */
[----:B------:R-:W-:Y:S01]  /*0f60*/  IMAD.IADD R3, R8, 0x1, -R3 ;  /* 0x0000000108037824 */ /* 0x000fe200078e0a03 */
[----:B------:R-:W-:Y:S01]  /*0f70*/  LEA.HI R11, R11, R18, RZ, 0x2 ;  /* 0x000000120b0b7211 */ /* 0x000fe200078f10ff */
[----:B------:R-:W-:Y:S01]  /*0f80*/  IMAD.SHL.U32 R5, R5, 0x400, RZ ;  /* 0x0000040005057824 */ /* 0x000fe200078e00ff */
[----:B------:R-:W-:-:S02]  /*0f90*/  LOP3.LUT R0, R0, 0xffffffc0, RZ, 0xc0, !PT ;  /* 0xffffffc000007812 */ /* 0x000fc400078ec0ff */
[----:B------:R-:W-:Y:S02]  /*0fa0*/  LOP3.LUT R10, R2, 0x8, R16, 0xf8, !PT ;  /* 0x00000008020a7812 */ /* 0x000fe400078ef810 */
[----:B------:R-:W-:Y:S02]  /*0fb0*/  SHF.R.U32.HI R4, RZ, 0x3, R2 ;  /* 0x00000003ff047819 */ /* 0x000fe40000011602 */
[----:B------:R-:W-:Y:S02]  /*0fc0*/  SHF.R.S32.HI R2, RZ, 0x2, R11 ;  /* 0x00000002ff027819 */ /* 0x000fe4000001140b */
[----:B------:R-:W-:Y:S01]  /*0fd0*/  LOP3.LUT R15, R15, 0x7ffffe00, R12, 0xf8, !PT ;  /* 0x7ffffe000f0f7812 */ /* 0x000fe200078ef80c */
[----:B------:R-:W-:Y:S01]  /*0fe0*/  IMAD R12, R3, 0x8, R0 ;  /* 0x00000008030c7824 */ /* 0x000fe200078e0200 */
[----:B------:R-:W-:Y:S01]  /*0ff0*/  LOP3.LUT R10, R10, R4, RZ, 0x3c, !PT ;  /* 0x000000040a0a7212 */ /* 0x000fe200078e3cff */
[C---:B------:R-:W-:Y:S01]  /*1000*/  IMAD.SHL.U32 R0, R6.reuse, 0x40, RZ ;  /* 0x0000004006007824 */ /* 0x040fe200078e00ff */
[----:B------:R-:W-:Y:S01]  /*1010*/  R2P PR, R9, 0x6 ;  /* 0x0000000609007804 */ /* 0x000fe20000000000 */
[----:B------:R-:W-:Y:S01]  /*1020*/  IMAD R17, R7, 0x10, R2 ;  /* 0x0000001007117824 */ /* 0x000fe200078e0202 */
[----:B------:R-:W-:Y:S01]  /*1030*/  LOP3.LUT P4, RZ, R6, 0x2, RZ, 0xc0, !PT ;  /* 0x0000000206ff7812 */ /* 0x000fe2000788c0ff */
[----:B------:R-:W-:Y:S01]  /*1040*/  IMAD.SHL.U32 R2, R9, 0x40, RZ ;  /* 0x0000004009027824 */ /* 0x000fe200078e00ff */
[----:B------:R-:W-:Y:S01]  /*1050*/  LOP3.LUT R0, R0, 0x1c0, RZ, 0xc0, !PT ;  /* 0x000001c000007812 */ /* 0x000fe200078ec0ff */
[----:B------:R-:W-:Y:S01]  /*1060*/  IMAD.SHL.U32 R3, R14, 0x8, RZ ;  /* 0x000000080e037824 */ /* 0x000fe200078e00ff */
[----:B------:R-:W-:Y:S01]  /*1070*/  LOP3.LUT P3, RZ, R6, 0x4, RZ, 0xc0, !PT ;  /* 0x0000000406ff7812 */ /* 0x000fe2000786c0ff */
[----:B------:R-:W-:Y:S01]  /*1080*/  IMAD R7, R8, 0x2, R5 ;  /* 0x0000000208077824 */ /* 0x000fe200078e0205 */
[----:B------:R-:W-:Y:S01]  /*1090*/  LOP3.LUT R4, R2, 0x1c0, RZ, 0xc0, !PT ;  /* 0x000001c002047812 */ /* 0x000fe200078ec0ff */
[----:B------:R1:W-:Y:S01]  /*10a0*/  STL [R1+0x8c], R17 ;  /* 0x00008c1101007387 */ /* 0x0003e20000100800 */
[----:B------:R-:W-:Y:S01]  /*10b0*/  LOP3.LUT R2, R0, 0x8, R3, 0xf8, !PT ;  /* 0x0000000800027812 */ /* 0x000fe200078ef803 */
[----:B------:R-:W-:Y:S01]  /*10c0*/  IMAD.SHL.U32 R3, R13, 0x40, RZ ;  /* 0x000000400d037824 */ /* 0x000fe200078e00ff */
[----:B------:R-:W-:Y:S01]  /*10d0*/  SHF.R.U32.HI R0, RZ, 0x3, R0 ;  /* 0x00000003ff007819 */ /* 0x000fe20000011600 */
[----:B------:R-:W-:Y:S01]  /*10e0*/  IMAD.MOV.U32 R9, RZ, RZ, 0x40 ;  /* 0x00000040ff097424 */ /* 0x000fe200078e00ff */
[----:B------:R-:W-:Y:S01]  /*10f0*/  LEA.HI R6, R4, R4, RZ, 0x1d ;  /* 0x0000000404067211 */ /* 0x000fe200078fe8ff */
[----:B------:R-:W-:Y:S01]  /*1100*/  IMAD.SHL.U32 R200, R15, 0x2, RZ ;  /* 0x000000020fc87824 */ /* 0x000fe200078e00ff */
[----:B------:R-:W-:Y:S01]  /*1110*/  LOP3.LUT R2, R2, R0, RZ, 0x3c, !PT ;  /* 0x0000000002027212 */ /* 0x000fe200078e3cff */
[----:B------:R-:W-:Y:S01]  /*1120*/  IMAD R0, R14, 0x200, R10 ;  /* 0x000002000e007824 */ /* 0x000fe200078e020a */
[----:B------:R-:W-:Y:S01]  /*1130*/  LOP3.LUT R4, R3, 0xfffffe00, RZ, 0xc0, !PT ;  /* 0xfffffe0003047812 */ /* 0x000fe200078ec0ff */
[----:B------:R-:W-:Y:S01]  /*1140*/  IMAD.IADD R7, R7, 0x1, R6 ;  /* 0x0000000107077824 */ /* 0x000fe200078e0206 */
[----:B------:R-:W-:Y:S01]  /*1150*/  SHF.R.S32.HI R10, RZ, 0x1f, R205 ;  /* 0x0000001fff0a7819 */ /* 0x000fe200000114cd */
[----:B------:R-:W-:Y:S01]  /*1160*/  IMAD.MOV.U32 R8, RZ, RZ, 0x20 ;  /* 0x00000020ff087424 */ /* 0x000fe200078e00ff */
[CC--:B------:R-:W-:Y:S01]  /*1170*/  IADD3 R3, R2.reuse, R4.reuse, R5 ;  /* 0x0000000402037210 */ /* 0x0c0fe20007ffe005 */
[----:B------:R-:W-:Y:S01]  /*1180*/  IMAD.MOV.U32 R5, RZ, RZ, -0x10 ;  /* 0xfffffff0ff057424 */ /* 0x000fe200078e00ff */
[----:B------:R-:W-:-:S02]  /*1190*/  LOP3.LUT R4, R2, R4, RZ, 0xfc, !PT ;  /* 0x0000000402047212 */ /* 0x000fc400078efcff */
[----:B------:R-:W-:Y:S01]  /*11a0*/  LOP3.LUT R2, R11, 0x7ffffffc, RZ, 0xc0, !PT ;  /* 0x7ffffffc0b027812 */ /* 0x000fe200078ec0ff */
[----:B------:R-:W-:Y:S01]  /*11b0*/  IMAD.IADD R11, R17, 0x1, R12 ;  /* 0x00000001110b7824 */ /* 0x000fe200078e020c */
[----:B------:R-:W-:Y:S02]  /*11c0*/  LEA R188, R0, 0x2900, 0x1 ;  /* 0x0000290000bc7811 */ /* 0x000fe400078e08ff */
[----:B------:R-:W-:Y:S01]  /*11d0*/  SEL R0, R9, 0xffffffc0, !P3 ;  /* 0xffffffc009007807 */ /* 0x000fe20005800000 */
[----:B------:R-:W-:Y:S01]  /*11e0*/  IMAD.IADD R2, R18, 0x1, -R2 ;  /* 0x0000000112027824 */ /* 0x000fe200078e0a02 */
[----:B------:R2:W-:Y:S01]  /*11f0*/  STL [R1+0x90], R11 ;  /* 0x0000900b01007387 */ /* 0x0005e20000100800 */
[----:B------:R-:W-:Y:S02]  /*1200*/  LEA R9, R7, 0x80, 0x1 ;  /* 0x0000008007097811 */ /* 0x000fe400078e08ff */
[----:B------:R-:W-:Y:S01]  /*1210*/  IMAD.SHL.U32 R10, R2, 0x2, RZ ;  /* 0x00000002020a7824 */ /* 0x000fe200078e00ff */
[----:B------:R-:W-:-:S02]  /*1220*/  SEL R6, R8, 0xffffffe0, !P1 ;  /* 0xffffffe008067807 */ /* 0x000fc40004800000 */
[----:B------:R-:W-:Y:S02]  /*1230*/  SEL R2, R8, 0xffffffe0, !P4 ;  /* 0xffffffe008027807 */ /* 0x000fe40006000000 */
[C---:B-1----:R-:W-:Y:S01]  /*1240*/  IADD3 R17, R10.reuse, 0x8, RZ ;  /* 0x000000080a117810 */ /* 0x042fe20007ffe0ff */
[----:B------:R1:W-:Y:S01]  /*1250*/  STL [R1+0x38], R10 ;  /* 0x0000380a01007387 */ /* 0x0003e20000100800 */
[C---:B------:R-:W-:Y:S02]  /*1260*/  IADD3 R16, R10.reuse, 0x10, RZ ;  /* 0x000000100a107810 */ /* 0x040fe40007ffe0ff */
[C---:B------:R-:W-:Y:S01]  /*1270*/  IADD3 R15, R10.reuse, 0x18, RZ ;  /* 0x000000180a0f7810 */ /* 0x040fe20007ffe0ff */
[----:B------:R-:W-:Y:S01]  /*1280*/  STL [R1+0x2c], R17 ;  /* 0x00002c1101007387 */ /* 0x000fe20000100800 */
[C---:B------:R-:W-:Y:S02]  /*1290*/  IADD3 R14, R10.reuse, 0x20, RZ ;  /* 0x000000200a0e7810 */ /* 0x040fe40007ffe0ff */
[----:B------:R-:W-:Y:S01]  /*12a0*/  IADD3 R13, R10, 0x28, RZ ;  /* 0x000000280a0d7810 */ /* 0x000fe20007ffe0ff */
[----:B------:R-:W-:Y:S01]  /*12b0*/  STL [R1+0x28], R16 ;  /* 0x0000281001007387 */ /* 0x000fe20000100800 */
[----:B------:R-:W-:-:S02]  /*12c0*/  SHF.R.S32.HI R7, RZ, 0x1f, R17 ;  /* 0x0000001fff077819 */ /* 0x000fc40000011411 */
[----:B------:R-:W-:Y:S01]  /*12d0*/  SHF.R.S32.HI R8, RZ, 0x1f, R16 ;  /* 0x0000001fff087819 */ /* 0x000fe20000011410 */
[----:B------:R-:W-:Y:S01]  /*12e0*/  STL [R1+0x24], R15 ;  /* 0x0000240f01007387 */ /* 0x000fe20000100800 */
[----:B------:R-:W-:Y:S02]  /*12f0*/  SEL R5, R5, 0x10, !P0 ;  /* 0x0000001005057807 */ /* 0x000fe40004000000 */
[----:B------:R-:W-:Y:S01]  /*1300*/  LEA R194, R3, 0x5100, 0x1 ;  /* 0x0000510003c27811 */ /* 0x000fe200078e08ff */
[----:B------:R-:W-:Y:S01]  /*1310*/  STL [R1+0x20], R14 ;  /* 0x0000200e01007387 */ /* 0x000fe20000100800 */
[----:B--2---:R-:W-:Y:S02]  /*1320*/  IADD3 R11, R10, 0x30, RZ ;  /* 0x000000300a0b7810 */ /* 0x004fe40007ffe0ff */
[----:B------:R-:W-:Y:S01]  /*1330*/  LEA R190, R4, 0x100, 0x1 ;  /* 0x0000010004be7811 */ /* 0x000fe200078e08ff */
[----:B------:R-:W-:Y:S01]  /*1340*/  STL [R1+0x1c], R13 ;  /* 0x00001c0d01007387 */ /* 0x000fe20000100800 */
[----:B------:R-:W-:-:S02]  /*1350*/  IMAD.IADD R195, R194, 0x1, R0 ;  /* 0x00000001c2c37824 */ /* 0x000fc400078e0200 */
[----:B------:R-:W-:Y:S01]  /*1360*/  IMAD.IADD R197, R194, 0x1, R2 ;  /* 0x00000001c2c57824 */ /* 0x000fe200078e0202 */
[----:B------:R2:W-:Y:S01]  /*1370*/  STL [R1+0x18], R11 ;  /* 0x0000180b01007387 */ /* 0x0005e20000100800 */
[----:B-1----:R-:W-:Y:S01]  /*1380*/  IADD3 R10, R10, 0x38, RZ ;  /* 0x000000380a0a7810 */ /* 0x002fe20007ffe0ff */
[--C-:B------:R-:W-:Y:S02]  /*1390*/  IMAD.IADD R191, R0, 0x1, R190.reuse ;  /* 0x0000000100bf7824 */ /* 0x100fe400078e02be */
        /* <DEDUP_REMOVED lines=34> */
.L_x_2063:
[----:B--2---:R-:W2:Y:S01]  /*15c0*/  LDL R0, [R1+0xc] ;  /* 0x00000c0001007983 */ /* 0x004ea20000100800 */
[----:B------:R-:W-:Y:S01]  /*15d0*/  IMAD.MOV.U32 R8, RZ, RZ, 0x4 ;  /* 0x00000004ff087424 */ /* 0x000fe200078e00ff */
[----:B------:R-:W-:-:S02]  /*15e0*/  ISETP.NE.U32.AND P4, PT, RZ, c[0x0][0x370], PT ;  /* 0x0000dc00ff007a0c */ /* 0x000fc40003f85070 */
[----:B------:R-:W-:Y:S02]  /*15f0*/  ISETP.NE.U32.AND P2, PT, RZ, c[0x0][0x360], PT ;  /* 0x0000d800ff007a0c */ /* 0x000fe40003f45070 */
[----:B------:R-:W-:Y:S01]  /*1600*/  ISETP.NE.AND.EX P4, PT, RZ, c[0x0][0x374], PT, P4 ;  /* 0x0000dd00ff007a0c */ /* 0x000fe20003f85340 */
[----:B--2---:R-:W-:-:S05]  /*1610*/  IMAD.WIDE R2, R0, R8, c[0x0][0x588] ;  /* 0x0001620000027625 */ /* 0x004fca00078e0208 */
[----:B------:R-:W2:Y:S01]  /*1620*/  LDG.E R14, [R2.64] ;  /* 0x00000006020e7981 */ /* 0x000ea2000c1e1900 */
[----:B------:R-:W-:Y:S01]  /*1630*/  ISETP.NE.AND.EX P2, PT, RZ, c[0x0][0x364], PT, P2 ;  /* 0x0000d900ff007a0c */ /* 0x000fe20003f45320 */
[----:B------:R-:W-:Y:S01]  /*1640*/  IMAD.MOV.U32 R243, RZ, RZ, RZ ;  /* 0x000000fffff37224 */ /* 0x000fe200078e00ff */
[----:B------:R-:W-:Y:S01]  /*1650*/  ISETP.NE.U32.AND P3, PT, RZ, c[0x0][0x348], PT ;  /* 0x0000d200ff007a0c */ /* 0x000fe20003f65070 */
[----:B------:R-:W-:-:S03]  /*1660*/  IMAD.MOV.U32 R11, RZ, RZ, RZ ;  /* 0x000000ffff0b7224 */ /* 0x000fc600078e00ff */
[----:B------:R-:W-:Y:S02]  /*1670*/  ISETP.NE.AND.EX P3, PT, RZ, c[0x0][0x34c], PT, P3 ;  /* 0x0000d300ff007a0c */ /* 0x000fe40003f65330 */
[----:B--2---:R-:W-:Y:S01]  /*1680*/  SHF.R.S32.HI R15, RZ, 0x1f, R14 ;  /* 0x0000001fff0f7819 */ /* 0x004fe2000001140e */
[C---:B------:R-:W-:Y:S01]  /*1690*/  IMAD.SHL.U32 R18, R14.reuse, 0x4, RZ ;  /* 0x000000040e127824 */ /* 0x040fe200078e00ff */
[C---:B------:R-:W-:Y:S01]  /*16a0*/  @P4 LEA R6, P1, R14.reuse, c[0x0][0x370], 0x2 ;  /* 0x0000dc000e064a11 */ /* 0x040fe200078210ff */
[----:B------:R1:W-:Y:S01]  /*16b0*/  STL [R1+0x10], R14 ;  /* 0x0000100e01007387 */ /* 0x0003e20000100800 */
[C-C-:B------:R-:W-:Y:S02]  /*16c0*/  SHF.L.U64.HI R17, R14.reuse, 0x2, R15.reuse ;  /* 0x000000020e117819 */ /* 0x140fe4000001020f */
[----:B------:R-:W-:Y:S01]  /*16d0*/  @P4 LEA.HI.X R7, R14, c[0x0][0x374], R15, 0x2, P1 ;  /* 0x0000dd000e074a11 */ /* 0x000fe200008f140f */
[----:B------:R1:W-:Y:S01]  /*16e0*/  STL [R1+0x40], R15 ;  /* 0x0000400f01007387 */ /* 0x0003e20000100800 */
[----:B------:R-:W-:-:S02]  /*16f0*/  @P2 IADD3 R4, P0, R18, c[0x0][0x360], RZ ;  /* 0x0000d80012042a10 */ /* 0x000fc40007f1e0ff */
[----:B------:R-:W-:Y:S01]  /*1700*/  IADD3 R2, P1, R18, c[0x0][0x348], RZ ;  /* 0x0000d20012027a10 */ /* 0x000fe20007f3e0ff */
[----:B------:R1:W5:Y:S01]  /*1710*/  @P4 LDG.E R243, [R6.64] ;  /* 0x0000000606f34981 */ /* 0x000362000c1e1900 */
[C---:B------:R-:W-:Y:S02]  /*1720*/  @P2 IADD3.X R5, R17.reuse, c[0x0][0x364], RZ, P0, !PT ;  /* 0x0000d90011052a10 */ /* 0x040fe400007fe4ff */
[----:B------:R-:W-:Y:S01]  /*1730*/  IADD3.X R3, R17, c[0x0][0x34c], RZ, P1, !PT ;  /* 0x0000d30011037a10 */ /* 0x000fe20000ffe4ff */
[----:B------:R1:W-:Y:S04]  /*1740*/  STL [R1+0x30], R18 ;  /* 0x0000301201007387 */ /* 0x0003e80000100800 */
[----:B------:R1:W5:Y:S04]  /*1750*/  @P2 LDG.E R12, [R4.64] ;  /* 0x00000006040c2981 */ /* 0x000368000c1e1900 */
[----:B------:R1:W5:Y:S04]  /*1760*/  @P3 LDG.E R11, [R2.64] ;  /* 0x00000006020b3981 */ /* 0x000368000c1e1900 */
[----:B------:R1:W-:Y:S01]  /*1770*/  STL [R1+0x34], R17 ;  /* 0x0000341101007387 */ /* 0x0003e20000100800 */
[----:B------:R-:W-:Y:S01]  /*1780*/  YIELD ;  /* 0x0000000000007946 */ /* 0x000fe20003800000 */
[----:B------:R-:W-:Y:S05]  /*1790*/  @P2 BRA `(.L_x_1952) ;  /* 0x0000005000002947 */ /* 0x000fea0003800000 */
[----:B-----5:R-:W-:Y:S01]  /*17a0*/  MOV R12, c[0x0][0x168] ;  /* 0x00005a00000c7a02 */ /* 0x020fe20000000f00 */
[----:B------:R-:W-:Y:S05]  /*17b0*/  @!P3 BRA `(.L_x_1952) ;  /* 0x000000300000b947 */ /* 0x000fea0003800000 */
[----:B------:R2:W3:Y:S04]  /*17c0*/  LDG.E R0, [R2.64] ;  /* 0x0000000602007981 */ /* 0x0004e8000c1e1900 */
[----:B-12---:R-:W3:Y:S02]  /*17d0*/  LDG.E R2, [R2.64+0x4] ;  /* 0x0000040602027981 */ /* 0x006ee4000c1e1900 */
[----:B---3--:R-:W-:-:S02]  /*17e0*/  IADD3 R12, -R0, R2, RZ ;  /* 0x00000002000c7210 */ /* 0x008fc40007ffe1ff */
.L_x_1952:
[----:B------:R-:W-:-:S04]  /*17f0*/  ISETP.NE.U32.AND P0, PT, RZ, c[0x0][0x368], PT ;  /* 0x0000da00ff007a0c */ /* 0x000fc80003f05070 */
[----:B------:R-:W-:-:S13]  /*1800*/  ISETP.NE.AND.EX P0, PT, RZ, c[0x0][0x36c], PT, P0 ;  /* 0x0000db00ff007a0c */ /* 0x000fda0003f05300 */
[----:B------:R-:W-:Y:S05]  /*1810*/  @!P0 BRA `(.L_x_1953) ;  /* 0x0000004000008947 */ /* 0x000fea0003800000 */
[----:B-1----:R-:W-:-:S04]  /*1820*/  IADD3 R2, P0, R18, c[0x0][0x368], RZ ;  /* 0x0000da0012027a10 */ /* 0x002fc80007f1e0ff */
[----:B------:R-:W-:-:S05]  /*1830*/  IADD3.X R3, R17, c[0x0][0x36c], RZ, P0, !PT ;  /* 0x0000db0011037a10 */ /* 0x000fca00007fe4ff */
[----:B------:R1:W5:Y:S01]  /*1840*/  LDG.E R0, [R2.64] ;  /* 0x0000000602007981 */ /* 0x000362000c1e1900 */
[----:B------:R-:W-:Y:S05]  /*1850*/  BRA `(.L_x_1954) ;  /* 0x0000008000007947 */ /* 0x000fea0003800000 */
.L_x_1953:
        /* <DEDUP_REMOVED lines=8> */
.L_x_1954:
        /* <DEDUP_REMOVED lines=48> */
.L_x_1956:
[----:B------:R-:W-:Y:S05]  /*1be0*/  BSYNC B0 ;  /* 0x0000000000007941 */ /* 0x000fea0003800000 */
.L_x_1955:
[----:B------:R-:W-:Y:S01]  /*1bf0*/  IMAD R241, R19, R2, RZ ;  /* 0x0000000213f17224 */ /* 0x000fe200078e02ff */
[----:B------:R-:W-:Y:S01]  /*1c00*/  PRMT R0, RZ, 0x7610, R0 ;  /* 0x00007610ff007816 */ /* 0x000fe20000000000 */
[----:B------:R-:W-:Y:S01]  /*1c10*/  IMAD.MOV.U32 R24, RZ, RZ, RZ ;  /* 0x000000ffff187224 */ /* 0x000fe200078e00ff */
[----:B-1----:R-:W-:Y:S01]  /*1c20*/  MOV R19, RZ ;  /* 0x000000ff00137202 */ /* 0x002fe20000000f00 */
[----:B------:R-:W-:Y:S01]  /*1c30*/  IMAD.IADD R2, R241, 0x1, R2 ;  /* 0x00000001f1027824 */ /* 0x000fe200078e0202 */
[----:B------:R-:W-:Y:S01]  /*1c40*/  CS2R R22, SRZ ;  /* 0x0000000000167805 */ /* 0x000fe2000001ff00 */
        /* <DEDUP_REMOVED lines=35> */
[----:B------:R-:W2:Y:S01]  /*1e80*/  LDL R6, [R1+0x4] ;  /* 0x0000040001067983 */ /* 0x000ea20000100800 */
        /* <DEDUP_REMOVED lines=8> */
[----:B------:R-:W-:Y:S01]  /*1f10*/  IMAD R5, R206, 0x10, R242 ;  /* 0x00000010ce057824 */ /* 0x000fe200078e02f2 */
[----:B------:R-:W-:Y:S01]  /*1f20*/  ISETP.GE.AND P2, PT, R205, c[0x0][0x198], PT ;  /* 0x00006600cd007a0c */ /* 0x000fe20003f46270 */
[----:B------:R-:W-:Y:S01]  /*1f30*/  IMAD R0, R0, c[0x0][0x178], RZ ;  /* 0x00005e0000007a24 */ /* 0x000fe200078e02ff */
[----:B------:R-:W-:Y:S02]  /*1f40*/  ISETP.NE.AND P0, PT, R4, 0x1, PT ;  /* 0x000000010400780c */ /* 0x000fe40003f05270 */
[----:B------:R-:W-:Y:S01]  /*1f50*/  SEL R4, R14, RZ, !P3 ;  /* 0x000000ff0e047207 */ /* 0x000fe20005800000 */
[C---:B------:R-:W-:Y:S01]  /*1f60*/  IMAD R0, R11.reuse, c[0x0][0x17c], R0 ;  /* 0x00005f000b007a24 */ /* 0x040fe200078e0200 */
[----:B------:R-:W-:Y:S01]  /*1f70*/  IADD3 R175, R176, -0x1, RZ ;  /* 0xffffffffb0af7810 */ /* 0x000fe20007ffe0ff */
[----:B-1----:R-:W-:-:S05]  /*1f80*/  IMAD.WIDE.U32 R2, R11, c[0x0][0x178], RZ ;  /* 0x00005e000b027a25 */ /* 0x002fca00078e00ff */
[----:B------:R-:W-:-:S05]  /*1f90*/  IADD3 R3, R3, R0, RZ ;  /* 0x0000000003037210 */ /* 0x000fca0007ffe0ff */
[----:B------:R-:W-:-:S04]  /*1fa0*/  IMAD.WIDE.U32 R2, R26, c[0x0][0x1b8], R2 ;  /* 0x00006e001a027a25 */ /* 0x000fc800078e0002 */
[----:B------:R-:W-:-:S04]  /*1fb0*/  IMAD R3, R26, c[0x0][0x1bc], R3 ;  /* 0x00006f001a037a24 */ /* 0x000fc800078e0203 */
        /* <DEDUP_REMOVED lines=26> */
.L_x_2068:
[----:B------:R-:W-:Y:S05]  /*2160*/  BRA.DIV ~URZ, `(.L_x_1959) ;  /* 0x0000bb927f007947 */ /* 0x000fea000b800000 */
[----:B------:R3:W4:Y:S02]  /*2170*/  SHFL.IDX PT, R2, R6, RZ, 0x181f ;  /* 0x00181fff06027589 */ /* 0x00072400000e0000 */
.L_x_2069:
[----:B---3--:R-:W3:Y:S01]  /*2180*/  LDL R0, [R1+0x4] ;  /* 0x0000040001007983 */ /* 0x008ee20000100800 */
[----:B------:R-:W-:Y:S01]  /*2190*/  IMAD R4, R12, c[0x0][0x2c4], RZ ;  /* 0x0000b1000c047a24 */ /* 0x000fe200078e02ff */
[----:B------:R-:W-:Y:S01]  /*21a0*/  BSSY B0, `(.L_x_1960) ;  /* 0x000000b000007945 */ /* 0x000fe20003800000 */
[----:B---3--:R-:W-:-:S04]  /*21b0*/  LEA R0, R0, R242, 0x7 ;  /* 0x000000f200007211 */ /* 0x008fc800078e38ff */
        /* <DEDUP_REMOVED lines=9> */
.L_x_1961:
[----:B------:R-:W-:Y:S05]  /*2250*/  BSYNC B0 ;  /* 0x0000000000007941 */ /* 0x000fea0003800000 */
.L_x_1960:
[----:B------:R-:W-:Y:S05]  /*2260*/  BRA.DIV ~URZ, `(.L_x_1962) ;  /* 0x0000bb027f007947 */ /* 0x000fea000b800000 */
[----:B--2---:R2:W3:Y:S04]  /*2270*/  SHFL.IDX PT, R7, R5, 0x1, 0x181f ;  /* 0x00381f0005077f89 */ /* 0x0044e800000e0000 */
[----:B----4-:R2:W4:Y:S02]  /*2280*/  SHFL.IDX PT, R2, R6, 0x1, 0x181f ;  /* 0x00381f0006027f89 */ /* 0x01052400000e0000 */
.L_x_2070:
[----:B------:R-:W-:Y:S01]  /*2290*/  IADD3 R3, R0, 0x10, RZ ;  /* 0x0000001000037810 */ /* 0x000fe20007ffe0ff */
[----:B------:R-:W-:Y:S03]  /*22a0*/  BSSY B0, `(.L_x_1963) ;  /* 0x000000a000007945 */ /* 0x000fe60003800000 */
[----:B------:R-:W-:-:S13]  /*22b0*/  ISETP.GE.AND P0, PT, R3, R4, PT ;  /* 0x000000040300720c */ /* 0x000fda0003f06270 */
[----:B------:R-:W-:Y:S05]  /*22c0*/  @P0 BRA `(.L_x_1964) ;  /* 0x0000007000000947 */ /* 0x000fea0003800000 */
[----:B------:R-:W-:Y:S02]  /*22d0*/  SHF.R.S32.HI R9, RZ, 0x1f, R205 ;  /* 0x0000001fff097819 */ /* 0x000fe400000114cd */
[----:B----4-:R-:W-:-:S04]  /*22e0*/  LEA R2, P0, R205, R2, 0x1 ;  /* 0x00000002cd027211 */ /* 0x010fc800078008ff */
[----:B---3--:R-:W-:-:S05]  /*22f0*/  LEA.HI.X R3, R205, R7, R9, 0x1, P0 ;  /* 0x00000007cd037211 */ /* 0x008fca00000f0c09 */
[----:B------:R-:W-:Y:S01]  /*2300*/  @!PT LDS RZ, [RZ] ;  /* 0x00000000fffff984 */ /* 0x000fe20000000800 */
[----:B------:R-:W-:Y:S01]  /*2310*/  @!PT LDS RZ, [RZ] ;  /* 0x00000000fffff984 */ /* 0x000fe20000000800 */
[----:B------:R-:W-:Y:S01]  /*2320*/  @!PT LDS RZ, [RZ] ;  /* 0x00000000fffff984 */ /* 0x000fe20000000800 */
[----:B------:R3:W-:Y:S04]  /*2330*/  LDGSTS.E.BYPASS.LTC128B.128 [R200+0x5900], [R2.64], !P2 ;  /* 0x0590000002c87fae */ /* 0x0007e8000d101d46 */
.L_x_1964:
[----:B------:R-:W-:Y:S05]  /*2340*/  BSYNC B0 ;  /* 0x0000000000007941 */ /* 0x000fea0003800000 */
.L_x_1963:
[----:B------:R-:W-:Y:S05]  /*2350*/  BRA.DIV ~URZ, `(.L_x_1965) ;  /* 0x0000bae27f007947 */ /* 0x000fea000b800000 */
[----:B---3--:R3:W1:Y:S02]  /*2360*/  SHFL.IDX PT, R7, R5, 0x2, 0x181f ;  /* 0x00581f0005077f89 */ /* 0x00866400000e0000 */
.L_x_2071:
[----:B------:R-:W-:Y:S05]  /*2370*/  BRA.DIV ~URZ, `(.L_x_1966) ;  /* 0x0000bb327f007947 */ /* 0x000fea000b800000 */
[----:B----4-:R4:W2:Y:S02]  /*2380*/  SHFL.IDX PT, R2, R6, 0x2, 0x181f ;  /* 0x00581f0006027f89 */ /* 0x0108a400000e0000 */
.L_x_2072:
        /* <DEDUP_REMOVED lines=11> */
.L_x_1968:
[----:B------:R-:W-:Y:S05]  /*2440*/  BSYNC B0 ;  /* 0x0000000000007941 */ /* 0x000fea0003800000 */
.L_x_1967:
[----:B------:R-:W-:Y:S05]  /*2450*/  BRA.DIV ~URZ, `(.L_x_1969) ;  /* 0x0000bac27f007947 */ /* 0x000fea000b800000 */
[----:B-1----:R1:W3:Y:S04]  /*2460*/  SHFL.IDX PT, R7, R5, 0x3, 0x181f ;  /* 0x00781f0005077f89 */ /* 0x0022e800000e0000 */
[----:B--2---:R1:W2:Y:S02]  /*2470*/  SHFL.IDX PT, R2, R6, 0x3, 0x181f ;  /* 0x00781f0006027f89 */ /* 0x0042a400000e0000 */
.L_x_2073:
        /* <DEDUP_REMOVED lines=11> */
.L_x_1971:
[----:B------:R-:W-:Y:S05]  /*2530*/  BSYNC B0 ;  /* 0x0000000000007941 */ /* 0x000fea0003800000 */
.L_x_1970:
[----:B------:R-:W-:Y:S05]  /*2540*/  BRA.DIV ~URZ, `(.L_x_1972) ;  /* 0x0000baa27f007947 */ /* 0x000fea000b800000 */
[----:B---3--:R3:W1:Y:S02]  /*2550*/  SHFL.IDX PT, R7, R5, 0x4, 0x181f ;  /* 0x00981f0005077f89 */ /* 0x00866400000e0000 */
.L_x_2074:
[----:B------:R-:W-:Y:S05]  /*2560*/  BRA.DIV ~URZ, `(.L_x_1973) ;  /* 0x0000baf27f007947 */ /* 0x000fea000b800000 */
[----:B--2---:R2:W3:Y:S02]  /*2570*/  SHFL.IDX PT, R2, R6, 0x4, 0x181f ;  /* 0x00981f0006027f89 */ /* 0x0044e400000e0000 */
.L_x_2075:
[----:B------:R-:W-:Y:S01]  /*2580*/  IADD3 R3, R0, 0x40, RZ ;  /* 0x0000004000037810 */ /* 0x000fe20007ffe0ff */
[----:B------:R-:W-:Y:S03]  /*2590*/  BSSY B0, `(.L_x_1974) ;  /* 0x000000a000007945 */ /* 0x000fe60003800000 */
[----:B------:R-:W-:-:S13]  /*25a0*/  ISETP.GE.AND P0, PT, R3, R4, PT ;  /* 0x000000040300720c */ /* 0x000fda0003f06270 */
[----:B------:R-:W-:Y:S05]  /*25b0*/  @P0 BRA `(.L_x_1975) ;  /* 0x0000007000000947 */ /* 0x000fea0003800000 */
[----:B------:R-:W-:Y:S02]  /*25c0*/  SHF.R.S32.HI R9, RZ, 0x1f, R205 ;  /* 0x0000001fff097819 */ /* 0x000fe400000114cd */
[----:B---3--:R-:W-:-:S04]  /*25d0*/  LEA R2, P0, R205, R2, 0x1 ;  /* 0x00000002cd027211 */ /* 0x008fc800078008ff */
[----:B-1----:R-:W-:-:S05]  /*25e0*/  LEA.HI.X R3, R205, R7, R9, 0x1, P0 ;  /* 0x00000007cd037211 */ /* 0x002fca00000f0c09 */
[----:B------:R-:W-:Y:S01]  /*25f0*/  @!PT LDS RZ, [RZ] ;  /* 0x00000000fffff984 */ /* 0x000fe20000000800 */
[----:B------:R-:W-:Y:S01]  /*2600*/  @!PT LDS RZ, [RZ] ;  /* 0x00000000fffff984 */ /* 0x000fe20000000800 */
[----:B------:R-:W-:Y:S01]  /*2610*/  @!PT LDS RZ, [RZ] ;  /* 0x00000000fffff984 */ /* 0x000fe20000000800 */
[----:B------:R1:W-:Y:S04]  /*2620*/  LDGSTS.E.BYPASS.LTC128B.128 [R200+0x7100], [R2.64], !P2 ;  /* 0x0710000002c87fae */ /* 0x0003e8000d101d46 */
.L_x_1975:
[----:B------:R-:W-:Y:S05]  /*2630*/  BSYNC B0 ;  /* 0x0000000000007941 */ /* 0x000fea0003800000 */
.L_x_1974:
[----:B------:R-:W-:Y:S05]  /*2640*/  BRA.DIV ~URZ, `(.L_x_1976) ;  /* 0x0000ba827f007947 */ /* 0x000fea000b800000 */
[----:B-1----:R1:W2:Y:S04]  /*2650*/  SHFL.IDX PT, R7, R5, 0x5, 0x181f ;  /* 0x00b81f0005077f89 */ /* 0x0022a800000e0000 */
[----:B---3--:R1:W3:Y:S02]  /*2660*/  SHFL.IDX PT, R2, R6, 0x5, 0x181f ;  /* 0x00b81f0006027f89 */ /* 0x0082e400000e0000 */
.L_x_2076:
[----:B------:R-:W-:Y:S01]  /*2670*/  IADD3 R3, R0, 0x50, RZ ;  /* 0x0000005000037810 */ /* 0x000fe20007ffe0ff */
[----:B------:R-:W-:Y:S03]  /*2680*/  BSSY B0, `(.L_x_1977) ;  /* 0x000000a000007945 */ /* 0x000fe60003800000 */
[----:B------:R-:W-:-:S13]  /*2690*/  ISETP.GE.AND P0, PT, R3, R4, PT ;  /* 0x000000040300720c */ /* 0x000fda0003f06270 */
[----:B------:R-:W-:Y:S05]  /*26a0*/  @P0 BRA `(.L_x_1978) ;  /* 0x0000007000000947 */ /* 0x000fea0003800000 */
[----:B------:R-:W-:Y:S02]  /*26b0*/  SHF.R.S32.HI R9, RZ, 0x1f, R205 ;  /* 0x0000001fff097819 */ /* 0x000fe400000114cd */
[----:B---3--:R-:W-:-:S04]  /*26c0*/  LEA R2, P0, R205, R2, 0x1 ;  /* 0x00000002cd027211 */ /* 0x008fc800078008ff */
[----:B--2---:R-:W-:-:S05]  /*26d0*/  LEA.HI.X R3, R205, R7, R9, 0x1, P0 ;  /* 0x00000007cd037211 */ /* 0x004fca00000f0c09 */
[----:B------:R-:W-:Y:S01]  /*26e0*/  @!PT LDS RZ, [RZ] ;  /* 0x00000000fffff984 */ /* 0x000fe20000000800 */
[----:B------:R-:W-:Y:S01]  /*26f0*/  @!PT LDS RZ, [RZ] ;  /* 0x00000000fffff984 */ /* 0x000fe20000000800 */
[----:B------:R-:W-:Y:S01]  /*2700*/  @!PT LDS RZ, [RZ] ;  /* 0x00000000fffff984 */ /* 0x000fe20000000800 */
[----:B------:R2:W-:Y:S04]  /*2710*/  LDGSTS.E.BYPASS.LTC128B.128 [R200+0x7900], [R2.64], !P2 ;  /* 0x0790000002c87fae */ /* 0x0005e8000d101d46 */
.L_x_1978:
[----:B------:R-:W-:Y:S05]  /*2720*/  BSYNC B0 ;  /* 0x0000000000007941 */ /* 0x000fea0003800000 */
.L_x_1977:
[----:B------:R-:W-:Y:S05]  /*2730*/  BRA.DIV ~URZ, `(.L_x_1979) ;  /* 0x0000ba627f007947 */ /* 0x000fea000b800000 */
[----:B--2---:R2:W1:Y:S02]  /*2740*/  SHFL.IDX PT, R7, R5, 0x6, 0x181f ;  /* 0x00d81f0005077f89 */ /* 0x00446400000e0000 */
.L_x_2077:
[----:B------:R-:W-:Y:S05]  /*2750*/  BRA.DIV ~URZ, `(.L_x_1980) ;  /* 0x0000bab27f007947 */ /* 0x000fea000b800000 */
[----:B---3--:R3:W2:Y:S02]  /*2760*/  SHFL.IDX PT, R2, R6, 0x6, 0x181f ;  /* 0x00d81f0006027f89 */ /* 0x0086a400000e0000 */
.L_x_2078:
        /* <DEDUP_REMOVED lines=11> */
.L_x_1982:
[----:B------:R-:W-:Y:S05]  /*2820*/  BSYNC B0 ;  /* 0x0000000000007941 */ /* 0x000fea0003800000 */
.L_x_1981:
[----:B------:R-:W-:Y:S05]  /*2830*/  BRA.DIV ~URZ, `(.L_x_1983) ;  /* 0x0000ba427f007947 */ /* 0x000fea000b800000 */
[----:B-12---:R-:W1:Y:S04]  /*2840*/  SHFL.IDX PT, R5, R5, 0x7, 0x181f ;  /* 0x00f81f0005057f89 */ /* 0x006e6800000e0000 */
[----:B------:R2:W3:Y:S02]  /*2850*/  SHFL.IDX PT, R2, R6, 0x7, 0x181f ;  /* 0x00f81f0006027f89 */ /* 0x0004e400000e0000 */
.L_x_2079:
[----:B------:R-:W-:Y:S01]  /*2860*/  IADD3 R0, R0, 0x70, RZ ;  /* 0x0000007000007810 */ /* 0x000fe20007ffe0ff */
[----:B-----5:R-:W-:Y:S01]  /*2870*/  IMAD.WIDE.U32 R246, R8, c[0x0][0x2b0], RZ ;  /* 0x0000ac0008f67a25 */ /* 0x020fe200078e00ff */
[----:B------:R-:W-:Y:S02]  /*2880*/  SHF.R.S32.HI R132, RZ, 0x1f, R205 ;  /* 0x0000001fff847819 */ /* 0x000fe400000114cd */
[----:B------:R-:W-:Y:S01]  /*2890*/  ISETP.GE.AND P1, PT, R0, R4, PT ;  /* 0x000000040000720c */ /* 0x000fe20003f26270 */
[----:B------:R-:W-:Y:S01]  /*28a0*/  IMAD R172, R206, 0x10, R242 ;  /* 0x00000010ceac7824 */ /* 0x000fe200078e02f2 */
[----:B------:R-:W-:-:S05]  /*28b0*/  SHF.R.S32.HI R0, RZ, 0x1f, R8 ;  /* 0x0000001fff007819 */ /* 0x000fca0000011408 */
[----:B------:R-:W-:-:S04]  /*28c0*/  IMAD R0, R0, c[0x0][0x2b0], RZ ;  /* 0x0000ac0000007a24 */ /* 0x000fc800078e02ff */
[----:B------:R-:W-:Y:S02]  /*28d0*/  IMAD R0, R8, c[0x0][0x2b4], R0 ;  /* 0x0000ad0008007a24 */ /* 0x000fe400078e0200 */
[----:B---3--:R-:W-:Y:S02]  /*28e0*/  @!P1 LEA R2, P0, R205, R2, 0x1 ;  /* 0x00000002cd029211 */ /* 0x008fe400078008ff */
[----:B------:R-:W-:Y:S02]  /*28f0*/  IMAD.IADD R251, R247, 0x1, R0 ;  /* 0x00000001f7fb7824 */ /* 0x000fe400078e0200 */
[----:B-1----:R-:W-:-:S05]  /*2900*/  @!P1 LEA.HI.X R3, R205, R5, R132, 0x1, P0 ;  /* 0x00000005cd039211 */ /* 0x002fca00000f0c84 */
[----:B------:R-:W-:Y:S01]  /*2910*/  @!PT LDS RZ, [RZ] ;  /* 0x00000000fffff984 */ /* 0x000fe20000000800 */
[----:B------:R-:W-:Y:S01]  /*2920*/  @!PT LDS RZ, [RZ] ;  /* 0x00000000fffff984 */ /* 0x000fe20000000800 */
[----:B------:R-:W-:Y:S01]  /*2930*/  @!PT LDS RZ, [RZ] ;  /* 0x00000000fffff984 */ /* 0x000fe20000000800 */
[----:B------:R1:W-:Y:S04]  /*2940*/  @!P1 LDGSTS.E.BYPASS.LTC128B.128 [R200+0x8900], [R2.64], !P2 ;  /* 0x0890000002c89fae */ /* 0x0003e8000d101d46 */
[----:B------:R-:W0:Y:S01]  /*2950*/  LDGDEPBAR ;  /* 0x00000000000079af */ /* 0x000e220000000000 */
[----:B------:R-:W-:Y:S02]  /*2960*/  WARPSYNC 0xffffffff ;  /* 0xffffffff00007948 */ /* 0x000fe40003800000 */
[----:B------:R-:W-:Y:S01]  /*2970*/  IMAD.MOV.U32 R174, RZ, RZ, 0x50 ;  /* 0x00000050ffae7424 */ /* 0x000fe200078e00ff */
[----:B------:R-:W-:Y:S01]  /*2980*/  BAR.SYNC.DEFER_BLOCKING 0x0 ;  /* 0x0000000000007b1d */ /* 0x000fe20000010000 */
[----:B------:R-:W-:Y:S02]  /*2990*/  IMAD.MOV.U32 R0, RZ, RZ, c[0x0][0x2b8] ;  /* 0x0000ae00ff007624 */ /* 0x000fe400078e00ff */
[----:B------:R-:W-:Y:S02]  /*29a0*/  IMAD R174, R176, R174, -0x50 ;  /* 0xffffffb0b0ae7424 */ /* 0x000fe400078e02ae */
[----:B------:R-:W-:Y:S01]  /*29b0*/  IMAD.MOV.U32 R199, RZ, RZ, RZ ;  /* 0x000000ffffc77224 */ /* 0x000fe200078e00ff */
[----:B------:R-:W-:Y:S01]  /*29c0*/  ISETP.NE.AND P3, PT, R0, 0x1, PT ;  /* 0x000000010000780c */ /* 0x000fe20003f65270 */
[----:B-1----:R-:W-:-:S05]  /*29d0*/  IMAD.IADD R2, R172, 0x1, R174 ;  /* 0x00000001ac027824 */ /* 0x002fca00078e02ae */
[C---:B------:R-:W-:Y:S01]  /*29e0*/  ISETP.GE.AND P1, PT, R2.reuse, R13, PT ;  /* 0x0000000d0200720c */ /* 0x040fe20003f26270 */
[----:B------:R-:W-:-:S03]  /*29f0*/  IMAD.IADD R2, R2, 0x1, R243 ;  /* 0x0000000102027824 */ /* 0x000fc600078e02f3 */
[----:B------:R-:W-:Y:S01]  /*2a00*/  ISETP.GT.OR P1, PT, R172, 0x4f, P1 ;  /* 0x0000004fac00780c */ /* 0x000fe20000f24670 */
[----:B------:R-:W-:Y:S02]  /*2a10*/  IMAD.MOV.U32 R0, RZ, RZ, R2 ;  /* 0x000000ffff007224 */ /* 0x000fe400078e0002 */
[----:B------:R-:W-:-:S05]  /*2a20*/  @P3 IMAD.HI.U32 R3, R2, c[0x0][0x2bc], RZ ;  /* 0x0000af0002033a27 */ /* 0x000fca00078e00ff */
[----:B------:R-:W-:-:S05]  /*2a30*/  @P3 SHF.R.U32.HI R0, RZ, c[0x0][0x2c0], R3 ;  /* 0x0000b000ff003a19 */ /* 0x000fca0000011603 */
[----:B------:R-:W-:-:S04]  /*2a40*/  @!P1 IADD3 R3, P0, R0, R246, RZ ;  /* 0x000000f600039210 */ /* 0x000fc80007f1e0ff */
[----:B------:R-:W-:Y:S02]  /*2a50*/  @!P1 LEA.HI.X.SX32 R5, R0, R251, 0x1, P0 ;  /* 0x000000fb00059211 */ /* 0x000fe400000f0eff */
[----:B------:R-:W-:-:S04]  /*2a60*/  @!P1 LEA R4, P0, R3, c[0x0][0x2a0], 0x2 ;  /* 0x0000a80003049a11 */ /* 0x000fc800078010ff */
[----:B------:R-:W-:-:S05]  /*2a70*/  @!P1 LEA.HI.X R5, R3, c[0x0][0x2a4], R5, 0x2, P0 ;  /* 0x0000a90003059a11 */ /* 0x000fca00000f1405 */
[----:B------:R-:W3:Y:S01]  /*2a80*/  @!P1 LDG.E R199, [R4.64] ;  /* 0x0000000604c79981 */ /* 0x000ee2000c1e1900 */
[----:B------:R-:W-:Y:S01]  /*2a90*/  IMAD.MOV R0, RZ, RZ, -R0 ;  /* 0x000000ffff007224 */ /* 0x000fe200078e0a00 */
[----:B------:R-:W-:Y:S01]  /*2aa0*/  BSSY B0, `(.L_x_1984) ;  /* 0x0000122000007945 */ /* 0x000fe20003800000 */
[----:B------:R-:W-:-:S04]  /*2ab0*/  IMAD.WIDE.U32 R244, R26, c[0x0][0x1e8], RZ ;  /* 0x00007a001af47a25 */ /* 0x000fc800078e00ff */
[----:B------:R-:W-:Y:S02]  /*2ac0*/  IMAD R201, R0, c[0x0][0x2b8], R2 ;  /* 0x0000ae0000c97a24 */ /* 0x000fe400078e0202 */
[----:B------:R-:W-:Y:S02]  /*2ad0*/  IMAD R250, R26, c[0x0][0x1ec], R245 ;  /* 0x00007b001afa7a24 */ /* 0x000fe400078e02f5 */
[----:B------:R-:W-:Y:S01]  /*2ae0*/  IMAD.WIDE.U32 R2, R201, c[0x0][0x1e0], RZ ;  /* 0x00007800c9027a25 */ /* 0x000fe200078e00ff */
[----:B------:R-:W-:-:S03]  /*2af0*/  SHF.R.S32.HI R25, RZ, 0x1f, R201 ;  /* 0x0000001fff197819 */ /* 0x000fc600000114c9 */
[----:B------:R-:W-:Y:S02]  /*2b00*/  IMAD R173, R175, -0x50, R13 ;  /* 0xffffffb0afad7824 */ /* 0x000fe400078e020d */
[----:B------:R-:W-:Y:S02]  /*2b10*/  IMAD R0, R25, c[0x0][0x1e0], RZ ;  /* 0x0000780019007a24 */ /* 0x000fe400078e02ff */
[----:B------:R-:W-:Y:S02]  /*2b20*/  IMAD.IADD R24, R173, 0x1, -R242 ;  /* 0x00000001ad187824 */ /* 0x000fe400078e0af2 */
[----:B------:R-:W-:Y:S02]  /*2b30*/  IMAD R0, R201, c[0x0][0x1e4], R0 ;  /* 0x00007900c9007a24 */ /* 0x000fe400078e0200 */
[----:B------:R-:W-:Y:S01]  /*2b40*/  IMAD.WIDE.U32 R248, R26, c[0x0][0x210], RZ ;  /* 0x000084001af87a25 */ /* 0x000fe200078e00ff */
[C---:B------:R-:W-:Y:S02]  /*2b50*/  ISETP.GE.AND P2, PT, R24.reuse, 0x1, PT ;  /* 0x000000011800780c */ /* 0x040fe40003f46270 */
[C---:B------:R-:W-:Y:S01]  /*2b60*/  ISETP.GE.AND P1, PT, R24.reuse, 0x11, PT ;  /* 0x000000111800780c */ /* 0x040fe20003f26270 */
[----:B------:R-:W-:Y:S01]  /*2b70*/  IMAD.IADD R3, R3, 0x1, R0 ;  /* 0x0000000103037824 */ /* 0x000fe200078e0200 */
[----:B------:R-:W-:Y:S01]  /*2b80*/  ISETP.GE.AND P6, PT, R24, 0x21, PT ;  /* 0x000000211800780c */ /* 0x000fe20003fc6270 */
[----:B------:R-:W-:Y:S01]  /*2b90*/  IMAD R252, R26, c[0x0][0x214], R249 ;  /* 0x000085001afc7a24 */ /* 0x000fe200078e02f9 */
[----:B------:R-:W-:-:S02]  /*2ba0*/  ISETP.GE.AND P5, PT, R24, 0x31, PT ;  /* 0x000000311800780c */ /* 0x000fc40003fa6270 */
[----:B---3--:R-:W-:Y:S01]  /*2bb0*/  SHF.R.S32.HI R27, RZ, 0x1f, R199 ;  /* 0x0000001fff1b7819 */ /* 0x008fe200000114c7 */
        /* <DEDUP_REMOVED lines=8> */
[----:B------:R-:W-:-:S03]  /*2c40*/  @P2 ISETP.GE.AND P0, PT, R205, c[0x0][0x1d4], PT ;  /* 0x00007500cd002a0c */ /* 0x000fc60003f06270 */
[----:B------:R-:W1:Y:S04]  /*2c50*/  SHFL.IDX PT, R2, R0, RZ, 0x181f ;  /* 0x00181fff00027589 */ /* 0x000e6800000e0000 */
[----:B------:R-:W3:Y:S04]  /*2c60*/  SHFL.IDX PT, R3, R4, RZ, 0x181f ;  /* 0x00181fff04037589 */ /* 0x000ee800000e0000 */
[----:B------:R-:W5:Y:S04]  /*2c70*/  SHFL.IDX PT, R7, R4, 0x1, 0x181f ;  /* 0x00381f0004077f89 */ /* 0x000f6800000e0000 */
[----:B--2-4-:R-:W2:Y:S04]  /*2c80*/  SHFL.IDX PT, R6, R0, 0x2, 0x181f ;  /* 0x00581f0000067f89 */ /* 0x014ea800000e0000 */
[----:B------:R-:W4:Y:S04]  /*2c90*/  SHFL.IDX PT, R8, R0, 0x3, 0x181f ;  /* 0x00781f0000087f89 */ /* 0x000f2800000e0000 */
[----:B------:R-:W-:Y:S01]  /*2ca0*/  SHFL.IDX PT, R0, R0, 0x4, 0x181f ;  /* 0x00981f0000007f89 */ /* 0x000fe200000e0000 */
[----:B-1----:R-:W-:-:S03]  /*2cb0*/  @P2 LEA R2, P4, R205, R2, 0x1 ;  /* 0x00000002cd022211 */ /* 0x002fc600078808ff */
[----:B------:R-:W1:Y:S01]  /*2cc0*/  SHFL.IDX PT, R11, R4, 0x2, 0x181f ;  /* 0x00581f00040b7f89 */ /* 0x000e6200000e0000 */
[----:B---3--:R-:W-:-:S03]  /*2cd0*/  @P2 LEA.HI.X R3, R205, R3, R132, 0x1, P4 ;  /* 0x00000003cd032211 */ /* 0x008fc600020f0c84 */
[----:B------:R-:W3:Y:S01]  /*2ce0*/  SHFL.IDX PT, R10, R4, 0x3, 0x181f ;  /* 0x00781f00040a7f89 */ /* 0x000ee200000e0000 */
[----:B------:R-:W-:-:S03]  /*2cf0*/  ISETP.GE.AND P4, PT, R24, 0x41, PT ;  /* 0x000000411800780c */ /* 0x000fc60003f86270 */
[----:B------:R4:W1:Y:S04]  /*2d00*/  SHFL.IDX PT, R9, R4, 0x4, 0x181f ;  /* 0x00981f0004097f89 */ /* 0x00086800000e0000 */
[----:B------:R1:W-:Y:S01]  /*2d10*/  @P2 LDGSTS.E.BYPASS.LTC128B.128 [R200+0x2900], [R2.64], !P0 ;  /* 0x0290000002c82fae */ /* 0x0003e2000c101d46 */
[C---:B------:R-:W-:Y:S02]  /*2d20*/  @P1 ISETP.GE.AND P0, PT, R205.reuse, c[0x0][0x1d4], PT ;  /* 0x00007500cd001a0c */ /* 0x040fe40003f06270 */
[----:B-1----:R-:W-:-:S04]  /*2d30*/  @P1 LEA R2, P2, R205, R5, 0x1 ;  /* 0x00000005cd021211 */ /* 0x002fc800078408ff */
[C---:B-----5:R-:W-:Y:S02]  /*2d40*/  @P1 LEA.HI.X R3, R205.reuse, R7, R132, 0x1, P2 ;  /* 0x00000007cd031211 */ /* 0x060fe400010f0c84 */
[----:B--2---:R-:W-:-:S05]  /*2d50*/  @P6 LEA R6, P2, R205, R6, 0x1 ;  /* 0x00000006cd066211 */ /* 0x004fca00078408ff */
[----:B------:R1:W-:Y:S01]  /*2d60*/  @P1 LDGSTS.E.BYPASS.LTC128B.128 [R200+0x3100], [R2.64], !P0 ;  /* 0x0310000002c81fae */ /* 0x0003e2000c101d46 */
[C---:B----4-:R-:W-:Y:S02]  /*2d70*/  @P5 LEA R4, P1, R205.reuse, R8, 0x1 ;  /* 0x00000008cd045211 */ /* 0x050fe400078208ff */
[C-C-:B------:R-:W-:Y:S02]  /*2d80*/  @P6 LEA.HI.X R7, R205.reuse, R11, R132.reuse, 0x1, P2 ;  /* 0x0000000bcd076211 */ /* 0x140fe400010f0c84 */
[C---:B------:R-:W-:Y:S02]  /*2d90*/  @P6 ISETP.GE.AND P2, PT, R205.reuse, c[0x0][0x1d4], PT ;  /* 0x00007500cd006a0c */ /* 0x040fe40003f46270 */
[C---:B---3--:R-:W-:Y:S02]  /*2da0*/  @P5 LEA.HI.X R5, R205.reuse, R10, R132, 0x1, P1 ;  /* 0x0000000acd055211 */ /* 0x048fe400008f0c84 */
[----:B------:R-:W-:-:S09]  /*2db0*/  @P5 ISETP.GE.AND P1, PT, R205, c[0x0][0x1d4], PT ;  /* 0x00007500cd005a0c */ /* 0x000fd20003f26270 */
[----:B------:R2:W-:Y:S04]  /*2dc0*/  @P6 LDGSTS.E.BYPASS.LTC128B.128 [R200+0x3900], [R6.64], !P2 ;  /* 0x0390000006c86fae */ /* 0x0005e8000d101d46 */
[----:B------:R2:W-:Y:S01]  /*2dd0*/  @P5 LDGSTS.E.BYPASS.LTC128B.128 [R200+0x4100], [R4.64], !P1 ;  /* 0x0410000004c85fae */ /* 0x0005e2000c901d46 */
[C---:B-1----:R-:W-:Y:S02]  /*2de0*/  @P4 LEA R2, P0, R205.reuse, R0, 0x1 ;  /* 0x00000000cd024211 */ /* 0x042fe400078008ff */
[----:B------:R-:W-:Y:S02]  /*2df0*/  IADD3 R0, R188, 0x20, RZ ;  /* 0x00000020bc007810 */ /* 0x000fe40007ffe0ff */
[C---:B------:R-:W-:Y:S02]  /*2e00*/  @P4 LEA.HI.X R3, R205.reuse, R9, R132, 0x1, P0 ;  /* 0x00000009cd034211 */ /* 0x040fe400000f0c84 */
[----:B------:R-:W-:-:S13]  /*2e10*/  @P4 ISETP.GE.AND P0, PT, R205, c[0x0][0x1d4], PT ;  /* 0x00007500cd004a0c */ /* 0x000fda0003f06270 */
[----:B------:R1:W-:Y:S01]  /*2e20*/  @P4 LDGSTS.E.BYPASS.LTC128B.128 [R200+0x4900], [R2.64], !P0 ;  /* 0x0490000002c84fae */ /* 0x0003e2000c101d46 */
[----:B------:R-:W-:-:S03]  /*2e30*/  R2P PR, R206, 0x6 ;  /* 0x00000006ce007804 */ /* 0x000fc60000000000 */
[----:B------:R-:W0:Y:S10]  /*2e40*/  LDGDEPBAR ;  /* 0x00000000000079af */ /* 0x000e340000000000 */
[----:B------:R-:W-:-:S02]  /*2e50*/  @P1 IADD3 R0, R188, -0x20, RZ ;  /* 0xffffffe0bc001810 */ /* 0x000fc40007ffe0ff */
[----:B------:R-:W-:-:S04]  /*2e60*/  ISETP.GE.AND P1, PT, R205, c[0x0][0x1d4], PT ;  /* 0x00007500cd007a0c */ /* 0x000fc80003f26270 */
[----:B------:R-:W-:Y:S01]  /*2e70*/  ISETP.LT.OR P6, PT, R24, 0x11, P1 ;  /* 0x000000111800780c */ /* 0x000fe20000fc1670 */
[----:B-1----:R-:W-:Y:S01]  /*2e80*/  IMAD.WIDE.U32 R2, R201, c[0x0][0x208], RZ ;  /* 0x00008200c9027a25 */ /* 0x002fe200078e00ff */
[----:B------:R-:W-:-:S04]  /*2e90*/  DEPBAR.LE SB0, 0x1 ;  /* 0x000080400000791a */ /* 0x000fc80000000000 */
[----:B------:R-:W-:-:S04]  /*2ea0*/  DEPBAR.LE SB0, 0x0 ;  /* 0x000080000000791a */ /* 0x000fc80000000000 */
[----:B------:R-:W-:Y:S06]  /*2eb0*/  BAR.SYNC.DEFER_BLOCKING 0x0 ;  /* 0x0000000000007b1d */ /* 0x000fec0000010000 */
[----:B--2---:R-:W-:Y:S04]  /*2ec0*/  LDSM.16.M88.4 R4, [R194+0x2000] ;  /* 0x00200000c204783b */ /* 0x004fe80000000200 */
[----:B------:R-:W1:Y:S04]  /*2ed0*/  LDSM.16.M88.4 R16, [R188] ;  /* 0x00000000bc10783b */ /* 0x000e680000000200 */
[----:B------:R-:W2:Y:S04]  /*2ee0*/  LDSM.16.M88.4 R12, [R188+0x800] ;  /* 0x00080000bc0c783b */ /* 0x000ea80000000200 */
[----:B------:R-:W3:Y:S04]  /*2ef0*/  LDSM.16.M88.4 R20, [R188+0x1000] ;  /* 0x00100000bc14783b */ /* 0x000ee80000000200 */
[----:B------:R-:W4:Y:S04]  /*2f00*/  LDSM.16.M88.4 R28, [R188+0x1800] ;  /* 0x00180000bc1c783b */ /* 0x000f280000000200 */
[----:B------:R-:W5:Y:S04]  /*2f10*/  LDSM.16.M88.4 R32, [R188+0x2000] ;  /* 0x00200000bc20783b */ /* 0x000f680000000200 */
[----:B------:R-:W4:Y:S04]  /*2f20*/  LDSM.16.M88.4 R8, [R194] ;  /* 0x00000000c208783b */ /* 0x000f280000000200 */
[----:B------:R-:W-:Y:S04]  /*2f30*/  LDSM.16.M88.4 R40, [R0+0x1000] ;  /* 0x001000000028783b */ /* 0x000fe80000000200 */
[----:B------:R-:W-:Y:S04]  /*2f40*/  LDSM.16.M88.4 R36, [R0+0x1800] ;  /* 0x001800000024783b */ /* 0x000fe80000000200 */
[----:B------:R-:W-:Y:S04]  /*2f50*/  LDSM.16.M88.4 R68, [R0] ;  /* 0x000000000044783b */ /* 0x000fe80000000200 */
[----:B------:R-:W-:Y:S01]  /*2f60*/  LDSM.16.M88.4 R64, [R0+0x800] ;  /* 0x000800000040783b */ /* 0x000fe20000000200 */
[C---:B-1----:R-:W-:Y:S08]  /*2f70*/  HMMA.16816.F32 R44, R4.reuse, R16, RZ ;  /* 0x00000010042c723c */ /* 0x042ff000000018ff */
[C---:B--2---:R-:W-:Y:S08]  /*2f80*/  HMMA.16816.F32 R48, R4.reuse, R12, RZ ;  /* 0x0000000c0430723c */ /* 0x044ff000000018ff */
[C---:B---3--:R-:W-:Y:S08]  /*2f90*/  HMMA.16816.F32 R52, R4.reuse, R20, RZ ;  /* 0x000000140434723c */ /* 0x048ff000000018ff */
[C---:B----4-:R-:W-:Y:S08]  /*2fa0*/  HMMA.16816.F32 R56, R4.reuse, R28, RZ ;  /* 0x0000001c0438723c */ /* 0x050ff000000018ff */
[C---:B-----5:R-:W-:Y:S08]  /*2fb0*/  HMMA.16816.F32 R60, R4.reuse, R32, RZ ;  /* 0x00000020043c723c */ /* 0x060ff000000018ff */
[C---:B------:R-:W-:Y:S08]  /*2fc0*/  HMMA.16816.F32 R72, R4.reuse, R18, RZ ;  /* 0x000000120448723c */ /* 0x040ff000000018ff */
[C---:B------:R-:W-:Y:S08]  /*2fd0*/  HMMA.16816.F32 R92, R4.reuse, R14, RZ ;  /* 0x0000000e045c723c */ /* 0x040ff000000018ff */
[C---:B------:R-:W-:Y:S08]  /*2fe0*/  HMMA.16816.F32 R96, R4.reuse, R22, RZ ;  /* 0x000000160460723c */ /* 0x040ff000000018ff */
[C---:B------:R-:W-:Y:S08]  /*2ff0*/  HMMA.16816.F32 R104, R4.reuse, R30, RZ ;  /* 0x0000001e0468723c */ /* 0x040ff000000018ff */
[----:B------:R-:W-:Y:S07]  /*3000*/  HMMA.16816.F32 R112, R4, R34, RZ ;  /* 0x000000220470723c */ /* 0x000fee00000018ff */
[----:B------:R-:W-:Y:S01]  /*3010*/  IMAD R4, R25, c[0x0][0x208], RZ ;  /* 0x0000820019047a24 */ /* 0x000fe200078e02ff */
[----:B------:R-:W-:Y:S01]  /*3020*/  HMMA.16816.F32 R116, R8, R16, RZ ;  /* 0x000000100874723c */ /* 0x000fe200000018ff */
[----:B------:R-:W-:-:S02]  /*3030*/  IMAD R5, R27, c[0x0][0x218], RZ ;  /* 0x000086001b057a24 */ /* 0x000fc400078e02ff */
[----:B------:R-:W-:Y:S02]  /*3040*/  IMAD R4, R201, c[0x0][0x20c], R4 ;  /* 0x00008300c9047a24 */ /* 0x000fe400078e0204 */
[----:B------:R-:W-:Y:S02]  /*3050*/  IMAD R5, R199, c[0x0][0x21c], R5 ;  /* 0x00008700c7057a24 */ /* 0x000fe400078e0205 */
[----:B------:R-:W-:Y:S01]  /*3060*/  IMAD.IADD R3, R3, 0x1, R4 ;  /* 0x0000000103037824 */ /* 0x000fe200078e0204 */
[----:B------:R-:W-:Y:S03]  /*3070*/  HMMA.16816.F32 R128, R8, R18, RZ ;  /* 0x000000120880723c */ /* 0x000fe600000018ff */
[----:B------:R-:W-:-:S05]  /*3080*/  IMAD.WIDE.U32 R2, R199, c[0x0][0x218], R2 ;  /* 0x00008600c7027a25 */ /* 0x000fca00078e0002 */
[----:B------:R-:W-:Y:S01]  /*3090*/  IADD3 R4, P0, R2, R248, RZ ;  /* 0x000000f802047210 */ /* 0x000fe20007f1e0ff */
[----:B------:R-:W-:Y:S03]  /*30a0*/  HMMA.16816.F32 R140, R8, R12, RZ ;  /* 0x0000000c088c723c */ /* 0x000fe600000018ff */
[----:B------:R-:W-:Y:S02]  /*30b0*/  IADD3.X R3, R252, R3, R5, P0, !PT ;  /* 0x00000003fc037210 */ /* 0x000fe400007fe405 */
[----:B------:R-:W-:-:S03]  /*30c0*/  LEA R2, P0, R4, c[0x0][0x1f8], 0x1 ;  /* 0x00007e0004027a11 */ /* 0x000fc600078008ff */
[----:B------:R-:W-:Y:S01]  /*30d0*/  HMMA.16816.F32 R120, R8, R14, RZ ;  /* 0x0000000e0878723c */ /* 0x000fe200000018ff */
[----:B------:R-:W-:Y:S01]  /*30e0*/  LEA.HI.X R5, R4, c[0x0][0x1fc], R3, 0x1, P0 ;  /* 0x00007f0004057a11 */ /* 0x000fe200000f0c03 */
[----:B------:R-:W-:Y:S01]  /*30f0*/  SHFL.IDX PT, R6, R2, 0x2, 0x181f ;  /* 0x00581f0002067f89 */ /* 0x000fe200000e0000 */
[----:B------:R-:W-:-:S03]  /*3100*/  ISETP.LT.OR P0, PT, R24, 0x1, P1 ;  /* 0x000000011800780c */ /* 0x000fc60000f01670 */
[----:B------:R-:W-:Y:S02]  /*3110*/  SHFL.IDX PT, R3, R2, RZ, 0x181f ;  /* 0x00181fff02037589 */ /* 0x000fe400000e0000 */
[C---:B------:R-:W-:Y:S02]  /*3120*/  HMMA.16816.F32 R108, R8.reuse, R20, RZ ;  /* 0x00000014086c723c */ /* 0x040fe400000018ff */
[----:B------:R-:W1:Y:S04]  /*3130*/  SHFL.IDX PT, R4, R2, 0x1, 0x181f ;  /* 0x00381f0002047f89 */ /* 0x000e6800000e0000 */
[----:B------:R-:W-:Y:S01]  /*3140*/  SHFL.IDX PT, R7, R5, RZ, 0x181f ;  /* 0x00181fff05077589 */ /* 0x000fe200000e0000 */
[C---:B------:R-:W-:Y:S01]  /*3150*/  SHF.L.U64.HI R20, R205.reuse, 0x1, R132 ;  /* 0x00000001cd147819 */ /* 0x040fe20000010284 */
[C---:B------:R-:W-:Y:S02]  /*3160*/  HMMA.16816.F32 R124, R8.reuse, R22, RZ ;  /* 0x00000016087c723c */ /* 0x040fe400000018ff */
[----:B------:R-:W2:Y:S04]  /*3170*/  LDSM.16.M88.4 R12, [R197+0x2000] ;  /* 0x00200000c50c783b */ /* 0x000ea80000000200 */
[----:B------:R-:W-:Y:S01]  /*3180*/  SHFL.IDX PT, R18, R2, 0x3, 0x181f ;  /* 0x00781f0002127f89 */ /* 0x000fe200000e0000 */
[----:B------:R-:W-:Y:S01]  /*3190*/  IMAD.SHL.U32 R23, R205, 0x2, RZ ;  /* 0x00000002cd177824 */ /* 0x000fe200078e00ff */
[C---:B------:R-:W-:Y:S02]  /*31a0*/  HMMA.16816.F32 R100, R8.reuse, R28, RZ ;  /* 0x0000001c0864723c */ /* 0x040fe400000018ff */
[----:B------:R-:W-:Y:S04]  /*31b0*/  SHFL.IDX PT, R22, R5, 0x3, 0x181f ;  /* 0x00781f0005167f89 */ /* 0x000fe800000e0000 */
[----:B------:R1:W-:Y:S02]  /*31c0*/  SHFL.IDX PT, R19, R2, 0x4, 0x181f ;  /* 0x00981f0002137f89 */ /* 0x0003e400000e0000 */
[C---:B------:R-:W-:Y:S02]  /*31d0*/  HMMA.16816.F32 R136, R8.reuse, R30, RZ ;  /* 0x0000001e0888723c */ /* 0x040fe400000018ff */
[----:B------:R-:W-:Y:S04]  /*31e0*/  LDSM.16.M88.4 R28, [R0+0x2000] ;  /* 0x00200000001c783b */ /* 0x000fe80000000200 */
[----:B------:R-:W-:Y:S02]  /*31f0*/  SHFL.IDX PT, R21, R5, 0x4, 0x181f ;  /* 0x00981f0005157f89 */ /* 0x000fe400000e0000 */
[C---:B------:R-:W-:Y:S08]  /*3200*/  HMMA.16816.F32 R88, R8.reuse, R32, RZ ;  /* 0x000000200858723c */ /* 0x040ff000000018ff */
[----:B------:R-:W-:Y:S01]  /*3210*/  HMMA.16816.F32 R84, R8, R34, RZ ;  /* 0x000000220854723c */ /* 0x000fe200000018ff */
[----:B------:R-:W3:Y:S04]  /*3220*/  SHFL.IDX PT, R11, R5, 0x1, 0x181f ;  /* 0x00381f00050b7f89 */ /* 0x000ee800000e0000 */
[----:B------:R-:W4:Y:S01]  /*3230*/  SHFL.IDX PT, R10, R5, 0x2, 0x181f ;  /* 0x00581f00050a7f89 */ /* 0x000f2200000e0000 */
[----:B-1----:R-:W-:-:S02]  /*3240*/  IADD3 R2, P5, R4, R23, RZ ;  /* 0x0000001704027210 */ /* 0x002fc40007fbe0ff */
[-C--:B------:R-:W-:Y:S01]  /*3250*/  IADD3 R8, P4, R3, R23.reuse, RZ ;  /* 0x0000001703087210 */ /* 0x080fe20007f9e0ff */
[C---:B--2---:R-:W-:Y:S04]  /*3260*/  HMMA.16816.F32 R32, R12.reuse, R40, R52 ;  /* 0x000000280c20723c */ /* 0x044fe80000001834 */
[--C-:B------:R-:W-:Y:S01]  /*3270*/  IMAD.X R9, R7, 0x1, R20.reuse, P4 ;  /* 0x0000000107097824 */ /* 0x100fe200020e0614 */
[----:B------:R-:W-:Y:S02]  /*3280*/  IADD3 R16, P4, R6, R23, RZ ;  /* 0x0000001706107210 */ /* 0x000fe40007f9e0ff */
[----:B------:R-:W1:Y:S01]  /*3290*/  LDSM.16.M88.4 R4, [R197] ;  /* 0x00000000c504783b */ /* 0x000e620000000200 */
[----:B------:R-:W-:Y:S03]  /*32a0*/  HMMA.16816.F32 R164, R12, R36, R56 ;  /* 0x000000240ca4723c */ /* 0x000fe60000001838 */
[----:B------:R-:W-:Y:S01]  /*32b0*/  @!PT LDS RZ, [RZ] ;  /* 0x00000000fffff984 */ /* 0x000fe20000000800 */
[----:B------:R-:W-:Y:S01]  /*32c0*/  @!PT LDS RZ, [RZ] ;  /* 0x00000000fffff984 */ /* 0x000fe20000000800 */
[----:B------:R-:W-:Y:S01]  /*32d0*/  @!PT LDS RZ, [RZ] ;  /* 0x00000000fffff984 */ /* 0x000fe20000000800 */
[----:B------:R2:W-:Y:S01]  /*32e0*/  LDGSTS.E.BYPASS.LTC128B.128 [R200+0x100], [R8.64], !P0 ;  /* 0x0010000008c87fae */ /* 0x0005e2000c101d46 */
[----:B---3--:R-:W-:Y:S01]  /*32f0*/  IMAD.X R3, R11, 0x1, R20, P5 ;  /* 0x000000010b037824 */ /* 0x008fe200028e0614 */
[----:B------:R-:W-:-:S03]  /*3300*/  ISETP.LT.OR P5, PT, R24, 0x21, P1 ;  /* 0x000000211800780c */ /* 0x000fc60000fa1670 */
[C---:B------:R-:W-:Y:S01]  /*3310*/  HMMA.16816.F32 R168, R12.reuse, R28, R60 ;  /* 0x0000001c0ca8723c */ /* 0x040fe2000000183c */
[--C-:B----4-:R-:W-:Y:S01]  /*3320*/  IMAD.X R17, R10, 0x1, R20.reuse, P4 ;  /* 0x000000010a117824 */ /* 0x110fe200020e0614 */
[-C--:B------:R-:W-:Y:S01]  /*3330*/  IADD3 R10, P0, R18, R23.reuse, RZ ;  /* 0x00000017120a7210 */ /* 0x080fe20007f1e0ff */
[----:B------:R3:W-:Y:S01]  /*3340*/  LDGSTS.E.BYPASS.LTC128B.128 [R200+0x900], [R2.64], !P6 ;  /* 0x0090000002c87fae */ /* 0x0007e2000f101d46 */
[C---:B------:R-:W-:Y:S02]  /*3350*/  ISETP.LT.OR P4, PT, R24.reuse, 0x31, P1 ;  /* 0x000000311800780c */ /* 0x040fe40000f81670 */
[----:B------:R-:W-:Y:S01]  /*3360*/  ISETP.LT.OR P1, PT, R24, 0x41, P1 ;  /* 0x000000411800780c */ /* 0x000fe20000f21670 */
[----:B------:R-:W-:Y:S01]  /*3370*/  IMAD.X R11, R22, 0x1, R20, P0 ;  /* 0x00000001160b7824 */ /* 0x000fe200000e0614 */
[C---:B------:R-:W-:Y:S02]  /*3380*/  HMMA.16816.F32 R80, R12.reuse, R68, R44 ;  /* 0x000000440c50723c */ /* 0x040fe4000000182c */
[----:B------:R4:W-:Y:S06]  /*3390*/  LDGSTS.E.BYPASS.LTC128B.128 [R200+0x1100], [R16.64], !P5 ;  /* 0x0110000010c87fae */ /* 0x0009ec000e901d46 */
[----:B------:R-:W-:Y:S01]  /*33a0*/  HMMA.16816.F32 R76, R12, R64, R48 ;  /* 0x000000400c4c723c */ /* 0x000fe20000001830 */
[----:B------:R5:W-:Y:S01]  /*33b0*/  LDGSTS.E.BYPASS.LTC128B.128 [R200+0x1900], [R10.64], !P4 ;  /* 0x019000000ac87fae */ /* 0x000be2000e101d46 */
[----:B--2---:R-:W-:-:S05]  /*33c0*/  IADD3 R8, P0, R19, R23, RZ ;  /* 0x0000001713087210 */ /* 0x004fca0007f1e0ff */
[----:B------:R-:W-:Y:S01]  /*33d0*/  IMAD.X R9, R21, 0x1, R20, P0 ;  /* 0x0000000115097824 */ /* 0x000fe200000e0614 */
[----:B------:R-:W-:Y:S01]  /*33e0*/  HMMA.16816.F32 R72, R12, R70, R72 ;  /* 0x000000460c48723c */ /* 0x000fe20000001848 */
[----:B------:R-:W-:-:S03]  /*33f0*/  ISETP.GT.AND P0, PT, R172, 0x4f, PT ;  /* 0x0000004fac00780c */ /* 0x000fc60003f04270 */
[----:B------:R5:W-:Y:S01]  /*3400*/  LDGSTS.E.BYPASS.LTC128B.128 [R200+0x2100], [R8.64], !P1 ;  /* 0x0210000008c87fae */ /* 0x000be2000c901d46 */
[----:B---3--:R-:W-:Y:S01]  /*3410*/  IMAD.MOV.U32 R2, RZ, RZ, 0x40 ;  /* 0x00000040ff027424 */ /* 0x008fe200078e00ff */
[----:B------:R-:W-:Y:S02]  /*3420*/  ISETP.GT.AND P1, PT, R175, R241, PT ;  /* 0x000000f1af00720c */ /* 0x000fe40003f24270 */
[----:B------:R-:W-:Y:S01]  /*3430*/  HMMA.16816.F32 R24, R12, R66, R92 ;  /* 0x000000420c18723c */ /* 0x000fe2000000185c */
[----:B------:R-:W0:Y:S01]  /*3440*/  LDGDEPBAR ;  /* 0x00000000000079af */ /* 0x000e220000000000 */
[----:B------:R-:W-:-:S03]  /*3450*/  SEL R2, R2, 0xffffffc0, !P2 ;  /* 0xffffffc002027807 */ /* 0x000fc60005000000 */
[----:B----4-:R-:W-:Y:S02]  /*3460*/  LDSM.16.M88.4 R16, [R195+0x2000] ;  /* 0x00200000c310783b */ /* 0x010fe40000000200 */
[----:B------:R-:W-:Y:S01]  /*3470*/  IMAD.IADD R3, R188, 0x1, R2 ;  /* 0x00000001bc037824 */ /* 0x000fe200078e0202 */
[----:B------:R-:W-:Y:S01]  /*3480*/  HMMA.16816.F32 R156, R12, R42, R96 ;  /* 0x0000002a0c9c723c */ /* 0x000fe20000001860 */
[----:B------:R-:W-:-:S03]  /*3490*/  IMAD.IADD R189, R2, 0x1, R0 ;  /* 0x0000000102bd7824 */ /* 0x000fc600078e0200 */
[----:B------:R-:W-:Y:S04]  /*34a0*/  LDSM.16.M88.4 R56, [R3+0x800] ;  /* 0x000800000338783b */ /* 0x000fe80000000200 */
[----:B------:R-:W2:Y:S01]  /*34b0*/  LDSM.16.M88.4 R52, [R3+0x1000] ;  /* 0x001000000334783b */ /* 0x000ea20000000200 */
[C---:B------:R-:W-:Y:S03]  /*34c0*/  HMMA.16816.F32 R152, R12.reuse, R38, R104 ;  /* 0x000000260c98723c */ /* 0x040fe60000001868 */
[----:B------:R-:W3:Y:S04]  /*34d0*/  LDSM.16.M88.4 R60, [R3] ;  /* 0x00000000033c783b */ /* 0x000ee80000000200 */
[----:B------:R-:W-:Y:S01]  /*34e0*/  LDSM.16.M88.4 R48, [R3+0x1800] ;  /* 0x001800000330783b */ /* 0x000fe20000000200 */
[----:B------:R-:W-:Y:S03]  /*34f0*/  HMMA.16816.F32 R112, R12, R30, R112 ;  /* 0x0000001e0c70723c */ /* 0x000fe60000001870 */
[----:B------:R-:W4:Y:S04]  /*3500*/  LDSM.16.M88.4 R12, [R195] ;  /* 0x00000000c30c783b */ /* 0x000f280000000200 */
[----:B------:R-:W2:Y:S01]  /*3510*/  LDSM.16.M88.4 R44, [R3+0x2000] ;  /* 0x00200000032c783b */ /* 0x000ea20000000200 */
[C---:B-1----:R-:W-:Y:S03]  /*3520*/  HMMA.16816.F32 R116, R4.reuse, R68, R116 ;  /* 0x000000440474723c */ /* 0x042fe60000001874 */
[----:B-----5:R-:W-:Y:S05]  /*3530*/  LDSM.16.M88.4 R8, [R196] ;  /* 0x00000000c408783b */ /* 0x020fea0000000200 */
[C---:B------:R-:W-:Y:S08]  /*3540*/  HMMA.16816.F32 R140, R4.reuse, R64, R140 ;  /* 0x00000040048c723c */ /* 0x040ff0000000188c */
        /* <DEDUP_REMOVED lines=8> */
[C---:B------:R-:W-:Y:S08]  /*35d0*/  HMMA.16816.F32 R160, R4.reuse, R28, R88 ;  /* 0x0000001c04a0723c */ /* 0x040ff00000001858 */
[----:B------:R-:W-:Y:S01]  /*35e0*/  HMMA.16816.F32 R132, R4, R30, R84 ;  /* 0x0000001e0484723c */ /* 0x000fe20000001854 */
[----:B------:R-:W1:Y:S04]  /*35f0*/  LDSM.16.M88.4 R4, [R196+0x2000] ;  /* 0x00200000c404783b */ /* 0x000e680000000200 */
[----:B------:R-:W5:Y:S03]  /*3600*/  LDSM.16.M88.4 R28, [R189+0x1800] ;  /* 0x00180000bd1c783b */ /* 0x000f660000000200 */
[C---:B--2---:R-:W-:Y:S01]  /*3610*/  HMMA.16816.F32 R108, R16.reuse, R52, R32 ;  /* 0x00000034106c723c */ /* 0x044fe20000001820 */
[----:B------:R-:W2:Y:S07]  /*3620*/  LDSM.16.M88.4 R32, [R189+0x1000] ;  /* 0x00100000bd20783b */ /* 0x000eae0000000200 */
[----:B------:R-:W-:Y:S01]  /*3630*/  HMMA.16816.F32 R92, R16, R58, R24 ;  /* 0x0000003a105c723c */ /* 0x000fe20000001818 */
[----:B------:R-:W1:Y:S01]  /*3640*/  LDSM.16.M88.4 R24, [R189+0x2000] ;  /* 0x00200000bd18783b */ /* 0x000e620000000200 */
[----:B------:R-:W-:-:S06]  /*3650*/  DEPBAR.LE SB0, 0x0 ;  /* 0x000080000000791a */ /* 0x000fcc0000000000 */
[C---:B---3--:R-:W-:Y:S08]  /*3660*/  HMMA.16816.F32 R96, R16.reuse, R62, R72 ;  /* 0x0000003e1060723c */ /* 0x048ff00000001848 */
[----:B------:R-:W-:Y:S08]  /*3670*/  HMMA.16816.F32 R120, R16, R56, R76 ;  /* 0x000000381078723c */ /* 0x000ff0000000184c */
[----:B----4-:R-:W-:Y:S08]  /*3680*/  HMMA.16816.F32 R72, R12, R62, R68 ;  /* 0x0000003e0c48723c */ /* 0x010ff00000001844 */
[-C--:B------:R-:W-:Y:S08]  /*3690*/  HMMA.16816.F32 R128, R16, R60.reuse, R80 ;  /* 0x0000003c1080723c */ /* 0x080ff00000001850 */
[C---:B------:R-:W-:Y:S08]  /*36a0*/  HMMA.16816.F32 R76, R12.reuse, R60, R116 ;  /* 0x0000003c0c4c723c */ /* 0x040ff00000001874 */
[C---:B------:R-:W-:Y:S08]  /*36b0*/  HMMA.16816.F32 R68, R12.reuse, R56, R140 ;  /* 0x000000380c44723c */ /* 0x040ff0000000188c */
[----:B------:R-:W-:Y:S08]  /*36c0*/  HMMA.16816.F32 R64, R12, R58, R64 ;  /* 0x0000003a0c40723c */ /* 0x000ff00000001840 */
[----:B------:R-:W-:Y:S08]  /*36d0*/  HMMA.16816.F32 R88, R16, R54, R156 ;  /* 0x000000361058723c */ /* 0x000ff0000000189c */
[C---:B------:R-:W-:Y:S08]  /*36e0*/  HMMA.16816.F32 R60, R12.reuse, R52, R144 ;  /* 0x000000340c3c723c */ /* 0x040ff00000001890 */
[----:B------:R-:W-:Y:S08]  /*36f0*/  HMMA.16816.F32 R56, R12, R54, R124 ;  /* 0x000000360c38723c */ /* 0x000ff0000000187c */
[C---:B------:R-:W-:Y:S08]  /*3700*/  HMMA.16816.F32 R104, R16.reuse, R48, R164 ;  /* 0x000000301068723c */ /* 0x040ff000000018a4 */
[----:B------:R-:W-:Y:S08]  /*3710*/  HMMA.16816.F32 R84, R16, R50, R152 ;  /* 0x000000321054723c */ /* 0x000ff00000001898 */
[----:B------:R-:W-:Y:S08]  /*3720*/  HMMA.16816.F32 R52, R12, R48, R148 ;  /* 0x000000300c34723c */ /* 0x000ff00000001894 */
[C---:B------:R-:W-:Y:S08]  /*3730*/  HMMA.16816.F32 R100, R16.reuse, R44, R168 ;  /* 0x0000002c1064723c */ /* 0x040ff000000018a8 */
[----:B------:R-:W-:Y:S08]  /*3740*/  HMMA.16816.F32 R80, R16, R46, R112 ;  /* 0x0000002e1050723c */ /* 0x000ff00000001870 */
[C---:B------:R-:W-:Y:S08]  /*3750*/  HMMA.16816.F32 R48, R12.reuse, R50, R136 ;  /* 0x000000320c30723c */ /* 0x040ff00000001888 */
[C---:B------:R-:W-:Y:S08]  /*3760*/  HMMA.16816.F32 R16, R12.reuse, R44, R160 ;  /* 0x0000002c0c10723c */ /* 0x040ff000000018a0 */
[----:B------:R-:W-:Y:S08]  /*3770*/  HMMA.16816.F32 R12, R12, R46, R132 ;  /* 0x0000002e0c0c723c */ /* 0x000ff00000001884 */
[C---:B-1----:R-:W-:Y:S08]  /*3780*/  HMMA.16816.F32 R112, R4.reuse, R42, R96 ;  /* 0x0000002a0470723c */ /* 0x042ff00000001860 */
[C---:B-----5:R-:W-:Y:S08]  /*3790*/  HMMA.16816.F32 R132, R4.reuse, R28, R104 ;  /* 0x0000001c0484723c */ /* 0x060ff00000001868 */
[----:B------:R-:W-:Y:S08]  /*37a0*/  HMMA.16816.F32 R96, R4, R30, R84 ;  /* 0x0000001e0460723c */ /* 0x000ff00000001854 */
[C---:B------:R-:W-:Y:S08]  /*37b0*/  HMMA.16816.F32 R52, R8.reuse, R28, R52 ;  /* 0x0000001c0834723c */ /* 0x040ff00000001834 */
[----:B------:R-:W-:Y:S08]  /*37c0*/  HMMA.16816.F32 R48, R8, R30, R48 ;  /* 0x0000001e0830723c */ /* 0x000ff00000001830 */
[C---:B--2---:R-:W-:Y:S08]  /*37d0*/  HMMA.16816.F32 R124, R4.reuse, R32, R108 ;  /* 0x00000020047c723c */ /* 0x044ff0000000186c */
[C---:B------:R-:W-:Y:S08]  /*37e0*/  HMMA.16816.F32 R100, R4.reuse, R24, R100 ;  /* 0x000000180464723c */ /* 0x040ff00000001864 */
[----:B------:R-:W-:Y:S08]  /*37f0*/  HMMA.16816.F32 R44, R4, R26, R80 ;  /* 0x0000001a042c723c */ /* 0x000ff00000001850 */
[----:B------:R-:W-:Y:S08]  /*3800*/  HMMA.16816.F32 R28, R8, R24, R16 ;  /* 0x00000018081c723c */ /* 0x000ff00000001810 */
        /* <DEDUP_REMOVED lines=12> */
[----:B------:R-:W-:Y:S01]  /*38d0*/  @!UPT UIADD3 URZ, URZ, URZ, URZ ;  /* 0x0000003f3f3ff290 */ /* 0x000fe2000fffe03f */
[----:B------:R-:W-:Y:S11]  /*38e0*/  @!P1 BRA `(.L_x_1985) ;  /* 0x000003d000009947 */ /* 0x000ff60003800000 */
[----:B------:R-:W-:Y:S01]  /*38f0*/  IADD3 R2, R172, R174, R243 ;  /* 0x000000aeac027210 */ /* 0x000fe20007ffe0f3 */
        /* <DEDUP_REMOVED lines=27> */
.L_x_2080:
        /* <DEDUP_REMOVED lines=24> */
.L_x_2081:
        /* <DEDUP_REMOVED lines=9> */
.L_x_1985:
[----:B------:R-:W-:Y:S05]  /*3cc0*/  BSYNC B0 ;  /* 0x0000000000007941 */ /* 0x000fea0003800000 */
.L_x_1984:
[----:B------:R-:W2:Y:S04]  /*3cd0*/  LDL R0, [R1+0x38] ;  /* 0x0000380001007983 */ /* 0x000ea80000100800 */
        /* <DEDUP_REMOVED lines=8> */
[C---:B------:R-:W-:Y:S02]  /*3d60*/  ISETP.GT.AND P4, PT, R0.reuse, 0x8, PT ;  /* 0x000000080000780c */ /* 0x040fe40003f84270 */
        /* <DEDUP_REMOVED lines=70> */
[----:B-1----:R-:W-:-:S02]  /*41d0*/  FMNMX.FTZ R2, R14, R16, !PT ;  /* 0x000000100e027209 */ /* 0x002fc40007810000 */
        /* <DEDUP_REMOVED lines=99> */
[----:B------:R1:W2:Y:S02]  /*4810*/  SHFL.BFLY PT, R2, R0, 0x2, 0x1f ;  /* 0x0c401f0000027f89 */ /* 0x0002a400000e0000 */
.L_x_2082:
        /* <DEDUP_REMOVED lines=15> */
.L_x_2083:
[C---:B------:R-:W-:Y:S01]  /*4910*/  FMUL.FTZ R0, R113.reuse, c[0x0][0x2d0] ;  /* 0x0000b40071007a20 */ /* 0x040fe20000410000 */
[----:B------:R-:W-:Y:S01]  /*4920*/  FSETP.NEU.FTZ.AND P1, PT, R113, -INF , PT ;  /* 0xff8000007100780b */ /* 0x000fe20003f3d000 */
[----:B------:R-:W-:Y:S01]  /*4930*/  FMUL.FTZ R3, R112, c[0x0][0x2d0] ;  /* 0x0000b40070037a20 */ /* 0x000fe20000410000 */
[----:B------:R-:W-:Y:S01]  /*4940*/  WARPSYNC 0xffffffff ;  /* 0xffffffff00007948 */ /* 0x000fe20003800000 */
[----:B------:R-:W1:Y:S01]  /*4950*/  LDSM.16.MT88.4 R20, [R190] ;  /* 0x00000000be14783b */ /* 0x000e620000004200 */
[----:B------:R-:W-:Y:S01]  /*4960*/  FSEL R8, R0, RZ, P1 ;  /* 0x000000ff00087208 */ /* 0x000fe20000800000 */
[----:B------:R-:W-:Y:S01]  /*4970*/  FMUL.FTZ R2, R111, c[0x0][0x2d0] ;  /* 0x0000b4006f027a20 */ /* 0x000fe20000410000 */
[----:B------:R-:W-:Y:S01]  /*4980*/  FSETP.NEU.FTZ.AND P1, PT, R112, -INF , PT ;  /* 0xff8000007000780b */ /* 0x000fe20003f3d000 */
[----:B------:R-:W2:Y:S01]  /*4990*/  LDSM.16.MT88.4 R24, [R193] ;  /* 0x00000000c118783b */ /* 0x000ea20000004200 */
[----:B---34-:R-:W-:Y:S01]  /*49a0*/  FMNMX.FTZ R9, R80, R9, !PT ;  /* 0x0000000950097209 */ /* 0x018fe20007810000 */
[----:B------:R-:W-:Y:S01]  /*49b0*/  FFMA.FTZ R0, R10, c[0x0][0x2d0], -R8 ;  /* 0x0000b4000a007a23 */ /* 0x000fe20000010808 */
[----:B------:R-:W-:Y:S01]  /*49c0*/  FSEL R3, R3, RZ, P1 ;  /* 0x000000ff03037208 */ /* 0x000fe20000800000 */
[----:B------:R-:W3:Y:S01]  /*49d0*/  LDSM.16.MT88.4 R28, [R191] ;  /* 0x00000000bf1c783b */ /* 0x000ee20000004200 */
[----:B------:R-:W-:Y:S01]  /*49e0*/  FSETP.NEU.FTZ.AND P1, PT, R111, -INF , PT ;  /* 0xff8000006f00780b */ /* 0x000fe20003f3d000 */
[----:B------:R4:W-:Y:S02]  /*49f0*/  MUFU.EX2 R186, R0 ;  /* 0x0000000000ba7308 */ /* 0x0009e40000000800 */
[----:B------:R-:W5:Y:S01]  /*4a00*/  LDSM.16.MT88.4 R44, [R192] ;  /* 0x00000000c02c783b */ /* 0x000f620000004200 */
[----:B------:R-:W-:-:S02]  /*4a10*/  FSEL R2, R2, RZ, P1 ;  /* 0x000000ff02027208 */ /* 0x000fc40000800000 */
[----:B------:R-:W-:Y:S01]  /*4a20*/  FSETP.NEU.FTZ.AND P1, PT, R9, -INF , PT ;  /* 0xff8000000900780b */ /* 0x000fe20003f3d000 */
[----:B------:R-:W-:Y:S02]  /*4a30*/  LDSM.16.MT88.4 R64, [R190+0x800] ;  /* 0x00080000be40783b */ /* 0x000fe40000004200 */
[----:B------:R-:W-:Y:S02]  /*4a40*/  FFMA.FTZ R10, R83, c[0x0][0x2d0], -R2 ;  /* 0x0000b400530a7a23 */ /* 0x000fe40000010802 */
[----:B------:R-:W1:Y:S02]  /*4a50*/  LDSM.16.MT88.4 R60, [R193+0x800] ;  /* 0x00080000c13c783b */ /* 0x000e640000004200 */
[----:B------:R-:W-:Y:S02]  /*4a60*/  MUFU.EX2 R219, R10 ;  /* 0x0000000a00db7308 */ /* 0x000fe40000000800 */
[----:B------:R-:W1:Y:S01]  /*4a70*/  LDSM.16.MT88.4 R72, [R191+0x800] ;  /* 0x00080000bf48783b */ /* 0x000e620000004200 */
[----:B----4-:R-:W-:-:S03]  /*4a80*/  FFMA.FTZ R0, R11, c[0x0][0x2d0], -R8 ;  /* 0x0000b4000b007a23 */ /* 0x010fc60000010808 */
[----:B------:R-:W4:Y:S02]  /*4a90*/  LDSM.16.MT88.4 R76, [R192+0x800] ;  /* 0x00080000c04c783b */ /* 0x000f240000004200 */
[----:B------:R2:W2:Y:S02]  /*4aa0*/  MUFU.EX2 R185, R0 ;  /* 0x0000000000b97308 */ /* 0x0004a40000000800 */
[----:B--2---:R-:W-:Y:S01]  /*4ab0*/  FFMA.FTZ R0, R12, c[0x0][0x2d0], -R8 ;  /* 0x0000b4000c007a23 */ /* 0x004fe20000010808 */
[----:B------:R-:W-:-:S05]  /*4ac0*/  F2FP.PACK_AB R4, R185, R186 ;  /* 0x000000bab904723e */ /* 0x000fca00000000ff */
[----:B------:R2:W-:Y:S02]  /*4ad0*/  MUFU.EX2 R220, R0 ;  /* 0x0000000000dc7308 */ /* 0x0005e40000000800 */
[----:B--2---:R-:W-:-:S06]  /*4ae0*/  FFMA.FTZ R0, R13, c[0x0][0x2d0], -R8 ;  /* 0x0000b4000d007a23 */ /* 0x004fcc0000010808 */
[----:B------:R2:W1:Y:S02]  /*4af0*/  MUFU.EX2 R221, R0 ;  /* 0x0000000000dd7308 */ /* 0x0004640000000800 */
[----:B--2---:R-:W-:Y:S01]  /*4b00*/  FFMA.FTZ R0, R15, c[0x0][0x2d0], -R8 ;  /* 0x0000b4000f007a23 */ /* 0x004fe20000010808 */
[----:B-1----:R-:W-:-:S05]  /*4b10*/  F2FP.PACK_AB R6, R221, R220 ;  /* 0x000000dcdd06723e */ /* 0x002fca00000000ff */
[----:B------:R1:W-:Y:S02]  /*4b20*/  MUFU.EX2 R228, R0 ;  /* 0x0000000000e47308 */ /* 0x0003e40000000800 */
[----:B-1----:R-:W-:-:S06]  /*4b30*/  FFMA.FTZ R0, R14, c[0x0][0x2d0], -R3 ;  /* 0x0000b4000e007a23 */ /* 0x002fcc0000010803 */
        /* <DEDUP_REMOVED lines=16> */
[C---:B---3--:R-:W-:Y:S08]  /*4c40*/  HMMA.16816.F32 R56, R4.reuse, R28, RZ ;  /* 0x0000001c0438723c */ /* 0x048ff000000018ff */
[----:B-----5:R-:W-:Y:S01]  /*4c50*/  HMMA.16816.F32 R52, R4, R44, RZ ;  /* 0x0000002c0434723c */ /* 0x020fe200000018ff */
[----:B-1----:R-:W-:-:S07]  /*4c60*/  FFMA.FTZ R0, R33, c[0x0][0x2d0], -R8 ;  /* 0x0000b40021007a23 */ /* 0x002fce0000010808 */
[C---:B------:R-:W-:Y:S01]  /*4c70*/  HMMA.16816.F32 R40, R4.reuse, R22, RZ ;  /* 0x000000160428723c */ /* 0x040fe200000018ff */
[----:B------:R1:W2:Y:S07]  /*4c80*/  MUFU.EX2 R229, R0 ;  /* 0x0000000000e57308 */ /* 0x0002ae0000000800 */
[----:B------:R-:W-:Y:S01]  /*4c90*/  HMMA.16816.F32 R16, R4, R46, RZ ;  /* 0x0000002e0410723c */ /* 0x000fe200000018ff */
[----:B-1----:R-:W-:Y:S01]  /*4ca0*/  FFMA.FTZ R0, R34, c[0x0][0x2d0], -R3 ;  /* 0x0000b40022007a23 */ /* 0x002fe20000010803 */
[----:B--2---:R-:W-:-:S03]  /*4cb0*/  F2FP.PACK_AB R14, R229, R227 ;  /* 0x000000e3e50e723e */ /* 0x004fc600000000ff */
[----:B------:R1:W-:Y:S02]  /*4cc0*/  MUFU.EX2 R222, R0 ;  /* 0x0000000000de7308 */ /* 0x0003e40000000800 */
[--C-:B-1----:R-:W-:Y:S02]  /*4cd0*/  FFMA.FTZ R0, R35, c[0x0][0x2d0], -R3.reuse ;  /* 0x0000b40023007a23 */ /* 0x102fe40000010803 */
[----:B------:R-:W-:Y:S04]  /*4ce0*/  HMMA.16816.F32 R32, R4, R30, RZ ;  /* 0x0000001e0420723c */ /* 0x000fe800000018ff */
[----:B------:R1:W2:Y:S02]  /*4cf0*/  MUFU.EX2 R223, R0 ;  /* 0x0000000000df7308 */ /* 0x0002a40000000800 */
[----:B-1----:R-:W-:Y:S01]  /*4d00*/  FFMA.FTZ R0, R36, c[0x0][0x2d0], -R3 ;  /* 0x0000b40024007a23 */ /* 0x002fe20000010803 */
[----:B--2---:R-:W-:-:S05]  /*4d10*/  F2FP.PACK_AB R13, R223, R222 ;  /* 0x000000dedf0d723e */ /* 0x004fca00000000ff */
[----:B------:R1:W-:Y:S02]  /*4d20*/  MUFU.EX2 R224, R0 ;  /* 0x0000000000e07308 */ /* 0x0003e40000000800 */
[----:B-1----:R-:W-:-:S06]  /*4d30*/  FFMA.FTZ R0, R37, c[0x0][0x2d0], -R3 ;  /* 0x0000b40025007a23 */ /* 0x002fcc0000010803 */
[----:B------:R1:W2:Y:S02]  /*4d40*/  MUFU.EX2 R226, R0 ;  /* 0x0000000000e27308 */ /* 0x0002a40000000800 */
[--C-:B-1----:R-:W-:Y:S01]  /*4d50*/  FFMA.FTZ R0, R38, c[0x0][0x2d0], -R2.reuse ;  /* 0x0000b40026007a23 */ /* 0x102fe20000010802 */
[----:B--2---:R-:W-:Y:S01]  /*4d60*/  F2FP.PACK_AB R15, R226, R224 ;  /* 0x000000e0e20f723e */ /* 0x004fe200000000ff */
[----:B------:R-:W-:Y:S04]  /*4d70*/  HMMA.16816.F32 R36, R4, R26, RZ ;  /* 0x0000001a0424723c */ /* 0x000fe800000018ff */
[----:B------:R1:W-:Y:S03]  /*4d80*/  MUFU.EX2 R203, R0 ;  /* 0x0000000000cb7308 */ /* 0x0003e60000000800 */
[--C-:B------:R-:W-:Y:S01]  /*4d90*/  FFMA.FTZ R4, R84, c[0x0][0x2d0], -R2.reuse ;  /* 0x0000b40054047a23 */ /* 0x100fe20000010802 */
[C---:B------:R-:W-:Y:S04]  /*4da0*/  HMMA.16816.F32 R132, R12.reuse, R60, R68 ;  /* 0x0000003c0c84723c */ /* 0x040fe80000001844 */
[----:B------:R2:W-:Y:S04]  /*4db0*/  MUFU.EX2 R217, R4 ;  /* 0x0000000400d97308 */ /* 0x0005e80000000800 */
[----:B------:R-:W-:Y:S01]  /*4dc0*/  HMMA.16816.F32 R128, R12, R66, R40 ;  /* 0x000000420c80723c */ /* 0x000fe20000001828 */
[----:B-1----:R-:W-:-:S04]  /*4dd0*/  FFMA.FTZ R0, R81, c[0x0][0x2d0], -R2 ;  /* 0x0000b40051007a23 */ /* 0x002fc80000010802 */
[----:B------:R1:W-:Y:S03]  /*4de0*/  MUFU.EX2 R187, R0 ;  /* 0x0000000000bb7308 */ /* 0x0003e60000000800 */
[----:B------:R-:W-:Y:S01]  /*4df0*/  HMMA.16816.F32 R144, R12, R62, R36 ;  /* 0x0000003e0c90723c */ /* 0x000fe20000001824 */
[----:B--2---:R-:W-:-:S04]  /*4e00*/  FFMA.FTZ R4, R85, c[0x0][0x2d0], -R2 ;  /* 0x0000b40055047a23 */ /* 0x004fc80000010802 */
[----:B------:R-:W-:Y:S03]  /*4e10*/  MUFU.EX2 R218, R4 ;  /* 0x0000000400da7308 */ /* 0x000fe60000000800 */
[----:B------:R-:W-:Y:S01]  /*4e20*/  HMMA.16816.F32 R68, R12, R72, R56 ;  /* 0x000000480c44723c */ /* 0x000fe20000001838 */
[----:B-1----:R-:W-:-:S07]  /*4e30*/  FFMA.FTZ R0, R82, c[0x0][0x2d0], -R2 ;  /* 0x0000b40052007a23 */ /* 0x002fce0000010802 */
[C---:B------:R-:W-:Y:S01]  /*4e40*/  HMMA.16816.F32 R96, R12.reuse, R74, R32 ;  /* 0x0000004a0c60723c */ /* 0x040fe20000001820 */
[----:B------:R1:W2:Y:S07]  /*4e50*/  MUFU.EX2 R202, R0 ;  /* 0x0000000000ca7308 */ /* 0x0002ae0000000800 */
[C---:B------:R-:W-:Y:S08]  /*4e60*/  HMMA.16816.F32 R120, R12.reuse, R64, R48 ;  /* 0x000000400c78723c */ /* 0x040ff00000001830 */
[----:B----4-:R-:W-:Y:S01]  /*4e70*/  HMMA.16816.F32 R100, R12, R76, R52 ;  /* 0x0000004c0c64723c */ /* 0x010fe20000001834 */
[----:B-1----:R-:W-:Y:S01]  /*4e80*/  FMUL.FTZ R0, R9, c[0x0][0x2d0] ;  /* 0x0000b40009007a20 */ /* 0x002fe20000410000 */
[----:B--2---:R-:W-:-:S04]  /*4e90*/  F2FP.PACK_AB R6, R219, R202 ;  /* 0x000000cadb06723e */ /* 0x004fc800000000ff */
[----:B------:R-:W-:Y:S02]  /*4ea0*/  FSEL R0, R0, RZ, P1 ;  /* 0x000000ff00007208 */ /* 0x000fe40000800000 */
[----:B------:R-:W-:Y:S03]  /*4eb0*/  HMMA.16816.F32 R56, R12, R78, R16 ;  /* 0x0000004e0c38723c */ /* 0x000fe60000001810 */
[--C-:B------:R-:W-:Y:S02]  /*4ec0*/  FFMA.FTZ R4, R88, c[0x0][0x2d0], -R0.reuse ;  /* 0x0000b40058047a23 */ /* 0x100fe40000010800 */
[--C-:B------:R-:W-:Y:S02]  /*4ed0*/  FFMA.FTZ R10, R92, c[0x0][0x2d0], -R0.reuse ;  /* 0x0000b4005c0a7a23 */ /* 0x100fe40000010800 */
[----:B------:R1:W-:Y:S08]  /*4ee0*/  MUFU.EX2 R180, R4 ;  /* 0x0000000400b47308 */ /* 0x0003f00000000800 */
[----:B------:R2:W-:Y:S01]  /*4ef0*/  MUFU.EX2 R182, R10 ;  /* 0x0000000a00b67308 */ /* 0x0005e20000000800 */
[----:B-1----:R-:W-:-:S07]  /*4f00*/  FFMA.FTZ R4, R89, c[0x0][0x2d0], -R0 ;  /* 0x0000b40059047a23 */ /* 0x002fce0000010800 */
[----:B------:R1:W3:Y:S01]  /*4f10*/  MUFU.EX2 R88, R4 ;  /* 0x0000000400587308 */ /* 0x0002e20000000800 */
[----:B--2---:R-:W-:-:S07]  /*4f20*/  FFMA.FTZ R10, R93, c[0x0][0x2d0], -R0 ;  /* 0x0000b4005d0a7a23 */ /* 0x004fce0000010800 */
[----:B------:R2:W-:Y:S01]  /*4f30*/  MUFU.EX2 R181, R10 ;  /* 0x0000000a00b57308 */ /* 0x0005e20000000800 */
[----:B-1----:R-:W-:Y:S01]  /*4f40*/  FFMA.FTZ R4, R90, c[0x0][0x2d0], -R0 ;  /* 0x0000b4005a047a23 */ /* 0x002fe20000010800 */
[----:B---3--:R-:W-:-:S06]  /*4f50*/  F2FP.PACK_AB R5, R88, R180 ;  /* 0x000000b45805723e */ /* 0x008fcc00000000ff */
[----:B------:R1:W-:Y:S01]  /*4f60*/  MUFU.EX2 R204, R4 ;  /* 0x0000000400cc7308 */ /* 0x0003e20000000800 */
[----:B--2---:R-:W-:-:S07]  /*4f70*/  FFMA.FTZ R10, R94, c[0x0][0x2d0], -R0 ;  /* 0x0000b4005e0a7a23 */ /* 0x004fce0000010800 */
[----:B------:R2:W-:Y:S01]  /*4f80*/  MUFU.EX2 R184, R10 ;  /* 0x0000000a00b87308 */ /* 0x0005e20000000800 */
[----:B-1----:R-:W-:-:S07]  /*4f90*/  FFMA.FTZ R4, R91, c[0x0][0x2d0], -R0 ;  /* 0x0000b4005b047a23 */ /* 0x002fce0000010800 */
[----:B------:R1:W3:Y:S01]  /*4fa0*/  MUFU.EX2 R198, R4 ;  /* 0x0000000400c67308 */ /* 0x0002e20000000800 */
[----:B--2---:R-:W-:Y:S02]  /*4fb0*/  FFMA.FTZ R10, R95, c[0x0][0x2d0], -R0 ;  /* 0x0000b4005f0a7a23 */ /* 0x004fe40000010800 */
[----:B------:R-:W-:Y:S05]  /*4fc0*/  LDSM.16.MT88.4 R92, [R191+0x2000] ;  /* 0x00200000bf5c783b */ /* 0x000fea0000004200 */
        /* <DEDUP_REMOVED lines=8> */
[----:B--2---:R-:W-:-:S07]  /*5050*/  FFMA.FTZ R10, R106, c[0x0][0x2d0], -R8 ;  /* 0x0000b4006a0a7a23 */ /* 0x004fce0000010808 */
[----:B------:R2:W-:Y:S01]  /*5060*/  MUFU.EX2 R177, R10 ;  /* 0x0000000a00b17308 */ /* 0x0005e20000000800 */
[----:B-1----:R-:W-:-:S07]  /*5070*/  F2FP.PACK_AB R4, R187, R203 ;  /* 0x000000cbbb04723e */ /* 0x002fce00000000ff */
[----:B------:R-:W-:Y:S01]  /*5080*/  HMMA.16816.F32 R40, R4, R20, RZ ;  /* 0x000000140428723c */ /* 0x000fe200000018ff */
[----:B--2---:R-:W-:-:S04]  /*5090*/  FFMA.FTZ R10, R105, c[0x0][0x2d0], -R8 ;  /* 0x0000b400690a7a23 */ /* 0x004fc80000010808 */
        /* <DEDUP_REMOVED lines=14> */
[----:B------:R1:W2:Y:S01]  /*5180*/  MUFU.EX2 R157, R10 ;  /* 0x0000000a009d7308 */ /* 0x0002a20000000800 */
[----:B---3--:R-:W-:Y:S02]  /*5190*/  F2FP.PACK_AB R6, R210, R212 ;  /* 0x000000d4d206723e */ /* 0x008fe400000000ff */
[----:B------:R-:W-:Y:S02]  /*51a0*/  F2FP.PACK_AB R5, R181, R182 ;  /* 0x000000b6b505723e */ /* 0x000fe400000000ff */
[----:B------:R-:W-:-:S07]  /*51b0*/  F2FP.PACK_AB R7, R183, R184 ;  /* 0x000000b8b707723e */ /* 0x000fce00000000ff */
[----:B------:R-:W-:Y:S01]  /*51c0*/  HMMA.16816.F32 R48, R4, R64, R40 ;  /* 0x000000400430723c */ /* 0x000fe20000001828 */
[----:B-1----:R-:W-:-:S04]  /*51d0*/  FFMA.FTZ R10, R110, c[0x0][0x2d0], -R3 ;  /* 0x0000b4006e0a7a23 */ /* 0x002fc80000010803 */
[----:B------:R1:W-:Y:S03]  /*51e0*/  MUFU.EX2 R173, R10 ;  /* 0x0000000a00ad7308 */ /* 0x0003e60000000800 */
[C---:B------:R-:W-:Y:S08]  /*51f0*/  HMMA.16816.F32 R44, R4.reuse, R60, R32 ;  /* 0x0000003c042c723c */ /* 0x040ff00000001820 */
[----:B------:R-:W-:Y:S01]  /*5200*/  HMMA.16816.F32 R64, R4, R66, R36 ;  /* 0x000000420440723c */ /* 0x000fe20000001824 */
[----:B-1----:R-:W-:-:S07]  /*5210*/  FFMA.FTZ R10, R109, c[0x0][0x2d0], -R3 ;  /* 0x0000b4006d0a7a23 */ /* 0x002fce0000010803 */
[C---:B------:R-:W-:Y:S01]  /*5220*/  HMMA.16816.F32 R32, R4.reuse, R74, R28 ;  /* 0x0000004a0420723c */ /* 0x040fe2000000181c */
[----:B------:R1:W3:Y:S07]  /*5230*/  MUFU.EX2 R174, R10 ;  /* 0x0000000a00ae7308 */ /* 0x0002ee0000000800 */
[C---:B------:R-:W-:Y:S01]  /*5240*/  HMMA.16816.F32 R40, R4.reuse, R72, R20 ;  /* 0x000000480428723c */ /* 0x040fe20000001814 */
[----:B------:R-:W4:Y:S07]  /*5250*/  LDSM.16.MT88.4 R20, [R190+0x1000] ;  /* 0x00100000be14783b */ /* 0x000f2e0000004200 */
[----:B------:R-:W-:Y:S01]  /*5260*/  HMMA.16816.F32 R52, R4, R76, R16 ;  /* 0x0000004c0434723c */ /* 0x000fe20000001810 */
[----:B------:R-:W5:Y:S01]  /*5270*/  LDSM.16.MT88.4 R16, [R193+0x1000] ;  /* 0x00100000c110783b */ /* 0x000f620000004200 */
[----:B-1----:R-:W-:-:S04]  /*5280*/  FFMA.FTZ R10, R118, c[0x0][0x2d0], -R2 ;  /* 0x0000b400760a7a23 */ /* 0x002fc80000010802 */
[----:B------:R1:W-:Y:S02]  /*5290*/  MUFU.EX2 R114, R10 ;  /* 0x0000000a00727308 */ /* 0x0003e40000000800 */
[C---:B------:R-:W-:Y:S01]  /*52a0*/  HMMA.16816.F32 R36, R4.reuse, R62, R12 ;  /* 0x0000003e0424723c */ /* 0x040fe2000000180c */
[----:B------:R-:W4:Y:S07]  /*52b0*/  LDSM.16.MT88.4 R12, [R191+0x1000] ;  /* 0x00100000bf0c783b */ /* 0x000f2e0000004200 */
[----:B------:R-:W-:Y:S01]  /*52c0*/  HMMA.16816.F32 R28, R4, R78, R24 ;  /* 0x0000004e041c723c */ /* 0x000fe20000001818 */
[----:B------:R-:W4:Y:S01]  /*52d0*/  LDSM.16.MT88.4 R24, [R192+0x1000] ;  /* 0x00100000c018783b */ /* 0x000f220000004200 */
[----:B-1----:R-:W-:-:S05]  /*52e0*/  FFMA.FTZ R10, R117, c[0x0][0x2d0], -R2 ;  /* 0x0000b400750a7a23 */ /* 0x002fca0000010802 */
[----:B--2---:R-:W-:Y:S01]  /*52f0*/  F2FP.PACK_AB R5, R157, R115 ;  /* 0x000000739d05723e */ /* 0x004fe200000000ff */
[----:B------:R-:W-:Y:S01]  /*5300*/  FFMA.FTZ R4, R119, c[0x0][0x2d0], -R2 ;  /* 0x0000b40077047a23 */ /* 0x000fe20000010802 */
[----:B------:R-:W-:Y:S01]  /*5310*/  F2FP.PACK_AB R6, R179, R178 ;  /* 0x000000b2b306723e */ /* 0x000fe200000000ff */
[----:B------:R1:W2:Y:S01]  /*5320*/  MUFU.EX2 R109, R10 ;  /* 0x0000000a006d7308 */ /* 0x0002a20000000800 */
[----:B---3--:R-:W-:-:S07]  /*5330*/  F2FP.PACK_AB R7, R174, R173 ;  /* 0x000000adae07723e */ /* 0x008fce00000000ff */
[----:B------:R3:W-:Y:S01]  /*5340*/  MUFU.EX2 R108, R4 ;  /* 0x00000004006c7308 */ /* 0x0007e20000000800 */
[----:B-1----:R-:W-:-:S07]  /*5350*/  FFMA.FTZ R10, R116, c[0x0][0x2d0], -R2 ;  /* 0x0000b400740a7a23 */ /* 0x002fce0000010802 */
[----:B------:R1:W1:Y:S01]  /*5360*/  MUFU.EX2 R110, R10 ;  /* 0x0000000a006e7308 */ /* 0x0002620000000800 */
[----:B---3--:R-:W-:-:S07]  /*5370*/  FFMA.FTZ R4, R126, c[0x0][0x2d0], -R0 ;  /* 0x0000b4007e047a23 */ /* 0x008fce0000010800 */
[----:B------:R3:W-:Y:S01]  /*5380*/  MUFU.EX2 R82, R4 ;  /* 0x0000000400527308 */ /* 0x0007e20000000800 */
[----:B-1----:R-:W-:-:S07]  /*5390*/  FFMA.FTZ R10, R124, c[0x0][0x2d0], -R0 ;  /* 0x0000b4007c0a7a23 */ /* 0x002fce0000010800 */
[----:B------:R1:W-:Y:S01]  /*53a0*/  MUFU.EX2 R81, R10 ;  /* 0x0000000a00517308 */ /* 0x0003e20000000800 */
[----:B---3--:R-:W-:-:S07]  /*53b0*/  FFMA.FTZ R4, R127, c[0x0][0x2d0], -R0 ;  /* 0x0000b4007f047a23 */ /* 0x008fce0000010800 */
[----:B------:R3:W2:Y:S01]  /*53c0*/  MUFU.EX2 R83, R4 ;  /* 0x0000000400537308 */ /* 0x0006a20000000800 */
[----:B-1----:R-:W-:Y:S02]  /*53d0*/  FFMA.FTZ R10, R125, c[0x0][0x2d0], -R0 ;  /* 0x0000b4007d0a7a23 */ /* 0x002fe40000010800 */
[----:B------:R-:W-:Y:S05]  /*53e0*/  LDSM.16.MT88.4 R124, [R190+0x2000] ;  /* 0x00200000be7c783b */ /* 0x000fea0000004200 */
[----:B------:R1:W1:Y:S01]  /*53f0*/  MUFU.EX2 R80, R10 ;  /* 0x0000000a00507308 */ /* 0x0002620000000800 */
[----:B---3--:R-:W-:-:S07]  /*5400*/  F2FP.PACK_AB R4, R177, R175 ;  /* 0x000000afb104723e */ /* 0x008fce00000000ff */
[----:B----4-:R-:W-:Y:S01]  /*5410*/  HMMA.16816.F32 R120, R4, R20, R120 ;  /* 0x000000140478723c */ /* 0x010fe20000001878 */
[----:B-1----:R-:W-:-:S07]  /*5420*/  FFMA.FTZ R10, R141, c[0x0][0x2d0], -R8 ;  /* 0x0000b4008d0a7a23 */ /* 0x002fce0000010808 */
[C---:B-----5:R-:W-:Y:S01]  /*5430*/  HMMA.16816.F32 R132, R4.reuse, R16, R132 ;  /* 0x000000100484723c */ /* 0x060fe20000001884 */
        /* <DEDUP_REMOVED lines=11> */
[----:B--2---:R-:W-:Y:S01]  /*54f0*/  F2FP.PACK_AB R4, R109, R114 ;  /* 0x000000726d04723e */ /* 0x004fe200000000ff */
[----:B-1----:R-:W-:Y:S01]  /*5500*/  FFMA.FTZ R10, R136, c[0x0][0x2d0], -R8 ;  /* 0x0000b400880a7a23 */ /* 0x002fe20000010808 */
[----:B------:R-:W-:-:S02]  /*5510*/  F2FP.PACK_AB R6, R108, R110 ;  /* 0x0000006e6c06723e */ /* 0x000fc400000000ff */
        /* <DEDUP_REMOVED lines=10> */
[----:B-1----:R-:W-:-:S02]  /*55c0*/  FFMA.FTZ R10, R142, c[0x0][0x2d0], -R3 ;  /* 0x0000b4008e0a7a23 */ /* 0x002fc40000010803 */
[----:B------:R-:W-:Y:S02]  /*55d0*/  LDSM.16.MT88.4 R140, [R193+0x2000] ;  /* 0x00200000c18c783b */ /* 0x000fe40000004200 */
        /* <DEDUP_REMOVED lines=24> */
[----:B------:R2:W2:Y:S01]  /*5760*/  MUFU.EX2 R71, R10 ;  /* 0x0000000a00477308 */ /* 0x0004a20000000800 */
[----:B-1----:R-:W-:-:S07]  /*5770*/  FFMA.FTZ R4, R154, c[0x0][0x2d0], -R0 ;  /* 0x0000b4009a047a23 */ /* 0x002fce0000010800 */
[----:B------:R1:W1:Y:S01]  /*5780*/  MUFU.EX2 R55, R4 ;  /* 0x0000000400377308 */ /* 0x0002620000000800 */
[----:B--2---:R-:W-:-:S07]  /*5790*/  FFMA.FTZ R10, R153, c[0x0][0x2d0], -R0 ;  /* 0x0000b400990a7a23 */ /* 0x004fce0000010800 */
[----:B------:R2:W-:Y:S01]  /*57a0*/  MUFU.EX2 R53, R10 ;  /* 0x0000000a00357308 */ /* 0x0005e20000000800 */
[----:B-1----:R-:W-:-:S07]  /*57b0*/  F2FP.PACK_AB R4, R77, R76 ;  /* 0x0000004c4d04723e */ /* 0x002fce00000000ff */
[----:B---3--:R-:W-:Y:S01]  /*57c0*/  HMMA.16816.F32 R120, R4, R20, R120 ;  /* 0x000000140478723c */ /* 0x008fe20000001878 */
[----:B--2---:R-:W-:-:S04]  /*57d0*/  FFMA.FTZ R10, R155, c[0x0][0x2d0], -R0 ;  /* 0x0000b4009b0a7a23 */ /* 0x004fc80000010800 */
[----:B------:R1:W2:Y:S03]  /*57e0*/  MUFU.EX2 R52, R10 ;  /* 0x0000000a00347308 */ /* 0x0002a60000000800 */
[C---:B------:R-:W-:Y:S08]  /*57f0*/  HMMA.16816.F32 R128, R4.reuse, R22, R128 ;  /* 0x000000160480723c */ /* 0x040ff00000001880 */
[----:B------:R-:W-:Y:S01]  /*5800*/  HMMA.16816.F32 R132, R4, R16, R132 ;  /* 0x000000100484723c */ /* 0x000fe20000001884 */
[----:B-1----:R-:W-:-:S07]  /*5810*/  FFMA.FTZ R10, R160, c[0x0][0x2d0], -R8 ;  /* 0x0000b400a00a7a23 */ /* 0x002fce0000010808 */
[C---:B------:R-:W-:Y:S08]  /*5820*/  HMMA.16816.F32 R144, R4.reuse, R18, R144 ;  /* 0x000000120490723c */ /* 0x040ff00000001890 */
[C---:B----4-:R-:W-:Y:S08]  /*5830*/  HMMA.16816.F32 R84, R4.reuse, R12, R84 ;  /* 0x0000000c0454723c */ /* 0x050ff00000001854 */
[C---:B------:R-:W-:Y:S08]  /*5840*/  HMMA.16816.F32 R96, R4.reuse, R14, R96 ;  /* 0x0000000e0460723c */ /* 0x040ff00000001860 */
[C---:B-----5:R-:W-:Y:S08]  /*5850*/  HMMA.16816.F32 R100, R4.reuse, R24, R100 ;  /* 0x000000180464723c */ /* 0x060ff00000001864 */
[----:B------:R-:W-:Y:S07]  /*5860*/  HMMA.16816.F32 R60, R4, R26, R60 ;  /* 0x0000001a043c723c */ /* 0x000fee000000183c */
[----:B------:R-:W-:-:S02]  /*5870*/  F2FP.PACK_AB R4, R71, R70 ;  /* 0x000000464704723e */ /* 0x000fc400000000ff */
[----:B------:R-:W-:Y:S02]  /*5880*/  F2FP.PACK_AB R6, R69, R68 ;  /* 0x000000444506723e */ /* 0x000fe400000000ff */
[----:B------:R-:W-:Y:S02]  /*5890*/  F2FP.PACK_AB R5, R55, R54 ;  /* 0x000000363705723e */ /* 0x000fe400000000ff */
[----:B--2---:R-:W-:-:S07]  /*58a0*/  F2FP.PACK_AB R7, R52, R53 ;  /* 0x000000353407723e */ /* 0x004fce00000000ff */
[C---:B------:R-:W-:Y:S01]  /*58b0*/  HMMA.16816.F32 R56, R4.reuse, R20, R56 ;  /* 0x000000140438723c */ /* 0x040fe20000001838 */
[----:B------:R1:W-:Y:S07]  /*58c0*/  MUFU.EX2 R21, R10 ;  /* 0x0000000a00157308 */ /* 0x0003ee0000000800 */
[C---:B------:R-:W-:Y:S08]  /*58d0*/  HMMA.16816.F32 R64, R4.reuse, R22, R64 ;  /* 0x000000160440723c */ /* 0x040ff00000001840 */
[----:B------:R-:W-:Y:S01]  /*58e0*/  HMMA.16816.F32 R44, R4, R18, R44 ;  /* 0x00000012042c723c */ /* 0x000fe2000000182c */
[----:B-1----:R-:W-:-:S04]  /*58f0*/  FFMA.FTZ R10, R159, c[0x0][0x2d0], -R8 ;  /* 0x0000b4009f0a7a23 */ /* 0x002fc80000010808 */
[----:B------:R1:W2:Y:S03]  /*5900*/  MUFU.EX2 R22, R10 ;  /* 0x0000000a00167308 */ /* 0x0002a60000000800 */
[C---:B------:R-:W-:Y:S08]  /*5910*/  HMMA.16816.F32 R48, R4.reuse, R16, R48 ;  /* 0x000000100430723c */ /* 0x040ff00000001830 */
[----:B------:R-:W-:Y:S01]  /*5920*/  HMMA.16816.F32 R40, R4, R12, R40 ;  /* 0x0000000c0428723c */ /* 0x000fe20000001828 */
[--C-:B-1----:R-:W-:Y:S01]  /*5930*/  FFMA.FTZ R10, R158, c[0x0][0x2d0], -R8.reuse ;  /* 0x0000b4009e0a7a23 */ /* 0x102fe20000010808 */
[----:B--2---:R-:W-:Y:S01]  /*5940*/  F2FP.PACK_AB R152, R22, R21 ;  /* 0x000000151698723e */ /* 0x004fe200000000ff */
[----:B------:R-:W-:-:S05]  /*5950*/  FFMA.FTZ R8, R156, c[0x0][0x2d0], -R8 ;  /* 0x0000b4009c087a23 */ /* 0x000fca0000010808 */
[C---:B------:R-:W-:Y:S01]  /*5960*/  HMMA.16816.F32 R36, R4.reuse, R14, R36 ;  /* 0x0000000e0424723c */ /* 0x040fe20000001824 */
[----:B------:R-:W-:Y:S01]  /*5970*/  MUFU.EX2 R23, R10 ;  /* 0x0000000a00177308 */ /* 0x000fe20000000800 */
[----:B------:R-:W1:Y:S06]  /*5980*/  LDSM.16.MT88.4 R12, [R192+0x2000] ;  /* 0x00200000c00c783b */ /* 0x000e6c0000004200 */
[C---:B------:R-:W-:Y:S01]  /*5990*/  HMMA.16816.F32 R32, R4.reuse, R24, R32 ;  /* 0x000000180420723c */ /* 0x040fe20000001820 */
[----:B------:R2:W3:Y:S07]  /*59a0*/  MUFU.EX2 R207, R8 ;  /* 0x0000000800cf7308 */ /* 0x0004ee0000000800 */
[----:B------:R-:W-:Y:S07]  /*59b0*/  HMMA.16816.F32 R28, R4, R26, R28 ;  /* 0x0000001a041c723c */ /* 0x000fee000000181c */
[----:B------:R-:W-:-:S02]  /*59c0*/  FFMA.FTZ R5, R164, c[0x0][0x2d0], -R3 ;  /* 0x0000b400a4057a23 */ /* 0x000fc40000010803 */
[----:B--2---:R-:W-:Y:S01]  /*59d0*/  FFMA.FTZ R8, R162, c[0x0][0x2d0], -R3 ;  /* 0x0000b400a2087a23 */ /* 0x004fe20000010803 */
[----:B---3--:R-:W-:Y:S01]  /*59e0*/  F2FP.PACK_AB R154, R207, R23 ;  /* 0x00000017cf9a723e */ /* 0x008fe200000000ff */
[----:B------:R2:W-:Y:S01]  /*59f0*/  MUFU.EX2 R208, R5 ;  /* 0x0000000500d07308 */ /* 0x0005e20000000800 */
[----:B------:R-:W-:Y:S02]  /*5a00*/  FFMA.FTZ R4, R168, c[0x0][0x2d0], -R2 ;  /* 0x0000b400a8047a23 */ /* 0x000fe40000010802 */
[----:B------:R-:W-:Y:S02]  /*5a10*/  FFMA.FTZ R7, R171, c[0x0][0x2d0], -R0 ;  /* 0x0000b400ab077a23 */ /* 0x000fe40000010800 */
[----:B------:R-:W-:-:S03]  /*5a20*/  FFMA.FTZ R6, R166, c[0x0][0x2d0], -R2 ;  /* 0x0000b400a6067a23 */ /* 0x000fc60000010802 */
[----:B------:R3:W-:Y:S01]  /*5a30*/  MUFU.EX2 R20, R8 ;  /* 0x0000000800147308 */ /* 0x0007e20000000800 */
[----:B--2---:R-:W-:-:S07]  /*5a40*/  FFMA.FTZ R5, R172, c[0x0][0x2d0], -R0 ;  /* 0x0000b400ac057a23 */ /* 0x004fce0000010800 */
[----:B------:R2:W-:Y:S01]  /*5a50*/  MUFU.EX2 R11, R4 ;  /* 0x00000004000b7308 */ /* 0x0005e20000000800 */
[----:B---3--:R-:W-:-:S07]  /*5a60*/  FFMA.FTZ R8, R163, c[0x0][0x2d0], -R3 ;  /* 0x0000b400a3087a23 */ /* 0x008fce0000010803 */
[----:B------:R3:W-:Y:S08]  /*5a70*/  MUFU.EX2 R10, R5 ;  /* 0x00000005000a7308 */ /* 0x0007f00000000800 */
[----:B------:R4:W5:Y:S01]  /*5a80*/  MUFU.EX2 R19, R8 ;  /* 0x0000000800137308 */ /* 0x0009620000000800 */
[----:B--2---:R-:W-:Y:S02]  /*5a90*/  FADD.FTZ R4, R186, R185 ;  /* 0x000000b9ba047221 */ /* 0x004fe40000010000 */
[----:B---3--:R-:W-:-:S05]  /*5aa0*/  FADD.FTZ R5, R180, R88 ;  /* 0x00000058b4057221 */ /* 0x008fca0000010000 */
[----:B------:R-:W-:Y:S01]  /*5ab0*/  MUFU.EX2 R16, R6 ;  /* 0x0000000600107308 */ /* 0x000fe20000000800 */
[----:B------:R-:W-:Y:S02]  /*5ac0*/  FADD.FTZ R5, R204, R5 ;  /* 0x00000005cc057221 */ /* 0x000fe40000010000 */
[----:B----4-:R-:W-:-:S05]  /*5ad0*/  FFMA.FTZ R8, R161, c[0x0][0x2d0], -R3 ;  /* 0x0000b400a1087a23 */ /* 0x010fca0000010803 */
[----:B------:R-:W2:Y:S01]  /*5ae0*/  MUFU.EX2 R7, R7 ;  /* 0x0000000700077308 */ /* 0x000ea20000000800 */
[--C-:B------:R-:W-:Y:S01]  /*5af0*/  FFMA.FTZ R3, R167, c[0x0][0x2d0], -R2.reuse ;  /* 0x0000b400a7037a23 */ /* 0x100fe20000010802 */
[----:B-----5:R-:W-:Y:S01]  /*5b00*/  F2FP.PACK_AB R153, R19, R20 ;  /* 0x000000141399723e */ /* 0x020fe200000000ff */
[----:B------:R-:W-:Y:S02]  /*5b10*/  FFMA.FTZ R2, R165, c[0x0][0x2d0], -R2 ;  /* 0x0000b400a5027a23 */ /* 0x000fe40000010802 */
[----:B------:R-:W-:-:S03]  /*5b20*/  FADD.FTZ R5, R198, R5 ;  /* 0x00000005c6057221 */ /* 0x000fc60000010000 */
[----:B------:R3:W4:Y:S08]  /*5b30*/  MUFU.EX2 R18, R8 ;  /* 0x0000000800127308 */ /* 0x0007300000000800 */
[----:B------:R5:W1:Y:S01]  /*5b40*/  MUFU.EX2 R17, R3 ;  /* 0x0000000300117308 */ /* 0x000a620000000800 */
[----:B--2---:R-:W-:Y:S01]  /*5b50*/  F2FP.PACK_AB R149, R7, R10 ;  /* 0x0000000a0795723e */ /* 0x004fe200000000ff */
[----:B---3--:R-:W-:-:S06]  /*5b60*/  FFMA.FTZ R8, R170, c[0x0][0x2d0], -R0 ;  /* 0x0000b400aa087a23 */ /* 0x008fcc0000010800 */
[----:B------:R2:W3:Y:S01]  /*5b70*/  MUFU.EX2 R209, R2 ;  /* 0x0000000200d17308 */ /* 0x0004e20000000800 */
[----:B------:R-:W-:Y:S01]  /*5b80*/  FFMA.FTZ R0, R169, c[0x0][0x2d0], -R0 ;  /* 0x0000b400a9007a23 */ /* 0x000fe20000010800 */
[----:B----4-:R-:W-:Y:S01]  /*5b90*/  F2FP.PACK_AB R155, R208, R18 ;  /* 0x00000012d09b723e */ /* 0x010fe200000000ff */
[----:B-----5:R-:W-:-:S05]  /*5ba0*/  FADD.FTZ R3, R203, R187 ;  /* 0x000000bbcb037221 */ /* 0x020fca0000010000 */
[----:B------:R4:W-:Y:S01]  /*5bb0*/  MUFU.EX2 R211, R0 ;  /* 0x0000000000d37308 */ /* 0x0009e20000000800 */
[----:B-1----:R-:W-:Y:S01]  /*5bc0*/  F2FP.PACK_AB R148, R17, R11 ;  /* 0x0000000b1194723e */ /* 0x002fe200000000ff */
[----:B------:R-:W-:Y:S01]  /*5bd0*/  HMMA.16816.F32 R120, R152, R124, R120 ;  /* 0x0000007c9878723c */ /* 0x000fe20000001878 */
[----:B------:R-:W-:-:S04]  /*5be0*/  FADD.FTZ R3, R202, R3 ;  /* 0x00000003ca037221 */ /* 0x000fc80000010000 */
[----:B------:R-:W-:Y:S01]  /*5bf0*/  FADD.FTZ R3, R219, R3 ;  /* 0x00000003db037221 */ /* 0x000fe20000010000 */
[----:B------:R-:W1:Y:S01]  /*5c00*/  MUFU.EX2 R8, R8 ;  /* 0x0000000800087308 */ /* 0x000e620000000800 */
[----:B--2---:R-:W-:Y:S01]  /*5c10*/  FADD.FTZ R2, R220, R4 ;  /* 0x00000004dc027221 */ /* 0x004fe20000010000 */
[----:B---3--:R-:W-:Y:S01]  /*5c20*/  F2FP.PACK_AB R150, R209, R16 ;  /* 0x00000010d196723e */ /* 0x008fe200000000ff */
[----:B------:R-:W-:Y:S02]  /*5c30*/  HMMA.16816.F32 R128, R152, R126, R128 ;  /* 0x0000007e9880723c */ /* 0x000fe40000001880 */
[----:B------:R-:W-:Y:S02]  /*5c40*/  FADD.FTZ R4, R221, R2 ;  /* 0x00000002dd047221 */ /* 0x000fe40000010000 */
[----:B----4-:R-:W-:-:S04]  /*5c50*/  FADD.FTZ R0, R214, R213 ;  /* 0x000000d5d6007221 */ /* 0x010fc80000010000 */
[----:B------:R-:W-:Y:S01]  /*5c60*/  HMMA.16816.F32 R132, R152, R140, R132 ;  /* 0x0000008c9884723c */ /* 0x000fe20000001884 */
[----:B------:R-:W-:-:S04]  /*5c70*/  FADD.FTZ R0, R215, R0 ;  /* 0x00000000d7007221 */ /* 0x000fc80000010000 */
[----:B------:R-:W-:Y:S01]  /*5c80*/  FADD.FTZ R2, R216, R0 ;  /* 0x00000000d8027221 */ /* 0x000fe20000010000 */
[----:B-1----:R-:W-:Y:S01]  /*5c90*/  F2FP.PACK_AB R151, R211, R8 ;  /* 0x00000008d397723e */ /* 0x002fe200000000ff */
        /* <DEDUP_REMOVED lines=56> */
[-C--:B------:R-:W-:Y:S01]  /*6020*/  HMMA.16816.F32 R152, R152, R14.reuse, R60 ;  /* 0x0000000e9898723c */ /* 0x080fe2000000183c */
[----:B------:R-:W-:Y:S02]  /*6030*/  FADD.FTZ R5, R68, R5 ;  /* 0x0000000544057221 */ /* 0x000fe40000010000 */
[----:B------:R-:W-:Y:S02]  /*6040*/  FADD.FTZ R3, R53, R4 ;  /* 0x0000000435037221 */ /* 0x000fe40000010000 */
[----:B------:R-:W-:Y:S01]  /*6050*/  FADD.FTZ R6, R19, R0 ;  /* 0x0000000013067221 */ /* 0x000fe20000010000 */
[----:B------:R-:W-:Y:S01]  /*6060*/  IADD3 R0, R176, -0x2, RZ ;  /* 0xfffffffeb0007810 */ /* 0x000fe20007ffe0ff */
[----:B------:R-:W-:Y:S01]  /*6070*/  FADD.FTZ R4, R21, R2 ;  /* 0x0000000215047221 */ /* 0x000fe20000010000 */
[----:B------:R-:W-:Y:S01]  /*6080*/  HMMA.16816.F32 R148, R148, R14, R28 ;  /* 0x0000000e9494723c */ /* 0x000fe2000000181c */
[----:B------:R-:W-:Y:S01]  /*6090*/  FADD.FTZ R5, R69, R5 ;  /* 0x0000000545057221 */ /* 0x000fe20000010000 */
[----:B------:R-:W-:Y:S01]  /*60a0*/  ISETP.GE.AND P1, PT, R0, R241, PT ;  /* 0x000000f10000720c */ /* 0x000fe20003f26270 */
        /* <DEDUP_REMOVED lines=13> */
[----:B------:R-:W-:Y:S01]  /*6180*/  FADD.FTZ R211, R211, R2 ;  /* 0x00000002d3d37221 */ /* 0x000fe20000010000 */
[----:B------:R-:W-:Y:S05]  /*6190*/  @!P1 BRA `(.L_x_1990) ;  /* 0x0000330000009947 */ /* 0x000fea0003800000 */
[----:B------:R-:W-:Y:S01]  /*61a0*/  MOV R202, R0 ;  /* 0x0000000000ca7202 */ /* 0x000fe20000000f00 */
[----:B------:R-:W-:Y:S01]  /*61b0*/  IMAD.MOV.U32 R0, RZ, RZ, R113 ;  /* 0x000000ffff007224 */ /* 0x000fe200078e0071 */
[----:B------:R-:W-:Y:S01]  /*61c0*/  MOV R109, R112 ;  /* 0x00000070006d7202 */ /* 0x000fe20000000f00 */
[----:B------:R-:W-:Y:S01]  /*61d0*/  IMAD.MOV.U32 R114, RZ, RZ, R111 ;  /* 0x000000ffff727224 */ /* 0x000fe200078e006f */
[----:B------:R-:W-:Y:S02]  /*61e0*/  MOV R115, R9 ;  /* 0x0000000900737202 */ /* 0x000fe40000000f00 */
.L_x_1997:
[----:B------:R-:W-:Y:S04]  /*61f0*/  DEPBAR.LE SB0, 0x0 ;  /* 0x000080000000791a */ /* 0x000fe80000000000 */
[----:B------:R-:W-:Y:S01]  /*6200*/  BAR.SYNC.DEFER_BLOCKING 0x0 ;  /* 0x0000000000007b1d */ /* 0x000fe20000010000 */
[----:B------:R-:W-:Y:S01]  /*6210*/  R2P PR, R206, 0x6 ;  /* 0x00000006ce007804 */ /* 0x000fe20000000000 */
[----:B------:R-:W-:Y:S01]  /*6220*/  IMAD.WIDE.U32 R4, R201, c[0x0][0x208], RZ ;  /* 0x00008200c9047a25 */ /* 0x000fe200078e00ff */
[C---:B------:R-:W-:Y:S02]  /*6230*/  IADD3 R2, R188.reuse, 0x20, RZ ;  /* 0x00000020bc027810 */ /* 0x040fe40007ffe0ff */
[----:B------:R-:W-:Y:S01]  /*6240*/  SHF.R.S32.HI R3, RZ, 0x1f, R201 ;  /* 0x0000001fff037819 */ /* 0x000fe200000114c9 */
[----:B------:R-:W-:Y:S01]  /*6250*/  IMAD.SHL.U32 R59, R205, 0x2, RZ ;  /* 0x00000002cd3b7824 */ /* 0x000fe200078e00ff */
[C---:B------:R-:W-:Y:S02]  /*6260*/  IADD3 R108, R188.reuse, 0x40, RZ ;  /* 0x00000040bc6c7810 */ /* 0x040fe40007ffe0ff */
[----:B------:R-:W-:Y:S01]  /*6270*/  SHF.R.S32.HI R6, RZ, 0x1f, R205 ;  /* 0x0000001fff067819 */ /* 0x000fe200000114cd */
[----:B------:R-:W-:Y:S03]  /*6280*/  IMAD R3, R3, c[0x0][0x208], RZ ;  /* 0x0000820003037a24 */ /* 0x000fe600078e02ff */
[----:B------:R-:W-:Y:S01]  /*6290*/  SHF.L.U64.HI R68, R205, 0x1, R6 ;  /* 0x00000001cd447819 */ /* 0x000fe20000010206 */
[----:B------:R-:W-:Y:S01]  /*62a0*/  IMAD R3, R201, c[0x0][0x20c], R3 ;  /* 0x00008300c9037a24 */ /* 0x000fe200078e0203 */
[C---:B------:R-:W-:Y:S02]  /*62b0*/  @P1 IADD3 R2, R188.reuse, -0x20, RZ ;  /* 0xffffffe0bc021810 */ /* 0x040fe40007ffe0ff */
[----:B------:R-:W-:Y:S01]  /*62c0*/  @P2 IADD3 R108, R188, -0x40, RZ ;  /* 0xffffffc0bc6c2810 */ /* 0x000fe20007ffe0ff */
[----:B------:R-:W-:Y:S01]  /*62d0*/  IMAD.IADD R3, R5, 0x1, R3 ;  /* 0x0000000105037824 */ /* 0x000fe200078e0203 */
[----:B------:R-:W-:Y:S02]  /*62e0*/  SHF.R.S32.HI R5, RZ, 0x1f, R199 ;  /* 0x0000001fff057819 */ /* 0x000fe400000114c7 */
[C---:B------:R-:W-:Y:S02]  /*62f0*/  IADD3 R113, R108.reuse, 0x2000, RZ ;  /* 0x000020006c717810 */ /* 0x040fe40007ffe0ff */
[C---:B------:R-:W-:Y:S01]  /*6300*/  IADD3 R112, R108.reuse, 0x1800, RZ ;  /* 0x000018006c707810 */ /* 0x040fe20007ffe0ff */
[----:B------:R-:W1:Y:S01]  /*6310*/  LDSM.16.M88.4 R164, [R2] ;  /* 0x0000000002a4783b */ /* 0x000e620000000200 */
[C---:B------:R-:W-:Y:S02]  /*6320*/  IADD3 R111, R108.reuse, 0x1000, RZ ;  /* 0x000010006c6f7810 */ /* 0x040fe40007ffe0ff */
[----:B------:R-:W-:Y:S01]  /*6330*/  IADD3 R110, R108, 0x800, RZ ;  /* 0x000008006c6e7810 */ /* 0x000fe20007ffe0ff */
[----:B------:R-:W2:Y:S04]  /*6340*/  LDSM.16.M88.4 R172, [R2+0x800] ;  /* 0x0008000002ac783b */ /* 0x000ea80000000200 */
[----:B------:R-:W3:Y:S04]  /*6350*/  LDSM.16.M88.4 R176, [R2+0x1000] ;  /* 0x0010000002b0783b */ /* 0x000ee80000000200 */
[----:B------:R-:W4:Y:S04]  /*6360*/  LDSM.16.M88.4 R180, [R2+0x1800] ;  /* 0x0018000002b4783b */ /* 0x000f280000000200 */
        /* <DEDUP_REMOVED lines=12> */
[----:B------:R1:W1:Y:S01]  /*6430*/  LDSM.16.M88.4 R160, [R197] ;  /* 0x00000000c5a0783b */ /* 0x0002620000000200 */
[----:B------:R-:W-:Y:S03]  /*6440*/  IADD3 R2, P1, R248, R2, RZ ;  /* 0x00000002f8027210 */ /* 0x000fe60007f3e0ff */
[----:B------:R1:W1:Y:S01]  /*6450*/  LDSM.16.M88.4 R168, [R197+0x2000] ;  /* 0x00200000c5a8783b */ /* 0x0002620000000200 */
[----:B------:R-:W-:Y:S02]  /*6460*/  IADD3.X R3, R252, R3, R4, P1, !PT ;  /* 0x00000003fc037210 */ /* 0x000fe40000ffe404 */
[C---:B------:R-:W-:Y:S04]  /*6470*/  LEA R40, P1, R2.reuse, c[0x0][0x1f8], 0x1 ;  /* 0x00007e0002287a11 */ /* 0x040fe800078208ff */
[----:B------:R-:W-:Y:S01]  /*6480*/  LEA.HI.X R56, R2, c[0x0][0x1fc], R3, 0x1, P1 ;  /* 0x00007f0002387a11 */ /* 0x000fe200008f0c03 */
[----:B------:R-:W-:-:S06]  /*6490*/  BRA.DIV ~URZ, `(.L_x_1991) ;  /* 0x000087227f007947 */ /* 0x000fcc000b800000 */
[----:B--234-:R2:W3:Y:S02]  /*64a0*/  SHFL.IDX PT, R58, R56, RZ, 0x181f ;  /* 0x00181fff383a7589 */ /* 0x01c4e400000e0000 */
.L_x_2084:
[-C--:B-1----:R-:W-:Y:S01]  /*64b0*/  HMMA.16816.F32 R4, R80, R16.reuse, RZ ;  /* 0x000000105004723c */ /* 0x082fe200000018ff */
[----:B------:R-:W1:Y:S01]  /*64c0*/  SHFL.IDX PT, R2, R40, RZ, 0x181f ;  /* 0x00181fff28027589 */ /* 0x000e6200000e0000 */
[----:B------:R-:W-:Y:S01]  /*64d0*/  BSSY B0, `(.L_x_1992) ;  /* 0x00000c4000007945 */ /* 0x000fe20003800000 */
[----:B------:R-:W-:Y:S04]  /*64e0*/  ISETP.GE.AND P1, PT, R205, c[0x0][0x1d4], PT ;  /* 0x00007500cd007a0c */ /* 0x000fe80003f26270 */
[----:B------:R-:W-:Y:S01]  /*64f0*/  SEL R198, RZ, 0x10, P1 ;  /* 0x00000010ffc67807 */ /* 0x000fe20000800000 */
[C---:B------:R-:W-:Y:S01]  /*6500*/  HMMA.16816.F32 R8, R76.reuse, R16, RZ ;  /* 0x000000104c08723c */ /* 0x040fe200000018ff */
[----:B------:R-:W4:Y:S03]  /*6510*/  SHFL.IDX PT, R3, R40, 0x1, 0x181f ;  /* 0x00381f0028037f89 */ /* 0x000f2600000e0000 */
[----:B------:R-:W-:Y:S04]  /*6520*/  IADD3 R52, -R198, 0x10, RZ ;  /* 0x00000010c6347810 */ /* 0x000fe80007ffe1ff */
[-C--:B------:R-:W-:Y:S01]  /*6530*/  HMMA.16816.F32 R12, R76, R18.reuse, RZ ;  /* 0x000000124c0c723c */ /* 0x080fe200000018ff */
[----:B------:R-:W-:Y:S03]  /*6540*/  SHFL.IDX PT, R57, R56, 0x1, 0x181f ;  /* 0x00381f0038397f89 */ /* 0x000fe600000e0000 */
[----:B------:R-:W-:Y:S04]  /*6550*/  LOP3.LUT R52, R52, 0xf, RZ, 0xc0, !PT ;  /* 0x0000000f34347812 */ /* 0x000fe800078ec0ff */
[C---:B------:R-:W-:Y:S01]  /*6560*/  HMMA.16816.F32 R16, R80.reuse, R18, RZ ;  /* 0x000000125010723c */ /* 0x040fe200000018ff */
[----:B------:R-:W5:Y:S07]  /*6570*/  SHFL.IDX PT, R53, R40, 0x2, 0x181f ;  /* 0x00581f0028357f89 */ /* 0x000f6e00000e0000 */
[-C--:B------:R-:W-:Y:S01]  /*6580*/  HMMA.16816.F32 R20, R80, R32.reuse, RZ ;  /* 0x000000205014723c */ /* 0x080fe200000018ff */
[----:B------:R-:W2:Y:S07]  /*6590*/  SHFL.IDX PT, R54, R40, 0x3, 0x181f ;  /* 0x00781f0028367f89 */ /* 0x000eae00000e0000 */
[C---:B------:R-:W-:Y:S01]  /*65a0*/  HMMA.16816.F32 R24, R76.reuse, R32, RZ ;  /* 0x000000204c18723c */ /* 0x040fe200000018ff */
[----:B------:R3:W-:Y:S07]  /*65b0*/  SHFL.IDX PT, R55, R40, 0x4, 0x181f ;  /* 0x00981f0028377f89 */ /* 0x0007ee00000e0000 */
[-C--:B------:R-:W-:Y:S01]  /*65c0*/  HMMA.16816.F32 R28, R76, R34.reuse, RZ ;  /* 0x000000224c1c723c */ /* 0x080fe200000018ff */
[----:B------:R-:W1:Y:S07]  /*65d0*/  SHFL.IDX PT, R61, R56, 0x2, 0x181f ;  /* 0x00581f00383d7f89 */ /* 0x000e6e00000e0000 */
[C---:B------:R-:W-:Y:S01]  /*65e0*/  HMMA.16816.F32 R32, R80.reuse, R34, RZ ;  /* 0x000000225020723c */ /* 0x040fe200000018ff */
[----:B------:R-:W1:Y:S07]  /*65f0*/  SHFL.IDX PT, R71, R56, 0x3, 0x181f ;  /* 0x00781f0038477f89 */ /* 0x000e6e00000e0000 */
[-C--:B------:R-:W-:Y:S01]  /*6600*/  HMMA.16816.F32 R36, R80, R48.reuse, RZ ;  /* 0x000000305024723c */ /* 0x080fe200000018ff */
[----:B------:R-:W1:Y:S07]  /*6610*/  SHFL.IDX PT, R69, R56, 0x4, 0x181f ;  /* 0x00981f0038457f89 */ /* 0x000e6e00000e0000 */
[C---:B---3--:R-:W-:Y:S08]  /*6620*/  HMMA.16816.F32 R40, R76.reuse, R48, RZ ;  /* 0x000000304c28723c */ /* 0x048ff000000018ff */
[-C--:B------:R-:W-:Y:S08]  /*6630*/  HMMA.16816.F32 R44, R76, R50.reuse, RZ ;  /* 0x000000324c2c723c */ /* 0x080ff000000018ff */
[C---:B------:R-:W-:Y:S04]  /*6640*/  HMMA.16816.F32 R48, R80.reuse, R50, RZ ;  /* 0x000000325030723c */ /* 0x040fe800000018ff */
[-C--:B-1----:R-:W-:Y:S02]  /*6650*/  IADD3 R2, P2, R2, R59.reuse, RZ ;  /* 0x0000003b02027210 */ /* 0x082fe40007f5e0ff */
[-C--:B----4-:R-:W-:Y:S02]  /*6660*/  IADD3 R62, P6, R3, R59.reuse, RZ ;  /* 0x0000003b033e7210 */ /* 0x090fe40007fde0ff */
[-C--:B-----5:R-:W-:Y:S01]  /*6670*/  IADD3 R60, P5, R53, R59.reuse, RZ ;  /* 0x0000003b353c7210 */ /* 0x0a0fe20007fbe0ff */
[--C-:B------:R-:W-:Y:S03]  /*6680*/  IMAD.X R3, R58, 0x1, R68.reuse, P2 ;  /* 0x000000013a037824 */ /* 0x100fe600010e0644 */
[--C-:B------:R-:W-:Y:S01]  /*6690*/  IMAD.X R63, R57, 0x1, R68.reuse, P6 ;  /* 0x00000001393f7824 */ /* 0x100fe200030e0644 */
[----:B--2---:R-:W-:Y:S01]  /*66a0*/  IADD3 R70, P4, R54, R59, RZ ;  /* 0x0000003b36467210 */ /* 0x004fe20007f9e0ff */
[----:B------:R1:W-:Y:S01]  /*66b0*/  LDGSTS.E.BYPASS.LTC128B.128 [R200+0x100], [R2.64], !P1 ;  /* 0x0010000002c87fae */ /* 0x0003e2000c901d46 */
[--C-:B------:R-:W-:Y:S01]  /*66c0*/  IMAD.X R61, R61, 0x1, R68.reuse, P5 ;  /* 0x000000013d3d7824 */ /* 0x100fe200028e0644 */
[----:B------:R-:W-:Y:S02]  /*66d0*/  IADD3 R72, P3, P2, R52, R55, R59 ;  /* 0x0000003734487210 */ /* 0x000fe40007a7e03b */
[-C--:B------:R-:W-:Y:S01]  /*66e0*/  HMMA.16816.F32 R52, R80, R64.reuse, RZ ;  /* 0x000000405034723c */ /* 0x080fe200000018ff */
[--C-:B------:R-:W-:Y:S01]  /*66f0*/  IMAD.X R71, R71, 0x1, R68.reuse, P4 ;  /* 0x0000000147477824 */ /* 0x100fe200020e0644 */
[----:B------:R-:W-:Y:S02]  /*6700*/  ISETP.NE.U32.AND P4, PT, R198, RZ, PT ;  /* 0x000000ffc600720c */ /* 0x000fe40003f85070 */
[----:B------:R2:W-:Y:S01]  /*6710*/  LDGSTS.E.BYPASS.LTC128B.128 [R200+0x900], [R62.64], !P1 ;  /* 0x009000003ec87fae */ /* 0x0005e2000c901d46 */
[----:B------:R-:W-:Y:S03]  /*6720*/  IADD3.X R73, RZ, R69, R68, P3, P2 ;  /* 0x00000045ff497210 */ /* 0x000fe60001fe4444 */
[C---:B------:R-:W-:Y:S04]  /*6730*/  HMMA.16816.F32 R56, R76.reuse, R64, RZ ;  /* 0x000000404c38723c */ /* 0x040fe800000018ff */
[----:B------:R2:W-:Y:S08]  /*6740*/  LDGSTS.E.BYPASS.LTC128B.128 [R200+0x1100], [R60.64], !P1 ;  /* 0x011000003cc87fae */ /* 0x0005f0000c901d46 */
[----:B------:R3:W-:Y:S01]  /*6750*/  LDGSTS.E.BYPASS.LTC128B.128 [R200+0x1900], [R70.64], !P1 ;  /* 0x0190000046c87fae */ /* 0x0007e2000c901d46 */
[----:B------:R-:W-:Y:S07]  /*6760*/  ISETP.GT.AND P1, PT, R202, R241, PT ;  /* 0x000000f1ca00720c */ /* 0x000fee0003f24270 */
        /* <DEDUP_REMOVED lines=28> */
[----:B------:R-:W5:Y:S07]  /*6930*/  LDSM.16.M88.4 R180, [R111] ;  /* 0x000000006fb4783b */ /* 0x000f6e0000000200 */
[-C--:B------:R-:W-:Y:S08]  /*6940*/  HMMA.16816.F32 R68, R160, R184.reuse, R68 ;  /* 0x000000b8a044723c */ /* 0x080ff00000001844 */
[C---:B------:R-:W-:Y:S08]  /*6950*/  HMMA.16816.F32 R72, R168.reuse, R184, R72 ;  /* 0x000000b8a848723c */ /* 0x040ff00000001848 */
[-C--:B------:R-:W-:Y:S01]  /*6960*/  HMMA.16816.F32 R76, R168, R186.reuse, R76 ;  /* 0x000000baa84c723c */ /* 0x080fe2000000184c */
[----:B------:R-:W1:Y:S07]  /*6970*/  LDSM.16.M88.4 R168, [R112] ;  /* 0x0000000070a8783b */ /* 0x000e6e0000000200 */
[----:B------:R-:W-:Y:S01]  /*6980*/  HMMA.16816.F32 R80, R160, R186, R80 ;  /* 0x000000baa050723c */ /* 0x000fe20000001850 */
[----:B------:R-:W1:Y:S07]  /*6990*/  LDSM.16.M88.4 R160, [R113] ;  /* 0x0000000071a0783b */ /* 0x000e6e0000000200 */
[-C--:B--2---:R-:W-:Y:S01]  /*69a0*/  HMMA.16816.F32 R4, R156, R164.reuse, R4 ;  /* 0x000000a49c04723c */ /* 0x084fe20000001804 */
[----:B------:R-:W-:Y:S07]  /*69b0*/  LDSM.16.M88.4 R184, [R189+0x800] ;  /* 0x00080000bdb8783b */ /* 0x000fee0000000200 */
[C---:B---3--:R-:W-:Y:S08]  /*69c0*/  HMMA.16816.F32 R8, R172.reuse, R164, R8 ;  /* 0x000000a4ac08723c */ /* 0x048ff00000001808 */
[-C--:B------:R-:W-:Y:S08]  /*69d0*/  HMMA.16816.F32 R12, R172, R166.reuse, R12 ;  /* 0x000000a6ac0c723c */ /* 0x080ff0000000180c */
[C---:B------:R-:W-:Y:S01]  /*69e0*/  HMMA.16816.F32 R16, R156.reuse, R166, R16 ;  /* 0x000000a69c10723c */ /* 0x040fe20000001810 */
[----:B------:R-:W-:Y:S07]  /*69f0*/  LDSM.16.M88.4 R164, [R196] ;  /* 0x00000000c4a4783b */ /* 0x000fee0000000200 */
        /* <DEDUP_REMOVED lines=10> */
[-C--:B-1----:R-:W-:Y:S08]  /*6aa0*/  HMMA.16816.F32 R52, R156, R168.reuse, R52 ;  /* 0x000000a89c34723c */ /* 0x082ff00000001834 */
[C---:B------:R-:W-:Y:S08]  /*6ab0*/  HMMA.16816.F32 R56, R172.reuse, R168, R56 ;  /* 0x000000a8ac38723c */ /* 0x040ff00000001838 */
[-C--:B------:R-:W-:Y:S08]  /*6ac0*/  HMMA.16816.F32 R60, R172, R170.reuse, R60 ;  /* 0x000000aaac3c723c */ /* 0x080ff0000000183c */
[C---:B------:R-:W-:Y:S01]  /*6ad0*/  HMMA.16816.F32 R64, R156.reuse, R170, R64 ;  /* 0x000000aa9c40723c */ /* 0x040fe20000001840 */
[----:B------:R-:W1:Y:S07]  /*6ae0*/  LDSM.16.M88.4 R168, [R189+0x1000] ;  /* 0x00100000bda8783b */ /* 0x000e6e0000000200 */
[-C--:B------:R-:W-:Y:S08]  /*6af0*/  HMMA.16816.F32 R68, R156, R160.reuse, R68 ;  /* 0x000000a09c44723c */ /* 0x080ff00000001844 */
[C---:B------:R-:W-:Y:S08]  /*6b00*/  HMMA.16816.F32 R72, R172.reuse, R160, R72 ;  /* 0x000000a0ac48723c */ /* 0x040ff00000001848 */
[-C--:B------:R-:W-:Y:S01]  /*6b10*/  HMMA.16816.F32 R76, R172, R162.reuse, R76 ;  /* 0x000000a2ac4c723c */ /* 0x080fe2000000184c */
[----:B------:R-:W4:Y:S07]  /*6b20*/  LDSM.16.M88.4 R172, [R189+0x1800] ;  /* 0x00180000bdac783b */ /* 0x000f2e0000000200 */
[----:B------:R-:W-:Y:S01]  /*6b30*/  HMMA.16816.F32 R80, R156, R162, R80 ;  /* 0x000000a29c50723c */ /* 0x000fe20000001850 */
[----:B------:R-:W5:Y:S01]  /*6b40*/  LDSM.16.M88.4 R156, [R189+0x2000] ;  /* 0x00200000bd9c783b */ /* 0x000f620000000200 */
[----:B------:R-:W-:Y:S06]  /*6b50*/  DEPBAR.LE SB0, 0x0 ;  /* 0x000080000000791a */ /* 0x000fec0000000000 */
[-C--:B--2---:R-:W-:Y:S01]  /*6b60*/  HMMA.16816.F32 R4, R164, R176.reuse, R4 ;  /* 0x000000b0a404723c */ /* 0x084fe20000001804 */
[----:B------:R-:W-:Y:S07]  /*6b70*/  BAR.SYNC.DEFER_BLOCKING 0x0 ;  /* 0x0000000000007b1d */ /* 0x000fee0000010000 */
[C---:B---3--:R-:W-:Y:S08]  /*6b80*/  HMMA.16816.F32 R8, R180.reuse, R176, R8 ;  /* 0x000000b0b408723c */ /* 0x048ff00000001808 */
        /* <DEDUP_REMOVED lines=17> */
[----:B------:R-:W-:Y:S01]  /*6ca0*/  HMMA.16816.F32 R80, R164, R158, R80 ;  /* 0x0000009ea450723c */ /* 0x000fe20000001850 */
[----:B------:R-:W-:Y:S07]  /*6cb0*/  @!UPT UIADD3 URZ, URZ, URZ, URZ ;  /* 0x0000003f3f3ff290 */ /* 0x000fee000fffe03f */
[----:B------:R-:W-:-:S11]  /*6cc0*/  @!P1 BRA `(.L_x_1993) ;  /* 0x0000044000009947 */ /* 0x000fd60003800000 */
[----:B------:R-:W-:Y:S01]  /*6cd0*/  MOV R199, RZ ;  /* 0x000000ff00c77202 */ /* 0x000fe20000000f00 */
[----:B------:R-:W-:Y:S01]  /*6ce0*/  IMAD.MOV.U32 R2, RZ, RZ, 0x1 ;  /* 0x00000001ff027424 */ /* 0x000fe200078e00ff */
[----:B------:R-:W-:Y:S01]  /*6cf0*/  SHF.R.S32.HI R203, RZ, 0x1f, R205 ;  /* 0x0000001fffcb7819 */ /* 0x000fe200000114cd */
[----:B------:R-:W-:Y:S01]  /*6d00*/  IMAD R3, R202, 0x50, R243 ;  /* 0x00000050ca037824 */ /* 0x000fe200078e02f3 */
[----:B------:R-:W-:Y:S02]  /*6d10*/  SHF.L.U32 R164, R205, 0x1, RZ ;  /* 0x00000001cda47819 */ /* 0x000fe400000006ff */
[----:B------:R-:W-:Y:S01]  /*6d20*/  ISETP.NE.AND P1, PT, R2, c[0x0][0x2b8], PT ;  /* 0x0000ae0002007a0c */ /* 0x000fe20003f25270 */
[----:B------:R-:W-:Y:S05]  /*6d30*/  IMAD R2, R206, 0x10, R242 ;  /* 0x00000010ce027824 */ /* 0x000fea00078e02f2 */
[----:B------:R-:W-:Y:S05]  /*6d40*/  IADD3 R3, R3, -0x50, R2 ;  /* 0xffffffb003037810 */ /* 0x000fea0007ffe002 */
[--C-:B------:R-:W-:Y:S02]  /*6d50*/  IMAD.MOV.U32 R2, RZ, RZ, R3.reuse ;  /* 0x000000ffff027224 */ /* 0x100fe400078e0003 */
[----:B------:R-:W-:Y:S05]  /*6d60*/  @P1 IMAD.HI.U32 R108, R3, c[0x0][0x2bc], RZ ;  /* 0x0000af00036c1a27 */ /* 0x000fea00078e00ff */
[----:B------:R-:W-:Y:S04]  /*6d70*/  @P1 SHF.R.U32.HI R2, RZ, c[0x0][0x2c0], R108 ;  /* 0x0000b000ff021a19 */ /* 0x000fe8000001166c */
[C---:B------:R-:W-:Y:S04]  /*6d80*/  @!P0 IADD3 R108, P1, R2.reuse, R246, RZ ;  /* 0x000000f6026c8210 */ /* 0x040fe80007f3e0ff */
[----:B------:R-:W-:Y:S01]  /*6d90*/  @!P0 LEA.HI.X.SX32 R111, R2, R251, 0x1, P1 ;  /* 0x000000fb026f8211 */ /* 0x000fe200008f0eff */
[----:B------:R-:W-:Y:S01]  /*6da0*/  IMAD.MOV R2, RZ, RZ, -R2 ;  /* 0x000000ffff027224 */ /* 0x000fe200078e0a02 */
[----:B------:R-:W-:Y:S03]  /*6db0*/  @!P0 LEA R110, P1, R108, c[0x0][0x2a0], 0x2 ;  /* 0x0000a8006c6e8a11 */ /* 0x000fe600078210ff */
[----:B------:R-:W-:Y:S01]  /*6dc0*/  IMAD R201, R2, c[0x0][0x2b8], R3 ;  /* 0x0000ae0002c97a24 */ /* 0x000fe200078e0203 */
[----:B------:R-:W-:Y:S04]  /*6dd0*/  @!P0 LEA.HI.X R111, R108, c[0x0][0x2a4], R111, 0x2, P1 ;  /* 0x0000a9006c6f8a11 */ /* 0x000fe800008f146f */
[----:B------:R-:W-:Y:S01]  /*6de0*/  SHF.R.S32.HI R2, RZ, 0x1f, R201 ;  /* 0x0000001fff027819 */ /* 0x000fe200000114c9 */
[----:B------:R1:W2:Y:S04]  /*6df0*/  @!P0 LDG.E R199, [R110.64] ;  /* 0x000000066ec78981 */ /* 0x0002a8000c1e1900 */
[----:B------:R-:W-:Y:S02]  /*6e00*/  IMAD R108, R2, c[0x0][0x1e0], RZ ;  /* 0x00007800026c7a24 */ /* 0x000fe400078e02ff */
[C---:B------:R-:W-:Y:S04]  /*6e10*/  IMAD.WIDE.U32 R2, R201.reuse, c[0x0][0x1e0], RZ ;  /* 0x00007800c9027a25 */ /* 0x040fe800078e00ff */
        /* <DEDUP_REMOVED lines=13> */
.L_x_2085:
        /* <DEDUP_REMOVED lines=25> */
.L_x_2086:
        /* <DEDUP_REMOVED lines=9> */
.L_x_1993:
[----:B------:R-:W-:Y:S05]  /*7110*/  BSYNC B0 ;  /* 0x0000000000007941 */ /* 0x000fea0003800000 */
.L_x_1992:
        /* <DEDUP_REMOVED lines=87> */
[----:B--2---:R-:W-:Y:S03]  /*7690*/  FMNMX.FTZ R110, R110, R2, !PT ;  /* 0x000000026e6e7209 */ /* 0x004fe60007810000 */
[----:B------:R-:W1:Y:S01]  /*76a0*/  SHFL.BFLY PT, R113, R3, 0x1, 0x1f ;  /* 0x0c201f0003717f89 */ /* 0x000e6200000e0000 */
[----:B---3--:R-:W-:Y:S03]  /*76b0*/  FMNMX.FTZ R111, R111, R112, !PT ;  /* 0x000000706f6f7209 */ /* 0x008fe60007810000 */
[----:B------:R-:W2:Y:S01]  /*76c0*/  SHFL.BFLY PT, R112, R110, 0x1, 0x1f ;  /* 0x0c201f006e707f89 */ /* 0x000ea200000e0000 */
[----:B----4-:R-:W-:Y:S03]  /*76d0*/  FMNMX.FTZ R108, R156, R158, !PT ;  /* 0x0000009e9c6c7209 */ /* 0x010fe60007810000 */
[----:B------:R-:W3:Y:S04]  /*76e0*/  SHFL.BFLY PT, R157, R111, 0x1, 0x1f ;  /* 0x0c201f006f9d7f89 */ /* 0x000ee800000e0000 */
[----:B------:R4:W4:Y:S01]  /*76f0*/  SHFL.BFLY PT, R2, R108, 0x1, 0x1f ;  /* 0x0c201f006c027f89 */ /* 0x00092200000e0000 */
[----:B-1----:R-:W-:Y:S02]  /*7700*/  FMNMX.FTZ R113, R3, R113, !PT ;  /* 0x0000007103717209 */ /* 0x002fe40007810000 */
[----:B--2---:R-:W-:Y:S02]  /*7710*/  FMNMX.FTZ R112, R110, R112, !PT ;  /* 0x000000706e707209 */ /* 0x004fe40007810000 */
[----:B---3--:R-:W-:Y:S02]  /*7720*/  FMNMX.FTZ R111, R111, R157, !PT ;  /* 0x0000009d6f6f7209 */ /* 0x008fe40007810000 */
.L_x_2087:
[C---:B------:R-:W-:Y:S01]  /*7730*/  FADD.FTZ R0, -R113.reuse, R0 ;  /* 0x0000000071007221 */ /* 0x040fe20000010100 */
[----:B------:R-:W-:Y:S01]  /*7740*/  WARPSYNC 0xffffffff ;  /* 0xffffffff00007948 */ /* 0x000fe20003800000 */
[----:B------:R-:W-:Y:S01]  /*7750*/  FMUL.FTZ R160, R113, c[0x0][0x2d0] ;  /* 0x0000b40071a07a20 */ /* 0x000fe20000410000 */
[----:B----4-:R-:W-:Y:S01]  /*7760*/  FMNMX.FTZ R2, R2, R108, !PT ;  /* 0x0000006c02027209 */ /* 0x010fe20007810000 */
[----:B------:R-:W-:Y:S01]  /*7770*/  FMUL.FTZ R0, R0, c[0x0][0x2d0] ;  /* 0x0000b40000007a20 */ /* 0x000fe20000410000 */
[----:B------:R-:W-:Y:S01]  /*7780*/  ISETP.GT.AND P1, PT, R202, R241, PT ;  /* 0x000000f1ca00720c */ /* 0x000fe20003f24270 */
[--C-:B------:R-:W-:Y:S02]  /*7790*/  FFMA.FTZ R69, R69, c[0x0][0x2d0], -R160.reuse ;  /* 0x0000b40045457a23 */ /* 0x100fe400000108a0 */
[----:B------:R1:W-:Y:S01]  /*77a0*/  MUFU.EX2 R110, R0 ;  /* 0x00000000006e7308 */ /* 0x0003e20000000800 */
[----:B------:R-:W-:Y:S02]  /*77b0*/  FMUL.FTZ R161, R112, c[0x0][0x2d0] ;  /* 0x0000b40070a17a20 */ /* 0x000fe40000410000 */
[----:B------:R-:W-:Y:S02]  /*77c0*/  FMUL.FTZ R108, R2, c[0x0][0x2d0] ;  /* 0x0000b400026c7a20 */ /* 0x000fe40000410000 */
[--C-:B------:R-:W-:Y:S02]  /*77d0*/  FFMA.FTZ R3, R7, c[0x0][0x2d0], -R161.reuse ;  /* 0x0000b40007037a23 */ /* 0x100fe400000108a1 */
[----:B------:R-:W-:Y:S02]  /*77e0*/  FFMA.FTZ R5, R5, c[0x0][0x2d0], -R160 ;  /* 0x0000b40005057a23 */ /* 0x000fe400000108a0 */
        /* <DEDUP_REMOVED lines=10> */
[----:B-1----:R-:W-:Y:S02]  /*7890*/  FADD.FTZ R0, -R112, R109 ;  /* 0x0000006d70007221 */ /* 0x002fe40000010100 */
[----:B------:R-:W-:Y:S02]  /*78a0*/  FFMA.FTZ R78, R78, c[0x0][0x2d0], -R108 ;  /* 0x0000b4004e4e7a23 */ /* 0x000fe4000001086c */
[----:B------:R-:W-:Y:S01]  /*78b0*/  FMUL.FTZ R0, R0, c[0x0][0x2d0] ;  /* 0x0000b40000007a20 */ /* 0x000fe20000410000 */
[----:B------:R-:W-:Y:S01]  /*78c0*/  MUFU.EX2 R162, R6 ;  /* 0x0000000600a27308 */ /* 0x000fe20000000800 */
[--C-:B------:R-:W-:Y:S09]  /*78d0*/  FFMA.FTZ R83, R83, c[0x0][0x2d0], -R161.reuse ;  /* 0x0000b40053537a23 */ /* 0x100ff200000108a1 */
[----:B------:R1:W-:Y:S10]  /*78e0*/  MUFU.EX2 R109, R0 ;  /* 0x00000000006d7308 */ /* 0x0003f40000000800 */
[----:B------:R-:W-:Y:S10]  /*78f0*/  MUFU.EX2 R182, R27 ;  /* 0x0000001b00b67308 */ /* 0x000ff40000000800 */
[----:B------:R-:W-:Y:S01]  /*7900*/  MUFU.EX2 R180, R30 ;  /* 0x0000001e00b47308 */ /* 0x000fe20000000800 */
[--C-:B-1----:R-:W-:Y:S02]  /*7910*/  FFMA.FTZ R0, R4, c[0x0][0x2d0], -R160.reuse ;  /* 0x0000b40004007a23 */ /* 0x102fe400000108a0 */
[--C-:B------:R-:W-:Y:S07]  /*7920*/  FFMA.FTZ R4, R20, c[0x0][0x2d0], -R160.reuse ;  /* 0x0000b40014047a23 */ /* 0x100fee00000108a0 */
[----:B------:R1:W-:Y:S10]  /*7930*/  MUFU.EX2 R167, R0 ;  /* 0x0000000000a77308 */ /* 0x0003f40000000800 */
[----:B------:R2:W-:Y:S10]  /*7940*/  MUFU.EX2 R231, R4 ;  /* 0x0000000400e77308 */ /* 0x0005f40000000800 */
[----:B------:R-:W-:Y:S01]  /*7950*/  MUFU.EX2 R178, R31 ;  /* 0x0000001f00b27308 */ /* 0x000fe20000000800 */
[----:B-1----:R-:W-:Y:S02]  /*7960*/  FFMA.FTZ R0, R16, c[0x0][0x2d0], -R160 ;  /* 0x0000b40010007a23 */ /* 0x002fe400000108a0 */
[--C-:B------:R-:W-:Y:S07]  /*7970*/  FFMA.FTZ R16, R38, c[0x0][0x2d0], -R161.reuse ;  /* 0x0000b40026107a23 */ /* 0x100fee00000108a1 */
[----:B------:R1:W-:Y:S01]  /*7980*/  MUFU.EX2 R204, R0 ;  /* 0x0000000000cc7308 */ /* 0x0003e20000000800 */
[----:B--2---:R-:W-:Y:S09]  /*7990*/  FFMA.FTZ R4, R10, c[0x0][0x2d0], -R108 ;  /* 0x0000b4000a047a23 */ /* 0x004ff2000001086c */
[----:B------:R2:W-:Y:S10]  /*79a0*/  MUFU.EX2 R165, R4 ;  /* 0x0000000400a57308 */ /* 0x0005f40000000800 */
[----:B------:R-:W-:Y:S01]  /*79b0*/  MUFU.EX2 R224, R16 ;  /* 0x0000001000e07308 */ /* 0x000fe20000000800 */
[----:B-1----:R-:W-:Y:S09]  /*79c0*/  FFMA.FTZ R0, R17, c[0x0][0x2d0], -R160 ;  /* 0x0000b40011007a23 */ /* 0x002ff200000108a0 */
[----:B------:R1:W-:Y:S01]  /*79d0*/  MUFU.EX2 R210, R0 ;  /* 0x0000000000d27308 */ /* 0x0003e20000000800 */
[--C-:B--2---:R-:W-:Y:S09]  /*79e0*/  FFMA.FTZ R4, R11, c[0x0][0x2d0], -R108.reuse ;  /* 0x0000b4000b047a23 */ /* 0x104ff2000001086c */
[----:B------:R2:W-:Y:S10]  /*79f0*/  MUFU.EX2 R181, R4 ;  /* 0x0000000400b57308 */ /* 0x0005f40000000800 */
[----:B------:R-:W-:Y:S01]  /*7a00*/  MUFU.EX2 R171, R69 ;  /* 0x0000004500ab7308 */ /* 0x000fe20000000800 */
[--C-:B-1----:R-:W-:Y:S09]  /*7a10*/  FFMA.FTZ R0, R18, c[0x0][0x2d0], -R161.reuse ;  /* 0x0000b40012007a23 */ /* 0x102ff200000108a1 */
[----:B------:R1:W-:Y:S01]  /*7a20*/  MUFU.EX2 R198, R0 ;  /* 0x0000000000c67308 */ /* 0x0003e20000000800 */
[--C-:B--2---:R-:W-:Y:S09]  /*7a30*/  FFMA.FTZ R4, R14, c[0x0][0x2d0], -R108.reuse ;  /* 0x0000b4000e047a23 */ /* 0x104ff2000001086c */
[----:B------:R2:W-:Y:S10]  /*7a40*/  MUFU.EX2 R185, R4 ;  /* 0x0000000400b97308 */ /* 0x0005f40000000800 */
[----:B------:R-:W-:Y:S01]  /*7a50*/  MUFU.EX2 R164, R42 ;  /* 0x0000002a00a47308 */ /* 0x000fe20000000800 */
[--C-:B-1----:R-:W-:Y:S09]  /*7a60*/  FFMA.FTZ R0, R19, c[0x0][0x2d0], -R161.reuse ;  /* 0x0000b40013007a23 */ /* 0x102ff200000108a1 */
[----:B------:R1:W-:Y:S01]  /*7a70*/  MUFU.EX2 R234, R0 ;  /* 0x0000000000ea7308 */ /* 0x0003e20000000800 */
[----:B--2---:R-:W-:Y:S09]  /*7a80*/  FFMA.FTZ R4, R15, c[0x0][0x2d0], -R108 ;  /* 0x0000b4000f047a23 */ /* 0x004ff2000001086c */
[----:B------:R2:W-:Y:S10]  /*7a90*/  MUFU.EX2 R220, R4 ;  /* 0x0000000400dc7308 */ /* 0x0005f40000000800 */
[----:B------:R-:W-:Y:S01]  /*7aa0*/  MUFU.EX2 R163, R43 ;  /* 0x0000002b00a37308 */ /* 0x000fe20000000800 */
[C---:B-1----:R-:W-:Y:S02]  /*7ab0*/  FADD.FTZ R0, -R111.reuse, R114 ;  /* 0x000000726f007221 */ /* 0x042fe40000010100 */
[----:B------:R-:W-:Y:S02]  /*7ac0*/  FMUL.FTZ R114, R111, c[0x0][0x2d0] ;  /* 0x0000b4006f727a20 */ /* 0x000fe40000410000 */
[----:B------:R-:W-:Y:S02]  /*7ad0*/  FMUL.FTZ R0, R0, c[0x0][0x2d0] ;  /* 0x0000b40000007a20 */ /* 0x000fe40000410000 */
[----:B------:R-:W-:Y:S03]  /*7ae0*/  FFMA.FTZ R5, R12, c[0x0][0x2d0], -R114 ;  /* 0x0000b4000c057a23 */ /* 0x000fe60000010872 */
[----:B------:R1:W-:Y:S01]  /*7af0*/  MUFU.EX2 R3, R0 ;  /* 0x0000000000037308 */ /* 0x0003e20000000800 */
[----:B------:R-:W-:Y:S02]  /*7b00*/  FFMA.FTZ R12, R36, c[0x0][0x2d0], -R160 ;  /* 0x0000b400240c7a23 */ /* 0x000fe400000108a0 */
[--C-:B--2---:R-:W-:Y:S07]  /*7b10*/  FFMA.FTZ R4, R29, c[0x0][0x2d0], -R114.reuse ;  /* 0x0000b4001d047a23 */ /* 0x104fee0000010872 */
[----:B------:R-:W-:Y:S10]  /*7b20*/  MUFU.EX2 R187, R5 ;  /* 0x0000000500bb7308 */ /* 0x000ff40000000800 */
[----:B------:R-:W-:Y:S01]  /*7b30*/  MUFU.EX2 R228, R4 ;  /* 0x0000000400e47308 */ /* 0x000fe20000000800 */
[--C-:B-1----:R-:W-:Y:S09]  /*7b40*/  FFMA.FTZ R0, R8, c[0x0][0x2d0], -R114.reuse ;  /* 0x0000b40008007a23 */ /* 0x102ff20000010872 */
[----:B------:R1:W-:Y:S10]  /*7b50*/  MUFU.EX2 R166, R0 ;  /* 0x0000000000a67308 */ /* 0x0003f40000000800 */
[----:B------:R2:W-:Y:S01]  /*7b60*/  MUFU.EX2 R226, R12 ;  /* 0x0000000c00e27308 */ /* 0x0005e20000000800 */
[----:B-1----:R-:W-:Y:S09]  /*7b70*/  FFMA.FTZ R0, R9, c[0x0][0x2d0], -R114 ;  /* 0x0000b40009007a23 */ /* 0x002ff20000010872 */
[----:B------:R1:W3:Y:S01]  /*7b80*/  MUFU.EX2 R186, R0 ;  /* 0x0000000000ba7308 */ /* 0x0002e20000000800 */
[----:B--2---:R-:W-:Y:S09]  /*7b90*/  FFMA.FTZ R12, R37, c[0x0][0x2d0], -R160 ;  /* 0x0000b400250c7a23 */ /* 0x004ff200000108a0 */
[----:B------:R-:W-:Y:S01]  /*7ba0*/  MUFU.EX2 R225, R12 ;  /* 0x0000000c00e17308 */ /* 0x000fe20000000800 */
[----:B-1----:R-:W-:Y:S09]  /*7bb0*/  FFMA.FTZ R0, R13, c[0x0][0x2d0], -R114 ;  /* 0x0000b4000d007a23 */ /* 0x002ff20000010872 */
[----:B------:R1:W2:Y:S02]  /*7bc0*/  MUFU.EX2 R230, R0 ;  /* 0x0000000000e67308 */ /* 0x0002a40000000800 */
[--C-:B-1----:R-:W-:Y:S01]  /*7bd0*/  FFMA.FTZ R0, R21, c[0x0][0x2d0], -R160.reuse ;  /* 0x0000b40015007a23 */ /* 0x102fe200000108a0 */
[----:B---3--:R-:W-:Y:S01]  /*7be0*/  F2FP.PACK_AB R156, R186, R166 ;  /* 0x000000a6ba9c723e */ /* 0x008fe200000000ff */
[C---:B------:R-:W-:Y:S01]  /*7bf0*/  FMUL.FTZ R4, R110.reuse, R120 ;  /* 0x000000786e047220 */ /* 0x040fe20000410000 */
[----:B------:R-:W-:Y:S05]  /*7c00*/  F2FP.PACK_AB R120, R173, R167 ;  /* 0x000000a7ad78723e */ /* 0x000fea00000000ff */
[----:B------:R1:W-:Y:S01]  /*7c10*/  MUFU.EX2 R235, R0 ;  /* 0x0000000000eb7308 */ /* 0x0003e20000000800 */
[----:B------:R-:W-:Y:S01]  /*7c20*/  FMUL.FTZ R5, R110, R121 ;  /* 0x000000796e057220 */ /* 0x000fe20000410000 */
[----:B------:R-:W-:Y:S01]  /*7c30*/  F2FP.PACK_AB R121, R203, R162 ;  /* 0x000000a2cb79723e */ /* 0x000fe200000000ff */
[C---:B------:R-:W-:Y:S01]  /*7c40*/  FMUL.FTZ R6, R109.reuse, R122 ;  /* 0x0000007a6d067220 */ /* 0x040fe20000410000 */
[----:B------:R-:W-:Y:S01]  /*7c50*/  F2FP.PACK_AB R122, R210, R204 ;  /* 0x000000ccd27a723e */ /* 0x000fe200000000ff */
[----:B------:R-:W-:Y:S01]  /*7c60*/  FMUL.FTZ R7, R109, R123 ;  /* 0x0000007b6d077220 */ /* 0x000fe20000410000 */
[----:B------:R-:W-:Y:S01]  /*7c70*/  F2FP.PACK_AB R123, R234, R198 ;  /* 0x000000c6ea7b723e */ /* 0x000fe200000000ff */
[C---:B------:R-:W-:Y:S01]  /*7c80*/  FMUL.FTZ R8, R3.reuse, R116 ;  /* 0x0000007403087220 */ /* 0x040fe20000410000 */
[----:B--2---:R-:W-:Y:S01]  /*7c90*/  F2FP.PACK_AB R158, R230, R187 ;  /* 0x000000bbe69e723e */ /* 0x004fe200000000ff */
[----:B------:R-:W-:Y:S01]  /*7ca0*/  FMUL.FTZ R9, R3, R117 ;  /* 0x0000007503097220 */ /* 0x000fe20000410000 */
[----:B------:R-:W-:Y:S01]  /*7cb0*/  F2FP.PACK_AB R157, R181, R165 ;  /* 0x000000a5b59d723e */ /* 0x000fe200000000ff */
[C---:B------:R-:W-:Y:S01]  /*7cc0*/  FMUL.FTZ R12, R3.reuse, R124 ;  /* 0x0000007c030c7220 */ /* 0x040fe20000410000 */
[----:B------:R-:W-:Y:S01]  /*7cd0*/  F2FP.PACK_AB R159, R220, R185 ;  /* 0x000000b9dc9f723e */ /* 0x000fe200000000ff */
[----:B------:R-:W-:Y:S02]  /*7ce0*/  FMUL.FTZ R13, R3, R125 ;  /* 0x0000007d030d7220 */ /* 0x000fe40000410000 */
[C---:B------:R-:W-:Y:S02]  /*7cf0*/  FMUL.FTZ R16, R110.reuse, R128 ;  /* 0x000000806e107220 */ /* 0x040fe40000410000 */
[----:B------:R-:W-:Y:S02]  /*7d00*/  FMUL.FTZ R17, R110, R129 ;  /* 0x000000816e117220 */ /* 0x000fe40000410000 */
[C---:B------:R-:W-:Y:S02]  /*7d10*/  FMUL.FTZ R18, R109.reuse, R130 ;  /* 0x000000826d127220 */ /* 0x040fe40000410000 */
[----:B------:R-:W-:Y:S02]  /*7d20*/  FMUL.FTZ R19, R109, R131 ;  /* 0x000000836d137220 */ /* 0x000fe40000410000 */
[----:B------:R-:W-:Y:S01]  /*7d30*/  LDSM.16.MT88.4 R128, [R193+0x800] ;  /* 0x00080000c180783b */ /* 0x000fe20000004200 */
[--C-:B-1----:R-:W-:Y:S02]  /*7d40*/  FFMA.FTZ R0, R22, c[0x0][0x2d0], -R161.reuse ;  /* 0x0000b40016007a23 */ /* 0x102fe400000108a1 */
[C---:B------:R-:W-:Y:S02]  /*7d50*/  FMUL.FTZ R36, R3.reuse, R140 ;  /* 0x0000008c03247220 */ /* 0x040fe40000410000 */
[----:B------:R1:W-:Y:S01]  /*7d60*/  MUFU.EX2 R229, R0 ;  /* 0x0000000000e57308 */ /* 0x0003e20000000800 */
[----:B------:R-:W-:Y:S02]  /*7d70*/  FMUL.FTZ R37, R3, R141 ;  /* 0x0000008d03257220 */ /* 0x000fe40000410000 */
[C---:B------:R-:W-:Y:S02]  /*7d80*/  FMUL.FTZ R84, R110.reuse, R84 ;  /* 0x000000546e547220 */ /* 0x040fe40000410000 */
[C---:B------:R-:W-:Y:S02]  /*7d90*/  FMUL.FTZ R85, R110.reuse, R85 ;  /* 0x000000556e557220 */ /* 0x040fe40000410000 */
[C---:B------:R-:W-:Y:S02]  /*7da0*/  FMUL.FTZ R86, R109.reuse, R86 ;  /* 0x000000566d567220 */ /* 0x040fe40000410000 */
[----:B------:R-:W-:Y:S02]  /*7db0*/  FMUL.FTZ R87, R109, R87 ;  /* 0x000000576d577220 */ /* 0x000fe40000410000 */
[C---:B------:R-:W-:Y:S02]  /*7dc0*/  FMUL.FTZ R88, R3.reuse, R88 ;  /* 0x0000005803587220 */ /* 0x040fe40000410000 */
[C---:B------:R-:W-:Y:S02]  /*7dd0*/  FMUL.FTZ R89, R3.reuse, R89 ;  /* 0x0000005903597220 */ /* 0x040fe40000410000 */
[C---:B------:R-:W-:Y:S02]  /*7de0*/  FMUL.FTZ R92, R3.reuse, R92 ;  /* 0x0000005c035c7220 */ /* 0x040fe40000410000 */
[----:B------:R-:W-:Y:S02]  /*7df0*/  FMUL.FTZ R93, R3, R93 ;  /* 0x0000005d035d7220 */ /* 0x000fe40000410000 */
[C---:B------:R-:W-:Y:S02]  /*7e00*/  FMUL.FTZ R96, R110.reuse, R96 ;  /* 0x000000606e607220 */ /* 0x040fe40000410000 */
[C---:B------:R-:W-:Y:S02]  /*7e10*/  FMUL.FTZ R97, R110.reuse, R97 ;  /* 0x000000616e617220 */ /* 0x040fe40000410000 */
[----:B------:R-:W-:Y:S02]  /*7e20*/  FMUL.FTZ R98, R109, R98 ;  /* 0x000000626d627220 */ /* 0x000fe40000410000 */
[--C-:B-1----:R-:W-:Y:S02]  /*7e30*/  FFMA.FTZ R0, R23, c[0x0][0x2d0], -R161.reuse ;  /* 0x0000b40017007a23 */ /* 0x102fe400000108a1 */
[----:B------:R-:W1:Y:S01]  /*7e40*/  LDSM.16.MT88.4 R20, [R190] ;  /* 0x00000000be14783b */ /* 0x000e620000004200 */
[C---:B------:R-:W-:Y:S01]  /*7e50*/  FMUL.FTZ R99, R109.reuse, R99 ;  /* 0x000000636d637220 */ /* 0x040fe20000410000 */
[----:B------:R2:W-:Y:S01]  /*7e60*/  MUFU.EX2 R238, R0 ;  /* 0x0000000000ee7308 */ /* 0x0005e20000000800 */
[C---:B------:R-:W-:Y:S02]  /*7e70*/  FMUL.FTZ R100, R110.reuse, R100 ;  /* 0x000000646e647220 */ /* 0x040fe40000410000 */
[C---:B------:R-:W-:Y:S02]  /*7e80*/  FMUL.FTZ R101, R110.reuse, R101 ;  /* 0x000000656e657220 */ /* 0x040fe40000410000 */
[C---:B------:R-:W-:Y:S02]  /*7e90*/  FMUL.FTZ R102, R109.reuse, R102 ;  /* 0x000000666d667220 */ /* 0x040fe40000410000 */
[C---:B------:R-:W-:Y:S02]  /*7ea0*/  FMUL.FTZ R103, R109.reuse, R103 ;  /* 0x000000676d677220 */ /* 0x040fe40000410000 */
[----:B------:R-:W-:Y:S02]  /*7eb0*/  FMUL.FTZ R29, R110, R153 ;  /* 0x000000996e1d7220 */ /* 0x000fe40000410000 */
[C---:B------:R-:W-:Y:S02]  /*7ec0*/  FMUL.FTZ R30, R109.reuse, R154 ;  /* 0x0000009a6d1e7220 */ /* 0x040fe40000410000 */
[----:B------:R-:W-:Y:S02]  /*7ed0*/  FMUL.FTZ R31, R109, R155 ;  /* 0x0000009b6d1f7220 */ /* 0x000fe40000410000 */
[C---:B------:R-:W-:Y:S02]  /*7ee0*/  FMUL.FTZ R104, R3.reuse, R104 ;  /* 0x0000006803687220 */ /* 0x040fe40000410000 */
[C---:B------:R-:W-:Y:S02]  /*7ef0*/  FMUL.FTZ R105, R3.reuse, R105 ;  /* 0x0000006903697220 */ /* 0x040fe40000410000 */
[--C-:B--2---:R-:W-:Y:S02]  /*7f00*/  FFMA.FTZ R0, R32, c[0x0][0x2d0], -R160.reuse ;  /* 0x0000b40020007a23 */ /* 0x104fe400000108a0 */
[----:B------:R-:W-:Y:S02]  /*7f10*/  FMUL.FTZ R32, R3, R136 ;  /* 0x0000008803207220 */ /* 0x000fe40000410000 */
[----:B------:R2:W-:Y:S01]  /*7f20*/  MUFU.EX2 R239, R0 ;  /* 0x0000000000ef7308 */ /* 0x0005e20000000800 */
[-C--:B-1----:R-:W-:Y:S05]  /*7f30*/  HMMA.16816.F32 R4, R120, R20.reuse, R4 ;  /* 0x000000147804723c */ /* 0x082fea0000001804 */
[----:B--2---:R-:W-:Y:S02]  /*7f40*/  FFMA.FTZ R0, R33, c[0x0][0x2d0], -R160 ;  /* 0x0000b40021007a23 */ /* 0x004fe400000108a0 */
[----:B------:R-:W-:Y:S02]  /*7f50*/  FMUL.FTZ R33, R3, R137 ;  /* 0x0000008903217220 */ /* 0x000fe40000410000 */
[----:B------:R1:W-:Y:S03]  /*7f60*/  MUFU.EX2 R240, R0 ;  /* 0x0000000000f07308 */ /* 0x0003e60000000800 */
[--C-:B-1----:R-:W-:Y:S07]  /*7f70*/  FFMA.FTZ R0, R34, c[0x0][0x2d0], -R161.reuse ;  /* 0x0000b40022007a23 */ /* 0x102fee00000108a1 */
[----:B------:R1:W-:Y:S02]  /*7f80*/  MUFU.EX2 R236, R0 ;  /* 0x0000000000ec7308 */ /* 0x0003e40000000800 */
[--C-:B-1----:R-:W-:Y:S08]  /*7f90*/  FFMA.FTZ R0, R35, c[0x0][0x2d0], -R161.reuse ;  /* 0x0000b40023007a23 */ /* 0x102ff000000108a1 */
[----:B------:R1:W-:Y:S02]  /*7fa0*/  MUFU.EX2 R237, R0 ;  /* 0x0000000000ed7308 */ /* 0x0003e40000000800 */
[----:B-1----:R-:W-:Y:S02]  /*7fb0*/  FFMA.FTZ R0, R24, c[0x0][0x2d0], -R114 ;  /* 0x0000b40018007a23 */ /* 0x002fe40000010872 */
[----:B------:R-:W-:Y:S06]  /*7fc0*/  FFMA.FTZ R24, R48, c[0x0][0x2d0], -R160 ;  /* 0x0000b40030187a23 */ /* 0x000fec00000108a0 */
[----:B------:R1:W-:Y:S01]  /*7fd0*/  MUFU.EX2 R227, R0 ;  /* 0x0000000000e37308 */ /* 0x0003e20000000800 */
[C---:B------:R-:W-:Y:S09]  /*7fe0*/  FMUL.FTZ R48, R110.reuse, R144 ;  /* 0x000000906e307220 */ /* 0x040ff20000410000 */
[----:B------:R2:W-:Y:S01]  /*7ff0*/  MUFU.EX2 R222, R24 ;  /* 0x0000001800de7308 */ /* 0x0005e20000000800 */
[----:B-1----:R-:W-:Y:S02]  /*8000*/  FFMA.FTZ R0, R25, c[0x0][0x2d0], -R114 ;  /* 0x0000b40019007a23 */ /* 0x002fe40000010872 */
[----:B------:R-:W-:Y:S07]  /*8010*/  FMUL.FTZ R25, R3, R149 ;  /* 0x0000009503197220 */ /* 0x000fee0000410000 */
[----:B------:R1:W-:Y:S01]  /*8020*/  MUFU.EX2 R233, R0 ;  /* 0x0000000000e97308 */ /* 0x0003e20000000800 */
[----:B--2---:R-:W-:Y:S02]  /*8030*/  FFMA.FTZ R24, R49, c[0x0][0x2d0], -R160 ;  /* 0x0000b40031187a23 */ /* 0x004fe400000108a0 */
[----:B------:R-:W-:Y:S07]  /*8040*/  FMUL.FTZ R49, R110, R145 ;  /* 0x000000916e317220 */ /* 0x000fee0000410000 */
[----:B------:R2:W3:Y:S01]  /*8050*/  MUFU.EX2 R221, R24 ;  /* 0x0000001800dd7308 */ /* 0x0004e20000000800 */
[----:B-1----:R-:W-:Y:S02]  /*8060*/  FFMA.FTZ R0, R28, c[0x0][0x2d0], -R114 ;  /* 0x0000b4001c007a23 */ /* 0x002fe40000010872 */
[----:B------:R-:W-:Y:S07]  /*8070*/  FMUL.FTZ R28, R110, R152 ;  /* 0x000000986e1c7220 */ /* 0x000fee0000410000 */
[----:B------:R1:W-:Y:S01]  /*8080*/  MUFU.EX2 R232, R0 ;  /* 0x0000000000e87308 */ /* 0x0003e20000000800 */
[----:B--2---:R-:W-:Y:S01]  /*8090*/  FFMA.FTZ R24, R50, c[0x0][0x2d0], -R161 ;  /* 0x0000b40032187a23 */ /* 0x004fe200000108a1 */
[----:B---3--:R-:W-:Y:S01]  /*80a0*/  F2FP.PACK_AB R42, R221, R222 ;  /* 0x000000dedd2a723e */ /* 0x008fe200000000ff */
[----:B------:R-:W-:Y:S07]  /*80b0*/  FMUL.FTZ R50, R109, R146 ;  /* 0x000000926d327220 */ /* 0x000fee0000410000 */
[----:B------:R2:W-:Y:S01]  /*80c0*/  MUFU.EX2 R218, R24 ;  /* 0x0000001800da7308 */ /* 0x0005e20000000800 */
[----:B-1----:R-:W-:Y:S02]  /*80d0*/  FADD.FTZ R0, -R2, R115 ;  /* 0x0000007302007221 */ /* 0x002fe40000010100 */
[----:B------:R-:W-:Y:S02]  /*80e0*/  FFMA.FTZ R115, R80, c[0x0][0x2d0], -R160 ;  /* 0x0000b40050737a23 */ /* 0x000fe400000108a0 */
[----:B------:R-:W-:Y:S02]  /*80f0*/  FMUL.FTZ R0, R0, c[0x0][0x2d0] ;  /* 0x0000b40000007a20 */ /* 0x000fe40000410000 */
[----:B------:R-:W-:Y:S02]  /*8100*/  FFMA.FTZ R80, R72, c[0x0][0x2d0], -R114 ;  /* 0x0000b40048507a23 */ /* 0x000fe40000010872 */
[----:B------:R-:W-:Y:S02]  /*8110*/  FFMA.FTZ R72, R63, c[0x0][0x2d0], -R108 ;  /* 0x0000b4003f487a23 */ /* 0x000fe4000001086c */
[--C-:B--2---:R-:W-:Y:S01]  /*8120*/  FFMA.FTZ R24, R51, c[0x0][0x2d0], -R161.reuse ;  /* 0x0000b40033187a23 */ /* 0x104fe200000108a1 */
[----:B------:R-:W1:Y:S01]  /*8130*/  MUFU.EX2 R0, R0 ;  /* 0x0000000000007308 */ /* 0x000e620000000800 */
[----:B------:R-:W-:Y:S02]  /*8140*/  FMUL.FTZ R51, R109, R147 ;  /* 0x000000936d337220 */ /* 0x000fe40000410000 */
[----:B------:R-:W-:Y:S07]  /*8150*/  LDSM.16.MT88.4 R144, [R193+0x2000] ;  /* 0x00200000c190783b */ /* 0x000fee0000004200 */
[----:B------:R2:W3:Y:S01]  /*8160*/  MUFU.EX2 R219, R24 ;  /* 0x0000001800db7308 */ /* 0x0004e20000000800 */
[C---:B-1----:R-:W-:Y:S02]  /*8170*/  FMUL.FTZ R10, R0.reuse, R118 ;  /* 0x00000076000a7220 */ /* 0x042fe40000410000 */
[C---:B------:R-:W-:Y:S02]  /*8180*/  FMUL.FTZ R11, R0.reuse, R119 ;  /* 0x00000077000b7220 */ /* 0x040fe40000410000 */
[----:B------:R-:W1:Y:S01]  /*8190*/  LDSM.16.MT88.4 R116, [R193] ;  /* 0x00000000c174783b */ /* 0x000e620000004200 */
[C---:B------:R-:W-:Y:S02]  /*81a0*/  FMUL.FTZ R14, R0.reuse, R126 ;  /* 0x0000007e000e7220 */ /* 0x040fe40000410000 */
[----:B------:R-:W-:Y:S02]  /*81b0*/  FMUL.FTZ R15, R0, R127 ;  /* 0x0000007f000f7220 */ /* 0x000fe40000410000 */
[C---:B------:R-:W-:Y:S03]  /*81c0*/  HMMA.16816.F32 R8, R156.reuse, R20, R8 ;  /* 0x000000149c08723c */ /* 0x040fe60000001808 */
[----:B------:R-:W4:Y:S01]  /*81d0*/  LDSM.16.MT88.4 R124, [R191] ;  /* 0x00000000bf7c783b */ /* 0x000f220000004200 */
[--C-:B--2---:R-:W-:Y:S01]  /*81e0*/  FFMA.FTZ R24, R40, c[0x0][0x2d0], -R114.reuse ;  /* 0x0000b40028187a23 */ /* 0x104fe20000010872 */
[----:B---3--:R-:W-:Y:S01]  /*81f0*/  F2FP.PACK_AB R43, R219, R218 ;  /* 0x000000dadb2b723e */ /* 0x008fe200000000ff */
[--C-:B------:R-:W-:Y:S01]  /*8200*/  FFMA.FTZ R40, R54, c[0x0][0x2d0], -R161.reuse ;  /* 0x0000b40036287a23 */ /* 0x100fe200000108a1 */
[----:B------:R-:W-:Y:S01]  /*8210*/  F2FP.PACK_AB R54, R240, R239 ;  /* 0x000000eff036723e */ /* 0x000fe200000000ff */
[-C--:B------:R-:W-:Y:S01]  /*8220*/  HMMA.16816.F32 R12, R156, R22.reuse, R12 ;  /* 0x000000169c0c723c */ /* 0x080fe2000000180c */
[----:B------:R2:W-:Y:S03]  /*8230*/  MUFU.EX2 R217, R24 ;  /* 0x0000001800d97308 */ /* 0x0005e60000000800 */
[--C-:B------:R-:W-:Y:S02]  /*8240*/  FFMA.FTZ R20, R39, c[0x0][0x2d0], -R161.reuse ;  /* 0x0000b40027147a23 */ /* 0x100fe400000108a1 */
[----:B------:R-:W-:Y:S02]  /*8250*/  FMUL.FTZ R21, R110, R133 ;  /* 0x000000856e157220 */ /* 0x000fe40000410000 */
[C---:B------:R-:W-:Y:S03]  /*8260*/  HMMA.16816.F32 R16, R120.reuse, R22, R16 ;  /* 0x000000167810723c */ /* 0x040fe60000001810 */
[----:B------:R3:W-:Y:S01]  /*8270*/  MUFU.EX2 R183, R40 ;  /* 0x0000002800b77308 */ /* 0x0007e20000000800 */
[C---:B------:R-:W-:Y:S02]  /*8280*/  FMUL.FTZ R34, R0.reuse, R138 ;  /* 0x0000008a00227220 */ /* 0x040fe40000410000 */
[C---:B------:R-:W-:Y:S02]  /*8290*/  FMUL.FTZ R35, R0.reuse, R139 ;  /* 0x0000008b00237220 */ /* 0x040fe40000410000 */
[C---:B------:R-:W-:Y:S04]  /*82a0*/  FMUL.FTZ R22, R109.reuse, R134 ;  /* 0x000000866d167220 */ /* 0x040fe80000410000 */
[----:B------:R-:W-:Y:S01]  /*82b0*/  FMUL.FTZ R23, R109, R135 ;  /* 0x000000876d177220 */ /* 0x000fe20000410000 */
[----:B------:R5:W-:Y:S01]  /*82c0*/  MUFU.EX2 R223, R20 ;  /* 0x0000001400df7308 */ /* 0x000be20000000800 */
[C---:B------:R-:W-:Y:S02]  /*82d0*/  FMUL.FTZ R38, R0.reuse, R142 ;  /* 0x0000008e00267220 */ /* 0x040fe40000410000 */
[C---:B------:R-:W-:Y:S02]  /*82e0*/  FMUL.FTZ R39, R0.reuse, R143 ;  /* 0x0000008f00277220 */ /* 0x040fe40000410000 */
[----:B--2---:R-:W-:Y:S02]  /*82f0*/  FFMA.FTZ R24, R41, c[0x0][0x2d0], -R114 ;  /* 0x0000b40029187a23 */ /* 0x004fe40000010872 */
[C---:B------:R-:W-:Y:S02]  /*8300*/  FMUL.FTZ R90, R0.reuse, R90 ;  /* 0x0000005a005a7220 */ /* 0x040fe40000410000 */
[C---:B------:R-:W-:Y:S01]  /*8310*/  FMUL.FTZ R91, R0.reuse, R91 ;  /* 0x0000005b005b7220 */ /* 0x040fe20000410000 */
[----:B------:R2:W-:Y:S01]  /*8320*/  MUFU.EX2 R216, R24 ;  /* 0x0000001800d87308 */ /* 0x0005e20000000800 */
[C---:B------:R-:W-:Y:S02]  /*8330*/  FMUL.FTZ R94, R0.reuse, R94 ;  /* 0x0000005e005e7220 */ /* 0x040fe40000410000 */
[C---:B------:R-:W-:Y:S02]  /*8340*/  FMUL.FTZ R95, R0.reuse, R95 ;  /* 0x0000005f005f7220 */ /* 0x040fe40000410000 */
[----:B---3--:R-:W-:Y:S02]  /*8350*/  FFMA.FTZ R40, R65, c[0x0][0x2d0], -R160 ;  /* 0x0000b40041287a23 */ /* 0x008fe400000108a0 */
[--C-:B------:R-:W-:Y:S01]  /*8360*/  FFMA.FTZ R41, R55, c[0x0][0x2d0], -R161.reuse ;  /* 0x0000b40037297a23 */ /* 0x100fe200000108a1 */
[----:B------:R-:W-:Y:S01]  /*8370*/  F2FP.PACK_AB R55, R237, R236 ;  /* 0x000000eced37723e */ /* 0x000fe200000000ff */
[C---:B------:R-:W-:Y:S01]  /*8380*/  FMUL.FTZ R27, R0.reuse, R151 ;  /* 0x00000097001b7220 */ /* 0x040fe20000410000 */
[----:B------:R3:W-:Y:S01]  /*8390*/  MUFU.EX2 R177, R40 ;  /* 0x0000002800b17308 */ /* 0x0007e20000000800 */
[C---:B------:R-:W-:Y:S02]  /*83a0*/  FMUL.FTZ R106, R0.reuse, R106 ;  /* 0x0000006a006a7220 */ /* 0x040fe40000410000 */
[----:B------:R-:W-:Y:S02]  /*83b0*/  FMUL.FTZ R107, R0, R107 ;  /* 0x0000006b006b7220 */ /* 0x000fe40000410000 */
[----:B-----5:R-:W-:Y:S05]  /*83c0*/  FMUL.FTZ R20, R110, R132 ;  /* 0x000000846e147220 */ /* 0x020fea0000410000 */
[----:B------:R5:W-:Y:S02]  /*83d0*/  MUFU.EX2 R184, R41 ;  /* 0x0000002900b87308 */ /* 0x000be40000000800 */
[-C--:B-1----:R-:W-:Y:S03]  /*83e0*/  HMMA.16816.F32 R20, R120, R116.reuse, R20 ;  /* 0x000000747814723c */ /* 0x082fe60000001814 */
[----:B--2---:R-:W-:Y:S02]  /*83f0*/  FFMA.FTZ R24, R44, c[0x0][0x2d0], -R114 ;  /* 0x0000b4002c187a23 */ /* 0x004fe40000010872 */
[----:B------:R-:W-:Y:S03]  /*8400*/  FFMA.FTZ R44, R64, c[0x0][0x2d0], -R160 ;  /* 0x0000b400402c7a23 */ /* 0x000fe600000108a0 */
[C---:B------:R-:W-:Y:S01]  /*8410*/  HMMA.16816.F32 R32, R156.reuse, R116, R32 ;  /* 0x000000749c20723c */ /* 0x040fe20000001820 */
[----:B------:R1:W-:Y:S03]  /*8420*/  MUFU.EX2 R212, R24 ;  /* 0x0000001800d47308 */ /* 0x0003e60000000800 */
[--C-:B---3--:R-:W-:Y:S04]  /*8430*/  FFMA.FTZ R40, R66, c[0x0][0x2d0], -R161.reuse ;  /* 0x0000b40042287a23 */ /* 0x108fe800000108a1 */
[-C--:B------:R-:W-:Y:S03]  /*8440*/  HMMA.16816.F32 R36, R156, R118.reuse, R36 ;  /* 0x000000769c24723c */ /* 0x080fe60000001824 */
[----:B------:R2:W-:Y:S01]  /*8450*/  MUFU.EX2 R176, R40 ;  /* 0x0000002800b07308 */ /* 0x0005e20000000800 */
[--C-:B-----5:R-:W-:Y:S04]  /*8460*/  FFMA.FTZ R41, R70, c[0x0][0x2d0], -R161.reuse ;  /* 0x0000b40046297a23 */ /* 0x120fe800000108a1 */
[C---:B------:R-:W-:Y:S01]  /*8470*/  HMMA.16816.F32 R48, R120.reuse, R118, R48 ;  /* 0x000000767830723c */ /* 0x040fe20000001830 */
[----:B------:R-:W3:Y:S04]  /*8480*/  LDSM.16.MT88.4 R116, [R192] ;  /* 0x00000000c074783b */ /* 0x000ee80000004200 */
[----:B------:R5:W3:Y:S03]  /*8490*/  MUFU.EX2 R132, R26 ;  /* 0x0000001a00847308 */ /* 0x000ae60000000800 */
[-C--:B----4-:R-:W-:Y:S04]  /*84a0*/  HMMA.16816.F32 R84, R120, R124.reuse, R84 ;  /* 0x0000007c7854723c */ /* 0x090fe80000001854 */
[----:B-1----:R-:W-:Y:S02]  /*84b0*/  FFMA.FTZ R24, R45, c[0x0][0x2d0], -R114 ;  /* 0x0000b4002d187a23 */ /* 0x002fe40000010872 */
[--C-:B------:R-:W-:Y:S01]  /*84c0*/  FFMA.FTZ R45, R68, c[0x0][0x2d0], -R160.reuse ;  /* 0x0000b400442d7a23 */ /* 0x100fe200000108a0 */
[----:B------:R1:W-:Y:S01]  /*84d0*/  MUFU.EX2 R179, R44 ;  /* 0x0000002c00b37308 */ /* 0x0003e20000000800 */
[C---:B------:R-:W-:Y:S04]  /*84e0*/  HMMA.16816.F32 R88, R156.reuse, R124, R88 ;  /* 0x0000007c9c58723c */ /* 0x040fe80000001858 */
[----:B--2---:R-:W-:Y:S02]  /*84f0*/  FFMA.FTZ R40, R67, c[0x0][0x2d0], -R161 ;  /* 0x0000b40043287a23 */ /* 0x004fe400000108a1 */
[----:B------:R-:W-:Y:S02]  /*8500*/  LDSM.16.MT88.4 R64, [R192+0x800] ;  /* 0x00080000c040783b */ /* 0x000fe40000004200 */
[-C--:B------:R-:W-:Y:S01]  /*8510*/  HMMA.16816.F32 R92, R156, R126.reuse, R92 ;  /* 0x0000007e9c5c723c */ /* 0x080fe2000000185c */
[----:B------:R2:W-:Y:S03]  /*8520*/  MUFU.EX2 R214, R24 ;  /* 0x0000001800d67308 */ /* 0x0005e60000000800 */
[C---:B-----5:R-:W-:Y:S02]  /*8530*/  FMUL.FTZ R26, R0.reuse, R150 ;  /* 0x00000096001a7220 */ /* 0x060fe40000410000 */
[----:B------:R-:W-:Y:S02]  /*8540*/  FFMA.FTZ R0, R0, R211, R165 ;  /* 0x000000d300007223 */ /* 0x000fe400000100a5 */
[C---:B------:R-:W-:Y:S01]  /*8550*/  HMMA.16816.F32 R96, R120.reuse, R126, R96 ;  /* 0x0000007e7860723c */ /* 0x040fe20000001860 */
[----:B------:R-:W4:Y:S02]  /*8560*/  LDSM.16.MT88.4 R124, [R190+0x800] ;  /* 0x00080000be7c783b */ /* 0x000f240000004200 */
[----:B------:R5:W-:Y:S01]  /*8570*/  MUFU.EX2 R175, R40 ;  /* 0x0000002800af7308 */ /* 0x000be20000000800 */
[----:B-1----:R-:W-:Y:S04]  /*8580*/  FFMA.FTZ R44, R110, R207, R167 ;  /* 0x000000cf6e2c7223 */ /* 0x002fe800000100a7 */
[-C--:B---3--:R-:W-:Y:S05]  /*8590*/  HMMA.16816.F32 R100, R120, R116.reuse, R100 ;  /* 0x000000747864723c */ /* 0x088fea0000001864 */
[----:B------:R1:W3:Y:S03]  /*85a0*/  MUFU.EX2 R174, R45 ;  /* 0x0000002d00ae7308 */ /* 0x0002e60000000800 */
[C---:B------:R-:W-:Y:S04]  /*85b0*/  HMMA.16816.F32 R104, R156.reuse, R116, R104 ;  /* 0x000000749c68723c */ /* 0x040fe80000001868 */
[----:B--2---:R-:W-:Y:S01]  /*85c0*/  FFMA.FTZ R24, R52, c[0x0][0x2d0], -R160 ;  /* 0x0000b40034187a23 */ /* 0x004fe200000108a0 */
[----:B------:R-:W-:Y:S02]  /*85d0*/  F2FP.PACK_AB R52, R235, R231 ;  /* 0x000000e7eb34723e */ /* 0x000fe400000000ff */
[----:B------:R-:W-:Y:S01]  /*85e0*/  F2FP.PACK_AB R116, R233, R227 ;  /* 0x000000e3e974723e */ /* 0x000fe200000000ff */
[----:B------:R2:W-:Y:S01]  /*85f0*/  MUFU.EX2 R215, R24 ;  /* 0x0000001800d77308 */ /* 0x0005e20000000800 */
[----:B------:R-:W-:Y:S03]  /*8600*/  F2FP.PACK_AB R117, R182, R132 ;  /* 0x00000084b675723e */ /* 0x000fe600000000ff */
[----:B-----5:R-:W-:Y:S06]  /*8610*/  FFMA.FTZ R40, R56, c[0x0][0x2d0], -R114 ;  /* 0x0000b40038287a23 */ /* 0x020fec0000010872 */
[----:B------:R5:W-:Y:S01]  /*8620*/  MUFU.EX2 R168, R40 ;  /* 0x0000002800a87308 */ /* 0x000be20000000800 */
[----:B-1----:R-:W-:Y:S01]  /*8630*/  FFMA.FTZ R45, R71, c[0x0][0x2d0], -R161 ;  /* 0x0000b400472d7a23 */ /* 0x002fe200000108a1 */
[----:B---3--:R-:W-:Y:S01]  /*8640*/  F2FP.PACK_AB R152, R171, R174 ;  /* 0x000000aeab98723e */ /* 0x008fe200000000ff */
[----:B------:R-:W-:Y:S01]  /*8650*/  LDSM.16.MT88.4 R68, [R193+0x1000] ;  /* 0x00100000c144783b */ /* 0x000fe20000004200 */
[--C-:B--2---:R-:W-:Y:S01]  /*8660*/  FFMA.FTZ R24, R53, c[0x0][0x2d0], -R160.reuse ;  /* 0x0000b40035187a23 */ /* 0x104fe200000108a0 */
[----:B------:R-:W-:Y:S01]  /*8670*/  F2FP.PACK_AB R53, R238, R229 ;  /* 0x000000e5ee35723e */ /* 0x000fe200000000ff */
[----:B------:R-:W-:Y:S04]  /*8680*/  FFMA.FTZ R160, R81, c[0x0][0x2d0], -R160 ;  /* 0x0000b40051a07a23 */ /* 0x000fe800000108a0 */
[----:B------:R1:W-:Y:S01]  /*8690*/  MUFU.EX2 R213, R24 ;  /* 0x0000001800d57308 */ /* 0x0003e20000000800 */
[----:B------:R-:W-:Y:S02]  /*86a0*/  FFMA.FTZ R81, R73, c[0x0][0x2d0], -R114 ;  /* 0x0000b40049517a23 */ /* 0x000fe40000010872 */
[----:B------:R-:W-:Y:S02]  /*86b0*/  FFMA.FTZ R73, R109, R208, R162 ;  /* 0x000000d06d497223 */ /* 0x000fe400000100a2 */
[----:B-----5:R-:W-:Y:S05]  /*86c0*/  FFMA.FTZ R40, R57, c[0x0][0x2d0], -R114 ;  /* 0x0000b40039287a23 */ /* 0x020fea0000010872 */
[----:B------:R2:W-:Y:S10]  /*86d0*/  MUFU.EX2 R169, R40 ;  /* 0x0000002800a97308 */ /* 0x0005f40000000800 */
[----:B------:R3:W-:Y:S01]  /*86e0*/  MUFU.EX2 R162, R41 ;  /* 0x0000002900a27308 */ /* 0x0007e20000000800 */
[C---:B-1----:R-:W-:Y:S02]  /*86f0*/  FMUL.FTZ R24, R3.reuse, R148 ;  /* 0x0000009403187220 */ /* 0x042fe40000410000 */
[----:B------:R-:W-:Y:S04]  /*8700*/  FFMA.FTZ R3, R3, R209, R166 ;  /* 0x000000d103037223 */ /* 0x000fe800000100a6 */
[----:B------:R-:W-:Y:S01]  /*8710*/  FADD.FTZ R3, R186, R3 ;  /* 0x00000003ba037221 */ /* 0x000fe20000010000 */
[-C--:B------:R-:W-:Y:S02]  /*8720*/  HMMA.16816.F32 R24, R156, R118.reuse, R24 ;  /* 0x000000769c18723c */ /* 0x080fe40000001818 */
[----:B------:R-:W-:Y:S01]  /*8730*/  MUFU.EX2 R158, R115 ;  /* 0x00000073009e7308 */ /* 0x000fe20000000800 */
[----:B--2---:R-:W-:Y:S02]  /*8740*/  FFMA.FTZ R40, R60, c[0x0][0x2d0], -R114 ;  /* 0x0000b4003c287a23 */ /* 0x004fe40000010872 */
[----:B------:R-:W-:Y:S03]  /*8750*/  FFMA.FTZ R60, R58, c[0x0][0x2d0], -R108 ;  /* 0x0000b4003a3c7a23 */ /* 0x000fe6000001086c */
[----:B------:R-:W-:Y:S01]  /*8760*/  HMMA.16816.F32 R28, R120, R118, R28 ;  /* 0x00000076781c723c */ /* 0x000fe2000000181c */
[----:B------:R-:W1:Y:S03]  /*8770*/  LDSM.16.MT88.4 R120, [R191+0x800] ;  /* 0x00080000bf78783b */ /* 0x000e660000004200 */
[----:B------:R-:W-:Y:S01]  /*8780*/  MUFU.EX2 R110, R60 ;  /* 0x0000003c006e7308 */ /* 0x000fe20000000800 */
[----:B---3--:R-:W-:Y:S02]  /*8790*/  F2FP.PACK_AB R41, R223, R224 ;  /* 0x000000e0df29723e */ /* 0x008fe400000000ff */
[----:B------:R-:W-:Y:S01]  /*87a0*/  F2FP.PACK_AB R118, R228, R232 ;  /* 0x000000e8e476723e */ /* 0x000fe200000000ff */
[-C--:B----4-:R-:W-:Y:S05]  /*87b0*/  HMMA.16816.F32 R4, R52, R124.reuse, R4 ;  /* 0x0000007c3404723c */ /* 0x090fea0000001804 */
[----:B------:R-:W-:Y:S01]  /*87c0*/  F2FP.PACK_AB R119, R178, R180 ;  /* 0x000000b4b277723e */ /* 0x000fe200000000ff */
[----:B------:R2:W-:Y:S06]  /*87d0*/  MUFU.EX2 R170, R40 ;  /* 0x0000002800aa7308 */ /* 0x0005ec0000000800 */
[C---:B------:R-:W-:Y:S04]  /*87e0*/  HMMA.16816.F32 R8, R116.reuse, R124, R8 ;  /* 0x0000007c7408723c */ /* 0x040fe80000001808 */
[----:B------:R3:W4:Y:S04]  /*87f0*/  MUFU.EX2 R159, R45 ;  /* 0x0000002d009f7308 */ /* 0x0007280000000800 */
[-C--:B------:R-:W-:Y:S06]  /*8800*/  HMMA.16816.F32 R12, R116, R126.reuse, R12 ;  /* 0x0000007e740c723c */ /* 0x080fec000000180c */
[----:B------:R-:W5:Y:S02]  /*8810*/  MUFU.EX2 R156, R160 ;  /* 0x000000a0009c7308 */ /* 0x000f640000000800 */
[C---:B------:R-:W-:Y:S04]  /*8820*/  HMMA.16816.F32 R16, R52.reuse, R126, R16 ;  /* 0x0000007e3410723c */ /* 0x040fe80000001810 */
[--C-:B--2---:R-:W-:Y:S02]  /*8830*/  FFMA.FTZ R40, R61, c[0x0][0x2d0], -R114.reuse ;  /* 0x0000b4003d287a23 */ /* 0x104fe40000010872 */
[----:B------:R-:W-:Y:S02]  /*8840*/  FFMA.FTZ R61, R82, c[0x0][0x2d0], -R161 ;  /* 0x0000b400523d7a23 */ /* 0x000fe400000108a1 */
[-C--:B------:R-:W-:Y:S01]  /*8850*/  HMMA.16816.F32 R20, R52, R128.reuse, R20 ;  /* 0x000000803414723c */ /* 0x080fe20000001814 */
[----:B------:R2:W-:Y:S03]  /*8860*/  MUFU.EX2 R172, R40 ;  /* 0x0000002800ac7308 */ /* 0x0005e60000000800 */
[----:B---3--:R-:W-:Y:S01]  /*8870*/  F2FP.PACK_AB R45, R163, R164 ;  /* 0x000000a4a32d723e */ /* 0x008fe200000000ff */
[----:B------:R-:W-:Y:S01]  /*8880*/  FFMA.FTZ R82, R76, c[0x0][0x2d0], -R114 ;  /* 0x0000b4004c527a23 */ /* 0x000fe20000010872 */
[----:B----4-:R-:W-:Y:S01]  /*8890*/  F2FP.PACK_AB R153, R159, R162 ;  /* 0x000000a29f99723e */ /* 0x010fe200000000ff */
[----:B------:R-:W-:Y:S01]  /*88a0*/  FFMA.FTZ R76, R74, c[0x0][0x2d0], -R108 ;  /* 0x0000b4004a4c7a23 */ /* 0x000fe2000001086c */
[C---:B------:R-:W-:Y:S03]  /*88b0*/  HMMA.16816.F32 R32, R116.reuse, R128, R32 ;  /* 0x000000807420723c */ /* 0x040fe60000001820 */
[----:B------:R-:W-:Y:S01]  /*88c0*/  MUFU.EX2 R115, R61 ;  /* 0x0000003d00737308 */ /* 0x000fe20000000800 */
[----:B------:R-:W-:Y:S01]  /*88d0*/  FADD.FTZ R74, R173, R44 ;  /* 0x0000002cad4a7221 */ /* 0x000fe20000010000 */
[----:B------:R-:W-:Y:S01]  /*88e0*/  F2FP.PACK_AB R44, R216, R217 ;  /* 0x000000d9d82c723e */ /* 0x000fe200000000ff */
[----:B------:R-:W-:Y:S01]  /*88f0*/  FFMA.FTZ R114, R77, c[0x0][0x2d0], -R114 ;  /* 0x0000b4004d727a23 */ /* 0x000fe20000010872 */
[----:B-----5:R-:W-:Y:S01]  /*8900*/  F2FP.PACK_AB R154, R156, R158 ;  /* 0x0000009e9c9a723e */ /* 0x020fe200000000ff */
[-C--:B------:R-:W-:Y:S05]  /*8910*/  HMMA.16816.F32 R36, R116, R130.reuse, R36 ;  /* 0x000000827424723c */ /* 0x080fea0000001824 */
[----:B------:R-:W-:Y:S03]  /*8920*/  MUFU.EX2 R77, R72 ;  /* 0x00000048004d7308 */ /* 0x000fe60000000800 */
[C---:B------:R-:W-:Y:S01]  /*8930*/  HMMA.16816.F32 R48, R52.reuse, R130, R48 ;  /* 0x000000823430723c */ /* 0x040fe20000001830 */
[----:B------:R-:W-:Y:S03]  /*8940*/  LDSM.16.MT88.4 R128, [R190+0x2000] ;  /* 0x00200000be80783b */ /* 0x000fe60000004200 */
[--C-:B--2---:R-:W-:Y:S01]  /*8950*/  FFMA.FTZ R40, R46, c[0x0][0x2d0], -R108.reuse ;  /* 0x0000b4002e287a23 */ /* 0x104fe2000001086c */
[----:B------:R-:W-:Y:S02]  /*8960*/  F2FP.PACK_AB R46, R214, R212 ;  /* 0x000000d4d62e723e */ /* 0x000fe400000000ff */
[----:B------:R-:W-:Y:S01]  /*8970*/  MUFU.EX2 R72, R80 ;  /* 0x0000005000487308 */ /* 0x000fe20000000800 */
[-C--:B-1----:R-:W-:Y:S08]  /*8980*/  HMMA.16816.F32 R84, R52, R120.reuse, R84 ;  /* 0x000000783454723c */ /* 0x082ff00000001854 */
[C---:B------:R-:W-:Y:S01]  /*8990*/  HMMA.16816.F32 R88, R116.reuse, R120, R88 ;  /* 0x000000787458723c */ /* 0x040fe20000001858 */
[----:B------:R1:W-:Y:S07]  /*89a0*/  MUFU.EX2 R161, R40 ;  /* 0x0000002800a17308 */ /* 0x0003ee0000000800 */
[-C--:B------:R-:W-:Y:S08]  /*89b0*/  HMMA.16816.F32 R92, R116, R122.reuse, R92 ;  /* 0x0000007a745c723c */ /* 0x080ff0000000185c */
[C---:B------:R-:W-:Y:S01]  /*89c0*/  HMMA.16816.F32 R96, R52.reuse, R122, R96 ;  /* 0x0000007a3460723c */ /* 0x040fe20000001860 */
[----:B------:R-:W2:Y:S07]  /*89d0*/  LDSM.16.MT88.4 R120, [R190+0x1000] ;  /* 0x00100000be78783b */ /* 0x000eae0000004200 */
[-C--:B------:R-:W-:Y:S04]  /*89e0*/  HMMA.16816.F32 R100, R52, R64.reuse, R100 ;  /* 0x000000403464723c */ /* 0x080fe80000001864 */
[--C-:B-1----:R-:W-:Y:S04]  /*89f0*/  FFMA.FTZ R40, R47, c[0x0][0x2d0], -R108.reuse ;  /* 0x0000b4002f287a23 */ /* 0x102fe8000001086c */
[C---:B------:R-:W-:Y:S01]  /*8a00*/  HMMA.16816.F32 R104, R116.reuse, R64, R104 ;  /* 0x000000407468723c */ /* 0x040fe20000001868 */
[----:B------:R1:W3:Y:S06]  /*8a10*/  MUFU.EX2 R157, R40 ;  /* 0x00000028009d7308 */ /* 0x0002ec0000000800 */
[--C-:B------:R-:W-:Y:S01]  /*8a20*/  FFMA.FTZ R64, R59, c[0x0][0x2d0], -R108.reuse ;  /* 0x0000b4003b407a23 */ /* 0x100fe2000001086c */
[-C--:B------:R-:W-:Y:S01]  /*8a30*/  HMMA.16816.F32 R24, R116, R66.reuse, R24 ;  /* 0x000000427418723c */ /* 0x080fe20000001818 */
[----:B------:R-:W4:Y:S02]  /*8a40*/  LDSM.16.MT88.4 R56, [R191+0x1000] ;  /* 0x00100000bf38783b */ /* 0x000f240000004200 */
[----:B------:R-:W-:Y:S01]  /*8a50*/  MUFU.EX2 R109, R64 ;  /* 0x00000040006d7308 */ /* 0x000fe20000000800 */
[--C-:B------:R-:W-:Y:S02]  /*8a60*/  FFMA.FTZ R65, R62, c[0x0][0x2d0], -R108.reuse ;  /* 0x0000b4003e417a23 */ /* 0x100fe4000001086c */
[----:B------:R-:W-:Y:S02]  /*8a70*/  FFMA.FTZ R108, R79, c[0x0][0x2d0], -R108 ;  /* 0x0000b4004f6c7a23 */ /* 0x000fe4000001086c */
[----:B------:R-:W-:Y:S01]  /*8a80*/  HMMA.16816.F32 R28, R52, R66, R28 ;  /* 0x00000042341c723c */ /* 0x000fe2000000181c */
[----:B------:R-:W5:Y:S04]  /*8a90*/  LDSM.16.MT88.4 R52, [R192+0x1000] ;  /* 0x00100000c034783b */ /* 0x000f680000004200 */
[----:B------:R4:W-:Y:S01]  /*8aa0*/  MUFU.EX2 R79, R65 ;  /* 0x00000041004f7308 */ /* 0x0009e20000000800 */
[----:B-1----:R-:W-:Y:S03]  /*8ab0*/  F2FP.PACK_AB R40, R225, R226 ;  /* 0x000000e2e128723e */ /* 0x002fe600000000ff */
[----:B------:R-:W1:Y:S03]  /*8ac0*/  LDSM.16.MT88.4 R60, [R190+0x1800] ;  /* 0x00180000be3c783b */ /* 0x000e660000004200 */
[----:B---3--:R-:W-:Y:S01]  /*8ad0*/  F2FP.PACK_AB R47, R157, R161 ;  /* 0x000000a19d2f723e */ /* 0x008fe200000000ff */
[-C--:B--2---:R-:W-:Y:S08]  /*8ae0*/  HMMA.16816.F32 R4, R40, R120.reuse, R4 ;  /* 0x000000782804723c */ /* 0x084ff00000001804 */
[C---:B------:R-:W-:Y:S01]  /*8af0*/  HMMA.16816.F32 R8, R44.reuse, R120, R8 ;  /* 0x000000782c08723c */ /* 0x040fe20000001808 */
[----:B----4-:R-:W-:Y:S07]  /*8b00*/  LDSM.16.MT88.4 R64, [R191+0x1800] ;  /* 0x00180000bf40783b */ /* 0x010fee0000004200 */
[-C--:B------:R-:W-:Y:S08]  /*8b10*/  HMMA.16816.F32 R12, R44, R122.reuse, R12 ;  /* 0x0000007a2c0c723c */ /* 0x080ff0000000180c */
[C---:B------:R-:W-:Y:S08]  /*8b20*/  HMMA.16816.F32 R16, R40.reuse, R122, R16 ;  /* 0x0000007a2810723c */ /* 0x040ff00000001810 */
[-C--:B------:R-:W-:Y:S08]  /*8b30*/  HMMA.16816.F32 R20, R40, R68.reuse, R20 ;  /* 0x000000442814723c */ /* 0x080ff00000001814 */
[C---:B------:R-:W-:Y:S07]  /*8b40*/  HMMA.16816.F32 R32, R44.reuse, R68, R32 ;  /* 0x000000442c20723c */ /* 0x040fee0000001820 */
[----:B------:R-:W-:Y:S01]  /*8b50*/  FADD.FTZ R69, R187, R3 ;  /* 0x00000003bb457221 */ /* 0x000fe20000010000 */
[-C--:B------:R-:W-:Y:S08]  /*8b60*/  HMMA.16816.F32 R36, R44, R70.reuse, R36 ;  /* 0x000000462c24723c */ /* 0x080ff00000001824 */
[C---:B------:R-:W-:Y:S01]  /*8b70*/  HMMA.16816.F32 R48, R40.reuse, R70, R48 ;  /* 0x000000462830723c */ /* 0x040fe20000001830 */
[----:B------:R-:W2:Y:S07]  /*8b80*/  MUFU.EX2 R71, R81 ;  /* 0x0000005100477308 */ /* 0x000eae0000000800 */
[-C--:B------:R-:W-:Y:S08]  /*8b90*/  HMMA.16816.F32 R84, R40, R56.reuse, R84 ;  /* 0x000000382854723c */ /* 0x080ff00000001854 */
[C---:B------:R-:W-:Y:S08]  /*8ba0*/  HMMA.16816.F32 R88, R44.reuse, R56, R88 ;  /* 0x000000382c58723c */ /* 0x040ff00000001858 */
[-C--:B------:R-:W-:Y:S04]  /*8bb0*/  HMMA.16816.F32 R92, R44, R58.reuse, R92 ;  /* 0x0000003a2c5c723c */ /* 0x080fe8000000185c */
[----:B--2---:R-:W-:Y:S04]  /*8bc0*/  F2FP.PACK_AB R148, R71, R72 ;  /* 0x000000484794723e */ /* 0x004fe800000000ff */
        /* <DEDUP_REMOVED lines=8> */
[----:B------:R-:W-:Y:S01]  /*8c50*/  FADD.FTZ R44, R203, R73 ;  /* 0x00000049cb2c7221 */ /* 0x000fe20000010000 */
[----:B------:R-:W-:Y:S01]  /*8c60*/  F2FP.PACK_AB R47, R77, R79 ;  /* 0x0000004f4d2f723e */ /* 0x000fe200000000ff */
[----:B------:R-:W-:Y:S01]  /*8c70*/  FADD.FTZ R45, R181, R0 ;  /* 0x00000000b52d7221 */ /* 0x000fe20000010000 */
[----:B------:R-:W-:Y:S01]  /*8c80*/  F2FP.PACK_AB R40, R213, R215 ;  /* 0x000000d7d528723e */ /* 0x000fe200000000ff */
[----:B------:R-:W-:Y:S01]  /*8c90*/  FADD.FTZ R70, R198, R44 ;  /* 0x0000002cc6467221 */ /* 0x000fe20000010000 */
[----:B------:R-:W-:Y:S01]  /*8ca0*/  F2FP.PACK_AB R41, R184, R183 ;  /* 0x000000b7b829723e */ /* 0x000fe200000000ff */
[----:B------:R-:W4:Y:S02]  /*8cb0*/  MUFU.EX2 R73, R83 ;  /* 0x0000005300497308 */ /* 0x000f240000000800 */
[----:B------:R-:W-:Y:S01]  /*8cc0*/  F2FP.PACK_AB R42, R177, R179 ;  /* 0x000000b3b12a723e */ /* 0x000fe200000000ff */
[----:B------:R-:W-:Y:S01]  /*8cd0*/  FADD.FTZ R68, R185, R45 ;  /* 0x0000002db9447221 */ /* 0x000fe20000010000 */
[----:B------:R-:W-:Y:S01]  /*8ce0*/  F2FP.PACK_AB R43, R175, R176 ;  /* 0x000000b0af2b723e */ /* 0x000fe200000000ff */
[----:B------:R-:W-:Y:S01]  /*8cf0*/  FADD.FTZ R0, R204, R74 ;  /* 0x0000004acc007221 */ /* 0x000fe20000010000 */
[----:B------:R-:W-:Y:S02]  /*8d00*/  F2FP.PACK_AB R44, R169, R168 ;  /* 0x000000a8a92c723e */ /* 0x000fe400000000ff */
[----:B------:R-:W-:Y:S01]  /*8d10*/  F2FP.PACK_AB R45, R109, R110 ;  /* 0x0000006e6d2d723e */ /* 0x000fe200000000ff */
[----:B------:R-:W-:Y:S02]  /*8d20*/  FADD.FTZ R3, R210, R0 ;  /* 0x00000000d2037221 */ /* 0x000fe40000010000 */
[-C--:B-1----:R-:W-:Y:S03]  /*8d30*/  HMMA.16816.F32 R4, R40, R60.reuse, R4 ;  /* 0x0000003c2804723c */ /* 0x082fe60000001804 */
[----:B------:R-:W-:Y:S02]  /*8d40*/  FADD.FTZ R0, R234, R70 ;  /* 0x00000046ea007221 */ /* 0x000fe40000010000 */
[----:B------:R-:W-:Y:S03]  /*8d50*/  FADD.FTZ R3, R231, R3 ;  /* 0x00000003e7037221 */ /* 0x000fe60000010000 */
[C---:B------:R-:W-:Y:S01]  /*8d60*/  HMMA.16816.F32 R8, R44.reuse, R60, R8 ;  /* 0x0000003c2c08723c */ /* 0x040fe20000001808 */
[----:B------:R1:W-:Y:S03]  /*8d70*/  MUFU.EX2 R61, R114 ;  /* 0x00000072003d7308 */ /* 0x0003e60000000800 */
[----:B----4-:R-:W-:Y:S04]  /*8d80*/  F2FP.PACK_AB R155, R73, R115 ;  /* 0x00000073499b723e */ /* 0x010fe800000000ff */
[-C--:B------:R-:W-:Y:S03]  /*8d90*/  HMMA.16816.F32 R12, R44, R62.reuse, R12 ;  /* 0x0000003e2c0c723c */ /* 0x080fe6000000180c */
[----:B------:R-:W-:Y:S05]  /*8da0*/  MUFU.EX2 R60, R76 ;  /* 0x0000004c003c7308 */ /* 0x000fea0000000800 */
[C---:B------:R-:W-:Y:S05]  /*8db0*/  HMMA.16816.F32 R16, R40.reuse, R62, R16 ;  /* 0x0000003e2810723c */ /* 0x040fea0000001810 */
[----:B------:R-:W4:Y:S03]  /*8dc0*/  MUFU.EX2 R62, R82 ;  /* 0x00000052003e7308 */ /* 0x000f260000000800 */
[-C--:B--2---:R-:W-:Y:S04]  /*8dd0*/  HMMA.16816.F32 R20, R40, R56.reuse, R20 ;  /* 0x000000382814723c */ /* 0x084fe80000001814 */
[----:B-1----:R-:W-:Y:S04]  /*8de0*/  MOV R114, R111 ;  /* 0x0000006f00727202 */ /* 0x002fe80000000f00 */
[C---:B------:R-:W-:Y:S01]  /*8df0*/  HMMA.16816.F32 R32, R44.reuse, R56, R32 ;  /* 0x000000382c20723c */ /* 0x040fe20000001820 */
[----:B------:R-:W-:Y:S06]  /*8e00*/  MUFU.EX2 R57, R108 ;  /* 0x0000006c00397308 */ /* 0x000fec0000000800 */
[----:B------:R-:W-:Y:S01]  /*8e10*/  FADD.FTZ R56, R229, R0 ;  /* 0x00000000e5387221 */ /* 0x000fe20000010000 */
[-C--:B------:R-:W-:Y:S04]  /*8e20*/  HMMA.16816.F32 R36, R44, R58.reuse, R36 ;  /* 0x0000003a2c24723c */ /* 0x080fe80000001824 */
[----:B------:R-:W-:Y:S01]  /*8e30*/  FADD.FTZ R0, R235, R3 ;  /* 0x00000003eb007221 */ /* 0x000fe20000010000 */
[----:B----4-:R-:W-:Y:S03]  /*8e40*/  F2FP.PACK_AB R150, R61, R62 ;  /* 0x0000003e3d96723e */ /* 0x010fe600000000ff */
[C---:B------:R-:W-:Y:S01]  /*8e50*/  HMMA.16816.F32 R48, R40.reuse, R58, R48 ;  /* 0x0000003a2830723c */ /* 0x040fe20000001830 */
[----:B------:R-:W1:Y:S03]  /*8e60*/  MUFU.EX2 R59, R75 ;  /* 0x0000004b003b7308 */ /* 0x000e660000000800 */
[----:B------:R-:W-:Y:S04]  /*8e70*/  FADD.FTZ R0, R239, R0 ;  /* 0x00000000ef007221 */ /* 0x000fe80000010000 */
[-C--:B------:R-:W-:Y:S03]  /*8e80*/  HMMA.16816.F32 R84, R40, R64.reuse, R84 ;  /* 0x000000402854723c */ /* 0x080fe60000001854 */
[----:B------:R-:W2:Y:S05]  /*8e90*/  MUFU.EX2 R58, R78 ;  /* 0x0000004e003a7308 */ /* 0x000eaa0000000800 */
[C---:B------:R-:W-:Y:S08]  /*8ea0*/  HMMA.16816.F32 R88, R44.reuse, R64, R88 ;  /* 0x000000402c58723c */ /* 0x040ff00000001858 */
[-C--:B------:R-:W-:Y:S04]  /*8eb0*/  HMMA.16816.F32 R92, R44, R66.reuse, R92 ;  /* 0x000000422c5c723c */ /* 0x080fe8000000185c */
[----:B-1----:R-:W-:Y:S04]  /*8ec0*/  F2FP.PACK_AB R149, R59, R60 ;  /* 0x0000003c3b95723e */ /* 0x002fe800000000ff */
[C---:B------:R-:W-:Y:S04]  /*8ed0*/  HMMA.16816.F32 R96, R40.reuse, R66, R96 ;  /* 0x000000422860723c */ /* 0x040fe80000001860 */
[----:B--2---:R-:W-:Y:S04]  /*8ee0*/  F2FP.PACK_AB R151, R57, R58 ;  /* 0x0000003a3997723e */ /* 0x004fe800000000ff */
[-C--:B---3--:R-:W-:Y:S08]  /*8ef0*/  HMMA.16816.F32 R100, R40, R52.reuse, R100 ;  /* 0x000000342864723c */ /* 0x088ff00000001864 */
[C---:B------:R-:W-:Y:S07]  /*8f00*/  HMMA.16816.F32 R104, R44.reuse, R52, R104 ;  /* 0x000000342c68723c */ /* 0x040fee0000001868 */
[----:B------:R-:W-:Y:S01]  /*8f10*/  FADD.FTZ R52, R220, R68 ;  /* 0x00000044dc347221 */ /* 0x000fe20000010000 */
[-C--:B------:R-:W-:Y:S01]  /*8f20*/  HMMA.16816.F32 R24, R44, R54.reuse, R24 ;  /* 0x000000362c18723c */ /* 0x080fe20000001818 */
[----:B------:R-:W1:Y:S03]  /*8f30*/  LDSM.16.MT88.4 R44, [R191+0x2000] ;  /* 0x00200000bf2c783b */ /* 0x000e660000004200 */
[----:B------:R-:W-:Y:S04]  /*8f40*/  FADD.FTZ R53, R230, R69 ;  /* 0x00000045e6357221 */ /* 0x000fe80000010000 */
[----:B------:R-:W-:Y:S07]  /*8f50*/  HMMA.16816.F32 R28, R40, R54, R28 ;  /* 0x00000036281c723c */ /* 0x000fee000000181c */
[----:B------:R-:W-:Y:S01]  /*8f60*/  FADD.FTZ R40, R132, R52 ;  /* 0x0000003484287221 */ /* 0x000fe20000010000 */
[-C--:B------:R-:W-:Y:S01]  /*8f70*/  HMMA.16816.F32 R120, R152, R128.reuse, R4 ;  /* 0x000000809878723c */ /* 0x080fe20000001804 */
[----:B------:R-:W2:Y:S04]  /*8f80*/  LDSM.16.MT88.4 R4, [R192+0x2000] ;  /* 0x00200000c004783b */ /* 0x000ea80000004200 */
        /* <DEDUP_REMOVED lines=46> */
[----:B------:R-:W-:Y:S01]  /*9270*/  FADD.FTZ R9, R109, R3 ;  /* 0x000000036d097221 */ /* 0x000fe20000010000 */
[----:B------:R-:W-:Y:S01]  /*9280*/  MOV R109, R112 ;  /* 0x00000070006d7202 */ /* 0x000fe20000000f00 */
        /* <DEDUP_REMOVED lines=13> */
[-C--:B------:R-:W-:Y:S03]  /*9360*/  MOV R9, R2.reuse ;  /* 0x0000000200097202 */ /* 0x080fe60000000f00 */
        /* <DEDUP_REMOVED lines=11> */
[----:B------:R-:W-:Y:S01]  /*9420*/  IADD3 R0, R202, -0x1, RZ ;  /* 0xffffffffca007810 */ /* 0x000fe20007ffe0ff */
[----:B------:R-:W-:Y:S02]  /*9430*/  FADD.FTZ R207, R156, R4 ;  /* 0x000000049ccf7221 */ /* 0x000fe40000010000 */
[----:B------:R-:W-:Y:S01]  /*9440*/  FADD.FTZ R208, R73, R6 ;  /* 0x0000000649d07221 */ /* 0x000fe20000010000 */
[----:B------:R-:W-:Y:S01]  /*9450*/  MOV R202, R0 ;  /* 0x0000000000ca7202 */ /* 0x000fe20000000f00 */
[----:B------:R-:W-:Y:S01]  /*9460*/  FADD.FTZ R209, R61, R5 ;  /* 0x000000053dd17221 */ /* 0x000fe20000010000 */
[----:B------:R-:W-:Y:S01]  /*9470*/  MOV R0, R113 ;  /* 0x0000007100007202 */ /* 0x000fe20000000f00 */
[----:B------:R-:W-:Y:S01]  /*9480*/  FADD.FTZ R211, R57, R3 ;  /* 0x0000000339d37221 */ /* 0x000fe20000010000 */
[----:B------:R-:W-:-:S05]  /*9490*/  @P1 BRA `(.L_x_1997) ;  /* 0xffffcd5000001947 */ /* 0x000fca000383ffff */
.L_x_1990:
[----:B------:R-:W-:Y:S05]  /*94a0*/  BRA.DIV ~URZ, `(.L_x_1998) ;  /* 0x00005fa27f007947 */ /* 0x000fea000b800000 */
[----:B------:R-:W1:Y:S04]  /*94b0*/  SHFL.BFLY PT, R0, R207, 0x2, 0x1f ;  /* 0x0c401f00cf007f89 */ /* 0x000e6800000e0000 */
[----:B------:R-:W2:Y:S04]  /*94c0*/  SHFL.BFLY PT, R2, R208, 0x2, 0x1f ;  /* 0x0c401f00d0027f89 */ /* 0x000ea800000e0000 */
[----:B------:R-:W3:Y:S04]  /*94d0*/  SHFL.BFLY PT, R3, R209, 0x2, 0x1f ;  /* 0x0c401f00d1037f89 */ /* 0x000ee800000e0000 */
        /* <DEDUP_REMOVED lines=12> */
.L_x_2088:
[----:B------:R-:W-:Y:S01]  /*95a0*/  FSETP.NE.FTZ.AND P3, PT, R4, RZ, PT ;  /* 0x000000ff0400720b */ /* 0x000fe20003f75000 */
[----:B------:R-:W-:Y:S01]  /*95b0*/  CS2R R2, SRZ ;  /* 0x0000000000027805 */ /* 0x000fe2000001ff00 */
[----:B------:R-:W-:-:S02]  /*95c0*/  MOV R0, RZ ;  /* 0x000000ff00007202 */ /* 0x000fc40000000f00 */
[----:B------:R-:W-:Y:S02]  /*95d0*/  FSETP.NE.FTZ.AND P2, PT, R5, RZ, PT ;  /* 0x000000ff0500720b */ /* 0x000fe40003f55000 */
[----:B------:R-:W-:Y:S02]  /*95e0*/  FSETP.NE.FTZ.AND P1, PT, R6, RZ, PT ;  /* 0x000000ff0600720b */ /* 0x000fe40003f35000 */
[----:B------:R-:W-:Y:S02]  /*95f0*/  MOV R24, 0xff800000 ;  /* 0xff80000000187802 */ /* 0x000fe40000000f00 */
[----:B------:R-:W-:Y:S02]  /*9600*/  MOV R22, 0xff800000 ;  /* 0xff80000000167802 */ /* 0x000fe40000000f00 */
[----:B------:R-:W-:Y:S01]  /*9610*/  MOV R23, 0xff800000 ;  /* 0xff80000000177802 */ /* 0x000fe20000000f00 */
[----:B------:R-:W1:Y:S01]  /*9620*/  @P3 MUFU.RCP R0, R4 ;  /* 0x0000000400003308 */ /* 0x000e620000001000 */
[----:B------:R-:W-:-:S05]  /*9630*/  MOV R19, 0xff800000 ;  /* 0xff80000000137802 */ /* 0x000fca0000000f00 */
[----:B------:R-:W-:Y:S02]  /*9640*/  @P1 MOV R11, 0x3f317218 ;  /* 0x3f317218000b1802 */ /* 0x000fe40000000f00 */
[----:B------:R2:W-:Y:S01]  /*9650*/  @P3 MUFU.LG2 R10, R4 ;  /* 0x00000004000a3308 */ /* 0x0005e20000000c00 */
[----:B-1----:R-:W-:-:S07]  /*9660*/  FMUL.FTZ R64, R0, R120 ;  /* 0x0000007800407220 */ /* 0x002fce0000410000 */
[----:B------:R-:W-:Y:S01]  /*9670*/  @P2 MUFU.RCP R3, R5 ;  /* 0x0000000500032308 */ /* 0x000fe20000001000 */
[C---:B------:R-:W-:Y:S02]  /*9680*/  FMUL.FTZ R65, R0.reuse, R121 ;  /* 0x0000007900417220 */ /* 0x040fe40000410000 */
[C---:B------:R-:W-:Y:S02]  /*9690*/  FMUL.FTZ R66, R0.reuse, R128 ;  /* 0x0000008000427220 */ /* 0x040fe40000410000 */
[----:B------:R-:W-:Y:S02]  /*96a0*/  FMUL.FTZ R67, R0, R129 ;  /* 0x0000008100437220 */ /* 0x000fe40000410000 */
[----:B--2-4-:R-:W-:Y:S01]  /*96b0*/  FADD.FTZ R4, R8, R7 ;  /* 0x0000000708047221 */ /* 0x014fe20000010000 */
[----:B------:R-:W-:Y:S01]  /*96c0*/  @P1 MUFU.RCP R2, R6 ;  /* 0x0000000600021308 */ /* 0x000fe20000001000 */
[C---:B------:R-:W-:Y:S02]  /*96d0*/  FMUL.FTZ R68, R0.reuse, R132 ;  /* 0x0000008400447220 */ /* 0x040fe40000410000 */
[----:B------:R-:W-:Y:S01]  /*96e0*/  FMUL.FTZ R69, R0, R133 ;  /* 0x0000008500457220 */ /* 0x000fe20000410000 */
[----:B------:R-:W-:Y:S01]  /*96f0*/  FSETP.NE.FTZ.AND P0, PT, R4, RZ, PT ;  /* 0x000000ff0400720b */ /* 0x000fe20003f15000 */
[----:B------:R-:W-:-:S02]  /*9700*/  FMUL.FTZ R70, R0, R144 ;  /* 0x0000009000467220 */ /* 0x000fc40000410000 */
[C---:B------:R-:W-:Y:S01]  /*9710*/  FMUL.FTZ R71, R0.reuse, R145 ;  /* 0x0000009100477220 */ /* 0x040fe20000410000 */
[----:B------:R1:W2:Y:S01]  /*9720*/  @P2 MUFU.LG2 R7, R5 ;  /* 0x0000000500072308 */ /* 0x0002a20000000c00 */
        /* <DEDUP_REMOVED lines=8> */
[----:B-1----:R-:W-:Y:S01]  /*97b0*/  @P2 MOV R5, 0x3f317218 ;  /* 0x3f31721800052802 */ /* 0x002fe20000000f00 */
[----:B------:R-:W1:Y:S01]  /*97c0*/  @P1 MUFU.LG2 R0, R6 ;  /* 0x0000000600001308 */ /* 0x000e620000000c00 */
[----:B--2---:R-:W-:Y:S02]  /*97d0*/  @P2 FMUL.FTZ R8, R7, 0.69314718246459960938 ;  /* 0x3f31721807082820 */ /* 0x004fe40000410000 */
[C---:B------:R-:W-:Y:S02]  /*97e0*/  FMUL.FTZ R96, R3.reuse, R86 ;  /* 0x0000005603607220 */ /* 0x040fe40000410000 */
[----:B------:R-:W-:-:S02]  /*97f0*/  FMUL.FTZ R97, R3, R87 ;  /* 0x0000005703617220 */ /* 0x000fc40000410000 */
[C---:B------:R-:W-:Y:S02]  /*9800*/  FMUL.FTZ R78, R3.reuse, R122 ;  /* 0x0000007a034e7220 */ /* 0x040fe40000410000 */
        /* <DEDUP_REMOVED lines=33> */
[----:B------:R2:W3:Y:S01]  /*9a20*/  @P0 MUFU.LG2 R2, R4 ;  /* 0x0000000400020308 */ /* 0x0004e20000000c00 */
[----:B------:R-:W-:Y:S02]  /*9a30*/  @P3 FMUL.FTZ R6, R3, c[0x0][0x2d0] ;  /* 0x0000b40003063a20 */ /* 0x000fe40000410000 */
[----:B------:R-:W-:Y:S02]  /*9a40*/  @P1 FMUL.FTZ R3, R11, c[0x0][0x2d0] ;  /* 0x0000b4000b031a20 */ /* 0x000fe40000410000 */
[----:B------:R-:W-:Y:S02]  /*9a50*/  @P3 FMUL.FTZ R10, R10, 0.69314718246459960938 ;  /* 0x3f3172180a0a3820 */ /* 0x000fe40000410000 */
[----:B------:R-:W-:Y:S01]  /*9a60*/  @P1 FFMA.FTZ R24, R3, R111, R7 ;  /* 0x0000006f03181223 */ /* 0x000fe20000010007 */
[----:B------:R-:W-:Y:S01]  /*9a70*/  @P0 MOV R3, 0x3f317218 ;  /* 0x3f31721800030802 */ /* 0x000fe20000000f00 */
[----:B------:R-:W-:Y:S02]  /*9a80*/  @P2 FMUL.FTZ R5, R5, c[0x0][0x2d0] ;  /* 0x0000b40005052a20 */ /* 0x000fe40000410000 */
[----:B-1----:R-:W-:-:S02]  /*9a90*/  FMUL.FTZ R30, R0, R118 ;  /* 0x00000076001e7220 */ /* 0x002fc40000410000 */
[----:B------:R-:W-:Y:S02]  /*9aa0*/  @P0 FMUL.FTZ R3, R3, c[0x0][0x2d0] ;  /* 0x0000b40003030a20 */ /* 0x000fe40000410000 */
[----:B------:R-:W-:Y:S01]  /*9ab0*/  FMUL.FTZ R31, R0, R119 ;  /* 0x00000077001f7220 */ /* 0x000fe20000410000 */
[----:B--2---:R-:W-:Y:S01]  /*9ac0*/  MOV R4, 0x1 ;  /* 0x0000000100047802 */ /* 0x004fe20000000f00 */
[----:B---3--:R-:W-:Y:S02]  /*9ad0*/  @P0 FMUL.FTZ R2, R2, 0.69314718246459960938 ;  /* 0x3f31721802020820 */ /* 0x008fe40000410000 */
        /* <DEDUP_REMOVED lines=18> */
.L_x_1957:
[----:B------:R1:W5:Y:S04]  /*9c00*/  LDL R6, [R1] ;  /* 0x0000000001067983 */ /* 0x0003680000100800 */
        /* <DEDUP_REMOVED lines=17> */
[----:B------:R1:W-:Y:S02]  /*9d20*/  STL [R1], R6 ;  /* 0x0000000601007387 */ /* 0x0003e40000100800 */
.L_x_2000:
[----:B-1----:R-:W-:Y:S05]  /*9d30*/  BSYNC B0 ;  /* 0x0000000000007941 */ /* 0x002fea0003800000 */
.L_x_1999:
        /* <DEDUP_REMOVED lines=103> */
.L_x_2003:
        /* <DEDUP_REMOVED lines=87> */
[----:B------:R-:W-:Y:S01]  /*a920*/  IMAD R3, R18, c[0x0][0x3a0], RZ ;  /* 0x0000e80012037a24 */ /* 0x000fe200078e02ff */
[----:B-1----:R-:W-:Y:S01]  /*a930*/  LEA R6, R206, R242, 0x4 ;  /* 0x000000f2ce067211 */ /* 0x002fe200078e20ff */
[C---:B------:R-:W-:Y:S01]  /*a940*/  IMAD.WIDE.U32 R4, R2.reuse, c[0x0][0x3a0], RZ ;  /* 0x0000e80002047a25 */ /* 0x040fe200078e00ff */
[----:B------:R-:W-:Y:S01]  /*a950*/  SHF.R.S32.HI R7, RZ, 0x1f, R8 ;  /* 0x0000001fff077819 */ /* 0x000fe20000011408 */
[----:B------:R1:W2:Y:S01]  /*a960*/  LDS.128 R12, [R200+0x80] ;  /* 0x00008000c80c7984 */ /* 0x0002a20000000c00 */
[----:B------:R-:W-:Y:S01]  /*a970*/  LEA R6, R25, R6, 0x7 ;  /* 0x0000000619067211 */ /* 0x000fe200078e38ff */
[----:B------:R-:W-:Y:S02]  /*a980*/  IMAD R2, R2, c[0x0][0x3a4], R3 ;  /* 0x0000e90002027a24 */ /* 0x000fe400078e0203 */
[----:B------:R1:W3:Y:S03]  /*a990*/  LDS.128 R20, [R200+0x1080] ;  /* 0x00108000c8147984 */ /* 0x0002e60000000c00 */
[----:B------:R-:W-:Y:S01]  /*a9a0*/  IADD3 R3, R5, R2, RZ ;  /* 0x0000000205037210 */ /* 0x000fe20007ffe0ff */
[----:B------:R1:W4:Y:S01]  /*a9b0*/  LDS.128 R24, [R200+0x1880] ;  /* 0x00188000c8187984 */ /* 0x0003220000000c00 */
[----:B------:R-:W-:-:S03]  /*a9c0*/  MOV R2, R4 ;  /* 0x0000000400027202 */ /* 0x000fc60000000f00 */
[----:B------:R1:W1:Y:S02]  /*a9d0*/  LDS.128 R28, [R200+0x2080] ;  /* 0x00208000c81c7984 */ /* 0x0002640000000c00 */
[----:B------:R-:W-:Y:S01]  /*a9e0*/  IMAD.WIDE.U32 R4, R16, c[0x0][0x3e8], R2 ;  /* 0x0000fa0010047a25 */ /* 0x000fe200078e0002 */
[----:B------:R-:W-:Y:S01]  /*a9f0*/  MOV R2, R6 ;  /* 0x0000000600027202 */ /* 0x000fe20000000f00 */
[----:B------:R1:W1:Y:S02]  /*aa00*/  LDS.128 R32, [R200+0x2880] ;  /* 0x00288000c8207984 */ /* 0x0002640000000c00 */
[----:B------:R-:W-:Y:S02]  /*aa10*/  IMAD R3, R7, c[0x0][0x3f0], RZ ;  /* 0x0000fc0007037a24 */ /* 0x000fe400078e02ff */
[----:B------:R-:W-:Y:S01]  /*aa20*/  @P2 IMAD.HI.U32 R7, R6, c[0x0][0x4ec], RZ ;  /* 0x00013b0006072a27 */ /* 0x000fe200078e00ff */
[----:B------:R1:W1:Y:S03]  /*aa30*/  LDS.128 R36, [R200+0x3080] ;  /* 0x00308000c8247984 */ /* 0x0002660000000c00 */
[----:B------:R-:W-:Y:S01]  /*aa40*/  IMAD R5, R16, c[0x0][0x3ec], R5 ;  /* 0x0000fb0010057a24 */ /* 0x000fe200078e0205 */
[----:B------:R1:W1:Y:S01]  /*aa50*/  LDS.128 R40, [R200+0x3880] ;  /* 0x00388000c8287984 */ /* 0x0002620000000c00 */
[----:B------:R-:W-:Y:S01]  /*aa60*/  @P2 SHF.R.U32.HI R2, RZ, c[0x0][0x4f0], R7 ;  /* 0x00013c00ff022a19 */ /* 0x000fe20000011607 */
[C---:B------:R-:W-:Y:S01]  /*aa70*/  IMAD R9, R8.reuse, c[0x0][0x3f4], R3 ;  /* 0x0000fd0008097a24 */ /* 0x040fe200078e0203 */
[----:B------:R-:W-:Y:S01]  /*aa80*/  ISETP.GE.AND P2, PT, R205, c[0x0][0x3c8], PT ;  /* 0x0000f200cd007a0c */ /* 0x000fe20003f46270 */
[----:B------:R1:W1:Y:S01]  /*aa90*/  LDS.128 R16, [R200+0x880] ;  /* 0x00088000c8107984 */ /* 0x0002620000000c00 */
[----:B------:R-:W-:Y:S01]  /*aaa0*/  IMAD.WIDE.U32 R4, R8, c[0x0][0x3f0], R4 ;  /* 0x0000fc0008047a25 */ /* 0x000fe200078e0004 */
[----:B------:R-:W-:-:S02]  /*aab0*/  SHF.R.S32.HI R7, RZ, 0x1f, R2 ;  /* 0x0000001fff077819 */ /* 0x000fc40000011402 */
[C---:B------:R-:W-:Y:S02]  /*aac0*/  IADD3 R3, -R2.reuse, RZ, RZ ;  /* 0x000000ff02037210 */ /* 0x040fe40007ffe1ff */
        /* <DEDUP_REMOVED lines=14> */
[----:B--234-:R2:W3:Y:S02]  /*abb0*/  SHFL.IDX PT, R7, R5, RZ, 0x181f ;  /* 0x00181fff05077589 */ /* 0x01c4e400000e0000 */
.L_x_2089:
[----:B------:R-:W-:Y:S05]  /*abc0*/  BRA.DIV ~URZ, `(.L_x_2006) ;  /* 0x00004b827f007947 */ /* 0x000fea000b800000 */
[----:B------:R4:W2:Y:S02]  /*abd0*/  SHFL.IDX PT, R2, R6, RZ, 0x181f ;  /* 0x00181fff06027589 */ /* 0x0008a400000e0000 */
.L_x_2090:
[----:B------:R-:W5:Y:S01]  /*abe0*/  LDL.LU R3, [R1+0x4] ;  /* 0x0000040001037983 */ /* 0x000f620000300800 */
[----:B------:R-:W-:Y:S01]  /*abf0*/  SHF.R.S32.HI R8, RZ, 0x1f, R205 ;  /* 0x0000001fff087819 */ /* 0x000fe200000114cd */
[----:B-----5:R-:W-:-:S05]  /*ac00*/  IMAD R4, R3, 0x80, R242 ;  /* 0x0000008003047824 */ /* 0x020fca00078e02f2 */
[----:B------:R-:W-:-:S13]  /*ac10*/  ISETP.GE.OR P1, PT, R4, R0, P2 ;  /* 0x000000000400720c */ /* 0x000fda0001726670 */
[----:B--2---:R-:W-:-:S04]  /*ac20*/  @!P1 LEA R2, P0, R205, R2, 0x1 ;  /* 0x00000002cd029211 */ /* 0x004fc800078008ff */
[----:B---3--:R-:W-:-:S05]  /*ac30*/  @!P1 LEA.HI.X R3, R205, R7, R8, 0x1, P0 ;  /* 0x00000007cd039211 */ /* 0x008fca00000f0c08 */
[----:B------:R2:W-:Y:S01]  /*ac40*/  @!P1 ST.E.128 [R2.64], R12 ;  /* 0x0000000c02009985 */ /* 0x0005e2000c101d06 */
[----:B------:R-:W-:Y:S05]  /*ac50*/  BRA.DIV ~URZ, `(.L_x_2007) ;  /* 0x00004b627f007947 */ /* 0x000fea000b800000 */
[----:B------:R3:W2:Y:S04]  /*ac60*/  SHFL.IDX PT, R7, R5, 0x1, 0x181f ;  /* 0x00381f0005077f89 */ /* 0x0006a800000e0000 */
[----:B--2---:R3:W2:Y:S02]  /*ac70*/  SHFL.IDX PT, R2, R6, 0x1, 0x181f ;  /* 0x00381f0006027f89 */ /* 0x0046a400000e0000 */
.L_x_2091:
[----:B------:R-:W-:Y:S02]  /*ac80*/  IADD3 R3, R4, 0x10, RZ ;  /* 0x0000001004037810 */ /* 0x000fe40007ffe0ff */
[----:B------:R-:W-:Y:S02]  /*ac90*/  SHF.R.S32.HI R8, RZ, 0x1f, R205 ;  /* 0x0000001fff087819 */ /* 0x000fe400000114cd */
[----:B------:R-:W-:-:S13]  /*aca0*/  ISETP.GE.OR P1, PT, R3, R0, P2 ;  /* 0x000000000300720c */ /* 0x000fda0001726670 */
[----:B--2---:R-:W-:-:S04]  /*acb0*/  @!P1 LEA R2, P0, R205, R2, 0x1 ;  /* 0x00000002cd029211 */ /* 0x004fc800078008ff */
[----:B------:R-:W-:-:S05]  /*acc0*/  @!P1 LEA.HI.X R3, R205, R7, R8, 0x1, P0 ;  /* 0x00000007cd039211 */ /* 0x000fca00000f0c08 */
[----:B-1----:R1:W-:Y:S01]  /*acd0*/  @!P1 ST.E.128 [R2.64], R16 ;  /* 0x0000001002009985 */ /* 0x0023e2000c101d06 */
[----:B------:R-:W-:Y:S05]  /*ace0*/  BRA.DIV ~URZ, `(.L_x_2008) ;  /* 0x00004ba27f007947 */ /* 0x000fea000b800000 */
[----:B------:R2:W1:Y:S02]  /*acf0*/  SHFL.IDX PT, R7, R5, 0x2, 0x181f ;  /* 0x00581f0005077f89 */ /* 0x00046400000e0000 */
.L_x_2092:
[----:B------:R-:W-:Y:S05]  /*ad00*/  BRA.DIV ~URZ, `(.L_x_2009) ;  /* 0x00004bf27f007947 */ /* 0x000fea000b800000 */
[----:B-1----:R1:W2:Y:S02]  /*ad10*/  SHFL.IDX PT, R2, R6, 0x2, 0x181f ;  /* 0x00581f0006027f89 */ /* 0x0022a400000e0000 */
.L_x_2093:
        /* <DEDUP_REMOVED lines=9> */
.L_x_2094:
        /* <DEDUP_REMOVED lines=8> */
.L_x_2095:
[----:B------:R-:W-:Y:S05]  /*ae30*/  BRA.DIV ~URZ, `(.L_x_2012) ;  /* 0x00004c727f007947 */ /* 0x000fea000b800000 */
[----:B--2---:R2:W1:Y:S02]  /*ae40*/  SHFL.IDX PT, R2, R6, 0x4, 0x181f ;  /* 0x00981f0006027f89 */ /* 0x00446400000e0000 */
.L_x_2096:
        /* <DEDUP_REMOVED lines=9> */
.L_x_2097:
        /* <DEDUP_REMOVED lines=8> */
.L_x_2098:
[----:B------:R-:W-:Y:S05]  /*af60*/  BRA.DIV ~URZ, `(.L_x_2015) ;  /* 0x00004cf27f007947 */ /* 0x000fea000b800000 */
[----:B--2---:R2:W3:Y:S02]  /*af70*/  SHFL.IDX PT, R2, R6, 0x6, 0x181f ;  /* 0x00d81f0006027f89 */ /* 0x0044e400000e0000 */
.L_x_2099:
[----:B------:R-:W-:Y:S02]  /*af80*/  IADD3 R3, R4, 0x60, RZ ;  /* 0x0000006004037810 */ /* 0x000fe40007ffe0ff */
[----:B------:R-:W-:Y:S02]  /*af90*/  SHF.R.S32.HI R8, RZ, 0x1f, R205 ;  /* 0x0000001fff087819 */ /* 0x000fe400000114cd */
[----:B------:R-:W-:-:S13]  /*afa0*/  ISETP.GE.OR P1, PT, R3, R0, P2 ;  /* 0x000000000300720c */ /* 0x000fda0001726670 */
[----:B---3--:R-:W-:-:S04]  /*afb0*/  @!P1 LEA R2, P0, R205, R2, 0x1 ;  /* 0x00000002cd029211 */ /* 0x008fc800078008ff */
[----:B-1----:R-:W-:-:S05]  /*afc0*/  @!P1 LEA.HI.X R3, R205, R7, R8, 0x1, P0 ;  /* 0x00000007cd039211 */ /* 0x002fca00000f0c08 */
[----:B------:R1:W-:Y:S01]  /*afd0*/  @!P1 ST.E.128 [R2.64], R36 ;  /* 0x0000002402009985 */ /* 0x0003e2000c101d06 */
[----:B------:R-:W-:Y:S05]  /*afe0*/  BRA.DIV ~URZ, `(.L_x_2016) ;  /* 0x00004ce27f007947 */ /* 0x000fea000b800000 */
[----:B------:R-:W3:Y:S04]  /*aff0*/  SHFL.IDX PT, R5, R5, 0x7, 0x181f ;  /* 0x00f81f0005057f89 */ /* 0x000ee800000e0000 */
[----:B-1----:R1:W2:Y:S02]  /*b000*/  SHFL.IDX PT, R3, R6, 0x7, 0x181f ;  /* 0x00f81f0006037f89 */ /* 0x0022a400000e0000 */
.L_x_2100:
[----:B------:R-:W-:-:S04]  /*b010*/  IADD3 R2, R4, 0x70, RZ ;  /* 0x0000007004027810 */ /* 0x000fc80007ffe0ff */
[----:B------:R-:W-:-:S13]  /*b020*/  ISETP.GE.OR P2, PT, R2, R0, P2 ;  /* 0x000000000200720c */ /* 0x000fda0001746670 */
[----:B------:R-:W-:Y:S05]  /*b030*/  @P2 BRA `(.L_x_2017) ;  /* 0x00001c3000002947 */ /* 0x000fea0003800000 */
[----:B-12-4-:R-:W-:Y:S02]  /*b040*/  SHF.R.S32.HI R6, RZ, 0x1f, R205 ;  /* 0x0000001fff067819 */ /* 0x016fe400000114cd */
[----:B------:R-:W-:-:S04]  /*b050*/  LEA R2, P0, R205, R3, 0x1 ;  /* 0x00000003cd027211 */ /* 0x000fc800078008ff */
[----:B---3--:R-:W-:-:S05]  /*b060*/  LEA.HI.X R3, R205, R5, R6, 0x1, P0 ;  /* 0x00000005cd037211 */ /* 0x008fca00000f0c06 */
[----:B------:R1:W-:Y:S01]  /*b070*/  ST.E.128 [R2.64], R40 ;  /* 0x0000002802007985 */ /* 0x0003e2000c101d06 */
[----:B------:R-:W-:Y:S05]  /*b080*/  BRA `(.L_x_2017) ;  /* 0x00001be000007947 */ /* 0x000fea0003800000 */
.L_x_2004:
        /* <DEDUP_REMOVED lines=34> */
.L_x_2101:
[----:B------:R-:W-:Y:S05]  /*b2b0*/  BRA.DIV ~URZ, `(.L_x_2019) ;  /* 0x00004b527f007947 */ /* 0x000fea000b800000 */
[----:B------:R3:W4:Y:S02]  /*b2c0*/  SHFL.IDX PT, R0, R12, RZ, 0x1c1f ;  /* 0x001c1fff0c007589 */ /* 0x00072400000e0000 */
.L_x_2102:
        /* <DEDUP_REMOVED lines=50> */
.L_x_2021:
[----:B------:R-:W-:Y:S05]  /*b5f0*/  BSYNC B0 ;  /* 0x0000000000007941 */ /* 0x000fea0003800000 */
.L_x_2020:
[----:B------:R-:W-:Y:S05]  /*b600*/  BRA.DIV ~URZ, `(.L_x_2022) ;  /* 0x000048727f007947 */ /* 0x000fea000b800000 */
[----:B--2---:R2:W1:Y:S04]  /*b610*/  SHFL.IDX PT, R4, R5, 0x1, 0x1c1f ;  /* 0x003c1f0005047f89 */ /* 0x00446800000e0000 */
[----:B----4-:R2:W4:Y:S02]  /*b620*/  SHFL.IDX PT, R0, R12, 0x1, 0x1c1f ;  /* 0x003c1f000c007f89 */ /* 0x01052400000e0000 */
.L_x_2103:
        /* <DEDUP_REMOVED lines=50> */
.L_x_2024:
[----:B------:R-:W-:Y:S05]  /*b950*/  BSYNC B0 ;  /* 0x0000000000007941 */ /* 0x000fea0003800000 */
.L_x_2023:
[----:B------:R-:W-:Y:S05]  /*b960*/  BRA.DIV ~URZ, `(.L_x_2025) ;  /* 0x000045e27f007947 */ /* 0x000fea000b800000 */
[----:B-1----:R1:W2:Y:S02]  /*b970*/  SHFL.IDX PT, R4, R5, 0x2, 0x1c1f ;  /* 0x005c1f0005047f89 */ /* 0x0022a400000e0000 */
.L_x_2104:
[----:B------:R-:W-:Y:S05]  /*b980*/  BRA.DIV ~URZ, `(.L_x_2026) ;  /* 0x000046327f007947 */ /* 0x000fea000b800000 */
[----:B----4-:R4:W1:Y:S02]  /*b990*/  SHFL.IDX PT, R0, R12, 0x2, 0x1c1f ;  /* 0x005c1f000c007f89 */ /* 0x01086400000e0000 */
.L_x_2105:
        /* <DEDUP_REMOVED lines=50> */
.L_x_2028:
[----:B------:R-:W-:Y:S05]  /*bcc0*/  BSYNC B0 ;  /* 0x0000000000007941 */ /* 0x000fea0003800000 */
.L_x_2027:
[----:B------:R-:W-:Y:S05]  /*bcd0*/  BRA.DIV ~URZ, `(.L_x_2029) ;  /* 0x000043527f007947 */ /* 0x000fea000b800000 */
[----:B--2---:R2:W3:Y:S04]  /*bce0*/  SHFL.IDX PT, R4, R5, 0x3, 0x1c1f ;  /* 0x007c1f0005047f89 */ /* 0x0044e800000e0000 */
[----:B-1----:R2:W1:Y:S02]  /*bcf0*/  SHFL.IDX PT, R0, R12, 0x3, 0x1c1f ;  /* 0x007c1f000c007f89 */ /* 0x00246400000e0000 */
.L_x_2106:
        /* <DEDUP_REMOVED lines=51> */
.L_x_2002:
        /* <DEDUP_REMOVED lines=22> */
.L_x_2030:
        /* <DEDUP_REMOVED lines=60> */
.L_x_2032:
[----:B------:R-:W-:Y:S05]  /*c550*/  BSYNC B0 ;  /* 0x0000000000007941 */ /* 0x000fea0003800000 */
.L_x_2031:
[----:B------:R-:W-:-:S13]  /*c560*/  ISETP.GT.AND P0, PT, R19, 0x1, PT ;  /* 0x000000011300780c */ /* 0x000fda0003f04270 */
[----:B------:R-:W-:Y:S05]  /*c570*/  @P0 BRA `(.L_x_2017) ;  /* 0x000006f000000947 */ /* 0x000fea0003800000 */
[----:B-1----:R-:W2:Y:S01]  /*c580*/  LDL R5, [R1+0x4] ;  /* 0x0000040001057983 */ /* 0x002ea20000100800 */
[----:B------:R-:W-:Y:S01]  /*c590*/  MOV R2, c[0x0][0x4e8] ;  /* 0x00013a0000027a02 */ /* 0x000fe20000000f00 */
[----:B------:R-:W-:Y:S01]  /*c5a0*/  IMAD R0, R18, c[0x0][0x3a0], RZ ;  /* 0x0000e80012007a24 */ /* 0x000fe200078e02ff */
[----:B------:R-:W-:Y:S02]  /*c5b0*/  LEA R4, R206, R242, 0x4 ;  /* 0x000000f2ce047211 */ /* 0x000fe400078e20ff */
[----:B------:R-:W-:Y:S01]  /*c5c0*/  ISETP.NE.AND P0, PT, R2, 0x1, PT ;  /* 0x000000010200780c */ /* 0x000fe20003f05270 */
[----:B------:R-:W-:-:S04]  /*c5d0*/  IMAD.WIDE.U32 R2, R8, c[0x0][0x3a0], RZ ;  /* 0x0000e80008027a25 */ /* 0x000fc800078e00ff */
[----:B------:R-:W-:-:S05]  /*c5e0*/  IMAD R0, R8, c[0x0][0x3a4], R0 ;  /* 0x0000e90008007a24 */ /* 0x000fca00078e0200 */
[----:B------:R-:W-:-:S05]  /*c5f0*/  IADD3 R3, R3, R0, RZ ;  /* 0x0000000003037210 */ /* 0x000fca0007ffe0ff */
[----:B------:R-:W-:-:S04]  /*c600*/  IMAD.WIDE.U32 R2, R14, c[0x0][0x3e8], R2 ;  /* 0x0000fa000e027a25 */ /* 0x000fc800078e0002 */
[----:B------:R-:W-:-:S04]  /*c610*/  IMAD R3, R14, c[0x0][0x3ec], R3 ;  /* 0x0000fb000e037a24 */ /* 0x000fc800078e0203 */
[----:B------:R-:W-:Y:S01]  /*c620*/  IMAD.WIDE.U32 R2, R15, c[0x0][0x3f0], R2 ;  /* 0x0000fc000f027a25 */ /* 0x000fe200078e0002 */
[----:B--2---:R-:W-:-:S03]  /*c630*/  LEA R4, R5, R4, 0x7 ;  /* 0x0000000405047211 */ /* 0x004fc600078e38ff */
        /* <DEDUP_REMOVED lines=23> */
.L_x_2107:
[----:B------:R-:W-:Y:S05]  /*c7b0*/  BRA.DIV ~URZ, `(.L_x_2034) ;  /* 0x000039b27f007947 */ /* 0x000fea000b800000 */
[----:B------:R3:W4:Y:S02]  /*c7c0*/  SHFL.IDX PT, R2, R6, RZ, 0x181f ;  /* 0x00181fff06027589 */ /* 0x00072400000e0000 */
.L_x_2108:
[----:B------:R-:W5:Y:S01]  /*c7d0*/  LDL.LU R0, [R1+0x4] ;  /* 0x0000040001007983 */ /* 0x000f620000300800 */
[----:B------:R-:W-:Y:S01]  /*c7e0*/  IMAD R4, R20, c[0x0][0x4e8], RZ ;  /* 0x00013a0014047a24 */ /* 0x000fe200078e02ff */
[----:B------:R-:W-:Y:S01]  /*c7f0*/  SHF.R.S32.HI R8, RZ, 0x1f, R205 ;  /* 0x0000001fff087819 */ /* 0x000fe200000114cd */
        /* <DEDUP_REMOVED lines=8> */
.L_x_2109:
        /* <DEDUP_REMOVED lines=8> */
.L_x_2110:
[----:B------:R-:W-:Y:S05]  /*c900*/  BRA.DIV ~URZ, `(.L_x_2037) ;  /* 0x00003a127f007947 */ /* 0x000fea000b800000 */
[----:B-1----:R1:W2:Y:S02]  /*c910*/  SHFL.IDX PT, R2, R6, 0x2, 0x181f ;  /* 0x00581f0006027f89 */ /* 0x0022a400000e0000 */
.L_x_2111:
        /* <DEDUP_REMOVED lines=9> */
.L_x_2112:
        /* <DEDUP_REMOVED lines=8> */
.L_x_2113:
[----:B------:R-:W-:Y:S05]  /*ca30*/  BRA.DIV ~URZ, `(.L_x_2040) ;  /* 0x00003a927f007947 */ /* 0x000fea000b800000 */
[----:B--2---:R2:W1:Y:S02]  /*ca40*/  SHFL.IDX PT, R2, R6, 0x4, 0x181f ;  /* 0x00981f0006027f89 */ /* 0x00446400000e0000 */
.L_x_2114:
        /* <DEDUP_REMOVED lines=9> */
.L_x_2115:
        /* <DEDUP_REMOVED lines=8> */
.L_x_2116:
[----:B------:R-:W-:Y:S05]  /*cb60*/  BRA.DIV ~URZ, `(.L_x_2043) ;  /* 0x00003b127f007947 */ /* 0x000fea000b800000 */
[----:B--2---:R2:W3:Y:S02]  /*cb70*/  SHFL.IDX PT, R2, R6, 0x6, 0x181f ;  /* 0x00d81f0006027f89 */ /* 0x0044e400000e0000 */
.L_x_2117:
        /* <DEDUP_REMOVED lines=9> */
.L_x_2118:
[----:B------:R-:W-:Y:S02]  /*cc10*/  IADD3 R0, R0, 0x70, RZ ;  /* 0x0000007000007810 */ /* 0x000fe40007ffe0ff */
[----:B-12---:R-:W-:Y:S02]  /*cc20*/  SHF.R.S32.HI R6, RZ, 0x1f, R205 ;  /* 0x0000001fff067819 */ /* 0x006fe400000114cd */
[----:B------:R-:W-:-:S13]  /*cc30*/  ISETP.GE.OR P1, PT, R0, R4, P0 ;  /* 0x000000040000720c */ /* 0x000fda0000726670 */
[----:B----4-:R-:W-:-:S04]  /*cc40*/  @!P1 LEA R2, P0, R205, R2, 0x1 ;  /* 0x00000002cd029211 */ /* 0x010fc800078008ff */
[----:B---3--:R-:W-:-:S05]  /*cc50*/  @!P1 LEA.HI.X R3, R205, R5, R6, 0x1, P0 ;  /* 0x00000005cd039211 */ /* 0x008fca00000f0c06 */
[----:B------:R1:W-:Y:S04]  /*cc60*/  @!P1 ST.E.128 [R2.64], RZ ;  /* 0x000000ff02009985 */ /* 0x0003e8000c101d06 */
.L_x_2017:
[----:B------:R-:W-:Y:S05]  /*cc70*/  BSYNC B1 ;  /* 0x0000000000017941 */ /* 0x000fea0003800000 */
.L_x_2001:
[----:B-1----:R-:W5:Y:S02]  /*cc80*/  LDL R0, [R1+0x88] ;  /* 0x0000880001007983 */ /* 0x002f640000100800 */
[----:B-----5:R-:W-:-:S13]  /*cc90*/  ISETP.NE.AND P0, PT, R0, RZ, PT ;  /* 0x000000ff0000720c */ /* 0x020fda0003f05270 */
[----:B------:R-:W-:Y:S01]  /*cca0*/  @P0 WARPSYNC 0xffffffff ;  /* 0xffffffff00000948 */ /* 0x000fe20003800000 */
[----:B------:R-:W-:Y:S06]  /*ccb0*/  @P0 BAR.SYNC.DEFER_BLOCKING 0x5, 0x80 ;  /* 0x0142000000000b1d */ /* 0x000fec0000010000 */
[----:B--234-:R-:W1:Y:S04]  /*ccc0*/  @P0 LDS.128 R4, [0x9100] ;  /* 0x00910000ff040984 */ /* 0x01ce680000000c00 */
[----:B-1----:R1:W-:Y:S04]  /*ccd0*/  @P0 STL.64 [R1], R4 ;  /* 0x0000000401000387 */ /* 0x0023e80000100a00 */
        /* <DEDUP_REMOVED lines=9> */
.L_x_2119:
[----:B------:R-:W-:Y:S05]  /*cd70*/  BRA.DIV ~URZ, `(.L_x_2047) ;  /* 0x00003ab27f007947 */ /* 0x000fea000b800000 */
[----:B------:R3:W4:Y:S02]  /*cd80*/  SHFL.IDX PT, R8, R88, 0x1, 0x1f ;  /* 0x00201f0058087f89 */ /* 0x00072400000e0000 */
.L_x_2120:
        /* <DEDUP_REMOVED lines=19> */
.L_x_2121:
        /* <DEDUP_REMOVED lines=16> */
.L_x_2122:
[----:B---3--:R-:W-:Y:S01]  /*cfc0*/  IMAD R0, R0, c[0x0][0x538], RZ ;  /* 0x00014e0000007a24 */ /* 0x008fe200078e02ff */
[----:B------:R-:W-:Y:S04]  /*cfd0*/  BSSY B1, `(.L_x_2050) ;  /* 0x0000083000017945 */ /* 0x000fe80003800000 */
[----:B----4-:R-:W-:-:S04]  /*cfe0*/  IADD3 R8, R0, R8, RZ ;  /* 0x0000000800087210 */ /* 0x010fc80007ffe0ff */
[----:B--2---:R-:W-:-:S13]  /*cff0*/  ISETP.GT.AND P6, PT, R8, R9, PT ;  /* 0x000000090800720c */ /* 0x004fda0003fc4270 */
[----:B------:R-:W-:Y:S05]  /*d000*/  @P6 BRA `(.L_x_2051) ;  /* 0x0000025000006947 */ /* 0x000fea0003800000 */
.L_x_2055:
        /* <DEDUP_REMOVED lines=17> */
.L_x_2123:
        /* <DEDUP_REMOVED lines=16> */
.L_x_2124:
[----:B--2---:R-:W-:-:S05]  /*d220*/  IMAD R0, R0, c[0x0][0x538], RZ ;  /* 0x00014e0000007a24 */ /* 0x004fca00078e02ff */
[----:B------:R-:W-:-:S04]  /*d230*/  IADD3 R8, R0, R8, RZ ;  /* 0x0000000800087210 */ /* 0x000fc80007ffe0ff */
[----:B------:R-:W-:-:S13]  /*d240*/  ISETP.GT.AND P6, PT, R8, R9, PT ;  /* 0x000000090800720c */ /* 0x000fda0003fc4270 */
[----:B-1----:R-:W-:Y:S05]  /*d250*/  @!P6 BRA `(.L_x_2055) ;  /* 0xfffffdb00000e947 */ /* 0x002fea000383ffff */
.L_x_2051:
[----:B------:R-:W-:-:S05]  /*d260*/  IADD3 R8, -R0, R8, RZ ;  /* 0x0000000800087210 */ /* 0x000fca0007ffe1ff */
[----:B------:R-:W-:-:S05]  /*d270*/  IMAD R0, R4, c[0x0][0x538], R8 ;  /* 0x00014e0004007a24 */ /* 0x000fca00078e0208 */
[----:B------:R-:W-:Y:S01]  /*d280*/  ISETP.GT.AND P0, PT, R0, R9, PT ;  /* 0x000000090000720c */ /* 0x000fe20003f04270 */
[----:B------:R-:W-:-:S12]  /*d290*/  BRA.DIV ~URZ, `(.L_x_2056) ;  /* 0x000039f27f007947 */ /* 0x000fd8000b800000 */
[----:B------:R-:W-:-:S04]  /*d2a0*/  VOTE.ANY R0, PT, !P0 ;  /* 0x0000000000007806 */ /* 0x000fc800040e0100 */
.L_x_2125:
[----:B------:R2:W3:Y:S01]  /*d2b0*/  POPC R11, R0 ;  /* 0x00000000000b7309 */ /* 0x0004e20000000000 */
[----:B------:R-:W-:Y:S05]  /*d2c0*/  BRA.DIV ~URZ, `(.L_x_2057) ;  /* 0x00003a027f007947 */ /* 0x000fea000b800000 */
[----:B---3--:R3:W4:Y:S04]  /*d2d0*/  SHFL.IDX PT, R6, R6, R11, 0x1f ;  /* 0x00001f0b06067589 */ /* 0x00872800000e0000 */
[----:B------:R3:W1:Y:S02]  /*d2e0*/  SHFL.IDX PT, R7, R7, R11, 0x1f ;  /* 0x00001f0b07077589 */ /* 0x00066400000e0000 */
.L_x_2126:
[----:B------:R-:W-:Y:S01]  /*d2f0*/  ISETP.NE.AND P0, PT, R0, RZ, PT ;  /* 0x000000ff0000720c */ /* 0x000fe20003f05270 */
[----:B------:R-:W-:-:S12]  /*d300*/  BSSY B0, `(.L_x_2058) ;  /* 0x0000005000007945 */ /* 0x000fd80003800000 */
[----:B------:R-:W-:Y:S05]  /*d310*/  @!P0 BRA `(.L_x_2059) ;  /* 0x0000003000008947 */ /* 0x000fea0003800000 */
[----:B--2---:R-:W-:Y:S01]  /*d320*/  IADD3 R0, R11, -0x1, RZ ;  /* 0xffffffff0b007810 */ /* 0x004fe20007ffe0ff */
[----:B------:R-:W-:Y:S05]  /*d330*/  BRA.DIV ~URZ, `(.L_x_2060) ;  /* 0x00003a627f007947 */ /* 0x000fea000b800000 */
[----:B------:R2:W3:Y:S02]  /*d340*/  SHFL.IDX PT, R10, R4, R0, 0x1f ;  /* 0x00001f00040a7589 */ /* 0x0004e400000e0000 */
.L_x_2059:
[----:B------:R-:W-:Y:S05]  /*d350*/  BSYNC B0 ;  /* 0x0000000000007941 */ /* 0x000fea0003800000 */
.L_x_2058:
[----:B---3--:R-:W-:Y:S01]  /*d360*/  IMAD R5, R10, c[0x0][0x538], R8 ;  /* 0x00014e000a057a24 */ /* 0x008fe200078e0208 */
[----:B-12-4-:R-:W-:Y:S02]  /*d370*/  IABS R4, R6 ;  /* 0x0000000600047213 */ /* 0x016fe40000000000 */
[----:B------:R-:W-:Y:S01]  /*d380*/  IABS R0, R7 ;  /* 0x0000000700007213 */ /* 0x000fe20000000000 */
[----:B------:R-:W-:Y:S01]  /*d390*/  IMAD.IADD R10, R9, 0x1, -R5 ;  /* 0x00000001090a7824 */ /* 0x000fe200078e0a05 */
[----:B------:R1:W-:Y:S01]  /*d3a0*/  STL [R1], R5 ;  /* 0x0000000501007387 */ /* 0x0003e20000100800 */
        /* <DEDUP_REMOVED lines=64> */
.L_x_2052:
[----:B------:R-:W-:Y:S01]  /*d7b0*/  MOV R0, c[0x0][0x53c] ;  /* 0x00014f0000007a02 */ /* 0x000fe20000000f00 */
[----:B------:R2:W-:Y:S04]  /*d7c0*/  STL [R1], R9 ;  /* 0x0000000901007387 */ /* 0x0005e80000100800 */
[----:B------:R2:W-:Y:S04]  /*d7d0*/  STL [R1+0x4], RZ ;  /* 0x000004ff01007387 */ /* 0x0005e80000100800 */
[----:B------:R2:W-:Y:S04]  /*d7e0*/  STL [R1+0x8], RZ ;  /* 0x000008ff01007387 */ /* 0x0005e80000100800 */
[----:B------:R2:W-:Y:S02]  /*d7f0*/  STL [R1+0xc], R0 ;  /* 0x00000c0001007387 */ /* 0x0005e40000100800 */
.L_x_2061:
[----:B------:R-:W-:Y:S05]  /*d800*/  BSYNC B1 ;  /* 0x0000000000017941 */ /* 0x000fea0003800000 */
.L_x_2050:
[----:B-1----:R-:W3:Y:S04]  /*d810*/  LDL R4, [R1] ;  /* 0x0000000001047983 */ /* 0x002ee80000100800 */
        /* <DEDUP_REMOVED lines=8> */
.L_x_2045:
[----:B--2---:R-:W2:Y:S02]  /*d8a0*/  LDL R0, [R1+0xc] ;  /* 0x00000c0001007983 */ /* 0x004ea40000100800 */
[----:B--2---:R-:W-:-:S13]  /*d8b0*/  ISETP.GE.AND P0, PT, R0, c[0x0][0x53c], PT ;  /* 0x00014f0000007a0c */ /* 0x004fda0003f06270 */
[----:B-1----:R-:W-:Y:S01]  /*d8c0*/  @P0 CALL.REL.NOINC `(.L_x_2062) ;  /* 0x0000001000000944 */ /* 0x002fe20003c00000 */
[----:B------:R-:W-:Y:S05]  /*d8d0*/  BRA `(.L_x_2063) ;  /* 0xffff3ce000007947 */ /* 0x000fea000383ffff */
.L_x_2062:
[----:B------:R-:W-:Y:S05]  /*d8e0*/  EXIT ;  /* 0x000000000000794d */ /* 0x000fea0003800000 */
.L_x_1943:
[----:B------:R-:W-:Y:S01]  /*d8f0*/  IMAD.MOV.U32 R0, RZ, RZ, R5 ;  /* 0x000000ffff007224 */ /* 0x000fe200078e0005 */
[----:B------:R-:W-:Y:S02]  /*d900*/  MOV R2, 0x1 ;  /* 0x0000000100027802 */ /* 0x000fe40000000f00 */
[----:B------:R-:W-:Y:S02]  /*d910*/  MOV R3, 0xd930 ;  /* 0x0000d93000037802 */ /* 0x000fe40000000f00 */
[----:B------:R-:W-:Y:S05]  /*d920*/  CALL.REL.NOINC `($__internal_28_$__cuda_sm70_shflsync_up_p) ;  /* 0x0000359000007944 */ /* 0x000fea0003c00000 */
[----:B------:R-:W-:Y:S01]  /*d930*/  MOV R0, R4 ;  /* 0x0000000400007202 */ /* 0x000fe20000000f00 */
[----:B------:R-:W-:Y:S05]  /*d940*/  BRA `(.L_x_2064) ;  /* 0xffff2b2000007947 */ /* 0x000fea000383ffff */
.L_x_1944:
[----:B------:R-:W-:Y:S01]  /*d950*/  IMAD.MOV.U32 R0, RZ, RZ, R5 ;  /* 0x000000ffff007224 */ /* 0x000fe200078e0005 */
[----:B------:R-:W-:Y:S02]  /*d960*/  MOV R2, 0x2 ;  /* 0x0000000200027802 */ /* 0x000fe40000000f00 */
[----:B------:R-:W-:Y:S02]  /*d970*/  MOV R3, 0xd990 ;  /* 0x0000d99000037802 */ /* 0x000fe40000000f00 */
[----:B------:R-:W-:Y:S05]  /*d980*/  CALL.REL.NOINC `($__internal_28_$__cuda_sm70_shflsync_up_p) ;  /* 0x0000353000007944 */ /* 0x000fea0003c00000 */
[----:B------:R-:W-:Y:S01]  /*d990*/  SEL R0, R4, RZ, P4 ;  /* 0x000000ff04007207 */ /* 0x000fe20002000000 */
[----:B------:R-:W-:Y:S01]  /*d9a0*/  IMAD.MOV.U32 R2, RZ, RZ, 0x4 ;  /* 0x00000004ff027424 */ /* 0x000fe200078e00ff */
[----:B------:R-:W-:-:S03]  /*d9b0*/  MOV R3, 0xd9e0 ;  /* 0x0000d9e000037802 */ /* 0x000fc60000000f00 */
[----:B------:R-:W-:Y:S02]  /*d9c0*/  IMAD.IADD R0, R5, 0x1, R0 ;  /* 0x0000000105007824 */ /* 0x000fe400078e0200 */
        /* <DEDUP_REMOVED lines=13> */
[----:B------:R-:W-:Y:S02]  /*daa0*/  MOV R3, 0x1f ;  /* 0x0000001f00037802 */ /* 0x000fe40000000f00 */
[----:B------:R-:W-:Y:S01]  /*dab0*/  MOV R2, 0xdaf0 ;  /* 0x0000daf000027802 */ /* 0x000fe20000000f00 */
[----:B------:R-:W-:-:S04]  /*dac0*/  IMAD.IADD R4, R0, 0x1, R4 ;  /* 0x0000000100047824 */ /* 0x000fc800078e0204 */
[----:B------:R-:W-:Y:S02]  /*dad0*/  IMAD.MOV.U32 R204, RZ, RZ, R4 ;  /* 0x000000ffffcc7224 */ /* 0x000fe400078e0004 */
[----:B------:R-:W-:Y:S05]  /*dae0*/  CALL.REL.NOINC `($__internal_27_$__cuda_sm70_shflsync_idx_p) ;  /* 0x0000338000007944 */ /* 0x000fea0003c00000 */
[----:B------:R-:W-:Y:S01]  /*daf0*/  MOV R0, R203 ;  /* 0x000000cb00007202 */ /* 0x000fe20000000f00 */
[----:B------:R-:W-:Y:S05]  /*db00*/  BRA `(.L_x_2065) ;  /* 0xffff2a6000007947 */ /* 0x000fea000383ffff */
.L_x_1946:
[----:B------:R-:W-:Y:S02]  /*db10*/  SEL R0, RZ, 0x1, P0 ;  /* 0x00000001ff007807 */ /* 0x000fe40000000000 */
[----:B------:R-:W-:Y:S02]  /*db20*/  MOV R2, 0xdb40 ;  /* 0x0000db4000027802 */ /* 0x000fe40000000f00 */
[----:B------:R-:W-:Y:S05]  /*db30*/  CALL.REL.NOINC `($__internal_29_$__cuda_sm70_votesync_ballot) ;  /* 0x000033f000007944 */ /* 0x000fea0003c00000 */
[----:B------:R-:W-:Y:S05]  /*db40*/  BRA `(.L_x_2066) ;  /* 0xffff2ab000007947 */ /* 0x000fea000383ffff */
.L_x_1947:
[----:B------:R-:W-:Y:S01]  /*db50*/  IMAD.MOV.U32 R204, RZ, RZ, R8 ;  /* 0x000000ffffcc7224 */ /* 0x000fe200078e0008 */
[----:B--2---:R-:W-:Y:S01]  /*db60*/  MOV R203, R13 ;  /* 0x0000000d00cb7202 */ /* 0x004fe20000000f00 */
[----:B------:R-:W-:Y:S01]  /*db70*/  IMAD.MOV.U32 R3, RZ, RZ, 0x1f ;  /* 0x0000001fff037424 */ /* 0x000fe200078e00ff */
[----:B------:R-:W-:Y:S02]  /*db80*/  MOV R2, 0xdba0 ;  /* 0x0000dba000027802 */ /* 0x000fe40000000f00 */
[----:B-1----:R-:W-:Y:S05]  /*db90*/  CALL.REL.NOINC `($__internal_27_$__cuda_sm70_shflsync_idx_p) ;  /* 0x000032d000007944 */ /* 0x002fea0003c00000 */
[----:B------:R-:W-:Y:S01]  /*dba0*/  IMAD.MOV.U32 R11, RZ, RZ, R203 ;  /* 0x000000ffff0b7224 */ /* 0x000fe200078e00cb */
[----:B------:R-:W-:Y:S01]  /*dbb0*/  MOV R204, R7 ;  /* 0x0000000700cc7202 */ /* 0x000fe20000000f00 */
[----:B------:R-:W-:Y:S01]  /*dbc0*/  IMAD.MOV.U32 R6, RZ, RZ, RZ ;  /* 0x000000ffff067224 */ /* 0x000fe200078e00ff */
[----:B------:R-:W-:Y:S01]  /*dbd0*/  MOV R203, R13 ;  /* 0x0000000d00cb7202 */ /* 0x000fe20000000f00 */
[----:B------:R-:W-:Y:S01]  /*dbe0*/  IMAD.MOV.U32 R3, RZ, RZ, 0x1f ;  /* 0x0000001fff037424 */ /* 0x000fe200078e00ff */
[----:B------:R-:W-:-:S02]  /*dbf0*/  MOV R2, 0xdc10 ;  /* 0x0000dc1000027802 */ /* 0x000fc40000000f00 */
[----:B------:R-:W-:Y:S05]  /*dc00*/  CALL.REL.NOINC `($__internal_27_$__cuda_sm70_shflsync_idx_p) ;  /* 0x0000326000007944 */ /* 0x000fea0003c00000 */
[----:B------:R-:W-:Y:S01]  /*dc10*/  MOV R10, R203 ;  /* 0x000000cb000a7202 */ /* 0x000fe20000000f00 */
[----:B------:R-:W-:Y:S05]  /*dc20*/  BRA `(.L_x_2067) ;  /* 0xffff2a2000007947 */ /* 0x000fea000383ffff */
.L_x_1950:
[----:B------:R-:W-:Y:S01]  /*dc30*/  IMAD.MOV.U32 R204, RZ, RZ, R4 ;  /* 0x000000ffffcc7224 */ /* 0x000fe200078e0004 */
[----:B------:R-:W-:-:S02]  /*dc40*/  MOV R3, 0x1f ;  /* 0x0000001f00037802 */ /* 0x000fc40000000f00 */
[----:B------:R-:W-:Y:S02]  /*dc50*/  MOV R2, 0xdc70 ;  /* 0x0000dc7000027802 */ /* 0x000fe40000000f00 */
[----:B-1234-:R-:W-:Y:S05]  /*dc60*/  CALL.REL.NOINC `($__internal_27_$__cuda_sm70_shflsync_idx_p) ;  /* 0x0000320000007944 */ /* 0x01efea0003c00000 */
[----:B------:R-:W-:Y:S01]  /*dc70*/  MOV R6, R203 ;  /* 0x000000cb00067202 */ /* 0x000fe20000000f00 */
[----:B------:R-:W-:Y:S05]  /*dc80*/  BRA `(.L_x_1949) ;  /* 0xffff2a2000007947 */ /* 0x000fea000383ffff */
.L_x_1958:
[----:B------:R-:W-:Y:S01]  /*dc90*/  IMAD.MOV.U32 R204, RZ, RZ, R5 ;  /* 0x000000ffffcc7224 */ /* 0x000fe200078e0005 */
[----:B------:R-:W-:Y:S01]  /*dca0*/  MOV R203, RZ ;  /* 0x000000ff00cb7202 */ /* 0x000fe20000000f00 */
[----:B------:R-:W-:Y:S01]  /*dcb0*/  IMAD.MOV.U32 R3, RZ, RZ, 0x181f ;  /* 0x0000181fff037424 */ /* 0x000fe200078e00ff */
[----:B------:R-:W-:Y:S02]  /*dcc0*/  MOV R2, 0xdce0 ;  /* 0x0000dce000027802 */ /* 0x000fe40000000f00 */
[----:B-----5:R-:W-:Y:S05]  /*dcd0*/  CALL.REL.NOINC `($__internal_27_$__cuda_sm70_shflsync_idx_p) ;  /* 0x0000319000007944 */ /* 0x020fea0003c00000 */
[----:B------:R-:W-:Y:S01]  /*dce0*/  MOV R7, R203 ;  /* 0x000000cb00077202 */ /* 0x000fe20000000f00 */
[----:B------:R-:W-:Y:S05]  /*dcf0*/  BRA `(.L_x_2068) ;  /* 0xffff446000007947 */ /* 0x000fea000383ffff */
.L_x_1959:
[----:B------:R-:W-:Y:S01]  /*dd00*/  IMAD.MOV.U32 R204, RZ, RZ, R6 ;  /* 0x000000ffffcc7224 */ /* 0x000fe200078e0006 */
[----:B------:R-:W-:Y:S01]  /*dd10*/  MOV R203, RZ ;  /* 0x000000ff00cb7202 */ /* 0x000fe20000000f00 */
[----:B------:R-:W-:Y:S01]  /*dd20*/  IMAD.MOV.U32 R3, RZ, RZ, 0x181f ;  /* 0x0000181fff037424 */ /* 0x000fe200078e00ff */
[----:B------:R-:W-:Y:S02]  /*dd30*/  MOV R2, 0xdd50 ;  /* 0x0000dd5000027802 */ /* 0x000fe40000000f00 */
[----:B-12--5:R-:W-:Y:S05]  /*dd40*/  CALL.REL.NOINC `($__internal_27_$__cuda_sm70_shflsync_idx_p) ;  /* 0x0000312000007944 */ /* 0x026fea0003c00000 */
[----:B------:R-:W-:Y:S01]  /*dd50*/  MOV R2, R203 ;  /* 0x000000cb00027202 */ /* 0x000fe20000000f00 */
[----:B------:R-:W-:Y:S05]  /*dd60*/  BRA `(.L_x_2069) ;  /* 0xffff441000007947 */ /* 0x000fea000383ffff */
.L_x_1962:
[----:B------:R-:W-:Y:S01]  /*dd70*/  IMAD.MOV.U32 R204, RZ, RZ, R5 ;  /* 0x000000ffffcc7224 */ /* 0x000fe200078e0005 */
[----:B------:R-:W-:Y:S01]  /*dd80*/  MOV R203, 0x1 ;  /* 0x0000000100cb7802 */ /* 0x000fe20000000f00 */
[----:B--2---:R-:W-:Y:S01]  /*dd90*/  IMAD.MOV.U32 R3, RZ, RZ, 0x181f ;  /* 0x0000181fff037424 */ /* 0x004fe200078e00ff */
[----:B----4-:R-:W-:-:S02]  /*dda0*/  MOV R2, 0xddc0 ;  /* 0x0000ddc000027802 */ /* 0x010fc40000000f00 */
[----:B-1---5:R-:W-:Y:S05]  /*ddb0*/  CALL.REL.NOINC `($__internal_27_$__cuda_sm70_shflsync_idx_p) ;  /* 0x000030b000007944 */ /* 0x022fea0003c00000 */
[----:B------:R-:W-:Y:S01]  /*ddc0*/  IMAD.MOV.U32 R7, RZ, RZ, R203 ;  /* 0x000000ffff077224 */ /* 0x000fe200078e00cb */
[----:B------:R-:W-:Y:S01]  /*ddd0*/  MOV R203, 0x1 ;  /* 0x0000000100cb7802 */ /* 0x000fe20000000f00 */
[----:B------:R-:W-:Y:S01]  /*dde0*/  IMAD.MOV.U32 R204, RZ, RZ, R6 ;  /* 0x000000ffffcc7224 */ /* 0x000fe200078e0006 */
[----:B------:R-:W-:-:S02]  /*ddf0*/  MOV R3, 0x181f ;  /* 0x0000181f00037802 */ /* 0x000fc40000000f00 */
[----:B------:R-:W-:Y:S02]  /*de00*/  MOV R2, 0xde20 ;  /* 0x0000de2000027802 */ /* 0x000fe40000000f00 */
[----:B------:R-:W-:Y:S05]  /*de10*/  CALL.REL.NOINC `($__internal_27_$__cuda_sm70_shflsync_idx_p) ;  /* 0x0000305000007944 */ /* 0x000fea0003c00000 */
[----:B------:R-:W-:Y:S01]  /*de20*/  MOV R2, R203 ;  /* 0x000000cb00027202 */ /* 0x000fe20000000f00 */
[----:B------:R-:W-:Y:S05]  /*de30*/  BRA `(.L_x_2070) ;  /* 0xffff445000007947 */ /* 0x000fea000383ffff */
.L_x_1965:
[----:B------:R-:W-:Y:S01]  /*de40*/  IMAD.MOV.U32 R204, RZ, RZ, R5 ;  /* 0x000000ffffcc7224 */ /* 0x000fe200078e0005 */
[----:B------:R-:W-:Y:S01]  /*de50*/  MOV R203, 0x2 ;  /* 0x0000000200cb7802 */ /* 0x000fe20000000f00 */
[----:B---3--:R-:W-:Y:S01]  /*de60*/  IMAD.MOV.U32 R3, RZ, RZ, 0x181f ;  /* 0x0000181fff037424 */ /* 0x008fe200078e00ff */
[----:B----4-:R-:W-:Y:S02]  /*de70*/  MOV R2, 0xde90 ;  /* 0x0000de9000027802 */ /* 0x010fe40000000f00 */
[----:B-12--5:R-:W-:Y:S05]  /*de80*/  CALL.REL.NOINC `($__internal_27_$__cuda_sm70_shflsync_idx_p) ;  /* 0x00002fe000007944 */ /* 0x026fea0003c00000 */
[----:B------:R-:W-:Y:S01]  /*de90*/  MOV R7, R203 ;  /* 0x000000cb00077202 */ /* 0x000fe20000000f00 */
[----:B------:R-:W-:Y:S05]  /*dea0*/  BRA `(.L_x_2071) ;  /* 0xffff44c000007947 */ /* 0x000fea000383ffff */
.L_x_1966:
[----:B------:R-:W-:Y:S01]  /*deb0*/  IMAD.MOV.U32 R204, RZ, RZ, R6 ;  /* 0x000000ffffcc7224 */ /* 0x000fe200078e0006 */
[----:B------:R-:W-:Y:S01]  /*dec0*/  MOV R203, 0x2 ;  /* 0x0000000200cb7802 */ /* 0x000fe20000000f00 */
[----:B------:R-:W-:Y:S01]  /*ded0*/  IMAD.MOV.U32 R3, RZ, RZ, 0x181f ;  /* 0x0000181fff037424 */ /* 0x000fe200078e00ff */
[----:B----4-:R-:W-:Y:S02]  /*dee0*/  MOV R2, 0xdf00 ;  /* 0x0000df0000027802 */ /* 0x010fe40000000f00 */
[----:B-123-5:R-:W-:Y:S05]  /*def0*/  CALL.REL.NOINC `($__internal_27_$__cuda_sm70_shflsync_idx_p) ;  /* 0x00002f7000007944 */ /* 0x02efea0003c00000 */
[----:B------:R-:W-:Y:S01]  /*df00*/  MOV R2, R203 ;  /* 0x000000cb00027202 */ /* 0x000fe20000000f00 */
[----:B------:R-:W-:Y:S05]  /*df10*/  BRA `(.L_x_2072) ;  /* 0xffff447000007947 */ /* 0x000fea000383ffff */
.L_x_1969:
[----:B------:R-:W-:Y:S01]  /*df20*/  IMAD.MOV.U32 R204, RZ, RZ, R5 ;  /* 0x000000ffffcc7224 */ /* 0x000fe200078e0005 */
[----:B------:R-:W-:Y:S01]  /*df30*/  MOV R203, 0x3 ;  /* 0x0000000300cb7802 */ /* 0x000fe20000000f00 */
[----:B-1----:R-:W-:Y:S01]  /*df40*/  IMAD.MOV.U32 R3, RZ, RZ, 0x181f ;  /* 0x0000181fff037424 */ /* 0x002fe200078e00ff */
[----:B--2---:R-:W-:-:S02]  /*df50*/  MOV R2, 0xdf70 ;  /* 0x0000df7000027802 */ /* 0x004fc40000000f00 */
[----:B---345:R-:W-:Y:S05]  /*df60*/  CALL.REL.NOINC `($__internal_27_$__cuda_sm70_shflsync_idx_p) ;  /* 0x00002f0000007944 */ /* 0x038fea0003c00000 */
        /* <DEDUP_REMOVED lines=8> */
.L_x_1972:
[----:B------:R-:W-:Y:S01]  /*dff0*/  IMAD.MOV.U32 R204, RZ, RZ, R5 ;  /* 0x000000ffffcc7224 */ /* 0x000fe200078e0005 */
[----:B------:R-:W-:Y:S01]  /*e000*/  MOV R203, 0x4 ;  /* 0x0000000400cb7802 */ /* 0x000fe20000000f00 */
[----:B--2---:R-:W-:Y:S01]  /*e010*/  IMAD.MOV.U32 R3, RZ, RZ, 0x181f ;  /* 0x0000181fff037424 */ /* 0x004fe200078e00ff */
[----:B------:R-:W-:Y:S02]  /*e020*/  MOV R2, 0xe040 ;  /* 0x0000e04000027802 */ /* 0x000fe40000000f00 */
[----:B-1-345:R-:W-:Y:S05]  /*e030*/  CALL.REL.NOINC `($__internal_27_$__cuda_sm70_shflsync_idx_p) ;  /* 0x00002e3000007944 */ /* 0x03afea0003c00000 */
[----:B------:R-:W-:Y:S01]  /*e040*/  MOV R7, R203 ;  /* 0x000000cb00077202 */ /* 0x000fe20000000f00 */
[----:B------:R-:W-:Y:S05]  /*e050*/  BRA `(.L_x_2074) ;  /* 0xffff450000007947 */ /* 0x000fea000383ffff */
.L_x_1973:
[----:B------:R-:W-:Y:S01]  /*e060*/  IMAD.MOV.U32 R204, RZ, RZ, R6 ;  /* 0x000000ffffcc7224 */ /* 0x000fe200078e0006 */
[----:B------:R-:W-:Y:S01]  /*e070*/  MOV R203, 0x4 ;  /* 0x0000000400cb7802 */ /* 0x000fe20000000f00 */
[----:B--2---:R-:W-:Y:S01]  /*e080*/  IMAD.MOV.U32 R3, RZ, RZ, 0x181f ;  /* 0x0000181fff037424 */ /* 0x004fe200078e00ff */
[----:B------:R-:W-:Y:S02]  /*e090*/  MOV R2, 0xe0b0 ;  /* 0x0000e0b000027802 */ /* 0x000fe40000000f00 */
[----:B-1-345:R-:W-:Y:S05]  /*e0a0*/  CALL.REL.NOINC `($__internal_27_$__cuda_sm70_shflsync_idx_p) ;  /* 0x00002dc000007944 */ /* 0x03afea0003c00000 */
[----:B------:R-:W-:Y:S01]  /*e0b0*/  MOV R2, R203 ;  /* 0x000000cb00027202 */ /* 0x000fe20000000f00 */
[----:B------:R-:W-:Y:S05]  /*e0c0*/  BRA `(.L_x_2075) ;  /* 0xffff44b000007947 */ /* 0x000fea000383ffff */
.L_x_1976:
[----:B------:R-:W-:Y:S01]  /*e0d0*/  IMAD.MOV.U32 R204, RZ, RZ, R5 ;  /* 0x000000ffffcc7224 */ /* 0x000fe200078e0005 */
[----:B------:R-:W-:Y:S01]  /*e0e0*/  MOV R203, 0x5 ;  /* 0x0000000500cb7802 */ /* 0x000fe20000000f00 */
[----:B-1----:R-:W-:Y:S01]  /*e0f0*/  IMAD.MOV.U32 R3, RZ, RZ, 0x181f ;  /* 0x0000181fff037424 */ /* 0x002fe200078e00ff */
[----:B---3--:R-:W-:-:S02]  /*e100*/  MOV R2, 0xe120 ;  /* 0x0000e12000027802 */ /* 0x008fc40000000f00 */
[----:B--2-45:R-:W-:Y:S05]  /*e110*/  CALL.REL.NOINC `($__internal_27_$__cuda_sm70_shflsync_idx_p) ;  /* 0x00002d5000007944 */ /* 0x034fea0003c00000 */
        /* <DEDUP_REMOVED lines=8> */
.L_x_1979:
[----:B------:R-:W-:Y:S01]  /*e1a0*/  IMAD.MOV.U32 R204, RZ, RZ, R5 ;  /* 0x000000ffffcc7224 */ /* 0x000fe200078e0005 */
[----:B------:R-:W-:Y:S01]  /*e1b0*/  MOV R203, 0x6 ;  /* 0x0000000600cb7802 */ /* 0x000fe20000000f00 */
[----:B--2---:R-:W-:Y:S01]  /*e1c0*/  IMAD.MOV.U32 R3, RZ, RZ, 0x181f ;  /* 0x0000181fff037424 */ /* 0x004fe200078e00ff */
[----:B---3--:R-:W-:Y:S02]  /*e1d0*/  MOV R2, 0xe1f0 ;  /* 0x0000e1f000027802 */ /* 0x008fe40000000f00 */
[----:B-1--45:R-:W-:Y:S05]  /*e1e0*/  CALL.REL.NOINC `($__internal_27_$__cuda_sm70_shflsync_idx_p) ;  /* 0x00002c8000007944 */ /* 0x032fea0003c00000 */
[----:B------:R-:W-:Y:S01]  /*e1f0*/  MOV R7, R203 ;  /* 0x000000cb00077202 */ /* 0x000fe20000000f00 */
[----:B------:R-:W-:Y:S05]  /*e200*/  BRA `(.L_x_2077) ;  /* 0xffff454000007947 */ /* 0x000fea000383ffff */
.L_x_1980:
[----:B------:R-:W-:Y:S01]  /*e210*/  IMAD.MOV.U32 R204, RZ, RZ, R6 ;  /* 0x000000ffffcc7224 */ /* 0x000fe200078e0006 */
[----:B------:R-:W-:Y:S01]  /*e220*/  MOV R203, 0x6 ;  /* 0x0000000600cb7802 */ /* 0x000fe20000000f00 */
[----:B------:R-:W-:Y:S01]  /*e230*/  IMAD.MOV.U32 R3, RZ, RZ, 0x181f ;  /* 0x0000181fff037424 */ /* 0x000fe200078e00ff */
[----:B---3--:R-:W-:Y:S02]  /*e240*/  MOV R2, 0xe260 ;  /* 0x0000e26000027802 */ /* 0x008fe40000000f00 */
[----:B-12-45:R-:W-:Y:S05]  /*e250*/  CALL.REL.NOINC `($__internal_27_$__cuda_sm70_shflsync_idx_p) ;  /* 0x00002c1000007944 */ /* 0x036fea0003c00000 */
[----:B------:R-:W-:Y:S01]  /*e260*/  MOV R2, R203 ;  /* 0x000000cb00027202 */ /* 0x000fe20000000f00 */
[----:B------:R-:W-:Y:S05]  /*e270*/  BRA `(.L_x_2078) ;  /* 0xffff44f000007947 */ /* 0x000fea000383ffff */
.L_x_1983:
        /* <DEDUP_REMOVED lines=13> */
.L_x_1986:
[----:B------:R-:W-:Y:S01]  /*e350*/  IMAD.MOV.U32 R204, RZ, RZ, R4 ;  /* 0x000000ffffcc7224 */ /* 0x000fe200078e0004 */
[----:B------:R-:W-:Y:S01]  /*e360*/  MOV R203, RZ ;  /* 0x000000ff00cb7202 */ /* 0x000fe20000000f00 */
[----:B------:R-:W-:Y:S01]  /*e370*/  IMAD.MOV.U32 R3, RZ, RZ, 0x181f ;  /* 0x0000181fff037424 */ /* 0x000fe200078e00ff */
[----:B------:R-:W-:Y:S02]  /*e380*/  MOV R2, 0xe3a0 ;  /* 0x0000e3a000027802 */ /* 0x000fe40000000f00 */
[----:B------:R-:W-:Y:S05]  /*e390*/  CALL.REL.NOINC `($__internal_27_$__cuda_sm70_shflsync_idx_p) ;  /* 0x00002ad000007944 */ /* 0x000fea0003c00000 */
[----:B------:R-:W-:Y:S01]  /*e3a0*/  MOV R7, R203 ;  /* 0x000000cb00077202 */ /* 0x000fe20000000f00 */
[----:B------:R-:W-:Y:S05]  /*e3b0*/  BRA `(.L_x_2080) ;  /* 0xffff56f000007947 */ /* 0x000fea000383ffff */
.L_x_1987:
[----:B------:R-:W-:Y:S01]  /*e3c0*/  IMAD.MOV.U32 R204, RZ, RZ, R0 ;  /* 0x000000ffffcc7224 */ /* 0x000fe200078e0000 */
[----:B------:R-:W-:Y:S01]  /*e3d0*/  MOV R203, RZ ;  /* 0x000000ff00cb7202 */ /* 0x000fe20000000f00 */
[----:B------:R-:W-:Y:S01]  /*e3e0*/  IMAD.MOV.U32 R3, RZ, RZ, 0x181f ;  /* 0x0000181fff037424 */ /* 0x000fe200078e00ff */
[----:B------:R-:W-:Y:S02]  /*e3f0*/  MOV R2, 0xe410 ;  /* 0x0000e41000027802 */ /* 0x000fe40000000f00 */
[----:B-12---:R-:W-:Y:S05]  /*e400*/  CALL.REL.NOINC `($__internal_27_$__cuda_sm70_shflsync_idx_p) ;  /* 0x00002a6000007944 */ /* 0x006fea0003c00000 */
        /* <DEDUP_REMOVED lines=12> */
[----:B------:R-:W-:Y:S05]  /*e4d0*/  CALL.REL.NOINC `($__internal_27_$__cuda_sm70_shflsync_idx_p) ;  /* 0x0000299000007944 */ /* 0x000fea0003c00000 */
[----:B------:R-:W-:Y:S01]  /*e4e0*/  IMAD.MOV.U32 R7, RZ, RZ, R203 ;  /* 0x000000ffff077224 */ /* 0x000fe200078e00cb */
[----:B------:R-:W-:Y:S01]  /*e4f0*/  MOV R203, 0x1 ;  /* 0x0000000100cb7802 */ /* 0x000fe20000000f00 */
[----:B------:R-:W-:Y:S01]  /*e500*/  IMAD.MOV.U32 R204, RZ, RZ, R0 ;  /* 0x000000ffffcc7224 */ /* 0x000fe200078e0000 */
[----:B------:R-:W-:Y:S02]  /*e510*/  MOV R3, 0x181f ;  /* 0x0000181f00037802 */ /* 0x000fe40000000f00 */
[----:B------:R-:W-:Y:S02]  /*e520*/  MOV R2, 0xe540 ;  /* 0x0000e54000027802 */ /* 0x000fe40000000f00 */
[----:B------:R-:W-:Y:S05]  /*e530*/  CALL.REL.NOINC `($__internal_27_$__cuda_sm70_shflsync_idx_p) ;  /* 0x0000293000007944 */ /* 0x000fea0003c00000 */
        /* <DEDUP_REMOVED lines=60> */
[----:B------:R-:W-:Y:S01]  /*e900*/  MOV R0, R203 ;  /* 0x000000cb00007202 */ /* 0x000fe20000000f00 */
[----:B------:R-:W-:Y:S05]  /*e910*/  BRA `(.L_x_2081) ;  /* 0xffff531000007947 */ /* 0x000fea000383ffff */
.L_x_1988:
[----:B------:R-:W-:Y:S01]  /*e920*/  IMAD.MOV.U32 R108, RZ, RZ, R0 ;  /* 0x000000ffff6c7224 */ /* 0x000fe200078e0000 */
[----:B------:R-:W-:-:S02]  /*e930*/  MOV R3, 0x2 ;  /* 0x0000000200037802 */ /* 0x000fc40000000f00 */
[----:B------:R-:W-:Y:S02]  /*e940*/  MOV R2, 0xe960 ;  /* 0x0000e96000027802 */ /* 0x000fe40000000f00 */
[----:B------:R-:W-:Y:S05]  /*e950*/  CALL.REL.NOINC `($__internal_26_$__cuda_sm70_shflsync_bfly_p) ;  /* 0x000024b000007944 */ /* 0x000fea0003c00000 */
[----:B------:R-:W-:Y:S01]  /*e960*/  MOV R2, R157 ;  /* 0x0000009d00027202 */ /* 0x000fe20000000f00 */
[----:B------:R-:W-:Y:S05]  /*e970*/  BRA `(.L_x_2082) ;  /* 0xffff5ea000007947 */ /* 0x000fea000383ffff */
.L_x_1989:
[----:B------:R-:W-:Y:S01]  /*e980*/  IMAD.MOV.U32 R108, RZ, RZ, R4 ;  /* 0x000000ffff6c7224 */ /* 0x000fe200078e0004 */
[----:B------:R-:W-:Y:S02]  /*e990*/  MOV R3, 0x1 ;  /* 0x0000000100037802 */ /* 0x000fe40000000f00 */
[----:B------:R-:W-:Y:S02]  /*e9a0*/  MOV R2, 0xe9c0 ;  /* 0x0000e9c000027802 */ /* 0x000fe40000000f00 */
[----:B-1----:R-:W-:Y:S05]  /*e9b0*/  CALL.REL.NOINC `($__internal_26_$__cuda_sm70_shflsync_bfly_p) ;  /* 0x0000245000007944 */ /* 0x002fea0003c00000 */
[----:B------:R-:W-:Y:S01]  /*e9c0*/  FMNMX.FTZ R113, R4, R157, !PT ;  /* 0x0000009d04717209 */ /* 0x000fe20007810000 */
[----:B------:R-:W-:Y:S01]  /*e9d0*/  IMAD.MOV.U32 R108, RZ, RZ, R5 ;  /* 0x000000ffff6c7224 */ /* 0x000fe200078e0005 */
[----:B------:R-:W-:Y:S01]  /*e9e0*/  MOV R2, 0xea10 ;  /* 0x0000ea1000027802 */ /* 0x000fe20000000f00 */
[----:B------:R-:W-:Y:S02]  /*e9f0*/  IMAD.MOV.U32 R3, RZ, RZ, 0x2 ;  /* 0x00000002ff037424 */ /* 0x000fe400078e00ff */
[----:B------:R-:W-:Y:S05]  /*ea00*/  CALL.REL.NOINC `($__internal_26_$__cuda_sm70_shflsync_bfly_p) ;  /* 0x0000240000007944 */ /* 0x000fea0003c00000 */
[----:B------:R-:W-:Y:S01]  /*ea10*/  FMNMX.FTZ R5, R5, R157, !PT ;  /* 0x0000009d05057209 */ /* 0x000fe20007810000 */
[----:B------:R-:W-:Y:S01]  /*ea20*/  IMAD.MOV.U32 R3, RZ, RZ, 0x1 ;  /* 0x00000001ff037424 */ /* 0x000fe200078e00ff */
[----:B------:R-:W-:-:S03]  /*ea30*/  MOV R2, 0xea60 ;  /* 0x0000ea6000027802 */ /* 0x000fc60000000f00 */
[----:B------:R-:W-:Y:S02]  /*ea40*/  IMAD.MOV.U32 R108, RZ, RZ, R5 ;  /* 0x000000ffff6c7224 */ /* 0x000fe400078e0005 */
[----:B------:R-:W-:Y:S05]  /*ea50*/  CALL.REL.NOINC `($__internal_26_$__cuda_sm70_shflsync_bfly_p) ;  /* 0x000023b000007944 */ /* 0x000fea0003c00000 */
        /* <DEDUP_REMOVED lines=20> */
[----:B------:R-:W-:Y:S01]  /*eba0*/  MOV R80, R157 ;  /* 0x0000009d00507202 */ /* 0x000fe20000000f00 */
[----:B------:R-:W-:Y:S05]  /*ebb0*/  BRA `(.L_x_2083) ;  /* 0xffff5d5000007947 */ /* 0x000fea000383ffff */
.L_x_1991:
[----:B--234-:R-:W-:Y:S01]  /*ebc0*/  MOV R203, RZ ;  /* 0x000000ff00cb7202 */ /* 0x01cfe20000000f00 */
[----:B------:R-:W-:Y:S01]  /*ebd0*/  IMAD.MOV.U32 R204, RZ, RZ, R56 ;  /* 0x000000ffffcc7224 */ /* 0x000fe200078e0038 */
[----:B------:R-:W-:Y:S01]  /*ebe0*/  MOV R2, 0xec10 ;  /* 0x0000ec1000027802 */ /* 0x000fe20000000f00 */
[----:B------:R-:W-:Y:S02]  /*ebf0*/  IMAD.MOV.U32 R3, RZ, RZ, 0x181f ;  /* 0x0000181fff037424 */ /* 0x000fe400078e00ff */
[----:B-1----:R-:W-:Y:S05]  /*ec00*/  CALL.REL.NOINC `($__internal_27_$__cuda_sm70_shflsync_idx_p) ;  /* 0x0000226000007944 */ /* 0x002fea0003c00000 */
[----:B------:R-:W-:Y:S01]  /*ec10*/  MOV R58, R203 ;  /* 0x000000cb003a7202 */ /* 0x000fe20000000f00 */
[----:B------:R-:W-:-:S05]  /*ec20*/  BRA `(.L_x_2084) ;  /* 0xffff788000007947 */ /* 0x000fca000383ffff */
.L_x_1994:
[----:B------:R-:W-:Y:S01]  /*ec30*/  MOV R203, RZ ;  /* 0x000000ff00cb7202 */ /* 0x000fe20000000f00 */
[----:B------:R-:W-:Y:S01]  /*ec40*/  IMAD.MOV.U32 R204, RZ, RZ, R110 ;  /* 0x000000ffffcc7224 */ /* 0x000fe200078e006e */
[----:B------:R-:W-:Y:S01]  /*ec50*/  MOV R2, 0xec80 ;  /* 0x0000ec8000027802 */ /* 0x000fe20000000f00 */
[----:B------:R-:W-:Y:S02]  /*ec60*/  IMAD.MOV.U32 R3, RZ, RZ, 0x181f ;  /* 0x0000181fff037424 */ /* 0x000fe400078e00ff */
[----:B------:R-:W-:Y:S05]  /*ec70*/  CALL.REL.NOINC `($__internal_27_$__cuda_sm70_shflsync_idx_p) ;  /* 0x000021f000007944 */ /* 0x000fea0003c00000 */
[----:B------:R-:W-:Y:S01]  /*ec80*/  MOV R157, R203 ;  /* 0x000000cb009d7202 */ /* 0x000fe20000000f00 */
[----:B------:R-:W-:-:S05]  /*ec90*/  BRA `(.L_x_2085) ;  /* 0xffff825000007947 */ /* 0x000fca000383ffff */
.L_x_1995:
[----:B------:R-:W-:Y:S01]  /*eca0*/  MOV R203, RZ ;  /* 0x000000ff00cb7202 */ /* 0x000fe20000000f00 */
[----:B------:R-:W-:Y:S01]  /*ecb0*/  IMAD.MOV.U32 R204, RZ, RZ, R108 ;  /* 0x000000ffffcc7224 */ /* 0x000fe200078e006c */
[----:B------:R-:W-:Y:S01]  /*ecc0*/  MOV R2, 0xecf0 ;  /* 0x0000ecf000027802 */ /* 0x000fe20000000f00 */
[----:B------:R-:W-:Y:S02]  /*ecd0*/  IMAD.MOV.U32 R3, RZ, RZ, 0x181f ;  /* 0x0000181fff037424 */ /* 0x000fe400078e00ff */
[----:B-12---:R-:W-:Y:S05]  /*ece0*/  CALL.REL.NOINC `($__internal_27_$__cuda_sm70_shflsync_idx_p) ;  /* 0x0000218000007944 */ /* 0x006fea0003c00000 */
        /* <DEDUP_REMOVED lines=13> */
[----:B------:R-:W-:Y:S05]  /*edc0*/  CALL.REL.NOINC `($__internal_27_$__cuda_sm70_shflsync_idx_p) ;  /* 0x000020a000007944 */ /* 0x000fea0003c00000 */
[----:B------:R-:W-:Y:S01]  /*edd0*/  MOV R3, 0x181f ;  /* 0x0000181f00037802 */ /* 0x000fe20000000f00 */
[----:B------:R-:W-:Y:S01]  /*ede0*/  IMAD.MOV.U32 R112, RZ, RZ, R203 ;  /* 0x000000ffff707224 */ /* 0x000fe200078e00cb */
[----:B------:R-:W-:Y:S01]  /*edf0*/  MOV R203, 0x1 ;  /* 0x0000000100cb7802 */ /* 0x000fe20000000f00 */
[----:B------:R-:W-:Y:S01]  /*ee00*/  IMAD.MOV.U32 R204, RZ, RZ, R108 ;  /* 0x000000ffffcc7224 */ /* 0x000fe200078e006c */
[----:B------:R-:W-:Y:S02]  /*ee10*/  MOV R2, 0xee30 ;  /* 0x0000ee3000027802 */ /* 0x000fe40000000f00 */
[----:B------:R-:W-:Y:S05]  /*ee20*/  CALL.REL.NOINC `($__internal_27_$__cuda_sm70_shflsync_idx_p) ;  /* 0x0000204000007944 */ /* 0x000fea0003c00000 */
        /* <DEDUP_REMOVED lines=60> */
[----:B------:R-:W-:Y:S01]  /*f1f0*/  MOV R108, R203 ;  /* 0x000000cb006c7202 */ /* 0x000fe20000000f00 */
[----:B------:R-:W-:-:S05]  /*f200*/  BRA `(.L_x_2086) ;  /* 0xffff7e7000007947 */ /* 0x000fca000383ffff */
.L_x_1996:
[----:B------:R-:W-:Y:S02]  /*f210*/  MOV R3, 0x2 ;  /* 0x0000000200037802 */ /* 0x000fe40000000f00 */
[----:B------:R-:W-:Y:S02]  /*f220*/  MOV R2, 0xf240 ;  /* 0x0000f24000027802 */ /* 0x000fe40000000f00 */
[----:B------:R-:W-:Y:S05]  /*f230*/  CALL.REL.NOINC `($__internal_26_$__cuda_sm70_shflsync_bfly_p) ;  /* 0x00001bd000007944 */ /* 0x000fea0003c00000 */
[----:B------:R-:W-:Y:S01]  /*f240*/  FMNMX.FTZ R108, R108, R157, !PT ;  /* 0x0000009d6c6c7209 */ /* 0x000fe20007810000 */
[----:B------:R-:W-:Y:S01]  /*f250*/  IMAD.MOV.U32 R3, RZ, RZ, 0x1 ;  /* 0x00000001ff037424 */ /* 0x000fe200078e00ff */
[----:B------:R-:W-:Y:S02]  /*f260*/  MOV R2, 0xf280 ;  /* 0x0000f28000027802 */ /* 0x000fe40000000f00 */
[----:B------:R-:W-:Y:S05]  /*f270*/  CALL.REL.NOINC `($__internal_26_$__cuda_sm70_shflsync_bfly_p) ;  /* 0x00001b9000007944 */ /* 0x000fea0003c00000 */
[----:B------:R-:W-:Y:S01]  /*f280*/  IMAD.MOV.U32 R3, RZ, RZ, 0x2 ;  /* 0x00000002ff037424 */ /* 0x000fe200078e00ff */
[----:B------:R-:W-:Y:S01]  /*f290*/  FMNMX.FTZ R113, R108, R157, !PT ;  /* 0x0000009d6c717209 */ /* 0x000fe20007810000 */
[----:B------:R-:W-:Y:S01]  /*f2a0*/  IMAD.MOV.U32 R108, RZ, RZ, R110 ;  /* 0x000000ffff6c7224 */ /* 0x000fe200078e006e */
        /* <DEDUP_REMOVED lines=24> */
[----:B------:R-:W-:Y:S01]  /*f430*/  MOV R2, R157 ;  /* 0x0000009d00027202 */ /* 0x000fe20000000f00 */
[----:B------:R-:W-:-:S05]  /*f440*/  BRA `(.L_x_2087) ;  /* 0xffff82e000007947 */ /* 0x000fca000383ffff */
.L_x_1998:
[----:B------:R-:W-:Y:S01]  /*f450*/  IMAD.MOV.U32 R108, RZ, RZ, R207 ;  /* 0x000000ffff6c7224 */ /* 0x000fe200078e00cf */
[----:B------:R-:W-:-:S02]  /*f460*/  MOV R3, 0x2 ;  /* 0x0000000200037802 */ /* 0x000fc40000000f00 */
[----:B------:R-:W-:Y:S02]  /*f470*/  MOV R2, 0xf490 ;  /* 0x0000f49000027802 */ /* 0x000fe40000000f00 */
[----:B------:R-:W-:Y:S05]  /*f480*/  CALL.REL.NOINC `($__internal_26_$__cuda_sm70_shflsync_bfly_p) ;  /* 0x0000198000007944 */ /* 0x000fea0003c00000 */
[----:B------:R-:W-:Y:S01]  /*f490*/  FADD.FTZ R4, R207, R157 ;  /* 0x0000009dcf047221 */ /* 0x000fe20000010000 */
[----:B------:R-:W-:Y:S02]  /*f4a0*/  MOV R3, 0x1 ;  /* 0x0000000100037802 */ /* 0x000fe40000000f00 */
[----:B------:R-:W-:Y:S02]  /*f4b0*/  MOV R2, 0xf4e0 ;  /* 0x0000f4e000027802 */ /* 0x000fe40000000f00 */
[----:B------:R-:W-:Y:S02]  /*f4c0*/  MOV R108, R4 ;  /* 0x00000004006c7202 */ /* 0x000fe40000000f00 */
[----:B------:R-:W-:Y:S05]  /*f4d0*/  CALL.REL.NOINC `($__internal_26_$__cuda_sm70_shflsync_bfly_p) ;  /* 0x0000193000007944 */ /* 0x000fea0003c00000 */
[----:B------:R-:W-:Y:S01]  /*f4e0*/  FADD.FTZ R4, R4, R157 ;  /* 0x0000009d04047221 */ /* 0x000fe20000010000 */
[----:B------:R-:W-:Y:S02]  /*f4f0*/  MOV R108, R208 ;  /* 0x000000d0006c7202 */ /* 0x000fe40000000f00 */
[----:B------:R-:W-:Y:S02]  /*f500*/  MOV R3, 0x2 ;  /* 0x0000000200037802 */ /* 0x000fe40000000f00 */
[----:B------:R-:W-:-:S02]  /*f510*/  MOV R2, 0xf530 ;  /* 0x0000f53000027802 */ /* 0x000fc40000000f00 */
[----:B------:R-:W-:Y:S05]  /*f520*/  CALL.REL.NOINC `($__internal_26_$__cuda_sm70_shflsync_bfly_p) ;  /* 0x000018e000007944 */ /* 0x000fea0003c00000 */
[----:B------:R-:W-:Y:S01]  /*f530*/  FADD.FTZ R5, R208, R157 ;  /* 0x0000009dd0057221 */ /* 0x000fe20000010000 */
[----:B------:R-:W-:-:S02]  /*f540*/  MOV R3, 0x1 ;  /* 0x0000000100037802 */ /* 0x000fc40000000f00 */
[----:B------:R-:W-:Y:S02]  /*f550*/  MOV R2, 0xf580 ;  /* 0x0000f58000027802 */ /* 0x000fe40000000f00 */
[----:B------:R-:W-:Y:S02]  /*f560*/  MOV R108, R5 ;  /* 0x00000005006c7202 */ /* 0x000fe40000000f00 */
[----:B------:R-:W-:Y:S05]  /*f570*/  CALL.REL.NOINC `($__internal_26_$__cuda_sm70_shflsync_bfly_p) ;  /* 0x0000189000007944 */ /* 0x000fea0003c00000 */
[----:B------:R-:W-:Y:S01]  /*f580*/  FADD.FTZ R5, R5, R157 ;  /* 0x0000009d05057221 */ /* 0x000fe20000010000 */
[----:B------:R-:W-:Y:S02]  /*f590*/  MOV R108, R209 ;  /* 0x000000d1006c7202 */ /* 0x000fe40000000f00 */
[----:B------:R-:W-:Y:S02]  /*f5a0*/  MOV R3, 0x2 ;  /* 0x0000000200037802 */ /* 0x000fe40000000f00 */
[----:B------:R-:W-:Y:S02]  /*f5b0*/  MOV R2, 0xf5d0 ;  /* 0x0000f5d000027802 */ /* 0x000fe40000000f00 */
[----:B------:R-:W-:Y:S05]  /*f5c0*/  CALL.REL.NOINC `($__internal_26_$__cuda_sm70_shflsync_bfly_p) ;  /* 0x0000184000007944 */ /* 0x000fea0003c00000 */
[----:B------:R-:W-:Y:S01]  /*f5d0*/  FADD.FTZ R6, R209, R157 ;  /* 0x0000009dd1067221 */ /* 0x000fe20000010000 */
[----:B------:R-:W-:Y:S02]  /*f5e0*/  MOV R3, 0x1 ;  /* 0x0000000100037802 */ /* 0x000fe40000000f00 */
[----:B------:R-:W-:-:S02]  /*f5f0*/  MOV R2, 0xf620 ;  /* 0x0000f62000027802 */ /* 0x000fc40000000f00 */
        /* <DEDUP_REMOVED lines=9> */
[----:B------:R-:W-:Y:S02]  /*f690*/  MOV R2, 0xf6c0 ;  /* 0x0000f6c000027802 */ /* 0x000fe40000000f00 */
[----:B------:R-:W-:-:S02]  /*f6a0*/  MOV R108, R7 ;  /* 0x00000007006c7202 */ /* 0x000fc40000000f00 */
[----:B------:R-:W-:Y:S05]  /*f6b0*/  CALL.REL.NOINC `($__internal_26_$__cuda_sm70_shflsync_bfly_p) ;  /* 0x0000175000007944 */ /* 0x000fea0003c00000 */
[----:B------:R-:W-:Y:S01]  /*f6c0*/  MOV R8, R157 ;  /* 0x0000009d00087202 */ /* 0x000fe20000000f00 */
[----:B------:R-:W-:Y:S05]  /*f6d0*/  BRA `(.L_x_2088) ;  /* 0xffff9ec000007947 */ /* 0x000fea000383ffff */
.L_x_2005:
[----:B--234-:R-:W-:Y:S01]  /*f6e0*/  IMAD.MOV.U32 R204, RZ, RZ, R5 ;  /* 0x000000ffffcc7224 */ /* 0x01cfe200078e0005 */
[----:B------:R-:W-:Y:S01]  /*f6f0*/  MOV R203, RZ ;  /* 0x000000ff00cb7202 */ /* 0x000fe20000000f00 */
[----:B------:R-:W-:Y:S01]  /*f700*/  IMAD.MOV.U32 R3, RZ, RZ, 0x181f ;  /* 0x0000181fff037424 */ /* 0x000fe200078e00ff */
[----:B------:R-:W-:-:S02]  /*f710*/  MOV R2, 0xf730 ;  /* 0x0000f73000027802 */ /* 0x000fc40000000f00 */
[----:B-1----:R-:W-:Y:S05]  /*f720*/  CALL.REL.NOINC `($__internal_27_$__cuda_sm70_shflsync_idx_p) ;  /* 0x0000174000007944 */ /* 0x002fea0003c00000 */
[----:B------:R-:W-:Y:S01]  /*f730*/  MOV R7, R203 ;  /* 0x000000cb00077202 */ /* 0x000fe20000000f00 */
[----:B------:R-:W-:Y:S05]  /*f740*/  BRA `(.L_x_2089) ;  /* 0xffffb47000007947 */ /* 0x000fea000383ffff */
.L_x_2006:
[----:B------:R-:W-:Y:S01]  /*f750*/  IMAD.MOV.U32 R204, RZ, RZ, R6 ;  /* 0x000000ffffcc7224 */ /* 0x000fe200078e0006 */
[----:B------:R-:W-:Y:S01]  /*f760*/  MOV R203, RZ ;  /* 0x000000ff00cb7202 */ /* 0x000fe20000000f00 */
[----:B------:R-:W-:Y:S01]  /*f770*/  IMAD.MOV.U32 R3, RZ, RZ, 0x181f ;  /* 0x0000181fff037424 */ /* 0x000fe200078e00ff */
[----:B------:R-:W-:-:S02]  /*f780*/  MOV R2, 0xf7a0 ;  /* 0x0000f7a000027802 */ /* 0x000fc40000000f00 */
[----:B-123--:R-:W-:Y:S05]  /*f790*/  CALL.REL.NOINC `($__internal_27_$__cuda_sm70_shflsync_idx_p) ;  /* 0x000016d000007944 */ /* 0x00efea0003c00000 */
[----:B------:R-:W-:Y:S01]  /*f7a0*/  MOV R2, R203 ;  /* 0x000000cb00027202 */ /* 0x000fe20000000f00 */
[----:B------:R-:W-:Y:S05]  /*f7b0*/  BRA `(.L_x_2090) ;  /* 0xffffb42000007947 */ /* 0x000fea000383ffff */
.L_x_2007:
[----:B------:R-:W-:Y:S01]  /*f7c0*/  IMAD.MOV.U32 R204, RZ, RZ, R5 ;  /* 0x000000ffffcc7224 */ /* 0x000fe200078e0005 */
[----:B------:R-:W-:Y:S01]  /*f7d0*/  MOV R203, 0x1 ;  /* 0x0000000100cb7802 */ /* 0x000fe20000000f00 */
[----:B--2---:R-:W-:Y:S01]  /*f7e0*/  IMAD.MOV.U32 R3, RZ, RZ, 0x181f ;  /* 0x0000181fff037424 */ /* 0x004fe200078e00ff */
[----:B------:R-:W-:-:S02]  /*f7f0*/  MOV R2, 0xf810 ;  /* 0x0000f81000027802 */ /* 0x000fc40000000f00 */
[----:B-1--4-:R-:W-:Y:S05]  /*f800*/  CALL.REL.NOINC `($__internal_27_$__cuda_sm70_shflsync_idx_p) ;  /* 0x0000166000007944 */ /* 0x012fea0003c00000 */
        /* <DEDUP_REMOVED lines=8> */
.L_x_2008:
[----:B------:R-:W-:Y:S01]  /*f890*/  IMAD.MOV.U32 R204, RZ, RZ, R5 ;  /* 0x000000ffffcc7224 */ /* 0x000fe200078e0005 */
[----:B------:R-:W-:Y:S01]  /*f8a0*/  MOV R203, 0x2 ;  /* 0x0000000200cb7802 */ /* 0x000fe20000000f00 */
[----:B-1----:R-:W-:Y:S01]  /*f8b0*/  IMAD.MOV.U32 R3, RZ, RZ, 0x181f ;  /* 0x0000181fff037424 */ /* 0x002fe200078e00ff */
[----:B------:R-:W-:Y:S02]  /*f8c0*/  MOV R2, 0xf8e0 ;  /* 0x0000f8e000027802 */ /* 0x000fe40000000f00 */
[----:B---34-:R-:W-:Y:S05]  /*f8d0*/  CALL.REL.NOINC `($__internal_27_$__cuda_sm70_shflsync_idx_p) ;  /* 0x0000159000007944 */ /* 0x018fea0003c00000 */
[----:B------:R-:W-:Y:S01]  /*f8e0*/  MOV R7, R203 ;  /* 0x000000cb00077202 */ /* 0x000fe20000000f00 */
[----:B------:R-:W-:Y:S05]  /*f8f0*/  BRA `(.L_x_2092) ;  /* 0xffffb40000007947 */ /* 0x000fea000383ffff */
.L_x_2009:
[----:B------:R-:W-:Y:S01]  /*f900*/  IMAD.MOV.U32 R204, RZ, RZ, R6 ;  /* 0x000000ffffcc7224 */ /* 0x000fe200078e0006 */
[----:B------:R-:W-:Y:S01]  /*f910*/  MOV R203, 0x2 ;  /* 0x0000000200cb7802 */ /* 0x000fe20000000f00 */
[----:B-1----:R-:W-:Y:S01]  /*f920*/  IMAD.MOV.U32 R3, RZ, RZ, 0x181f ;  /* 0x0000181fff037424 */ /* 0x002fe200078e00ff */
[----:B------:R-:W-:Y:S02]  /*f930*/  MOV R2, 0xf950 ;  /* 0x0000f95000027802 */ /* 0x000fe40000000f00 */
[----:B--234-:R-:W-:Y:S05]  /*f940*/  CALL.REL.NOINC `($__internal_27_$__cuda_sm70_shflsync_idx_p) ;  /* 0x0000152000007944 */ /* 0x01cfea0003c00000 */
[----:B------:R-:W-:Y:S01]  /*f950*/  MOV R2, R203 ;  /* 0x000000cb00027202 */ /* 0x000fe20000000f00 */
[----:B------:R-:W-:Y:S05]  /*f960*/  BRA `(.L_x_2093) ;  /* 0xffffb3b000007947 */ /* 0x000fea000383ffff */
.L_x_2010:
[----:B------:R-:W-:Y:S01]  /*f970*/  IMAD.MOV.U32 R204, RZ, RZ, R5 ;  /* 0x000000ffffcc7224 */ /* 0x000fe200078e0005 */
[----:B------:R-:W-:Y:S01]  /*f980*/  MOV R203, 0x3 ;  /* 0x0000000300cb7802 */ /* 0x000fe20000000f00 */
[----:B--2---:R-:W-:Y:S01]  /*f990*/  IMAD.MOV.U32 R3, RZ, RZ, 0x181f ;  /* 0x0000181fff037424 */ /* 0x004fe200078e00ff */
[----:B------:R-:W-:-:S02]  /*f9a0*/  MOV R2, 0xf9c0 ;  /* 0x0000f9c000027802 */ /* 0x000fc40000000f00 */
[----:B-1-34-:R-:W-:Y:S05]  /*f9b0*/  CALL.REL.NOINC `($__internal_27_$__cuda_sm70_shflsync_idx_p) ;  /* 0x000014b000007944 */ /* 0x01afea0003c00000 */
        /* <DEDUP_REMOVED lines=8> */
.L_x_2011:
[----:B------:R-:W-:Y:S01]  /*fa40*/  IMAD.MOV.U32 R204, RZ, RZ, R5 ;  /* 0x000000ffffcc7224 */ /* 0x000fe200078e0005 */
[----:B------:R-:W-:Y:S01]  /*fa50*/  MOV R203, 0x4 ;  /* 0x0000000400cb7802 */ /* 0x000fe20000000f00 */
[----:B--2---:R-:W-:Y:S01]  /*fa60*/  IMAD.MOV.U32 R3, RZ, RZ, 0x181f ;  /* 0x0000181fff037424 */ /* 0x004fe200078e00ff */
[----:B------:R-:W-:Y:S02]  /*fa70*/  MOV R2, 0xfa90 ;  /* 0x0000fa9000027802 */ /* 0x000fe40000000f00 */
[----:B-1-34-:R-:W-:Y:S05]  /*fa80*/  CALL.REL.NOINC `($__internal_27_$__cuda_sm70_shflsync_idx_p) ;  /* 0x000013e000007944 */ /* 0x01afea0003c00000 */
[----:B------:R-:W-:Y:S01]  /*fa90*/  MOV R7, R203 ;  /* 0x000000cb00077202 */ /* 0x000fe20000000f00 */
[----:B------:R-:W-:Y:S05]  /*faa0*/  BRA `(.L_x_2095) ;  /* 0xffffb38000007947 */ /* 0x000fea000383ffff */
.L_x_2012:
[----:B------:R-:W-:Y:S01]  /*fab0*/  IMAD.MOV.U32 R204, RZ, RZ, R6 ;  /* 0x000000ffffcc7224 */ /* 0x000fe200078e0006 */
[----:B------:R-:W-:Y:S01]  /*fac0*/  MOV R203, 0x4 ;  /* 0x0000000400cb7802 */ /* 0x000fe20000000f00 */
[----:B--2---:R-:W-:Y:S01]  /*fad0*/  IMAD.MOV.U32 R3, RZ, RZ, 0x181f ;  /* 0x0000181fff037424 */ /* 0x004fe200078e00ff */
[----:B------:R-:W-:Y:S02]  /*fae0*/  MOV R2, 0xfb00 ;  /* 0x0000fb0000027802 */ /* 0x000fe40000000f00 */
[----:B-1-34-:R-:W-:Y:S05]  /*faf0*/  CALL.REL.NOINC `($__internal_27_$__cuda_sm70_shflsync_idx_p) ;  /* 0x0000137000007944 */ /* 0x01afea0003c00000 */
[----:B------:R-:W-:Y:S01]  /*fb00*/  MOV R2, R203 ;  /* 0x000000cb00027202 */ /* 0x000fe20000000f00 */
[----:B------:R-:W-:Y:S05]  /*fb10*/  BRA `(.L_x_2096) ;  /* 0xffffb33000007947 */ /* 0x000fea000383ffff */
.L_x_2013:
[----:B------:R-:W-:Y:S01]  /*fb20*/  IMAD.MOV.U32 R204, RZ, RZ, R5 ;  /* 0x000000ffffcc7224 */ /* 0x000fe200078e0005 */
[----:B------:R-:W-:Y:S01]  /*fb30*/  MOV R203, 0x5 ;  /* 0x0000000500cb7802 */ /* 0x000fe20000000f00 */
[----:B-1----:R-:W-:Y:S01]  /*fb40*/  IMAD.MOV.U32 R3, RZ, RZ, 0x181f ;  /* 0x0000181fff037424 */ /* 0x002fe200078e00ff */
[----:B------:R-:W-:-:S02]  /*fb50*/  MOV R2, 0xfb70 ;  /* 0x0000fb7000027802 */ /* 0x000fc40000000f00 */
[----:B--234-:R-:W-:Y:S05]  /*fb60*/  CALL.REL.NOINC `($__internal_27_$__cuda_sm70_shflsync_idx_p) ;  /* 0x0000130000007944 */ /* 0x01cfea0003c00000 */
        /* <DEDUP_REMOVED lines=8> */
.L_x_2014:
[----:B------:R-:W-:Y:S01]  /*fbf0*/  IMAD.MOV.U32 R204, RZ, RZ, R5 ;  /* 0x000000ffffcc7224 */ /* 0x000fe200078e0005 */
[----:B------:R-:W-:Y:S01]  /*fc00*/  MOV R203, 0x6 ;  /* 0x0000000600cb7802 */ /* 0x000fe20000000f00 */
[----:B--2---:R-:W-:Y:S01]  /*fc10*/  IMAD.MOV.U32 R3, RZ, RZ, 0x181f ;  /* 0x0000181fff037424 */ /* 0x004fe200078e00ff */
[----:B------:R-:W-:Y:S02]  /*fc20*/  MOV R2, 0xfc40 ;  /* 0x0000fc4000027802 */ /* 0x000fe40000000f00 */
[----:B-1--4-:R-:W-:Y:S05]  /*fc30*/  CALL.REL.NOINC `($__internal_27_$__cuda_sm70_shflsync_idx_p) ;  /* 0x0000123000007944 */ /* 0x012fea0003c00000 */
[----:B------:R-:W-:Y:S01]  /*fc40*/  MOV R7, R203 ;  /* 0x000000cb00077202 */ /* 0x000fe20000000f00 */
[----:B------:R-:W-:Y:S05]  /*fc50*/  BRA `(.L_x_2098) ;  /* 0xffffb30000007947 */ /* 0x000fea000383ffff */
.L_x_2015:
[----:B------:R-:W-:Y:S01]  /*fc60*/  IMAD.MOV.U32 R204, RZ, RZ, R6 ;  /* 0x000000ffffcc7224 */ /* 0x000fe200078e0006 */
[----:B------:R-:W-:Y:S01]  /*fc70*/  MOV R203, 0x6 ;  /* 0x0000000600cb7802 */ /* 0x000fe20000000f00 */
[----:B--2---:R-:W-:Y:S01]  /*fc80*/  IMAD.MOV.U32 R3, RZ, RZ, 0x181f ;  /* 0x0000181fff037424 */ /* 0x004fe200078e00ff */
[----:B------:R-:W-:Y:S02]  /*fc90*/  MOV R2, 0xfcb0 ;  /* 0x0000fcb000027802 */ /* 0x000fe40000000f00 */
[----:B-1-34-:R-:W-:Y:S05]  /*fca0*/  CALL.REL.NOINC `($__internal_27_$__cuda_sm70_shflsync_idx_p) ;  /* 0x000011c000007944 */ /* 0x01afea0003c00000 */
[----:B------:R-:W-:Y:S01]  /*fcb0*/  MOV R2, R203 ;  /* 0x000000cb00027202 */ /* 0x000fe20000000f00 */
[----:B------:R-:W-:Y:S05]  /*fcc0*/  BRA `(.L_x_2099) ;  /* 0xffffb2b000007947 */ /* 0x000fea000383ffff */
.L_x_2016:
[----:B------:R-:W-:Y:S01]  /*fcd0*/  IMAD.MOV.U32 R204, RZ, RZ, R5 ;  /* 0x000000ffffcc7224 */ /* 0x000fe200078e0005 */
[----:B------:R-:W-:Y:S01]  /*fce0*/  MOV R203, 0x7 ;  /* 0x0000000700cb7802 */ /* 0x000fe20000000f00 */
[----:B-1----:R-:W-:Y:S01]  /*fcf0*/  IMAD.MOV.U32 R3, RZ, RZ, 0x181f ;  /* 0x0000181fff037424 */ /* 0x002fe200078e00ff */
[----:B------:R-:W-:-:S02]  /*fd00*/  MOV R2, 0xfd20 ;  /* 0x0000fd2000027802 */ /* 0x000fc40000000f00 */
[----:B--2-4-:R-:W-:Y:S05]  /*fd10*/  CALL.REL.NOINC `($__internal_27_$__cuda_sm70_shflsync_idx_p) ;  /* 0x0000115000007944 */ /* 0x014fea0003c00000 */
        /* <DEDUP_REMOVED lines=8> */
.L_x_2018:
[----:B------:R-:W-:Y:S01]  /*fda0*/  IMAD.MOV.U32 R204, RZ, RZ, R5 ;  /* 0x000000ffffcc7224 */ /* 0x000fe200078e0005 */
[----:B------:R-:W-:Y:S01]  /*fdb0*/  MOV R203, RZ ;  /* 0x000000ff00cb7202 */ /* 0x000fe20000000f00 */
[----:B------:R-:W-:Y:S01]  /*fdc0*/  IMAD.MOV.U32 R3, RZ, RZ, 0x1c1f ;  /* 0x00001c1fff037424 */ /* 0x000fe200078e00ff */
[----:B------:R-:W-:Y:S02]  /*fdd0*/  MOV R2, 0xfdf0 ;  /* 0x0000fdf000027802 */ /* 0x000fe40000000f00 */
[----:B------:R-:W-:Y:S05]  /*fde0*/  CALL.REL.NOINC `($__internal_27_$__cuda_sm70_shflsync_idx_p) ;  /* 0x0000108000007944 */ /* 0x000fea0003c00000 */
[----:B------:R-:W-:Y:S01]  /*fdf0*/  MOV R4, R203 ;  /* 0x000000cb00047202 */ /* 0x000fe20000000f00 */
[----:B------:R-:W-:Y:S05]  /*fe00*/  BRA `(.L_x_2101) ;  /* 0xffffb4a000007947 */ /* 0x000fea000383ffff */
.L_x_2019:
[----:B------:R-:W-:Y:S01]  /*fe10*/  IMAD.MOV.U32 R204, RZ, RZ, R12 ;  /* 0x000000ffffcc7224 */ /* 0x000fe200078e000c */
[----:B------:R-:W-:Y:S01]  /*fe20*/  MOV R203, RZ ;  /* 0x000000ff00cb7202 */ /* 0x000fe20000000f00 */
[----:B------:R-:W-:Y:S01]  /*fe30*/  IMAD.MOV.U32 R3, RZ, RZ, 0x1c1f ;  /* 0x00001c1fff037424 */ /* 0x000fe200078e00ff */
[----:B------:R-:W-:Y:S02]  /*fe40*/  MOV R2, 0xfe60 ;  /* 0x0000fe6000027802 */ /* 0x000fe40000000f00 */
[----:B-12---:R-:W-:Y:S05]  /*fe50*/  CALL.REL.NOINC `($__internal_27_$__cuda_sm70_shflsync_idx_p) ;  /* 0x0000101000007944 */ /* 0x006fea0003c00000 */
[----:B------:R-:W-:Y:S01]  /*fe60*/  MOV R0, R203 ;  /* 0x000000cb00007202 */ /* 0x000fe20000000f00 */
[----:B------:R-:W-:Y:S05]  /*fe70*/  BRA `(.L_x_2102) ;  /* 0xffffb45000007947 */ /* 0x000fea000383ffff */
.L_x_2022:
        /* <DEDUP_REMOVED lines=13> */
.L_x_2025:
[----:B------:R-:W-:Y:S01]  /*ff50*/  IMAD.MOV.U32 R204, RZ, RZ, R5 ;  /* 0x000000ffffcc7224 */ /* 0x000fe200078e0005 */
[----:B------:R-:W-:Y:S01]  /*ff60*/  MOV R203, 0x2 ;  /* 0x0000000200cb7802 */ /* 0x000fe20000000f00 */
[----:B---3--:R-:W-:Y:S01]  /*ff70*/  IMAD.MOV.U32 R3, RZ, RZ, 0x1c1f ;  /* 0x00001c1fff037424 */ /* 0x008fe200078e00ff */
[----:B------:R-:W-:Y:S02]  /*ff80*/  MOV R2, 0xffa0 ;  /* 0x0000ffa000027802 */ /* 0x000fe40000000f00 */
[----:B-12-4-:R-:W-:Y:S05]  /*ff90*/  CALL.REL.NOINC `($__internal_27_$__cuda_sm70_shflsync_idx_p) ;  /* 0x00000ed000007944 */ /* 0x016fea0003c00000 */
[----:B------:R-:W-:Y:S01]  /*ffa0*/  MOV R4, R203 ;  /* 0x000000cb00047202 */ /* 0x000fe20000000f00 */
[----:B------:R-:W-:Y:S05]  /*ffb0*/  BRA `(.L_x_2104) ;  /* 0xffffb9c000007947 */ /* 0x000fea000383ffff */
.L_x_2026:
[----:B------:R-:W-:Y:S01]  /*ffc0*/  IMAD.MOV.U32 R204, RZ, RZ, R12 ;  /* 0x000000ffffcc7224 */ /* 0x000fe200078e000c */
[----:B------:R-:W-:Y:S01]  /*ffd0*/  MOV R203, 0x2 ;  /* 0x0000000200cb7802 */ /* 0x000fe20000000f00 */
[----:B---3--:R-:W-:Y:S01]  /*ffe0*/  IMAD.MOV.U32 R3, RZ, RZ, 0x1c1f ;  /* 0x00001c1fff037424 */ /* 0x008fe200078e00ff */
[----:B------:R-:W-:Y:S02]  /*fff0*/  MOV R2, 0x10010 ;  /* 0x0001001000027802 */ /* 0x000fe40000000f00 */
[----:B-12-4-:R-:W-:Y:S05]  /*10000*/  CALL.REL.NOINC `($__internal_27_$__cuda_sm70_shflsync_idx_p) ;  /* 0x00000e6000007944 */ /* 0x016fea0003c00000 */
[----:B------:R-:W-:Y:S01]  /*10010*/  MOV R0, R203 ;  /* 0x000000cb00007202 */ /* 0x000fe20000000f00 */
[----:B------:R-:W-:Y:S05]  /*10020*/  BRA `(.L_x_2105) ;  /* 0xffffb97000007947 */ /* 0x000fea000383ffff */
.L_x_2029:
[----:B------:R-:W-:Y:S01]  /*10030*/  IMAD.MOV.U32 R204, RZ, RZ, R5 ;  /* 0x000000ffffcc7224 */ /* 0x000fe200078e0005 */
[----:B------:R-:W-:Y:S01]  /*10040*/  MOV R203, 0x3 ;  /* 0x0000000300cb7802 */ /* 0x000fe20000000f00 */
[----:B--23--:R-:W-:Y:S01]  /*10050*/  IMAD.MOV.U32 R3, RZ, RZ, 0x1c1f ;  /* 0x00001c1fff037424 */ /* 0x00cfe200078e00ff */
        /* <DEDUP_REMOVED lines=10> */
.L_x_2033:
[----:B------:R-:W-:Y:S01]  /*10100*/  IMAD.MOV.U32 R204, RZ, RZ, R5 ;  /* 0x000000ffffcc7224 */ /* 0x000fe200078e0005 */
[----:B------:R-:W-:Y:S01]  /*10110*/  MOV R203, RZ ;  /* 0x000000ff00cb7202 */ /* 0x000fe20000000f00 */
[----:B------:R-:W-:Y:S01]  /*10120*/  IMAD.MOV.U32 R3, RZ, RZ, 0x181f ;  /* 0x0000181fff037424 */ /* 0x000fe200078e00ff */
[----:B------:R-:W-:Y:S02]  /*10130*/  MOV R2, 0x10150 ;  /* 0x0001015000027802 */ /* 0x000fe40000000f00 */
[----:B------:R-:W-:Y:S05]  /*10140*/  CALL.REL.NOINC `($__internal_27_$__cuda_sm70_shflsync_idx_p) ;  /* 0x00000d2000007944 */ /* 0x000fea0003c00000 */
[----:B------:R-:W-:Y:S01]  /*10150*/  MOV R7, R203 ;  /* 0x000000cb00077202 */ /* 0x000fe20000000f00 */
[----:B------:R-:W-:Y:S05]  /*10160*/  BRA `(.L_x_2107) ;  /* 0xffffc64000007947 */ /* 0x000fea000383ffff */
.L_x_2034:
[----:B------:R-:W-:Y:S01]  /*10170*/  IMAD.MOV.U32 R204, RZ, RZ, R6 ;  /* 0x000000ffffcc7224 */ /* 0x000fe200078e0006 */
[----:B------:R-:W-:Y:S01]  /*10180*/  MOV R203, RZ ;  /* 0x000000ff00cb7202 */ /* 0x000fe20000000f00 */
[----:B------:R-:W-:Y:S01]  /*10190*/  IMAD.MOV.U32 R3, RZ, RZ, 0x181f ;  /* 0x0000181fff037424 */ /* 0x000fe200078e00ff */
[----:B------:R-:W-:Y:S02]  /*101a0*/  MOV R2, 0x101c0 ;  /* 0x000101c000027802 */ /* 0x000fe40000000f00 */
[----:B-12---:R-:W-:Y:S05]  /*101b0*/  CALL.REL.NOINC `($__internal_27_$__cuda_sm70_shflsync_idx_p) ;  /* 0x00000cb000007944 */ /* 0x006fea0003c00000 */
[----:B------:R-:W-:Y:S01]  /*101c0*/  MOV R2, R203 ;  /* 0x000000cb00027202 */ /* 0x000fe20000000f00 */
[----:B------:R-:W-:Y:S05]  /*101d0*/  BRA `(.L_x_2108) ;  /* 0xffffc5f000007947 */ /* 0x000fea000383ffff */
.L_x_2035:
[----:B------:R-:W-:Y:S01]  /*101e0*/  IMAD.MOV.U32 R204, RZ, RZ, R5 ;  /* 0x000000ffffcc7224 */ /* 0x000fe200078e0005 */
[----:B------:R-:W-:Y:S01]  /*101f0*/  MOV R203, 0x1 ;  /* 0x0000000100cb7802 */ /* 0x000fe20000000f00 */
[----:B--2---:R-:W-:Y:S01]  /*10200*/  IMAD.MOV.U32 R3, RZ, RZ, 0x181f ;  /* 0x0000181fff037424 */ /* 0x004fe200078e00ff */
[----:B------:R-:W-:-:S02]  /*10210*/  MOV R2, 0x10230 ;  /* 0x0001023000027802 */ /* 0x000fc40000000f00 */
[----:B-1-3--:R-:W-:Y:S05]  /*10220*/  CALL.REL.NOINC `($__internal_27_$__cuda_sm70_shflsync_idx_p) ;  /* 0x00000c4000007944 */ /* 0x00afea0003c00000 */
        /* <DEDUP_REMOVED lines=8> */
.L_x_2036:
[----:B------:R-:W-:Y:S01]  /*102b0*/  IMAD.MOV.U32 R204, RZ, RZ, R5 ;  /* 0x000000ffffcc7224 */ /* 0x000fe200078e0005 */
[----:B------:R-:W-:Y:S01]  /*102c0*/  MOV R203, 0x2 ;  /* 0x0000000200cb7802 */ /* 0x000fe20000000f00 */
[----:B-1----:R-:W-:Y:S01]  /*102d0*/  IMAD.MOV.U32 R3, RZ, RZ, 0x181f ;  /* 0x0000181fff037424 */ /* 0x002fe200078e00ff */
[----:B------:R-:W-:Y:S02]  /*102e0*/  MOV R2, 0x10300 ;  /* 0x0001030000027802 */ /* 0x000fe40000000f00 */
[----:B---34-:R-:W-:Y:S05]  /*102f0*/  CALL.REL.NOINC `($__internal_27_$__cuda_sm70_shflsync_idx_p) ;  /* 0x00000b7000007944 */ /* 0x018fea0003c00000 */
[----:B------:R-:W-:Y:S01]  /*10300*/  MOV R7, R203 ;  /* 0x000000cb00077202 */ /* 0x000fe20000000f00 */
[----:B------:R-:W-:Y:S05]  /*10310*/  BRA `(.L_x_2110) ;  /* 0xffffc5e000007947 */ /* 0x000fea000383ffff */
.L_x_2037:
[----:B------:R-:W-:Y:S01]  /*10320*/  IMAD.MOV.U32 R204, RZ, RZ, R6 ;  /* 0x000000ffffcc7224 */ /* 0x000fe200078e0006 */
[----:B------:R-:W-:Y:S01]  /*10330*/  MOV R203, 0x2 ;  /* 0x0000000200cb7802 */ /* 0x000fe20000000f00 */
[----:B-1----:R-:W-:Y:S01]  /*10340*/  IMAD.MOV.U32 R3, RZ, RZ, 0x181f ;  /* 0x0000181fff037424 */ /* 0x002fe200078e00ff */
[----:B------:R-:W-:Y:S02]  /*10350*/  MOV R2, 0x10370 ;  /* 0x0001037000027802 */ /* 0x000fe40000000f00 */
[----:B--234-:R-:W-:Y:S05]  /*10360*/  CALL.REL.NOINC `($__internal_27_$__cuda_sm70_shflsync_idx_p) ;  /* 0x00000b0000007944 */ /* 0x01cfea0003c00000 */
[----:B------:R-:W-:Y:S01]  /*10370*/  MOV R2, R203 ;  /* 0x000000cb00027202 */ /* 0x000fe20000000f00 */
[----:B------:R-:W-:Y:S05]  /*10380*/  BRA `(.L_x_2111) ;  /* 0xffffc59000007947 */ /* 0x000fea000383ffff */
.L_x_2038:
        /* <DEDUP_REMOVED lines=13> */
.L_x_2039:
[----:B------:R-:W-:Y:S01]  /*10460*/  IMAD.MOV.U32 R204, RZ, RZ, R5 ;  /* 0x000000ffffcc7224 */ /* 0x000fe200078e0005 */
[----:B------:R-:W-:Y:S01]  /*10470*/  MOV R203, 0x4 ;  /* 0x0000000400cb7802 */ /* 0x000fe20000000f00 */
[----:B--2---:R-:W-:Y:S01]  /*10480*/  IMAD.MOV.U32 R3, RZ, RZ, 0x181f ;  /* 0x0000181fff037424 */ /* 0x004fe200078e00ff */
[----:B------:R-:W-:Y:S02]  /*10490*/  MOV R2, 0x104b0 ;  /* 0x000104b000027802 */ /* 0x000fe40000000f00 */
[----:B-1-34-:R-:W-:Y:S05]  /*104a0*/  CALL.REL.NOINC `($__internal_27_$__cuda_sm70_shflsync_idx_p) ;  /* 0x000009c000007944 */ /* 0x01afea0003c00000 */
[----:B------:R-:W-:Y:S01]  /*104b0*/  MOV R7, R203 ;  /* 0x000000cb00077202 */ /* 0x000fe20000000f00 */
[----:B------:R-:W-:Y:S05]  /*104c0*/  BRA `(.L_x_2113) ;  /* 0xffffc56000007947 */ /* 0x000fea000383ffff */
.L_x_2040:
[----:B------:R-:W-:Y:S01]  /*104d0*/  IMAD.MOV.U32 R204, RZ, RZ, R6 ;  /* 0x000000ffffcc7224 */ /* 0x000fe200078e0006 */
[----:B------:R-:W-:Y:S01]  /*104e0*/  MOV R203, 0x4 ;  /* 0x0000000400cb7802 */ /* 0x000fe20000000f00 */
[----:B--2---:R-:W-:Y:S01]  /*104f0*/  IMAD.MOV.U32 R3, RZ, RZ, 0x181f ;  /* 0x0000181fff037424 */ /* 0x004fe200078e00ff */
[----:B------:R-:W-:Y:S02]  /*10500*/  MOV R2, 0x10520 ;  /* 0x0001052000027802 */ /* 0x000fe40000000f00 */
[----:B-1-34-:R-:W-:Y:S05]  /*10510*/  CALL.REL.NOINC `($__internal_27_$__cuda_sm70_shflsync_idx_p) ;  /* 0x0000095000007944 */ /* 0x01afea0003c00000 */
[----:B------:R-:W-:Y:S01]  /*10520*/  MOV R2, R203 ;  /* 0x000000cb00027202 */ /* 0x000fe20000000f00 */
[----:B------:R-:W-:Y:S05]  /*10530*/  BRA `(.L_x_2114) ;  /* 0xffffc51000007947 */ /* 0x000fea000383ffff */
.L_x_2041:
        /* <DEDUP_REMOVED lines=13> */
.L_x_2042:
[----:B------:R-:W-:Y:S01]  /*10610*/  IMAD.MOV.U32 R204, RZ, RZ, R5 ;  /* 0x000000ffffcc7224 */ /* 0x000fe200078e0005 */
[----:B------:R-:W-:Y:S01]  /*10620*/  MOV R203, 0x6 ;  /* 0x0000000600cb7802 */ /* 0x000fe20000000f00 */
[----:B--2---:R-:W-:Y:S01]  /*10630*/  IMAD.MOV.U32 R3, RZ, RZ, 0x181f ;  /* 0x0000181fff037424 */ /* 0x004fe200078e00ff */
[----:B------:R-:W-:Y:S02]  /*10640*/  MOV R2, 0x10660 ;  /* 0x0001066000027802 */ /* 0x000fe40000000f00 */
[----:B-1--4-:R-:W-:Y:S05]  /*10650*/  CALL.REL.NOINC `($__internal_27_$__cuda_sm70_shflsync_idx_p) ;  /* 0x0000081000007944 */ /* 0x012fea0003c00000 */
[----:B------:R-:W-:Y:S01]  /*10660*/  MOV R7, R203 ;  /* 0x000000cb00077202 */ /* 0x000fe20000000f00 */
[----:B------:R-:W-:Y:S05]  /*10670*/  BRA `(.L_x_2116) ;  /* 0xffffc4e000007947 */ /* 0x000fea000383ffff */
.L_x_2043:
[----:B------:R-:W-:Y:S01]  /*10680*/  IMAD.MOV.U32 R204, RZ, RZ, R6 ;  /* 0x000000ffffcc7224 */ /* 0x000fe200078e0006 */
[----:B------:R-:W-:Y:S01]  /*10690*/  MOV R203, 0x6 ;  /* 0x0000000600cb7802 */ /* 0x000fe20000000f00 */
[----:B--2---:R-:W-:Y:S01]  /*106a0*/  IMAD.MOV.U32 R3, RZ, RZ, 0x181f ;  /* 0x0000181fff037424 */ /* 0x004fe200078e00ff */
[----:B------:R-:W-:Y:S02]  /*106b0*/  MOV R2, 0x106d0 ;  /* 0x000106d000027802 */ /* 0x000fe40000000f00 */
[----:B-1-34-:R-:W-:Y:S05]  /*106c0*/  CALL.REL.NOINC `($__internal_27_$__cuda_sm70_shflsync_idx_p) ;  /* 0x000007a000007944 */ /* 0x01afea0003c00000 */
[----:B------:R-:W-:Y:S01]  /*106d0*/  MOV R2, R203 ;  /* 0x000000cb00027202 */ /* 0x000fe20000000f00 */
[----:B------:R-:W-:Y:S05]  /*106e0*/  BRA `(.L_x_2117) ;  /* 0xffffc49000007947 */ /* 0x000fea000383ffff */
.L_x_2044:
        /* <DEDUP_REMOVED lines=13> */
.L_x_2046:
[----:B------:R-:W-:Y:S01]  /*107c0*/  IMAD.MOV.U32 R204, RZ, RZ, R88 ;  /* 0x000000ffffcc7224 */ /* 0x000fe200078e0058 */
[----:B------:R-:W-:Y:S01]  /*107d0*/  MOV R203, RZ ;  /* 0x000000ff00cb7202 */ /* 0x000fe20000000f00 */
[----:B------:R-:W-:Y:S01]  /*107e0*/  IMAD.MOV.U32 R3, RZ, RZ, 0x1f ;  /* 0x0000001fff037424 */ /* 0x000fe200078e00ff */
[----:B------:R-:W-:Y:S02]  /*107f0*/  MOV R2, 0x10810 ;  /* 0x0001081000027802 */ /* 0x000fe40000000f00 */
[----:B------:R-:W-:Y:S05]  /*10800*/  CALL.REL.NOINC `($__internal_27_$__cuda_sm70_shflsync_idx_p) ;  /* 0x0000066000007944 */ /* 0x000fea0003c00000 */
[----:B------:R-:W-:Y:S01]  /*10810*/  MOV R9, R203 ;  /* 0x000000cb00097202 */ /* 0x000fe20000000f00 */
[----:B------:R-:W-:Y:S05]  /*10820*/  BRA `(.L_x_2119) ;  /* 0xffffc54000007947 */ /* 0x000fea000383ffff */
.L_x_2047:
[----:B------:R-:W-:Y:S01]  /*10830*/  IMAD.MOV.U32 R204, RZ, RZ, R88 ;  /* 0x000000ffffcc7224 */ /* 0x000fe200078e0058 */
[----:B------:R-:W-:Y:S01]  /*10840*/  MOV R203, 0x1 ;  /* 0x0000000100cb7802 */ /* 0x000fe20000000f00 */
[----:B------:R-:W-:Y:S01]  /*10850*/  IMAD.MOV.U32 R3, RZ, RZ, 0x1f ;  /* 0x0000001fff037424 */ /* 0x000fe200078e00ff */
[----:B------:R-:W-:Y:S02]  /*10860*/  MOV R2, 0x10880 ;  /* 0x0001088000027802 */ /* 0x000fe40000000f00 */
[----:B-12---:R-:W-:Y:S05]  /*10870*/  CALL.REL.NOINC `($__internal_27_$__cuda_sm70_shflsync_idx_p) ;  /* 0x000005f000007944 */ /* 0x006fea0003c00000 */
[----:B------:R-:W-:Y:S01]  /*10880*/  MOV R8, R203 ;  /* 0x000000cb00087202 */ /* 0x000fe20000000f00 */
[----:B------:R-:W-:Y:S05]  /*10890*/  BRA `(.L_x_2120) ;  /* 0xffffc4f000007947 */ /* 0x000fea000383ffff */
.L_x_2048:
[----:B------:R-:W-:Y:S02]  /*108a0*/  MOV R2, 0x1 ;  /* 0x0000000100027802 */ /* 0x000fe40000000f00 */
[----:B------:R-:W-:-:S02]  /*108b0*/  MOV R3, 0x108d0 ;  /* 0x000108d000037802 */ /* 0x000fc40000000f00 */
[----:B-1234-:R-:W-:Y:S05]  /*108c0*/  CALL.REL.NOINC `($__internal_28_$__cuda_sm70_shflsync_up_p) ;  /* 0x000005f000007944 */ /* 0x01efea0003c00000 */
[----:B------:R-:W-:Y:S05]  /*108d0*/  BRA `(.L_x_2121) ;  /* 0xffffc5e000007947 */ /* 0x000fea000383ffff */
.L_x_2049:
[----:B------:R-:W-:Y:S02]  /*108e0*/  MOV R2, 0x2 ;  /* 0x0000000200027802 */ /* 0x000fe40000000f00 */
[----:B------:R-:W-:-:S02]  /*108f0*/  MOV R3, 0x10910 ;  /* 0x0001091000037802 */ /* 0x000fc40000000f00 */
[----:B--2-4-:R-:W-:Y:S05]  /*10900*/  CALL.REL.NOINC `($__internal_28_$__cuda_sm70_shflsync_up_p) ;  /* 0x000005b000007944 */ /* 0x014fea0003c00000 */
        /* <DEDUP_REMOVED lines=24> */
.L_x_2053:
[----:B------:R-:W-:Y:S02]  /*10a90*/  MOV R2, 0x1 ;  /* 0x0000000100027802 */ /* 0x000fe40000000f00 */
[----:B------:R-:W-:Y:S02]  /*10aa0*/  MOV R3, 0x10ac0 ;  /* 0x00010ac000037802 */ /* 0x000fe40000000f00 */
[----:B------:R-:W-:Y:S05]  /*10ab0*/  CALL.REL.NOINC `($__internal_28_$__cuda_sm70_shflsync_up_p) ;  /* 0x0000040000007944 */ /* 0x000fea0003c00000 */
[----:B------:R-:W-:Y:S01]  /*10ac0*/  MOV R2, R4 ;  /* 0x0000000400027202 */ /* 0x000fe20000000f00 */
[----:B------:R-:W-:Y:S05]  /*10ad0*/  BRA `(.L_x_2123) ;  /* 0xffffc64000007947 */ /* 0x000fea000383ffff */
.L_x_2054:
        /* <DEDUP_REMOVED lines=27> */
.L_x_2056:
[----:B------:R-:W-:Y:S02]  /*10c90*/  SEL R0, RZ, 0x1, P0 ;  /* 0x00000001ff007807 */ /* 0x000fe40000000000 */
[----:B------:R-:W-:Y:S02]  /*10ca0*/  MOV R2, 0x10cc0 ;  /* 0x00010cc000027802 */ /* 0x000fe40000000f00 */
[----:B-1----:R-:W-:Y:S05]  /*10cb0*/  CALL.REL.NOINC `($__internal_29_$__cuda_sm70_votesync_ballot) ;  /* 0x0000027000007944 */ /* 0x002fea0003c00000 */
[----:B------:R-:W-:Y:S05]  /*10cc0*/  BRA `(.L_x_2125) ;  /* 0xffffc5e000007947 */ /* 0x000fea000383ffff */
.L_x_2057:
[----:B------:R-:W-:Y:S01]  /*10cd0*/  IMAD.MOV.U32 R204, RZ, RZ, R6 ;  /* 0x000000ffffcc7224 */ /* 0x000fe200078e0006 */
[----:B---3--:R-:W-:Y:S01]  /*10ce0*/  MOV R203, R11 ;  /* 0x0000000b00cb7202 */ /* 0x008fe20000000f00 */
[----:B------:R-:W-:Y:S01]  /*10cf0*/  IMAD.MOV.U32 R3, RZ, RZ, 0x1f ;  /* 0x0000001fff037424 */ /* 0x000fe200078e00ff */
[----:B------:R-:W-:Y:S02]  /*10d00*/  MOV R2, 0x10d20 ;  /* 0x00010d2000027802 */ /* 0x000fe40000000f00 */
[----:B-12---:R-:W-:Y:S05]  /*10d10*/  CALL.REL.NOINC `($__internal_27_$__cuda_sm70_shflsync_idx_p) ;  /* 0x0000015000007944 */ /* 0x006fea0003c00000 */
[----:B------:R-:W-:Y:S01]  /*10d20*/  IMAD.MOV.U32 R6, RZ, RZ, R203 ;  /* 0x000000ffff067224 */ /* 0x000fe200078e00cb */
[----:B------:R-:W-:Y:S01]  /*10d30*/  MOV R203, R11 ;  /* 0x0000000b00cb7202 */ /* 0x000fe20000000f00 */
[----:B------:R-:W-:Y:S01]  /*10d40*/  IMAD.MOV.U32 R204, RZ, RZ, R7 ;  /* 0x000000ffffcc7224 */ /* 0x000fe200078e0007 */
[----:B------:R-:W-:Y:S02]  /*10d50*/  MOV R3, 0x1f ;  /* 0x0000001f00037802 */ /* 0x000fe40000000f00 */
[----:B------:R-:W-:-:S02]  /*10d60*/  MOV R2, 0x10d80 ;  /* 0x00010d8000027802 */ /* 0x000fc40000000f00 */
[----:B------:R-:W-:Y:S05]  /*10d70*/  CALL.REL.NOINC `($__internal_27_$__cuda_sm70_shflsync_idx_p) ;  /* 0x000000f000007944 */ /* 0x000fea0003c00000 */
[----:B------:R-:W-:Y:S01]  /*10d80*/  MOV R7, R203 ;  /* 0x000000cb00077202 */ /* 0x000fe20000000f00 */
[----:B------:R-:W-:Y:S05]  /*10d90*/  BRA `(.L_x_2126) ;  /* 0xffffc55000007947 */ /* 0x000fea000383ffff */
.L_x_2060:
[----:B------:R-:W-:Y:S01]  /*10da0*/  IMAD.MOV.U32 R204, RZ, RZ, R4 ;  /* 0x000000ffffcc7224 */ /* 0x000fe200078e0004 */
[----:B------:R-:W-:Y:S01]  /*10db0*/  MOV R203, R0 ;  /* 0x0000000000cb7202 */ /* 0x000fe20000000f00 */
[----:B------:R-:W-:Y:S01]  /*10dc0*/  IMAD.MOV.U32 R3, RZ, RZ, 0x1f ;  /* 0x0000001fff037424 */ /* 0x000fe200078e00ff */
[----:B------:R-:W-:-:S02]  /*10dd0*/  MOV R2, 0x10df0 ;  /* 0x00010df000027802 */ /* 0x000fc40000000f00 */
[----:B-1-34-:R-:W-:Y:S05]  /*10de0*/  CALL.REL.NOINC `($__internal_27_$__cuda_sm70_shflsync_idx_p) ;  /* 0x0000008000007944 */ /* 0x01afea0003c00000 */
[----:B------:R-:W-:Y:S01]  /*10df0*/  MOV R10, R203 ;  /* 0x000000cb000a7202 */ /* 0x000fe20000000f00 */
[----:B------:R-:W-:Y:S05]  /*10e00*/  BRA `(.L_x_2059) ;  /* 0xffffc54000007947 */ /* 0x000fea000383ffff */
        .weak           $__internal_26_$__cuda_sm70_shflsync_bfly_p
        .type           $__internal_26_$__cuda_sm70_shflsync_bfly_p,@function
        .size           $__internal_26_$__cuda_sm70_shflsync_bfly_p,($__internal_27_$__cuda_sm70_shflsync_idx_p - $__internal_26_$__cuda_sm70_shflsync_bfly_p)
$__internal_26_$__cuda_sm70_shflsync_bfly_p:
[----:B------:R-:W-:Y:S02]  /*10e10*/  MOV R157, 0x1f ;  /* 0x0000001f009d7802 */ /* 0x000fe40000000f00 */
[----:B------:R-:W-:-:S04]  /*10e20*/  MOV R173, 0xffffffff ;  /* 0xffffffff00ad7802 */ /* 0x000fc80000000f00 */
[----:B------:R-:W-:Y:S04]  /*10e30*/  WARPSYNC R173 ;  /* 0x000000ad00007348 */ /* 0x000fe80003800000 */
[----:B------:R1:W2:Y:S02]  /*10e40*/  SHFL.BFLY PT, R157, R108, R3, R157 ;  /* 0x0c0000036c9d7389 */ /* 0x0002a400000e009d */
[----:B-1----:R-:W-:-:S04]  /*10e50*/  MOV R3, 0x0 ;  /* 0x0000000000037802 */ /* 0x002fc80000000f00 */
[----:B--2---:R-:W-:Y:S05]  /*10e60*/  RET.REL.NODEC R2 `(_ZN7cutlass13device_kernelIN5flash19enable_sm80_to_sm89INS1_16FlashAttnFwdSm80INS1_25CollectiveMainloopFwdSm80ILi4ELi1ELb0EN4cute5tupleIJNS5_1CILi128EEENS7_ILi80EEENS7_ILi64EEEEEELi64ENS_6half_tEfNS_4arch4Sm80ELb0ELb0ELb0ELb1ELb1ELb0ELb1ELb1EEENS1_21CollectiveEpilogueFwdINS6_IJS8_SA_S9_EEENS6_IJNS7_ILi1EEESI_SI_EEESC_SE_Li128ELb1ELb1ELb1ELb0EEENS1_36VarlenDynamicPersistentTileSchedulerILi128ELi80ELi128ELi128ELb1ELb1ELb0ELb0ELb1ELb1EEEEEEEEEvNT_6ParamsE) ;  /* 0xfffef19002007950 */ /* 0x004fea0003c3ffff */
        .weak           $__internal_27_$__cuda_sm70_shflsync_idx_p
        .type           $__internal_27_$__cuda_sm70_shflsync_idx_p,@function
        .size           $__internal_27_$__cuda_sm70_shflsync_idx_p,($__internal_28_$__cuda_sm70_shflsync_up_p - $__internal_27_$__cuda_sm70_shflsync_idx_p)
$__internal_27_$__cuda_sm70_shflsync_idx_p:
[----:B------:R-:W-:-:S04]  /*10e70*/  MOV R210, 0xffffffff ;  /* 0xffffffff00d27802 */ /* 0x000fc80000000f00 */
[----:B------:R-:W-:Y:S04]  /*10e80*/  WARPSYNC R210 ;  /* 0x000000d200007348 */ /* 0x000fe80003800000 */
[----:B------:R1:W2:Y:S02]  /*10e90*/  SHFL.IDX PT, R203, R204, R203, R3 ;  /* 0x000000cbcccb7389 */ /* 0x0002a400000e0003 */
[----:B-1----:R-:W-:-:S04]  /*10ea0*/  MOV R3, 0x0 ;  /* 0x0000000000037802 */ /* 0x002fc80000000f00 */
[----:B--2---:R-:W-:Y:S05]  /*10eb0*/  RET.REL.NODEC R2 `(_ZN7cutlass13device_kernelIN5flash19enable_sm80_to_sm89INS1_16FlashAttnFwdSm80INS1_25CollectiveMainloopFwdSm80ILi4ELi1ELb0EN4cute5tupleIJNS5_1CILi128EEENS7_ILi80EEENS7_ILi64EEEEEELi64ENS_6half_tEfNS_4arch4Sm80ELb0ELb0ELb0ELb1ELb1ELb0ELb1ELb1EEENS1_21CollectiveEpilogueFwdINS6_IJS8_SA_S9_EEENS6_IJNS7_ILi1EEESI_SI_EEESC_SE_Li128ELb1ELb1ELb1ELb0EEENS1_36VarlenDynamicPersistentTileSchedulerILi128ELi80ELi128ELi128ELb1ELb1ELb0ELb0ELb1ELb1EEEEEEEEEvNT_6ParamsE) ;  /* 0xfffef14002007950 */ /* 0x004fea0003c3ffff */
        .weak           $__internal_28_$__cuda_sm70_shflsync_up_p
        .type           $__internal_28_$__cuda_sm70_shflsync_up_p,@function
        .size           $__internal_28_$__cuda_sm70_shflsync_up_p,($__internal_29_$__cuda_sm70_votesync_ballot - $__internal_28_$__cuda_sm70_shflsync_up_p)
$__internal_28_$__cuda_sm70_shflsync_up_p:
[----:B------:R-:W-:Y:S02]  /*10ec0*/  IMAD.MOV.U32 R4, RZ, RZ, RZ ;  /* 0x000000ffff047224 */ /* 0x000fe400078e00ff */
[----:B------:R-:W-:-:S04]  /*10ed0*/  IMAD.MOV.U32 R11, RZ, RZ, -0x1 ;  /* 0xffffffffff0b7424 */ /* 0x000fc800078e00ff */
[----:B------:R-:W-:Y:S04]  /*10ee0*/  WARPSYNC R11 ;  /* 0x0000000b00007348 */ /* 0x000fe80003800000 */
[----:B------:R1:W2:Y:S02]  /*10ef0*/  SHFL.UP PT, R4, R0, R2, R4 ;  /* 0x0400000200047389 */ /* 0x0002a400000e0004 */
[----:B-1----:R-:W-:Y:S02]  /*10f00*/  MOV R2, R3 ;  /* 0x0000000300027202 */ /* 0x002fe40000000f00 */
[----:B------:R-:W-:-:S04]  /*10f10*/  MOV R3, 0x0 ;  /* 0x0000000000037802 */ /* 0x000fc80000000f00 */
[----:B--2---:R-:W-:Y:S05]  /*10f20*/  RET.REL.NODEC R2 `(_ZN7cutlass13device_kernelIN5flash19enable_sm80_to_sm89INS1_16FlashAttnFwdSm80INS1_25CollectiveMainloopFwdSm80ILi4ELi1ELb0EN4cute5tupleIJNS5_1CILi128EEENS7_ILi80EEENS7_ILi64EEEEEELi64ENS_6half_tEfNS_4arch4Sm80ELb0ELb0ELb0ELb1ELb1ELb0ELb1ELb1EEENS1_21CollectiveEpilogueFwdINS6_IJS8_SA_S9_EEENS6_IJNS7_ILi1EEESI_SI_EEESC_SE_Li128ELb1ELb1ELb1ELb0EEENS1_36VarlenDynamicPersistentTileSchedulerILi128ELi80ELi128ELi128ELb1ELb1ELb0ELb0ELb1ELb1EEEEEEEEEvNT_6ParamsE) ;  /* 0xfffef0d002007950 */ /* 0x004fea0003c3ffff */
        .weak           $__internal_29_$__cuda_sm70_votesync_ballot
        .type           $__internal_29_$__cuda_sm70_votesync_ballot,@function
        .size           $__internal_29_$__cuda_sm70_votesync_ballot,(.L_x_3854 - $__internal_29_$__cuda_sm70_votesync_ballot)
$__internal_29_$__cuda_sm70_votesync_ballot:
[----:B------:R-:W-:Y:S01]  /*10f30*/  ISETP.NE.U32.AND P0, PT, R0, 0x1, PT ;  /* 0x000000010000780c */ /* 0x000fe20003f05070 */
[----:B------:R-:W-:-:S04]  /*10f40*/  IMAD.MOV.U32 R3, RZ, RZ, -0x1 ;  /* 0xffffffffff037424 */ /* 0x000fc800078e00ff */
[----:B------:R-:W-:Y:S08]  /*10f50*/  WARPSYNC R3 ;  /* 0x0000000300007348 */ /* 0x000ff00003800000 */
[----:B------:R-:W-:-:S04]  /*10f60*/  VOTE.ANY R0, PT, !P0 ;  /* 0x0000000000007806 */ /* 0x000fc800040e0100 */
[----:B------:R-:W-:Y:S01]  /*10f70*/  LOP3.LUT R0, R0, R3, RZ, 0xc0, !PT ;  /* 0x0000000300007212 */ /* 0x000fe200078ec0ff */
[----:B------:R-:W-:-:S04]  /*10f80*/  IMAD.MOV.U32 R3, RZ, RZ, 0x0 ;  /* 0x00000000ff037424 */ /* 0x000fc800078e00ff */
[----:B------:R-:W-:Y:S05]  /*10f90*/  RET.REL.NODEC R2 `(_ZN7cutlass13device_kernelIN5flash19enable_sm80_to_sm89INS1_16FlashAttnFwdSm80INS1_25CollectiveMainloopFwdSm80ILi4ELi1ELb0EN4cute5tupleIJNS5_1CILi128EEENS7_ILi80EEENS7_ILi64EEEEEELi64ENS_6half_tEfNS_4arch4Sm80ELb0ELb0ELb0ELb1ELb1ELb0ELb1ELb1EEENS1_21CollectiveEpilogueFwdINS6_IJS8_SA_S9_EEENS6_IJNS7_ILi1EEESI_SI_EEESC_SE_Li128ELb1ELb1ELb1ELb0EEENS1_36VarlenDynamicPersistentTileSchedulerILi128ELi80ELi128ELi128ELb1ELb1ELb0ELb0ELb1ELb1EEEEEEEEEvNT_6ParamsE) ;  /* 0xfffef06002007950 */ /* 0x000fea0003c3ffff */
.L_x_2127:
        /* <DEDUP_REMOVED lines=14> */
.L_x_3854:


//--------------------- .text._ZN7cutlass13device_kernelIN5flash19enable_sm80_to_sm89INS1_16FlashAttnFwdSm80INS1_25CollectiveMainloopFwdSm80ILi4ELi1ELb0EN4cute5tupleIJNS5_1CILi128EEENS7_ILi80EEENS7_ILi64EEEEEELi64ENS_6half_tEfNS_4arch4Sm80ELb0ELb0ELb0ELb1ELb1ELb1ELb1ELb1EEENS1_21CollectiveEpilogueFwdINS6_IJS8_SA_S9_EEENS6_IJNS7_ILi1EEESI_SI_EEESC_SE_Li128ELb1ELb1ELb1ELb0EEENS1_36VarlenDynamicPersistentTileSchedulerILi128ELi80ELi128ELi128ELb1ELb1ELb0ELb0ELb1ELb1EEEEEEEEEvNT_6ParamsE --------------------------
	.section	.text._ZN7cutlass13device_kernelIN5flash19enable_sm80_to_sm89INS1_16FlashAttnFwdSm80INS1_25CollectiveMainloopFwdSm80ILi4ELi1ELb0EN4cute5tupleIJNS5_1CILi128EEENS7_ILi80EEENS7_ILi64EEEEEELi64ENS_6half_tEfNS_4arch4Sm80ELb0ELb0ELb0ELb1ELb1ELb1ELb1ELb1EEENS1_21CollectiveEpilogueFwdINS6_IJS8_SA_S9_EEENS6_IJNS7_ILi1EEESI_SI_EEESC_SE_Li128ELb1ELb1ELb1ELb0EEENS1_36VarlenDynamicPersistentTileSchedulerILi128ELi80ELi128ELi128ELb1ELb1ELb0ELb0ELb1ELb1EEEEEEEEEvNT_6ParamsE,"ax",@progbits
	.sectioninfo	@"SHI_REGISTERS=255"
	.align	128
.text._ZN7cutlass13device_kernelIN5flash19enable_sm80_to_sm89INS1_16FlashAttnFwdSm80INS1_25CollectiveMainloopFwdSm80ILi4ELi1ELb0EN4cute5tupleIJNS5_1CILi128EEENS7_ILi80EEENS7_ILi64EEEEEELi64ENS_6half_tEfNS_4arch4Sm80ELb0ELb0ELb0ELb1ELb1ELb1ELb1ELb1EEENS1_21CollectiveEpilogueFwdINS6_IJS8_SA_S9_EEENS6_IJNS7_ILi1EEESI_SI_EEESC_SE_Li128ELb1ELb1ELb1ELb0EEENS1_36VarlenDynamicPersistentTileSchedulerILi128ELi80ELi128ELi128ELb1ELb1ELb0ELb0ELb1ELb1EEEEEEEEEvNT_6ParamsE:
        .type           _ZN7cutlass13device_kernelIN5flash19enable_sm80_to_sm89INS1_16FlashAttnFwdSm80INS1_25CollectiveMainloopFwdSm80ILi4ELi1ELb0EN4cute5tupleIJNS5_1CILi128EEENS7_ILi80EEENS7_ILi64EEEEEELi64ENS_6half_tEfNS_4arch4Sm80ELb0ELb0ELb0ELb1ELb1ELb1ELb1ELb1EEENS1_21CollectiveEpilogueFwdINS6_IJS8_SA_S9_EEENS6_IJNS7_ILi1EEESI_SI_EEESC_SE_Li128ELb1ELb1ELb1ELb0EEENS1_36VarlenDynamicPersistentTileSchedulerILi128ELi80ELi128ELi128ELb1ELb1ELb0ELb0ELb1ELb1EEEEEEEEEvNT_6ParamsE,@function
        .size           _ZN7cutlass13device_kernelIN5flash19enable_sm80_to_sm89INS1_16FlashAttnFwdSm80INS1_25CollectiveMainloopFwdSm80ILi4ELi1ELb0EN4cute5tupleIJNS5_1CILi128EEENS7_ILi80EEENS7_ILi64EEEEEELi64ENS_6half_tEfNS_4arch4Sm80ELb0ELb0ELb0ELb1ELb1ELb1ELb1ELb1EEENS1_21CollectiveEpilogueFwdINS6_IJS8_SA_S9_EEENS6_IJNS7_ILi1EEESI_SI_EEESC_SE_Li128ELb1ELb1ELb1ELb0EEENS1_36VarlenDynamicPersistentTileSchedulerILi128ELi80ELi128ELi128ELb1ELb1ELb0ELb0ELb1ELb1EEEEEEEEEvNT_6ParamsE,(.L_x_3859 - _ZN7cutlass13device_kernelIN5flash19enable_sm80_to_sm89INS1_16FlashAttnFwdSm80INS1_25CollectiveMainloopFwdSm80ILi4ELi1ELb0EN4cute5tupleIJNS5_1CILi128EEENS7_ILi80EEENS7_ILi64EEEEEELi64ENS_6half_tEfNS_4arch4Sm80ELb0ELb0ELb0ELb1ELb1ELb1ELb1ELb1EEENS1_21CollectiveEpilogueFwdINS6_IJS8_SA_S9_EEENS6_IJNS7_ILi1EEESI_SI_EEESC_SE_Li128ELb1ELb1ELb1ELb0EEENS1_36VarlenDynamicPersistentTileSchedulerILi128ELi80ELi128ELi128ELb1ELb1ELb0ELb0ELb1ELb1EEEEEEEEEvNT_6ParamsE)
        .other          _ZN7cutlass13device_kernelIN5flash19enable_sm80_to_sm89INS1_16FlashAttnFwdSm80INS1_25CollectiveMainloopFwdSm80ILi4ELi1ELb0EN4cute5tupleIJNS5_1CILi128EEENS7_ILi80EEENS7_ILi64EEEEEELi64ENS_6half_tEfNS_4arch4Sm80ELb0ELb0ELb0ELb1ELb1ELb1ELb1ELb1EEENS1_21CollectiveEpilogueFwdINS6_IJS8_SA_S9_EEENS6_IJNS7_ILi1EEESI_SI_EEESC_SE_Li128ELb1ELb1ELb1ELb0EEENS1_36VarlenDynamicPersistentTileSchedulerILi128ELi80ELi128ELi128ELb1ELb1ELb0ELb0ELb1ELb1EEEEEEEEEvNT_6ParamsE,@"STO_CUDA_ENTRY STV_DEFAULT"
_ZN7cutlass13device_kernelIN5flash19enable_sm80_to_sm89INS1_16FlashAttnFwdSm80INS1_25CollectiveMainloopFwdSm80ILi4ELi1ELb0EN4cute5tupleIJNS5_1CILi128EEENS7_ILi80EEENS7_ILi64EEEEEELi64ENS_6half_tEfNS_4arch4Sm80ELb0ELb0ELb0ELb1ELb1ELb1ELb1ELb1EEENS1_21CollectiveEpilogueFwdINS6_IJS8_SA_S9_EEENS6_IJNS7_ILi1EEESI_SI_EEESC_SE_Li128ELb1ELb1ELb1ELb0EEENS1_36VarlenDynamicPersistentTileSchedulerILi128ELi80ELi128ELi128ELb1ELb1ELb0ELb0ELb1ELb1EEEEEEEEEvNT_6ParamsE:
        /* <DEDUP_REMOVED lines=54> */
.L_x_2133:
        /* <DEDUP_REMOVED lines=17> */
.L_x_2320:
        /* <DEDUP_REMOVED lines=16> */
.L_x_2321:
[----:B--2---:R-:W-:-:S05]  /*0570*/  IMAD R0, R0, c[0x0][0x538], RZ ;  /* 0x00014e0000007a24 */ /* 0x004fca00078e02ff */
[----:B------:R-:W-:-:S04]  /*0580*/  IADD3 R6, R0, R6, RZ ;  /* 0x0000000600067210 */ /* 0x000fc80007ffe0ff */
[----:B------:R-:W-:-:S13]  /*0590*/  ISETP.GT.AND P0, PT, R6, UR4, PT ;  /* 0x0000000406007c0c */ /* 0x000fda000bf04270 */
[----:B-1----:R-:W-:Y:S05]  /*05a0*/  @!P0 BRA `(.L_x_2133) ;  /* 0xfffffdb000008947 */ /* 0x002fea000383ffff */
.L_x_2129:
[----:B------:R-:W-:-:S05]  /*05b0*/  IADD3 R12, -R0, R6, RZ ;  /* 0x00000006000c7210 */ /* 0x000fca0007ffe1ff */
[----:B------:R-:W-:-:S05]  /*05c0*/  IMAD R0, R4, c[0x0][0x538], R12 ;  /* 0x00014e0004007a24 */ /* 0x000fca00078e020c */
[----:B------:R-:W-:Y:S01]  /*05d0*/  ISETP.GT.AND P0, PT, R0, UR4, PT ;  /* 0x0000000400007c0c */ /* 0x000fe2000bf04270 */
[----:B------:R-:W-:-:S12]  /*05e0*/  BRA.DIV ~URZ, `(.L_x_2134) ;  /* 0x00016dd27f007947 */ /* 0x000fd8000b800000 */
[----:B------:R-:W-:-:S04]  /*05f0*/  VOTE.ANY R0, PT, !P0 ;  /* 0x0000000000007806 */ /* 0x000fc800040e0100 */
.L_x_2322:
[----:B------:R1:W2:Y:S01]  /*0600*/  POPC R13, R0 ;  /* 0x00000000000d7309 */ /* 0x0002a20000000000 */
[----:B------:R-:W-:Y:S05]  /*0610*/  BRA.DIV ~URZ, `(.L_x_2135) ;  /* 0x00016de27f007947 */ /* 0x000fea000b800000 */
[----:B--2---:R2:W3:Y:S01]  /*0620*/  SHFL.IDX PT, R11, R8, R13, 0x1f ;  /* 0x00001f0d080b7589 */ /* 0x0044e200000e0000 */
[----:B------:R-:W-:-:S03]  /*0630*/  MOV R6, RZ ;  /* 0x000000ff00067202 */ /* 0x000fc60000000f00 */
[----:B------:R2:W4:Y:S04]  /*0640*/  SHFL.IDX PT, R10, R7, R13, 0x1f ;  /* 0x00001f0d070a7589 */ /* 0x00052800000e0000 */
.L_x_2323:
[----:B------:R-:W-:Y:S01]  /*0650*/  ISETP.NE.AND P0, PT, R0, RZ, PT ;  /* 0x000000ff0000720c */ /* 0x000fe20003f05270 */
[----:B------:R-:W-:-:S12]  /*0660*/  BSSY B0, `(.L_x_2136) ;  /* 0x0000005000007945 */ /* 0x000fd80003800000 */
[----:B------:R-:W-:Y:S05]  /*0670*/  @!P0 BRA `(.L_x_2137) ;  /* 0x0000003000008947 */ /* 0x000fea0003800000 */
[----:B------:R-:W-:Y:S01]  /*0680*/  IADD3 R215, R13, -0x1, RZ ;  /* 0xffffffff0dd77810 */ /* 0x000fe20007ffe0ff */
[----:B------:R-:W-:Y:S05]  /*0690*/  BRA.DIV ~URZ, `(.L_x_2138) ;  /* 0x00016e427f007947 */ /* 0x000fea000b800000 */
[----:B------:R1:W2:Y:S02]  /*06a0*/  SHFL.IDX PT, R6, R4, R215, 0x1f ;  /* 0x00001fd704067589 */ /* 0x0002a400000e0000 */
.L_x_2137:
[----:B------:R-:W-:Y:S05]  /*06b0*/  BSYNC B0 ;  /* 0x0000000000007941 */ /* 0x000fea0003800000 */
.L_x_2136:
        /* <DEDUP_REMOVED lines=69> */
.L_x_2130:
[----:B------:R-:W-:Y:S01]  /*0b10*/  MOV R0, UR4 ;  /* 0x0000000400007c02 */ /* 0x000fe20008000f00 */
[----:B------:R-:W-:Y:S04]  /*0b20*/  STL [R1+0x34], RZ ;  /* 0x000034ff01007387 */ /* 0x000fe80000100800 */
[----:B------:R-:W-:Y:S04]  /*0b30*/  STL [R1+0x38], RZ ;  /* 0x000038ff01007387 */ /* 0x000fe80000100800 */
[----:B------:R1:W-:Y:S02]  /*0b40*/  STL [R1+0x30], R0 ;  /* 0x0000300001007387 */ /* 0x0003e40000100800 */
[----:B-1----:R-:W-:-:S05]  /*0b50*/  MOV R0, c[0x0][0x53c] ;  /* 0x00014f0000007a02 */ /* 0x002fca0000000f00 */
[----:B------:R1:W-:Y:S02]  /*0b60*/  STL [R1+0x3c], R0 ;  /* 0x00003c0001007387 */ /* 0x0003e40000100800 */
.L_x_2139:
        /* <DEDUP_REMOVED lines=8> */
.L_x_2128:
[----:B------:R-:W2:Y:S02]  /*0bf0*/  LDL R0, [R1+0x3c] ;  /* 0x00003c0001007983 */ /* 0x000ea40000100800 */
[----:B--2---:R-:W-:-:S13]  /*0c00*/  ISETP.GE.AND P0, PT, R0, c[0x0][0x53c], PT ;  /* 0x00014f0000007a0c */ /* 0x004fda0003f06270 */
[----:B------:R-:W-:Y:S05]  /*0c10*/  @P0 EXIT ;  /* 0x000000000000094d */ /* 0x000fea0003800000 */
[----:B------:R-:W2:Y:S01]  /*0c20*/  S2R R15, SR_TID.X ;  /* 0x00000000000f7919 */ /* 0x000ea20000002100 */
[----:B------:R-:W-:Y:S01]  /*0c30*/  IMAD.MOV.U32 R17, RZ, RZ, -0x10 ;  /* 0xfffffff0ff117424 */ /* 0x000fe200078e00ff */
[----:B------:R-:W-:Y:S01]  /*0c40*/  ULDC UR4, c[0x0][0x2ac] ;  /* 0x0000ab0000047ab9 */ /* 0x000fe20000000800 */
[----:B------:R-:W-:Y:S01]  /*0c50*/  IMAD.MOV.U32 R16, RZ, RZ, 0x20 ;  /* 0x00000020ff107424 */ /* 0x000fe200078e00ff */
[----:B------:R-:W-:Y:S02]  /*0c60*/  ULDC UR6, c[0x0][0x1d0] ;  /* 0x0000740000067ab9 */ /* 0x000fe40000000800 */
        /* <DEDUP_REMOVED lines=15> */
[----:B------:R-:W-:Y:S01]  /*0d60*/  IMAD.SHL.U32 R7, R9, 0x40, RZ ;  /* 0x0000004009077824 */ /* 0x000fe200078e00ff */
[----:B------:R-:W-:Y:S02]  /*0d70*/  SHF.R.S32.HI R8, RZ, 0x1f, R2 ;  /* 0x0000001fff087819 */ /* 0x000fe40000011402 */
        /* <DEDUP_REMOVED lines=14> */
[----:B------:R-:W-:Y:S02]  /*0e60*/  LOP3.LUT R213, R5, 0x7ffffe00, R0, 0xf8, !PT ;  /* 0x7ffffe0005d57812 */ /* 0x000fe400078ef800 */
[--C-:B------:R-:W-:Y:S02]  /*0e70*/  SHF.R.S32.HI R98, RZ, 0x2, R10.reuse ;  /* 0x00000002ff627819 */ /* 0x100fe4000001140a */
[----:B------:R-:W-:Y:S01]  /*0e80*/  SHF.R.S32.HI R4, RZ, 0x1f, R10 ;  /* 0x0000001fff047819 */ /* 0x000fe2000001140a */
[----:B------:R-:W-:Y:S01]  /*0e90*/  IMAD.SHL.U32 R213, R213, 0x2, RZ ;  /* 0x00000002d5d57824 */ /* 0x000fe200078e00ff */
[----:B------:R-:W-:Y:S02]  /*0ea0*/  LOP3.LUT R0, R2, 0xffffffe0, RZ, 0xc0, !PT ;  /* 0xffffffe002007812 */ /* 0x000fe400078ec0ff */
[----:B------:R-:W-:Y:S02]  /*0eb0*/  SHF.R.S32.HI R7, RZ, 0x5, R2 ;  /* 0x00000005ff077819 */ /* 0x000fe40000011402 */
[----:B------:R-:W-:Y:S01]  /*0ec0*/  LOP3.LUT R13, R6, R3, RZ, 0x3c, !PT ;  /* 0x00000003060d7212 */ /* 0x000fe200078e3cff */
[----:B------:R-:W-:Y:S01]  /*0ed0*/  IMAD.IADD R18, R15, 0x1, -R0 ;  /* 0x000000010f127824 */ /* 0x000fe200078e0a00 */
[----:B------:R-:W-:Y:S01]  /*0ee0*/  SHF.R.S32.HI R2, RZ, 0x1f, R2 ;  /* 0x0000001fff027819 */ /* 0x000fe20000011402 */
[----:B------:R-:W-:Y:S01]  /*0ef0*/  IMAD.SHL.U32 R19, R7, 0x200, RZ ;  /* 0x0000020007137824 */ /* 0x000fe200078e00ff */
[----:B------:R-:W-:-:S02]  /*0f00*/  LEA.HI R4, R4, R98, RZ, 0x3 ;  /* 0x0000006204047211 */ /* 0x000fc400078f18ff */
[----:B------:R-:W-:Y:S02]  /*0f10*/  LOP3.LUT R3, R10, 0xfffffffc, RZ, 0xc0, !PT ;  /* 0xfffffffc0a037812 */ /* 0x000fe400078ec0ff */
[----:B------:R-:W-:Y:S02]  /*0f20*/  LEA.HI R0, R2, R7, RZ, 0x2 ;  /* 0x0000000702007211 */ /* 0x000fe400078f10ff */
[----:B------:R-:W-:Y:S01]  /*0f30*/  LOP3.LUT R2, R4, 0xfffffff8, RZ, 0xc0, !PT ;  /* 0xfffffff804027812 */ /* 0x000fe200078ec0ff */
[----:B------:R-:W-:Y:S01]  /*0f40*/  IMAD.IADD R99, R15, 0x1, -R3 ;  /* 0x000000010f637824 */ /* 0x000fe200078e0a03 */
[----:B------:R-:W-:Y:S01]  /*0f50*/  SHF.R.S32.HI R4, RZ, 0x1f, R18 ;  /* 0x0000001fff047819 */ /* 0x000fe20000011412 */
[----:B------:R-:W-:Y:S01]  /*0f60*/  IMAD.MOV.U32 R15, RZ, RZ, 0x40 ;  /* 0x00000040ff0f7424 */ /* 0x000fe200078e00ff */
        /* <DEDUP_REMOVED lines=9> */
[C---:B------:R-:W-:Y:S01]  /*1000*/  IMAD.SHL.U32 R86, R99.reuse, 0x8, RZ ;  /* 0x0000000863567824 */ /* 0x040fe200078e00ff */
        /* <DEDUP_REMOVED lines=27> */
[----:B------:R-:W-:Y:S02]  /*11c0*/  IADD3 R23, R98, 0x40, RZ ;  /* 0x0000004062177810 */ /* 0x000fe40007ffe0ff */
[-C--:B------:R-:W-:Y:S01]  /*11d0*/  IADD3 R4, R0, R3.reuse, R5 ;  /* 0x0000000300047210 */ /* 0x080fe20007ffe005 */
[----:B------:R-:W-:Y:S01]  /*11e0*/  IMAD.SHL.U32 R6, R24, 0x40, RZ ;  /* 0x0000004018067824 */ /* 0x000fe200078e00ff */
[----:B------:R-:W-:Y:S01]  /*11f0*/  LOP3.LUT R5, R0, R3, RZ, 0xfc, !PT ;  /* 0x0000000300057212 */ /* 0x000fe200078efcff */
[----:B------:R-:W-:Y:S01]  /*1200*/  IMAD R0, R9, 0x10, R25 ;  /* 0x0000001009007824 */ /* 0x000fe200078e0219 */
[----:B------:R-:W-:Y:S01]  /*1210*/  IADD3 R22, R98, 0x60, RZ ;  /* 0x0000006062167810 */ /* 0x000fe20007ffe0ff */
[----:B------:R-:W-:Y:S01]  /*1220*/  IMAD.SHL.U32 R3, R23, 0x40, RZ ;  /* 0x0000004017037824 */ /* 0x000fe200078e00ff */
[C---:B------:R-:W-:Y:S01]  /*1230*/  LOP3.LUT P6, RZ, R8.reuse, 0x2, RZ, 0xc0, !PT ;  /* 0x0000000208ff7812 */ /* 0x040fe200078cc0ff */
[----:B------:R-:W-:Y:S01]  /*1240*/  STL [R1+0x44], R20 ;  /* 0x0000441401007387 */ /* 0x000fe20000100800 */
[----:B------:R-:W-:-:S02]  /*1250*/  LOP3.LUT P5, RZ, R8, 0x4, RZ, 0xc0, !PT ;  /* 0x0000000408ff7812 */ /* 0x000fc400078ac0ff */
[----:B------:R-:W-:Y:S01]  /*1260*/  SHF.R.S32.HI R7, RZ, 0x1f, R24 ;  /* 0x0000001fff077819 */ /* 0x000fe20000011418 */
[----:B------:R1:W-:Y:S01]  /*1270*/  STL [R1], R0 ;  /* 0x0000000001007387 */ /* 0x0003e20000100800 */
        /* <DEDUP_REMOVED lines=12> */
[----:B------:R-:W-:Y:S01]  /*1340*/  LOP3.LUT R12, R11, 0x38, R86, 0xf8, !PT ;  /* 0x000000380b0c7812 */ /* 0x000fe200078ef856 */
[----:B------:R-:W-:Y:S01]  /*1350*/  IMAD.SHL.U32 R6, R3, 0x40, RZ ;  /* 0x0000004003067824 */ /* 0x000fe200078e00ff */
[----:B------:R-:W-:Y:S01]  /*1360*/  SHF.R.U32.HI R26, RZ, 0x3, R11 ;  /* 0x00000003ff1a7819 */ /* 0x000fe2000001160b */
[----:B-1----:R-:W-:Y:S01]  /*1370*/  IMAD.SHL.U32 R0, R22, 0x40, RZ ;  /* 0x0000004016007824 */ /* 0x002fe200078e00ff */
[----:B------:R-:W-:-:S02]  /*1380*/  LOP3.LUT R9, R10, 0x7ffffffc, RZ, 0xc0, !PT ;  /* 0x7ffffffc0a097812 */ /* 0x000fc400078ec0ff */
[--C-:B------:R-:W-:Y:S02]  /*1390*/  LOP3.LUT R11, R23, 0x38, R86.reuse, 0xf8, !PT ;  /* 0x00000038170b7812 */ /* 0x100fe400078ef856 */
[----:B------:R-:W-:Y:S01]  /*13a0*/  LOP3.LUT R22, R0, 0x1c0, RZ, 0xc0, !PT ;  /* 0x000001c000167812 */ /* 0x000fe200078ec0ff */
[----:B------:R-:W-:Y:S01]  /*13b0*/  IMAD.IADD R9, R18, 0x1, -R9 ;  /* 0x0000000112097824 */ /* 0x000fe200078e0a09 */
[----:B------:R-:W-:Y:S02]  /*13c0*/  SHF.R.U32.HI R24, RZ, 0x3, R23 ;  /* 0x00000003ff187819 */ /* 0x000fe40000011617 */
[----:B------:R-:W-:Y:S01]  /*13d0*/  SHF.R.S32.HI R3, RZ, 0x1f, R91 ;  /* 0x0000001fff037819 */ /* 0x000fe2000001145b */
[----:B------:R-:W-:Y:S01]  /*13e0*/  IMAD.SHL.U32 R18, R9, 0x2, RZ ;  /* 0x0000000209127824 */ /* 0x000fe200078e00ff */
[----:B------:R-:W-:Y:S02]  /*13f0*/  LOP3.LUT R10, R22, 0x38, R86, 0xf8, !PT ;  /* 0x00000038160a7812 */ /* 0x000fe400078ef856 */
[----:B------:R-:W-:Y:S01]  /*1400*/  SHF.R.U32.HI R23, RZ, 0x3, R22 ;  /* 0x00000003ff177819 */ /* 0x000fe20000011616 */
[----:B------:R-:W-:Y:S01]  /*1410*/  IMAD.SHL.U32 R22, R91, 0x2, RZ ;  /* 0x000000025b167824 */ /* 0x000fe200078e00ff */
[----:B------:R-:W-:-:S02]  /*1420*/  LOP3.LUT R25, R8, 0xfffffe00, RZ, 0xc0, !PT ;  /* 0xfffffe0008197812 */ /* 0x000fc400078ec0ff */
[----:B------:R-:W-:Y:S02]  /*1430*/  SHF.L.U64.HI R3, R91, 0x1, R3 ;  /* 0x000000015b037819 */ /* 0x000fe40000010203 */
[----:B------:R1:W-:Y:S01]  /*1440*/  STL [R1+0xe0], R22 ;  /* 0x0000e01601007387 */ /* 0x0003e20000100800 */
[----:B------:R-:W-:Y:S02]  /*1450*/  LOP3.LUT R7, R7, 0xfffffe00, RZ, 0xc0, !PT ;  /* 0xfffffe0007077812 */ /* 0x000fe400078ec0ff */
[----:B------:R-:W-:Y:S01]  /*1460*/  LOP3.LUT R12, R25, R12, R26, 0xf6, !PT ;  /* 0x0000000c190c7212 */ /* 0x000fe200078ef61a */
[----:B------:R-:W-:Y:S01]  /*1470*/  STL [R1+0x4c], R25 ;  /* 0x00004c1901007387 */ /* 0x000fe20000100800 */
[----:B------:R-:W-:Y:S02]  /*1480*/  LOP3.LUT R11, R7, R11, R24, 0xf6, !PT ;  /* 0x0000000b070b7212 */ /* 0x000fe400078ef618 */
[----:B------:R-:W-:Y:S01]  /*1490*/  LEA R12, R12, 0x5100, 0x1 ;  /* 0x000051000c0c7811 */ /* 0x000fe200078e08ff */
[----:B------:R2:W-:Y:S01]  /*14a0*/  STL [R1+0xdc], R3 ;  /* 0x0000dc0301007387 */ /* 0x0005e20000100800 */
[----:B------:R-:W-:-:S02]  /*14b0*/  LOP3.LUT R9, R21, 0x38, R86, 0xf8, !PT ;  /* 0x0000003815097812 */ /* 0x000fc400078ef856 */
[----:B------:R-:W-:Y:S01]  /*14c0*/  LEA R11, R11, 0x5100, 0x1 ;  /* 0x000051000b0b7811 */ /* 0x000fe200078e08ff */
[----:B------:R3:W-:Y:S01]  /*14d0*/  STL [R1+0x48], R7 ;  /* 0x0000480701007387 */ /* 0x0007e20000100800 */
[----:B------:R-:W-:Y:S02]  /*14e0*/  LEA R196, R2, 0x2900, 0x1 ;  /* 0x0000290002c47811 */ /* 0x000fe400078e08ff */
[----:B------:R-:W-:Y:S02]  /*14f0*/  SEL R2, R16, 0xffffffe0, !P6 ;  /* 0xffffffe010027807 */ /* 0x000fe40007000000 */
[C---:B------:R-:W-:Y:S02]  /*1500*/  SEL R0, R15.reuse, 0xffffffc0, !P3 ;  /* 0xffffffc00f007807 */ /* 0x040fe40005800000 */
[----:B------:R-:W-:Y:S02]  /*1510*/  SEL R8, R15, 0xffffffc0, !P2 ;  /* 0xffffffc00f087807 */ /* 0x000fe40005000000 */
[----:B------:R-:W-:Y:S01]  /*1520*/  LOP3.LUT R9, R19, R9, R20, 0xf6, !PT ;  /* 0x0000000913097212 */ /* 0x000fe200078ef614 */
[C---:B------:R-:W-:Y:S01]  /*1530*/  IMAD.IADD R202, R196.reuse, 0x1, R0 ;  /* 0x00000001c4ca7824 */ /* 0x040fe200078e0200 */
[----:B------:R-:W-:-:S02]  /*1540*/  IADD3 R207, R196, 0x20, RZ ;  /* 0x00000020c4cf7810 */ /* 0x000fc40007ffe0ff */
[----:B-1----:R-:W-:Y:S02]  /*1550*/  LOP3.LUT R22, R6, 0xfffffe00, RZ, 0xc0, !PT ;  /* 0xfffffe0006167812 */ /* 0x002fe400078ec0ff */
[----:B------:R-:W-:Y:S02]  /*1560*/  SEL R6, R16, 0xffffffe0, !P0 ;  /* 0xffffffe010067807 */ /* 0x000fe40004000000 */
[----:B------:R-:W-:Y:S01]  /*1570*/  LOP3.LUT R10, R22, R10, R23, 0xf6, !PT ;  /* 0x0000000a160a7212 */ /* 0x000fe200078ef617 */
[----:B------:R-:W-:Y:S01]  /*1580*/  STL [R1+0xe8], R22 ;  /* 0x0000e81601007387 */ /* 0x000fe20000100800 */
[----:B------:R-:W-:Y:S01]  /*1590*/  IADD3 R16, R18, 0x10, RZ ;  /* 0x0000001012107810 */ /* 0x000fe20007ffe0ff */
[----:B--2---:R-:W-:Y:S01]  /*15a0*/  IMAD.IADD R3, R27, 0x1, R14 ;  /* 0x000000011b037824 */ /* 0x004fe200078e020e */
[----:B------:R-:W-:Y:S02]  /*15b0*/  LEA R10, R10, 0x5100, 0x1 ;  /* 0x000051000a0a7811 */ /* 0x000fe400078e08ff */
[----:B------:R-:W-:-:S02]  /*15c0*/  IADD3 R14, R18, 0x20, RZ ;  /* 0x00000020120e7810 */ /* 0x000fc40007ffe0ff */
[----:B------:R1:W-:Y:S01]  /*15d0*/  STL [R1+0xf0], R3 ;  /* 0x0000f00301007387 */ /* 0x0003e20000100800 */
[----:B---3--:R-:W-:Y:S02]  /*15e0*/  SEL R7, R17, 0x10, !P1 ;  /* 0x0000001011077807 */ /* 0x008fe40004800000 */
[----:B------:R-:W-:Y:S01]  /*15f0*/  IADD3 R17, R18, 0x8, RZ ;  /* 0x0000000812117810 */ /* 0x000fe20007ffe0ff */
[----:B------:R-:W-:Y:S01]  /*1600*/  STL [R1+0x7c], R18 ;  /* 0x00007c1201007387 */ /* 0x000fe20000100800 */
[----:B------:R-:W-:Y:S02]  /*1610*/  LEA R9, R9, 0x5100, 0x1 ;  /* 0x0000510009097811 */ /* 0x000fe400078e08ff */
[----:B------:R-:W-:Y:S01]  /*1620*/  @P4 IADD3 R207, R196, -0x20, RZ ;  /* 0xffffffe0c4cf4810 */ /* 0x000fe20007ffe0ff */
[----:B------:R2:W-:Y:S01]  /*1630*/  STL [R1+0xd8], R12 ;  /* 0x0000d80c01007387 */ /* 0x0005e20000100800 */
[----:B------:R-:W-:Y:S02]  /*1640*/  LEA R203, R4, 0x5100, 0x1 ;  /* 0x0000510004cb7811 */ /* 0x000fe400078e08ff */
[----:B------:R-:W-:Y:S01]  /*1650*/  LEA R197, R5, 0x100, 0x1 ;  /* 0x0000010005c57811 */ /* 0x000fe200078e08ff */
[----:B------:R3:W-:Y:S01]  /*1660*/  STL [R1+0xd4], R11 ;  /* 0x0000d40b01007387 */ /* 0x0007e20000100800 */
[----:B------:R-:W-:Y:S01]  /*1670*/  IMAD.IADD R199, R0, 0x1, R207 ;  /* 0x0000000100c77824 */ /* 0x000fe200078e02cf */
[----:B------:R-:W-:Y:S01]  /*1680*/  IADD3 R212, R86, 0x20, RZ ;  /* 0x0000002056d47810 */ /* 0x000fe20007ffe0ff */
[----:B------:R-:W-:Y:S01]  /*1690*/  IMAD.IADD R206, R203, 0x1, R2 ;  /* 0x00000001cbce7824 */ /* 0x000fe200078e0202 */
[----:B------:R4:W-:Y:S01]  /*16a0*/  STL [R1+0xd0], R10 ;  /* 0x0000d00a01007387 */ /* 0x0009e20000100800 */
[----:B------:R-:W-:Y:S01]  /*16b0*/  SHF.R.S32.HI R245, RZ, 0x1f, R244 ;  /* 0x0000001ffff57819 */ /* 0x000fe200000114f4 */
[----:B------:R-:W-:Y:S01]  /*16c0*/  IMAD.IADD R201, R2, 0x1, R197 ;  /* 0x0000000102c97824 */ /* 0x000fe200078e02c5 */
[----:B------:R-:W-:Y:S01]  /*16d0*/  SHF.R.S32.HI R87, RZ, 0x1f, R86 ;  /* 0x0000001fff577819 */ /* 0x000fe20000011456 */
[----:B------:R5:W-:Y:S01]  /*16e0*/  STL [R1+0x74], R17 ;  /* 0x0000741101007387 */ /* 0x000be20000100800 */
[----:B------:R-:W-:-:S02]  /*16f0*/  SHF.R.S32.HI R252, RZ, 0x1f, R212 ;  /* 0x0000001ffffc7819 */ /* 0x000fc400000114d4 */
[----:B------:R-:W-:Y:S01]  /*1700*/  IADD3 R211, R207, 0x800, RZ ;  /* 0x00000800cfd37810 */ /* 0x000fe20007ffe0ff */
[----:B------:R5:W-:Y:S01]  /*1710*/  STL [R1+0x70], R16 ;  /* 0x0000701001007387 */ /* 0x000be20000100800 */
[----:B-1----:R-:W-:Y:S02]  /*1720*/  LOP3.LUT R3, R21, 0x18, R86, 0xf8, !PT ;  /* 0x0000001815037812 */ /* 0x002fe400078ef856 */
[----:B------:R-:W-:Y:S02]  /*1730*/  IADD3 R210, R207, 0x1000, RZ ;  /* 0x00001000cfd27810 */ /* 0x000fe40007ffe0ff */
[----:B------:R-:W-:Y:S02]  /*1740*/  LOP3.LUT R247, R19, R3, R20, 0xf6, !PT ;  /* 0x0000000313f77212 */ /* 0x000fe400078ef614 */
[----:B------:R-:W-:Y:S02]  /*1750*/  SEL R3, R15, 0xffffffc0, !P5 ;  /* 0xffffffc00f037807 */ /* 0x000fe40006800000 */
[----:B------:R-:W-:-:S02]  /*1760*/  IADD3 R15, R18, 0x18, RZ ;  /* 0x00000018120f7810 */ /* 0x000fc40007ffe0ff */
[C---:B--2---:R-:W-:Y:S01]  /*1770*/  IADD3 R12, R18.reuse, 0x28, RZ ;  /* 0x00000028120c7810 */ /* 0x044fe20007ffe0ff */
[----:B------:R-:W-:Y:S01]  /*1780*/  IMAD.IADD R204, R203, 0x1, R3 ;  /* 0x00000001cbcc7824 */ /* 0x000fe200078e0203 */
[----:B---3--:R-:W-:Y:S01]  /*1790*/  IADD3 R11, R18, 0x30, RZ ;  /* 0x00000030120b7810 */ /* 0x008fe20007ffe0ff */
[----:B------:R-:W-:Y:S01]  /*17a0*/  STL [R1+0x6c], R15 ;  /* 0x00006c0f01007387 */ /* 0x000fe20000100800 */
[----:B------:R-:W-:Y:S01]  /*17b0*/  IMAD.IADD R198, R3, 0x1, R197 ;  /* 0x0000000103c67824 */ /* 0x000fe200078e02c5 */
[----:B------:R-:W-:Y:S01]  /*17c0*/  LEA R247, R247, 0x100, 0x1 ;  /* 0x00000100f7f77811 */ /* 0x000fe200078e08ff */
[----:B------:R-:W-:Y:S01]  /*17d0*/  IMAD.IADD R205, R2, 0x1, R204 ;  /* 0x0000000102cd7824 */ /* 0x000fe200078e02cc */
[----:B------:R1:W-:Y:S01]  /*17e0*/  STL [R1+0x68], R14 ;  /* 0x0000680e01007387 */ /* 0x0003e20000100800 */
[----:B----4-:R-:W-:Y:S01]  /*17f0*/  IADD3 R10, R18, 0x38, RZ ;  /* 0x00000038120a7810 */ /* 0x010fe20007ffe0ff */
[----:B------:R-:W-:Y:S01]  /*1800*/  IMAD.IADD R200, R2, 0x1, R198 ;  /* 0x0000000102c87824 */ /* 0x000fe200078e02c6 */
[----:B-----5:R-:W-:Y:S01]  /*1810*/  SHF.R.S32.HI R17, RZ, 0x1f, R17 ;  /* 0x0000001fff117819 */ /* 0x020fe20000011411 */
[----:B------:R2:W-:Y:S01]  /*1820*/  STL [R1+0x64], R12 ;  /* 0x0000640c01007387 */ /* 0x0005e20000100800 */
[----:B------:R-:W-:Y:S01]  /*1830*/  IMAD.IADD R248, R8, 0x1, R247 ;  /* 0x0000000108f87824 */ /* 0x000fe200078e02f7 */
[----:B------:R-:W-:-:S02]  /*1840*/  IADD3 R209, R207, 0x1800, RZ ;  /* 0x00001800cfd17810 */ /* 0x000fc40007ffe0ff */
[----:B------:R-:W-:Y:S01]  /*1850*/  STL [R1+0x60], R11 ;  /* 0x0000600b01007387 */ /* 0x000fe20000100800 */
[----:B------:R-:W-:Y:S02]  /*1860*/  SHF.R.S32.HI R16, RZ, 0x1f, R16 ;  /* 0x0000001fff107819 */ /* 0x000fe40000011410 */
[----:B------:R-:W-:Y:S01]  /*1870*/  IADD3 R208, R207, 0x2000, RZ ;  /* 0x00002000cfd07810 */ /* 0x000fe20007ffe0ff */
[----:B------:R3:W-:Y:S04]  /*1880*/  STL [R1+0xcc], R9 ;  /* 0x0000cc0901007387 */ /* 0x0007e80000100800 */
[----:B------:R-:W-:Y:S04]  /*1890*/  STL [R1+0x5c], R10 ;  /* 0x00005c0a01007387 */ /* 0x000fe80000100800 */
[----:B------:R-:W-:Y:S04]  /*18a0*/  STL [R1+0xc0], R17 ;  /* 0x0000c01101007387 */ /* 0x000fe80000100800 */
[----:B------:R-:W-:Y:S01]  /*18b0*/  STL [R1+0xbc], R16 ;  /* 0x0000bc1001007387 */ /* 0x000fe20000100800 */
[----:B-1----:R-:W-:-:S02]  /*18c0*/  SHF.R.S32.HI R14, RZ, 0x1f, R14 ;  /* 0x0000001fff0e7819 */ /* 0x002fc4000001140e */
[----:B--2---:R-:W-:Y:S02]  /*18d0*/  SHF.R.S32.HI R12, RZ, 0x1f, R12 ;  /* 0x0000001fff0c7819 */ /* 0x004fe4000001140c */
[----:B---3--:R-:W-:-:S05]  /*18e0*/  SHF.R.S32.HI R9, RZ, 0x1f, R15 ;  /* 0x0000001fff097819 */ /* 0x008fca000001140f */
[----:B------:R1:W-:Y:S04]  /*18f0*/  STL [R1+0xb8], R9 ;  /* 0x0000b80901007387 */ /* 0x0003e80000100800 */
[----:B------:R-:W-:Y:S04]  /*1900*/  STL [R1+0xb4], R14 ;  /* 0x0000b40e01007387 */ /* 0x000fe80000100800 */
[----:B------:R-:W-:Y:S01]  /*1910*/  STL [R1+0xb0], R12 ;  /* 0x0000b00c01007387 */ /* 0x000fe20000100800 */
[----:B-1----:R-:W-:Y:S02]  /*1920*/  SHF.R.S32.HI R9, RZ, 0x1f, R11 ;  /* 0x0000001fff097819 */ /* 0x002fe4000001140b */
[----:B------:R-:W-:-:S03]  /*1930*/  LEA R11, R13, 0x80, 0x1 ;  /* 0x000000800d0b7811 */ /* 0x000fc600078e08ff */
[----:B------:R1:W-:Y:S02]  /*1940*/  STL [R1+0xac], R9 ;  /* 0x0000ac0901007387 */ /* 0x0003e40000100800 */
[C---:B------:R-:W-:Y:S01]  /*1950*/  IMAD.IADD R0, R11.reuse, 0x1, R6 ;  /* 0x000000010b007824 */ /* 0x040fe200078e0206 */
[----:B-1----:R-:W-:Y:S01]  /*1960*/  SHF.R.S32.HI R9, RZ, 0x1f, R10 ;  /* 0x0000001fff097819 */ /* 0x002fe2000001140a */
[----:B------:R-:W-:-:S04]  /*1970*/  IMAD.IADD R10, R11, 0x1, R8 ;  /* 0x000000010b0a7824 */ /* 0x000fc800078e0208 */
[----:B------:R1:W-:Y:S01]  /*1980*/  STL [R1+0xa8], R9 ;  /* 0x0000a80901007387 */ /* 0x0003e20000100800 */
[----:B------:R-:W-:-:S03]  /*1990*/  IMAD.IADD R4, R6, 0x1, R10 ;  /* 0x0000000106047824 */ /* 0x000fc600078e020a */
[----:B------:R-:W-:Y:S01]  /*19a0*/  STL [R1+0x8c], R11 ;  /* 0x00008c0b01007387 */ /* 0x000fe20000100800 */
[----:B------:R-:W-:-:S03]  /*19b0*/  IMAD.IADD R3, R7, 0x1, R4 ;  /* 0x0000000107037824 */ /* 0x000fc600078e0204 */
        /* <DEDUP_REMOVED lines=12> */
.L_x_2319:
        /* <DEDUP_REMOVED lines=47> */
.L_x_2140:
[----:B------:R-:W-:-:S04]  /*1d70*/  ISETP.NE.U32.AND P0, PT, RZ, c[0x0][0x368], PT ;  /* 0x0000da00ff007a0c */ /* 0x000fc80003f05070 */
[----:B------:R-:W-:-:S13]  /*1d80*/  ISETP.NE.AND.EX P0, PT, RZ, c[0x0][0x36c], PT, P0 ;  /* 0x0000db00ff007a0c */ /* 0x000fda0003f05300 */
[----:B------:R-:W-:Y:S05]  /*1d90*/  @!P0 BRA `(.L_x_2141) ;  /* 0x0000004000008947 */ /* 0x000fea0003800000 */
[----:B-1----:R-:W-:-:S04]  /*1da0*/  IADD3 R6, P0, R16, c[0x0][0x368], RZ ;  /* 0x0000da0010067a10 */ /* 0x002fc80007f1e0ff */
[----:B------:R-:W-:-:S05]  /*1db0*/  IADD3.X R7, R15, c[0x0][0x36c], RZ, P0, !PT ;  /* 0x0000db000f077a10 */ /* 0x000fca00007fe4ff */
[----:B------:R1:W5:Y:S01]  /*1dc0*/  LDG.E R6, [R6.64] ;  /* 0x0000000806067981 */ /* 0x000362000c1e1900 */
[----:B------:R-:W-:Y:S05]  /*1dd0*/  BRA `(.L_x_2142) ;  /* 0x0000005000007947 */ /* 0x000fea0003800000 */
.L_x_2141:
[----:B-1----:R-:W-:Y:S01]  /*1de0*/  MOV R6, UR6 ;  /* 0x0000000600067c02 */ /* 0x002fe20008000f00 */
[----:B------:R-:W-:Y:S05]  /*1df0*/  @!P5 BRA `(.L_x_2142) ;  /* 0x000000300000d947 */ /* 0x000fea0003800000 */
[----:B------:R-:W2:Y:S04]  /*1e00*/  LDG.E R6, [R4.64] ;  /* 0x0000000804067981 */ /* 0x000ea8000c1e1900 */
[----:B------:R-:W2:Y:S02]  /*1e10*/  LDG.E R0, [R4.64+0x4] ;  /* 0x0000040804007981 */ /* 0x000ea4000c1e1900 */
[----:B--2---:R-:W-:Y:S02]  /*1e20*/  IADD3 R6, -R6, R0, RZ ;  /* 0x0000000006067210 */ /* 0x004fe40007ffe1ff */
.L_x_2142:
        /* <DEDUP_REMOVED lines=59> */
.L_x_2144:
[----:B------:R-:W-:Y:S05]  /*21e0*/  BSYNC B0 ;  /* 0x0000000000007941 */ /* 0x000fea0003800000 */
.L_x_2143:
        /* <DEDUP_REMOVED lines=66> */
[----:B------:R-:W-:Y:S01]  /*2610*/  IMAD R22, R98, c[0x0][0x284], R3 ;  /* 0x0000a10062167a24 */ /* 0x000fe200078e0203 */
        /* <DEDUP_REMOVED lines=18> */
[----:B------:R-:W-:Y:S01]  /*2740*/  @P2 LEA R18, P4, R9, c[0x0][0x220], 0x1 ;  /* 0x0000880009122a11 */ /* 0x000fe200078808ff */
[----:B------:R-:W-:Y:S01]  /*2750*/  @P0 IMAD.WIDE.U32 R6, R139, 0x30, R4 ;  /* 0x000000308b060825 */ /* 0x000fe200078e0004 */
[----:B------:R1:W-:Y:S02]  /*2760*/  @P3 LDGSTS.E.BYPASS.LTC128B.128 [R213+0x3100], [R20.64], !P6 ;  /* 0x0310000014d53fae */ /* 0x0003e4000f101d48 */
[----:B------:R-:W-:Y:S01]  /*2770*/  @P2 LEA.HI.X R19, R9, c[0x0][0x224], R0, 0x1, P4 ;  /* 0x0000890009132a11 */ /* 0x000fe200020f0c00 */
[----:B------:R-:W-:Y:S01]  /*2780*/  IMAD R0, R10, c[0x0][0x290], RZ ;  /* 0x0000a4000a007a24 */ /* 0x000fe200078e02ff */
[----:B------:R-:W-:Y:S01]  /*2790*/  @P0 LEA R16, P4, R6, c[0x0][0x220], 0x1 ;  /* 0x0000880006100a11 */ /* 0x000fe200078808ff */
[----:B------:R-:W-:-:S02]  /*27a0*/  @P0 IMAD.IADD R3, R7, 0x1, R3 ;  /* 0x0000000107030824 */ /* 0x000fc400078e0203 */
[----:B------:R-:W-:Y:S01]  /*27b0*/  IMAD.WIDE.U32 R10, R98, c[0x0][0x290], R92 ;  /* 0x0000a400620a7a25 */ /* 0x000fe200078e005c */
        /* <DEDUP_REMOVED lines=66> */
[----:B------:R-:W-:Y:S01]  /*2be0*/  IMAD.WIDE.U32 R4, R26, c[0x0][0x260], R244 ;  /* 0x000098001a047a25 */ /* 0x000fe200078e00f4 */
[----:B------:R-:W-:Y:S01]  /*2bf0*/  IADD3 R15, R98, 0x20, RZ ;  /* 0x00000020620f7810 */ /* 0x000fe20007ffe0ff */
        /* <DEDUP_REMOVED lines=57> */
.L_x_2180:
        /* <DEDUP_REMOVED lines=76> */
.L_x_2150:
[----:B------:R-:W-:Y:S05]  /*3450*/  BSYNC B0 ;  /* 0x0000000000007941 */ /* 0x000fea0003800000 */
.L_x_2149:
        /* <DEDUP_REMOVED lines=40> */
.L_x_2152:
[----:B------:R-:W-:Y:S05]  /*36e0*/  BSYNC B0 ;  /* 0x0000000000007941 */ /* 0x000fea0003800000 */
.L_x_2151:
        /* <DEDUP_REMOVED lines=39> */
.L_x_2154:
[----:B------:R-:W-:Y:S05]  /*3960*/  BSYNC B0 ;  /* 0x0000000000007941 */ /* 0x000fea0003800000 */
.L_x_2153:
        /* <DEDUP_REMOVED lines=75> */
.L_x_2158:
[----:B------:R-:W-:Y:S05]  /*3e20*/  BSYNC B0 ;  /* 0x0000000000007941 */ /* 0x000fea0003800000 */
.L_x_2157:
        /* <DEDUP_REMOVED lines=57> */
.L_x_2156:
[----:B------:R-:W-:Y:S05]  /*41c0*/  BSYNC B1 ;  /* 0x0000000000017941 */ /* 0x000fea0003800000 */
.L_x_2155:
        /* <DEDUP_REMOVED lines=62> */
.L_x_2162:
[----:B------:R-:W-:Y:S05]  /*45b0*/  BSYNC B0 ;  /* 0x0000000000007941 */ /* 0x000fea0003800000 */
.L_x_2161:
        /* <DEDUP_REMOVED lines=57> */
.L_x_2160:
[----:B------:R-:W-:Y:S05]  /*4950*/  BSYNC B1 ;  /* 0x0000000000017941 */ /* 0x000fea0003800000 */
.L_x_2159:
        /* <DEDUP_REMOVED lines=61> */
.L_x_2165:
[----:B------:R-:W-:Y:S05]  /*4d30*/  BSYNC B0 ;  /* 0x0000000000007941 */ /* 0x000fea0003800000 */
.L_x_2164:
        /* <DEDUP_REMOVED lines=58> */
.L_x_2148:
        /* <DEDUP_REMOVED lines=20> */
[C---:B------:R-:W-:Y:S01]  /*5220*/  @!P2 IADD3.X R4, R101.reuse, R28, R144, P1, P0 ;  /* 0x0000001c6504a210 */ /* 0x040fe20000fe0490 */
        /* <DEDUP_REMOVED lines=191> */
.L_x_2167:
[----:B------:R-:W-:Y:S05]  /*5e20*/  BSYNC B0 ;  /* 0x0000000000007941 */ /* 0x000fea0003800000 */
.L_x_2166:
        /* <DEDUP_REMOVED lines=126> */
.L_x_2169:
[----:B------:R-:W-:Y:S05]  /*6610*/  BSYNC B0 ;  /* 0x0000000000007941 */ /* 0x000fea0003800000 */
.L_x_2168:
        /* <DEDUP_REMOVED lines=128> */
.L_x_2147:
        /* <DEDUP_REMOVED lines=21> */
.L_x_2171:
[----:B-12---:R-:W-:Y:S05]  /*6f70*/  BSYNC B0 ;  /* 0x0000000000007941 */ /* 0x006fea0003800000 */
.L_x_2170:
        /* <DEDUP_REMOVED lines=17> */
.L_x_2173:
[----:B------:R-:W-:Y:S05]  /*7090*/  BSYNC B0 ;  /* 0x0000000000007941 */ /* 0x000fea0003800000 */
.L_x_2172:
        /* <DEDUP_REMOVED lines=16> */
.L_x_2163:
[----:B------:R-:W-:Y:S05]  /*71a0*/  BSYNC B2 ;  /* 0x0000000000027941 */ /* 0x000fea0003800000 */
.L_x_2146:
        /* <DEDUP_REMOVED lines=101> */
.L_x_2175:
[----:B--2---:R-:W-:Y:S05]  /*7800*/  BSYNC B0 ;  /* 0x0000000000007941 */ /* 0x004fea0003800000 */
.L_x_2174:
        /* <DEDUP_REMOVED lines=17> */
.L_x_2177:
[----:B------:R-:W-:Y:S05]  /*7920*/  BSYNC B0 ;  /* 0x0000000000007941 */ /* 0x000fea0003800000 */
.L_x_2176:
        /* <DEDUP_REMOVED lines=17> */
.L_x_2179:
[----:B------:R-:W-:Y:S05]  /*7a40*/  BSYNC B0 ;  /* 0x0000000000007941 */ /* 0x000fea0003800000 */
.L_x_2178:
        /* <DEDUP_REMOVED lines=11> */
[-C--:B----4-:R-:W-:Y:S03]  /*7b00*/  @P0 IADD3 R8, P1, R10, R139.reuse, RZ ;  /* 0x0000008b0a080210 */ /* 0x090fe60007f3e0ff */
[----:B------:R-:W-:Y:S01]  /*7b10*/  @!PT LDS RZ, [RZ] ;  /* 0x00000000fffff984 */ /* 0x000fe20000000800 */
[----:B------:R-:W-:Y:S01]  /*7b20*/  @!PT LDS RZ, [RZ] ;  /* 0x00000000fffff984 */ /* 0x000fe20000000800 */
[----:B------:R-:W-:Y:S01]  /*7b30*/  @!PT LDS RZ, [RZ] ;  /* 0x00000000fffff984 */ /* 0x000fe20000000800 */
[----:B------:R1:W-:Y:S01]  /*7b40*/  @P0 LDGSTS.E.BYPASS.LTC128B.128 [R213+0x2900], [R10.64], !P6 ;  /* 0x029000000ad50fae */ /* 0x0003e2000f101d48 */
[-C--:B------:R-:W-:Y:S02]  /*7b50*/  @P0 IADD3.X R9, R11, R130.reuse, RZ, P1, !PT ;  /* 0x000000820b090210 */ /* 0x080fe40000ffe4ff */
        /* <DEDUP_REMOVED lines=14> */
.L_x_2145:
        /* <DEDUP_REMOVED lines=32> */
.L_x_2182:
[----:B------:R-:W-:Y:S05]  /*7e40*/  BSYNC B0 ;  /* 0x0000000000007941 */ /* 0x000fea0003800000 */
.L_x_2181:
        /* <DEDUP_REMOVED lines=37> */
[----:B------:R2:W-:Y:S01]  /*80a0*/  STL [R1+0x4], R3 ;  /* 0x0000040301007387 */ /* 0x0005e20000100800 */
[----:B------:R-:W-:-:S03]  /*80b0*/  PRMT R0, RZ, 0x7610, R0 ;  /* 0x00007610ff007816 */ /* 0x000fc60000000000 */
[----:B------:R-:W-:-:S04]  /*80c0*/  IMNMX R229, R138, R2, PT ;  /* 0x000000028ae57217 */ /* 0x000fc80003800200 */
[----:B------:R-:W-:-:S13]  /*80d0*/  ISETP.GT.AND P0, PT, R229, R3, PT ;  /* 0x00000003e500720c */ /* 0x000fda0003f04270 */
[----:B------:R-:W-:Y:S05]  /*80e0*/  @!P0 BRA `(.L_x_2183) ;  /* 0x0000b39000008947 */ /* 0x000fea0003800000 */
[----:B--2---:R-:W2:Y:S04]  /*80f0*/  LDL R3, [R1+0x50] ;  /* 0x0000500001037983 */ /* 0x004ea80000100800 */
[----:B-1----:R-:W3:Y:S04]  /*8100*/  LDL R4, [R1+0x54] ;  /* 0x0000540001047983 */ /* 0x002ee80000100800 */
[----:B------:R-:W4:Y:S04]  /*8110*/  LDL R6, [R1] ;  /* 0x0000000001067983 */ /* 0x000f280000100800 */
[----:B------:R-:W4:Y:S04]  /*8120*/  LDL R10, [R1+0x34] ;  /* 0x00003400010a7983 */ /* 0x000f280000100800 */
[----:B------:R-:W4:Y:S04]  /*8130*/  LDL R7, [R1+0x38] ;  /* 0x0000380001077983 */ /* 0x000f280000100800 */
[----:B------:R-:W4:Y:S04]  /*8140*/  LDL R5, [R1+0x80] ;  /* 0x0000800001057983 */ /* 0x000f280000100800 */
[----:B------:R-:W4:Y:S01]  /*8150*/  LDL R9, [R1+0x58] ;  /* 0x0000580001097983 */ /* 0x000f220000100800 */
[----:B------:R-:W-:-:S04]  /*8160*/  ISETP.NE.U32.AND P0, PT, RZ, c[0x0][0x340], PT ;  /* 0x0000d000ff007a0c */ /* 0x000fc80003f05070 */
[----:B------:R-:W-:Y:S02]  /*8170*/  ISETP.NE.AND.EX P3, PT, RZ, c[0x0][0x344], PT, P0 ;  /* 0x0000d100ff007a0c */ /* 0x000fe40003f65300 */
[----:B------:R-:W-:-:S05]  /*8180*/  SHF.R.S32.HI R0, RZ, 0x1f, R142 ;  /* 0x0000001fff007819 */ /* 0x000fca000001148e */
[----:B------:R-:W-:-:S06]  /*8190*/  IMAD R0, R0, c[0x0][0x178], RZ ;  /* 0x00005e0000007a24 */ /* 0x000fcc00078e02ff */
[----:B--2---:R-:W-:-:S04]  /*81a0*/  @P3 IADD3 R2, P0, R3, c[0x0][0x340], RZ ;  /* 0x0000d00003023a10 */ /* 0x004fc80007f1e0ff */
[----:B---3--:R-:W-:-:S05]  /*81b0*/  @P3 IADD3.X R3, R4, c[0x0][0x344], RZ, P0, !PT ;  /* 0x0000d10004033a10 */ /* 0x008fca00007fe4ff */
[----:B------:R1:W5:Y:S01]  /*81c0*/  @P3 LDG.E R8, [R2.64] ;  /* 0x0000000802083981 */ /* 0x000362000c1e1900 */
[----:B------:R-:W-:-:S05]  /*81d0*/  IMAD.MOV.U32 R4, RZ, RZ, c[0x0][0x2c4] ;  /* 0x0000b100ff047624 */ /* 0x000fca00078e00ff */
[----:B------:R-:W-:Y:S01]  /*81e0*/  ISETP.NE.AND P1, PT, R4, 0x1, PT ;  /* 0x000000010400780c */ /* 0x000fe20003f25270 */
[----:B------:R-:W-:Y:S01]  /*81f0*/  IMAD R0, R142, c[0x0][0x17c], R0 ;  /* 0x00005f008e007a24 */ /* 0x000fe200078e0200 */
        /* <DEDUP_REMOVED lines=41> */
.L_x_2324:
[----:B------:R-:W-:Y:S05]  /*8490*/  BRA.DIV ~URZ, `(.L_x_2185) ;  /* 0x0000f1127f007947 */ /* 0x000fea000b800000 */
[----:B------:R3:W4:Y:S02]  /*84a0*/  SHFL.IDX PT, R2, R6, RZ, 0x181f ;  /* 0x00181fff06027589 */ /* 0x00072400000e0000 */
.L_x_2325:
        /* <DEDUP_REMOVED lines=10> */
.L_x_2187:
[----:B------:R-:W-:Y:S05]  /*8550*/  BSYNC B0 ;  /* 0x0000000000007941 */ /* 0x000fea0003800000 */
.L_x_2186:
[----:B------:R-:W-:Y:S05]  /*8560*/  BRA.DIV ~URZ, `(.L_x_2188) ;  /* 0x0000f0b27f007947 */ /* 0x000fea000b800000 */
[----:B--2---:R2:W1:Y:S04]  /*8570*/  SHFL.IDX PT, R7, R5, 0x1, 0x181f ;  /* 0x00381f0005077f89 */ /* 0x00446800000e0000 */
[----:B----4-:R2:W4:Y:S02]  /*8580*/  SHFL.IDX PT, R2, R6, 0x1, 0x181f ;  /* 0x00381f0006027f89 */ /* 0x01052400000e0000 */
.L_x_2326:
        /* <DEDUP_REMOVED lines=10> */
.L_x_2190:
[----:B------:R-:W-:Y:S05]  /*8630*/  BSYNC B0 ;  /* 0x0000000000007941 */ /* 0x000fea0003800000 */
.L_x_2189:
[----:B------:R-:W-:Y:S05]  /*8640*/  BRA.DIV ~URZ, `(.L_x_2191) ;  /* 0x0000f0a27f007947 */ /* 0x000fea000b800000 */
[----:B-1----:R1:W2:Y:S02]  /*8650*/  SHFL.IDX PT, R7, R5, 0x2, 0x181f ;  /* 0x00581f0005077f89 */ /* 0x0022a400000e0000 */
.L_x_2327:
[----:B------:R-:W-:Y:S05]  /*8660*/  BRA.DIV ~URZ, `(.L_x_2192) ;  /* 0x0000f0f27f007947 */ /* 0x000fea000b800000 */
[----:B----4-:R4:W1:Y:S02]  /*8670*/  SHFL.IDX PT, R2, R6, 0x2, 0x181f ;  /* 0x00581f0006027f89 */ /* 0x01086400000e0000 */
.L_x_2328:
        /* <DEDUP_REMOVED lines=10> */
.L_x_2194:
[----:B------:R-:W-:Y:S05]  /*8720*/  BSYNC B0 ;  /* 0x0000000000007941 */ /* 0x000fea0003800000 */
.L_x_2193:
[----:B------:R-:W-:Y:S05]  /*8730*/  BRA.DIV ~URZ, `(.L_x_2195) ;  /* 0x0000f0927f007947 */ /* 0x000fea000b800000 */
[----:B--2---:R2:W3:Y:S04]  /*8740*/  SHFL.IDX PT, R7, R5, 0x3, 0x181f ;  /* 0x00781f0005077f89 */ /* 0x0044e800000e0000 */
[----:B-1----:R2:W1:Y:S02]  /*8750*/  SHFL.IDX PT, R2, R6, 0x3, 0x181f ;  /* 0x00781f0006027f89 */ /* 0x00246400000e0000 */
.L_x_2329:
        /* <DEDUP_REMOVED lines=10> */
.L_x_2197:
[----:B------:R-:W-:Y:S05]  /*8800*/  BSYNC B0 ;  /* 0x0000000000007941 */ /* 0x000fea0003800000 */
.L_x_2196:
[----:B------:R-:W-:Y:S05]  /*8810*/  BRA.DIV ~URZ, `(.L_x_2198) ;  /* 0x0000f0827f007947 */ /* 0x000fea000b800000 */
[----:B---3--:R3:W2:Y:S02]  /*8820*/  SHFL.IDX PT, R7, R5, 0x4, 0x181f ;  /* 0x00981f0005077f89 */ /* 0x0086a400000e0000 */
.L_x_2330:
[----:B------:R-:W-:Y:S05]  /*8830*/  BRA.DIV ~URZ, `(.L_x_2199) ;  /* 0x0000f0d27f007947 */ /* 0x000fea000b800000 */
[----:B-1----:R1:W3:Y:S02]  /*8840*/  SHFL.IDX PT, R2, R6, 0x4, 0x181f ;  /* 0x00981f0006027f89 */ /* 0x0022e400000e0000 */
.L_x_2331:
        /* <DEDUP_REMOVED lines=10> */
.L_x_2201:
[----:B------:R-:W-:Y:S05]  /*88f0*/  BSYNC B0 ;  /* 0x0000000000007941 */ /* 0x000fea0003800000 */
.L_x_2200:
[----:B------:R-:W-:Y:S05]  /*8900*/  BRA.DIV ~URZ, `(.L_x_2202) ;  /* 0x0000f0727f007947 */ /* 0x000fea000b800000 */
[----:B--2---:R2:W1:Y:S04]  /*8910*/  SHFL.IDX PT, R7, R5, 0x5, 0x181f ;  /* 0x00b81f0005077f89 */ /* 0x00446800000e0000 */
[----:B---3--:R2:W3:Y:S02]  /*8920*/  SHFL.IDX PT, R2, R6, 0x5, 0x181f ;  /* 0x00b81f0006027f89 */ /* 0x0084e400000e0000 */
.L_x_2332:
        /* <DEDUP_REMOVED lines=10> */
.L_x_2204:
[----:B------:R-:W-:Y:S05]  /*89d0*/  BSYNC B0 ;  /* 0x0000000000007941 */ /* 0x000fea0003800000 */
.L_x_2203:
[----:B------:R-:W-:Y:S05]  /*89e0*/  BRA.DIV ~URZ, `(.L_x_2205) ;  /* 0x0000f0627f007947 */ /* 0x000fea000b800000 */
[----:B-1----:R1:W2:Y:S02]  /*89f0*/  SHFL.IDX PT, R7, R5, 0x6, 0x181f ;  /* 0x00d81f0005077f89 */ /* 0x0022a400000e0000 */
.L_x_2333:
[----:B------:R-:W-:Y:S05]  /*8a00*/  BRA.DIV ~URZ, `(.L_x_2206) ;  /* 0x0000f0b27f007947 */ /* 0x000fea000b800000 */
[----:B---3--:R3:W1:Y:S02]  /*8a10*/  SHFL.IDX PT, R2, R6, 0x6, 0x181f ;  /* 0x00d81f0006027f89 */ /* 0x00866400000e0000 */
.L_x_2334:
        /* <DEDUP_REMOVED lines=10> */
.L_x_2208:
[----:B------:R-:W-:Y:S05]  /*8ac0*/  BSYNC B0 ;  /* 0x0000000000007941 */ /* 0x000fea0003800000 */
.L_x_2207:
[----:B------:R-:W-:Y:S05]  /*8ad0*/  BRA.DIV ~URZ, `(.L_x_2209) ;  /* 0x0000f0527f007947 */ /* 0x000fea000b800000 */
[----:B-12---:R-:W1:Y:S04]  /*8ae0*/  SHFL.IDX PT, R5, R5, 0x7, 0x181f ;  /* 0x00f81f0005057f89 */ /* 0x006e6800000e0000 */
[----:B------:R2:W3:Y:S02]  /*8af0*/  SHFL.IDX PT, R3, R6, 0x7, 0x181f ;  /* 0x00f81f0006037f89 */ /* 0x0004e400000e0000 */
.L_x_2335:
        /* <DEDUP_REMOVED lines=17> */
[----:B------:R-:W3:Y:S04]  /*8c10*/  LDL R183, [R1] ;  /* 0x0000000001b77983 */ /* 0x000ee80000100800 */
[----:B------:R-:W5:Y:S01]  /*8c20*/  LDL R186, [R1+0x2c] ;  /* 0x00002c0001ba7983 */ /* 0x000f620000100800 */
[----:B------:R-:W-:Y:S02]  /*8c30*/  IMAD.MOV.U32 R90, RZ, RZ, 0x50 ;  /* 0x00000050ff5a7424 */ /* 0x000fe400078e00ff */
[----:B------:R-:W-:Y:S02]  /*8c40*/  IMAD.MOV.U32 R96, RZ, RZ, c[0x0][0x2b8] ;  /* 0x0000ae00ff607624 */ /* 0x000fe400078e00ff */
[----:B------:R-:W-:Y:S01]  /*8c50*/  IMAD R90, R229, R90, -0x50 ;  /* 0xffffffb0e55a7424 */ /* 0x000fe200078e025a */
[----:B------:R-:W-:Y:S02]  /*8c60*/  BAR.SYNC.DEFER_BLOCKING 0x0 ;  /* 0x0000000000007b1d */ /* 0x000fe40000010000 */
[----:B------:R-:W-:Y:S01]  /*8c70*/  ISETP.NE.AND P1, PT, R96, 0x1, PT ;  /* 0x000000016000780c */ /* 0x000fe20003f25270 */
[----:B------:R-:W-:-:S02]  /*8c80*/  IMAD.MOV.U32 R214, RZ, RZ, RZ ;  /* 0x000000ffffd67224 */ /* 0x000fc400078e00ff */
        /* <DEDUP_REMOVED lines=22> */
[----:B---3--:R-:W-:-:S04]  /*8df0*/  SHF.R.S32.HI R9, RZ, 0x1f, R7 ;  /* 0x0000001fff097819 */ /* 0x008fc80000011407 */
[----:B------:R-:W-:Y:S01]  /*8e00*/  LEA.HI R9, R9, R7, RZ, 0x3 ;  /* 0x0000000709097211 */ /* 0x000fe200078f18ff */
[----:B------:R-:W-:-:S03]  /*8e10*/  IMAD R94, R95, -0x50, R131 ;  /* 0xffffffb05f5e7824 */ /* 0x000fc600078e0283 */
[----:B------:R-:W-:-:S05]  /*8e20*/  SHF.R.S32.HI R9, RZ, 0x3, R9 ;  /* 0x00000003ff097819 */ /* 0x000fca0000011409 */
[----:B------:R-:W-:-:S05]  /*8e30*/  IMAD.IADD R84, R94, 0x1, -R9 ;  /* 0x000000015e547824 */ /* 0x000fca00078e0a09 */
[C---:B------:R-:W-:Y:S02]  /*8e40*/  ISETP.GE.AND P1, PT, R84.reuse, 0x1, PT ;  /* 0x000000015400780c */ /* 0x040fe40003f26270 */
[----:B------:R-:W-:-:S11]  /*8e50*/  ISETP.GE.AND P4, PT, R84, 0x21, PT ;  /* 0x000000215400780c */ /* 0x000fd60003f86270 */
[----:B------:R-:W-:Y:S01]  /*8e60*/  @P1 ISETP.GE.AND P5, PT, R244, c[0x0][0x1d4], PT ;  /* 0x00007500f4001a0c */ /* 0x000fe20003fa6270 */
[----:B------:R-:W-:Y:S04]  /*8e70*/  STL.64 [R1+0x18], R180 ;  /* 0x000018b401007387 */ /* 0x000fe80000100a00 */
[----:B------:R-:W-:Y:S01]  /*8e80*/  STL [R1+0x14], R97 ;  /* 0x0000146101007387 */ /* 0x000fe20000100800 */
[----:B------:R-:W-:Y:S01]  /*8e90*/  BSSY B0, `(.L_x_2210) ;  /* 0x000002a000007945 */ /* 0x000fe20003800000 */
        /* <DEDUP_REMOVED lines=9> */
[----:B------:R-:W2:Y:S04]  /*8f30*/  SHFL.IDX PT, R4, R2, 0x1, 0x181f ;  /* 0x00381f0002047f89 */ /* 0x000ea800000e0000 */
[----:B------:R-:W3:Y:S04]  /*8f40*/  SHFL.IDX PT, R7, R8, RZ, 0x181f ;  /* 0x00181fff08077589 */ /* 0x000ee800000e0000 */
[----:B------:R-:W4:Y:S01]  /*8f50*/  SHFL.IDX PT, R5, R8, 0x1, 0x181f ;  /* 0x00381f0008057f89 */ /* 0x000f2200000e0000 */
[----:B------:R-:W-:-:S03]  /*8f60*/  ISETP.GE.AND P0, PT, R84, 0x11, PT ;  /* 0x000000115400780c */ /* 0x000fc60003f06270 */
[----:B------:R-:W5:Y:S04]  /*8f70*/  SHFL.IDX PT, R9, R2, 0x2, 0x181f ;  /* 0x00581f0002097f89 */ /* 0x000f6800000e0000 */
[----:B------:R-:W-:Y:S01]  /*8f80*/  SHFL.IDX PT, R10, R2, 0x3, 0x181f ;  /* 0x00781f00020a7f89 */ /* 0x000fe200000e0000 */
[----:B-1----:R-:W-:-:S03]  /*8f90*/  @P1 LEA R6, P2, R244, R3, 0x1 ;  /* 0x00000003f4061211 */ /* 0x002fc600078408ff */
[----:B------:R-:W1:Y:S02]  /*8fa0*/  SHFL.IDX PT, R11, R8, 0x2, 0x181f ;  /* 0x00581f00080b7f89 */ /* 0x000e6400000e0000 */
[C---:B--2---:R-:W-:Y:S02]  /*8fb0*/  @P0 LEA R4, P3, R244.reuse, R4, 0x1 ;  /* 0x00000004f4040211 */ /* 0x044fe400078608ff */
[----:B------:R-:W2:Y:S01]  /*8fc0*/  SHFL.IDX PT, R3, R8, 0x3, 0x181f ;  /* 0x00781f0008037f89 */ /* 0x000ea200000e0000 */
[C-C-:B---3--:R-:W-:Y:S02]  /*8fd0*/  @P1 LEA.HI.X R7, R244.reuse, R7, R245.reuse, 0x1, P2 ;  /* 0x00000007f4071211 */ /* 0x148fe400010f0cf5 */
[C---:B------:R-:W-:Y:S02]  /*8fe0*/  @P0 ISETP.GE.AND P2, PT, R244.reuse, c[0x0][0x1d4], PT ;  /* 0x00007500f4000a0c */ /* 0x040fe40003f46270 */
[----:B----4-:R-:W-:Y:S01]  /*8ff0*/  @P0 LEA.HI.X R5, R244, R5, R245, 0x1, P3 ;  /* 0x00000005f4050211 */ /* 0x010fe200018f0cf5 */
[----:B------:R5:W-:Y:S01]  /*9000*/  @P1 LDGSTS.E.BYPASS.LTC128B.128 [R213+0x2900], [R6.64], !P5 ;  /* 0x0290000006d51fae */ /* 0x000be2000e901d48 */
[----:B------:R-:W-:-:S02]  /*9010*/  ISETP.GE.AND P3, PT, R84, 0x31, PT ;  /* 0x000000315400780c */ /* 0x000fc40003f66270 */
[----:B------:R-:W-:-:S07]  /*9020*/  @P4 ISETP.GE.AND P5, PT, R244, c[0x0][0x1d4], PT ;  /* 0x00007500f4004a0c */ /* 0x000fce0003fa6270 */
[----:B------:R3:W-:Y:S04]  /*9030*/  @P0 LDGSTS.E.BYPASS.LTC128B.128 [R213+0x3100], [R4.64], !P2 ;  /* 0x0310000004d50fae */ /* 0x0007e8000d101d48 */
[C---:B------:R-:W-:Y:S02]  /*9040*/  @P3 ISETP.GE.AND P0, PT, R244.reuse, c[0x0][0x1d4], PT ;  /* 0x00007500f4003a0c */ /* 0x040fe40003f06270 */
[----:B-----5:R-:W-:-:S04]  /*9050*/  @P4 LEA R6, P2, R244, R9, 0x1 ;  /* 0x00000009f4064211 */ /* 0x020fc800078408ff */
[----:B-1----:R-:W-:-:S05]  /*9060*/  @P4 LEA.HI.X R7, R244, R11, R245, 0x1, P2 ;  /* 0x0000000bf4074211 */ /* 0x002fca00010f0cf5 */
[----:B------:R1:W-:Y:S01]  /*9070*/  @P4 LDGSTS.E.BYPASS.LTC128B.128 [R213+0x3900], [R6.64], !P5 ;  /* 0x0390000006d54fae */ /* 0x0003e2000e901d48 */
[----:B---3--:R-:W-:-:S04]  /*9080*/  @P3 LEA R4, P1, R244, R10, 0x1 ;  /* 0x0000000af4043211 */ /* 0x008fc800078208ff */
[----:B--2---:R-:W-:-:S05]  /*9090*/  @P3 LEA.HI.X R5, R244, R3, R245, 0x1, P1 ;  /* 0x00000003f4053211 */ /* 0x004fca00008f0cf5 */
[----:B------:R1:W-:Y:S01]  /*90a0*/  @P3 LDGSTS.E.BYPASS.LTC128B.128 [R213+0x4100], [R4.64], !P0 ;  /* 0x0410000004d53fae */ /* 0x0003e2000c101d48 */
[----:B------:R-:W-:-:S03]  /*90b0*/  ISETP.GE.AND P0, PT, R84, 0x41, PT ;  /* 0x000000415400780c */ /* 0x000fc60003f06270 */
[----:B------:R-:W2:Y:S04]  /*90c0*/  SHFL.IDX PT, R2, R2, 0x4, 0x181f ;  /* 0x00981f0002027f89 */ /* 0x000ea800000e0000 */
[----:B------:R1:W3:Y:S06]  /*90d0*/  SHFL.IDX PT, R3, R8, 0x4, 0x181f ;  /* 0x00981f0008037f89 */ /* 0x0002ec00000e0000 */
[----:B------:R-:W-:Y:S05]  /*90e0*/  @!P0 BRA `(.L_x_2211) ;  /* 0x0000004000008947 */ /* 0x000fea0003800000 */
[C---:B------:R-:W-:Y:S02]  /*90f0*/  ISETP.GE.AND P0, PT, R244.reuse, c[0x0][0x1d4], PT ;  /* 0x00007500f4007a0c */ /* 0x040fe40003f06270 */
[----:B--2---:R-:W-:-:S04]  /*9100*/  LEA R2, P1, R244, R2, 0x1 ;  /* 0x00000002f4027211 */ /* 0x004fc800078208ff */
[----:B---3--:R-:W-:-:S07]  /*9110*/  LEA.HI.X R3, R244, R3, R245, 0x1, P1 ;  /* 0x00000003f4037211 */ /* 0x008fce00008f0cf5 */
[----:B------:R2:W-:Y:S02]  /*9120*/  LDGSTS.E.BYPASS.LTC128B.128 [R213+0x4900], [R2.64], !P0 ;  /* 0x0490000002d57fae */ /* 0x0005e4000c101d48 */
.L_x_2211:
[----:B------:R-:W-:Y:S05]  /*9130*/  BSYNC B0 ;  /* 0x0000000000007941 */ /* 0x000fea0003800000 */
.L_x_2210:
[----:B------:R-:W-:Y:S01]  /*9140*/  ISETP.LT.AND P0, PT, RZ, c[0x0][0x27c], PT ;  /* 0x00009f00ff007a0c */ /* 0x000fe20003f01270 */
[----:B------:R-:W0:-:S12]  /*9150*/  LDGDEPBAR ;  /* 0x00000000000079af */ /* 0x000e180000000000 */
[----:B------:R-:W-:Y:S05]  /*9160*/  @P0 BRA `(.L_x_2212) ;  /* 0x0000002000000947 */ /* 0x000fea0003800000 */
[----:B------:R-:W-:-:S04]  /*9170*/  DEPBAR.LE SB0, 0x1 ;  /* 0x000080400000791a */ /* 0x000fc80000000000 */
[----:B------:R-:W-:Y:S05]  /*9180*/  BRA `(.L_x_2213) ;  /* 0x0000352000007947 */ /* 0x000fea0003800000 */
.L_x_2212:
[----:B------:R-:W4:Y:S01]  /*9190*/  LDL R25, [R1+0x34] ;  /* 0x0000340001197983 */ /* 0x000f220000100800 */
[----:B--2---:R-:W-:Y:S01]  /*91a0*/  SHF.R.S32.HI R2, RZ, 0x1f, R129 ;  /* 0x0000001fff027819 */ /* 0x004fe20000011481 */
[----:B------:R-:W-:Y:S01]  /*91b0*/  ULDC.U8 UR4, c[0x0][0x298] ;  /* 0x0000a60000047ab9 */ /* 0x000fe20000000000 */
[C---:B-1----:R-:W-:Y:S01]  /*91c0*/  IMAD.WIDE.U32 R4, R129.reuse, c[0x0][0x290], RZ ;  /* 0x0000a40081047a25 */ /* 0x042fe200078e00ff */
[----:B------:R-:W-:Y:S01]  /*91d0*/  ISETP.NE.AND P2, PT, RZ, UR4, PT ;  /* 0x00000004ff007c0c */ /* 0x000fe2000bf45270 */
[----:B------:R-:W-:Y:S02]  /*91e0*/  BSSY B2, `(.L_x_2213) ;  /* 0x000034c000027945 */ /* 0x000fe40003800000 */
[C---:B------:R-:W-:Y:S02]  /*91f0*/  IMAD R7, R2.reuse, c[0x0][0x280], RZ ;  /* 0x0000a00002077a24 */ /* 0x040fe400078e02ff */
[----:B------:R-:W-:Y:S02]  /*9200*/  IMAD R6, R2, c[0x0][0x290], RZ ;  /* 0x0000a40002067a24 */ /* 0x000fe400078e02ff */
[----:B---3--:R-:W-:-:S04]  /*9210*/  IMAD.WIDE.U32 R2, R129, c[0x0][0x280], RZ ;  /* 0x0000a00081027a25 */ /* 0x008fc800078e00ff */
[C---:B------:R-:W-:Y:S01]  /*9220*/  IMAD R9, R129.reuse, c[0x0][0x284], R7 ;  /* 0x0000a10081097a24 */ /* 0x040fe200078e0207 */
[----:B------:R-:W-:Y:S01]  /*9230*/  LEA R7, P0, R4, c[0x0][0x288], 0x1 ;  /* 0x0000a20004077a11 */ /* 0x000fe200078008ff */
[----:B------:R-:W-:Y:S01]  /*9240*/  IMAD R8, R129, c[0x0][0x294], R6 ;  /* 0x0000a50081087a24 */ /* 0x000fe200078e0206 */
[----:B------:R-:W-:Y:S02]  /*9250*/  LEA R6, P1, R2, c[0x0][0x270], 0x1 ;  /* 0x00009c0002067a11 */ /* 0x000fe400078208ff */
[----:B------:R-:W-:Y:S02]  /*9260*/  IADD3 R3, R9, R3, RZ ;  /* 0x0000000309037210 */ /* 0x000fe40007ffe0ff */
[----:B------:R-:W-:Y:S02]  /*9270*/  IADD3 R5, R8, R5, RZ ;  /* 0x0000000508057210 */ /* 0x000fe40007ffe0ff */
[----:B------:R-:W-:Y:S02]  /*9280*/  LEA.HI.X R2, R2, c[0x0][0x274], R3, 0x1, P1 ;  /* 0x00009d0002027a11 */ /* 0x000fe400008f0c03 */
[----:B------:R-:W-:-:S02]  /*9290*/  LEA.HI.X R3, R4, c[0x0][0x28c], R5, 0x1, P0 ;  /* 0x0000a30004037a11 */ /* 0x000fc400000f0c05 */
[----:B----4-:R-:W-:Y:S01]  /*92a0*/  LEA R4, R25, R98, 0x7 ;  /* 0x0000006219047211 */ /* 0x010fe200078e38ff */
        /* <DEDUP_REMOVED lines=28> */
.L_x_2216:
[----:B-12-4-:R-:W-:Y:S05]  /*9470*/  BSYNC B0 ;  /* 0x0000000000007941 */ /* 0x016fea0003800000 */
.L_x_2215:
        /* <DEDUP_REMOVED lines=72> */
.L_x_2220:
[----:B------:R-:W-:Y:S05]  /*9900*/  BSYNC B0 ;  /* 0x0000000000007941 */ /* 0x000fea0003800000 */
.L_x_2219:
        /* <DEDUP_REMOVED lines=40> */
.L_x_2218:
[----:B------:R-:W-:Y:S05]  /*9b90*/  BSYNC B1 ;  /* 0x0000000000017941 */ /* 0x000fea0003800000 */
.L_x_2217:
        /* <DEDUP_REMOVED lines=45> */
.L_x_2224:
[----:B------:R-:W-:Y:S05]  /*9e70*/  BSYNC B0 ;  /* 0x0000000000007941 */ /* 0x000fea0003800000 */
.L_x_2223:
        /* <DEDUP_REMOVED lines=40> */
.L_x_2222:
[----:B------:R-:W-:Y:S05]  /*a100*/  BSYNC B1 ;  /* 0x0000000000017941 */ /* 0x000fea0003800000 */
.L_x_2221:
        /* <DEDUP_REMOVED lines=45> */
.L_x_2228:
[----:B------:R-:W-:Y:S05]  /*a3e0*/  BSYNC B0 ;  /* 0x0000000000007941 */ /* 0x000fea0003800000 */
.L_x_2227:
        /* <DEDUP_REMOVED lines=40> */
.L_x_2226:
[----:B------:R-:W-:Y:S05]  /*a670*/  BSYNC B1 ;  /* 0x0000000000017941 */ /* 0x000fea0003800000 */
.L_x_2225:
        /* <DEDUP_REMOVED lines=44> */
.L_x_2231:
[----:B------:R-:W-:Y:S05]  /*a940*/  BSYNC B0 ;  /* 0x0000000000007941 */ /* 0x000fea0003800000 */
.L_x_2230:
        /* <DEDUP_REMOVED lines=41> */
.L_x_2214:
        /* <DEDUP_REMOVED lines=22> */
.L_x_2233:
[----:B-123--:R-:W-:Y:S05]  /*ad40*/  BSYNC B0 ;  /* 0x0000000000007941 */ /* 0x00efea0003800000 */
.L_x_2232:
        /* <DEDUP_REMOVED lines=121> */
.L_x_2235:
[----:B------:R-:W-:Y:S05]  /*b4e0*/  BSYNC B0 ;  /* 0x0000000000007941 */ /* 0x000fea0003800000 */
.L_x_2234:
        /* <DEDUP_REMOVED lines=94> */
.L_x_2237:
[----:B------:R-:W-:Y:S05]  /*bad0*/  BSYNC B0 ;  /* 0x0000000000007941 */ /* 0x000fea0003800000 */
.L_x_2236:
        /* <DEDUP_REMOVED lines=94> */
.L_x_2239:
[----:B------:R-:W-:Y:S05]  /*c0c0*/  BSYNC B0 ;  /* 0x0000000000007941 */ /* 0x000fea0003800000 */
.L_x_2238:
        /* <DEDUP_REMOVED lines=93> */
.L_x_2229:
[----:B------:R-:W-:Y:S05]  /*c6a0*/  BSYNC B2 ;  /* 0x0000000000027941 */ /* 0x000fea0003800000 */
.L_x_2213:
[----:B------:R-:W-:Y:S01]  /*c6b0*/  IMAD.WIDE.U32 R146, R85, c[0x0][0x210], RZ ;  /* 0x0000840055927a25 */ /* 0x000fe200078e00ff */
[----:B------:R-:W-:-:S04]  /*c6c0*/  DEPBAR.LE SB0, 0x0 ;  /* 0x000080000000791a */ /* 0x000fc80000000000 */
[----:B------:R-:W-:Y:S01]  /*c6d0*/  IMAD R144, R85, c[0x0][0x214], R147 ;  /* 0x0000850055907a24 */ /* 0x000fe200078e0293 */
[----:B------:R-:W-:Y:S01]  /*c6e0*/  STL.64 [R1+0x8], R146 ;  /* 0x0000089201007387 */ /* 0x000fe20000100a00 */
[----:B------:R-:W-:Y:S02]  /*c6f0*/  IMAD R0, R88, c[0x0][0x208], RZ ;  /* 0x0000820058007a24 */ /* 0x000fe400078e02ff */
[C---:B--23--:R-:W-:Y:S01]  /*c700*/  IMAD.WIDE.U32 R2, R223.reuse, c[0x0][0x208], RZ ;  /* 0x00008200df027a25 */ /* 0x04cfe200078e00ff */
[----:B------:R-:W-:Y:S03]  /*c710*/  STL [R1+0x10], R144 ;  /* 0x0000109001007387 */ /* 0x000fe60000100800 */
[----:B------:R-:W-:Y:S01]  /*c720*/  IMAD R0, R223, c[0x0][0x20c], R0 ;  /* 0x00008300df007a24 */ /* 0x000fe200078e0200 */
[----:B------:R-:W2:Y:S03]  /*c730*/  LDL R85, [R1+0x4] ;  /* 0x0000040001557983 */ /* 0x000ea60000100800 */
[----:B------:R-:W-:Y:S01]  /*c740*/  IMAD.IADD R3, R3, 0x1, R0 ;  /* 0x0000000103037824 */ /* 0x000fe200078e0200 */
[----:B------:R-:W-:Y:S01]  /*c750*/  BAR.SYNC.DEFER_BLOCKING 0x0 ;  /* 0x0000000000007b1d */ /* 0x000fe20000010000 */
[----:B------:R-:W-:-:S02]  /*c760*/  IMAD R0, R89, c[0x0][0x218], RZ ;  /* 0x0000860059007a24 */ /* 0x000fc400078e02ff */
[----:B------:R-:W-:-:S04]  /*c770*/  IMAD.WIDE.U32 R2, R214, c[0x0][0x218], R2 ;  /* 0x00008600d6027a25 */ /* 0x000fc800078e0002 */
[----:B------:R-:W-:Y:S01]  /*c780*/  IMAD R0, R214, c[0x0][0x21c], R0 ;  /* 0x00008700d6007a24 */ /* 0x000fe200078e0200 */
[----:B------:R-:W-:-:S04]  /*c790*/  IADD3 R2, P0, R2, R146, RZ ;  /* 0x0000009202027210 */ /* 0x000fc80007f1e0ff */
[----:B------:R-:W-:Y:S01]  /*c7a0*/  IADD3.X R3, R144, R3, R0, P0, !PT ;  /* 0x0000000390037210 */ /* 0x000fe200007fe400 */
[----:B-1----:R-:W-:Y:S04]  /*c7b0*/  LDSM.16.M88.4 R4, [R203+0x2000] ;  /* 0x00200000cb04783b */ /* 0x002fe80000000200 */
[----:B------:R-:W1:Y:S04]  /*c7c0*/  LDSM.16.M88.4 R32, [R196] ;  /* 0x00000000c420783b */ /* 0x000e680000000200 */
[----:B------:R-:W3:Y:S04]  /*c7d0*/  LDSM.16.M88.4 R28, [R196+0x800] ;  /* 0x00080000c41c783b */ /* 0x000ee80000000200 */
[----:B------:R-:W4:Y:S04]  /*c7e0*/  LDSM.16.M88.4 R24, [R196+0x1000] ;  /* 0x00100000c418783b */ /* 0x000f280000000200 */
[----:B------:R-:W5:Y:S04]  /*c7f0*/  LDSM.16.M88.4 R20, [R196+0x1800] ;  /* 0x00180000c414783b */ /* 0x000f680000000200 */
[----:B------:R-:W4:Y:S04]  /*c800*/  LDSM.16.M88.4 R16, [R196+0x2000] ;  /* 0x00200000c410783b */ /* 0x000f280000000200 */
[----:B------:R-:W5:Y:S04]  /*c810*/  LDSM.16.M88.4 R8, [R203] ;  /* 0x00000000cb08783b */ /* 0x000f680000000200 */
[----:B------:R-:W-:Y:S04]  /*c820*/  LDSM.16.M88.4 R12, [R206+0x2000] ;  /* 0x00200000ce0c783b */ /* 0x000fe80000000200 */
[----:B------:R-:W5:Y:S04]  /*c830*/  LDSM.16.M88.4 R104, [R208] ;  /* 0x00000000d068783b */ /* 0x000f680000000200 */
[----:B------:R-:W5:Y:S04]  /*c840*/  LDSM.16.M88.4 R68, [R209] ;  /* 0x00000000d144783b */ /* 0x000f680000000200 */
[----:B------:R-:W5:Y:S04]  /*c850*/  LDSM.16.M88.4 R56, [R207] ;  /* 0x00000000cf38783b */ /* 0x000f680000000200 */
[----:B------:R-:W5:Y:S01]  /*c860*/  LDSM.16.M88.4 R60, [R211] ;  /* 0x00000000d33c783b */ /* 0x000f620000000200 */
[C---:B-1----:R-:W-:Y:S03]  /*c870*/  HMMA.16816.F32 R48, R4.reuse, R32, RZ ;  /* 0x000000200430723c */ /* 0x042fe600000018ff */
[----:B------:R-:W1:Y:S05]  /*c880*/  LDSM.16.M88.4 R64, [R210] ;  /* 0x00000000d240783b */ /* 0x000e6a0000000200 */
[C---:B---3--:R-:W-:Y:S08]  /*c890*/  HMMA.16816.F32 R44, R4.reuse, R28, RZ ;  /* 0x0000001c042c723c */ /* 0x048ff000000018ff */
[C---:B----4-:R-:W-:Y:S08]  /*c8a0*/  HMMA.16816.F32 R40, R4.reuse, R24, RZ ;  /* 0x000000180428723c */ /* 0x050ff000000018ff */
[C---:B-----5:R-:W-:Y:S08]  /*c8b0*/  HMMA.16816.F32 R36, R4.reuse, R20, RZ ;  /* 0x000000140424723c */ /* 0x060ff000000018ff */
[C---:B------:R-:W-:Y:S08]  /*c8c0*/  HMMA.16816.F32 R52, R4.reuse, R16, RZ ;  /* 0x000000100434723c */ /* 0x040ff000000018ff */
[C---:B------:R-:W-:Y:S08]  /*c8d0*/  HMMA.16816.F32 R72, R4.reuse, R34, RZ ;  /* 0x000000220448723c */ /* 0x040ff000000018ff */
[C---:B------:R-:W-:Y:S08]  /*c8e0*/  HMMA.16816.F32 R76, R4.reuse, R30, RZ ;  /* 0x0000001e044c723c */ /* 0x040ff000000018ff */
[C---:B------:R-:W-:Y:S08]  /*c8f0*/  HMMA.16816.F32 R80, R4.reuse, R26, RZ ;  /* 0x0000001a0450723c */ /* 0x040ff000000018ff */
[C---:B------:R-:W-:Y:S08]  /*c900*/  HMMA.16816.F32 R100, R4.reuse, R22, RZ ;  /* 0x000000160464723c */ /* 0x040ff000000018ff */
[----:B------:R-:W-:Y:S01]  /*c910*/  HMMA.16816.F32 R4, R4, R18, RZ ;  /* 0x000000120404723c */ /* 0x000fe200000018ff */
[----:B------:R-:W-:-:S04]  /*c920*/  LEA R0, P0, R2, c[0x0][0x1f8], 0x1 ;  /* 0x00007e0002007a11 */ /* 0x000fc800078008ff */
[----:B------:R-:W-:Y:S02]  /*c930*/  LEA.HI.X R2, R2, c[0x0][0x1fc], R3, 0x1, P0 ;  /* 0x00007f0002027a11 */ /* 0x000fe400000f0c03 */
[----:B------:R-:W3:Y:S01]  /*c940*/  SHFL.IDX PT, R3, R0, RZ, 0x181f ;  /* 0x00181fff00037589 */ /* 0x000ee200000e0000 */
[C---:B------:R-:W-:Y:S08]  /*c950*/  HMMA.16816.F32 R108, R8.reuse, R32, RZ ;  /* 0x00000020086c723c */ /* 0x040ff000000018ff */
[----:B------:R-:W-:Y:S08]  /*c960*/  HMMA.16816.F32 R168, R8, R34, RZ ;  /* 0x0000002208a8723c */ /* 0x000ff000000018ff */
[C---:B------:R-:W-:Y:S01]  /*c970*/  HMMA.16816.F32 R32, R12.reuse, R106, R4 ;  /* 0x0000006a0c20723c */ /* 0x040fe20000001804 */
[----:B------:R-:W4:Y:S04]  /*c980*/  SHFL.IDX PT, R4, R0, 0x1, 0x181f ;  /* 0x00381f0000047f89 */ /* 0x000f2800000e0000 */
[----:B------:R-:W5:Y:S03]  /*c990*/  SHFL.IDX PT, R6, R0, 0x2, 0x181f ;  /* 0x00581f0000067f89 */ /* 0x000f6600000e0000 */
[C---:B------:R-:W-:Y:S01]  /*c9a0*/  HMMA.16816.F32 R136, R12.reuse, R68, R36 ;  /* 0x000000440c88723c */ /* 0x040fe20000001824 */
[----:B------:R-:W-:Y:S07]  /*c9b0*/  SHFL.IDX PT, R7, R2, 0x1, 0x181f ;  /* 0x00381f0002077f89 */ /* 0x000fee00000e0000 */
[C---:B------:R-:W-:Y:S01]  /*c9c0*/  HMMA.16816.F32 R140, R12.reuse, R56, R48 ;  /* 0x000000380c8c723c */ /* 0x040fe20000001830 */
[----:B------:R-:W-:Y:S07]  /*c9d0*/  SHFL.IDX PT, R5, R0, 0x3, 0x181f ;  /* 0x00781f0000057f89 */ /* 0x000fee00000e0000 */
[C---:B------:R-:W-:Y:S08]  /*c9e0*/  HMMA.16816.F32 R132, R12.reuse, R60, R44 ;  /* 0x0000003c0c84723c */ /* 0x040ff0000000182c */
[C---:B-1----:R-:W-:Y:S08]  /*c9f0*/  HMMA.16816.F32 R124, R12.reuse, R64, R40 ;  /* 0x000000400c7c723c */ /* 0x042ff00000001828 */
[C---:B------:R-:W-:Y:S08]  /*ca00*/  HMMA.16816.F32 R128, R12.reuse, R104, R52 ;  /* 0x000000680c80723c */ /* 0x040ff00000001834 */
[C---:B------:R-:W-:Y:S08]  /*ca10*/  HMMA.16816.F32 R72, R12.reuse, R58, R72 ;  /* 0x0000003a0c48723c */ /* 0x040ff00000001848 */
[C---:B------:R-:W-:Y:S08]  /*ca20*/  HMMA.16816.F32 R76, R12.reuse, R62, R76 ;  /* 0x0000003e0c4c723c */ /* 0x040ff0000000184c */
[C---:B------:R-:W-:Y:S08]  /*ca30*/  HMMA.16816.F32 R80, R12.reuse, R66, R80 ;  /* 0x000000420c50723c */ /* 0x040ff00000001850 */
[----:B------:R-:W-:Y:S01]  /*ca40*/  HMMA.16816.F32 R36, R12, R70, R100 ;  /* 0x000000460c24723c */ /* 0x000fe20000001864 */
[----:B------:R-:W1:Y:S07]  /*ca50*/  SHFL.IDX PT, R13, R2, RZ, 0x181f ;  /* 0x00181fff020d7589 */ /* 0x000e6e00000e0000 */
[C---:B------:R-:W-:Y:S08]  /*ca60*/  HMMA.16816.F32 R112, R8.reuse, R24, RZ ;  /* 0x000000180870723c */ /* 0x040ff000000018ff */
[C---:B------:R-:W-:Y:S08]  /*ca70*/  HMMA.16816.F32 R160, R8.reuse, R26, RZ ;  /* 0x0000001a08a0723c */ /* 0x040ff000000018ff */
[C---:B------:R-:W-:Y:S01]  /*ca80*/  HMMA.16816.F32 R24, R8.reuse, R20, RZ ;  /* 0x000000140818723c */ /* 0x040fe200000018ff */
[----:B------:R-:W1:Y:S07]  /*ca90*/  SHFL.IDX PT, R20, R2, 0x2, 0x181f ;  /* 0x00581f0002147f89 */ /* 0x000e6e00000e0000 */
[C---:B------:R-:W-:Y:S01]  /*caa0*/  HMMA.16816.F32 R120, R8.reuse, R16, RZ ;  /* 0x000000100878723c */ /* 0x040fe200000018ff */
[----:B------:R1:W1:Y:S07]  /*cab0*/  SHFL.IDX PT, R17, R0, 0x4, 0x181f ;  /* 0x00981f0000117f89 */ /* 0x00026e00000e0000 */
[----:B------:R-:W-:Y:S01]  /*cac0*/  HMMA.16816.F32 R152, R8, R18, RZ ;  /* 0x000000120898723c */ /* 0x000fe200000018ff */
[----:B------:R-:W2:Y:S01]  /*cad0*/  SHFL.IDX PT, R19, R2, 0x3, 0x181f ;  /* 0x00781f0002137f89 */ /* 0x000ea200000e0000 */
[----:B------:R-:W-:-:S03]  /*cae0*/  IMAD.SHL.U32 R16, R244, 0x2, RZ ;  /* 0x00000002f4107824 */ /* 0x000fc600078e00ff */
[----:B------:R2:W2:Y:S01]  /*caf0*/  SHFL.IDX PT, R18, R2, 0x4, 0x181f ;  /* 0x00981f0002127f89 */ /* 0x0004a200000e0000 */
[----:B------:R-:W-:Y:S02]  /*cb00*/  ISETP.GE.AND P0, PT, R244, c[0x0][0x1d4], PT ;  /* 0x00007500f4007a0c */ /* 0x000fe40003f06270 */
[----:B------:R-:W-:Y:S01]  /*cb10*/  HMMA.16816.F32 R116, R8, R28, RZ ;  /* 0x0000001c0874723c */ /* 0x000fe200000018ff */
[-C--:B---3--:R-:W-:Y:S02]  /*cb20*/  IADD3 R14, P2, R3, R16.reuse, RZ ;  /* 0x00000010030e7210 */ /* 0x088fe40007f5e0ff */
[-C--:B----4-:R-:W-:Y:S02]  /*cb30*/  IADD3 R12, P1, R4, R16.reuse, RZ ;  /* 0x00000010040c7210 */ /* 0x090fe40007f3e0ff */
[----:B-----5:R-:W-:-:S03]  /*cb40*/  IADD3 R6, P3, R6, R16, RZ ;  /* 0x0000001006067210 */ /* 0x020fc60007f7e0ff */
[----:B------:R-:W-:Y:S01]  /*cb50*/  HMMA.16816.F32 R164, R8, R30, RZ ;  /* 0x0000001e08a4723c */ /* 0x000fe200000018ff */
[----:B-1----:R-:W-:-:S07]  /*cb60*/  SHF.L.U64.HI R0, R244, 0x1, R245 ;  /* 0x00000001f4007819 */ /* 0x002fce00000102f5 */
[----:B------:R-:W-:Y:S01]  /*cb70*/  HMMA.16816.F32 R156, R8, R22, RZ ;  /* 0x00000016089c723c */ /* 0x000fe200000018ff */
[----:B------:R-:W1:Y:S01]  /*cb80*/  LDSM.16.M88.4 R8, [R206] ;  /* 0x00000000ce08783b */ /* 0x000e620000000200 */
[C---:B------:R-:W-:Y:S01]  /*cb90*/  ISETP.LT.OR P6, PT, R84.reuse, 0x1, P0 ;  /* 0x000000015400780c */ /* 0x040fe200007c1670 */
[--C-:B------:R-:W-:Y:S01]  /*cba0*/  IMAD.X R15, R13, 0x1, R0.reuse, P2 ;  /* 0x000000010d0f7824 */ /* 0x100fe200010e0600 */
[C---:B------:R-:W-:Y:S01]  /*cbb0*/  ISETP.LT.OR P5, PT, R84.reuse, 0x11, P0 ;  /* 0x000000115400780c */ /* 0x040fe200007a1670 */
[--C-:B------:R-:W-:Y:S01]  /*cbc0*/  IMAD.X R13, R7, 0x1, R0.reuse, P1 ;  /* 0x00000001070d7824 */ /* 0x100fe200008e0600 */
[----:B------:R-:W-:Y:S01]  /*cbd0*/  ISETP.LT.OR P4, PT, R84, 0x21, P0 ;  /* 0x000000215400780c */ /* 0x000fe20000781670 */
[----:B------:R-:W-:Y:S01]  /*cbe0*/  IMAD.X R7, R20, 0x1, R0, P3 ;  /* 0x0000000114077824 */ /* 0x000fe200018e0600 */
[C---:B------:R-:W-:Y:S02]  /*cbf0*/  ISETP.LT.OR P3, PT, R84.reuse, 0x31, P0 ;  /* 0x000000315400780c */ /* 0x040fe40000761670 */
[----:B------:R-:W-:-:S02]  /*cc00*/  ISETP.LT.OR P2, PT, R84, 0x41, P0 ;  /* 0x000000415400780c */ /* 0x000fc40000741670 */
[-C--:B------:R-:W-:Y:S02]  /*cc10*/  IADD3 R4, P1, R5, R16.reuse, RZ ;  /* 0x0000001005047210 */ /* 0x080fe40007f3e0ff */
[----:B--2---:R-:W-:Y:S01]  /*cc20*/  IADD3 R2, P0, R17, R16, RZ ;  /* 0x0000001011027210 */ /* 0x004fe20007f1e0ff */
[----:B------:R-:W-:Y:S01]  /*cc30*/  @!PT LDS RZ, [RZ] ;  /* 0x00000000fffff984 */ /* 0x000fe20000000800 */
[----:B------:R-:W-:Y:S01]  /*cc40*/  @!PT LDS RZ, [RZ] ;  /* 0x00000000fffff984 */ /* 0x000fe20000000800 */
[----:B------:R-:W-:Y:S01]  /*cc50*/  @!PT LDS RZ, [RZ] ;  /* 0x00000000fffff984 */ /* 0x000fe20000000800 */
[----:B------:R2:W-:Y:S02]  /*cc60*/  LDGSTS.E.BYPASS.LTC128B.128 [R213+0x100], [R14.64], !P6 ;  /* 0x001000000ed57fae */ /* 0x0005e4000f101d48 */
[--C-:B------:R-:W-:Y:S02]  /*cc70*/  IMAD.X R5, R19, 0x1, R0.reuse, P1 ;  /* 0x0000000113057824 */ /* 0x100fe400008e0600 */
[----:B------:R-:W-:Y:S01]  /*cc80*/  IMAD.X R3, R18, 0x1, R0, P0 ;  /* 0x0000000112037824 */ /* 0x000fe200000e0600 */
[----:B------:R2:W-:Y:S04]  /*cc90*/  LDGSTS.E.BYPASS.LTC128B.128 [R213+0x900], [R12.64], !P5 ;  /* 0x009000000cd57fae */ /* 0x0005e8000e901d48 */
[----:B------:R3:W-:Y:S04]  /*cca0*/  LDGSTS.E.BYPASS.LTC128B.128 [R213+0x1100], [R6.64], !P4 ;  /* 0x0110000006d57fae */ /* 0x0007e8000e101d48 */
[----:B------:R3:W-:Y:S04]  /*ccb0*/  LDGSTS.E.BYPASS.LTC128B.128 [R213+0x1900], [R4.64], !P3 ;  /* 0x0190000004d57fae */ /* 0x0007e8000d901d48 */
[----:B------:R4:W-:Y:S04]  /*ccc0*/  LDGSTS.E.BYPASS.LTC128B.128 [R213+0x2100], [R2.64], !P2 ;  /* 0x0210000002d57fae */ /* 0x0009e8000d101d48 */
[----:B------:R-:W-:Y:S04]  /*ccd0*/  LDSM.16.M88.4 R48, [R202+0x1800] ;  /* 0x00180000ca30783b */ /* 0x000fe80000000200 */
[----:B------:R-:W-:Y:S04]  /*cce0*/  LDSM.16.M88.4 R44, [R202+0x2000] ;  /* 0x00200000ca2c783b */ /* 0x000fe80000000200 */
[----:B------:R-:W-:Y:S04]  /*ccf0*/  LDSM.16.M88.4 R20, [R202] ;  /* 0x00000000ca14783b */ /* 0x000fe80000000200 */
[----:B------:R-:W-:Y:S04]  /*cd00*/  LDSM.16.M88.4 R40, [R202+0x800] ;  /* 0x00080000ca28783b */ /* 0x000fe80000000200 */
[----:B------:R-:W-:Y:S04]  /*cd10*/  LDSM.16.M88.4 R52, [R202+0x1000] ;  /* 0x00100000ca34783b */ /* 0x000fe80000000200 */
[----:B---3--:R-:W3:Y:S04]  /*cd20*/  LDSM.16.M88.4 R4, [R204+0x2000] ;  /* 0x00200000cc04783b */ /* 0x008ee80000000200 */
[----:B--2---:R-:W2:Y:S01]  /*cd30*/  LDSM.16.M88.4 R12, [R204] ;  /* 0x00000000cc0c783b */ /* 0x004ea20000000200 */
        /* <DEDUP_REMOVED lines=11> */
[----:B------:R-:W-:Y:S07]  /*cdf0*/  LDSM.16.M88.4 R8, [R205] ;  /* 0x00000000cd08783b */ /* 0x000fee0000000200 */
[C---:B---3--:R-:W-:Y:S08]  /*ce00*/  HMMA.16816.F32 R116, R4.reuse, R48, R136 ;  /* 0x000000300474723c */ /* 0x048ff00000001888 */
        /* <DEDUP_REMOVED lines=9> */
[----:B------:R-:W-:Y:S01]  /*cea0*/  HMMA.16816.F32 R80, R4, R46, R32 ;  /* 0x0000002e0450723c */ /* 0x000fe20000001820 */
[----:B------:R-:W-:Y:S04]  /*ceb0*/  LDSM.16.M88.4 R4, [R205+0x2000] ;  /* 0x00200000cd04783b */ /* 0x000fe80000000200 */
[----:B------:R-:W-:Y:S03]  /*cec0*/  LDSM.16.M88.4 R32, [R199+0x800] ;  /* 0x00080000c720783b */ /* 0x000fe60000000200 */
[C---:B--2---:R-:W-:Y:S01]  /*ced0*/  HMMA.16816.F32 R76, R12.reuse, R20, R28 ;  /* 0x000000140c4c723c */ /* 0x044fe2000000181c */
[----:B------:R-:W-:Y:S07]  /*cee0*/  LDSM.16.M88.4 R28, [R199+0x1000] ;  /* 0x00100000c71c783b */ /* 0x000fee0000000200 */
[----:B------:R-:W-:Y:S01]  /*cef0*/  HMMA.16816.F32 R72, R12, R22, R24 ;  /* 0x000000160c48723c */ /* 0x000fe20000001818 */
[----:B------:R-:W1:Y:S04]  /*cf00*/  LDSM.16.M88.4 R20, [R199+0x2000] ;  /* 0x00200000c714783b */ /* 0x000e680000000200 */
[----:B------:R-:W2:Y:S01]  /*cf10*/  LDSM.16.M88.4 R24, [R199+0x1800] ;  /* 0x00180000c718783b */ /* 0x000ea20000000200 */
[----:B------:R-:W-:Y:S01]  /*cf20*/  ISETP.GT.AND P0, PT, R95, R85, PT ;  /* 0x000000555f00720c */ /* 0x000fe20003f04270 */
[----:B------:R-:W-:-:S04]  /*cf30*/  DEPBAR.LE SB0, 0x0 ;  /* 0x000080000000791a */ /* 0x000fc80000000000 */
        /* <DEDUP_REMOVED lines=8> */
[----:B------:R-:W-:Y:S07]  /*cfc0*/  BSSY B0, `(.L_x_2240) ;  /* 0x0000057000007945 */ /* 0x000fee0003800000 */
[C---:B-1----:R-:W-:Y:S08]  /*cfd0*/  HMMA.16816.F32 R148, R4.reuse, R22, R80 ;  /* 0x000000160494723c */ /* 0x042ff00000001850 */
        /* <DEDUP_REMOVED lines=9> */
[C---:B--2---:R-:W-:Y:S08]  /*d070*/  HMMA.16816.F32 R100, R4.reuse, R24, R116 ;  /* 0x000000180464723c */ /* 0x044ff00000001874 */
        /* <DEDUP_REMOVED lines=12> */
[----:B----4-:R-:W-:Y:S01]  /*d140*/  ISETP.NE.AND P1, PT, R96, 0x1, PT ;  /* 0x000000016000780c */ /* 0x010fe20003f25270 */
[----:B------:R-:W-:Y:S01]  /*d150*/  IMAD.MOV.U32 R214, RZ, RZ, RZ ;  /* 0x000000ffffd67224 */ /* 0x000fe200078e00ff */
[----:B------:R-:W-:-:S02]  /*d160*/  IADD3 R3, R183, R90, R186 ;  /* 0x0000005ab7037210 */ /* 0x000fc40007ffe0ba */
[----:B------:R-:W-:Y:S02]  /*d170*/  ISETP.GT.AND P0, PT, R183, 0x4f, PT ;  /* 0x0000004fb700780c */ /* 0x000fe40003f04270 */
[----:B------:R-:W-:-:S05]  /*d180*/  IADD3 R3, R3, -0x50, RZ ;  /* 0xffffffb003037810 */ /* 0x000fca0007ffe0ff */
[----:B------:R-:W-:Y:S02]  /*d190*/  IMAD.MOV.U32 R2, RZ, RZ, R3 ;  /* 0x000000ffff027224 */ /* 0x000fe400078e0003 */
[----:B------:R-:W-:-:S05]  /*d1a0*/  @P1 IMAD.HI.U32 R4, R3, c[0x0][0x2bc], RZ ;  /* 0x0000af0003041a27 */ /* 0x000fca00078e00ff */
[----:B------:R-:W-:-:S04]  /*d1b0*/  @P1 SHF.R.U32.HI R2, RZ, c[0x0][0x2c0], R4 ;  /* 0x0000b000ff021a19 */ /* 0x000fc80000011604 */
[----:B------:R-:W-:-:S04]  /*d1c0*/  @!P0 IADD3 R5, P1, R2, R184, RZ ;  /* 0x000000b802058210 */ /* 0x000fc80007f3e0ff */
[----:B------:R-:W-:Y:S02]  /*d1d0*/  @!P0 LEA.HI.X.SX32 R6, R2, R182, 0x1, P1 ;  /* 0x000000b602068211 */ /* 0x000fe400008f0eff */
[----:B------:R-:W-:-:S04]  /*d1e0*/  @!P0 LEA R4, P1, R5, c[0x0][0x2a0], 0x2 ;  /* 0x0000a80005048a11 */ /* 0x000fc800078210ff */
[----:B------:R-:W-:-:S05]  /*d1f0*/  @!P0 LEA.HI.X R5, R5, c[0x0][0x2a4], R6, 0x2, P1 ;  /* 0x0000a90005058a11 */ /* 0x000fca00008f1406 */
[----:B------:R1:W2:Y:S01]  /*d200*/  @!P0 LDG.E R214, [R4.64] ;  /* 0x0000000804d68981 */ /* 0x0002a2000c1e1900 */
[----:B------:R-:W-:-:S04]  /*d210*/  IMAD.MOV R2, RZ, RZ, -R2 ;  /* 0x000000ffff027224 */ /* 0x000fc800078e0a02 */
[----:B------:R-:W-:-:S05]  /*d220*/  IMAD R223, R2, c[0x0][0x2b8], R3 ;  /* 0x0000ae0002df7a24 */ /* 0x000fca00078e0203 */
[----:B------:R-:W-:-:S05]  /*d230*/  SHF.R.S32.HI R2, RZ, 0x1f, R223 ;  /* 0x0000001fff027819 */ /* 0x000fca00000114df */
[----:B-1----:R-:W-:Y:S02]  /*d240*/  IMAD R4, R2, c[0x0][0x1e0], RZ ;  /* 0x0000780002047a24 */ /* 0x002fe400078e02ff */
[----:B------:R-:W-:-:S04]  /*d250*/  IMAD.WIDE.U32 R2, R223, c[0x0][0x1e0], RZ ;  /* 0x00007800df027a25 */ /* 0x000fc800078e00ff */
        /* <DEDUP_REMOVED lines=12> */
.L_x_2336:
        /* <DEDUP_REMOVED lines=22> */
[----:B------:R2:W-:Y:S01]  /*d480*/  LDGSTS.E.BYPASS.LTC128B.128 [R213+0x4100], [R2.64], !P0 ;  /* 0x0410000002d57fae */ /* 0x0005e2000c101d48 */
[----:B----4-:R-:W-:-:S04]  /*d490*/  SEL R6, RZ, 0x10, P0 ;  /* 0x00000010ff067807 */ /* 0x010fc80000000000 */
.L_x_2337:
[C---:B-123--:R-:W-:Y:S02]  /*d4a0*/  IADD3 R2, -R6.reuse, 0x10, RZ ;  /* 0x0000001006027810 */ /* 0x04efe40007ffe1ff */
[----:B------:R-:W-:Y:S02]  /*d4b0*/  ISETP.NE.U32.AND P2, PT, R6, RZ, PT ;  /* 0x000000ff0600720c */ /* 0x000fe40003f45070 */
[----:B------:R-:W-:-:S04]  /*d4c0*/  LOP3.LUT R2, R2, 0xf, RZ, 0xc0, !PT ;  /* 0x0000000f02027812 */ /* 0x000fc800078ec0ff */
[----:B------:R-:W-:-:S04]  /*d4d0*/  IADD3 R2, P1, P0, R2, R4, R16 ;  /* 0x0000000402027210 */ /* 0x000fc8000783e010 */
[----:B------:R-:W-:-:S05]  /*d4e0*/  IADD3.X R3, RZ, R5, R0, P1, P0 ;  /* 0x00000005ff037210 */ /* 0x000fca0000fe0400 */
[----:B------:R-:W-:Y:S01]  /*d4f0*/  @!PT LDS RZ, [RZ] ;  /* 0x00000000fffff984 */ /* 0x000fe20000000800 */
[----:B------:R-:W-:Y:S01]  /*d500*/  @!PT LDS RZ, [RZ] ;  /* 0x00000000fffff984 */ /* 0x000fe20000000800 */
[----:B------:R-:W-:Y:S01]  /*d510*/  @!PT LDS RZ, [RZ] ;  /* 0x00000000fffff984 */ /* 0x000fe20000000800 */
[----:B------:R1:W-:Y:S04]  /*d520*/  LDGSTS.E.BYPASS.LTC128B.128.ZFILL [R213+0x4900], [R2.64], P2 ;  /* 0x0490000002d57fae */ /* 0x0003e80009141d48 */
.L_x_2241:
[----:B----4-:R-:W-:Y:S05]  /*d530*/  BSYNC B0 ;  /* 0x0000000000007941 */ /* 0x010fea0003800000 */
.L_x_2240:
[----:B------:R-:W2:Y:S04]  /*d540*/  LDL R0, [R1+0x7c] ;  /* 0x00007c0001007983 */ /* 0x000ea80000100800 */
[----:B------:R-:W0:Y:S01]  /*d550*/  LDGDEPBAR ;  /* 0x00000000000079af */ /* 0x000e220000000000 */
[----:B--2---:R-:W-:-:S05]  /*d560*/  IMAD.IADD R0, R94, 0x1, -R0 ;  /* 0x000000015e007824 */ /* 0x004fca00078e0a00 */
[C---:B------:R-:W-:Y:S02]  /*d570*/  ISETP.GT.AND P0, PT, R0.reuse, 0x1, PT ;  /* 0x000000010000780c */ /* 0x040fe40003f04270 */
[----:B------:R-:W-:Y:S02]  /*d580*/  ISETP.GT.AND P1, PT, R0, RZ, PT ;  /* 0x000000ff0000720c */ /* 0x000fe40003f24270 */
[----:B------:R-:W-:Y:S02]  /*d590*/  FSEL R38, R143, -INF , P0 ;  /* 0xff8000008f267808 */ /* 0x000fe40000000000 */
[----:B------:R-:W-:Y:S02]  /*d5a0*/  FSEL R29, R141, -INF , P0 ;  /* 0xff8000008d1d7808 */ /* 0x000fe40000000000 */
[----:B------:R-:W-:Y:S02]  /*d5b0*/  FSEL R17, R79, -INF , P0 ;  /* 0xff8000004f117808 */ /* 0x000fe40000000000 */
[----:B------:R-:W-:-:S02]  /*d5c0*/  FSEL R10, R77, -INF , P0 ;  /* 0xff8000004d0a7808 */ /* 0x000fc40000000000 */
[----:B------:R-:W-:Y:S02]  /*d5d0*/  ISETP.GT.AND P0, PT, R0, 0x11, PT ;  /* 0x000000110000780c */ /* 0x000fe40003f04270 */
[----:B------:R-:W-:Y:S02]  /*d5e0*/  FSEL R37, R142, -INF , P1 ;  /* 0xff8000008e257808 */ /* 0x000fe40000800000 */
[----:B------:R-:W-:Y:S02]  /*d5f0*/  FSEL R27, R140, -INF , P1 ;  /* 0xff8000008c1b7808 */ /* 0x000fe40000800000 */
[----:B------:R-:W-:Y:S02]  /*d600*/  ISETP.GT.AND P3, PT, R0, 0x8, PT ;  /* 0x000000080000780c */ /* 0x000fe40003f64270 */
        /* <DEDUP_REMOVED lines=20> */
[----:B------:R-:W-:Y:S02]  /*d750*/  FSEL R25, R70, -INF , P1 ;  /* 0xff80000046197808 */ /* 0x000fe40000800000 */
        /* <DEDUP_REMOVED lines=42> */
[----:B-1----:R-:W-:Y:S02]  /*da00*/  FMNMX.FTZ R2, R15, R17, !PT ;  /* 0x000000110f027209 */ /* 0x002fe40007810000 */
        /* <DEDUP_REMOVED lines=118> */
.L_x_2338:
[C---:B------:R-:W-:Y:S01]  /*e170*/  FMUL.FTZ R0, R90.reuse, c[0x0][0x2d0] ;  /* 0x0000b4005a007a20 */ /* 0x040fe20000410000 */
[----:B------:R-:W-:Y:S01]  /*e180*/  FSETP.NEU.FTZ.AND P0, PT, R90, -INF , PT ;  /* 0xff8000005a00780b */ /* 0x000fe20003f1d000 */
[----:B------:R-:W2:Y:S01]  /*e190*/  LDL R230, [R1+0x4] ;  /* 0x0000040001e67983 */ /* 0x000ea20000100800 */
[C---:B------:R-:W-:Y:S01]  /*e1a0*/  FMUL.FTZ R3, R89.reuse, c[0x0][0x2d0] ;  /* 0x0000b40059037a20 */ /* 0x040fe20000410000 */
        /* <DEDUP_REMOVED lines=10> */
[----:B------:R-:W4:Y:S01]  /*e250*/  LDSM.16.MT88.4 R40, [R197+0x800] ;  /* 0x00080000c528783b */ /* 0x000f220000004200 */
[----:B------:R-:W-:Y:S02]  /*e260*/  FFMA.FTZ R5, R28, c[0x0][0x2d0], -R3 ;  /* 0x0000b4001c057a23 */ /* 0x000fe40000010803 */
[--C-:B------:R-:W-:Y:S01]  /*e270*/  FFMA.FTZ R101, R76, c[0x0][0x2d0], -R4.reuse ;  /* 0x0000b4004c657a23 */ /* 0x100fe20000010804 */
[----:B------:R-:W5:Y:S01]  /*e280*/  LDSM.16.MT88.4 R44, [R201] ;  /* 0x00000000c92c783b */ /* 0x000f620000004200 */
[----:B------:R-:W-:-:S02]  /*e290*/  FFMA.FTZ R96, R75, c[0x0][0x2d0], -R4 ;  /* 0x0000b4004b607a23 */ /* 0x000fc40000010804 */
[----:B------:R1:W-:Y:S01]  /*e2a0*/  MUFU.EX2 R225, R2 ;  /* 0x0000000200e17308 */ /* 0x0003e20000000800 */
[--C-:B------:R-:W-:Y:S02]  /*e2b0*/  FFMA.FTZ R84, R72, c[0x0][0x2d0], -R4.reuse ;  /* 0x0000b40048547a23 */ /* 0x100fe40000010804 */
[--C-:B------:R-:W-:Y:S02]  /*e2c0*/  FFMA.FTZ R83, R71, c[0x0][0x2d0], -R4.reuse ;  /* 0x0000b40047537a23 */ /* 0x100fe40000010804 */
[--C-:B------:R-:W-:Y:S02]  /*e2d0*/  FFMA.FTZ R150, R69, c[0x0][0x2d0], -R4.reuse ;  /* 0x0000b40045967a23 */ /* 0x100fe40000010804 */
[--C-:B------:R-:W-:Y:S01]  /*e2e0*/  FFMA.FTZ R149, R67, c[0x0][0x2d0], -R4.reuse ;  /* 0x0000b40043957a23 */ /* 0x100fe20000010804 */
[----:B------:R1:W-:Y:S01]  /*e2f0*/  MUFU.EX2 R221, R5 ;  /* 0x0000000500dd7308 */ /* 0x0003e20000000800 */
[--C-:B---3--:R-:W-:Y:S02]  /*e300*/  FFMA.FTZ R0, R10, c[0x0][0x2d0], -R4.reuse ;  /* 0x0000b4000a007a23 */ /* 0x108fe40000010804 */
[----:B------:R-:W-:-:S02]  /*e310*/  FFMA.FTZ R148, R65, c[0x0][0x2d0], -R4 ;  /* 0x0000b40041947a23 */ /* 0x000fc40000010804 */
[--C-:B------:R-:W-:Y:S02]  /*e320*/  FFMA.FTZ R147, R63, c[0x0][0x2d0], -R4.reuse ;  /* 0x0000b4003f937a23 */ /* 0x100fe40000010804 */
[--C-:B------:R-:W-:Y:S01]  /*e330*/  FFMA.FTZ R171, R61, c[0x0][0x2d0], -R4.reuse ;  /* 0x0000b4003dab7a23 */ /* 0x100fe20000010804 */
[----:B------:R-:W3:Y:S01]  /*e340*/  MUFU.EX2 R165, R0 ;  /* 0x0000000000a57308 */ /* 0x000ee20000000800 */
[----:B-1----:R-:W-:Y:S02]  /*e350*/  FMUL.FTZ R2, R88, c[0x0][0x2d0] ;  /* 0x0000b40058027a20 */ /* 0x002fe40000410000 */
[--C-:B------:R-:W-:Y:S02]  /*e360*/  FFMA.FTZ R175, R58, c[0x0][0x2d0], -R4.reuse ;  /* 0x0000b4003aaf7a23 */ /* 0x100fe40000010804 */
[--C-:B------:R-:W-:Y:S01]  /*e370*/  FFMA.FTZ R174, R57, c[0x0][0x2d0], -R4.reuse ;  /* 0x0000b40039ae7a23 */ /* 0x100fe20000010804 */
[----:B------:R-:W-:Y:S01]  /*e380*/  FSEL R2, R2, RZ, P0 ;  /* 0x000000ff02027208 */ /* 0x000fe20000000000 */
[----:B------:R-:W-:Y:S01]  /*e390*/  FFMA.FTZ R173, R56, c[0x0][0x2d0], -R4 ;  /* 0x0000b40038ad7a23 */ /* 0x000fe20000010804 */
[----:B------:R-:W-:Y:S01]  /*e3a0*/  FSETP.NEU.FTZ.AND P0, PT, R85, -INF , PT ;  /* 0xff8000005500780b */ /* 0x000fe20003f1d000 */
[----:B------:R-:W-:Y:S01]  /*e3b0*/  FFMA.FTZ R169, R64, c[0x0][0x2d0], -R3 ;  /* 0x0000b40040a97a23 */ /* 0x000fe20000010803 */
[----:B------:R-:W-:Y:S01]  /*e3c0*/  MUFU.EX2 R194, R83 ;  /* 0x0000005300c27308 */ /* 0x000fe20000000800 */
[----:B------:R-:W-:-:S02]  /*e3d0*/  FFMA.FTZ R5, R35, c[0x0][0x2d0], -R2 ;  /* 0x0000b40023057a23 */ /* 0x000fc40000010802 */
[--C-:B------:R-:W-:Y:S02]  /*e3e0*/  FFMA.FTZ R156, R97, c[0x0][0x2d0], -R2.reuse ;  /* 0x0000b400619c7a23 */ /* 0x100fe40000010802 */
[----:B------:R-:W-:Y:S01]  /*e3f0*/  FFMA.FTZ R185, R95, c[0x0][0x2d0], -R2 ;  /* 0x0000b4005fb97a23 */ /* 0x000fe20000010802 */
[----:B---3--:R-:W-:Y:S01]  /*e400*/  F2FP.PACK_AB R20, R165, R166 ;  /* 0x000000a6a514723e */ /* 0x008fe200000000ff */
[----:B------:R-:W-:Y:S01]  /*e410*/  FFMA.FTZ R0, R11, c[0x0][0x2d0], -R4 ;  /* 0x0000b4000b007a23 */ /* 0x000fe20000010804 */
[----:B------:R1:W-:Y:S01]  /*e420*/  MUFU.EX2 R219, R5 ;  /* 0x0000000500db7308 */ /* 0x0003e20000000800 */
        /* <DEDUP_REMOVED lines=8> */
[----:B------:R-:W-:Y:S02]  /*e4b0*/  FFMA.FTZ R78, R78, c[0x0][0x2d0], -R3 ;  /* 0x0000b4004e4e7a23 */ /* 0x000fe40000010803 */
[----:B-1----:R-:W-:-:S02]  /*e4c0*/  FFMA.FTZ R5, R36, c[0x0][0x2d0], -R2 ;  /* 0x0000b40024057a23 */ /* 0x002fc40000010802 */
[--C-:B------:R-:W-:Y:S02]  /*e4d0*/  FFMA.FTZ R77, R74, c[0x0][0x2d0], -R3.reuse ;  /* 0x0000b4004a4d7a23 */ /* 0x100fe40000010803 */
[----:B------:R-:W-:Y:S01]  /*e4e0*/  MUFU.EX2 R228, R5 ;  /* 0x0000000500e47308 */ /* 0x000fe20000000800 */
[--C-:B------:R-:W-:Y:S02]  /*e4f0*/  FFMA.FTZ R144, R82, c[0x0][0x2d0], -R3.reuse ;  /* 0x0000b40052907a23 */ /* 0x100fe40000010803 */
[----:B---3--:R-:W-:Y:S02]  /*e500*/  FFMA.FTZ R0, R12, c[0x0][0x2d0], -R4 ;  /* 0x0000b4000c007a23 */ /* 0x008fe40000010804 */
[--C-:B------:R-:W-:Y:S02]  /*e510*/  FFMA.FTZ R145, R73, c[0x0][0x2d0], -R3.reuse ;  /* 0x0000b40049917a23 */ /* 0x100fe40000010803 */
[--C-:B------:R-:W-:Y:S01]  /*e520*/  FFMA.FTZ R146, R70, c[0x0][0x2d0], -R3.reuse ;  /* 0x0000b40046927a23 */ /* 0x100fe20000010803 */
[----:B------:R1:W3:Y:S01]  /*e530*/  MUFU.EX2 R176, R0 ;  /* 0x0000000000b07308 */ /* 0x0002e20000000800 */
[----:B------:R-:W-:-:S02]  /*e540*/  FFMA.FTZ R152, R68, c[0x0][0x2d0], -R3 ;  /* 0x0000b40044987a23 */ /* 0x000fc40000010803 */
[----:B------:R-:W-:Y:S02]  /*e550*/  FFMA.FTZ R170, R66, c[0x0][0x2d0], -R3 ;  /* 0x0000b40042aa7a23 */ /* 0x000fe40000010803 */
[--C-:B------:R-:W-:Y:S02]  /*e560*/  FFMA.FTZ R159, R105, c[0x0][0x2d0], -R2.reuse ;  /* 0x0000b400699f7a23 */ /* 0x100fe40000010802 */
[--C-:B------:R-:W-:Y:S01]  /*e570*/  FFMA.FTZ R158, R102, c[0x0][0x2d0], -R2.reuse ;  /* 0x0000b400669e7a23 */ /* 0x100fe20000010802 */
[----:B------:R-:W-:Y:S01]  /*e580*/  MUFU.EX2 R193, R77 ;  /* 0x0000004d00c17308 */ /* 0x000fe20000000800 */
[--C-:B------:R-:W-:Y:S02]  /*e590*/  FFMA.FTZ R157, R100, c[0x0][0x2d0], -R2.reuse ;  /* 0x0000b400649d7a23 */ /* 0x100fe40000010802 */
[--C-:B------:R-:W-:Y:S02]  /*e5a0*/  FFMA.FTZ R183, R81, c[0x0][0x2d0], -R2.reuse ;  /* 0x0000b40051b77a23 */ /* 0x100fe40000010802 */
[----:B------:R-:W-:-:S02]  /*e5b0*/  FFMA.FTZ R182, R80, c[0x0][0x2d0], -R2 ;  /* 0x0000b40050b67a23 */ /* 0x000fc40000010802 */
[----:B-1----:R-:W-:Y:S01]  /*e5c0*/  FFMA.FTZ R0, R13, c[0x0][0x2d0], -R4 ;  /* 0x0000b4000d007a23 */ /* 0x002fe20000010804 */
[----:B---3--:R-:W-:-:S03]  /*e5d0*/  F2FP.PACK_AB R22, R176, R168 ;  /* 0x000000a8b016723e */ /* 0x008fc600000000ff */
[----:B------:R1:W-:Y:S02]  /*e5e0*/  MUFU.EX2 R189, R0 ;  /* 0x0000000000bd7308 */ /* 0x0003e40000000800 */
[----:B-1----:R-:W-:-:S06]  /*e5f0*/  FFMA.FTZ R0, R14, c[0x0][0x2d0], -R4 ;  /* 0x0000b4000e007a23 */ /* 0x002fcc0000010804 */
[----:B------:R1:W3:Y:S02]  /*e600*/  MUFU.EX2 R222, R0 ;  /* 0x0000000000de7308 */ /* 0x0002e40000000800 */
[----:B-1----:R-:W-:Y:S01]  /*e610*/  FFMA.FTZ R0, R18, c[0x0][0x2d0], -R4 ;  /* 0x0000b40012007a23 */ /* 0x002fe20000010804 */
[----:B---3--:R-:W-:-:S05]  /*e620*/  F2FP.PACK_AB R12, R222, R189 ;  /* 0x000000bdde0c723e */ /* 0x008fca00000000ff */
        /* <DEDUP_REMOVED lines=14> */
[----:B------:R-:W-:Y:S01]  /*e710*/  HMMA.16816.F32 R8, R20, R48, RZ ;  /* 0x000000301408723c */ /* 0x000fe200000018ff */
[----:B-1----:R-:W-:-:S05]  /*e720*/  FFMA.FTZ R0, R26, c[0x0][0x2d0], -R3 ;  /* 0x0000b4001a007a23 */ /* 0x002fca0000010803 */
[----:B------:R1:W3:Y:S02]  /*e730*/  MUFU.EX2 R220, R0 ;  /* 0x0000000000dc7308 */ /* 0x0002e40000000800 */
[----:B-1----:R-:W-:Y:S01]  /*e740*/  FFMA.FTZ R0, R30, c[0x0][0x2d0], -R3 ;  /* 0x0000b4001e007a23 */ /* 0x002fe20000010803 */
[----:B---3--:R-:W-:Y:S01]  /*e750*/  F2FP.PACK_AB R13, R220, R188 ;  /* 0x000000bcdc0d723e */ /* 0x008fe200000000ff */
[----:B------:R-:W-:-:S04]  /*e760*/  FADD.FTZ R3, R166, R165 ;  /* 0x000000a5a6037221 */ /* 0x000fc80000010000 */
[----:B------:R1:W3:Y:S01]  /*e770*/  MUFU.EX2 R224, R0 ;  /* 0x0000000000e07308 */ /* 0x0002e20000000800 */
[----:B------:R-:W-:-:S04]  /*e780*/  FADD.FTZ R3, R168, R3 ;  /* 0x00000003a8037221 */ /* 0x000fc80000010000 */
[----:B------:R-:W-:-:S03]  /*e790*/  FADD.FTZ R67, R176, R3 ;  /* 0x00000003b0437221 */ /* 0x000fc60000010000 */
[----:B------:R-:W-:Y:S01]  /*e7a0*/  MUFU.EX2 R168, R145 ;  /* 0x0000009100a87308 */ /* 0x000fe20000000800 */
[----:B-1----:R-:W-:Y:S01]  /*e7b0*/  FFMA.FTZ R0, R27, c[0x0][0x2d0], -R2 ;  /* 0x0000b4001b007a23 */ /* 0x002fe20000010802 */
[----:B---3--:R-:W-:-:S06]  /*e7c0*/  F2FP.PACK_AB R15, R224, R221 ;  /* 0x000000dde00f723e */ /* 0x008fcc00000000ff */
[----:B------:R-:W-:Y:S01]  /*e7d0*/  MUFU.EX2 R176, R152 ;  /* 0x0000009800b07308 */ /* 0x000fe20000000800 */
[----:B----4-:R-:W-:Y:S07]  /*e7e0*/  HMMA.16816.F32 R128, R12, R40, R8 ;  /* 0x000000280c80723c */ /* 0x010fee0000001808 */
[----:B------:R1:W-:Y:S01]  /*e7f0*/  MUFU.EX2 R155, R0 ;  /* 0x00000000009b7308 */ /* 0x0003e20000000800 */
[----:B------:R-:W-:-:S07]  /*e800*/  F2FP.PACK_AB R10, R228, R219 ;  /* 0x000000dbe40a723e */ /* 0x000fce00000000ff */
[----:B------:R-:W-:Y:S01]  /*e810*/  MUFU.EX2 R165, R157 ;  /* 0x0000009d00a57308 */ /* 0x000fe20000000800 */
[----:B-1----:R-:W-:-:S07]  /*e820*/  FFMA.FTZ R0, R29, c[0x0][0x2d0], -R2 ;  /* 0x0000b4001d007a23 */ /* 0x002fce0000010802 */
[----:B------:R-:W-:Y:S08]  /*e830*/  MUFU.EX2 R166, R156 ;  /* 0x0000009c00a67308 */ /* 0x000ff00000000800 */
[----:B------:R1:W3:Y:S02]  /*e840*/  MUFU.EX2 R154, R0 ;  /* 0x00000000009a7308 */ /* 0x0002e40000000800 */
[--C-:B-1----:R-:W-:Y:S01]  /*e850*/  FFMA.FTZ R0, R31, c[0x0][0x2d0], -R2.reuse ;  /* 0x0000b4001f007a23 */ /* 0x102fe20000010802 */
[----:B---3--:R-:W-:Y:S01]  /*e860*/  F2FP.PACK_AB R16, R154, R155 ;  /* 0x0000009b9a10723e */ /* 0x008fe200000000ff */
[----:B------:R-:W1:Y:S04]  /*e870*/  LDSM.16.MT88.4 R28, [R201+0x800] ;  /* 0x00080000c91c783b */ /* 0x000e680000004200 */
[----:B------:R3:W-:Y:S02]  /*e880*/  MUFU.EX2 R160, R0 ;  /* 0x0000000000a07308 */ /* 0x0007e40000000800 */
[----:B---3--:R-:W-:-:S06]  /*e890*/  FFMA.FTZ R0, R32, c[0x0][0x2d0], -R2 ;  /* 0x0000b40020007a23 */ /* 0x008fcc0000010802 */
[----:B------:R3:W4:Y:S02]  /*e8a0*/  MUFU.EX2 R163, R0 ;  /* 0x0000000000a37308 */ /* 0x0007240000000800 */
[----:B---3--:R-:W-:Y:S01]  /*e8b0*/  FFMA.FTZ R0, R33, c[0x0][0x2d0], -R2 ;  /* 0x0000b40021007a23 */ /* 0x008fe20000010802 */
[----:B----4-:R-:W-:-:S05]  /*e8c0*/  F2FP.PACK_AB R18, R163, R160 ;  /* 0x000000a0a312723e */ /* 0x010fca00000000ff */
[----:B------:R3:W-:Y:S02]  /*e8d0*/  MUFU.EX2 R187, R0 ;  /* 0x0000000000bb7308 */ /* 0x0007e40000000800 */
[----:B---3--:R-:W-:-:S06]  /*e8e0*/  FFMA.FTZ R0, R34, c[0x0][0x2d0], -R2 ;  /* 0x0000b40022007a23 */ /* 0x008fcc0000010802 */
[----:B------:R3:W4:Y:S02]  /*e8f0*/  MUFU.EX2 R217, R0 ;  /* 0x0000000000d97308 */ /* 0x0007240000000800 */
[----:B---3--:R-:W-:Y:S01]  /*e900*/  FMUL.FTZ R0, R85, c[0x0][0x2d0] ;  /* 0x0000b40055007a20 */ /* 0x008fe20000410000 */
        /* <DEDUP_REMOVED lines=13> */
[--C-:B---3--:R-:W-:Y:S01]  /*e9e0*/  FFMA.FTZ R5, R38, c[0x0][0x2d0], -R0.reuse ;  /* 0x0000b40026057a23 */ /* 0x108fe20000010800 */
[----:B------:R-:W-:Y:S08]  /*e9f0*/  MUFU.EX2 R97, R97 ;  /* 0x0000006100617308 */ /* 0x000ff00000000800 */
[----:B------:R3:W4:Y:S08]  /*ea00*/  MUFU.EX2 R151, R5 ;  /* 0x0000000500977308 */ /* 0x0007300000000800 */
[----:B------:R-:W-:Y:S01]  /*ea10*/  MUFU.EX2 R95, R95 ;  /* 0x0000005f005f7308 */ /* 0x000fe20000000800 */
[----:B---3--:R-:W-:Y:S01]  /*ea20*/  FFMA.FTZ R5, R39, c[0x0][0x2d0], -R0 ;  /* 0x0000b40027057a23 */ /* 0x008fe20000010800 */
[----:B----4-:R-:W-:Y:S01]  /*ea30*/  F2FP.PACK_AB R17, R151, R153 ;  /* 0x000000999711723e */ /* 0x010fe200000000ff */
[----:B-----5:R-:W-:Y:S01]  /*ea40*/  HMMA.16816.F32 R36, R20, R44, RZ ;  /* 0x0000002c1424723c */ /* 0x020fe200000018ff */
[----:B------:R-:W-:-:S04]  /*ea50*/  FADD.FTZ R80, R153, R151 ;  /* 0x0000009799507221 */ /* 0x000fc80000010000 */
[----:B------:R3:W-:Y:S08]  /*ea60*/  MUFU.EX2 R186, R5 ;  /* 0x0000000500ba7308 */ /* 0x0007f00000000800 */
[----:B------:R-:W-:Y:S01]  /*ea70*/  MUFU.EX2 R153, R65 ;  /* 0x0000004100997308 */ /* 0x000fe20000000800 */
[----:B---3--:R-:W-:-:S07]  /*ea80*/  FFMA.FTZ R5, R52, c[0x0][0x2d0], -R0 ;  /* 0x0000b40034057a23 */ /* 0x008fce0000010800 */
[----:B------:R-:W-:Y:S03]  /*ea90*/  MUFU.EX2 R94, R94 ;  /* 0x0000005e005e7308 */ /* 0x000fe60000000800 */
[----:B-1----:R-:W-:Y:S01]  /*eaa0*/  HMMA.16816.F32 R140, R12, R28, R36 ;  /* 0x0000001c0c8c723c */ /* 0x002fe20000001824 */
[----:B------:R-:W-:Y:S04]  /*eab0*/  LDSM.16.MT88.4 R36, [R198+0x800] ;  /* 0x00080000c624783b */ /* 0x000fe80000004200 */
        /* <DEDUP_REMOVED lines=20> */
[--C-:B------:R-:W-:Y:S02]  /*ec00*/  FFMA.FTZ R28, R117, c[0x0][0x2d0], -R0.reuse ;  /* 0x0000b400751c7a23 */ /* 0x100fe40000010800 */
[----:B------:R-:W-:Y:S01]  /*ec10*/  FFMA.FTZ R116, R115, c[0x0][0x2d0], -R0 ;  /* 0x0000b40073747a23 */ /* 0x000fe20000010800 */
[----:B------:R-:W-:Y:S01]  /*ec20*/  MUFU.EX2 R162, R96 ;  /* 0x0000006000a27308 */ /* 0x000fe20000000800 */
[----:B------:R-:W-:-:S04]  /*ec30*/  FADD.FTZ R2, R164, R2 ;  /* 0x00000002a4027221 */ /* 0x000fc80000010000 */
[----:B------:R-:W-:Y:S02]  /*ec40*/  FADD.FTZ R66, R167, R2 ;  /* 0x00000002a7427221 */ /* 0x000fe40000010000 */
[----:B------:R-:W-:Y:S01]  /*ec50*/  FADD.FTZ R2, R189, R67 ;  /* 0x00000043bd027221 */ /* 0x000fe20000010000 */
[----:B------:R-:W-:Y:S03]  /*ec60*/  MUFU.EX2 R161, R78 ;  /* 0x0000004e00a17308 */ /* 0x000fe60000000800 */
[----:B------:R-:W-:-:S04]  /*ec70*/  FADD.FTZ R2, R222, R2 ;  /* 0x00000002de027221 */ /* 0x000fc80000010000 */
[----:B------:R-:W-:Y:S01]  /*ec80*/  FADD.FTZ R2, R225, R2 ;  /* 0x00000002e1027221 */ /* 0x000fe20000010000 */
[----:B------:R-:W-:Y:S03]  /*ec90*/  MUFU.EX2 R192, R40 ;  /* 0x0000002800c07308 */ /* 0x000fe60000000800 */
[----:B------:R-:W-:Y:S01]  /*eca0*/  FADD.FTZ R2, R227, R2 ;  /* 0x00000002e3027221 */ /* 0x000fe20000010000 */
[-C--:B-1----:R-:W-:Y:S04]  /*ecb0*/  HMMA.16816.F32 R24, R20, R32.reuse, RZ ;  /* 0x000000201418723c */ /* 0x082fe800000018ff */
[----:B------:R-:W-:Y:S04]  /*ecc0*/  MUFU.EX2 R189, R29 ;  /* 0x0000001d00bd7308 */ /* 0x000fe80000000800 */
[----:B------:R-:W-:Y:S04]  /*ecd0*/  HMMA.16816.F32 R4, R16, R32, RZ ;  /* 0x000000201004723c */ /* 0x000fe800000018ff */
[----:B------:R-:W-:Y:S08]  /*ece0*/  MUFU.EX2 R191, R28 ;  /* 0x0000001c00bf7308 */ /* 0x000ff00000000800 */
[----:B------:R-:W-:Y:S04]  /*ecf0*/  MUFU.EX2 R167, R146 ;  /* 0x0000009200a77308 */ /* 0x000fe80000000800 */
[-C--:B------:R-:W-:Y:S01]  /*ed00*/  HMMA.16816.F32 R124, R12, R36.reuse, R24 ;  /* 0x000000240c7c723c */ /* 0x080fe20000001818 */
[----:B------:R-:W1:Y:S03]  /*ed10*/  LDSM.16.MT88.4 R24, [R200] ;  /* 0x00000000c818783b */ /* 0x000e660000004200 */
[----:B------:R-:W-:Y:S04]  /*ed20*/  MUFU.EX2 R96, R159 ;  /* 0x0000009f00607308 */ /* 0x000fe80000000800 */
[----:B------:R-:W-:Y:S04]  /*ed30*/  HMMA.16816.F32 R120, R8, R36, R4 ;  /* 0x000000240878723c */ /* 0x000fe80000001804 */
[----:B------:R-:W-:Y:S03]  /*ed40*/  MUFU.EX2 R164, R158 ;  /* 0x0000009e00a47308 */ /* 0x000fe60000000800 */
[----:B------:R-:W-:-:S02]  /*ed50*/  FADD.FTZ R4, R155, R154 ;  /* 0x0000009a9b047221 */ /* 0x000fc40000010000 */
[--C-:B------:R-:W-:Y:S02]  /*ed60*/  FFMA.FTZ R37, R118, c[0x0][0x2d0], -R0.reuse ;  /* 0x0000b40076257a23 */ /* 0x100fe40000010800 */
[----:B------:R-:W-:Y:S01]  /*ed70*/  FFMA.FTZ R36, R119, c[0x0][0x2d0], -R0 ;  /* 0x0000b40077247a23 */ /* 0x000fe20000010800 */
[----:B------:R-:W-:Y:S01]  /*ed80*/  MUFU.EX2 R155, R64 ;  /* 0x00000040009b7308 */ /* 0x000fe20000000800 */
[----:B------:R-:W-:Y:S02]  /*ed90*/  FADD.FTZ R0, R160, R4 ;  /* 0x00000004a0007221 */ /* 0x000fe40000010000 */
[----:B------:R-:W3:Y:S02]  /*eda0*/  LDSM.16.MT88.4 R4, [R200+0x800] ;  /* 0x00080000c804783b */ /* 0x000ee40000004200 */
        /* <DEDUP_REMOVED lines=10> */
[----:B------:R-:W1:Y:S08]  /*ee50*/  MUFU.EX2 R25, R76 ;  /* 0x0000004c00197308 */ /* 0x000e700000000800 */
[----:B------:R-:W4:Y:S04]  /*ee60*/  MUFU.EX2 R154, R36 ;  /* 0x00000024009a7308 */ /* 0x000f280000000800 */
[----:B---3--:R-:W-:Y:S04]  /*ee70*/  HMMA.16816.F32 R108, R8, R4, R52 ;  /* 0x00000004086c723c */ /* 0x008fe80000001834 */
[----:B------:R-:W-:Y:S01]  /*ee80*/  MUFU.EX2 R188, R147 ;  /* 0x0000009300bc7308 */ /* 0x000fe20000000800 */
[----:B-1----:R-:W-:-:S03]  /*ee90*/  FADD.FTZ R0, R25, R0 ;  /* 0x0000000019007221 */ /* 0x002fc60000010000 */
[----:B------:R-:W-:Y:S01]  /*eea0*/  HMMA.16816.F32 R52, R16, R50, RZ ;  /* 0x000000321034723c */ /* 0x000fe200000018ff */
[----:B------:R-:W-:-:S03]  /*eeb0*/  FADD.FTZ R0, R160, R0 ;  /* 0x00000000a0007221 */ /* 0x000fc60000010000 */
[----:B------:R1:W-:Y:S01]  /*eec0*/  MUFU.EX2 R84, R116 ;  /* 0x0000007400547308 */ /* 0x0003e20000000800 */
[----:B------:R-:W-:-:S03]  /*eed0*/  FADD.FTZ R0, R161, R0 ;  /* 0x00000000a1007221 */ /* 0x000fc60000010000 */
[----:B------:R-:W-:Y:S01]  /*eee0*/  HMMA.16816.F32 R112, R12, R4, R56 ;  /* 0x000000040c70723c */ /* 0x000fe20000001838 */
[----:B------:R-:W-:-:S06]  /*eef0*/  FADD.FTZ R0, R193, R0 ;  /* 0x00000000c1007221 */ /* 0x000fcc0000010000 */
[----:B------:R-:W-:Y:S01]  /*ef00*/  F2FP.PACK_AB R4, R155, R153 ;  /* 0x000000999b04723e */ /* 0x000fe200000000ff */
[----:B------:R-:W-:Y:S01]  /*ef10*/  HMMA.16816.F32 R48, R20, R50, RZ ;  /* 0x000000321430723c */ /* 0x000fe200000018ff */
[----:B----4-:R-:W-:Y:S01]  /*ef20*/  F2FP.PACK_AB R5, R154, R151 ;  /* 0x000000979a05723e */ /* 0x010fe200000000ff */
[----:B-1----:R-:W-:Y:S06]  /*ef30*/  LDSM.16.MT88.4 R116, [R201+0x2000] ;  /* 0x00200000c974783b */ /* 0x002fec0000004200 */
        /* <DEDUP_REMOVED lines=45> */
[----:B------:R-:W3:Y:S07]  /*f210*/  LDSM.16.MT88.4 R12, [R201+0x1000] ;  /* 0x00100000c90c783b */ /* 0x000eee0000004200 */
[-C--:B---3--:R-:W-:Y:S08]  /*f220*/  HMMA.16816.F32 R52, R8, R12.reuse, R140 ;  /* 0x0000000c0834723c */ /* 0x088ff0000000188c */
[C---:B------:R-:W-:Y:S08]  /*f230*/  HMMA.16816.F32 R100, R4.reuse, R12, R136 ;  /* 0x0000000c0464723c */ /* 0x040ff00000001888 */
[-C--:B------:R-:W-:Y:S08]  /*f240*/  HMMA.16816.F32 R80, R4, R14.reuse, R60 ;  /* 0x0000000e0450723c */ /* 0x080ff0000000183c */
[C---:B------:R-:W-:Y:S01]  /*f250*/  HMMA.16816.F32 R48, R8.reuse, R14, R44 ;  /* 0x0000000e0830723c */ /* 0x040fe2000000182c */
[----:B------:R-:W3:Y:S07]  /*f260*/  LDSM.16.MT88.4 R12, [R198+0x1000] ;  /* 0x00100000c60c783b */ /* 0x000eee0000004200 */
[-C--:B---3--:R-:W-:Y:S01]  /*f270*/  HMMA.16816.F32 R44, R8, R12.reuse, R124 ;  /* 0x0000000c082c723c */ /* 0x088fe2000000187c */
[----:B------:R-:W-:Y:S07]  /*f280*/  LDSM.16.MT88.4 R124, [R197+0x2000] ;  /* 0x00200000c57c783b */ /* 0x000fee0000004200 */
[C---:B------:R-:W-:Y:S08]  /*f290*/  HMMA.16816.F32 R76, R4.reuse, R12, R120 ;  /* 0x0000000c044c723c */ /* 0x040ff00000001878 */
[-C--:B------:R-:W-:Y:S08]  /*f2a0*/  HMMA.16816.F32 R68, R4, R14.reuse, R68 ;  /* 0x0000000e0444723c */ /* 0x080ff00000001844 */
[----:B------:R-:W-:Y:S01]  /*f2b0*/  HMMA.16816.F32 R32, R8, R14, R32 ;  /* 0x0000000e0820723c */ /* 0x000fe20000001820 */
[----:B------:R-:W3:Y:S07]  /*f2c0*/  LDSM.16.MT88.4 R12, [R200+0x1000] ;  /* 0x00100000c80c783b */ /* 0x000eee0000004200 */
[C---:B---3--:R-:W-:Y:S01]  /*f2d0*/  HMMA.16816.F32 R60, R4.reuse, R12, R108 ;  /* 0x0000000c043c723c */ /* 0x048fe2000000186c */
[----:B------:R-:W-:Y:S07]  /*f2e0*/  LDSM.16.MT88.4 R108, [R198+0x2000] ;  /* 0x00200000c66c783b */ /* 0x000fee0000004200 */
[----:B------:R-:W-:Y:S01]  /*f2f0*/  HMMA.16816.F32 R40, R4, R14, R72 ;  /* 0x0000000e0428723c */ /* 0x000fe20000001848 */
[----:B------:R-:W3:Y:S06]  /*f300*/  MUFU.EX2 R72, R169 ;  /* 0x000000a900487308 */ /* 0x000eec0000000800 */
[----:B------:R-:W-:Y:S01]  /*f310*/  FADD.FTZ R4, R217, R16 ;  /* 0x00000010d9047221 */ /* 0x000fe20000010000 */
[----:B------:R-:W-:Y:S01]  /*f320*/  HMMA.16816.F32 R36, R8, R12, R112 ;  /* 0x0000000c0824723c */ /* 0x000fe20000001870 */
[----:B------:R-:W4:Y:S01]  /*f330*/  LDSM.16.MT88.4 R16, [R201+0x1800] ;  /* 0x00180000c910783b */ /* 0x000f220000004200 */
[----:B------:R-:W5:Y:S01]  /*f340*/  MUFU.EX2 R113, R150 ;  /* 0x0000009600717308 */ /* 0x000f620000000800 */
[----:B------:R-:W-:Y:S01]  /*f350*/  FADD.FTZ R24, R219, R4 ;  /* 0x00000004db187221 */ /* 0x000fe20000010000 */
[----:B-1----:R-:W-:-:S02]  /*f360*/  F2FP.PACK_AB R6, R188, R187 ;  /* 0x000000bbbc06723e */ /* 0x002fc400000000ff */
[----:B------:R-:W-:Y:S01]  /*f370*/  F2FP.PACK_AB R7, R176, R167 ;  /* 0x000000a7b007723e */ /* 0x000fe200000000ff */
[----:B------:R-:W-:Y:S01]  /*f380*/  FADD.FTZ R24, R228, R24 ;  /* 0x00000018e4187221 */ /* 0x000fe20000010000 */
[----:B------:R-:W-:Y:S01]  /*f390*/  HMMA.16816.F32 R28, R8, R14, R20 ;  /* 0x0000000e081c723c */ /* 0x000fe20000001814 */
[----:B------:R-:W1:Y:S01]  /*f3a0*/  LDSM.16.MT88.4 R20, [R197+0x1800] ;  /* 0x00180000c514783b */ /* 0x000e620000004200 */
[----:B------:R-:W2:Y:S01]  /*f3b0*/  MUFU.EX2 R112, R144 ;  /* 0x0000009000707308 */ /* 0x000ea20000000800 */
[----:B---3--:R-:W-:Y:S02]  /*f3c0*/  F2FP.PACK_AB R161, R72, R25 ;  /* 0x0000001948a1723e */ /* 0x008fe400000000ff */
[----:B------:R-:W3:Y:S04]  /*f3d0*/  LDSM.16.MT88.4 R12, [R198+0x1800] ;  /* 0x00180000c60c783b */ /* 0x000ee80000004200 */
[----:B------:R-:W3:Y:S01]  /*f3e0*/  LDSM.16.MT88.4 R8, [R200+0x1800] ;  /* 0x00180000c808783b */ /* 0x000ee20000004200 */
[----:B-----5:R-:W-:Y:S01]  /*f3f0*/  F2FP.PACK_AB R4, R186, R113 ;  /* 0x00000071ba04723e */ /* 0x020fe200000000ff */
[----:B------:R-:W5:Y:S01]  /*f400*/  MUFU.EX2 R73, R171 ;  /* 0x000000ab00497308 */ /* 0x000f620000000800 */
[----:B--2---:R-:W-:-:S07]  /*f410*/  F2FP.PACK_AB R5, R168, R112 ;  /* 0x00000070a805723e */ /* 0x004fce00000000ff */
[----:B------:R-:W-:Y:S08]  /*f420*/  MUFU.EX2 R74, R174 ;  /* 0x000000ae004a7308 */ /* 0x000ff00000000800 */
[----:B------:R-:W2:Y:S01]  /*f430*/  MUFU.EX2 R75, R173 ;  /* 0x000000ad004b7308 */ /* 0x000ea20000000800 */
[----:B-----5:R-:W-:Y:S01]  /*f440*/  F2FP.PACK_AB R160, R26, R73 ;  /* 0x000000491aa0723e */ /* 0x020fe200000000ff */
[C---:B----4-:R-:W-:Y:S08]  /*f450*/  HMMA.16816.F32 R52, R4.reuse, R16, R52 ;  /* 0x000000100434723c */ /* 0x050ff00000001834 */
[----:B-1----:R-:W-:Y:S01]  /*f460*/  HMMA.16816.F32 R64, R4, R20, R64 ;  /* 0x000000140440723c */ /* 0x002fe20000001840 */
[----:B--2---:R-:W-:-:S07]  /*f470*/  F2FP.PACK_AB R162, R75, R74 ;  /* 0x0000004a4ba2723e */ /* 0x004fce00000000ff */
[C---:B------:R-:W-:Y:S08]  /*f480*/  HMMA.16816.F32 R56, R4.reuse, R22, R56 ;  /* 0x000000160438723c */ /* 0x040ff00000001838 */
        /* <DEDUP_REMOVED lines=10> */
[C---:B------:R-:W-:Y:S08]  /*f530*/  HMMA.16816.F32 R20, R4.reuse, R22, R104 ;  /* 0x000000160414723c */ /* 0x040ff00000001868 */
[C---:B------:R-:W-:Y:S01]  /*f540*/  HMMA.16816.F32 R120, R4.reuse, R16, R100 ;  /* 0x000000100478723c */ /* 0x040fe20000001864 */
[----:B------:R-:W-:Y:S07]  /*f550*/  MUFU.EX2 R17, R182 ;  /* 0x000000b600117308 */ /* 0x000fee0000000800 */
[C---:B------:R-:W-:Y:S01]  /*f560*/  HMMA.16816.F32 R80, R4.reuse, R18, R80 ;  /* 0x000000120450723c */ /* 0x040fe20000001850 */
[----:B------:R-:W1:Y:S07]  /*f570*/  MUFU.EX2 R19, R172 ;  /* 0x000000ac00137308 */ /* 0x000e6e0000000800 */
[C---:B------:R-:W-:Y:S01]  /*f580*/  HMMA.16816.F32 R76, R4.reuse, R12, R76 ;  /* 0x0000000c044c723c */ /* 0x040fe2000000184c */
[----:B------:R-:W-:Y:S07]  /*f590*/  MUFU.EX2 R13, R184 ;  /* 0x000000b8000d7308 */ /* 0x000fee0000000800 */
[----:B------:R-:W-:Y:S01]  /*f5a0*/  HMMA.16816.F32 R68, R4, R14, R68 ;  /* 0x0000000e0444723c */ /* 0x000fe20000001844 */
[----:B------:R-:W2:Y:S01]  /*f5b0*/  MUFU.EX2 R15, R183 ;  /* 0x000000b7000f7308 */ /* 0x000ea20000000800 */
[----:B-1----:R-:W-:-:S06]  /*f5c0*/  F2FP.PACK_AB R163, R27, R19 ;  /* 0x000000131ba3723e */ /* 0x002fcc00000000ff */
[C---:B------:R-:W-:Y:S01]  /*f5d0*/  HMMA.16816.F32 R60, R4.reuse, R8, R60 ;  /* 0x00000008043c723c */ /* 0x040fe2000000183c */
[----:B------:R-:W-:Y:S07]  /*f5e0*/  MUFU.EX2 R12, R181 ;  /* 0x000000b5000c7308 */ /* 0x000fee0000000800 */
[----:B------:R-:W-:Y:S01]  /*f5f0*/  HMMA.16816.F32 R40, R4, R10, R40 ;  /* 0x0000000a0428723c */ /* 0x000fe20000001828 */
[----:B------:R-:W1:Y:S01]  /*f600*/  LDSM.16.MT88.4 R8, [R200+0x2000] ;  /* 0x00200000c808783b */ /* 0x000e620000004200 */
[----:B------:R-:W3:Y:S01]  /*f610*/  MUFU.EX2 R7, R185 ;  /* 0x000000b900077308 */ /* 0x000ee20000000800 */
        /* <DEDUP_REMOVED lines=10> */
[----:B------:R-:W-:Y:S01]  /*f6c0*/  MUFU.EX2 R16, R179 ;  /* 0x000000b300107308 */ /* 0x000fe20000000800 */
[----:B------:R-:W-:Y:S01]  /*f6d0*/  FADD.FTZ R6, R192, R4 ;  /* 0x00000004c0067221 */ /* 0x000fe20000010000 */
[----:B---3--:R-:W-:Y:S01]  /*f6e0*/  F2FP.PACK_AB R100, R13, R7 ;  /* 0x000000070d64723e */ /* 0x008fe200000000ff */
[----:B------:R-:W-:-:S02]  /*f6f0*/  FADD.FTZ R4, R113, R2 ;  /* 0x0000000271047221 */ /* 0x000fc40000010000 */
[----:B------:R-:W-:Y:S01]  /*f700*/  FADD.FTZ R2, R112, R0 ;  /* 0x0000000070027221 */ /* 0x000fe20000010000 */
[C---:B------:R-:W-:Y:S01]  /*f710*/  HMMA.16816.F32 R140, R160.reuse, R116, R52 ;  /* 0x00000074a08c723c */ /* 0x040fe20000001834 */
[----:B------:R-:W-:Y:S01]  /*f720*/  FADD.FTZ R0, R96, R6 ;  /* 0x0000000660007221 */ /* 0x000fe20000010000 */
[----:B------:R-:W3:Y:S01]  /*f730*/  MUFU.EX2 R18, R178 ;  /* 0x000000b200127308 */ /* 0x000ee20000000800 */
        /* <DEDUP_REMOVED lines=10> */
[----:B------:R-:W-:Y:S01]  /*f7e0*/  FADD.FTZ R0, R176, R4 ;  /* 0x00000004b0007221 */ /* 0x000fe20000010000 */
[----:B---3--:R-:W-:Y:S01]  /*f7f0*/  F2FP.PACK_AB R103, R18, R16 ;  /* 0x000000101267723e */ /* 0x008fe200000000ff */
[----:B------:R-:W-:Y:S02]  /*f800*/  FADD.FTZ R5, R95, R5 ;  /* 0x000000055f057221 */ /* 0x000fe40000010000 */
[----:B------:R-:W-:-:S02]  /*f810*/  FADD.FTZ R0, R25, R0 ;  /* 0x0000000019007221 */ /* 0x000fc40000010000 */
[----:B------:R-:W-:Y:S01]  /*f820*/  FADD.FTZ R4, R73, R2 ;  /* 0x0000000249047221 */ /* 0x000fe20000010000 */
[----:B------:R-:W-:Y:S01]  /*f830*/  HMMA.16816.F32 R152, R160, R110, R32 ;  /* 0x0000006ea098723c */ /* 0x000fe20000001820 */
[----:B------:R-:W-:Y:S01]  /*f840*/  FADD.FTZ R6, R72, R0 ;  /* 0x0000000048067221 */ /* 0x000fe20000010000 */
[----:B------:R-:W-:Y:S01]  /*f850*/  IADD3 R0, R229, -0x2, RZ ;  /* 0xfffffffee5007810 */ /* 0x000fe20007ffe0ff */
[----:B------:R-:W-:Y:S02]  /*f860*/  FADD.FTZ R3, R166, R3 ;  /* 0x00000003a6037221 */ /* 0x000fe40000010000 */
[----:B------:R-:W-:Y:S01]  /*f870*/  FADD.FTZ R2, R94, R5 ;  /* 0x000000055e027221 */ /* 0x000fe20000010000 */
[----:B------:R-:W-:Y:S01]  /*f880*/  ISETP.GE.AND P0, PT, R0, R230, PT ;  /* 0x000000e60000720c */ /* 0x000fe20003f06270 */
        /* <DEDUP_REMOVED lines=16> */
[----:B-1----:R-:W-:Y:S08]  /*f990*/  HMMA.16816.F32 R156, R160, R8, R36 ;  /* 0x00000008a09c723c */ /* 0x002ff00000001824 */
[C---:B------:R-:W-:Y:S08]  /*f9a0*/  HMMA.16816.F32 R124, R100.reuse, R126, R20 ;  /* 0x0000007e647c723c */ /* 0x040ff00000001814 */
        /* <DEDUP_REMOVED lines=12> */
.L_x_2252:
        /* <DEDUP_REMOVED lines=36> */
.L_x_2339:
[-C--:B------:R-:W-:Y:S01]  /*fcb0*/  HMMA.16816.F32 R4, R80, R16.reuse, RZ ;  /* 0x000000105004723c */ /* 0x080fe200000018ff */
[----:B------:R-:W3:Y:S01]  /*fcc0*/  LDL R84, [R1+0x4] ;  /* 0x0000040001547983 */ /* 0x000ee20000100800 */
[----:B------:R-:W-:Y:S01]  /*fcd0*/  BSSY B0, `(.L_x_2247) ;  /* 0x00000ca000007945 */ /* 0x000fe20003800000 */
[----:B------:R-:W-:Y:S02]  /*fce0*/  ISETP.GE.AND P0, PT, R244, c[0x0][0x1d4], PT ;  /* 0x00007500f4007a0c */ /* 0x000fe40003f06270 */
[----:B------:R-:W4:Y:S02]  /*fcf0*/  SHFL.IDX PT, R2, R0, RZ, 0x181f ;  /* 0x00181fff00027589 */ /* 0x000f2400000e0000 */
[----:B------:R-:W-:Y:S01]  /*fd00*/  SEL R89, RZ, 0x10, P0 ;  /* 0x00000010ff597807 */ /* 0x000fe20000000000 */
[C---:B------:R-:W-:Y:S05]  /*fd10*/  HMMA.16816.F32 R8, R76.reuse, R16, RZ ;  /* 0x000000104c08723c */ /* 0x040fea00000018ff */
[----:B------:R-:W5:Y:S03]  /*fd20*/  SHFL.IDX PT, R3, R0, 0x1, 0x181f ;  /* 0x00381f0000037f89 */ /* 0x000f6600000e0000 */
[-C--:B------:R-:W-:Y:S05]  /*fd30*/  HMMA.16816.F32 R12, R76, R18.reuse, RZ ;  /* 0x000000124c0c723c */ /* 0x080fea00000018ff */
[----:B------:R-:W1:Y:S03]  /*fd40*/  SHFL.IDX PT, R53, R0, 0x2, 0x181f ;  /* 0x00581f0000357f89 */ /* 0x000e6600000e0000 */
[C---:B------:R-:W-:Y:S05]  /*fd50*/  HMMA.16816.F32 R16, R80.reuse, R18, RZ ;  /* 0x000000125010723c */ /* 0x040fea00000018ff */
[----:B------:R-:W-:Y:S03]  /*fd60*/  SHFL.IDX PT, R54, R0, 0x3, 0x181f ;  /* 0x00781f0000367f89 */ /* 0x000fe600000e0000 */
[-C--:B------:R-:W-:Y:S05]  /*fd70*/  HMMA.16816.F32 R20, R80, R32.reuse, RZ ;  /* 0x000000205014723c */ /* 0x080fea00000018ff */
[----:B------:R2:W-:Y:S03]  /*fd80*/  SHFL.IDX PT, R55, R0, 0x4, 0x181f ;  /* 0x00981f0000377f89 */ /* 0x0005e600000e0000 */
[C---:B------:R-:W-:Y:S05]  /*fd90*/  HMMA.16816.F32 R24, R76.reuse, R32, RZ ;  /* 0x000000204c18723c */ /* 0x040fea00000018ff */
[----:B------:R-:W1:Y:S03]  /*fda0*/  SHFL.IDX PT, R57, R56, 0x1, 0x181f ;  /* 0x00381f0038397f89 */ /* 0x000e6600000e0000 */
[-C--:B------:R-:W-:Y:S05]  /*fdb0*/  HMMA.16816.F32 R28, R76, R34.reuse, RZ ;  /* 0x000000224c1c723c */ /* 0x080fea00000018ff */
[----:B------:R-:W1:Y:S03]  /*fdc0*/  SHFL.IDX PT, R61, R56, 0x2, 0x181f ;  /* 0x00581f00383d7f89 */ /* 0x000e6600000e0000 */
[C---:B------:R-:W-:Y:S04]  /*fdd0*/  HMMA.16816.F32 R32, R80.reuse, R34, RZ ;  /* 0x000000225020723c */ /* 0x040fe800000018ff */
[----:B--2---:R-:W-:Y:S01]  /*fde0*/  IADD3 R0, -R89, 0x10, RZ ;  /* 0x0000001059007810 */ /* 0x004fe20007ffe1ff */
[----:B------:R-:W2:Y:S03]  /*fdf0*/  SHFL.IDX PT, R69, R56, 0x3, 0x181f ;  /* 0x00781f0038457f89 */ /* 0x000ea600000e0000 */
[-C--:B------:R-:W-:Y:S01]  /*fe00*/  HMMA.16816.F32 R36, R80, R48.reuse, RZ ;  /* 0x000000305024723c */ /* 0x080fe200000018ff */
[----:B------:R-:W-:Y:S07]  /*fe10*/  LOP3.LUT R0, R0, 0xf, RZ, 0xc0, !PT ;  /* 0x0000000f00007812 */ /* 0x000fee00078ec0ff */
[C---:B------:R-:W-:Y:S08]  /*fe20*/  HMMA.16816.F32 R40, R76.reuse, R48, RZ ;  /* 0x000000304c28723c */ /* 0x040ff000000018ff */
[-C--:B------:R-:W-:Y:S08]  /*fe30*/  HMMA.16816.F32 R44, R76, R50.reuse, RZ ;  /* 0x000000324c2c723c */ /* 0x080ff000000018ff */
[C---:B------:R-:W-:Y:S04]  /*fe40*/  HMMA.16816.F32 R48, R80.reuse, R50, RZ ;  /* 0x000000325030723c */ /* 0x040fe800000018ff */
[-C--:B----4-:R-:W-:Y:S02]  /*fe50*/  IADD3 R2, P4, R2, R52.reuse, RZ ;  /* 0x0000003402027210 */ /* 0x090fe40007f9e0ff */
[-C--:B-----5:R-:W-:Y:S02]  /*fe60*/  IADD3 R62, P3, R3, R52.reuse, RZ ;  /* 0x00000034033e7210 */ /* 0x0a0fe40007f7e0ff */
[-C--:B-1----:R-:W-:Y:S01]  /*fe70*/  IADD3 R60, P2, R53, R52.reuse, RZ ;  /* 0x00000034353c7210 */ /* 0x082fe20007f5e0ff */
[--C-:B------:R-:W-:Y:S03]  /*fe80*/  IMAD.X R3, R58, 0x1, R68.reuse, P4 ;  /* 0x000000013a037824 */ /* 0x100fe600020e0644 */
[----:B------:R-:W-:Y:S01]  /*fe90*/  IMAD.X R63, R57, 0x1, R68, P3 ;  /* 0x00000001393f7824 */ /* 0x000fe200018e0644 */
[----:B------:R-:W-:Y:S01]  /*fea0*/  IADD3 R72, P6, P5, R0, R55, R52 ;  /* 0x0000003700487210 */ /* 0x000fe20007dde034 */
[----:B------:R1:W-:Y:S01]  /*feb0*/  LDGSTS.E.BYPASS.LTC128B.128 [R213+0x100], [R2.64], !P0 ;  /* 0x0010000002d57fae */ /* 0x0003e2000c101d48 */
[--C-:B------:R-:W-:Y:S01]  /*fec0*/  IMAD.X R61, R61, 0x1, R68.reuse, P2 ;  /* 0x000000013d3d7824 */ /* 0x100fe200010e0644 */
[----:B------:R-:W-:Y:S02]  /*fed0*/  IADD3 R70, P1, R54, R52, RZ ;  /* 0x0000003436467210 */ /* 0x000fe40007f3e0ff */
[-C--:B------:R-:W-:Y:S03]  /*fee0*/  HMMA.16816.F32 R52, R80, R64.reuse, RZ ;  /* 0x000000405034723c */ /* 0x080fe600000018ff */
[--C-:B--2---:R-:W-:Y:S01]  /*fef0*/  IMAD.X R71, R69, 0x1, R68.reuse, P1 ;  /* 0x0000000145477824 */ /* 0x104fe200008e0644 */
[----:B------:R2:W-:Y:S01]  /*ff00*/  LDGSTS.E.BYPASS.LTC128B.128 [R213+0x900], [R62.64], !P0 ;  /* 0x009000003ed57fae */ /* 0x0005e2000c101d48 */
[----:B------:R-:W-:Y:S07]  /*ff10*/  ISETP.NE.U32.AND P1, PT, R89, RZ, PT ;  /* 0x000000ff5900720c */ /* 0x000fee0003f25070 */
[----:B------:R4:W5:Y:S08]  /*ff20*/  SHFL.IDX PT, R0, R56, 0x4, 0x181f ;  /* 0x00981f0038007f89 */ /* 0x00097000000e0000 */
[----:B------:R2:W-:Y:S08]  /*ff30*/  LDGSTS.E.BYPASS.LTC128B.128 [R213+0x1100], [R60.64], !P0 ;  /* 0x011000003cd57fae */ /* 0x0005f0000c101d48 */
[----:B------:R1:W-:Y:S01]  /*ff40*/  LDGSTS.E.BYPASS.LTC128B.128 [R213+0x1900], [R70.64], !P0 ;  /* 0x0190000046d57fae */ /* 0x0003e2000c101d48 */
[C---:B----4-:R-:W-:Y:S02]  /*ff50*/  HMMA.16816.F32 R56, R76.reuse, R64, RZ ;  /* 0x000000404c38723c */ /* 0x050fe400000018ff */
[----:B-----5:R-:W-:Y:S05]  /*ff60*/  IADD3.X R73, RZ, R0, R68, P6, P5 ;  /* 0x00000000ff497210 */ /* 0x020fea00037ea444 */
[----:B------:R4:W-:Y:S01]  /*ff70*/  LDGSTS.E.BYPASS.LTC128B.128.ZFILL [R213+0x2100], [R72.64], P1 ;  /* 0x0210000048d57fae */ /* 0x0009e20008941d48 */
[-C--:B--2---:R-:W-:Y:S07]  /*ff80*/  HMMA.16816.F32 R60, R76, R66.reuse, RZ ;  /* 0x000000424c3c723c */ /* 0x084fee00000018ff */
[----:B------:R-:W0:Y:S01]  /*ff90*/  LDGDEPBAR ;  /* 0x00000000000079af */ /* 0x000e220000000000 */
[C---:B------:R-:W-:Y:S08]  /*ffa0*/  HMMA.16816.F32 R64, R80.reuse, R66, RZ ;  /* 0x000000425040723c */ /* 0x040ff000000018ff */
[-C--:B-1----:R-:W-:Y:S08]  /*ffb0*/  HMMA.16816.F32 R68, R80, R164.reuse, RZ ;  /* 0x000000a45044723c */ /* 0x082ff000000018ff */
        /* <DEDUP_REMOVED lines=18> */
[----:B------:R-:W4:Y:S07]  /*100e0*/  LDSM.16.M88.4 R184, [R202+0x800] ;  /* 0x00080000cab8783b */ /* 0x000f2e0000000200 */
[-C--:B------:R-:W-:Y:S03]  /*100f0*/  HMMA.16816.F32 R52, R168, R188.reuse, R52 ;  /* 0x000000bca834723c */ /* 0x080fe60000001834 */
[----:B---3--:R-:W-:Y:S05]  /*10100*/  ISETP.GT.AND P0, PT, R226, R84, PT ;  /* 0x00000054e200720c */ /* 0x008fea0003f04270 */
[C---:B------:R-:W-:Y:S08]  /*10110*/  HMMA.16816.F32 R56, R176.reuse, R188, R56 ;  /* 0x000000bcb038723c */ /* 0x040ff00000001838 */
[-C--:B------:R-:W-:Y:S08]  /*10120*/  HMMA.16816.F32 R60, R176, R190.reuse, R60 ;  /* 0x000000beb03c723c */ /* 0x080ff0000000183c */
[C---:B------:R-:W-:Y:S01]  /*10130*/  HMMA.16816.F32 R64, R168.reuse, R190, R64 ;  /* 0x000000bea840723c */ /* 0x040fe20000001840 */
[----:B------:R-:W-:Y:S07]  /*10140*/  LDSM.16.M88.4 R188, [R205+0x2000] ;  /* 0x00200000cdbc783b */ /* 0x000fee0000000200 */
[-C--:B------:R-:W-:Y:S08]  /*10150*/  HMMA.16816.F32 R68, R168, R192.reuse, R68 ;  /* 0x000000c0a844723c */ /* 0x080ff00000001844 */
[C---:B------:R-:W-:Y:S08]  /*10160*/  HMMA.16816.F32 R72, R176.reuse, R192, R72 ;  /* 0x000000c0b048723c */ /* 0x040ff00000001848 */
[-C--:B------:R-:W-:Y:S01]  /*10170*/  HMMA.16816.F32 R76, R176, R194.reuse, R76 ;  /* 0x000000c2b04c723c */ /* 0x080fe2000000184c */
[----:B------:R-:W3:Y:S07]  /*10180*/  LDSM.16.M88.4 R176, [R202+0x1000] ;  /* 0x00100000cab0783b */ /* 0x000eee0000000200 */
[----:B------:R-:W-:Y:S01]  /*10190*/  HMMA.16816.F32 R80, R168, R194, R80 ;  /* 0x000000c2a850723c */ /* 0x000fe20000001850 */
[----:B------:R-:W5:Y:S07]  /*101a0*/  LDSM.16.M88.4 R168, [R202+0x1800] ;  /* 0x00180000caa8783b */ /* 0x000f6e0000000200 */
[-C--:B-1----:R-:W-:Y:S08]  /*101b0*/  HMMA.16816.F32 R4, R164, R172.reuse, R4 ;  /* 0x000000aca404723c */ /* 0x082ff00000001804 */
[C---:B--2---:R-:W-:Y:S08]  /*101c0*/  HMMA.16816.F32 R8, R180.reuse, R172, R8 ;  /* 0x000000acb408723c */ /* 0x044ff00000001808 */
[-C--:B------:R-:W-:Y:S08]  /*101d0*/  HMMA.16816.F32 R12, R180, R174.reuse, R12 ;  /* 0x000000aeb40c723c */ /* 0x080ff0000000180c */
[C---:B------:R-:W-:Y:S01]  /*101e0*/  HMMA.16816.F32 R16, R164.reuse, R174, R16 ;  /* 0x000000aea410723c */ /* 0x040fe20000001810 */
[----:B------:R-:W1:Y:S07]  /*101f0*/  LDSM.16.M88.4 R172, [R202+0x2000] ;  /* 0x00200000caac783b */ /* 0x000e6e0000000200 */
[-C--:B----4-:R-:W-:Y:S08]  /*10200*/  HMMA.16816.F32 R20, R164, R184.reuse, R20 ;  /* 0x000000b8a414723c */ /* 0x090ff00000001814 */
[C---:B------:R-:W-:Y:S08]  /*10210*/  HMMA.16816.F32 R24, R180.reuse, R184, R24 ;  /* 0x000000b8b418723c */ /* 0x040ff00000001818 */
[-C--:B------:R-:W-:Y:S08]  /*10220*/  HMMA.16816.F32 R28, R180, R186.reuse, R28 ;  /* 0x000000bab41c723c */ /* 0x080ff0000000181c */
[C---:B------:R-:W-:Y:S01]  /*10230*/  HMMA.16816.F32 R32, R164.reuse, R186, R32 ;  /* 0x000000baa420723c */ /* 0x040fe20000001820 */
[----:B------:R-:W-:Y:S07]  /*10240*/  LDSM.16.M88.4 R184, [R199] ;  /* 0x00000000c7b8783b */ /* 0x000fee0000000200 */
[-C--:B---3--:R-:W-:Y:S08]  /*10250*/  HMMA.16816.F32 R36, R164, R176.reuse, R36 ;  /* 0x000000b0a424723c */ /* 0x088ff00000001824 */
        /* <DEDUP_REMOVED lines=11> */
[-C--:B------:R-:W-:Y:S01]  /*10310*/  HMMA.16816.F32 R76, R180, R174.reuse, R76 ;  /* 0x000000aeb44c723c */ /* 0x080fe2000000184c */
[----:B------:R-:W-:Y:S07]  /*10320*/  LDSM.16.M88.4 R180, [R199+0x2000] ;  /* 0x00200000c7b4783b */ /* 0x000fee0000000200 */
[----:B------:R-:W-:Y:S01]  /*10330*/  HMMA.16816.F32 R80, R164, R174, R80 ;  /* 0x000000aea450723c */ /* 0x000fe20000001850 */
[----:B------:R-:W1:Y:S07]  /*10340*/  LDSM.16.M88.4 R164, [R199+0x1000] ;  /* 0x00100000c7a4783b */ /* 0x000e6e0000000200 */
[-C--:B--2---:R-:W-:Y:S01]  /*10350*/  HMMA.16816.F32 R4, R176, R184.reuse, R4 ;  /* 0x000000b8b004723c */ /* 0x084fe20000001804 */
[----:B------:R-:W2:Y:S01]  /*10360*/  LDSM.16.M88.4 R172, [R199+0x1800] ;  /* 0x00180000c7ac783b */ /* 0x000ea20000000200 */
[----:B------:R-:W-:Y:S06]  /*10370*/  DEPBAR.LE SB0, 0x0 ;  /* 0x000080000000791a */ /* 0x000fec0000000000 */
[C---:B------:R-:W-:Y:S01]  /*10380*/  HMMA.16816.F32 R8, R188.reuse, R184, R8 ;  /* 0x000000b8bc08723c */ /* 0x040fe20000001808 */
[----:B------:R-:W-:Y:S07]  /*10390*/  BAR.SYNC.DEFER_BLOCKING 0x0 ;  /* 0x0000000000007b1d */ /* 0x000fee0000010000 */
[-C--:B------:R-:W-:Y:S08]  /*103a0*/  HMMA.16816.F32 R12, R188, R186.reuse, R12 ;  /* 0x000000babc0c723c */ /* 0x080ff0000000180c */
[C---:B------:R-:W-:Y:S08]  /*103b0*/  HMMA.16816.F32 R16, R176.reuse, R186, R16 ;  /* 0x000000bab010723c */ /* 0x040ff00000001810 */
[-C--:B---3--:R-:W-:Y:S08]  /*103c0*/  HMMA.16816.F32 R20, R176, R168.reuse, R20 ;  /* 0x000000a8b014723c */ /* 0x088ff00000001814 */
[C---:B------:R-:W-:Y:S08]  /*103d0*/  HMMA.16816.F32 R24, R188.reuse, R168, R24 ;  /* 0x000000a8bc18723c */ /* 0x040ff00000001818 */
[-C--:B------:R-:W-:Y:S08]  /*103e0*/  HMMA.16816.F32 R28, R188, R170.reuse, R28 ;  /* 0x000000aabc1c723c */ /* 0x080ff0000000181c */
[C---:B------:R-:W-:Y:S08]  /*103f0*/  HMMA.16816.F32 R32, R176.reuse, R170, R32 ;  /* 0x000000aab020723c */ /* 0x040ff00000001820 */
[-C--:B-1----:R-:W-:Y:S08]  /*10400*/  HMMA.16816.F32 R36, R176, R164.reuse, R36 ;  /* 0x000000a4b024723c */ /* 0x082ff00000001824 */
[C---:B------:R-:W-:Y:S08]  /*10410*/  HMMA.16816.F32 R40, R188.reuse, R164, R40 ;  /* 0x000000a4bc28723c */ /* 0x040ff00000001828 */
[-C--:B------:R-:W-:Y:S08]  /*10420*/  HMMA.16816.F32 R44, R188, R166.reuse, R44 ;  /* 0x000000a6bc2c723c */ /* 0x080ff0000000182c */
[C---:B------:R-:W-:Y:S08]  /*10430*/  HMMA.16816.F32 R48, R176.reuse, R166, R48 ;  /* 0x000000a6b030723c */ /* 0x040ff00000001830 */
[-C--:B--2---:R-:W-:Y:S08]  /*10440*/  HMMA.16816.F32 R52, R176, R172.reuse, R52 ;  /* 0x000000acb034723c */ /* 0x084ff00000001834 */
[C---:B------:R-:W-:Y:S08]  /*10450*/  HMMA.16816.F32 R56, R188.reuse, R172, R56 ;  /* 0x000000acbc38723c */ /* 0x040ff00000001838 */
[-C--:B------:R-:W-:Y:S08]  /*10460*/  HMMA.16816.F32 R60, R188, R174.reuse, R60 ;  /* 0x000000aebc3c723c */ /* 0x080ff0000000183c */
[C---:B------:R-:W-:Y:S08]  /*10470*/  HMMA.16816.F32 R64, R176.reuse, R174, R64 ;  /* 0x000000aeb040723c */ /* 0x040ff00000001840 */
[-C--:B------:R-:W-:Y:S08]  /*10480*/  HMMA.16816.F32 R68, R176, R180.reuse, R68 ;  /* 0x000000b4b044723c */ /* 0x080ff00000001844 */
[C---:B------:R-:W-:Y:S08]  /*10490*/  HMMA.16816.F32 R72, R188.reuse, R180, R72 ;  /* 0x000000b4bc48723c */ /* 0x040ff00000001848 */
[-C--:B------:R-:W-:Y:S08]  /*104a0*/  HMMA.16816.F32 R76, R188, R182.reuse, R76 ;  /* 0x000000b6bc4c723c */ /* 0x080ff0000000184c */
[----:B------:R-:W-:Y:S01]  /*104b0*/  HMMA.16816.F32 R80, R176, R182, R80 ;  /* 0x000000b6b050723c */ /* 0x000fe20000001850 */
[----:B------:R-:W-:Y:S07]  /*104c0*/  @!UPT UIADD3 URZ, URZ, URZ, URZ ;  /* 0x0000003f3f3ff290 */ /* 0x000fee000fffe03f */
[----:B------:R-:W-:-:S11]  /*104d0*/  @!P0 BRA `(.L_x_2248) ;  /* 0x0000049000008947 */ /* 0x000fd60003800000 */
[----:B------:R-:W-:Y:S01]  /*104e0*/  IMAD.MOV.U32 R0, RZ, RZ, 0x1 ;  /* 0x00000001ff007424 */ /* 0x000fe200078e00ff */
[----:B------:R-:W2:Y:S01]  /*104f0*/  LDL R90, [R1+0x2c] ;  /* 0x00002c00015a7983 */ /* 0x000ea20000100800 */
[----:B------:R-:W-:Y:S03]  /*10500*/  IMAD.MOV.U32 R214, RZ, RZ, RZ ;  /* 0x000000ffffd67224 */ /* 0x000fe600078e00ff */
[----:B------:R-:W3:Y:S01]  /*10510*/  LDL R84, [R1] ;  /* 0x0000000001547983 */ /* 0x000ee20000100800 */
[----:B------:R-:W-:Y:S03]  /*10520*/  ISETP.NE.AND P1, PT, R0, c[0x0][0x2b8], PT ;  /* 0x0000ae0000007a0c */ /* 0x000fe60003f25270 */
        /* <DEDUP_REMOVED lines=8> */
[----:B------:R-:W-:Y:S01]  /*105b0*/  IMAD.MOV.U32 R0, RZ, RZ, R2 ;  /* 0x000000ffff007224 */ /* 0x000fe200078e0002 */
[----:B------:R-:W-:Y:S04]  /*105c0*/  @P1 SHF.R.U32.HI R0, RZ, c[0x0][0x2c0], R3 ;  /* 0x0000b000ff001a19 */ /* 0x000fe80000011603 */
[C---:B----4-:R-:W-:Y:S01]  /*105d0*/  @!P0 IADD3 R3, P1, R0.reuse, R218, RZ ;  /* 0x000000da00038210 */ /* 0x050fe20007f3e0ff */
[----:B------:R-:W-:Y:S03]  /*105e0*/  IMAD.MOV R84, RZ, RZ, -R0 ;  /* 0x000000ffff547224 */ /* 0x000fe600078e0a00 */
[----:B-----5:R-:W-:Y:S01]  /*105f0*/  @!P0 LEA.HI.X.SX32 R0, R0, R88, 0x1, P1 ;  /* 0x0000005800008211 */ /* 0x020fe200008f0eff */
[----:B------:R-:W-:Y:S01]  /*10600*/  IMAD R223, R84, c[0x0][0x2b8], R2 ;  /* 0x0000ae0054df7a24 */ /* 0x000fe200078e0202 */
[C---:B------:R-:W-:Y:S02]  /*10610*/  @!P0 LEA R2, P1, R3.reuse, c[0x0][0x2a0], 0x2 ;  /* 0x0000a80003028a11 */ /* 0x040fe400078210ff */
[----:B------:R-:W-:Y:S02]  /*10620*/  SHF.L.U64.HI R88, R244, 0x1, R245 ;  /* 0x00000001f4587819 */ /* 0x000fe400000102f5 */
        /* <DEDUP_REMOVED lines=12> */
[----:B------:R-:W-:Y:S01]  /*106f0*/  IADD3.X R3, R85, R3, R0, P0, !PT ;  /* 0x0000000355037210 */ /* 0x000fe200007fe400 */
[----:B------:R-:W-:Y:S01]  /*10700*/  IMAD.SHL.U32 R85, R244, 0x2, RZ ;  /* 0x00000002f4557824 */ /* 0x000fe200078e00ff */
[C---:B------:R-:W-:Y:S04]  /*10710*/  LEA R0, P0, R2.reuse, c[0x0][0x1c8], 0x1 ;  /* 0x0000720002007a11 */ /* 0x040fe800078008ff */
[----:B------:R-:W-:Y:S01]  /*10720*/  LEA.HI.X R84, R2, c[0x0][0x1cc], R3, 0x1, P0 ;  /* 0x0000730002547a11 */ /* 0x000fe200000f0c03 */
[----:B------:R-:W-:-:S06]  /*10730*/  BRA.DIV ~URZ, `(.L_x_2249) ;  /* 0x00007d927f007947 */ /* 0x000fcc000b800000 */
[----:B------:R1:W2:Y:S02]  /*10740*/  SHFL.IDX PT, R90, R84, RZ, 0x181f ;  /* 0x00181fff545a7589 */ /* 0x0002a400000e0000 */
.L_x_2340:
        /* <DEDUP_REMOVED lines=20> */
[----:B-1----:R-:W1:Y:S01]  /*10890*/  SHFL.IDX PT, R84, R84, 0x4, 0x181f ;  /* 0x00981f0054547f89 */ /* 0x002e6200000e0000 */
[----:B---3--:R-:W-:Y:S04]  /*108a0*/  IADD3 R2, P1, P0, R2, R3, R85 ;  /* 0x0000000302027210 */ /* 0x008fe8000783e055 */
[----:B--2---:R-:W-:Y:S05]  /*108b0*/  IADD3.X R3, RZ, R90, R88, P1, P0 ;  /* 0x0000005aff037210 */ /* 0x004fea0000fe0458 */
[----:B------:R2:W-:Y:S04]  /*108c0*/  LDGSTS.E.BYPASS.LTC128B.128.ZFILL [R213+0x4100], [R2.64], P2 ;  /* 0x0410000002d57fae */ /* 0x0005e80009141d48 */
[----:B--2---:R4:W2:Y:S02]  /*108d0*/  SHFL.IDX PT, R2, R0, 0x4, 0x181f ;  /* 0x00981f0000027f89 */ /* 0x0048a400000e0000 */
.L_x_2341:
[C---:B-1--4-:R-:W-:Y:S02]  /*108e0*/  IADD3 R0, -R89.reuse, 0x10, RZ ;  /* 0x0000001059007810 */ /* 0x052fe40007ffe1ff */
        /* <DEDUP_REMOVED lines=8> */
.L_x_2248:
[----:B------:R-:W-:Y:S05]  /*10970*/  BSYNC B0 ;  /* 0x0000000000007941 */ /* 0x000fea0003800000 */
.L_x_2247:
        /* <DEDUP_REMOVED lines=97> */
.L_x_2342:
[----:B------:R-:W-:Y:S01]  /*10f90*/  FMUL.FTZ R2, R90, c[0x0][0x2d0] ;  /* 0x0000b4005a027a20 */ /* 0x000fe20000410000 */
[----:B--2---:R-:W-:Y:S01]  /*10fa0*/  FMNMX.FTZ R85, R0, R84, !PT ;  /* 0x0000005400557209 */ /* 0x004fe20007810000 */
[----:B------:R-:W-:Y:S01]  /*10fb0*/  FADD.FTZ R0, -R90, R94 ;  /* 0x0000005e5a007221 */ /* 0x000fe20000010100 */
[----:B------:R-:W-:Y:S01]  /*10fc0*/  WARPSYNC 0xffffffff ;  /* 0xffffffff00007948 */ /* 0x000fe20003800000 */
[--C-:B------:R-:W-:Y:S02]  /*10fd0*/  FFMA.FTZ R4, R4, c[0x0][0x2d0], -R2.reuse ;  /* 0x0000b40004047a23 */ /* 0x100fe40000010802 */
[----:B------:R-:W-:Y:S02]  /*10fe0*/  FMUL.FTZ R0, R0, c[0x0][0x2d0] ;  /* 0x0000b40000007a20 */ /* 0x000fe40000410000 */
[--C-:B------:R-:W-:Y:S02]  /*10ff0*/  FFMA.FTZ R3, R5, c[0x0][0x2d0], -R2.reuse ;  /* 0x0000b40005037a23 */ /* 0x100fe40000010802 */
[----:B-1----:R-:W-:Y:S01]  /*11000*/  MUFU.EX2 R84, R0 ;  /* 0x0000000000547308 */ /* 0x002fe20000000800 */
        /* <DEDUP_REMOVED lines=20> */
[----:B------:R-:W1:Y:S02]  /*11150*/  MUFU.EX2 R2, R4 ;  /* 0x0000000400027308 */ /* 0x000e640000000800 */
[----:B-1----:R-:W-:Y:S01]  /*11160*/  FFMA.FTZ R0, R84, R225, R2 ;  /* 0x000000e154007223 */ /* 0x002fe20000010002 */
[----:B------:R-:W-:Y:S01]  /*11170*/  F2FP.PACK_AB R68, R3, R2 ;  /* 0x000000020344723e */ /* 0x000fe200000000ff */
[----:B------:R-:W-:Y:S02]  /*11180*/  FMUL.FTZ R2, R89, c[0x0][0x2d0] ;  /* 0x0000b40059027a20 */ /* 0x000fe40000410000 */
[----:B------:R-:W-:Y:S02]  /*11190*/  FADD.FTZ R33, R3, R0 ;  /* 0x0000000003217221 */ /* 0x000fe40000010000 */
[----:B------:R-:W-:Y:S02]  /*111a0*/  FADD.FTZ R0, -R89, R95 ;  /* 0x0000005f59007221 */ /* 0x000fe40000010100 */
[--C-:B------:R-:W-:Y:S02]  /*111b0*/  FFMA.FTZ R6, R6, c[0x0][0x2d0], -R2.reuse ;  /* 0x0000b40006067a23 */ /* 0x100fe40000010802 */
[----:B------:R-:W-:Y:S02]  /*111c0*/  FMUL.FTZ R0, R0, c[0x0][0x2d0] ;  /* 0x0000b40000007a20 */ /* 0x000fe40000410000 */
[--C-:B------:R-:W-:Y:S02]  /*111d0*/  FFMA.FTZ R20, R18, c[0x0][0x2d0], -R2.reuse ;  /* 0x0000b40012147a23 */ /* 0x100fe40000010802 */
[----:B------:R-:W1:Y:S01]  /*111e0*/  MUFU.EX2 R3, R0 ;  /* 0x0000000000037308 */ /* 0x000e620000000800 */
[--C-:B------:R-:W-:Y:S02]  /*111f0*/  FFMA.FTZ R167, R38, c[0x0][0x2d0], -R2.reuse ;  /* 0x0000b40026a77a23 */ /* 0x100fe40000010802 */
[--C-:B------:R-:W-:Y:S02]  /*11200*/  FFMA.FTZ R172, R39, c[0x0][0x2d0], -R2.reuse ;  /* 0x0000b40027ac7a23 */ /* 0x100fe40000010802 */
[----:B------:R-:W-:Y:S01]  /*11210*/  LDSM.16.MT88.4 R36, [R201] ;  /* 0x00000000c924783b */ /* 0x000fe20000004200 */
[--C-:B------:R-:W-:Y:S02]  /*11220*/  FFMA.FTZ R216, R54, c[0x0][0x2d0], -R2.reuse ;  /* 0x0000b40036d87a23 */ /* 0x100fe40000010802 */
[--C-:B------:R-:W-:Y:S02]  /*11230*/  FFMA.FTZ R215, R55, c[0x0][0x2d0], -R2.reuse ;  /* 0x0000b40037d77a23 */ /* 0x100fe40000010802 */
[----:B------:R-:W2:Y:S01]  /*11240*/  MUFU.EX2 R6, R6 ;  /* 0x0000000600067308 */ /* 0x000ea20000000800 */
        /* <DEDUP_REMOVED lines=17> */
[C---:B-1----:R-:W-:Y:S01]  /*11360*/  FMUL.FTZ R35, R3.reuse, R147 ;  /* 0x0000009303237220 */ /* 0x042fe20000410000 */
[----:B------:R-:W1:Y:S01]  /*11370*/  MUFU.EX2 R2, R7 ;  /* 0x0000000700027308 */ /* 0x000e620000000800 */
[----:B--2---:R-:W-:Y:S02]  /*11380*/  FFMA.FTZ R0, R3, R224, R6 ;  /* 0x000000e003007223 */ /* 0x004fe40000010006 */
[----:B------:R-:W-:Y:S02]  /*11390*/  FMUL.FTZ R4, R88, c[0x0][0x2d0] ;  /* 0x0000b40058047a20 */ /* 0x000fe40000410000 */
[----:B------:R-:W-:Y:S02]  /*113a0*/  FMUL.FTZ R48, R84, R152 ;  /* 0x0000009854307220 */ /* 0x000fe40000410000 */
[--C-:B------:R-:W-:Y:S02]  /*113b0*/  FFMA.FTZ R5, R8, c[0x0][0x2d0], -R4.reuse ;  /* 0x0000b40008057a23 */ /* 0x100fe40000010804 */
[--C-:B------:R-:W-:Y:S01]  /*113c0*/  FFMA.FTZ R83, R24, c[0x0][0x2d0], -R4.reuse ;  /* 0x0000b40018537a23 */ /* 0x100fe20000010804 */
[----:B------:R-:W2:Y:S01]  /*113d0*/  MUFU.EX2 R8, R17 ;  /* 0x0000001100087308 */ /* 0x000ea20000000800 */
[--C-:B------:R-:W-:Y:S02]  /*113e0*/  FFMA.FTZ R82, R25, c[0x0][0x2d0], -R4.reuse ;  /* 0x0000b40019527a23 */ /* 0x100fe40000010804 */
[--C-:B------:R-:W-:Y:S02]  /*113f0*/  FFMA.FTZ R81, R28, c[0x0][0x2d0], -R4.reuse ;  /* 0x0000b4001c517a23 */ /* 0x100fe40000010804 */
[--C-:B------:R-:W-:Y:S02]  /*11400*/  FFMA.FTZ R80, R29, c[0x0][0x2d0], -R4.reuse ;  /* 0x0000b4001d507a23 */ /* 0x100fe40000010804 */
[--C-:B------:R-:W-:Y:S02]  /*11410*/  FFMA.FTZ R187, R45, c[0x0][0x2d0], -R4.reuse ;  /* 0x0000b4002dbb7a23 */ /* 0x100fe40000010804 */
[--C-:B------:R-:W-:Y:S01]  /*11420*/  FFMA.FTZ R234, R72, c[0x0][0x2d0], -R4.reuse ;  /* 0x0000b40048ea7a23 */ /* 0x100fe20000010804 */
[----:B------:R-:W-:Y:S01]  /*11430*/  MUFU.EX2 R23, R5 ;  /* 0x0000000500177308 */ /* 0x000fe20000000800 */
[--C-:B------:R-:W-:Y:S02]  /*11440*/  FFMA.FTZ R236, R73, c[0x0][0x2d0], -R4.reuse ;  /* 0x0000b40049ec7a23 */ /* 0x100fe40000010804 */
[----:B------:R-:W-:Y:S01]  /*11450*/  FFMA.FTZ R19, R12, c[0x0][0x2d0], -R4 ;  /* 0x0000b4000c137a23 */ /* 0x000fe20000010804 */
[C---:B-1----:R-:W-:Y:S01]  /*11460*/  F2FP.PACK_AB R69, R2.reuse, R6 ;  /* 0x000000060245723e */ /* 0x042fe200000000ff */
[----:B------:R-:W-:Y:S02]  /*11470*/  FADD.FTZ R34, R2, R0 ;  /* 0x0000000002227221 */ /* 0x000fe40000010000 */
[----:B------:R-:W-:Y:S02]  /*11480*/  FADD.FTZ R0, -R88, R96 ;  /* 0x0000006058007221 */ /* 0x000fe40000010100 */
[--C-:B------:R-:W-:Y:S01]  /*11490*/  FFMA.FTZ R6, R9, c[0x0][0x2d0], -R4.reuse ;  /* 0x0000b40009067a23 */ /* 0x100fe20000010804 */
[----:B------:R-:W-:Y:S01]  /*114a0*/  MUFU.EX2 R251, R80 ;  /* 0x0000005000fb7308 */ /* 0x000fe20000000800 */
[----:B------:R-:W-:Y:S02]  /*114b0*/  FMUL.FTZ R0, R0, c[0x0][0x2d0] ;  /* 0x0000b40000007a20 */ /* 0x000fe40000410000 */
[----:B------:R-:W-:Y:S01]  /*114c0*/  FMUL.FTZ R49, R84, R153 ;  /* 0x0000009954317220 */ /* 0x000fe20000410000 */
[----:B--2---:R-:W-:Y:S01]  /*114d0*/  F2FP.PACK_AB R70, R8, R21 ;  /* 0x000000150846723e */ /* 0x004fe200000000ff */
[C---:B------:R-:W-:Y:S02]  /*114e0*/  FMUL.FTZ R50, R3.reuse, R154 ;  /* 0x0000009a03327220 */ /* 0x040fe40000410000 */
[----:B------:R-:W-:Y:S02]  /*114f0*/  FMUL.FTZ R51, R3, R155 ;  /* 0x0000009b03337220 */ /* 0x000fe40000410000 */
[----:B------:R-:W-:Y:S01]  /*11500*/  LDSM.16.MT88.4 R152, [R198+0x2000] ;  /* 0x00200000c698783b */ /* 0x000fe20000004200 */
[----:B------:R1:W-:Y:S01]  /*11510*/  MUFU.EX2 R2, R0 ;  /* 0x0000000000027308 */ /* 0x0003e20000000800 */
        /* <DEDUP_REMOVED lines=9> */
[--C-:B------:R-:W-:Y:S02]  /*115b0*/  FFMA.FTZ R238, R76, c[0x0][0x2d0], -R4.reuse ;  /* 0x0000b4004cee7a23 */ /* 0x100fe40000010804 */
[----:B------:R-:W-:Y:S01]  /*115c0*/  FFMA.FTZ R240, R77, c[0x0][0x2d0], -R4 ;  /* 0x0000b4004df07a23 */ /* 0x000fe20000010804 */
[----:B------:R-:W-:Y:S01]  /*115d0*/  MUFU.EX2 R76, R184 ;  /* 0x000000b8004c7308 */ /* 0x000fe20000000800 */
[C---:B------:R-:W-:Y:S02]  /*115e0*/  FMUL.FTZ R4, R85.reuse, c[0x0][0x2d0] ;  /* 0x0000b40055047a20 */ /* 0x040fe40000410000 */
[----:B-1----:R-:W-:Y:S02]  /*115f0*/  FADD.FTZ R0, -R85, R97 ;  /* 0x0000006155007221 */ /* 0x002fe40000010100 */
[--C-:B------:R-:W-:Y:S02]  /*11600*/  FFMA.FTZ R5, R10, c[0x0][0x2d0], -R4.reuse ;  /* 0x0000b4000a057a23 */ /* 0x100fe40000010804 */
[----:B------:R-:W-:Y:S03]  /*11610*/  FMUL.FTZ R0, R0, c[0x0][0x2d0] ;  /* 0x0000b40000007a20 */ /* 0x000fe60000410000 */
[----:B------:R-:W-:Y:S01]  /*11620*/  MUFU.EX2 R77, R182 ;  /* 0x000000b6004d7308 */ /* 0x000fe20000000800 */
[--C-:B------:R-:W-:Y:S02]  /*11630*/  FFMA.FTZ R237, R74, c[0x0][0x2d0], -R4.reuse ;  /* 0x0000b4004aed7a23 */ /* 0x100fe40000010804 */
[--C-:B------:R-:W-:Y:S01]  /*11640*/  FFMA.FTZ R239, R75, c[0x0][0x2d0], -R4.reuse ;  /* 0x0000b4004bef7a23 */ /* 0x100fe20000010804 */
[----:B--2---:R-:W-:Y:S01]  /*11650*/  F2FP.PACK_AB R64, R22, R23 ;  /* 0x000000171640723e */ /* 0x004fe200000000ff */
[----:B------:R-:W-:Y:S01]  /*11660*/  FADD.FTZ R6, R21, R33 ;  /* 0x0000002115067221 */ /* 0x000fe20000010000 */
[----:B------:R-:W-:Y:S01]  /*11670*/  LDSM.16.MT88.4 R72, [R200] ;  /* 0x00000000c848783b */ /* 0x000fe20000004200 */
[----:B------:R-:W-:Y:S02]  /*11680*/  FMUL.FTZ R57, R2, R105 ;  /* 0x0000006902397220 */ /* 0x000fe40000410000 */
[--C-:B------:R-:W-:Y:S01]  /*11690*/  FFMA.FTZ R17, R11, c[0x0][0x2d0], -R4.reuse ;  /* 0x0000b4000b117a23 */ /* 0x100fe20000010804 */
[----:B------:R-:W1:Y:S01]  /*116a0*/  MUFU.EX2 R0, R0 ;  /* 0x0000000000007308 */ /* 0x000e620000000800 */
        /* <DEDUP_REMOVED lines=14> */
[C---:B-1----:R-:W-:Y:S02]  /*11790*/  FMUL.FTZ R58, R0.reuse, R106 ;  /* 0x0000006a003a7220 */ /* 0x042fe40000410000 */
[----:B------:R-:W-:Y:S02]  /*117a0*/  FMUL.FTZ R59, R0, R107 ;  /* 0x0000006b003b7220 */ /* 0x000fe40000410000 */
[--C-:B------:R-:W-:Y:S01]  /*117b0*/  FFMA.FTZ R227, R62, c[0x0][0x2d0], -R4.reuse ;  /* 0x0000b4003ee37a23 */ /* 0x100fe20000010804 */
[----:B------:R-:W-:Y:S01]  /*117c0*/  MUFU.EX2 R182, R173 ;  /* 0x000000ad00b67308 */ /* 0x000fe20000000800 */
[--C-:B------:R-:W-:Y:S02]  /*117d0*/  FFMA.FTZ R230, R63, c[0x0][0x2d0], -R4.reuse ;  /* 0x0000b4003fe67a23 */ /* 0x100fe40000010804 */
[--C-:B------:R-:W-:Y:S02]  /*117e0*/  FFMA.FTZ R242, R79, c[0x0][0x2d0], -R4.reuse ;  /* 0x0000b4004ff27a23 */ /* 0x100fe40000010804 */
        /* <DEDUP_REMOVED lines=15> */
[----:B------:R1:W-:Y:S01]  /*118e0*/  MUFU.EX2 R119, R7 ;  /* 0x0000000700777308 */ /* 0x0003e20000000800 */
[C---:B------:R-:W-:Y:S02]  /*118f0*/  FMUL.FTZ R63, R0.reuse, R103 ;  /* 0x00000067003f7220 */ /* 0x040fe40000410000 */
[----:B--2---:R-:W-:Y:S02]  /*11900*/  FFMA.FTZ R79, R0, R246, R33 ;  /* 0x000000f6004f7223 */ /* 0x004fe40000010021 */
[----:B------:R-:W-:Y:S02]  /*11910*/  FFMA.FTZ R241, R78, c[0x0][0x2d0], -R4 ;  /* 0x0000b4004ef17a23 */ /* 0x000fe40000010804 */
[C---:B------:R-:W-:Y:S02]  /*11920*/  FFMA.FTZ R4, R2.reuse, R243, R23 ;  /* 0x000000f302047223 */ /* 0x040fe40000010017 */
[----:B------:R-:W-:Y:S01]  /*11930*/  FMUL.FTZ R60, R2, R100 ;  /* 0x00000064023c7220 */ /* 0x000fe20000410000 */
[----:B------:R2:W3:Y:S01]  /*11940*/  MUFU.EX2 R0, R20 ;  /* 0x0000001400007308 */ /* 0x0004e20000000800 */
[----:B------:R-:W-:Y:S02]  /*11950*/  FADD.FTZ R100, R22, R4 ;  /* 0x0000000416647221 */ /* 0x000fe40000010000 */
[C---:B------:R-:W-:Y:S02]  /*11960*/  FMUL.FTZ R56, R2.reuse, R104 ;  /* 0x0000006802387220 */ /* 0x040fe40000410000 */
[C---:B------:R-:W-:Y:S02]  /*11970*/  FMUL.FTZ R61, R2.reuse, R101 ;  /* 0x00000065023d7220 */ /* 0x040fe40000410000 */
[----:B------:R-:W-:Y:S02]  /*11980*/  FMUL.FTZ R24, R2, R120 ;  /* 0x0000007802187220 */ /* 0x000fe40000410000 */
[C---:B------:R-:W-:Y:S01]  /*11990*/  FMUL.FTZ R4, R84.reuse, R132 ;  /* 0x0000008454047220 */ /* 0x040fe20000410000 */
[----:B------:R-:W4:Y:S01]  /*119a0*/  MUFU.EX2 R104, R32 ;  /* 0x0000002000687308 */ /* 0x000f220000000800 */
[----:B------:R-:W-:Y:S02]  /*119b0*/  FMUL.FTZ R5, R84, R133 ;  /* 0x0000008554057220 */ /* 0x000fe40000410000 */
[----:B------:R-:W-:Y:S02]  /*119c0*/  FADD.FTZ R97, R8, R6 ;  /* 0x0000000608617221 */ /* 0x000fe40000010000 */
[C---:B------:R-:W-:Y:S02]  /*119d0*/  FMUL.FTZ R6, R3.reuse, R134 ;  /* 0x0000008603067220 */ /* 0x040fe40000410000 */
[C---:B-1----:R-:W-:Y:S02]  /*119e0*/  FMUL.FTZ R7, R3.reuse, R135 ;  /* 0x0000008703077220 */ /* 0x042fe40000410000 */
[C---:B------:R-:W-:Y:S01]  /*119f0*/  FMUL.FTZ R8, R2.reuse, R128 ;  /* 0x0000008002087220 */ /* 0x040fe20000410000 */
[----:B------:R1:W5:Y:S01]  /*11a00*/  MUFU.EX2 R103, R19 ;  /* 0x0000001300677308 */ /* 0x0003620000000800 */
[C---:B------:R-:W-:Y:S02]  /*11a10*/  FMUL.FTZ R9, R2.reuse, R129 ;  /* 0x0000008102097220 */ /* 0x040fe40000410000 */
[C---:B------:R-:W-:Y:S01]  /*11a20*/  FMUL.FTZ R12, R2.reuse, R124 ;  /* 0x0000007c020c7220 */ /* 0x040fe20000410000 */
[----:B--2---:R-:W2:Y:S01]  /*11a30*/  LDSM.16.MT88.4 R20, [R197] ;  /* 0x00000000c514783b */ /* 0x004ea20000004200 */
[----:B------:R-:W-:Y:S02]  /*11a40*/  FMUL.FTZ R13, R2, R125 ;  /* 0x0000007d020d7220 */ /* 0x000fe40000410000 */
[----:B---3--:R-:W-:Y:S02]  /*11a50*/  FADD.FTZ R95, R0, R34 ;  /* 0x00000022005f7221 */ /* 0x008fe40000010000 */
[C---:B------:R-:W-:Y:S01]  /*11a60*/  FMUL.FTZ R34, R3.reuse, R146 ;  /* 0x0000009203227220 */ /* 0x040fe20000410000 */
[----:B------:R-:W3:Y:S01]  /*11a70*/  MUFU.EX2 R101, R17 ;  /* 0x0000001100657308 */ /* 0x000ee20000000800 */
[C---:B------:R-:W-:Y:S02]  /*11a80*/  FMUL.FTZ R41, R2.reuse, R113 ;  /* 0x0000007102297220 */ /* 0x040fe40000410000 */
[----:B------:R-:W-:Y:S01]  /*11a90*/  FMUL.FTZ R44, R2, R108 ;  /* 0x0000006c022c7220 */ /* 0x000fe20000410000 */
[----:B----4-:R-:W-:Y:S01]  /*11aa0*/  F2FP.PACK_AB R71, R104, R0 ;  /* 0x000000006847723e */ /* 0x010fe200000000ff */
[----:B------:R-:W-:Y:S02]  /*11ab0*/  FMUL.FTZ R32, R84, R144 ;  /* 0x0000009054207220 */ /* 0x000fe40000410000 */
[C---:B------:R-:W-:Y:S02]  /*11ac0*/  FMUL.FTZ R45, R2.reuse, R109 ;  /* 0x0000006d022d7220 */ /* 0x040fe40000410000 */
[C---:B------:R-:W-:Y:S01]  /*11ad0*/  FMUL.FTZ R25, R2.reuse, R121 ;  /* 0x0000007902197220 */ /* 0x040fe20000410000 */
[----:B------:R-:W4:Y:S01]  /*11ae0*/  MUFU.EX2 R102, R16 ;  /* 0x0000001000667308 */ /* 0x000f220000000800 */
[C---:B------:R-:W-:Y:S02]  /*11af0*/  FMUL.FTZ R28, R2.reuse, R116 ;  /* 0x00000074021c7220 */ /* 0x040fe40000410000 */
[C---:B------:R-:W-:Y:S02]  /*11b00*/  FMUL.FTZ R29, R2.reuse, R117 ;  /* 0x00000075021d7220 */ /* 0x040fe40000410000 */
[----:B-1----:R-:W-:Y:S02]  /*11b10*/  FMUL.FTZ R19, R3, R139 ;  /* 0x0000008b03137220 */ /* 0x002fe40000410000 */
[----:B-----5:R-:W-:Y:S02]  /*11b20*/  FADD.FTZ R94, R103, R100 ;  /* 0x00000064675e7221 */ /* 0x020fe40000010000 */
[----:B------:R-:W-:Y:S01]  /*11b30*/  FMUL.FTZ R40, R2, R112 ;  /* 0x0000007002287220 */ /* 0x000fe20000410000 */
[----:B------:R-:W1:Y:S01]  /*11b40*/  MUFU.EX2 R120, R18 ;  /* 0x0000001200787308 */ /* 0x000e620000000800 */
[----:B------:R-:W-:Y:S01]  /*11b50*/  FADD.FTZ R0, R76, R97 ;  /* 0x000000614c007221 */ /* 0x000fe20000010000 */
[----:B---3--:R-:W-:Y:S01]  /*11b60*/  F2FP.PACK_AB R65, R101, R33 ;  /* 0x000000216541723e */ /* 0x008fe200000000ff */
[C---:B------:R-:W-:Y:S02]  /*11b70*/  FMUL.FTZ R17, R84.reuse, R137 ;  /* 0x0000008954117220 */ /* 0x040fe40000410000 */
[C---:B------:R-:W-:Y:S02]  /*11b80*/  FMUL.FTZ R33, R84.reuse, R145 ;  /* 0x0000009154217220 */ /* 0x040fe40000410000 */
[----:B------:R-:W-:Y:S03]  /*11b90*/  LDSM.16.MT88.4 R144, [R201+0x2000] ;  /* 0x00200000c990783b */ /* 0x000fe60000004200 */
[----:B------:R-:W-:Y:S01]  /*11ba0*/  MUFU.EX2 R113, R83 ;  /* 0x0000005300717308 */ /* 0x000fe20000000800 */
[-C--:B--2---:R-:W-:Y:S05]  /*11bb0*/  HMMA.16816.F32 R4, R68, R20.reuse, R4 ;  /* 0x000000144404723c */ /* 0x084fea0000001804 */
[----:B----4-:R-:W-:Y:S01]  /*11bc0*/  F2FP.PACK_AB R67, R119, R102 ;  /* 0x000000667743723e */ /* 0x010fe200000000ff */
[----:B------:R-:W-:Y:S03]  /*11bd0*/  FMUL.FTZ R16, R84, R136 ;  /* 0x0000008854107220 */ /* 0x000fe60000410000 */
[----:B------:R2:W-:Y:S03]  /*11be0*/  MUFU.EX2 R126, R81 ;  /* 0x00000051007e7308 */ /* 0x0005e60000000800 */
[----:B-1----:R-:W-:Y:S01]  /*11bf0*/  F2FP.PACK_AB R66, R120, R103 ;  /* 0x000000677842723e */ /* 0x002fe200000000ff */
[C---:B------:R-:W-:Y:S02]  /*11c00*/  FMUL.FTZ R18, R3.reuse, R138 ;  /* 0x0000008a03127220 */ /* 0x040fe40000410000 */
[----:B------:R-:W-:Y:S04]  /*11c10*/  LDSM.16.MT88.4 R136, [R197+0x2000] ;  /* 0x00200000c588783b */ /* 0x000fe80000004200 */
[----:B------:R-:W-:Y:S01]  /*11c20*/  MUFU.EX2 R111, R180 ;  /* 0x000000b4006f7308 */ /* 0x000fe20000000800 */
[C---:B------:R-:W-:Y:S07]  /*11c30*/  HMMA.16816.F32 R8, R64.reuse, R20, R8 ;  /* 0x000000144008723c */ /* 0x040fee0000001808 */
[C---:B------:R-:W-:Y:S01]  /*11c40*/  FMUL.FTZ R20, R84.reuse, R140 ;  /* 0x0000008c54147220 */ /* 0x040fe20000410000 */
[-C--:B------:R-:W-:Y:S01]  /*11c50*/  HMMA.16816.F32 R12, R64, R22.reuse, R12 ;  /* 0x00000016400c723c */ /* 0x080fe2000000180c */
[----:B------:R-:W-:Y:S01]  /*11c60*/  MUFU.EX2 R109, R179 ;  /* 0x000000b3006d7308 */ /* 0x000fe20000000800 */
[----:B--2---:R-:W1:Y:S02]  /*11c70*/  LDSM.16.MT88.4 R80, [R197+0x800] ;  /* 0x00080000c550783b */ /* 0x004e640000004200 */
[C---:B------:R-:W-:Y:S04]  /*11c80*/  FMUL.FTZ R21, R84.reuse, R141 ;  /* 0x0000008d54157220 */ /* 0x040fe80000410000 */
[C---:B------:R-:W-:Y:S03]  /*11c90*/  HMMA.16816.F32 R16, R68.reuse, R22, R16 ;  /* 0x000000164410723c */ /* 0x040fe60000001810 */
[----:B------:R-:W-:Y:S04]  /*11ca0*/  MUFU.EX2 R110, R178 ;  /* 0x000000b2006e7308 */ /* 0x000fe80000000800 */
[C---:B------:R-:W-:Y:S02]  /*11cb0*/  FMUL.FTZ R22, R3.reuse, R142 ;  /* 0x0000008e03167220 */ /* 0x040fe40000410000 */
[C---:B------:R-:W-:Y:S04]  /*11cc0*/  FMUL.FTZ R23, R3.reuse, R143 ;  /* 0x0000008f03177220 */ /* 0x040fe80000410000 */
[----:B------:R-:W-:Y:S03]  /*11cd0*/  MUFU.EX2 R108, R176 ;  /* 0x000000b0006c7308 */ /* 0x000fe60000000800 */
[-C--:B------:R-:W-:Y:S07]  /*11ce0*/  HMMA.16816.F32 R20, R68, R36.reuse, R20 ;  /* 0x000000244414723c */ /* 0x080fee0000001814 */
[----:B------:R-:W2:Y:S01]  /*11cf0*/  MUFU.EX2 R2, R183 ;  /* 0x000000b700027308 */ /* 0x000ea20000000800 */
[C---:B------:R-:W-:Y:S07]  /*11d00*/  HMMA.16816.F32 R24, R64.reuse, R36, R24 ;  /* 0x000000244018723c */ /* 0x040fee0000001818 */
[C---:B------:R-:W-:Y:S01]  /*11d10*/  FMUL.FTZ R36, R84.reuse, R148 ;  /* 0x0000009454247220 */ /* 0x040fe20000410000 */
[-C--:B------:R-:W-:Y:S01]  /*11d20*/  HMMA.16816.F32 R28, R64, R38.reuse, R28 ;  /* 0x00000026401c723c */ /* 0x080fe2000000181c */
[----:B------:R-:W-:Y:S03]  /*11d30*/  MUFU.EX2 R183, R166 ;  /* 0x000000a600b77308 */ /* 0x000fe60000000800 */
[----:B------:R-:W-:Y:S04]  /*11d40*/  FMUL.FTZ R37, R84, R149 ;  /* 0x0000009554257220 */ /* 0x000fe80000410000 */
[C---:B------:R-:W-:Y:S03]  /*11d50*/  HMMA.16816.F32 R32, R68.reuse, R38, R32 ;  /* 0x000000264420723c */ /* 0x040fe60000001820 */
[----:B------:R-:W-:Y:S04]  /*11d60*/  MUFU.EX2 R173, R190 ;  /* 0x000000be00ad7308 */ /* 0x000fe80000000800 */
[C---:B------:R-:W-:Y:S01]  /*11d70*/  FMUL.FTZ R38, R3.reuse, R150 ;  /* 0x0000009603267220 */ /* 0x040fe20000410000 */
[C---:B--2---:R-:W-:Y:S01]  /*11d80*/  F2FP.PACK_AB R76, R2.reuse, R76 ;  /* 0x0000004c024c723e */ /* 0x044fe200000000ff */
[----:B------:R-:W-:Y:S03]  /*11d90*/  FMUL.FTZ R39, R3, R151 ;  /* 0x0000009703277220 */ /* 0x000fe60000410000 */
[----:B------:R-:W-:Y:S01]  /*11da0*/  FADD.FTZ R0, R2, R0 ;  /* 0x0000000002007221 */ /* 0x000fe20000010000 */
[----:B------:R-:W-:Y:S01]  /*11db0*/  MUFU.EX2 R176, R189 ;  /* 0x000000bd00b07308 */ /* 0x000fe20000000800 */
[----:B------:R-:W-:Y:S02]  /*11dc0*/  FADD.FTZ R2, R101, R79 ;  /* 0x0000004f65027221 */ /* 0x000fe40000010000 */
[-C--:B------:R-:W-:Y:S03]  /*11dd0*/  HMMA.16816.F32 R36, R68, R52.reuse, R36 ;  /* 0x000000344424723c */ /* 0x080fe60000001824 */
[----:B------:R-:W-:Y:S04]  /*11de0*/  FADD.FTZ R0, R77, R0 ;  /* 0x000000004d007221 */ /* 0x000fe80000010000 */
[----:B------:R-:W-:Y:S01]  /*11df0*/  MUFU.EX2 R178, R186 ;  /* 0x000000ba00b27308 */ /* 0x000fe20000000800 */
[C---:B------:R-:W-:Y:S07]  /*11e00*/  HMMA.16816.F32 R40, R64.reuse, R52, R40 ;  /* 0x000000344028723c */ /* 0x040fee0000001828 */
[C---:B------:R-:W-:Y:S01]  /*11e10*/  FMUL.FTZ R52, R84.reuse, R156 ;  /* 0x0000009c54347220 */ /* 0x040fe20000410000 */
[-C--:B------:R-:W-:Y:S01]  /*11e20*/  HMMA.16816.F32 R44, R64, R54.reuse, R44 ;  /* 0x00000036402c723c */ /* 0x080fe2000000182c */
[----:B------:R-:W-:Y:S03]  /*11e30*/  MUFU.EX2 R156, R192 ;  /* 0x000000c0009c7308 */ /* 0x000fe60000000800 */
[----:B------:R-:W-:Y:S04]  /*11e40*/  FMUL.FTZ R53, R84, R157 ;  /* 0x0000009d54357220 */ /* 0x000fe80000410000 */
[C---:B------:R-:W-:Y:S03]  /*11e50*/  HMMA.16816.F32 R48, R68.reuse, R54, R48 ;  /* 0x000000364430723c */ /* 0x040fe60000001830 */
[----:B------:R-:W2:Y:S04]  /*11e60*/  MUFU.EX2 R78, R181 ;  /* 0x000000b5004e7308 */ /* 0x000ea80000000800 */
[C---:B------:R-:W-:Y:S02]  /*11e70*/  FMUL.FTZ R54, R3.reuse, R158 ;  /* 0x0000009e03367220 */ /* 0x040fe40000410000 */
[----:B------:R-:W-:Y:S04]  /*11e80*/  FMUL.FTZ R55, R3, R159 ;  /* 0x0000009f03377220 */ /* 0x000fe80000410000 */
[----:B------:R-:W-:Y:S03]  /*11e90*/  MUFU.EX2 R159, R177 ;  /* 0x000000b1009f7308 */ /* 0x000fe60000000800 */
[-C--:B------:R-:W-:Y:S07]  /*11ea0*/  HMMA.16816.F32 R52, R68, R72.reuse, R52 ;  /* 0x000000484434723c */ /* 0x080fee0000001834 */
[----:B------:R-:W-:Y:S01]  /*11eb0*/  MUFU.EX2 R114, R171 ;  /* 0x000000ab00727308 */ /* 0x000fe20000000800 */
[C---:B------:R-:W-:Y:S04]  /*11ec0*/  HMMA.16816.F32 R56, R64.reuse, R72, R56 ;  /* 0x000000484038723c */ /* 0x040fe80000001838 */
[C---:B--2---:R-:W-:Y:S01]  /*11ed0*/  FADD.FTZ R0, R78.reuse, R0 ;  /* 0x000000004e007221 */ /* 0x044fe20000010000 */
[----:B------:R-:W-:Y:S03]  /*11ee0*/  F2FP.PACK_AB R78, R78, R77 ;  /* 0x0000004d4e4e723e */ /* 0x000fe600000000ff */
[-C--:B------:R-:W-:Y:S01]  /*11ef0*/  HMMA.16816.F32 R60, R64, R74.reuse, R60 ;  /* 0x0000004a403c723c */ /* 0x080fe2000000183c */
[----:B------:R-:W2:Y:S03]  /*11f00*/  MUFU.EX2 R122, R170 ;  /* 0x000000aa007a7308 */ /* 0x000ea60000000800 */
[----:B------:R-:W-:Y:S03]  /*11f10*/  FADD.FTZ R0, R111, R0 ;  /* 0x000000006f007221 */ /* 0x000fe60000010000 */
[C---:B------:R-:W-:Y:S02]  /*11f20*/  FMUL.FTZ R64, R84.reuse, R160 ;  /* 0x000000a054407220 */ /* 0x040fe40000410000 */
[----:B------:R-:W-:Y:S02]  /*11f30*/  FMUL.FTZ R65, R84, R161 ;  /* 0x000000a154417220 */ /* 0x000fe40000410000 */
[----:B------:R-:W-:Y:S01]  /*11f40*/  MUFU.EX2 R125, R169 ;  /* 0x000000a9007d7308 */ /* 0x000fe20000000800 */
[C---:B------:R-:W-:Y:S02]  /*11f50*/  FMUL.FTZ R66, R3.reuse, R162 ;  /* 0x000000a203427220 */ /* 0x040fe40000410000 */
[----:B------:R-:W-:Y:S02]  /*11f60*/  FMUL.FTZ R67, R3, R163 ;  /* 0x000000a303437220 */ /* 0x000fe40000410000 */
[----:B------:R-:W-:Y:S02]  /*11f70*/  FADD.FTZ R84, R102, R2 ;  /* 0x0000000266547221 */ /* 0x000fe40000010000 */
[----:B------:R-:W-:Y:S01]  /*11f80*/  LDSM.16.MT88.4 R100, [R198+0x800] ;  /* 0x00080000c664783b */ /* 0x000fe20000004200 */
[----:B------:R-:W-:Y:S02]  /*11f90*/  FADD.FTZ R3, R104, R95 ;  /* 0x0000005f68037221 */ /* 0x000fe40000010000 */
[----:B------:R-:W-:Y:S01]  /*11fa0*/  HMMA.16816.F32 R64, R68, R74, R64 ;  /* 0x0000004a4440723c */ /* 0x000fe20000001840 */
[----:B------:R-:W3:Y:S03]  /*11fb0*/  MUFU.EX2 R127, R168 ;  /* 0x000000a8007f7308 */ /* 0x000ee60000000800 */
[----:B--2---:R-:W-:Y:S01]  /*11fc0*/  F2FP.PACK_AB R77, R122, R114 ;  /* 0x000000727a4d723e */ /* 0x004fe200000000ff */
[----:B------:R-:W2:Y:S01]  /*11fd0*/  LDSM.16.MT88.4 R72, [R201+0x800] ;  /* 0x00080000c948783b */ /* 0x000ea20000004200 */
[----:B------:R-:W-:Y:S01]  /*11fe0*/  FADD.FTZ R0, R109, R0 ;  /* 0x000000006d007221 */ /* 0x000fe20000010000 */
[----:B------:R-:W-:Y:S01]  /*11ff0*/  F2FP.PACK_AB R68, R123, R113 ;  /* 0x000000717b44723e */ /* 0x000fe200000000ff */
[----:B------:R-:W-:Y:S01]  /*12000*/  FADD.FTZ R3, R114, R3 ;  /* 0x0000000372037221 */ /* 0x000fe20000010000 */
[----:B------:R-:W-:Y:S02]  /*12010*/  F2FP.PACK_AB R70, R251, R126 ;  /* 0x0000007efb46723e */ /* 0x000fe400000000ff */
[----:B------:R-:W-:Y:S01]  /*12020*/  MUFU.EX2 R116, R165 ;  /* 0x000000a500747308 */ /* 0x000fe20000000800 */
[----:B------:R-:W-:Y:S01]  /*12030*/  FADD.FTZ R0, R110, R0 ;  /* 0x000000006e007221 */ /* 0x000fe20000010000 */
[----:B------:R-:W-:Y:S01]  /*12040*/  LDSM.16.MT88.4 R104, [R198+0x1000] ;  /* 0x00100000c668783b */ /* 0x000fe20000004200 */
[----:B------:R-:W-:Y:S02]  /*12050*/  FADD.FTZ R3, R122, R3 ;  /* 0x000000037a037221 */ /* 0x000fe40000010000 */
[----:B------:R-:W-:Y:S02]  /*12060*/  FADD.FTZ R2, R108, R0 ;  /* 0x000000006c027221 */ /* 0x000fe40000010000 */
[----:B------:R-:W-:Y:S02]  /*12070*/  FADD.FTZ R0, R120, R94 ;  /* 0x0000005e78007221 */ /* 0x000fe40000010000 */
[----:B------:R-:W-:Y:S01]  /*12080*/  FADD.FTZ R94, R119, R84 ;  /* 0x00000054775e7221 */ /* 0x000fe20000010000 */
[----:B------:R-:W4:Y:S01]  /*12090*/  MUFU.EX2 R117, R164 ;  /* 0x000000a400757308 */ /* 0x000f220000000800 */
[----:B------:R-:W-:Y:S01]  /*120a0*/  FADD.FTZ R84, R113, R0 ;  /* 0x0000000071547221 */ /* 0x000fe20000010000 */
[----:B---3--:R-:W-:Y:S08]  /*120b0*/  F2FP.PACK_AB R79, R127, R125 ;  /* 0x0000007d7f4f723e */ /* 0x008ff000000000ff */
[----:B------:R-:W3:Y:S01]  /*120c0*/  MUFU.EX2 R124, R96 ;  /* 0x00000060007c7308 */ /* 0x000ee20000000800 */
[-C--:B-1----:R-:W-:Y:S09]  /*120d0*/  HMMA.16816.F32 R4, R76, R80.reuse, R4 ;  /* 0x000000504c04723c */ /* 0x082ff20000001804 */
[----:B------:R1:W-:Y:S03]  /*120e0*/  MUFU.EX2 R177, R187 ;  /* 0x000000bb00b17308 */ /* 0x0003e60000000800 */
[----:B----4-:R-:W-:Y:S07]  /*120f0*/  F2FP.PACK_AB R69, R117, R116 ;  /* 0x000000747545723e */ /* 0x010fee00000000ff */
[----:B------:R-:W-:Y:S01]  /*12100*/  MUFU.EX2 R158, R188 ;  /* 0x000000bc009e7308 */ /* 0x000fe20000000800 */
[----:B---3--:R-:W-:Y:S09]  /*12110*/  F2FP.PACK_AB R71, R184, R124 ;  /* 0x0000007cb847723e */ /* 0x008ff200000000ff */
[----:B------:R-:W-:Y:S01]  /*12120*/  MUFU.EX2 R157, R191 ;  /* 0x000000bf009d7308 */ /* 0x000fe20000000800 */
[C---:B------:R-:W-:Y:S01]  /*12130*/  HMMA.16816.F32 R8, R68.reuse, R80, R8 ;  /* 0x000000504408723c */ /* 0x040fe20000001808 */
[----:B-1----:R-:W3:Y:S07]  /*12140*/  LDL R187, [R1+0x4] ;  /* 0x0000040001bb7983 */ /* 0x002eee0000100800 */
[-C--:B------:R-:W-:Y:S01]  /*12150*/  HMMA.16816.F32 R12, R68, R82.reuse, R12 ;  /* 0x00000052440c723c */ /* 0x080fe2000000180c */
[----:B------:R-:W-:Y:S07]  /*12160*/  MUFU.EX2 R181, R185 ;  /* 0x000000b900b57308 */ /* 0x000fee0000000800 */
[C---:B------:R-:W-:Y:S01]  /*12170*/  HMMA.16816.F32 R16, R76.reuse, R82, R16 ;  /* 0x000000524c10723c */ /* 0x040fe20000001810 */
[----:B------:R-:W1:Y:S02]  /*12180*/  LDSM.16.MT88.4 R80, [R200+0x800] ;  /* 0x00080000c850783b */ /* 0x000e640000004200 */
[----:B------:R-:W-:Y:S05]  /*12190*/  MUFU.EX2 R168, R224 ;  /* 0x000000e000a87308 */ /* 0x000fea0000000800 */
[-C--:B--2---:R-:W-:Y:S05]  /*121a0*/  HMMA.16816.F32 R20, R76, R72.reuse, R20 ;  /* 0x000000484c14723c */ /* 0x084fea0000001814 */
[----:B------:R-:W-:Y:S03]  /*121b0*/  MUFU.EX2 R167, R225 ;  /* 0x000000e100a77308 */ /* 0x000fe60000000800 */
[C---:B------:R-:W-:Y:S07]  /*121c0*/  HMMA.16816.F32 R24, R68.reuse, R72, R24 ;  /* 0x000000484418723c */ /* 0x040fee0000001818 */
[----:B------:R-:W-:Y:S01]  /*121d0*/  MUFU.EX2 R166, R227 ;  /* 0x000000e300a67308 */ /* 0x000fe20000000800 */
        /* <DEDUP_REMOVED lines=10> */
[----:B------:R-:W4:Y:S01]  /*12280*/  LDSM.16.MT88.4 R100, [R201+0x1000] ;  /* 0x00100000c964783b */ /* 0x000f220000004200 */
[----:B------:R-:W-:Y:S06]  /*12290*/  MUFU.EX2 R246, R175 ;  /* 0x000000af00f67308 */ /* 0x000fec0000000800 */
[-C--:B-1----:R-:W-:Y:S04]  /*122a0*/  HMMA.16816.F32 R52, R76, R80.reuse, R52 ;  /* 0x000000504c34723c */ /* 0x082fe80000001834 */
[----:B------:R-:W1:Y:S04]  /*122b0*/  MUFU.EX2 R96, R221 ;  /* 0x000000dd00607308 */ /* 0x000e680000000800 */
[C---:B------:R-:W-:Y:S06]  /*122c0*/  HMMA.16816.F32 R56, R68.reuse, R80, R56 ;  /* 0x000000504438723c */ /* 0x040fec0000001838 */
[----:B------:R-:W5:Y:S02]  /*122d0*/  MUFU.EX2 R95, R220 ;  /* 0x000000dc005f7308 */ /* 0x000f640000000800 */
[-C--:B------:R-:W-:Y:S07]  /*122e0*/  HMMA.16816.F32 R60, R68, R82.reuse, R60 ;  /* 0x00000052443c723c */ /* 0x080fee000000183c */
[----:B------:R-:W-:Y:S01]  /*122f0*/  F2FP.PACK_AB R68, R109, R111 ;  /* 0x0000006f6d44723e */ /* 0x000fe200000000ff */
[----:B------:R-:W-:Y:S01]  /*12300*/  HMMA.16816.F32 R64, R76, R82, R64 ;  /* 0x000000524c40723c */ /* 0x000fe20000001840 */
[----:B------:R-:W4:Y:S01]  /*12310*/  LDSM.16.MT88.4 R80, [R200+0x1000] ;  /* 0x00100000c850783b */ /* 0x000f220000004200 */
[----:B------:R-:W5:Y:S02]  /*12320*/  MUFU.EX2 R112, R219 ;  /* 0x000000db00707308 */ /* 0x000f640000000800 */
[----:B------:R-:W-:Y:S01]  /*12330*/  F2FP.PACK_AB R70, R108, R110 ;  /* 0x0000006e6c46723e */ /* 0x000fe200000000ff */
[----:B-1----:R-:W-:Y:S01]  /*12340*/  FADD.FTZ R0, R96, R2 ;  /* 0x0000000260007221 */ /* 0x002fe20000010000 */
[----:B------:R-:W-:Y:S02]  /*12350*/  F2FP.PACK_AB R69, R243, R250 ;  /* 0x000000faf345723e */ /* 0x000fe400000000ff */
[----:B------:R-:W-:Y:S01]  /*12360*/  F2FP.PACK_AB R71, R249, R246 ;  /* 0x000000f6f947723e */ /* 0x000fe200000000ff */
[----:B------:R-:W-:Y:S03]  /*12370*/  LDSM.16.MT88.4 R108, [R198+0x1800] ;  /* 0x00180000c66c783b */ /* 0x000fe60000004200 */
[----:B------:R-:W-:Y:S01]  /*12380*/  F2FP.PACK_AB R76, R182, R183 ;  /* 0x000000b7b64c723e */ /* 0x000fe200000000ff */
[----:B------:R-:W1:Y:S01]  /*12390*/  MUFU.EX2 R97, R218 ;  /* 0x000000da00617308 */ /* 0x000e620000000800 */
[----:B------:R-:W-:Y:S01]  /*123a0*/  F2FP.PACK_AB R78, R177, R159 ;  /* 0x0000009fb14e723e */ /* 0x000fe200000000ff */
[-C--:B--2---:R-:W-:Y:S05]  /*123b0*/  HMMA.16816.F32 R4, R68, R72.reuse, R4 ;  /* 0x000000484404723c */ /* 0x084fea0000001804 */
[----:B------:R-:W-:Y:S01]  /*123c0*/  F2FP.PACK_AB R77, R157, R158 ;  /* 0x0000009e9d4d723e */ /* 0x000fe200000000ff */
[C---:B-----5:R-:W-:Y:S01]  /*123d0*/  FADD.FTZ R0, R95.reuse, R0 ;  /* 0x000000005f007221 */ /* 0x060fe20000010000 */
[----:B------:R-:W-:Y:S01]  /*123e0*/  F2FP.PACK_AB R79, R172, R156 ;  /* 0x0000009cac4f723e */ /* 0x000fe200000000ff */
[----:B------:R-:W2:Y:S04]  /*123f0*/  MUFU.EX2 R175, R215 ;  /* 0x000000d700af7308 */ /* 0x000ea80000000800 */
[----:B------:R-:W-:Y:S02]  /*12400*/  FADD.FTZ R0, R112, R0 ;  /* 0x0000000070007221 */ /* 0x000fe40000010000 */
[C---:B------:R-:W-:Y:S04]  /*12410*/  HMMA.16816.F32 R8, R76.reuse, R72, R8 ;  /* 0x000000484c08723c */ /* 0x040fe80000001808 */
[----:B------:R-:W-:Y:S03]  /*12420*/  MUFU.EX2 R179, R195 ;  /* 0x000000c300b37308 */ /* 0x000fe60000000800 */
[----:B------:R-:W-:Y:S01]  /*12430*/  F2FP.PACK_AB R72, R95, R96 ;  /* 0x000000605f48723e */ /* 0x000fe200000000ff */
[-C--:B------:R-:W-:Y:S04]  /*12440*/  HMMA.16816.F32 R12, R76, R74.reuse, R12 ;  /* 0x0000004a4c0c723c */ /* 0x080fe8000000180c */
[----:B-1----:R-:W-:Y:S02]  /*12450*/  FADD.FTZ R2, R97, R0 ;  /* 0x0000000061027221 */ /* 0x002fe40000010000 */
[----:B------:R-:W1:Y:S01]  /*12460*/  MUFU.EX2 R180, R194 ;  /* 0x000000c200b47308 */ /* 0x000e620000000800 */
[----:B------:R-:W-:Y:S01]  /*12470*/  FADD.FTZ R0, R116, R94 ;  /* 0x0000005e74007221 */ /* 0x000fe20000010000 */
[C---:B------:R-:W-:Y:S04]  /*12480*/  HMMA.16816.F32 R16, R68.reuse, R74, R16 ;  /* 0x0000004a4410723c */ /* 0x040fe80000001810 */
[----:B--2---:R-:W-:Y:S03]  /*12490*/  F2FP.PACK_AB R73, R175, R174 ;  /* 0x000000aeaf49723e */ /* 0x004fe600000000ff */
[----:B------:R-:W-:Y:S01]  /*124a0*/  F2FP.PACK_AB R74, R97, R112 ;  /* 0x00000070614a723e */ /* 0x000fe200000000ff */
[-C--:B----4-:R-:W-:Y:S01]  /*124b0*/  HMMA.16816.F32 R20, R68, R100.reuse, R20 ;  /* 0x000000644414723c */ /* 0x090fe20000001814 */
[----:B------:R-:W-:Y:S07]  /*124c0*/  MUFU.EX2 R121, R217 ;  /* 0x000000d900797308 */ /* 0x000fee0000000800 */
[C---:B------:R-:W-:Y:S03]  /*124d0*/  HMMA.16816.F32 R24, R76.reuse, R100, R24 ;  /* 0x000000644c18723c */ /* 0x040fe60000001818 */
[----:B------:R-:W2:Y:S01]  /*124e0*/  MUFU.EX2 R118, R222 ;  /* 0x000000de00767308 */ /* 0x000ea20000000800 */
[----:B-1----:R-:W-:Y:S04]  /*124f0*/  F2FP.PACK_AB R75, R180, R179 ;  /* 0x000000b3b44b723e */ /* 0x002fe800000000ff */
[-C--:B------:R-:W-:Y:S05]  /*12500*/  HMMA.16816.F32 R28, R76, R102.reuse, R28 ;  /* 0x000000664c1c723c */ /* 0x080fea000000181c */
[----:B------:R-:W-:Y:S03]  /*12510*/  MUFU.EX2 R115, R228 ;  /* 0x000000e400737308 */ /* 0x000fe60000000800 */
[C---:B------:R-:W-:Y:S01]  /*12520*/  HMMA.16816.F32 R32, R68.reuse, R102, R32 ;  /* 0x000000664420723c */ /* 0x040fe20000001820 */
[----:B------:R-:W1:Y:S06]  /*12530*/  LDSM.16.MT88.4 R100, [R197+0x1800] ;  /* 0x00180000c564783b */ /* 0x000e6c0000004200 */
[----:B------:R-:W4:Y:S01]  /*12540*/  MUFU.EX2 R113, R232 ;  /* 0x000000e800717308 */ /* 0x000f220000000800 */
[-C--:B------:R-:W-:Y:S04]  /*12550*/  HMMA.16816.F32 R36, R68, R104.reuse, R36 ;  /* 0x000000684424723c */ /* 0x080fe80000001824 */
[----:B--2---:R-:W-:Y:S04]  /*12560*/  F2FP.PACK_AB R160, R118, R121 ;  /* 0x0000007976a0723e */ /* 0x004fe800000000ff */
[C---:B------:R-:W-:Y:S01]  /*12570*/  HMMA.16816.F32 R40, R76.reuse, R104, R40 ;  /* 0x000000684c28723c */ /* 0x040fe20000001828 */
[----:B------:R-:W-:Y:S07]  /*12580*/  MUFU.EX2 R171, R229 ;  /* 0x000000e500ab7308 */ /* 0x000fee0000000800 */
[-C--:B------:R-:W-:Y:S03]  /*12590*/  HMMA.16816.F32 R44, R76, R106.reuse, R44 ;  /* 0x0000006a4c2c723c */ /* 0x080fe6000000182c */
[----:B------:R-:W2:Y:S01]  /*125a0*/  MUFU.EX2 R170, R231 ;  /* 0x000000e700aa7308 */ /* 0x000ea20000000800 */
[----:B----4-:R-:W-:Y:S04]  /*125b0*/  F2FP.PACK_AB R162, R113, R115 ;  /* 0x0000007371a2723e */ /* 0x010fe800000000ff */
[C---:B------:R-:W-:Y:S01]  /*125c0*/  HMMA.16816.F32 R48, R68.reuse, R106, R48 ;  /* 0x0000006a4430723c */ /* 0x040fe20000001830 */
[----:B------:R-:W4:Y:S04]  /*125d0*/  LDSM.16.MT88.4 R104, [R201+0x1800] ;  /* 0x00180000c968783b */ /* 0x000f280000004200 */
[----:B------:R-:W-:Y:S03]  /*125e0*/  MUFU.EX2 R169, R233 ;  /* 0x000000e900a97308 */ /* 0x000fe60000000800 */
[-C--:B------:R-:W-:Y:S07]  /*125f0*/  HMMA.16816.F32 R52, R68, R80.reuse, R52 ;  /* 0x000000504434723c */ /* 0x080fee0000001834 */
[----:B------:R-:W5:Y:S01]  /*12600*/  MUFU.EX2 R165, R235 ;  /* 0x000000eb00a57308 */ /* 0x000f620000000800 */
[C---:B------:R-:W-:Y:S04]  /*12610*/  HMMA.16816.F32 R56, R76.reuse, R80, R56 ;  /* 0x000000504c38723c */ /* 0x040fe80000001838 */
[----:B--2---:R-:W-:Y:S03]  /*12620*/  F2FP.PACK_AB R161, R170, R171 ;  /* 0x000000abaaa1723e */ /* 0x004fe600000000ff */
[----:B------:R-:W-:Y:S01]  /*12630*/  FADD.FTZ R81, R123, R84 ;  /* 0x000000547b517221 */ /* 0x000fe20000010000 */
[-C--:B------:R-:W-:Y:S01]  /*12640*/  HMMA.16816.F32 R60, R76, R82.reuse, R60 ;  /* 0x000000524c3c723c */ /* 0x080fe2000000183c */
[----:B------:R-:W2:Y:S01]  /*12650*/  LDSM.16.MT88.4 R76, [R200+0x1800] ;  /* 0x00180000c84c783b */ /* 0x000ea20000004200 */
[----:B------:R-:W-:Y:S02]  /*12660*/  MUFU.EX2 R97, R234 ;  /* 0x000000ea00617308 */ /* 0x000fe40000000800 */
[----:B------:R-:W-:Y:S02]  /*12670*/  FADD.FTZ R80, R117, R0 ;  /* 0x0000000075507221 */ /* 0x000fe40000010000 */
[----:B------:R-:W-:Y:S02]  /*12680*/  FADD.FTZ R0, R121, R2 ;  /* 0x0000000279007221 */ /* 0x000fe40000010000 */
[----:B------:R-:W-:Y:S04]  /*12690*/  HMMA.16816.F32 R64, R68, R82, R64 ;  /* 0x000000524440723c */ /* 0x000fe80000001840 */
[----:B------:R-:W4:Y:S01]  /*126a0*/  MUFU.EX2 R96, R236 ;  /* 0x000000ec00607308 */ /* 0x000f220000000800 */
[----:B------:R-:W-:Y:S02]  /*126b0*/  FADD.FTZ R0, R118, R0 ;  /* 0x0000000076007221 */ /* 0x000fe40000010000 */
[----:B------:R-:W-:Y:S01]  /*126c0*/  F2FP.PACK_AB R68, R176, R173 ;  /* 0x000000adb044723e */ /* 0x000fe200000000ff */
[-C--:B-1----:R-:W-:Y:S05]  /*126d0*/  HMMA.16816.F32 R4, R72, R100.reuse, R4 ;  /* 0x000000644804723c */ /* 0x082fea0000001804 */
[----:B------:R-:W-:Y:S01]  /*126e0*/  F2FP.PACK_AB R70, R181, R178 ;  /* 0x000000b2b546723e */ /* 0x000fe200000000ff */
[----:B------:R-:W-:Y:S01]  /*126f0*/  MUFU.EX2 R95, R238 ;  /* 0x000000ee005f7308 */ /* 0x000fe20000000800 */
[----:B------:R-:W-:Y:S01]  /*12700*/  F2FP.PACK_AB R69, R167, R168 ;  /* 0x000000a8a745723e */ /* 0x000fe200000000ff */
[----:B------:R-:W-:Y:S01]  /*12710*/  FADD.FTZ R0, R115, R0 ;  /* 0x0000000073007221 */ /* 0x000fe20000010000 */
[----:B------:R-:W-:Y:S03]  /*12720*/  F2FP.PACK_AB R71, R164, R166 ;  /* 0x000000a6a447723e */ /* 0x000fe600000000ff */
[----:B-----5:R-:W-:Y:S01]  /*12730*/  F2FP.PACK_AB R163, R165, R169 ;  /* 0x000000a9a5a3723e */ /* 0x020fe200000000ff */
[----:B------:R-:W-:Y:S02]  /*12740*/  FADD.FTZ R225, R113, R0 ;  /* 0x0000000071e17221 */ /* 0x000fe40000010000 */
[----:B------:R-:W-:Y:S01]  /*12750*/  FADD.FTZ R0, R125, R3 ;  /* 0x000000037d007221 */ /* 0x000fe20000010000 */
[C---:B------:R-:W-:Y:S01]  /*12760*/  HMMA.16816.F32 R8, R68.reuse, R100, R8 ;  /* 0x000000644408723c */ /* 0x040fe20000001808 */
[----:B------:R-:W1:Y:S03]  /*12770*/  MUFU.EX2 R94, R240 ;  /* 0x000000f0005e7308 */ /* 0x000e660000000800 */
[----:B------:R-:W-:Y:S02]  /*12780*/  FADD.FTZ R3, R126, R81 ;  /* 0x000000517e037221 */ /* 0x000fe40000010000 */
[----:B------:R-:W-:Y:S01]  /*12790*/  FADD.FTZ R2, R124, R80 ;  /* 0x000000507c027221 */ /* 0x000fe20000010000 */
[----:B----4-:R-:W-:Y:S01]  /*127a0*/  F2FP.PACK_AB R100, R96, R97 ;  /* 0x000000616064723e */ /* 0x010fe200000000ff */
[-C--:B------:R-:W-:Y:S03]  /*127b0*/  HMMA.16816.F32 R12, R68, R102.reuse, R12 ;  /* 0x00000066440c723c */ /* 0x080fe6000000180c */
[----:B------:R-:W-:Y:S01]  /*127c0*/  MUFU.EX2 R83, R237 ;  /* 0x000000ed00537308 */ /* 0x000fe20000000800 */
[----:B------:R-:W-:Y:S02]  /*127d0*/  FADD.FTZ R0, R127, R0 ;  /* 0x000000007f007221 */ /* 0x000fe40000010000 */
[----:B------:R-:W-:Y:S02]  /*127e0*/  FADD.FTZ R3, R251, R3 ;  /* 0x00000003fb037221 */ /* 0x000fe40000010000 */
[C---:B------:R-:W-:Y:S04]  /*127f0*/  HMMA.16816.F32 R16, R72.reuse, R102, R16 ;  /* 0x000000664810723c */ /* 0x040fe80000001810 */
[----:B------:R-:W-:Y:S01]  /*12800*/  FADD.FTZ R2, R184, R2 ;  /* 0x00000002b8027221 */ /* 0x000fe20000010000 */
[----:B------:R-:W4:Y:S01]  /*12810*/  MUFU.EX2 R84, R239 ;  /* 0x000000ef00547308 */ /* 0x000f220000000800 */
[----:B------:R-:W-:Y:S02]  /*12820*/  FADD.FTZ R3, R183, R3 ;  /* 0x00000003b7037221 */ /* 0x000fe40000010000 */
[-C--:B------:R-:W-:Y:S03]  /*12830*/  HMMA.16816.F32 R20, R72, R104.reuse, R20 ;  /* 0x000000684814723c */ /* 0x080fe60000001814 */
[----:B---3--:R-:W-:Y:S01]  /*12840*/  ISETP.GT.AND P0, PT, R226, R187, PT ;  /* 0x000000bbe200720c */ /* 0x008fe20003f04270 */
[----:B------:R-:W-:Y:S01]  /*12850*/  FADD.FTZ R2, R158, R2 ;  /* 0x000000029e027221 */ /* 0x000fe20000010000 */
[----:B-1----:R-:W-:Y:S01]  /*12860*/  F2FP.PACK_AB R102, R94, R95 ;  /* 0x0000005f5e66723e */ /* 0x002fe200000000ff */
[----:B------:R-:W-:Y:S01]  /*12870*/  FADD.FTZ R3, R182, R3 ;  /* 0x00000003b6037221 */ /* 0x000fe20000010000 */
[----:B------:R-:W-:Y:S01]  /*12880*/  MUFU.EX2 R82, R241 ;  /* 0x000000f100527308 */ /* 0x000fe20000000800 */
[C---:B------:R-:W-:Y:S04]  /*12890*/  HMMA.16816.F32 R24, R68.reuse, R104, R24 ;  /* 0x000000684418723c */ /* 0x040fe80000001818 */
[----:B------:R-:W-:Y:S02]  /*128a0*/  FADD.FTZ R2, R157, R2 ;  /* 0x000000029d027221 */ /* 0x000fe40000010000 */
[----:B------:R-:W-:Y:S02]  /*128b0*/  FADD.FTZ R0, R250, R0 ;  /* 0x00000000fa007221 */ /* 0x000fe40000010000 */
[-C--:B------:R-:W-:Y:S04]  /*128c0*/  HMMA.16816.F32 R28, R68, R106.reuse, R28 ;  /* 0x0000006a441c723c */ /* 0x080fe8000000181c */
[----:B------:R-:W-:Y:S01]  /*128d0*/  FADD.FTZ R3, R159, R3 ;  /* 0x000000039f037221 */ /* 0x000fe20000010000 */
[----:B----4-:R-:W-:Y:S01]  /*128e0*/  F2FP.PACK_AB R101, R84, R83 ;  /* 0x000000535465723e */ /* 0x010fe200000000ff */
        /* <DEDUP_REMOVED lines=16> */
[-C--:B--2---:R-:W-:Y:S04]  /*129f0*/  HMMA.16816.F32 R52, R72, R76.reuse, R52 ;  /* 0x0000004c4834723c */ /* 0x084fe80000001834 */
[----:B------:R-:W-:Y:S02]  /*12a00*/  FADD.FTZ R2, R167, R2 ;  /* 0x00000002a7027221 */ /* 0x000fe40000010000 */
[----:B------:R-:W-:Y:S02]  /*12a10*/  FADD.FTZ R0, R179, R0 ;  /* 0x00000000b3007221 */ /* 0x000fe40000010000 */
[C---:B------:R-:W-:Y:S01]  /*12a20*/  HMMA.16816.F32 R56, R68.reuse, R76, R56 ;  /* 0x0000004c4438723c */ /* 0x040fe20000001838 */
[----:B------:R-:W1:Y:S03]  /*12a30*/  MUFU.EX2 R76, R242 ;  /* 0x000000f2004c7308 */ /* 0x000e660000000800 */
[----:B------:R-:W-:Y:S02]  /*12a40*/  FADD.FTZ R3, R178, R3 ;  /* 0x00000003b2037221 */ /* 0x000fe40000010000 */
[----:B------:R-:W-:Y:S02]  /*12a50*/  FADD.FTZ R2, R166, R2 ;  /* 0x00000002a6027221 */ /* 0x000fe40000010000 */
[-C--:B------:R-:W-:Y:S01]  /*12a60*/  HMMA.16816.F32 R60, R68, R78.reuse, R60 ;  /* 0x0000004e443c723c */ /* 0x080fe2000000183c */
[----:B------:R-:W2:Y:S03]  /*12a70*/  LDSM.16.MT88.4 R68, [R200+0x2000] ;  /* 0x00200000c844783b */ /* 0x000ea60000004200 */
[----:B------:R-:W-:Y:S02]  /*12a80*/  FADD.FTZ R0, R180, R0 ;  /* 0x00000000b4007221 */ /* 0x000fe40000010000 */
[----:B------:R-:W-:Y:S02]  /*12a90*/  FADD.FTZ R3, R181, R3 ;  /* 0x00000003b5037221 */ /* 0x000fe40000010000 */
[----:B------:R-:W-:Y:S04]  /*12aa0*/  HMMA.16816.F32 R64, R72, R78, R64 ;  /* 0x0000004e4840723c */ /* 0x000fe80000001840 */
[----:B------:R-:W-:Y:S02]  /*12ab0*/  FADD.FTZ R2, R164, R2 ;  /* 0x00000002a4027221 */ /* 0x000fe40000010000 */
[----:B------:R-:W-:Y:S02]  /*12ac0*/  FADD.FTZ R0, R171, R0 ;  /* 0x00000000ab007221 */ /* 0x000fe40000010000 */
[-C--:B------:R-:W-:Y:S05]  /*12ad0*/  HMMA.16816.F32 R132, R160, R136.reuse, R4 ;  /* 0x00000088a084723c */ /* 0x080fea0000001804 */
[----:B-1----:R-:W-:Y:S02]  /*12ae0*/  F2FP.PACK_AB R103, R76, R82 ;  /* 0x000000524c67723e */ /* 0x002fe400000000ff */
[----:B------:R-:W-:Y:S01]  /*12af0*/  FADD.FTZ R5, R97, R3 ;  /* 0x0000000361057221 */ /* 0x000fe20000010000 */
[----:B------:R-:W-:Y:S01]  /*12b00*/  MOV R97, R85 ;  /* 0x0000005500617202 */ /* 0x000fe20000000f00 */
[----:B------:R-:W-:Y:S03]  /*12b10*/  FADD.FTZ R4, R83, R2 ;  /* 0x0000000253047221 */ /* 0x000fe60000010000 */
        /* <DEDUP_REMOVED lines=10> */
[----:B------:R-:W-:Y:S01]  /*12bc0*/  FADD.FTZ R2, R82, R0 ;  /* 0x0000000052027221 */ /* 0x000fe20000010000 */
[----:B------:R-:W-:Y:S01]  /*12bd0*/  IADD3 R0, R226, -0x1, RZ ;  /* 0xffffffffe2007810 */ /* 0x000fe20007ffe0ff */
[-C--:B------:R-:W-:Y:S04]  /*12be0*/  HMMA.16816.F32 R140, R160, R144.reuse, R20 ;  /* 0x00000090a08c723c */ /* 0x080fe80000001814 */
[----:B------:R-:W-:Y:S01]  /*12bf0*/  FADD.FTZ R224, R165, R4 ;  /* 0x00000004a5e07221 */ /* 0x000fe20000010000 */
[----:B------:R-:W-:Y:S01]  /*12c00*/  MOV R226, R0 ;  /* 0x0000000000e27202 */ /* 0x000fe20000000f00 */
        /* <DEDUP_REMOVED lines=13> */
[----:B------:R-:W-:Y:S01]  /*12ce0*/  HMMA.16816.F32 R160, R160, R70, R64 ;  /* 0x00000046a0a0723c */ /* 0x000fe20000001840 */
[----:B------:R-:W-:Y:S07]  /*12cf0*/  @!UPT UIADD3 URZ, URZ, URZ, URZ ;  /* 0x0000003f3f3ff290 */ /* 0x000fee000fffe03f */
[----:B------:R-:W-:-:S11]  /*12d00*/  @P0 BRA `(.L_x_2252) ;  /* 0xffffcd6000000947 */ /* 0x000fd6000383ffff */
.L_x_2245:
[----:B------:R-:W-:Y:S05]  /*12d10*/  BRA.DIV ~URZ, `(.L_x_2253) ;  /* 0x00005fc27f007947 */ /* 0x000fea000b800000 */
[----:B------:R1:W2:Y:S02]  /*12d20*/  SHFL.BFLY PT, R0, R225, 0x2, 0x1f ;  /* 0x0c401f00e1007f89 */ /* 0x0002a400000e0000 */
.L_x_2343:
        /* <DEDUP_REMOVED lines=15> */
.L_x_2344:
[----:B------:R-:W-:Y:S01]  /*12e20*/  FSETP.NE.FTZ.AND P3, PT, R4, RZ, PT ;  /* 0x000000ff0400720b */ /* 0x000fe20003f75000 */
[----:B------:R-:W-:Y:S01]  /*12e30*/  CS2R R2, SRZ ;  /* 0x0000000000027805 */ /* 0x000fe2000001ff00 */
[----:B------:R-:W-:Y:S02]  /*12e40*/  MOV R0, RZ ;  /* 0x000000ff00007202 */ /* 0x000fe40000000f00 */
[----:B------:R-:W-:Y:S02]  /*12e50*/  FSETP.NE.FTZ.AND P2, PT, R6, RZ, PT ;  /* 0x000000ff0600720b */ /* 0x000fe40003f55000 */
[----:B------:R-:W-:Y:S02]  /*12e60*/  FSETP.NE.FTZ.AND P1, PT, R5, RZ, PT ;  /* 0x000000ff0500720b */ /* 0x000fe40003f35000 */
[----:B------:R-:W-:-:S02]  /*12e70*/  MOV R25, 0xff800000 ;  /* 0xff80000000197802 */ /* 0x000fc40000000f00 */
[----:B------:R-:W-:Y:S02]  /*12e80*/  MOV R23, 0xff800000 ;  /* 0xff80000000177802 */ /* 0x000fe40000000f00 */
[----:B------:R-:W-:Y:S01]  /*12e90*/  MOV R24, 0xff800000 ;  /* 0xff80000000187802 */ /* 0x000fe20000000f00 */
[----:B------:R-:W2:Y:S01]  /*12ea0*/  @P3 MUFU.RCP R0, R4 ;  /* 0x0000000400003308 */ /* 0x000ea20000001000 */
[----:B------:R-:W-:-:S05]  /*12eb0*/  MOV R22, 0xff800000 ;  /* 0xff80000000167802 */ /* 0x000fca0000000f00 */
[----:B------:R-:W-:Y:S02]  /*12ec0*/  @P1 MOV R10, 0x3f317218 ;  /* 0x3f317218000a1802 */ /* 0x000fe40000000f00 */
[----:B------:R3:W-:Y:S01]  /*12ed0*/  @P3 MUFU.LG2 R9, R4 ;  /* 0x0000000400093308 */ /* 0x0007e20000000c00 */
[----:B--2---:R-:W-:-:S07]  /*12ee0*/  FMUL.FTZ R64, R0, R132 ;  /* 0x0000008400407220 */ /* 0x004fce0000410000 */
[----:B------:R-:W-:Y:S01]  /*12ef0*/  @P2 MUFU.RCP R3, R6 ;  /* 0x0000000600032308 */ /* 0x000fe20000001000 */
[C---:B------:R-:W-:Y:S02]  /*12f00*/  FMUL.FTZ R65, R0.reuse, R133 ;  /* 0x0000008500417220 */ /* 0x040fe40000410000 */
[C---:B------:R-:W-:Y:S02]  /*12f10*/  FMUL.FTZ R66, R0.reuse, R136 ;  /* 0x0000008800427220 */ /* 0x040fe40000410000 */
[----:B------:R-:W-:Y:S02]  /*12f20*/  FMUL.FTZ R67, R0, R137 ;  /* 0x0000008900437220 */ /* 0x000fe40000410000 */
[----:B-1-3--:R-:W-:Y:S01]  /*12f30*/  FADD.FTZ R4, R8, R7 ;  /* 0x0000000708047221 */ /* 0x00afe20000010000 */
[----:B------:R-:W-:Y:S01]  /*12f40*/  @P1 MUFU.RCP R2, R5 ;  /* 0x0000000500021308 */ /* 0x000fe20000001000 */
[C---:B------:R-:W-:Y:S02]  /*12f50*/  FMUL.FTZ R68, R0.reuse, R140 ;  /* 0x0000008c00447220 */ /* 0x040fe40000410000 */
[----:B------:R-:W-:Y:S01]  /*12f60*/  FMUL.FTZ R69, R0, R141 ;  /* 0x0000008d00457220 */ /* 0x000fe20000410000 */
[----:B------:R-:W-:Y:S01]  /*12f70*/  FSETP.NE.FTZ.AND P0, PT, R4, RZ, PT ;  /* 0x000000ff0400720b */ /* 0x000fe20003f15000 */
[----:B------:R-:W-:-:S02]  /*12f80*/  FMUL.FTZ R70, R0, R144 ;  /* 0x0000009000467220 */ /* 0x000fc40000410000 */
[C---:B------:R-:W-:Y:S01]  /*12f90*/  FMUL.FTZ R71, R0.reuse, R145 ;  /* 0x0000009100477220 */ /* 0x040fe20000410000 */
[----:B----4-:R-:W1:Y:S01]  /*12fa0*/  @P2 MUFU.LG2 R7, R6 ;  /* 0x0000000600072308 */ /* 0x010e620000000c00 */
        /* <DEDUP_REMOVED lines=8> */
[----:B------:R2:W3:Y:S01]  /*13030*/  @P1 MUFU.LG2 R0, R5 ;  /* 0x0000000500001308 */ /* 0x0004e20000000c00 */
[----:B-1----:R-:W-:Y:S02]  /*13040*/  @P2 FMUL.FTZ R8, R7, 0.69314718246459960938 ;  /* 0x3f31721807082820 */ /* 0x002fe40000410000 */
[C---:B------:R-:W-:Y:S02]  /*13050*/  FMUL.FTZ R78, R3.reuse, R134 ;  /* 0x00000086034e7220 */ /* 0x040fe40000410000 */
[----:B------:R-:W-:-:S02]  /*13060*/  FMUL.FTZ R79, R3, R135 ;  /* 0x00000087034f7220 */ /* 0x000fc40000410000 */
[C---:B------:R-:W-:Y:S02]  /*13070*/  FMUL.FTZ R80, R3.reuse, R138 ;  /* 0x0000008a03507220 */ /* 0x040fe40000410000 */
[C---:B------:R-:W-:Y:S02]  /*13080*/  FMUL.FTZ R81, R3.reuse, R139 ;  /* 0x0000008b03517220 */ /* 0x040fe40000410000 */
[C---:B------:R-:W-:Y:S02]  /*13090*/  FMUL.FTZ R82, R3.reuse, R142 ;  /* 0x0000008e03527220 */ /* 0x040fe40000410000 */
[C---:B------:R-:W-:Y:S02]  /*130a0*/  FMUL.FTZ R83, R3.reuse, R143 ;  /* 0x0000008f03537220 */ /* 0x040fe40000410000 */
[C---:B------:R-:W-:Y:S01]  /*130b0*/  FMUL.FTZ R94, R3.reuse, R146 ;  /* 0x00000092035e7220 */ /* 0x040fe20000410000 */
[----:B--2---:R-:W-:Y:S01]  /*130c0*/  @P2 MOV R5, 0x3f317218 ;  /* 0x3f31721800052802 */ /* 0x004fe20000000f00 */
[----:B---3--:R-:W-:Y:S01]  /*130d0*/  @P1 FMUL.FTZ R7, R0, 0.69314718246459960938 ;  /* 0x3f31721800071820 */ /* 0x008fe20000410000 */
        /* <DEDUP_REMOVED lines=58> */
.L_x_2183:
[----:B-1----:R1:W5:Y:S04]  /*13480*/  LDL R6, [R1+0x30] ;  /* 0x0000300001067983 */ /* 0x0023680000100800 */
[----:B------:R-:W3:Y:S01]  /*13490*/  S2R R2, SR_TID.X ;  /* 0x0000000000027919 */ /* 0x000ee20000002100 */
[----:B------:R-:W-:Y:S01]  /*134a0*/  BSSY B0, `(.L_x_2255) ;  /* 0x0000011000007945 */ /* 0x000fe20003800000 */
[----:B---3--:R-:W-:-:S13]  /*134b0*/  LOP3.LUT P0, RZ, R2, 0x7f, RZ, 0xc0, !PT ;  /* 0x0000007f02ff7812 */ /* 0x008fda000780c0ff */
[----:B------:R-:W-:Y:S05]  /*134c0*/  @P0 BRA `(.L_x_2256) ;  /* 0x000000e000000947 */ /* 0x000fea0003800000 */
[----:B-1----:R-:W1:Y:S01]  /*134d0*/  S2R R4, SR_LANEID ;  /* 0x0000000000047919 */ /* 0x002e620000000000 */
[----:B------:R-:W-:Y:S01]  /*134e0*/  VOTEU.ANY UR4, UPT, PT ;  /* 0x0000000000047886 */ /* 0x000fe200038e0100 */
[----:B------:R-:W-:Y:S01]  /*134f0*/  IMAD.MOV.U32 R5, RZ, RZ, c[0x0][0x564] ;  /* 0x00015900ff057624 */ /* 0x000fe200078e00ff */
[----:B--2---:R-:W1:Y:S08]  /*13500*/  FLO.U32 R3, UR4 ;  /* 0x0000000400037d00 */ /* 0x004e7000080e0000 */
        /* <DEDUP_REMOVED lines=10> */
.L_x_2256:
[----:B-1----:R-:W-:Y:S05]  /*135b0*/  BSYNC B0 ;  /* 0x0000000000007941 */ /* 0x002fea0003800000 */
.L_x_2255:
[----:B------:R-:W-:Y:S01]  /*135c0*/  PRMT R0, R0, 0x9910, RZ ;  /* 0x0000991000007816 */ /* 0x000fe200000000ff */
[----:B------:R-:W-:Y:S01]  /*135d0*/  BSSY B1, `(.L_x_2257) ;  /* 0x00002f4000017945 */ /* 0x000fe20003800000 */
[----:B-----5:R-:W-:Y:S02]  /*135e0*/  IMAD.MOV.U32 R84, RZ, RZ, R6 ;  /* 0x000000ffff547224 */ /* 0x020fe400078e0006 */
[----:B------:R-:W-:-:S13]  /*135f0*/  ISETP.NE.AND P0, PT, R0, RZ, PT ;  /* 0x000000ff0000720c */ /* 0x000fda0003f05270 */
[----:B------:R-:W-:Y:S05]  /*13600*/  @!P0 BRA `(.L_x_2258) ;  /* 0x0000230000008947 */ /* 0x000fea0003800000 */
[----:B------:R-:W3:Y:S04]  /*13610*/  LDL R6, [R1+0x8c] ;  /* 0x00008c0001067983 */ /* 0x000ee80000100800 */
[----:B------:R-:W4:Y:S04]  /*13620*/  LDL R5, [R1+0x9c] ;  /* 0x00009c0001057983 */ /* 0x000f280000100800 */
        /* <DEDUP_REMOVED lines=96> */
.L_x_2259:
        /* <DEDUP_REMOVED lines=93> */
[----:B-1----:R-:W2:Y:S01]  /*14200*/  LDL R88, [R1] ;  /* 0x0000000001587983 */ /* 0x002ea20000100800 */
[----:B------:R-:W-:Y:S01]  /*14210*/  IMAD R16, R16, c[0x0][0x3a0], RZ ;  /* 0x0000e80010107a24 */ /* 0x000fe200078e02ff */
[----:B------:R-:W-:Y:S01]  /*14220*/  SHF.R.S32.HI R4, RZ, 0x1f, R2 ;  /* 0x0000001fff047819 */ /* 0x000fe20000011402 */
[C---:B------:R-:W-:Y:S01]  /*14230*/  IMAD.WIDE.U32 R6, R3.reuse, c[0x0][0x3a0], RZ ;  /* 0x0000e80003067a25 */ /* 0x040fe200078e00ff */
[----:B------:R1:W3:Y:S01]  /*14240*/  LDS.128 R12, [R213+0x80] ;  /* 0x00008000d50c7984 */ /* 0x0002e20000000c00 */
[----:B------:R-:W-:Y:S02]  /*14250*/  ISETP.GE.AND P2, PT, R244, c[0x0][0x3c8], PT ;  /* 0x0000f200f4007a0c */ /* 0x000fe40003f46270 */
        /* <DEDUP_REMOVED lines=20> */
[----:B--2---:R-:W-:-:S04]  /*143a0*/  LEA R8, R85, R88, 0x7 ;  /* 0x0000005855087211 */ /* 0x004fc800078e38ff */
        /* <DEDUP_REMOVED lines=16> */
[----:B------:R-:W-:Y:S02]  /*144b0*/  LEA R4, R85, R10, 0x7 ;  /* 0x0000000a55047211 */ /* 0x000fe400078e38ff */
[----:B------:R-:W-:Y:S01]  /*144c0*/  LEA.HI.X R5, R2, c[0x0][0x384], R3, 0x1, P0 ;  /* 0x0000e10002057a11 */ /* 0x000fe200000f0c03 */
[----:B------:R-:W-:Y:S05]  /*144d0*/  BRA.DIV ~URZ, `(.L_x_2261) ;  /* 0x00004a927f007947 */ /* 0x000fea000b800000 */
[----:B-1-34-:R1:W2:Y:S02]  /*144e0*/  SHFL.IDX PT, R7, R5, RZ, 0x181f ;  /* 0x00181fff05077589 */ /* 0x01a2a400000e0000 */
.L_x_2345:
[----:B------:R-:W-:Y:S05]  /*144f0*/  BRA.DIV ~URZ, `(.L_x_2262) ;  /* 0x00004ae27f007947 */ /* 0x000fea000b800000 */
[----:B------:R3:W4:Y:S02]  /*14500*/  SHFL.IDX PT, R2, R6, RZ, 0x181f ;  /* 0x00181fff06027589 */ /* 0x00072400000e0000 */
.L_x_2346:
[----:B------:R-:W-:-:S13]  /*14510*/  ISETP.GE.OR P0, PT, R4, R0, P2 ;  /* 0x000000000400720c */ /* 0x000fda0001706670 */
[----:B----4-:R-:W-:-:S04]  /*14520*/  @!P0 LEA R2, P1, R244, R2, 0x1 ;  /* 0x00000002f4028211 */ /* 0x010fc800078208ff */
[----:B--2---:R-:W-:-:S05]  /*14530*/  @!P0 LEA.HI.X R3, R244, R7, R245, 0x1, P1 ;  /* 0x00000007f4038211 */ /* 0x004fca00008f0cf5 */
[----:B------:R2:W-:Y:S01]  /*14540*/  @!P0 ST.E.128 [R2.64], R12 ;  /* 0x0000000c02008985 */ /* 0x0005e2000c101d08 */
[----:B------:R-:W-:Y:S05]  /*14550*/  BRA.DIV ~URZ, `(.L_x_2263) ;  /* 0x00004af27f007947 */ /* 0x000fea000b800000 */
[----:B------:R4:W1:Y:S04]  /*14560*/  SHFL.IDX PT, R7, R5, 0x1, 0x181f ;  /* 0x00381f0005077f89 */ /* 0x00086800000e0000 */
[----:B--2---:R4:W2:Y:S02]  /*14570*/  SHFL.IDX PT, R2, R6, 0x1, 0x181f ;  /* 0x00381f0006027f89 */ /* 0x0048a400000e0000 */
.L_x_2347:
[----:B------:R-:W-:-:S04]  /*14580*/  IADD3 R3, R4, 0x10, RZ ;  /* 0x0000001004037810 */ /* 0x000fc80007ffe0ff */
[----:B------:R-:W-:-:S13]  /*14590*/  ISETP.GE.OR P0, PT, R3, R0, P2 ;  /* 0x000000000300720c */ /* 0x000fda0001706670 */
[----:B--2---:R-:W-:-:S04]  /*145a0*/  @!P0 LEA R2, P1, R244, R2, 0x1 ;  /* 0x00000002f4028211 */ /* 0x004fc800078208ff */
[----:B-1----:R-:W-:-:S05]  /*145b0*/  @!P0 LEA.HI.X R3, R244, R7, R245, 0x1, P1 ;  /* 0x00000007f4038211 */ /* 0x002fca00008f0cf5 */
[----:B------:R1:W-:Y:S01]  /*145c0*/  @!P0 ST.E.128 [R2.64], R16 ;  /* 0x0000001002008985 */ /* 0x0003e2000c101d08 */
[----:B------:R-:W-:Y:S05]  /*145d0*/  BRA.DIV ~URZ, `(.L_x_2264) ;  /* 0x00004b427f007947 */ /* 0x000fea000b800000 */
[----:B------:R2:W1:Y:S02]  /*145e0*/  SHFL.IDX PT, R7, R5, 0x2, 0x181f ;  /* 0x00581f0005077f89 */ /* 0x00046400000e0000 */
.L_x_2348:
[----:B------:R-:W-:Y:S05]  /*145f0*/  BRA.DIV ~URZ, `(.L_x_2265) ;  /* 0x00004b927f007947 */ /* 0x000fea000b800000 */
[----:B-1----:R1:W2:Y:S02]  /*14600*/  SHFL.IDX PT, R2, R6, 0x2, 0x181f ;  /* 0x00581f0006027f89 */ /* 0x0022a400000e0000 */
.L_x_2349:
        /* <DEDUP_REMOVED lines=8> */
.L_x_2350:
[----:B------:R-:W-:-:S04]  /*14690*/  IADD3 R3, R4, 0x30, RZ ;  /* 0x0000003004037810 */ /* 0x000fc80007ffe0ff */
[----:B------:R-:W-:-:S13]  /*146a0*/  ISETP.GE.OR P0, PT, R3, R0, P2 ;  /* 0x000000000300720c */ /* 0x000fda0001706670 */
[----:B--2---:R-:W-:-:S04]  /*146b0*/  @!P0 LEA R2, P1, R244, R2, 0x1 ;  /* 0x00000002f4028211 */ /* 0x004fc800078208ff */
[----:B------:R-:W-:-:S05]  /*146c0*/  @!P0 LEA.HI.X R3, R244, R7, R245, 0x1, P1 ;  /* 0x00000007f4038211 */ /* 0x000fca00008f0cf5 */
[----:B------:R2:W-:Y:S01]  /*146d0*/  @!P0 ST.E.128 [R2.64], R24 ;  /* 0x0000001802008985 */ /* 0x0005e2000c101d08 */
[----:B------:R-:W-:Y:S05]  /*146e0*/  BRA.DIV ~URZ, `(.L_x_2267) ;  /* 0x00004be27f007947 */ /* 0x000fea000b800000 */
[----:B------:R1:W2:Y:S02]  /*146f0*/  SHFL.IDX PT, R7, R5, 0x4, 0x181f ;  /* 0x00981f0005077f89 */ /* 0x0002a400000e0000 */
.L_x_2351:
[----:B------:R-:W-:Y:S05]  /*14700*/  BRA.DIV ~URZ, `(.L_x_2268) ;  /* 0x00004c327f007947 */ /* 0x000fea000b800000 */
[----:B--2---:R2:W1:Y:S02]  /*14710*/  SHFL.IDX PT, R2, R6, 0x4, 0x181f ;  /* 0x00981f0006027f89 */ /* 0x00446400000e0000 */
.L_x_2352:
        /* <DEDUP_REMOVED lines=8> */
.L_x_2353:
[----:B------:R-:W-:-:S04]  /*147a0*/  IADD3 R3, R4, 0x50, RZ ;  /* 0x0000005004037810 */ /* 0x000fc80007ffe0ff */
[----:B------:R-:W-:-:S13]  /*147b0*/  ISETP.GE.OR P0, PT, R3, R0, P2 ;  /* 0x000000000300720c */ /* 0x000fda0001706670 */
[----:B---3--:R-:W-:-:S04]  /*147c0*/  @!P0 LEA R2, P1, R244, R2, 0x1 ;  /* 0x00000002f4028211 */ /* 0x008fc800078208ff */
[----:B--2---:R-:W-:-:S05]  /*147d0*/  @!P0 LEA.HI.X R3, R244, R7, R245, 0x1, P1 ;  /* 0x00000007f4038211 */ /* 0x004fca00008f0cf5 */
[----:B------:R2:W-:Y:S01]  /*147e0*/  @!P0 ST.E.128 [R2.64], R32 ;  /* 0x0000002002008985 */ /* 0x0005e2000c101d08 */
[----:B------:R-:W-:Y:S05]  /*147f0*/  BRA.DIV ~URZ, `(.L_x_2270) ;  /* 0x00004c827f007947 */ /* 0x000fea000b800000 */
[----:B------:R3:W1:Y:S02]  /*14800*/  SHFL.IDX PT, R7, R5, 0x6, 0x181f ;  /* 0x00d81f0005077f89 */ /* 0x00066400000e0000 */
.L_x_2354:
[----:B------:R-:W-:Y:S05]  /*14810*/  BRA.DIV ~URZ, `(.L_x_2271) ;  /* 0x00004cd27f007947 */ /* 0x000fea000b800000 */
[----:B--2---:R2:W3:Y:S02]  /*14820*/  SHFL.IDX PT, R2, R6, 0x6, 0x181f ;  /* 0x00d81f0006027f89 */ /* 0x0044e400000e0000 */
.L_x_2355:
        /* <DEDUP_REMOVED lines=8> */
.L_x_2356:
[----:B------:R-:W-:-:S04]  /*148b0*/  IADD3 R2, R4, 0x70, RZ ;  /* 0x0000007004027810 */ /* 0x000fc80007ffe0ff */
[----:B------:R-:W-:-:S13]  /*148c0*/  ISETP.GE.OR P0, PT, R2, R0, P2 ;  /* 0x000000000200720c */ /* 0x000fda0001706670 */
[----:B------:R-:W-:Y:S05]  /*148d0*/  @P0 BRA `(.L_x_2273) ;  /* 0x00001c3000000947 */ /* 0x000fea0003800000 */
[----:B----4-:R-:W-:-:S04]  /*148e0*/  LEA R2, P0, R244, R3, 0x1 ;  /* 0x00000003f4027211 */ /* 0x010fc800078008ff */
[----:B---3--:R-:W-:-:S05]  /*148f0*/  LEA.HI.X R3, R244, R5, R245, 0x1, P0 ;  /* 0x00000005f4037211 */ /* 0x008fca00000f0cf5 */
[----:B------:R3:W-:Y:S01]  /*14900*/  ST.E.128 [R2.64], R40 ;  /* 0x0000002802007985 */ /* 0x0007e2000c101d08 */
[----:B------:R-:W-:Y:S05]  /*14910*/  BRA `(.L_x_2273) ;  /* 0x00001bf000007947 */ /* 0x000fea0003800000 */
.L_x_2260:
        /* <DEDUP_REMOVED lines=33> */
.L_x_2357:
[----:B------:R-:W-:Y:S05]  /*14b30*/  BRA.DIV ~URZ, `(.L_x_2275) ;  /* 0x00004b627f007947 */ /* 0x000fea000b800000 */
[----:B------:R3:W4:Y:S02]  /*14b40*/  SHFL.IDX PT, R0, R12, RZ, 0x1c1f ;  /* 0x001c1fff0c007589 */ /* 0x00072400000e0000 */
.L_x_2358:
        /* <DEDUP_REMOVED lines=50> */
.L_x_2277:
[----:B------:R-:W-:Y:S05]  /*14e70*/  BSYNC B0 ;  /* 0x0000000000007941 */ /* 0x000fea0003800000 */
.L_x_2276:
[----:B------:R-:W-:Y:S05]  /*14e80*/  BRA.DIV ~URZ, `(.L_x_2278) ;  /* 0x000048827f007947 */ /* 0x000fea000b800000 */
[----:B--2---:R2:W1:Y:S04]  /*14e90*/  SHFL.IDX PT, R4, R5, 0x1, 0x1c1f ;  /* 0x003c1f0005047f89 */ /* 0x00446800000e0000 */
[----:B----4-:R2:W4:Y:S02]  /*14ea0*/  SHFL.IDX PT, R0, R12, 0x1, 0x1c1f ;  /* 0x003c1f000c007f89 */ /* 0x01052400000e0000 */
.L_x_2359:
        /* <DEDUP_REMOVED lines=50> */
.L_x_2280:
[----:B------:R-:W-:Y:S05]  /*151d0*/  BSYNC B0 ;  /* 0x0000000000007941 */ /* 0x000fea0003800000 */
.L_x_2279:
[----:B------:R-:W-:Y:S05]  /*151e0*/  BRA.DIV ~URZ, `(.L_x_2281) ;  /* 0x000045f27f007947 */ /* 0x000fea000b800000 */
[----:B-1----:R1:W2:Y:S02]  /*151f0*/  SHFL.IDX PT, R4, R5, 0x2, 0x1c1f ;  /* 0x005c1f0005047f89 */ /* 0x0022a400000e0000 */
.L_x_2360:
[----:B------:R-:W-:Y:S05]  /*15200*/  BRA.DIV ~URZ, `(.L_x_2282) ;  /* 0x000046427f007947 */ /* 0x000fea000b800000 */
[----:B----4-:R4:W1:Y:S02]  /*15210*/  SHFL.IDX PT, R0, R12, 0x2, 0x1c1f ;  /* 0x005c1f000c007f89 */ /* 0x01086400000e0000 */
.L_x_2361:
        /* <DEDUP_REMOVED lines=52> */
.L_x_2284:
[----:B------:R-:W-:Y:S05]  /*15560*/  BSYNC B0 ;  /* 0x0000000000007941 */ /* 0x000fea0003800000 */
.L_x_2283:
[----:B------:R-:W-:Y:S05]  /*15570*/  BRA.DIV ~URZ, `(.L_x_2285) ;  /* 0x000043427f007947 */ /* 0x000fea000b800000 */
[----:B--2---:R2:W3:Y:S04]  /*15580*/  SHFL.IDX PT, R4, R5, 0x3, 0x1c1f ;  /* 0x007c1f0005047f89 */ /* 0x0044e800000e0000 */
[----:B-1----:R2:W1:Y:S02]  /*15590*/  SHFL.IDX PT, R0, R12, 0x3, 0x1c1f ;  /* 0x007c1f000c007f89 */ /* 0x00246400000e0000 */
.L_x_2362:
        /* <DEDUP_REMOVED lines=55> */
.L_x_2258:
[----:B------:R-:W3:Y:S04]  /*15910*/  LDL.LU R0, [R1+0x50] ;  /* 0x0000500001007983 */ /* 0x000ee80000300800 */
[----:B------:R-:W4:Y:S01]  /*15920*/  LDL.LU R7, [R1+0x54] ;  /* 0x0000540001077983 */ /* 0x000f220000300800 */
[----:B------:R-:W-:Y:S02]  /*15930*/  ISETP.NE.U32.AND P0, PT, RZ, c[0x0][0x508], PT ;  /* 0x00014200ff007a0c */ /* 0x000fe40003f05070 */
[----:B------:R-:W-:Y:S01]  /*15940*/  ISETP.NE.U32.AND P3, PT, RZ, c[0x0][0x500], PT ;  /* 0x00014000ff007a0c */ /* 0x000fe20003f65070 */
[----:B--2---:R-:W2:Y:S01]  /*15950*/  LDL.LU R6, [R1+0x84] ;  /* 0x0000840001067983 */ /* 0x004ea20000300800 */
[----:B------:R-:W-:Y:S01]  /*15960*/  ISETP.NE.AND.EX P2, PT, RZ, c[0x0][0x50c], PT, P0 ;  /* 0x00014300ff007a0c */ /* 0x000fe20003f45300 */
[----:B------:R-:W-:Y:S01]  /*15970*/  IMAD.MOV.U32 R19, RZ, RZ, c[0x0][0x388] ;  /* 0x0000e200ff137624 */ /* 0x000fe200078e00ff */
        /* <DEDUP_REMOVED lines=15> */
.L_x_2286:
        /* <DEDUP_REMOVED lines=60> */
.L_x_2288:
[----:B------:R-:W-:Y:S05]  /*15e30*/  BSYNC B0 ;  /* 0x0000000000007941 */ /* 0x000fea0003800000 */
.L_x_2287:
[----:B------:R-:W-:-:S13]  /*15e40*/  ISETP.GT.AND P0, PT, R18, 0x1, PT ;  /* 0x000000011200780c */ /* 0x000fda0003f04270 */
[----:B------:R-:W-:Y:S05]  /*15e50*/  @P0 BRA `(.L_x_2273) ;  /* 0x000006b000000947 */ /* 0x000fea0003800000 */
[----:B-1----:R-:W2:Y:S04]  /*15e60*/  LDL.LU R2, [R1+0x34] ;  /* 0x0000340001027983 */ /* 0x002ea80000300800 */
[----:B------:R-:W3:Y:S01]  /*15e70*/  LDL R5, [R1] ;  /* 0x0000000001057983 */ /* 0x000ee20000100800 */
        /* <DEDUP_REMOVED lines=11> */
[----:B---3--:R-:W-:Y:S01]  /*15f30*/  LEA R4, R10, R5, 0x7 ;  /* 0x000000050a047211 */ /* 0x008fe200078e38ff */
        /* <DEDUP_REMOVED lines=27> */
.L_x_2363:
[----:B------:R-:W-:Y:S05]  /*160f0*/  BRA.DIV ~URZ, `(.L_x_2290) ;  /* 0x000039027f007947 */ /* 0x000fea000b800000 */
[----:B------:R3:W4:Y:S02]  /*16100*/  SHFL.IDX PT, R2, R6, RZ, 0x181f ;  /* 0x00181fff06027589 */ /* 0x00072400000e0000 */
.L_x_2364:
        /* <DEDUP_REMOVED lines=8> */
.L_x_2365:
[----:B------:R-:W-:-:S04]  /*16190*/  IADD3 R3, R0, 0x10, RZ ;  /* 0x0000001000037810 */ /* 0x000fc80007ffe0ff */
[----:B------:R-:W-:-:S13]  /*161a0*/  ISETP.GE.OR P0, PT, R3, R4, P2 ;  /* 0x000000040300720c */ /* 0x000fda0001706670 */
[----:B--2---:R-:W-:-:S04]  /*161b0*/  @!P0 LEA R2, P1, R244, R2, 0x1 ;  /* 0x00000002f4028211 */ /* 0x004fc800078208ff */
[----:B-1----:R-:W-:-:S05]  /*161c0*/  @!P0 LEA.HI.X R3, R244, R7, R245, 0x1, P1 ;  /* 0x00000007f4038211 */ /* 0x002fca00008f0cf5 */
[----:B------:R1:W-:Y:S01]  /*161d0*/  @!P0 ST.E.128 [R2.64], RZ ;  /* 0x000000ff02008985 */ /* 0x0003e2000c101d08 */
[----:B------:R-:W-:Y:S05]  /*161e0*/  BRA.DIV ~URZ, `(.L_x_2292) ;  /* 0x000039527f007947 */ /* 0x000fea000b800000 */
[----:B------:R2:W1:Y:S02]  /*161f0*/  SHFL.IDX PT, R7, R5, 0x2, 0x181f ;  /* 0x00581f0005077f89 */ /* 0x00046400000e0000 */
.L_x_2366:
[----:B------:R-:W-:Y:S05]  /*16200*/  BRA.DIV ~URZ, `(.L_x_2293) ;  /* 0x000039a27f007947 */ /* 0x000fea000b800000 */
[----:B-1----:R1:W2:Y:S02]  /*16210*/  SHFL.IDX PT, R2, R6, 0x2, 0x181f ;  /* 0x00581f0006027f89 */ /* 0x0022a400000e0000 */
.L_x_2367:
        /* <DEDUP_REMOVED lines=8> */
.L_x_2368:
[----:B------:R-:W-:-:S04]  /*162a0*/  IADD3 R3, R0, 0x30, RZ ;  /* 0x0000003000037810 */ /* 0x000fc80007ffe0ff */
[----:B------:R-:W-:-:S13]  /*162b0*/  ISETP.GE.OR P0, PT, R3, R4, P2 ;  /* 0x000000040300720c */ /* 0x000fda0001706670 */
[----:B--2---:R-:W-:-:S04]  /*162c0*/  @!P0 LEA R2, P1, R244, R2, 0x1 ;  /* 0x00000002f4028211 */ /* 0x004fc800078208ff */
[----:B------:R-:W-:-:S05]  /*162d0*/  @!P0 LEA.HI.X R3, R244, R7, R245, 0x1, P1 ;  /* 0x00000007f4038211 */ /* 0x000fca00008f0cf5 */
[----:B------:R2:W-:Y:S01]  /*162e0*/  @!P0 ST.E.128 [R2.64], RZ ;  /* 0x000000ff02008985 */ /* 0x0005e2000c101d08 */
[----:B------:R-:W-:Y:S05]  /*162f0*/  BRA.DIV ~URZ, `(.L_x_2295) ;  /* 0x000039f27f007947 */ /* 0x000fea000b800000 */
[----:B------:R1:W2:Y:S02]  /*16300*/  SHFL.IDX PT, R7, R5, 0x4, 0x181f ;  /* 0x00981f0005077f89 */ /* 0x0002a400000e0000 */
.L_x_2369:
[----:B------:R-:W-:Y:S05]  /*16310*/  BRA.DIV ~URZ, `(.L_x_2296) ;  /* 0x00003a427f007947 */ /* 0x000fea000b800000 */
[----:B--2---:R2:W1:Y:S02]  /*16320*/  SHFL.IDX PT, R2, R6, 0x4, 0x181f ;  /* 0x00981f0006027f89 */ /* 0x00446400000e0000 */
.L_x_2370:
        /* <DEDUP_REMOVED lines=8> */
.L_x_2371:
[----:B------:R-:W-:-:S04]  /*163b0*/  IADD3 R3, R0, 0x50, RZ ;  /* 0x0000005000037810 */ /* 0x000fc80007ffe0ff */
[----:B------:R-:W-:-:S13]  /*163c0*/  ISETP.GE.OR P0, PT, R3, R4, P2 ;  /* 0x000000040300720c */ /* 0x000fda0001706670 */
[----:B---3--:R-:W-:-:S04]  /*163d0*/  @!P0 LEA R2, P1, R244, R2, 0x1 ;  /* 0x00000002f4028211 */ /* 0x008fc800078208ff */
[----:B--2---:R-:W-:-:S05]  /*163e0*/  @!P0 LEA.HI.X R3, R244, R7, R245, 0x1, P1 ;  /* 0x00000007f4038211 */ /* 0x004fca00008f0cf5 */
[----:B------:R2:W-:Y:S01]  /*163f0*/  @!P0 ST.E.128 [R2.64], RZ ;  /* 0x000000ff02008985 */ /* 0x0005e2000c101d08 */
[----:B------:R-:W-:Y:S05]  /*16400*/  BRA.DIV ~URZ, `(.L_x_2298) ;  /* 0x00003a927f007947 */ /* 0x000fea000b800000 */
[----:B------:R3:W1:Y:S02]  /*16410*/  SHFL.IDX PT, R7, R5, 0x6, 0x181f ;  /* 0x00d81f0005077f89 */ /* 0x00066400000e0000 */
.L_x_2372:
[----:B------:R-:W-:Y:S05]  /*16420*/  BRA.DIV ~URZ, `(.L_x_2299) ;  /* 0x00003ae27f007947 */ /* 0x000fea000b800000 */
[----:B--2---:R2:W3:Y:S02]  /*16430*/  SHFL.IDX PT, R2, R6, 0x6, 0x181f ;  /* 0x00d81f0006027f89 */ /* 0x0044e400000e0000 */
.L_x_2373:
        /* <DEDUP_REMOVED lines=8> */
.L_x_2374:
[----:B------:R-:W-:-:S04]  /*164c0*/  IADD3 R0, R0, 0x70, RZ ;  /* 0x0000007000007810 */ /* 0x000fc80007ffe0ff */
[----:B------:R-:W-:-:S13]  /*164d0*/  ISETP.GE.OR P0, PT, R0, R4, P2 ;  /* 0x000000040000720c */ /* 0x000fda0001706670 */
[----:B----4-:R-:W-:-:S04]  /*164e0*/  @!P0 LEA R2, P1, R244, R2, 0x1 ;  /* 0x00000002f4028211 */ /* 0x010fc800078208ff */
[----:B---3--:R-:W-:-:S05]  /*164f0*/  @!P0 LEA.HI.X R3, R244, R5, R245, 0x1, P1 ;  /* 0x00000005f4038211 */ /* 0x008fca00008f0cf5 */
[----:B------:R3:W-:Y:S04]  /*16500*/  @!P0 ST.E.128 [R2.64], RZ ;  /* 0x000000ff02008985 */ /* 0x0007e8000c101d08 */
.L_x_2273:
[----:B------:R-:W-:Y:S05]  /*16510*/  BSYNC B1 ;  /* 0x0000000000017941 */ /* 0x000fea0003800000 */
.L_x_2257:
        /* <DEDUP_REMOVED lines=15> */
.L_x_2375:
[----:B------:R-:W-:Y:S05]  /*16610*/  BRA.DIV ~URZ, `(.L_x_2303) ;  /* 0x00003aa27f007947 */ /* 0x000fea000b800000 */
[----:B------:R3:W1:Y:S02]  /*16620*/  SHFL.IDX PT, R8, R84, 0x1, 0x1f ;  /* 0x00201f0054087f89 */ /* 0x00066400000e0000 */
.L_x_2376:
        /* <DEDUP_REMOVED lines=19> */
.L_x_2377:
        /* <DEDUP_REMOVED lines=16> */
.L_x_2378:
[----:B----4-:R-:W-:Y:S01]  /*16860*/  IMAD R0, R0, c[0x0][0x538], RZ ;  /* 0x00014e0000007a24 */ /* 0x010fe200078e02ff */
[----:B------:R-:W-:Y:S04]  /*16870*/  BSSY B1, `(.L_x_2306) ;  /* 0x0000084000017945 */ /* 0x000fe80003800000 */
[----:B-1----:R-:W-:-:S04]  /*16880*/  IADD3 R8, R0, R8, RZ ;  /* 0x0000000800087210 */ /* 0x002fc80007ffe0ff */
[----:B--2---:R-:W-:-:S13]  /*16890*/  ISETP.GT.AND P0, PT, R8, R9, PT ;  /* 0x000000090800720c */ /* 0x004fda0003f04270 */
[----:B------:R-:W-:Y:S05]  /*168a0*/  @P0 BRA `(.L_x_2307) ;  /* 0x0000025000000947 */ /* 0x000fea0003800000 */
.L_x_2311:
        /* <DEDUP_REMOVED lines=17> */
.L_x_2379:
        /* <DEDUP_REMOVED lines=16> */
.L_x_2380:
[----:B--2---:R-:W-:-:S05]  /*16ac0*/  IMAD R0, R0, c[0x0][0x538], RZ ;  /* 0x00014e0000007a24 */ /* 0x004fca00078e02ff */
[----:B------:R-:W-:-:S04]  /*16ad0*/  IADD3 R8, R0, R8, RZ ;  /* 0x0000000800087210 */ /* 0x000fc80007ffe0ff */
[----:B------:R-:W-:-:S13]  /*16ae0*/  ISETP.GT.AND P0, PT, R8, R9, PT ;  /* 0x000000090800720c */ /* 0x000fda0003f04270 */
[----:B-1----:R-:W-:Y:S05]  /*16af0*/  @!P0 BRA `(.L_x_2311) ;  /* 0xfffffdb000008947 */ /* 0x002fea000383ffff */
.L_x_2307:
[----:B------:R-:W-:-:S05]  /*16b00*/  IADD3 R8, -R0, R8, RZ ;  /* 0x0000000800087210 */ /* 0x000fca0007ffe1ff */
[----:B------:R-:W-:-:S05]  /*16b10*/  IMAD R0, R4, c[0x0][0x538], R8 ;  /* 0x00014e0004007a24 */ /* 0x000fca00078e0208 */
[----:B------:R-:W-:Y:S01]  /*16b20*/  ISETP.GT.AND P0, PT, R0, R9, PT ;  /* 0x000000090000720c */ /* 0x000fe20003f04270 */
[----:B------:R-:W-:-:S12]  /*16b30*/  BRA.DIV ~URZ, `(.L_x_2312) ;  /* 0x000039e27f007947 */ /* 0x000fd8000b800000 */
[----:B------:R-:W-:-:S04]  /*16b40*/  VOTE.ANY R0, PT, !P0 ;  /* 0x0000000000007806 */ /* 0x000fc800040e0100 */
.L_x_2381:
[----:B------:R1:W2:Y:S01]  /*16b50*/  POPC R10, R0 ;  /* 0x00000000000a7309 */ /* 0x0002a20000000000 */
[----:B------:R-:W-:Y:S05]  /*16b60*/  BRA.DIV ~URZ, `(.L_x_2313) ;  /* 0x000039f27f007947 */ /* 0x000fea000b800000 */
[----:B--2---:R2:W4:Y:S04]  /*16b70*/  SHFL.IDX PT, R6, R6, R10, 0x1f ;  /* 0x00001f0a06067589 */ /* 0x00452800000e0000 */
[----:B------:R2:W1:Y:S02]  /*16b80*/  SHFL.IDX PT, R7, R7, R10, 0x1f ;  /* 0x00001f0a07077589 */ /* 0x00046400000e0000 */
.L_x_2382:
[----:B------:R-:W-:Y:S01]  /*16b90*/  ISETP.NE.AND P0, PT, R0, RZ, PT ;  /* 0x000000ff0000720c */ /* 0x000fe20003f05270 */
[----:B------:R-:W-:-:S12]  /*16ba0*/  BSSY B0, `(.L_x_2314) ;  /* 0x0000005000007945 */ /* 0x000fd80003800000 */
[----:B------:R-:W-:Y:S05]  /*16bb0*/  @!P0 BRA `(.L_x_2315) ;  /* 0x0000003000008947 */ /* 0x000fea0003800000 */
[----:B-1----:R-:W-:Y:S01]  /*16bc0*/  IADD3 R0, R10, -0x1, RZ ;  /* 0xffffffff0a007810 */ /* 0x002fe20007ffe0ff */
[----:B------:R-:W-:Y:S05]  /*16bd0*/  BRA.DIV ~URZ, `(.L_x_2316) ;  /* 0x00003a527f007947 */ /* 0x000fea000b800000 */
[----:B------:R1:W2:Y:S02]  /*16be0*/  SHFL.IDX PT, R11, R4, R0, 0x1f ;  /* 0x00001f00040b7589 */ /* 0x0002a400000e0000 */
.L_x_2315:
[----:B------:R-:W-:Y:S05]  /*16bf0*/  BSYNC B0 ;  /* 0x0000000000007941 */ /* 0x000fea0003800000 */
.L_x_2314:
        /* <DEDUP_REMOVED lines=70> */
.L_x_2308:
[----:B------:R-:W-:Y:S01]  /*17060*/  MOV R0, c[0x0][0x53c] ;  /* 0x00014f0000007a02 */ /* 0x000fe20000000f00 */
[----:B------:R1:W-:Y:S04]  /*17070*/  STL [R1+0x30], R9 ;  /* 0x0000300901007387 */ /* 0x0003e80000100800 */
[----:B------:R1:W-:Y:S04]  /*17080*/  STL [R1+0x34], RZ ;  /* 0x000034ff01007387 */ /* 0x0003e80000100800 */
[----:B------:R1:W-:Y:S04]  /*17090*/  STL [R1+0x38], RZ ;  /* 0x000038ff01007387 */ /* 0x0003e80000100800 */
[----:B------:R1:W-:Y:S02]  /*170a0*/  STL [R1+0x3c], R0 ;  /* 0x00003c0001007387 */ /* 0x0003e40000100800 */
.L_x_2317:
[----:B------:R-:W-:Y:S05]  /*170b0*/  BSYNC B1 ;  /* 0x0000000000017941 */ /* 0x000fea0003800000 */
.L_x_2306:
        /* <DEDUP_REMOVED lines=9> */
.L_x_2301:
[----:B-1----:R-:W3:Y:S02]  /*17150*/  LDL R0, [R1+0x3c] ;  /* 0x00003c0001007983 */ /* 0x002ee40000100800 */
[----:B---3--:R-:W-:-:S13]  /*17160*/  ISETP.GE.AND P0, PT, R0, c[0x0][0x53c], PT ;  /* 0x00014f0000007a0c */ /* 0x008fda0003f06270 */
[----:B--2-4-:R-:W-:Y:S01]  /*17170*/  @P0 CALL.REL.NOINC `(.L_x_2318) ;  /* 0x0000001000000944 */ /* 0x014fe20003c00000 */
[----:B------:R-:W-:Y:S05]  /*17180*/  BRA `(.L_x_2319) ;  /* 0xfffea8f000007947 */ /* 0x000fea000383ffff */
.L_x_2318:
[----:B------:R-:W-:Y:S05]  /*17190*/  EXIT ;  /* 0x000000000000794d */ /* 0x000fea0003800000 */
.L_x_2131:
[----:B------:R-:W-:Y:S01]  /*171a0*/  IMAD.MOV.U32 R0, RZ, RZ, R5 ;  /* 0x000000ffff007224 */ /* 0x000fe200078e0005 */
[----:B------:R-:W-:Y:S02]  /*171b0*/  MOV R2, 0x1 ;  /* 0x0000000100027802 */ /* 0x000fe40000000f00 */
[----:B------:R-:W-:Y:S02]  /*171c0*/  MOV R3, 0x171e0 ;  /* 0x000171e000037802 */ /* 0x000fe40000000f00 */
[----:B------:R-:W-:Y:S05]  /*171d0*/  CALL.REL.NOINC `($__internal_32_$__cuda_sm70_shflsync_up_p) ;  /* 0x0000357000007944 */ /* 0x000fea0003c00000 */
[----:B------:R-:W-:Y:S01]  /*171e0*/  MOV R0, R4 ;  /* 0x0000000400007202 */ /* 0x000fe20000000f00 */
[----:B------:R-:W-:Y:S05]  /*171f0*/  BRA `(.L_x_2320) ;  /* 0xfffe927000007947 */ /* 0x000fea000383ffff */
.L_x_2132:
[----:B------:R-:W-:Y:S01]  /*17200*/  IMAD.MOV.U32 R0, RZ, RZ, R5 ;  /* 0x000000ffff007224 */ /* 0x000fe200078e0005 */
[----:B------:R-:W-:Y:S02]  /*17210*/  MOV R2, 0x2 ;  /* 0x0000000200027802 */ /* 0x000fe40000000f00 */
[----:B------:R-:W-:Y:S02]  /*17220*/  MOV R3, 0x17240 ;  /* 0x0001724000037802 */ /* 0x000fe40000000f00 */
[----:B------:R-:W-:Y:S05]  /*17230*/  CALL.REL.NOINC `($__internal_32_$__cuda_sm70_shflsync_up_p) ;  /* 0x0000351000007944 */ /* 0x000fea0003c00000 */
[----:B------:R-:W-:Y:S01]  /*17240*/  SEL R0, R4, RZ, P4 ;  /* 0x000000ff04007207 */ /* 0x000fe20002000000 */
[----:B------:R-:W-:Y:S01]  /*17250*/  IMAD.MOV.U32 R2, RZ, RZ, 0x4 ;  /* 0x00000004ff027424 */ /* 0x000fe200078e00ff */
[----:B------:R-:W-:-:S03]  /*17260*/  MOV R3, 0x17290 ;  /* 0x0001729000037802 */ /* 0x000fc60000000f00 */
[----:B------:R-:W-:Y:S02]  /*17270*/  IMAD.IADD R0, R5, 0x1, R0 ;  /* 0x0000000105007824 */ /* 0x000fe400078e0200 */
        /* <DEDUP_REMOVED lines=13> */
[----:B------:R-:W-:Y:S02]  /*17350*/  MOV R3, 0x1f ;  /* 0x0000001f00037802 */ /* 0x000fe40000000f00 */
[----:B------:R-:W-:Y:S01]  /*17360*/  MOV R2, 0x173a0 ;  /* 0x000173a000027802 */ /* 0x000fe20000000f00 */
[----:B------:R-:W-:-:S04]  /*17370*/  IMAD.IADD R4, R0, 0x1, R4 ;  /* 0x0000000100047824 */ /* 0x000fc800078e0204 */
[----:B------:R-:W-:Y:S02]  /*17380*/  IMAD.MOV.U32 R216, RZ, RZ, R4 ;  /* 0x000000ffffd87224 */ /* 0x000fe400078e0004 */
[----:B------:R-:W-:Y:S05]  /*17390*/  CALL.REL.NOINC `($__internal_31_$__cuda_sm70_shflsync_idx_p) ;  /* 0x0000336000007944 */ /* 0x000fea0003c00000 */
[----:B------:R-:W-:Y:S01]  /*173a0*/  MOV R0, R215 ;  /* 0x000000d700007202 */ /* 0x000fe20000000f00 */
[----:B------:R-:W-:Y:S05]  /*173b0*/  BRA `(.L_x_2321) ;  /* 0xfffe91b000007947 */ /* 0x000fea000383ffff */
.L_x_2134:
[----:B------:R-:W-:Y:S02]  /*173c0*/  SEL R0, RZ, 0x1, P0 ;  /* 0x00000001ff007807 */ /* 0x000fe40000000000 */
[----:B------:R-:W-:Y:S02]  /*173d0*/  MOV R2, 0x173f0 ;  /* 0x000173f000027802 */ /* 0x000fe40000000f00 */
[----:B------:R-:W-:Y:S05]  /*173e0*/  CALL.REL.NOINC `($__internal_33_$__cuda_sm70_votesync_ballot) ;  /* 0x000033d000007944 */ /* 0x000fea0003c00000 */
[----:B------:R-:W-:Y:S05]  /*173f0*/  BRA `(.L_x_2322) ;  /* 0xfffe920000007947 */ /* 0x000fea000383ffff */
.L_x_2135:
[----:B------:R-:W-:Y:S01]  /*17400*/  IMAD.MOV.U32 R216, RZ, RZ, R8 ;  /* 0x000000ffffd87224 */ /* 0x000fe200078e0008 */
[----:B--2---:R-:W-:Y:S01]  /*17410*/  MOV R215, R13 ;  /* 0x0000000d00d77202 */ /* 0x004fe20000000f00 */
[----:B------:R-:W-:Y:S01]  /*17420*/  IMAD.MOV.U32 R3, RZ, RZ, 0x1f ;  /* 0x0000001fff037424 */ /* 0x000fe200078e00ff */
[----:B------:R-:W-:Y:S02]  /*17430*/  MOV R2, 0x17450 ;  /* 0x0001745000027802 */ /* 0x000fe40000000f00 */
[----:B-1----:R-:W-:Y:S05]  /*17440*/  CALL.REL.NOINC `($__internal_31_$__cuda_sm70_shflsync_idx_p) ;  /* 0x000032b000007944 */ /* 0x002fea0003c00000 */
[----:B------:R-:W-:Y:S01]  /*17450*/  IMAD.MOV.U32 R11, RZ, RZ, R215 ;  /* 0x000000ffff0b7224 */ /* 0x000fe200078e00d7 */
[----:B------:R-:W-:Y:S01]  /*17460*/  MOV R216, R7 ;  /* 0x0000000700d87202 */ /* 0x000fe20000000f00 */
[----:B------:R-:W-:Y:S01]  /*17470*/  IMAD.MOV.U32 R6, RZ, RZ, RZ ;  /* 0x000000ffff067224 */ /* 0x000fe200078e00ff */
[----:B------:R-:W-:Y:S01]  /*17480*/  MOV R215, R13 ;  /* 0x0000000d00d77202 */ /* 0x000fe20000000f00 */
[----:B------:R-:W-:Y:S01]  /*17490*/  IMAD.MOV.U32 R3, RZ, RZ, 0x1f ;  /* 0x0000001fff037424 */ /* 0x000fe200078e00ff */
[----:B------:R-:W-:-:S02]  /*174a0*/  MOV R2, 0x174c0 ;  /* 0x000174c000027802 */ /* 0x000fc40000000f00 */
[----:B------:R-:W-:Y:S05]  /*174b0*/  CALL.REL.NOINC `($__internal_31_$__cuda_sm70_shflsync_idx_p) ;  /* 0x0000324000007944 */ /* 0x000fea0003c00000 */
[----:B------:R-:W-:Y:S01]  /*174c0*/  MOV R10, R215 ;  /* 0x000000d7000a7202 */ /* 0x000fe20000000f00 */
[----:B------:R-:W-:Y:S05]  /*174d0*/  BRA `(.L_x_2323) ;  /* 0xfffe917000007947 */ /* 0x000fea000383ffff */
.L_x_2138:
[----:B------:R-:W-:Y:S01]  /*174e0*/  IMAD.MOV.U32 R216, RZ, RZ, R4 ;  /* 0x000000ffffd87224 */ /* 0x000fe200078e0004 */
[----:B------:R-:W-:-:S02]  /*174f0*/  MOV R3, 0x1f ;  /* 0x0000001f00037802 */ /* 0x000fc40000000f00 */
[----:B------:R-:W-:Y:S02]  /*17500*/  MOV R2, 0x17520 ;  /* 0x0001752000027802 */ /* 0x000fe40000000f00 */
[----:B-1234-:R-:W-:Y:S05]  /*17510*/  CALL.REL.NOINC `($__internal_31_$__cuda_sm70_shflsync_idx_p) ;  /* 0x000031e000007944 */ /* 0x01efea0003c00000 */
[----:B------:R-:W-:Y:S01]  /*17520*/  MOV R6, R215 ;  /* 0x000000d700067202 */ /* 0x000fe20000000f00 */
[----:B------:R-:W-:Y:S05]  /*17530*/  BRA `(.L_x_2137) ;  /* 0xfffe917000007947 */ /* 0x000fea000383ffff */
.L_x_2184:
[----:B------:R-:W-:Y:S01]  /*17540*/  IMAD.MOV.U32 R216, RZ, RZ, R5 ;  /* 0x000000ffffd87224 */ /* 0x000fe200078e0005 */
[----:B------:R-:W-:Y:S01]  /*17550*/  MOV R215, RZ ;  /* 0x000000ff00d77202 */ /* 0x000fe20000000f00 */
[----:B------:R-:W-:Y:S01]  /*17560*/  IMAD.MOV.U32 R3, RZ, RZ, 0x181f ;  /* 0x0000181fff037424 */ /* 0x000fe200078e00ff */
[----:B------:R-:W-:Y:S02]  /*17570*/  MOV R2, 0x17590 ;  /* 0x0001759000027802 */ /* 0x000fe40000000f00 */
[----:B-----5:R-:W-:Y:S05]  /*17580*/  CALL.REL.NOINC `($__internal_31_$__cuda_sm70_shflsync_idx_p) ;  /* 0x0000317000007944 */ /* 0x020fea0003c00000 */
[----:B------:R-:W-:Y:S01]  /*17590*/  MOV R7, R215 ;  /* 0x000000d700077202 */ /* 0x000fe20000000f00 */
[----:B------:R-:W-:Y:S05]  /*175a0*/  BRA `(.L_x_2324) ;  /* 0xffff0ee000007947 */ /* 0x000fea000383ffff */
.L_x_2185:
[----:B------:R-:W-:Y:S01]  /*175b0*/  IMAD.MOV.U32 R216, RZ, RZ, R6 ;  /* 0x000000ffffd87224 */ /* 0x000fe200078e0006 */
[----:B------:R-:W-:Y:S01]  /*175c0*/  MOV R215, RZ ;  /* 0x000000ff00d77202 */ /* 0x000fe20000000f00 */
[----:B------:R-:W-:Y:S01]  /*175d0*/  IMAD.MOV.U32 R3, RZ, RZ, 0x181f ;  /* 0x0000181fff037424 */ /* 0x000fe200078e00ff */
[----:B------:R-:W-:Y:S02]  /*175e0*/  MOV R2, 0x17600 ;  /* 0x0001760000027802 */ /* 0x000fe40000000f00 */
[----:B-12--5:R-:W-:Y:S05]  /*175f0*/  CALL.REL.NOINC `($__internal_31_$__cuda_sm70_shflsync_idx_p) ;  /* 0x0000310000007944 */ /* 0x026fea0003c00000 */
[----:B------:R-:W-:Y:S01]  /*17600*/  MOV R2, R215 ;  /* 0x000000d700027202 */ /* 0x000fe20000000f00 */
[----:B------:R-:W-:Y:S05]  /*17610*/  BRA `(.L_x_2325) ;  /* 0xffff0e9000007947 */ /* 0x000fea000383ffff */
.L_x_2188:
[----:B------:R-:W-:Y:S01]  /*17620*/  IMAD.MOV.U32 R216, RZ, RZ, R5 ;  /* 0x000000ffffd87224 */ /* 0x000fe200078e0005 */
[----:B------:R-:W-:Y:S01]  /*17630*/  MOV R215, 0x1 ;  /* 0x0000000100d77802 */ /* 0x000fe20000000f00 */
[----:B--2---:R-:W-:Y:S01]  /*17640*/  IMAD.MOV.U32 R3, RZ, RZ, 0x181f ;  /* 0x0000181fff037424 */ /* 0x004fe200078e00ff */
[----:B----4-:R-:W-:-:S02]  /*17650*/  MOV R2, 0x17670 ;  /* 0x0001767000027802 */ /* 0x010fc40000000f00 */
[----:B-1-3-5:R-:W-:Y:S05]  /*17660*/  CALL.REL.NOINC `($__internal_31_$__cuda_sm70_shflsync_idx_p) ;  /* 0x0000309000007944 */ /* 0x02afea0003c00000 */
[----:B------:R-:W-:Y:S01]  /*17670*/  IMAD.MOV.U32 R7, RZ, RZ, R215 ;  /* 0x000000ffff077224 */ /* 0x000fe200078e00d7 */
[----:B------:R-:W-:Y:S01]  /*17680*/  MOV R215, 0x1 ;  /* 0x0000000100d77802 */ /* 0x000fe20000000f00 */
[----:B------:R-:W-:Y:S01]  /*17690*/  IMAD.MOV.U32 R216, RZ, RZ, R6 ;  /* 0x000000ffffd87224 */ /* 0x000fe200078e0006 */
[----:B------:R-:W-:-:S02]  /*176a0*/  MOV R3, 0x181f ;  /* 0x0000181f00037802 */ /* 0x000fc40000000f00 */
[----:B------:R-:W-:Y:S02]  /*176b0*/  MOV R2, 0x176d0 ;  /* 0x000176d000027802 */ /* 0x000fe40000000f00 */
[----:B------:R-:W-:Y:S05]  /*176c0*/  CALL.REL.NOINC `($__internal_31_$__cuda_sm70_shflsync_idx_p) ;  /* 0x0000303000007944 */ /* 0x000fea0003c00000 */
[----:B------:R-:W-:Y:S01]  /*176d0*/  MOV R2, R215 ;  /* 0x000000d700027202 */ /* 0x000fe20000000f00 */
[----:B------:R-:W-:Y:S05]  /*176e0*/  BRA `(.L_x_2326) ;  /* 0xffff0ea000007947 */ /* 0x000fea000383ffff */
.L_x_2191:
[----:B------:R-:W-:Y:S01]  /*176f0*/  IMAD.MOV.U32 R216, RZ, RZ, R5 ;  /* 0x000000ffffd87224 */ /* 0x000fe200078e0005 */
[----:B------:R-:W-:Y:S01]  /*17700*/  MOV R215, 0x2 ;  /* 0x0000000200d77802 */ /* 0x000fe20000000f00 */
[----:B-1----:R-:W-:Y:S01]  /*17710*/  IMAD.MOV.U32 R3, RZ, RZ, 0x181f ;  /* 0x0000181fff037424 */ /* 0x002fe200078e00ff */
[----:B----4-:R-:W-:Y:S02]  /*17720*/  MOV R2, 0x17740 ;  /* 0x0001774000027802 */ /* 0x010fe40000000f00 */
[----:B--23-5:R-:W-:Y:S05]  /*17730*/  CALL.REL.NOINC `($__internal_31_$__cuda_sm70_shflsync_idx_p) ;  /* 0x00002fc000007944 */ /* 0x02cfea0003c00000 */
[----:B------:R-:W-:Y:S01]  /*17740*/  MOV R7, R215 ;  /* 0x000000d700077202 */ /* 0x000fe20000000f00 */
[----:B------:R-:W-:Y:S05]  /*17750*/  BRA `(.L_x_2327) ;  /* 0xffff0f0000007947 */ /* 0x000fea000383ffff */
.L_x_2192:
[----:B------:R-:W-:Y:S01]  /*17760*/  IMAD.MOV.U32 R216, RZ, RZ, R6 ;  /* 0x000000ffffd87224 */ /* 0x000fe200078e0006 */
[----:B------:R-:W-:Y:S01]  /*17770*/  MOV R215, 0x2 ;  /* 0x0000000200d77802 */ /* 0x000fe20000000f00 */
[----:B------:R-:W-:Y:S01]  /*17780*/  IMAD.MOV.U32 R3, RZ, RZ, 0x181f ;  /* 0x0000181fff037424 */ /* 0x000fe200078e00ff */
[----:B----4-:R-:W-:Y:S02]  /*17790*/  MOV R2, 0x177b0 ;  /* 0x000177b000027802 */ /* 0x010fe40000000f00 */
[----:B-123-5:R-:W-:Y:S05]  /*177a0*/  CALL.REL.NOINC `($__internal_31_$__cuda_sm70_shflsync_idx_p) ;  /* 0x00002f5000007944 */ /* 0x02efea0003c00000 */
[----:B------:R-:W-:Y:S01]  /*177b0*/  MOV R2, R215 ;  /* 0x000000d700027202 */ /* 0x000fe20000000f00 */
[----:B------:R-:W-:Y:S05]  /*177c0*/  BRA `(.L_x_2328) ;  /* 0xffff0eb000007947 */ /* 0x000fea000383ffff */
.L_x_2195:
[----:B------:R-:W-:Y:S01]  /*177d0*/  IMAD.MOV.U32 R216, RZ, RZ, R5 ;  /* 0x000000ffffd87224 */ /* 0x000fe200078e0005 */
[----:B------:R-:W-:Y:S01]  /*177e0*/  MOV R215, 0x3 ;  /* 0x0000000300d77802 */ /* 0x000fe20000000f00 */
[----:B-1----:R-:W-:Y:S01]  /*177f0*/  IMAD.MOV.U32 R3, RZ, RZ, 0x181f ;  /* 0x0000181fff037424 */ /* 0x002fe200078e00ff */
[----:B------:R-:W-:-:S02]  /*17800*/  MOV R2, 0x17820 ;  /* 0x0001782000027802 */ /* 0x000fc40000000f00 */
[----:B--2345:R-:W-:Y:S05]  /*17810*/  CALL.REL.NOINC `($__internal_31_$__cuda_sm70_shflsync_idx_p) ;  /* 0x00002ee000007944 */ /* 0x03cfea0003c00000 */
        /* <DEDUP_REMOVED lines=8> */
.L_x_2198:
[----:B------:R-:W-:Y:S01]  /*178a0*/  IMAD.MOV.U32 R216, RZ, RZ, R5 ;  /* 0x000000ffffd87224 */ /* 0x000fe200078e0005 */
[----:B------:R-:W-:Y:S01]  /*178b0*/  MOV R215, 0x4 ;  /* 0x0000000400d77802 */ /* 0x000fe20000000f00 */
[----:B-1----:R-:W-:Y:S01]  /*178c0*/  IMAD.MOV.U32 R3, RZ, RZ, 0x181f ;  /* 0x0000181fff037424 */ /* 0x002fe200078e00ff */
[----:B------:R-:W-:Y:S02]  /*178d0*/  MOV R2, 0x178f0 ;  /* 0x000178f000027802 */ /* 0x000fe40000000f00 */
[----:B--2345:R-:W-:Y:S05]  /*178e0*/  CALL.REL.NOINC `($__internal_31_$__cuda_sm70_shflsync_idx_p) ;  /* 0x00002e1000007944 */ /* 0x03cfea0003c00000 */
[----:B------:R-:W-:Y:S01]  /*178f0*/  MOV R7, R215 ;  /* 0x000000d700077202 */ /* 0x000fe20000000f00 */
[----:B------:R-:W-:Y:S05]  /*17900*/  BRA `(.L_x_2330) ;  /* 0xffff0f2000007947 */ /* 0x000fea000383ffff */
.L_x_2199:
[----:B------:R-:W-:Y:S01]  /*17910*/  IMAD.MOV.U32 R216, RZ, RZ, R6 ;  /* 0x000000ffffd87224 */ /* 0x000fe200078e0006 */
[----:B------:R-:W-:Y:S01]  /*17920*/  MOV R215, 0x4 ;  /* 0x0000000400d77802 */ /* 0x000fe20000000f00 */
[----:B-1----:R-:W-:Y:S01]  /*17930*/  IMAD.MOV.U32 R3, RZ, RZ, 0x181f ;  /* 0x0000181fff037424 */ /* 0x002fe200078e00ff */
[----:B------:R-:W-:Y:S02]  /*17940*/  MOV R2, 0x17960 ;  /* 0x0001796000027802 */ /* 0x000fe40000000f00 */
[----:B--2345:R-:W-:Y:S05]  /*17950*/  CALL.REL.NOINC `($__internal_31_$__cuda_sm70_shflsync_idx_p) ;  /* 0x00002da000007944 */ /* 0x03cfea0003c00000 */
[----:B------:R-:W-:Y:S01]  /*17960*/  MOV R2, R215 ;  /* 0x000000d700027202 */ /* 0x000fe20000000f00 */
[----:B------:R-:W-:Y:S05]  /*17970*/  BRA `(.L_x_2331) ;  /* 0xffff0ed000007947 */ /* 0x000fea000383ffff */
.L_x_2202:
[----:B------:R-:W-:Y:S01]  /*17980*/  IMAD.MOV.U32 R216, RZ, RZ, R5 ;  /* 0x000000ffffd87224 */ /* 0x000fe200078e0005 */
[----:B------:R-:W-:Y:S01]  /*17990*/  MOV R215, 0x5 ;  /* 0x0000000500d77802 */ /* 0x000fe20000000f00 */
[----:B--2---:R-:W-:Y:S01]  /*179a0*/  IMAD.MOV.U32 R3, RZ, RZ, 0x181f ;  /* 0x0000181fff037424 */ /* 0x004fe200078e00ff */
[----:B---3--:R-:W-:-:S02]  /*179b0*/  MOV R2, 0x179d0 ;  /* 0x000179d000027802 */ /* 0x008fc40000000f00 */
[----:B-1--45:R-:W-:Y:S05]  /*179c0*/  CALL.REL.NOINC `($__internal_31_$__cuda_sm70_shflsync_idx_p) ;  /* 0x00002d3000007944 */ /* 0x032fea0003c00000 */
        /* <DEDUP_REMOVED lines=8> */
.L_x_2205:
[----:B------:R-:W-:Y:S01]  /*17a50*/  IMAD.MOV.U32 R216, RZ, RZ, R5 ;  /* 0x000000ffffd87224 */ /* 0x000fe200078e0005 */
[----:B------:R-:W-:Y:S01]  /*17a60*/  MOV R215, 0x6 ;  /* 0x0000000600d77802 */ /* 0x000fe20000000f00 */
[----:B-1----:R-:W-:Y:S01]  /*17a70*/  IMAD.MOV.U32 R3, RZ, RZ, 0x181f ;  /* 0x0000181fff037424 */ /* 0x002fe200078e00ff */
[----:B---3--:R-:W-:Y:S02]  /*17a80*/  MOV R2, 0x17aa0 ;  /* 0x00017aa000027802 */ /* 0x008fe40000000f00 */
[----:B--2-45:R-:W-:Y:S05]  /*17a90*/  CALL.REL.NOINC `($__internal_31_$__cuda_sm70_shflsync_idx_p) ;  /* 0x00002c6000007944 */ /* 0x034fea0003c00000 */
[----:B------:R-:W-:Y:S01]  /*17aa0*/  MOV R7, R215 ;  /* 0x000000d700077202 */ /* 0x000fe20000000f00 */
[----:B------:R-:W-:Y:S05]  /*17ab0*/  BRA `(.L_x_2333) ;  /* 0xffff0f4000007947 */ /* 0x000fea000383ffff */
.L_x_2206:
[----:B------:R-:W-:Y:S01]  /*17ac0*/  IMAD.MOV.U32 R216, RZ, RZ, R6 ;  /* 0x000000ffffd87224 */ /* 0x000fe200078e0006 */
[----:B------:R-:W-:Y:S01]  /*17ad0*/  MOV R215, 0x6 ;  /* 0x0000000600d77802 */ /* 0x000fe20000000f00 */
[----:B------:R-:W-:Y:S01]  /*17ae0*/  IMAD.MOV.U32 R3, RZ, RZ, 0x181f ;  /* 0x0000181fff037424 */ /* 0x000fe200078e00ff */
[----:B---3--:R-:W-:Y:S02]  /*17af0*/  MOV R2, 0x17b10 ;  /* 0x00017b1000027802 */ /* 0x008fe40000000f00 */
[----:B-12-45:R-:W-:Y:S05]  /*17b00*/  CALL.REL.NOINC `($__internal_31_$__cuda_sm70_shflsync_idx_p) ;  /* 0x00002bf000007944 */ /* 0x036fea0003c00000 */
[----:B------:R-:W-:Y:S01]  /*17b10*/  MOV R2, R215 ;  /* 0x000000d700027202 */ /* 0x000fe20000000f00 */
[----:B------:R-:W-:Y:S05]  /*17b20*/  BRA `(.L_x_2334) ;  /* 0xffff0ef000007947 */ /* 0x000fea000383ffff */
.L_x_2209:
        /* <DEDUP_REMOVED lines=13> */
.L_x_2242:
[----:B------:R-:W-:Y:S01]  /*17c00*/  IMAD.MOV.U32 R216, RZ, RZ, R5 ;  /* 0x000000ffffd87224 */ /* 0x000fe200078e0005 */
[----:B------:R-:W-:Y:S01]  /*17c10*/  MOV R215, RZ ;  /* 0x000000ff00d77202 */ /* 0x000fe20000000f00 */
[----:B------:R-:W-:Y:S01]  /*17c20*/  IMAD.MOV.U32 R3, RZ, RZ, 0x181f ;  /* 0x0000181fff037424 */ /* 0x000fe200078e00ff */
[----:B------:R-:W-:Y:S02]  /*17c30*/  MOV R2, 0x17c50 ;  /* 0x00017c5000027802 */ /* 0x000fe40000000f00 */
[----:B------:R-:W-:Y:S05]  /*17c40*/  CALL.REL.NOINC `($__internal_31_$__cuda_sm70_shflsync_idx_p) ;  /* 0x00002ab000007944 */ /* 0x000fea0003c00000 */
[----:B------:R-:W-:Y:S01]  /*17c50*/  MOV R11, R215 ;  /* 0x000000d7000b7202 */ /* 0x000fe20000000f00 */
[----:B------:R-:W-:Y:S05]  /*17c60*/  BRA `(.L_x_2336) ;  /* 0xffff56b000007947 */ /* 0x000fea000383ffff */
.L_x_2243:
[----:B------:R-:W-:Y:S01]  /*17c70*/  IMAD.MOV.U32 R216, RZ, RZ, R4 ;  /* 0x000000ffffd87224 */ /* 0x000fe200078e0004 */
[----:B------:R-:W-:Y:S01]  /*17c80*/  MOV R215, RZ ;  /* 0x000000ff00d77202 */ /* 0x000fe20000000f00 */
[----:B------:R-:W-:Y:S01]  /*17c90*/  IMAD.MOV.U32 R3, RZ, RZ, 0x181f ;  /* 0x0000181fff037424 */ /* 0x000fe200078e00ff */
[----:B------:R-:W-:Y:S02]  /*17ca0*/  MOV R2, 0x17cc0 ;  /* 0x00017cc000027802 */ /* 0x000fe40000000f00 */
[----:B-12---:R-:W-:Y:S05]  /*17cb0*/  CALL.REL.NOINC `($__internal_31_$__cuda_sm70_shflsync_idx_p) ;  /* 0x00002a4000007944 */ /* 0x006fea0003c00000 */
        /* <DEDUP_REMOVED lines=12> */
[----:B------:R-:W-:Y:S05]  /*17d80*/  CALL.REL.NOINC `($__internal_31_$__cuda_sm70_shflsync_idx_p) ;  /* 0x0000297000007944 */ /* 0x000fea0003c00000 */
[----:B------:R-:W-:Y:S01]  /*17d90*/  IMAD.MOV.U32 R7, RZ, RZ, R215 ;  /* 0x000000ffff077224 */ /* 0x000fe200078e00d7 */
[----:B------:R-:W-:Y:S01]  /*17da0*/  MOV R215, 0x1 ;  /* 0x0000000100d77802 */ /* 0x000fe20000000f00 */
[----:B------:R-:W-:Y:S01]  /*17db0*/  IMAD.MOV.U32 R216, RZ, RZ, R4 ;  /* 0x000000ffffd87224 */ /* 0x000fe200078e0004 */
[----:B------:R-:W-:Y:S02]  /*17dc0*/  MOV R3, 0x181f ;  /* 0x0000181f00037802 */ /* 0x000fe40000000f00 */
[----:B------:R-:W-:Y:S02]  /*17dd0*/  MOV R2, 0x17df0 ;  /* 0x00017df000027802 */ /* 0x000fe40000000f00 */
[----:B------:R-:W-:Y:S05]  /*17de0*/  CALL.REL.NOINC `($__internal_31_$__cuda_sm70_shflsync_idx_p) ;  /* 0x0000291000007944 */ /* 0x000fea0003c00000 */
        /* <DEDUP_REMOVED lines=60> */
[----:B------:R-:W-:Y:S01]  /*181b0*/  MOV R4, R215 ;  /* 0x000000d700047202 */ /* 0x000fe20000000f00 */
[----:B------:R-:W-:Y:S05]  /*181c0*/  BRA `(.L_x_2337) ;  /* 0xffff52d000007947 */ /* 0x000fea000383ffff */
.L_x_2244:
[----:B------:R-:W-:Y:S01]  /*181d0*/  IMAD.MOV.U32 R84, RZ, RZ, R4 ;  /* 0x000000ffff547224 */ /* 0x000fe200078e0004 */
[----:B------:R-:W-:-:S02]  /*181e0*/  MOV R0, 0x2 ;  /* 0x0000000200007802 */ /* 0x000fc40000000f00 */
[----:B------:R-:W-:Y:S02]  /*181f0*/  MOV R2, 0x18210 ;  /* 0x0001821000027802 */ /* 0x000fe40000000f00 */
[----:B------:R-:W-:Y:S05]  /*18200*/  CALL.REL.NOINC `($__internal_30_$__cuda_sm70_shflsync_bfly_p) ;  /* 0x0000249000007944 */ /* 0x000fea0003c00000 */
[----:B------:R-:W-:Y:S01]  /*18210*/  FMNMX.FTZ R4, R4, R0, !PT ;  /* 0x0000000004047209 */ /* 0x000fe20007810000 */
[----:B------:R-:W-:Y:S01]  /*18220*/  IMAD.MOV.U32 R0, RZ, RZ, 0x1 ;  /* 0x00000001ff007424 */ /* 0x000fe200078e00ff */
[----:B------:R-:W-:-:S03]  /*18230*/  MOV R2, 0x18260 ;  /* 0x0001826000027802 */ /* 0x000fc60000000f00 */
[----:B------:R-:W-:Y:S02]  /*18240*/  IMAD.MOV.U32 R84, RZ, RZ, R4 ;  /* 0x000000ffff547224 */ /* 0x000fe400078e0004 */
[----:B------:R-:W-:Y:S05]  /*18250*/  CALL.REL.NOINC `($__internal_30_$__cuda_sm70_shflsync_bfly_p) ;  /* 0x0000244000007944 */ /* 0x000fea0003c00000 */
[----:B------:R-:W-:Y:S01]  /*18260*/  FMNMX.FTZ R90, R4, R0, !PT ;  /* 0x00000000045a7209 */ /* 0x000fe20007810000 */
[----:B------:R-:W-:Y:S01]  /*18270*/  IMAD.MOV.U32 R84, RZ, RZ, R5 ;  /* 0x000000ffff547224 */ /* 0x000fe200078e0005 */
[----:B------:R-:W-:Y:S01]  /*18280*/  MOV R2, 0x182b0 ;  /* 0x000182b000027802 */ /* 0x000fe20000000f00 */
[----:B------:R-:W-:Y:S02]  /*18290*/  IMAD.MOV.U32 R0, RZ, RZ, 0x2 ;  /* 0x00000002ff007424 */ /* 0x000fe400078e00ff */
        /* <DEDUP_REMOVED lines=26> */
[----:B------:R-:W-:Y:S01]  /*18440*/  MOV R8, R0 ;  /* 0x0000000000087202 */ /* 0x000fe20000000f00 */
[----:B------:R-:W-:Y:S05]  /*18450*/  BRA `(.L_x_2338) ;  /* 0xffff5d1000007947 */ /* 0x000fea000383ffff */
.L_x_2246:
[----:B-1--4-:R-:W-:Y:S01]  /*18460*/  MOV R215, RZ ;  /* 0x000000ff00d77202 */ /* 0x012fe20000000f00 */
[----:B------:R-:W-:Y:S01]  /*18470*/  IMAD.MOV.U32 R216, RZ, RZ, R56 ;  /* 0x000000ffffd87224 */ /* 0x000fe200078e0038 */
[----:B------:R-:W-:Y:S01]  /*18480*/  MOV R2, 0x184b0 ;  /* 0x000184b000027802 */ /* 0x000fe20000000f00 */
[----:B------:R-:W-:Y:S02]  /*18490*/  IMAD.MOV.U32 R3, RZ, RZ, 0x181f ;  /* 0x0000181fff037424 */ /* 0x000fe400078e00ff */
[----:B------:R-:W-:Y:S05]  /*184a0*/  CALL.REL.NOINC `($__internal_31_$__cuda_sm70_shflsync_idx_p) ;  /* 0x0000225000007944 */ /* 0x000fea0003c00000 */
[----:B------:R-:W-:Y:S01]  /*184b0*/  MOV R58, R215 ;  /* 0x000000d7003a7202 */ /* 0x000fe20000000f00 */
[----:B------:R-:W-:-:S05]  /*184c0*/  BRA `(.L_x_2339) ;  /* 0xffff77e000007947 */ /* 0x000fca000383ffff */
.L_x_2249:
[----:B------:R-:W-:Y:S01]  /*184d0*/  MOV R215, RZ ;  /* 0x000000ff00d77202 */ /* 0x000fe20000000f00 */
[----:B------:R-:W-:Y:S01]  /*184e0*/  IMAD.MOV.U32 R216, RZ, RZ, R84 ;  /* 0x000000ffffd87224 */ /* 0x000fe200078e0054 */
[----:B------:R-:W-:Y:S01]  /*184f0*/  MOV R2, 0x18520 ;  /* 0x0001852000027802 */ /* 0x000fe20000000f00 */
[----:B------:R-:W-:Y:S02]  /*18500*/  IMAD.MOV.U32 R3, RZ, RZ, 0x181f ;  /* 0x0000181fff037424 */ /* 0x000fe400078e00ff */
[----:B------:R-:W-:Y:S05]  /*18510*/  CALL.REL.NOINC `($__internal_31_$__cuda_sm70_shflsync_idx_p) ;  /* 0x000021e000007944 */ /* 0x000fea0003c00000 */
[----:B------:R-:W-:Y:S01]  /*18520*/  MOV R90, R215 ;  /* 0x000000d7005a7202 */ /* 0x000fe20000000f00 */
[----:B------:R-:W-:-:S05]  /*18530*/  BRA `(.L_x_2340) ;  /* 0xffff821000007947 */ /* 0x000fca000383ffff */
.L_x_2250:
[----:B------:R-:W-:Y:S01]  /*18540*/  MOV R215, RZ ;  /* 0x000000ff00d77202 */ /* 0x000fe20000000f00 */
[----:B------:R-:W-:Y:S01]  /*18550*/  IMAD.MOV.U32 R216, RZ, RZ, R0 ;  /* 0x000000ffffd87224 */ /* 0x000fe200078e0000 */
[----:B------:R-:W-:Y:S01]  /*18560*/  MOV R2, 0x18590 ;  /* 0x0001859000027802 */ /* 0x000fe20000000f00 */
[----:B------:R-:W-:Y:S02]  /*18570*/  IMAD.MOV.U32 R3, RZ, RZ, 0x181f ;  /* 0x0000181fff037424 */ /* 0x000fe400078e00ff */
[----:B-12---:R-:W-:Y:S05]  /*18580*/  CALL.REL.NOINC `($__internal_31_$__cuda_sm70_shflsync_idx_p) ;  /* 0x0000217000007944 */ /* 0x006fea0003c00000 */
        /* <DEDUP_REMOVED lines=13> */
[----:B------:R-:W-:Y:S05]  /*18660*/  CALL.REL.NOINC `($__internal_31_$__cuda_sm70_shflsync_idx_p) ;  /* 0x0000209000007944 */ /* 0x000fea0003c00000 */
[----:B------:R-:W-:Y:S01]  /*18670*/  MOV R3, 0x181f ;  /* 0x0000181f00037802 */ /* 0x000fe20000000f00 */
[----:B------:R-:W-:Y:S01]  /*18680*/  IMAD.MOV.U32 R90, RZ, RZ, R215 ;  /* 0x000000ffff5a7224 */ /* 0x000fe200078e00d7 */
[----:B------:R-:W-:Y:S01]  /*18690*/  MOV R215, 0x1 ;  /* 0x0000000100d77802 */ /* 0x000fe20000000f00 */
[----:B------:R-:W-:Y:S01]  /*186a0*/  IMAD.MOV.U32 R216, RZ, RZ, R0 ;  /* 0x000000ffffd87224 */ /* 0x000fe200078e0000 */
[----:B------:R-:W-:Y:S02]  /*186b0*/  MOV R2, 0x186d0 ;  /* 0x000186d000027802 */ /* 0x000fe40000000f00 */
[----:B------:R-:W-:Y:S05]  /*186c0*/  CALL.REL.NOINC `($__internal_31_$__cuda_sm70_shflsync_idx_p) ;  /* 0x0000203000007944 */ /* 0x000fea0003c00000 */
        /* <DEDUP_REMOVED lines=60> */
[----:B------:R-:W-:Y:S01]  /*18a90*/  MOV R2, R215 ;  /* 0x000000d700027202 */ /* 0x000fe20000000f00 */
[----:B------:R-:W-:-:S05]  /*18aa0*/  BRA `(.L_x_2341) ;  /* 0xffff7e3000007947 */ /* 0x000fca000383ffff */
.L_x_2251:
[----:B------:R-:W-:Y:S02]  /*18ab0*/  MOV R0, 0x2 ;  /* 0x0000000200007802 */ /* 0x000fe40000000f00 */
[----:B------:R-:W-:Y:S02]  /*18ac0*/  MOV R2, 0x18ae0 ;  /* 0x00018ae000027802 */ /* 0x000fe40000000f00 */
[----:B------:R-:W-:Y:S05]  /*18ad0*/  CALL.REL.NOINC `($__internal_30_$__cuda_sm70_shflsync_bfly_p) ;  /* 0x00001bc000007944 */ /* 0x000fea0003c00000 */
[----:B------:R-:W-:Y:S01]  /*18ae0*/  FMNMX.FTZ R84, R84, R0, !PT ;  /* 0x0000000054547209 */ /* 0x000fe20007810000 */
[----:B------:R-:W-:Y:S01]  /*18af0*/  IMAD.MOV.U32 R0, RZ, RZ, 0x1 ;  /* 0x00000001ff007424 */ /* 0x000fe200078e00ff */
[----:B------:R-:W-:Y:S02]  /*18b00*/  MOV R2, 0x18b20 ;  /* 0x00018b2000027802 */ /* 0x000fe40000000f00 */
        /* <DEDUP_REMOVED lines=28> */
[----:B------:R-:W-:-:S05]  /*18cd0*/  BRA `(.L_x_2342) ;  /* 0xffff82b000007947 */ /* 0x000fca000383ffff */
.L_x_2253:
[----:B------:R-:W-:Y:S01]  /*18ce0*/  IMAD.MOV.U32 R84, RZ, RZ, R225 ;  /* 0x000000ffff547224 */ /* 0x000fe200078e00e1 */
[----:B------:R-:W-:-:S02]  /*18cf0*/  MOV R0, 0x2 ;  /* 0x0000000200007802 */ /* 0x000fc40000000f00 */
[----:B------:R-:W-:Y:S02]  /*18d00*/  MOV R2, 0x18d20 ;  /* 0x00018d2000027802 */ /* 0x000fe40000000f00 */
[----:B------:R-:W-:Y:S05]  /*18d10*/  CALL.REL.NOINC `($__internal_30_$__cuda_sm70_shflsync_bfly_p) ;  /* 0x0000198000007944 */ /* 0x000fea0003c00000 */
[----:B------:R-:W-:Y:S05]  /*18d20*/  BRA `(.L_x_2343) ;  /* 0xffffa00000007947 */ /* 0x000fea000383ffff */
.L_x_2254:
[----:B------:R-:W-:Y:S01]  /*18d30*/  IMAD.MOV.U32 R84, RZ, RZ, R4 ;  /* 0x000000ffff547224 */ /* 0x000fe200078e0004 */
[----:B------:R-:W-:Y:S02]  /*18d40*/  MOV R0, 0x1 ;  /* 0x0000000100007802 */ /* 0x000fe40000000f00 */
[----:B------:R-:W-:Y:S02]  /*18d50*/  MOV R2, 0x18d70 ;  /* 0x00018d7000027802 */ /* 0x000fe40000000f00 */
[----:B-1----:R-:W-:Y:S05]  /*18d60*/  CALL.REL.NOINC `($__internal_30_$__cuda_sm70_shflsync_bfly_p) ;  /* 0x0000193000007944 */ /* 0x002fea0003c00000 */
[----:B------:R-:W-:Y:S01]  /*18d70*/  FADD.FTZ R4, R4, R0 ;  /* 0x0000000004047221 */ /* 0x000fe20000010000 */
[----:B------:R-:W-:Y:S02]  /*18d80*/  MOV R84, R224 ;  /* 0x000000e000547202 */ /* 0x000fe40000000f00 */
[----:B------:R-:W-:Y:S02]  /*18d90*/  MOV R0, 0x2 ;  /* 0x0000000200007802 */ /* 0x000fe40000000f00 */
[----:B------:R-:W-:Y:S02]  /*18da0*/  MOV R2, 0x18dc0 ;  /* 0x00018dc000027802 */ /* 0x000fe40000000f00 */
[----:B------:R-:W-:Y:S05]  /*18db0*/  CALL.REL.NOINC `($__internal_30_$__cuda_sm70_shflsync_bfly_p) ;  /* 0x000018e000007944 */ /* 0x000fea0003c00000 */
[----:B------:R-:W-:Y:S01]  /*18dc0*/  FADD.FTZ R6, R224, R0 ;  /* 0x00000000e0067221 */ /* 0x000fe20000010000 */
[----:B------:R-:W-:Y:S02]  /*18dd0*/  MOV R0, 0x1 ;  /* 0x0000000100007802 */ /* 0x000fe40000000f00 */
[----:B------:R-:W-:-:S02]  /*18de0*/  MOV R2, 0x18e10 ;  /* 0x00018e1000027802 */ /* 0x000fc40000000f00 */
[----:B------:R-:W-:Y:S02]  /*18df0*/  MOV R84, R6 ;  /* 0x0000000600547202 */ /* 0x000fe40000000f00 */
[----:B------:R-:W-:Y:S05]  /*18e00*/  CALL.REL.NOINC `($__internal_30_$__cuda_sm70_shflsync_bfly_p) ;  /* 0x0000189000007944 */ /* 0x000fea0003c00000 */
[----:B------:R-:W-:Y:S01]  /*18e10*/  FADD.FTZ R6, R6, R0 ;  /* 0x0000000006067221 */ /* 0x000fe20000010000 */
[----:B------:R-:W-:Y:S02]  /*18e20*/  MOV R84, R243 ;  /* 0x000000f300547202 */ /* 0x000fe40000000f00 */
[----:B------:R-:W-:Y:S02]  /*18e30*/  MOV R0, 0x2 ;  /* 0x0000000200007802 */ /* 0x000fe40000000f00 */
[----:B------:R-:W-:Y:S02]  /*18e40*/  MOV R2, 0x18e60 ;  /* 0x00018e6000027802 */ /* 0x000fe40000000f00 */
[----:B------:R-:W-:Y:S05]  /*18e50*/  CALL.REL.NOINC `($__internal_30_$__cuda_sm70_shflsync_bfly_p) ;  /* 0x0000184000007944 */ /* 0x000fea0003c00000 */
[----:B------:R-:W-:Y:S01]  /*18e60*/  FADD.FTZ R5, R243, R0 ;  /* 0x00000000f3057221 */ /* 0x000fe20000010000 */
[----:B------:R-:W-:Y:S02]  /*18e70*/  MOV R0, 0x1 ;  /* 0x0000000100007802 */ /* 0x000fe40000000f00 */
[----:B------:R-:W-:Y:S02]  /*18e80*/  MOV R2, 0x18eb0 ;  /* 0x00018eb000027802 */ /* 0x000fe40000000f00 */
[----:B------:R-:W-:-:S02]  /*18e90*/  MOV R84, R5 ;  /* 0x0000000500547202 */ /* 0x000fc40000000f00 */
[----:B------:R-:W-:Y:S05]  /*18ea0*/  CALL.REL.NOINC `($__internal_30_$__cuda_sm70_shflsync_bfly_p) ;  /* 0x000017f000007944 */ /* 0x000fea0003c00000 */
[----:B------:R-:W-:Y:S01]  /*18eb0*/  FADD.FTZ R5, R5, R0 ;  /* 0x0000000005057221 */ /* 0x000fe20000010000 */
[----:B------:R-:W-:-:S02]  /*18ec0*/  MOV R84, R246 ;  /* 0x000000f600547202 */ /* 0x000fc40000000f00 */
[----:B------:R-:W-:Y:S02]  /*18ed0*/  MOV R0, 0x2 ;  /* 0x0000000200007802 */ /* 0x000fe40000000f00 */
[----:B------:R-:W-:Y:S02]  /*18ee0*/  MOV R2, 0x18f00 ;  /* 0x00018f0000027802 */ /* 0x000fe40000000f00 */
[----:B------:R-:W-:Y:S05]  /*18ef0*/  CALL.REL.NOINC `($__internal_30_$__cuda_sm70_shflsync_bfly_p) ;  /* 0x000017a000007944 */ /* 0x000fea0003c00000 */
[----:B------:R-:W-:Y:S01]  /*18f00*/  FADD.FTZ R7, R246, R0 ;  /* 0x00000000f6077221 */ /* 0x000fe20000010000 */
[----:B------:R-:W-:Y:S02]  /*18f10*/  MOV R0, 0x1 ;  /* 0x0000000100007802 */ /* 0x000fe40000000f00 */
[----:B------:R-:W-:Y:S02]  /*18f20*/  MOV R2, 0x18f50 ;  /* 0x00018f5000027802 */ /* 0x000fe40000000f00 */
[----:B------:R-:W-:Y:S02]  /*18f30*/  MOV R84, R7 ;  /* 0x0000000700547202 */ /* 0x000fe40000000f00 */
[----:B------:R-:W-:Y:S05]  /*18f40*/  CALL.REL.NOINC `($__internal_30_$__cuda_sm70_shflsync_bfly_p) ;  /* 0x0000175000007944 */ /* 0x000fea0003c00000 */
[----:B------:R-:W-:Y:S01]  /*18f50*/  MOV R8, R0 ;  /* 0x0000000000087202 */ /* 0x000fe20000000f00 */
[----:B------:R-:W-:Y:S05]  /*18f60*/  BRA `(.L_x_2344) ;  /* 0xffff9eb000007947 */ /* 0x000fea000383ffff */
.L_x_2261:
[----:B-1-34-:R-:W-:Y:S01]  /*18f70*/  IMAD.MOV.U32 R216, RZ, RZ, R5 ;  /* 0x000000ffffd87224 */ /* 0x01afe200078e0005 */
[----:B------:R-:W-:Y:S01]  /*18f80*/  MOV R215, RZ ;  /* 0x000000ff00d77202 */ /* 0x000fe20000000f00 */
[----:B------:R-:W-:Y:S01]  /*18f90*/  IMAD.MOV.U32 R3, RZ, RZ, 0x181f ;  /* 0x0000181fff037424 */ /* 0x000fe200078e00ff */
[----:B------:R-:W-:-:S02]  /*18fa0*/  MOV R2, 0x18fc0 ;  /* 0x00018fc000027802 */ /* 0x000fc40000000f00 */
[----:B------:R-:W-:Y:S05]  /*18fb0*/  CALL.REL.NOINC `($__internal_31_$__cuda_sm70_shflsync_idx_p) ;  /* 0x0000174000007944 */ /* 0x000fea0003c00000 */
[----:B------:R-:W-:Y:S01]  /*18fc0*/  MOV R7, R215 ;  /* 0x000000d700077202 */ /* 0x000fe20000000f00 */
[----:B------:R-:W-:Y:S05]  /*18fd0*/  BRA `(.L_x_2345) ;  /* 0xffffb51000007947 */ /* 0x000fea000383ffff */
.L_x_2262:
[----:B------:R-:W-:Y:S01]  /*18fe0*/  IMAD.MOV.U32 R216, RZ, RZ, R6 ;  /* 0x000000ffffd87224 */ /* 0x000fe200078e0006 */
[----:B------:R-:W-:Y:S01]  /*18ff0*/  MOV R215, RZ ;  /* 0x000000ff00d77202 */ /* 0x000fe20000000f00 */
[----:B------:R-:W-:Y:S01]  /*19000*/  IMAD.MOV.U32 R3, RZ, RZ, 0x181f ;  /* 0x0000181fff037424 */ /* 0x000fe200078e00ff */
[----:B------:R-:W-:-:S02]  /*19010*/  MOV R2, 0x19030 ;  /* 0x0001903000027802 */ /* 0x000fc40000000f00 */
[----:B-12---:R-:W-:Y:S05]  /*19020*/  CALL.REL.NOINC `($__internal_31_$__cuda_sm70_shflsync_idx_p) ;  /* 0x000016d000007944 */ /* 0x006fea0003c00000 */
[----:B------:R-:W-:Y:S01]  /*19030*/  MOV R2, R215 ;  /* 0x000000d700027202 */ /* 0x000fe20000000f00 */
[----:B------:R-:W-:Y:S05]  /*19040*/  BRA `(.L_x_2346) ;  /* 0xffffb4c000007947 */ /* 0x000fea000383ffff */
.L_x_2263:
[----:B------:R-:W-:Y:S01]  /*19050*/  IMAD.MOV.U32 R216, RZ, RZ, R5 ;  /* 0x000000ffffd87224 */ /* 0x000fe200078e0005 */
[----:B------:R-:W-:Y:S01]  /*19060*/  MOV R215, 0x1 ;  /* 0x0000000100d77802 */ /* 0x000fe20000000f00 */
[----:B--2---:R-:W-:Y:S01]  /*19070*/  IMAD.MOV.U32 R3, RZ, RZ, 0x181f ;  /* 0x0000181fff037424 */ /* 0x004fe200078e00ff */
[----:B------:R-:W-:-:S02]  /*19080*/  MOV R2, 0x190a0 ;  /* 0x000190a000027802 */ /* 0x000fc40000000f00 */
[----:B-1-3--:R-:W-:Y:S05]  /*19090*/  CALL.REL.NOINC `($__internal_31_$__cuda_sm70_shflsync_idx_p) ;  /* 0x0000166000007944 */ /* 0x00afea0003c00000 */
        /* <DEDUP_REMOVED lines=8> */
.L_x_2264:
[----:B------:R-:W-:Y:S01]  /*19120*/  IMAD.MOV.U32 R216, RZ, RZ, R5 ;  /* 0x000000ffffd87224 */ /* 0x000fe200078e0005 */
[----:B------:R-:W-:Y:S01]  /*19130*/  MOV R215, 0x2 ;  /* 0x0000000200d77802 */ /* 0x000fe20000000f00 */
[----:B-1----:R-:W-:Y:S01]  /*19140*/  IMAD.MOV.U32 R3, RZ, RZ, 0x181f ;  /* 0x0000181fff037424 */ /* 0x002fe200078e00ff */
[----:B------:R-:W-:Y:S02]  /*19150*/  MOV R2, 0x19170 ;  /* 0x0001917000027802 */ /* 0x000fe40000000f00 */
[----:B---34-:R-:W-:Y:S05]  /*19160*/  CALL.REL.NOINC `($__internal_31_$__cuda_sm70_shflsync_idx_p) ;  /* 0x0000159000007944 */ /* 0x018fea0003c00000 */
[----:B------:R-:W-:Y:S01]  /*19170*/  MOV R7, R215 ;  /* 0x000000d700077202 */ /* 0x000fe20000000f00 */
[----:B------:R-:W-:Y:S05]  /*19180*/  BRA `(.L_x_2348) ;  /* 0xffffb46000007947 */ /* 0x000fea000383ffff */
.L_x_2265:
[----:B------:R-:W-:Y:S01]  /*19190*/  IMAD.MOV.U32 R216, RZ, RZ, R6 ;  /* 0x000000ffffd87224 */ /* 0x000fe200078e0006 */
[----:B------:R-:W-:Y:S01]  /*191a0*/  MOV R215, 0x2 ;  /* 0x0000000200d77802 */ /* 0x000fe20000000f00 */
[----:B-1----:R-:W-:Y:S01]  /*191b0*/  IMAD.MOV.U32 R3, RZ, RZ, 0x181f ;  /* 0x0000181fff037424 */ /* 0x002fe200078e00ff */
[----:B------:R-:W-:Y:S02]  /*191c0*/  MOV R2, 0x191e0 ;  /* 0x000191e000027802 */ /* 0x000fe40000000f00 */
[----:B--234-:R-:W-:Y:S05]  /*191d0*/  CALL.REL.NOINC `($__internal_31_$__cuda_sm70_shflsync_idx_p) ;  /* 0x0000152000007944 */ /* 0x01cfea0003c00000 */
[----:B------:R-:W-:Y:S01]  /*191e0*/  MOV R2, R215 ;  /* 0x000000d700027202 */ /* 0x000fe20000000f00 */
[----:B------:R-:W-:Y:S05]  /*191f0*/  BRA `(.L_x_2349) ;  /* 0xffffb41000007947 */ /* 0x000fea000383ffff */
.L_x_2266:
[----:B------:R-:W-:Y:S01]  /*19200*/  IMAD.MOV.U32 R216, RZ, RZ, R5 ;  /* 0x000000ffffd87224 */ /* 0x000fe200078e0005 */
[----:B------:R-:W-:Y:S01]  /*19210*/  MOV R215, 0x3 ;  /* 0x0000000300d77802 */ /* 0x000fe20000000f00 */
[----:B--2---:R-:W-:Y:S01]  /*19220*/  IMAD.MOV.U32 R3, RZ, RZ, 0x181f ;  /* 0x0000181fff037424 */ /* 0x004fe200078e00ff */
[----:B------:R-:W-:-:S02]  /*19230*/  MOV R2, 0x19250 ;  /* 0x0001925000027802 */ /* 0x000fc40000000f00 */
[----:B-1-34-:R-:W-:Y:S05]  /*19240*/  CALL.REL.NOINC `($__internal_31_$__cuda_sm70_shflsync_idx_p) ;  /* 0x000014b000007944 */ /* 0x01afea0003c00000 */
        /* <DEDUP_REMOVED lines=8> */
.L_x_2267:
[----:B------:R-:W-:Y:S01]  /*192d0*/  IMAD.MOV.U32 R216, RZ, RZ, R5 ;  /* 0x000000ffffd87224 */ /* 0x000fe200078e0005 */
[----:B------:R-:W-:Y:S01]  /*192e0*/  MOV R215, 0x4 ;  /* 0x0000000400d77802 */ /* 0x000fe20000000f00 */
[----:B--2---:R-:W-:Y:S01]  /*192f0*/  IMAD.MOV.U32 R3, RZ, RZ, 0x181f ;  /* 0x0000181fff037424 */ /* 0x004fe200078e00ff */
[----:B------:R-:W-:Y:S02]  /*19300*/  MOV R2, 0x19320 ;  /* 0x0001932000027802 */ /* 0x000fe40000000f00 */
[----:B-1-34-:R-:W-:Y:S05]  /*19310*/  CALL.REL.NOINC `($__internal_31_$__cuda_sm70_shflsync_idx_p) ;  /* 0x000013e000007944 */ /* 0x01afea0003c00000 */
[----:B------:R-:W-:Y:S01]  /*19320*/  MOV R7, R215 ;  /* 0x000000d700077202 */ /* 0x000fe20000000f00 */
[----:B------:R-:W-:Y:S05]  /*19330*/  BRA `(.L_x_2351) ;  /* 0xffffb3c000007947 */ /* 0x000fea000383ffff */
.L_x_2268:
[----:B------:R-:W-:Y:S01]  /*19340*/  IMAD.MOV.U32 R216, RZ, RZ, R6 ;  /* 0x000000ffffd87224 */ /* 0x000fe200078e0006 */
[----:B------:R-:W-:Y:S01]  /*19350*/  MOV R215, 0x4 ;  /* 0x0000000400d77802 */ /* 0x000fe20000000f00 */
[----:B--2---:R-:W-:Y:S01]  /*19360*/  IMAD.MOV.U32 R3, RZ, RZ, 0x181f ;  /* 0x0000181fff037424 */ /* 0x004fe200078e00ff */
[----:B------:R-:W-:Y:S02]  /*19370*/  MOV R2, 0x19390 ;  /* 0x0001939000027802 */ /* 0x000fe40000000f00 */
[----:B-1-34-:R-:W-:Y:S05]  /*19380*/  CALL.REL.NOINC `($__internal_31_$__cuda_sm70_shflsync_idx_p) ;  /* 0x0000137000007944 */ /* 0x01afea0003c00000 */
[----:B------:R-:W-:Y:S01]  /*19390*/  MOV R2, R215 ;  /* 0x000000d700027202 */ /* 0x000fe20000000f00 */
[----:B------:R-:W-:Y:S05]  /*193a0*/  BRA `(.L_x_2352) ;  /* 0xffffb37000007947 */ /* 0x000fea000383ffff */
.L_x_2269:
[----:B------:R-:W-:Y:S01]  /*193b0*/  IMAD.MOV.U32 R216, RZ, RZ, R5 ;  /* 0x000000ffffd87224 */ /* 0x000fe200078e0005 */
[----:B------:R-:W-:Y:S01]  /*193c0*/  MOV R215, 0x5 ;  /* 0x0000000500d77802 */ /* 0x000fe20000000f00 */
[----:B-1----:R-:W-:Y:S01]  /*193d0*/  IMAD.MOV.U32 R3, RZ, RZ, 0x181f ;  /* 0x0000181fff037424 */ /* 0x002fe200078e00ff */
[----:B------:R-:W-:-:S02]  /*193e0*/  MOV R2, 0x19400 ;  /* 0x0001940000027802 */ /* 0x000fc40000000f00 */
[----:B--234-:R-:W-:Y:S05]  /*193f0*/  CALL.REL.NOINC `($__internal_31_$__cuda_sm70_shflsync_idx_p) ;  /* 0x0000130000007944 */ /* 0x01cfea0003c00000 */
        /* <DEDUP_REMOVED lines=8> */
.L_x_2270:
[----:B------:R-:W-:Y:S01]  /*19480*/  IMAD.MOV.U32 R216, RZ, RZ, R5 ;  /* 0x000000ffffd87224 */ /* 0x000fe200078e0005 */
[----:B------:R-:W-:Y:S01]  /*19490*/  MOV R215, 0x6 ;  /* 0x0000000600d77802 */ /* 0x000fe20000000f00 */
[----:B--2---:R-:W-:Y:S01]  /*194a0*/  IMAD.MOV.U32 R3, RZ, RZ, 0x181f ;  /* 0x0000181fff037424 */ /* 0x004fe200078e00ff */
[----:B------:R-:W-:Y:S02]  /*194b0*/  MOV R2, 0x194d0 ;  /* 0x000194d000027802 */ /* 0x000fe40000000f00 */
[----:B-1--4-:R-:W-:Y:S05]  /*194c0*/  CALL.REL.NOINC `($__internal_31_$__cuda_sm70_shflsync_idx_p) ;  /* 0x0000123000007944 */ /* 0x012fea0003c00000 */
[----:B------:R-:W-:Y:S01]  /*194d0*/  MOV R7, R215 ;  /* 0x000000d700077202 */ /* 0x000fe20000000f00 */
[----:B------:R-:W-:Y:S05]  /*194e0*/  BRA `(.L_x_2354) ;  /* 0xffffb32000007947 */ /* 0x000fea000383ffff */
.L_x_2271:
[----:B------:R-:W-:Y:S01]  /*194f0*/  IMAD.MOV.U32 R216, RZ, RZ, R6 ;  /* 0x000000ffffd87224 */ /* 0x000fe200078e0006 */
[----:B------:R-:W-:Y:S01]  /*19500*/  MOV R215, 0x6 ;  /* 0x0000000600d77802 */ /* 0x000fe20000000f00 */
[----:B--2---:R-:W-:Y:S01]  /*19510*/  IMAD.MOV.U32 R3, RZ, RZ, 0x181f ;  /* 0x0000181fff037424 */ /* 0x004fe200078e00ff */
[----:B------:R-:W-:Y:S02]  /*19520*/  MOV R2, 0x19540 ;  /* 0x0001954000027802 */ /* 0x000fe40000000f00 */
[----:B-1-34-:R-:W-:Y:S05]  /*19530*/  CALL.REL.NOINC `($__internal_31_$__cuda_sm70_shflsync_idx_p) ;  /* 0x000011c000007944 */ /* 0x01afea0003c00000 */
[----:B------:R-:W-:Y:S01]  /*19540*/  MOV R2, R215 ;  /* 0x000000d700027202 */ /* 0x000fe20000000f00 */
[----:B------:R-:W-:Y:S05]  /*19550*/  BRA `(.L_x_2355) ;  /* 0xffffb2d000007947 */ /* 0x000fea000383ffff */
.L_x_2272:
[----:B------:R-:W-:Y:S01]  /*19560*/  IMAD.MOV.U32 R216, RZ, RZ, R5 ;  /* 0x000000ffffd87224 */ /* 0x000fe200078e0005 */
[----:B------:R-:W-:Y:S01]  /*19570*/  MOV R215, 0x7 ;  /* 0x0000000700d77802 */ /* 0x000fe20000000f00 */
[----:B-1----:R-:W-:Y:S01]  /*19580*/  IMAD.MOV.U32 R3, RZ, RZ, 0x181f ;  /* 0x0000181fff037424 */ /* 0x002fe200078e00ff */
[----:B------:R-:W-:-:S02]  /*19590*/  MOV R2, 0x195b0 ;  /* 0x000195b000027802 */ /* 0x000fc40000000f00 */
[----:B--2-4-:R-:W-:Y:S05]  /*195a0*/  CALL.REL.NOINC `($__internal_31_$__cuda_sm70_shflsync_idx_p) ;  /* 0x0000115000007944 */ /* 0x014fea0003c00000 */
        /* <DEDUP_REMOVED lines=8> */
.L_x_2274:
[----:B------:R-:W-:Y:S01]  /*19630*/  IMAD.MOV.U32 R216, RZ, RZ, R5 ;  /* 0x000000ffffd87224 */ /* 0x000fe200078e0005 */
[----:B------:R-:W-:Y:S01]  /*19640*/  MOV R215, RZ ;  /* 0x000000ff00d77202 */ /* 0x000fe20000000f00 */
[----:B------:R-:W-:Y:S01]  /*19650*/  IMAD.MOV.U32 R3, RZ, RZ, 0x1c1f ;  /* 0x00001c1fff037424 */ /* 0x000fe200078e00ff */
[----:B------:R-:W-:Y:S02]  /*19660*/  MOV R2, 0x19680 ;  /* 0x0001968000027802 */ /* 0x000fe40000000f00 */
[----:B------:R-:W-:Y:S05]  /*19670*/  CALL.REL.NOINC `($__internal_31_$__cuda_sm70_shflsync_idx_p) ;  /* 0x0000108000007944 */ /* 0x000fea0003c00000 */
[----:B------:R-:W-:Y:S01]  /*19680*/  MOV R4, R215 ;  /* 0x000000d700047202 */ /* 0x000fe20000000f00 */
[----:B------:R-:W-:Y:S05]  /*19690*/  BRA `(.L_x_2357) ;  /* 0xffffb49000007947 */ /* 0x000fea000383ffff */
.L_x_2275:
[----:B------:R-:W-:Y:S01]  /*196a0*/  IMAD.MOV.U32 R216, RZ, RZ, R12 ;  /* 0x000000ffffd87224 */ /* 0x000fe200078e000c */
[----:B------:R-:W-:Y:S01]  /*196b0*/  MOV R215, RZ ;  /* 0x000000ff00d77202 */ /* 0x000fe20000000f00 */
[----:B------:R-:W-:Y:S01]  /*196c0*/  IMAD.MOV.U32 R3, RZ, RZ, 0x1c1f ;  /* 0x00001c1fff037424 */ /* 0x000fe200078e00ff */
[----:B------:R-:W-:Y:S02]  /*196d0*/  MOV R2, 0x196f0 ;  /* 0x000196f000027802 */ /* 0x000fe40000000f00 */
[----:B-12---:R-:W-:Y:S05]  /*196e0*/  CALL.REL.NOINC `($__internal_31_$__cuda_sm70_shflsync_idx_p) ;  /* 0x0000101000007944 */ /* 0x006fea0003c00000 */
[----:B------:R-:W-:Y:S01]  /*196f0*/  MOV R0, R215 ;  /* 0x000000d700007202 */ /* 0x000fe20000000f00 */
[----:B------:R-:W-:Y:S05]  /*19700*/  BRA `(.L_x_2358) ;  /* 0xffffb44000007947 */ /* 0x000fea000383ffff */
.L_x_2278:
[----:B------:R-:W-:Y:S01]  /*19710*/  IMAD.MOV.U32 R216, RZ, RZ, R5 ;  /* 0x000000ffffd87224 */ /* 0x000fe200078e0005 */
[----:B------:R-:W-:Y:S01]  /*19720*/  MOV R215, 0x1 ;  /* 0x0000000100d77802 */ /* 0x000fe20000000f00 */
[----:B----4-:R-:W-:Y:S01]  /*19730*/  IMAD.MOV.U32 R3, RZ, RZ, 0x1c1f ;  /* 0x00001c1fff037424 */ /* 0x010fe200078e00ff */
[----:B------:R-:W-:-:S02]  /*19740*/  MOV R2, 0x19760 ;  /* 0x0001976000027802 */ /* 0x000fc40000000f00 */
[----:B-123--:R-:W-:Y:S05]  /*19750*/  CALL.REL.NOINC `($__internal_31_$__cuda_sm70_shflsync_idx_p) ;  /* 0x00000fa000007944 */ /* 0x00efea0003c00000 */
        /* <DEDUP_REMOVED lines=8> */
.L_x_2281:
[----:B------:R-:W-:Y:S01]  /*197e0*/  IMAD.MOV.U32 R216, RZ, RZ, R5 ;  /* 0x000000ffffd87224 */ /* 0x000fe200078e0005 */
[----:B------:R-:W-:Y:S01]  /*197f0*/  MOV R215, 0x2 ;  /* 0x0000000200d77802 */ /* 0x000fe20000000f00 */
[----:B-1----:R-:W-:Y:S01]  /*19800*/  IMAD.MOV.U32 R3, RZ, RZ, 0x1c1f ;  /* 0x00001c1fff037424 */ /* 0x002fe200078e00ff */
[----:B------:R-:W-:Y:S02]  /*19810*/  MOV R2, 0x19830 ;  /* 0x0001983000027802 */ /* 0x000fe40000000f00 */
[----:B--234-:R-:W-:Y:S05]  /*19820*/  CALL.REL.NOINC `($__internal_31_$__cuda_sm70_shflsync_idx_p) ;  /* 0x00000ed000007944 */ /* 0x01cfea0003c00000 */
[----:B------:R-:W-:Y:S01]  /*19830*/  MOV R4, R215 ;  /* 0x000000d700047202 */ /* 0x000fe20000000f00 */
[----:B------:R-:W-:Y:S05]  /*19840*/  BRA `(.L_x_2360) ;  /* 0xffffb9b000007947 */ /* 0x000fea000383ffff */
.L_x_2282:
[----:B------:R-:W-:Y:S01]  /*19850*/  IMAD.MOV.U32 R216, RZ, RZ, R12 ;  /* 0x000000ffffd87224 */ /* 0x000fe200078e000c */
[----:B------:R-:W-:Y:S01]  /*19860*/  MOV R215, 0x2 ;  /* 0x0000000200d77802 */ /* 0x000fe20000000f00 */
[----:B------:R-:W-:Y:S01]  /*19870*/  IMAD.MOV.U32 R3, RZ, RZ, 0x1c1f ;  /* 0x00001c1fff037424 */ /* 0x000fe200078e00ff */
[----:B------:R-:W-:Y:S02]  /*19880*/  MOV R2, 0x198a0 ;  /* 0x000198a000027802 */ /* 0x000fe40000000f00 */
[----:B-1234-:R-:W-:Y:S05]  /*19890*/  CALL.REL.NOINC `($__internal_31_$__cuda_sm70_shflsync_idx_p) ;  /* 0x00000e6000007944 */ /* 0x01efea0003c00000 */
[----:B------:R-:W-:Y:S01]  /*198a0*/  MOV R0, R215 ;  /* 0x000000d700007202 */ /* 0x000fe20000000f00 */
[----:B------:R-:W-:Y:S05]  /*198b0*/  BRA `(.L_x_2361) ;  /* 0xffffb96000007947 */ /* 0x000fea000383ffff */
.L_x_2285:
        /* <DEDUP_REMOVED lines=13> */
.L_x_2289:
[----:B------:R-:W-:Y:S01]  /*19990*/  IMAD.MOV.U32 R216, RZ, RZ, R5 ;  /* 0x000000ffffd87224 */ /* 0x000fe200078e0005 */
[----:B------:R-:W-:Y:S01]  /*199a0*/  MOV R215, RZ ;  /* 0x000000ff00d77202 */ /* 0x000fe20000000f00 */
[----:B------:R-:W-:Y:S01]  /*199b0*/  IMAD.MOV.U32 R3, RZ, RZ, 0x181f ;  /* 0x0000181fff037424 */ /* 0x000fe200078e00ff */
[----:B------:R-:W-:Y:S02]  /*199c0*/  MOV R2, 0x199e0 ;  /* 0x000199e000027802 */ /* 0x000fe40000000f00 */
[----:B------:R-:W-:Y:S05]  /*199d0*/  CALL.REL.NOINC `($__internal_31_$__cuda_sm70_shflsync_idx_p) ;  /* 0x00000d2000007944 */ /* 0x000fea0003c00000 */
[----:B------:R-:W-:Y:S01]  /*199e0*/  MOV R7, R215 ;  /* 0x000000d700077202 */ /* 0x000fe20000000f00 */
[----:B------:R-:W-:Y:S05]  /*199f0*/  BRA `(.L_x_2363) ;  /* 0xffffc6f000007947 */ /* 0x000fea000383ffff */
.L_x_2290:
[----:B------:R-:W-:Y:S01]  /*19a00*/  IMAD.MOV.U32 R216, RZ, RZ, R6 ;  /* 0x000000ffffd87224 */ /* 0x000fe200078e0006 */
[----:B------:R-:W-:Y:S01]  /*19a10*/  MOV R215, RZ ;  /* 0x000000ff00d77202 */ /* 0x000fe20000000f00 */
[----:B------:R-:W-:Y:S01]  /*19a20*/  IMAD.MOV.U32 R3, RZ, RZ, 0x181f ;  /* 0x0000181fff037424 */ /* 0x000fe200078e00ff */
[----:B------:R-:W-:Y:S02]  /*19a30*/  MOV R2, 0x19a50 ;  /* 0x00019a5000027802 */ /* 0x000fe40000000f00 */
[----:B-12---:R-:W-:Y:S05]  /*19a40*/  CALL.REL.NOINC `($__internal_31_$__cuda_sm70_shflsync_idx_p) ;  /* 0x00000cb000007944 */ /* 0x006fea0003c00000 */
[----:B------:R-:W-:Y:S01]  /*19a50*/  MOV R2, R215 ;  /* 0x000000d700027202 */ /* 0x000fe20000000f00 */
[----:B------:R-:W-:Y:S05]  /*19a60*/  BRA `(.L_x_2364) ;  /* 0xffffc6a000007947 */ /* 0x000fea000383ffff */
.L_x_2291:
        /* <DEDUP_REMOVED lines=13> */
.L_x_2292:
[----:B------:R-:W-:Y:S01]  /*19b40*/  IMAD.MOV.U32 R216, RZ, RZ, R5 ;  /* 0x000000ffffd87224 */ /* 0x000fe200078e0005 */
[----:B------:R-:W-:Y:S01]  /*19b50*/  MOV R215, 0x2 ;  /* 0x0000000200d77802 */ /* 0x000fe20000000f00 */
[----:B-1----:R-:W-:Y:S01]  /*19b60*/  IMAD.MOV.U32 R3, RZ, RZ, 0x181f ;  /* 0x0000181fff037424 */ /* 0x002fe200078e00ff */
[----:B------:R-:W-:Y:S02]  /*19b70*/  MOV R2, 0x19b90 ;  /* 0x00019b9000027802 */ /* 0x000fe40000000f00 */
[----:B---34-:R-:W-:Y:S05]  /*19b80*/  CALL.REL.NOINC `($__internal_31_$__cuda_sm70_shflsync_idx_p) ;  /* 0x00000b7000007944 */ /* 0x018fea0003c00000 */
[----:B------:R-:W-:Y:S01]  /*19b90*/  MOV R7, R215 ;  /* 0x000000d700077202 */ /* 0x000fe20000000f00 */
[----:B------:R-:W-:Y:S05]  /*19ba0*/  BRA `(.L_x_2366) ;  /* 0xffffc65000007947 */ /* 0x000fea000383ffff */
.L_x_2293:
[----:B------:R-:W-:Y:S01]  /*19bb0*/  IMAD.MOV.U32 R216, RZ, RZ, R6 ;  /* 0x000000ffffd87224 */ /* 0x000fe200078e0006 */
[----:B------:R-:W-:Y:S01]  /*19bc0*/  MOV R215, 0x2 ;  /* 0x0000000200d77802 */ /* 0x000fe20000000f00 */
[----:B-1----:R-:W-:Y:S01]  /*19bd0*/  IMAD.MOV.U32 R3, RZ, RZ, 0x181f ;  /* 0x0000181fff037424 */ /* 0x002fe200078e00ff */
[----:B------:R-:W-:Y:S02]  /*19be0*/  MOV R2, 0x19c00 ;  /* 0x00019c0000027802 */ /* 0x000fe40000000f00 */
[----:B--234-:R-:W-:Y:S05]  /*19bf0*/  CALL.REL.NOINC `($__internal_31_$__cuda_sm70_shflsync_idx_p) ;  /* 0x00000b0000007944 */ /* 0x01cfea0003c00000 */
[----:B------:R-:W-:Y:S01]  /*19c00*/  MOV R2, R215 ;  /* 0x000000d700027202 */ /* 0x000fe20000000f00 */
[----:B------:R-:W-:Y:S05]  /*19c10*/  BRA `(.L_x_2367) ;  /* 0xffffc60000007947 */ /* 0x000fea000383ffff */
.L_x_2294:
        /* <DEDUP_REMOVED lines=13> */
.L_x_2295:
[----:B------:R-:W-:Y:S01]  /*19cf0*/  IMAD.MOV.U32 R216, RZ, RZ, R5 ;  /* 0x000000ffffd87224 */ /* 0x000fe200078e0005 */
[----:B------:R-:W-:Y:S01]  /*19d00*/  MOV R215, 0x4 ;  /* 0x0000000400d77802 */ /* 0x000fe20000000f00 */
[----:B--2---:R-:W-:Y:S01]  /*19d10*/  IMAD.MOV.U32 R3, RZ, RZ, 0x181f ;  /* 0x0000181fff037424 */ /* 0x004fe200078e00ff */
[----:B------:R-:W-:Y:S02]  /*19d20*/  MOV R2, 0x19d40 ;  /* 0x00019d4000027802 */ /* 0x000fe40000000f00 */
[----:B-1-34-:R-:W-:Y:S05]  /*19d30*/  CALL.REL.NOINC `($__internal_31_$__cuda_sm70_shflsync_idx_p) ;  /* 0x000009c000007944 */ /* 0x01afea0003c00000 */
[----:B------:R-:W-:Y:S01]  /*19d40*/  MOV R7, R215 ;  /* 0x000000d700077202 */ /* 0x000fe20000000f00 */
[----:B------:R-:W-:Y:S05]  /*19d50*/  BRA `(.L_x_2369) ;  /* 0xffffc5b000007947 */ /* 0x000fea000383ffff */
.L_x_2296:
[----:B------:R-:W-:Y:S01]  /*19d60*/  IMAD.MOV.U32 R216, RZ, RZ, R6 ;  /* 0x000000ffffd87224 */ /* 0x000fe200078e0006 */
[----:B------:R-:W-:Y:S01]  /*19d70*/  MOV R215, 0x4 ;  /* 0x0000000400d77802 */ /* 0x000fe20000000f00 */
[----:B--2---:R-:W-:Y:S01]  /*19d80*/  IMAD.MOV.U32 R3, RZ, RZ, 0x181f ;  /* 0x0000181fff037424 */ /* 0x004fe200078e00ff */
[----:B------:R-:W-:Y:S02]  /*19d90*/  MOV R2, 0x19db0 ;  /* 0x00019db000027802 */ /* 0x000fe40000000f00 */
[----:B-1-34-:R-:W-:Y:S05]  /*19da0*/  CALL.REL.NOINC `($__internal_31_$__cuda_sm70_shflsync_idx_p) ;  /* 0x0000095000007944 */ /* 0x01afea0003c00000 */
[----:B------:R-:W-:Y:S01]  /*19db0*/  MOV R2, R215 ;  /* 0x000000d700027202 */ /* 0x000fe20000000f00 */
[----:B------:R-:W-:Y:S05]  /*19dc0*/  BRA `(.L_x_2370) ;  /* 0xffffc56000007947 */ /* 0x000fea000383ffff */
.L_x_2297:
        /* <DEDUP_REMOVED lines=13> */
.L_x_2298:
[----:B------:R-:W-:Y:S01]  /*19ea0*/  IMAD.MOV.U32 R216, RZ, RZ, R5 ;  /* 0x000000ffffd87224 */ /* 0x000fe200078e0005 */
[----:B------:R-:W-:Y:S01]  /*19eb0*/  MOV R215, 0x6 ;  /* 0x0000000600d77802 */ /* 0x000fe20000000f00 */
[----:B--2---:R-:W-:Y:S01]  /*19ec0*/  IMAD.MOV.U32 R3, RZ, RZ, 0x181f ;  /* 0x0000181fff037424 */ /* 0x004fe200078e00ff */
[----:B------:R-:W-:Y:S02]  /*19ed0*/  MOV R2, 0x19ef0 ;  /* 0x00019ef000027802 */ /* 0x000fe40000000f00 */
[----:B-1--4-:R-:W-:Y:S05]  /*19ee0*/  CALL.REL.NOINC `($__internal_31_$__cuda_sm70_shflsync_idx_p) ;  /* 0x0000081000007944 */ /* 0x012fea0003c00000 */
[----:B------:R-:W-:Y:S01]  /*19ef0*/  MOV R7, R215 ;  /* 0x000000d700077202 */ /* 0x000fe20000000f00 */
[----:B------:R-:W-:Y:S05]  /*19f00*/  BRA `(.L_x_2372) ;  /* 0xffffc51000007947 */ /* 0x000fea000383ffff */
.L_x_2299:
[----:B------:R-:W-:Y:S01]  /*19f10*/  IMAD.MOV.U32 R216, RZ, RZ, R6 ;  /* 0x000000ffffd87224 */ /* 0x000fe200078e0006 */
[----:B------:R-:W-:Y:S01]  /*19f20*/  MOV R215, 0x6 ;  /* 0x0000000600d77802 */ /* 0x000fe20000000f00 */
[----:B--2---:R-:W-:Y:S01]  /*19f30*/  IMAD.MOV.U32 R3, RZ, RZ, 0x181f ;  /* 0x0000181fff037424 */ /* 0x004fe200078e00ff */
[----:B------:R-:W-:Y:S02]  /*19f40*/  MOV R2, 0x19f60 ;  /* 0x00019f6000027802 */ /* 0x000fe40000000f00 */
[----:B-1-34-:R-:W-:Y:S05]  /*19f50*/  CALL.REL.NOINC `($__internal_31_$__cuda_sm70_shflsync_idx_p) ;  /* 0x000007a000007944 */ /* 0x01afea0003c00000 */
[----:B------:R-:W-:Y:S01]  /*19f60*/  MOV R2, R215 ;  /* 0x000000d700027202 */ /* 0x000fe20000000f00 */
[----:B------:R-:W-:Y:S05]  /*19f70*/  BRA `(.L_x_2373) ;  /* 0xffffc4c000007947 */ /* 0x000fea000383ffff */
.L_x_2300:
        /* <DEDUP_REMOVED lines=13> */
.L_x_2302:
[----:B------:R-:W-:Y:S01]  /*1a050*/  IMAD.MOV.U32 R216, RZ, RZ, R84 ;  /* 0x000000ffffd87224 */ /* 0x000fe200078e0054 */
[----:B------:R-:W-:Y:S01]  /*1a060*/  MOV R215, RZ ;  /* 0x000000ff00d77202 */ /* 0x000fe20000000f00 */
[----:B----4-:R-:W-:Y:S01]  /*1a070*/  IMAD.MOV.U32 R3, RZ, RZ, 0x1f ;  /* 0x0000001fff037424 */ /* 0x010fe200078e00ff */
[----:B------:R-:W-:Y:S02]  /*1a080*/  MOV R2, 0x1a0a0 ;  /* 0x0001a0a000027802 */ /* 0x000fe40000000f00 */
[----:B------:R-:W-:Y:S05]  /*1a090*/  CALL.REL.NOINC `($__internal_31_$__cuda_sm70_shflsync_idx_p) ;  /* 0x0000066000007944 */ /* 0x000fea0003c00000 */
[----:B------:R-:W-:Y:S01]  /*1a0a0*/  MOV R9, R215 ;  /* 0x000000d700097202 */ /* 0x000fe20000000f00 */
[----:B------:R-:W-:Y:S05]  /*1a0b0*/  BRA `(.L_x_2375) ;  /* 0xffffc55000007947 */ /* 0x000fea000383ffff */
.L_x_2303:
[----:B------:R-:W-:Y:S01]  /*1a0c0*/  IMAD.MOV.U32 R216, RZ, RZ, R84 ;  /* 0x000000ffffd87224 */ /* 0x000fe200078e0054 */
[----:B------:R-:W-:Y:S01]  /*1a0d0*/  MOV R215, 0x1 ;  /* 0x0000000100d77802 */ /* 0x000fe20000000f00 */
[----:B----4-:R-:W-:Y:S01]  /*1a0e0*/  IMAD.MOV.U32 R3, RZ, RZ, 0x1f ;  /* 0x0000001fff037424 */ /* 0x010fe200078e00ff */
[----:B------:R-:W-:Y:S02]  /*1a0f0*/  MOV R2, 0x1a110 ;  /* 0x0001a11000027802 */ /* 0x000fe40000000f00 */
[----:B-12---:R-:W-:Y:S05]  /*1a100*/  CALL.REL.NOINC `($__internal_31_$__cuda_sm70_shflsync_idx_p) ;  /* 0x000005f000007944 */ /* 0x006fea0003c00000 */
[----:B------:R-:W-:Y:S01]  /*1a110*/  MOV R8, R215 ;  /* 0x000000d700087202 */ /* 0x000fe20000000f00 */
[----:B------:R-:W-:Y:S05]  /*1a120*/  BRA `(.L_x_2376) ;  /* 0xffffc50000007947 */ /* 0x000fea000383ffff */
.L_x_2304:
[----:B------:R-:W-:Y:S02]  /*1a130*/  MOV R2, 0x1 ;  /* 0x0000000100027802 */ /* 0x000fe40000000f00 */
[----:B------:R-:W-:-:S02]  /*1a140*/  MOV R3, 0x1a160 ;  /* 0x0001a16000037802 */ /* 0x000fc40000000f00 */
[----:B-123--:R-:W-:Y:S05]  /*1a150*/  CALL.REL.NOINC `($__internal_32_$__cuda_sm70_shflsync_up_p) ;  /* 0x000005f000007944 */ /* 0x00efea0003c00000 */
[----:B------:R-:W-:Y:S05]  /*1a160*/  BRA `(.L_x_2377) ;  /* 0xffffc5f000007947 */ /* 0x000fea000383ffff */
.L_x_2305:
[----:B------:R-:W-:Y:S02]  /*1a170*/  MOV R2, 0x2 ;  /* 0x0000000200027802 */ /* 0x000fe40000000f00 */
[----:B------:R-:W-:-:S02]  /*1a180*/  MOV R3, 0x1a1a0 ;  /* 0x0001a1a000037802 */ /* 0x000fc40000000f00 */
[----:B-12---:R-:W-:Y:S05]  /*1a190*/  CALL.REL.NOINC `($__internal_32_$__cuda_sm70_shflsync_up_p) ;  /* 0x000005b000007944 */ /* 0x006fea0003c00000 */
        /* <DEDUP_REMOVED lines=24> */
.L_x_2309:
[----:B------:R-:W-:Y:S02]  /*1a320*/  MOV R2, 0x1 ;  /* 0x0000000100027802 */ /* 0x000fe40000000f00 */
[----:B------:R-:W-:Y:S02]  /*1a330*/  MOV R3, 0x1a350 ;  /* 0x0001a35000037802 */ /* 0x000fe40000000f00 */
[----:B------:R-:W-:Y:S05]  /*1a340*/  CALL.REL.NOINC `($__internal_32_$__cuda_sm70_shflsync_up_p) ;  /* 0x0000040000007944 */ /* 0x000fea0003c00000 */
[----:B------:R-:W-:Y:S01]  /*1a350*/  MOV R2, R4 ;  /* 0x0000000400027202 */ /* 0x000fe20000000f00 */
[----:B------:R-:W-:Y:S05]  /*1a360*/  BRA `(.L_x_2379) ;  /* 0xffffc65000007947 */ /* 0x000fea000383ffff */
.L_x_2310:
        /* <DEDUP_REMOVED lines=27> */
.L_x_2312:
[----:B------:R-:W-:Y:S02]  /*1a520*/  SEL R0, RZ, 0x1, P0 ;  /* 0x00000001ff007807 */ /* 0x000fe40000000000 */
[----:B------:R-:W-:Y:S02]  /*1a530*/  MOV R2, 0x1a550 ;  /* 0x0001a55000027802 */ /* 0x000fe40000000f00 */
[----:B---3--:R-:W-:Y:S05]  /*1a540*/  CALL.REL.NOINC `($__internal_33_$__cuda_sm70_votesync_ballot) ;  /* 0x0000027000007944 */ /* 0x008fea0003c00000 */
[----:B------:R-:W-:Y:S05]  /*1a550*/  BRA `(.L_x_2381) ;  /* 0xffffc5f000007947 */ /* 0x000fea000383ffff */
.L_x_2313:
[----:B------:R-:W-:Y:S01]  /*1a560*/  IMAD.MOV.U32 R216, RZ, RZ, R6 ;  /* 0x000000ffffd87224 */ /* 0x000fe200078e0006 */
[----:B--2---:R-:W-:Y:S01]  /*1a570*/  MOV R215, R10 ;  /* 0x0000000a00d77202 */ /* 0x004fe20000000f00 */
[----:B------:R-:W-:Y:S01]  /*1a580*/  IMAD.MOV.U32 R3, RZ, RZ, 0x1f ;  /* 0x0000001fff037424 */ /* 0x000fe200078e00ff */
[----:B------:R-:W-:Y:S02]  /*1a590*/  MOV R2, 0x1a5b0 ;  /* 0x0001a5b000027802 */ /* 0x000fe40000000f00 */
[----:B-1-3--:R-:W-:Y:S05]  /*1a5a0*/  CALL.REL.NOINC `($__internal_31_$__cuda_sm70_shflsync_idx_p) ;  /* 0x0000015000007944 */ /* 0x00afea0003c00000 */
[----:B------:R-:W-:Y:S01]  /*1a5b0*/  IMAD.MOV.U32 R6, RZ, RZ, R215 ;  /* 0x000000ffff067224 */ /* 0x000fe200078e00d7 */
[----:B------:R-:W-:Y:S01]  /*1a5c0*/  MOV R215, R10 ;  /* 0x0000000a00d77202 */ /* 0x000fe20000000f00 */
[----:B------:R-:W-:Y:S01]  /*1a5d0*/  IMAD.MOV.U32 R216, RZ, RZ, R7 ;  /* 0x000000ffffd87224 */ /* 0x000fe200078e0007 */
[----:B------:R-:W-:Y:S02]  /*1a5e0*/  MOV R3, 0x1f ;  /* 0x0000001f00037802 */ /* 0x000fe40000000f00 */
[----:B------:R-:W-:-:S02]  /*1a5f0*/  MOV R2, 0x1a610 ;  /* 0x0001a61000027802 */ /* 0x000fc40000000f00 */
[----:B------:R-:W-:Y:S05]  /*1a600*/  CALL.REL.NOINC `($__internal_31_$__cuda_sm70_shflsync_idx_p) ;  /* 0x000000f000007944 */ /* 0x000fea0003c00000 */
[----:B------:R-:W-:Y:S01]  /*1a610*/  MOV R7, R215 ;  /* 0x000000d700077202 */ /* 0x000fe20000000f00 */
[----:B------:R-:W-:Y:S05]  /*1a620*/  BRA `(.L_x_2382) ;  /* 0xffffc56000007947 */ /* 0x000fea000383ffff */
.L_x_2316:
[----:B------:R-:W-:Y:S01]  /*1a630*/  IMAD.MOV.U32 R216, RZ, RZ, R4 ;  /* 0x000000ffffd87224 */ /* 0x000fe200078e0004 */
[----:B------:R-:W-:Y:S01]  /*1a640*/  MOV R215, R0 ;  /* 0x0000000000d77202 */ /* 0x000fe20000000f00 */
[----:B------:R-:W-:Y:S01]  /*1a650*/  IMAD.MOV.U32 R3, RZ, RZ, 0x1f ;  /* 0x0000001fff037424 */ /* 0x000fe200078e00ff */
[----:B------:R-:W-:-:S02]  /*1a660*/  MOV R2, 0x1a680 ;  /* 0x0001a68000027802 */ /* 0x000fc40000000f00 */
[----:B--234-:R-:W-:Y:S05]  /*1a670*/  CALL.REL.NOINC `($__internal_31_$__cuda_sm70_shflsync_idx_p) ;  /* 0x0000008000007944 */ /* 0x01cfea0003c00000 */
[----:B------:R-:W-:Y:S01]  /*1a680*/  MOV R11, R215 ;  /* 0x000000d7000b7202 */ /* 0x000fe20000000f00 */
[----:B------:R-:W-:Y:S05]  /*1a690*/  BRA `(.L_x_2315) ;  /* 0xffffc55000007947 */ /* 0x000fea000383ffff */
        .weak           $__internal_30_$__cuda_sm70_shflsync_bfly_p
        .type           $__internal_30_$__cuda_sm70_shflsync_bfly_p,@function
        .size           $__internal_30_$__cuda_sm70_shflsync_bfly_p,($__internal_31_$__cuda_sm70_shflsync_idx_p - $__internal_30_$__cuda_sm70_shflsync_bfly_p)
$__internal_30_$__cuda_sm70_shflsync_bfly_p:
[----:B------:R-:W-:Y:S02]  /*1a6a0*/  MOV R165, 0xffffffff ;  /* 0xffffffff00a57802 */ /* 0x000fe40000000f00 */
[----:B------:R-:W-:-:S02]  /*1a6b0*/  MOV R3, 0x1f ;  /* 0x0000001f00037802 */ /* 0x000fc40000000f00 */
[----:B------:R-:W-:Y:S04]  /*1a6c0*/  WARPSYNC R165 ;  /* 0x000000a500007348 */ /* 0x000fe80003800000 */
[----:B------:R1:W2:Y:S02]  /*1a6d0*/  SHFL.BFLY PT, R0, R84, R0, R3 ;  /* 0x0c00000054007389 */ /* 0x0002a400000e0003 */
[----:B-1----:R-:W-:-:S04]  /*1a6e0*/  MOV R3, 0x0 ;  /* 0x0000000000037802 */ /* 0x002fc80000000f00 */
[----:B--2---:R-:W-:Y:S05]  /*1a6f0*/  RET.REL.NODEC R2 `(_ZN7cutlass13device_kernelIN5flash19enable_sm80_to_sm89INS1_16FlashAttnFwdSm80INS1_25CollectiveMainloopFwdSm80ILi4ELi1ELb0EN4cute5tupleIJNS5_1CILi128EEENS7_ILi80EEENS7_ILi64EEEEEELi64ENS_6half_tEfNS_4arch4Sm80ELb0ELb0ELb0ELb1ELb1ELb1ELb1ELb1EEENS1_21CollectiveEpilogueFwdINS6_IJS8_SA_S9_EEENS6_IJNS7_ILi1EEESI_SI_EEESC_SE_Li128ELb1ELb1ELb1ELb0EEENS1_36VarlenDynamicPersistentTileSchedulerILi128ELi80ELi128ELi128ELb1ELb1ELb0ELb0ELb1ELb1EEEEEEEEEvNT_6ParamsE) ;  /* 0xfffe590002007950 */ /* 0x004fea0003c3ffff */
        .weak           $__internal_31_$__cuda_sm70_shflsync_idx_p
        .type           $__internal_31_$__cuda_sm70_shflsync_idx_p,@function
        .size           $__internal_31_$__cuda_sm70_shflsync_idx_p,($__internal_32_$__cuda_sm70_shflsync_up_p - $__internal_31_$__cuda_sm70_shflsync_idx_p)
$__internal_31_$__cuda_sm70_shflsync_idx_p:
[----:B------:R-:W-:-:S04]  /*1a700*/  MOV R217, 0xffffffff ;  /* 0xffffffff00d97802 */ /* 0x000fc80000000f00 */
[----:B------:R-:W-:Y:S04]  /*1a710*/  WARPSYNC R217 ;  /* 0x000000d900007348 */ /* 0x000fe80003800000 */
[----:B------:R1:W2:Y:S02]  /*1a720*/  SHFL.IDX PT, R215, R216, R215, R3 ;  /* 0x000000d7d8d77389 */ /* 0x0002a400000e0003 */
[----:B-1----:R-:W-:-:S04]  /*1a730*/  MOV R3, 0x0 ;  /* 0x0000000000037802 */ /* 0x002fc80000000f00 */
[----:B--2---:R-:W-:Y:S05]  /*1a740*/  RET.REL.NODEC R2 `(_ZN7cutlass13device_kernelIN5flash19enable_sm80_to_sm89INS1_16FlashAttnFwdSm80INS1_25CollectiveMainloopFwdSm80ILi4ELi1ELb0EN4cute5tupleIJNS5_1CILi128EEENS7_ILi80EEENS7_ILi64EEEEEELi64ENS_6half_tEfNS_4arch4Sm80ELb0ELb0ELb0ELb1ELb1ELb1ELb1ELb1EEENS1_21CollectiveEpilogueFwdINS6_IJS8_SA_S9_EEENS6_IJNS7_ILi1EEESI_SI_EEESC_SE_Li128ELb1ELb1ELb1ELb0EEENS1_36VarlenDynamicPersistentTileSchedulerILi128ELi80ELi128ELi128ELb1ELb1ELb0ELb0ELb1ELb1EEEEEEEEEvNT_6ParamsE) ;  /* 0xfffe58b002007950 */ /* 0x004fea0003c3ffff */
        .weak           $__internal_32_$__cuda_sm70_shflsync_up_p
        .type           $__internal_32_$__cuda_sm70_shflsync_up_p,@function
        .size           $__internal_32_$__cuda_sm70_shflsync_up_p,($__internal_33_$__cuda_sm70_votesync_ballot - $__internal_32_$__cuda_sm70_shflsync_up_p)
$__internal_32_$__cuda_sm70_shflsync_up_p:
[----:B------:R-:W-:Y:S02]  /*1a750*/  IMAD.MOV.U32 R4, RZ, RZ, RZ ;  /* 0x000000ffff047224 */ /* 0x000fe400078e00ff */
[----:B------:R-:W-:-:S04]  /*1a760*/  IMAD.MOV.U32 R10, RZ, RZ, -0x1 ;  /* 0xffffffffff0a7424 */ /* 0x000fc800078e00ff */
[----:B------:R-:W-:Y:S04]  /*1a770*/  WARPSYNC R10 ;  /* 0x0000000a00007348 */ /* 0x000fe80003800000 */
[----:B------:R1:W2:Y:S02]  /*1a780*/  SHFL.UP PT, R4, R0, R2, R4 ;  /* 0x0400000200047389 */ /* 0x0002a400000e0004 */
[----:B-1----:R-:W-:Y:S02]  /*1a790*/  MOV R2, R3 ;  /* 0x0000000300027202 */ /* 0x002fe40000000f00 */
[----:B------:R-:W-:-:S04]  /*1a7a0*/  MOV R3, 0x0 ;  /* 0x0000000000037802 */ /* 0x000fc80000000f00 */
[----:B--2---:R-:W-:Y:S05]  /*1a7b0*/  RET.REL.NODEC R2 `(_ZN7cutlass13device_kernelIN5flash19enable_sm80_to_sm89INS1_16FlashAttnFwdSm80INS1_25CollectiveMainloopFwdSm80ILi4ELi1ELb0EN4cute5tupleIJNS5_1CILi128EEENS7_ILi80EEENS7_ILi64EEEEEELi64ENS_6half_tEfNS_4arch4Sm80ELb0ELb0ELb0ELb1ELb1ELb1ELb1ELb1EEENS1_21CollectiveEpilogueFwdINS6_IJS8_SA_S9_EEENS6_IJNS7_ILi1EEESI_SI_EEESC_SE_Li128ELb1ELb1ELb1ELb0EEENS1_36VarlenDynamicPersistentTileSchedulerILi128ELi80ELi128ELi128ELb1ELb1ELb0ELb0ELb1ELb1EEEEEEEEEvNT_6ParamsE) ;  /* 0xfffe584002007950 */ /* 0x004fea0003c3ffff */
        .weak           $__internal_33_$__cuda_sm70_votesync_ballot
        .type           $__internal_33_$__cuda_sm70_votesync_ballot,@function
        .size           $__internal_33_$__cuda_sm70_votesync_ballot,(.L_x_3859 - $__internal_33_$__cuda_sm70_votesync_ballot)
$__internal_33_$__cuda_sm70_votesync_ballot:
[----:B------:R-:W-:Y:S01]  /*1a7c0*/  ISETP.NE.U32.AND P0, PT, R0, 0x1, PT ;  /* 0x000000010000780c */ /* 0x000fe20003f05070 */
[----:B------:R-:W-:-:S04]  /*1a7d0*/  IMAD.MOV.U32 R3, RZ, RZ, -0x1 ;  /* 0xffffffffff037424 */ /* 0x000fc800078e00ff */
[----:B------:R-:W-:Y:S08]  /*1a7e0*/  WARPSYNC R3 ;  /* 0x0000000300007348 */ /* 0x000ff00003800000 */
[----:B------:R-:W-:-:S04]  /*1a7f0*/  VOTE.ANY R0, PT, !P0 ;  /* 0x0000000000007806 */ /* 0x000fc800040e0100 */
[----:B------:R-:W-:Y:S01]  /*1a800*/  LOP3.LUT R0, R0, R3, RZ, 0xc0, !PT ;  /* 0x0000000300007212 */ /* 0x000fe200078ec0ff */
[----:B------:R-:W-:-:S04]  /*1a810*/  IMAD.MOV.U32 R3, RZ, RZ, 0x0 ;  /* 0x00000000ff037424 */ /* 0x000fc800078e00ff */
[----:B------:R-:W-:Y:S05]  /*1a820*/  RET.REL.NODEC R2 `(_ZN7cutlass13device_kernelIN5flash19enable_sm80_to_sm89INS1_16FlashAttnFwdSm80INS1_25CollectiveMainloopFwdSm80ILi4ELi1ELb0EN4cute5tupleIJNS5_1CILi128EEENS7_ILi80EEENS7_ILi64EEEEEELi64ENS_6half_tEfNS_4arch4Sm80ELb0ELb0ELb0ELb1ELb1ELb1ELb1ELb1EEENS1_21CollectiveEpilogueFwdINS6_IJS8_SA_S9_EEENS6_IJNS7_ILi1EEESI_SI_EEESC_SE_Li128ELb1ELb1ELb1ELb0EEENS1_36VarlenDynamicPersistentTileSchedulerILi128ELi80ELi128ELi128ELb1ELb1ELb0ELb0ELb1ELb1EEEEEEEEEvNT_6ParamsE) ;  /* 0xfffe57d002007950 */ /* 0x000fea0003c3ffff */
.L_x_2383:
        /* <DEDUP_REMOVED lines=13> */
.L_x_3859:


//--------------------- .text._ZN7cutlass13device_kernelIN5flash19enable_sm80_to_sm89INS1_16FlashAttnFwdSm80INS1_25CollectiveMainloopFwdSm80ILi4ELi1ELb0EN4cute5tupleIJNS5_1CILi128EEENS7_ILi96EEENS7_ILi64EEEEEELi64ENS_6half_tEfNS_4arch4Sm80ELb0ELb1ELb0ELb0ELb1ELb0ELb1ELb1EEENS1_21CollectiveEpilogueFwdINS6_IJS8_SA_S9_EEENS6_IJNS7_ILi1EEESI_SI_EEESC_SE_Li128ELb0ELb1ELb1ELb0EEENS1_19SingleTileSchedulerILb0ELb1ELb1ELi128EEEEEEEEEvNT_6ParamsE --------------------------
	.section	.text._ZN7cutlass13device_kernelIN5flash19enable_sm80_to_sm89INS1_16FlashAttnFwdSm80INS1_25CollectiveMainloopFwdSm80ILi4ELi1ELb0EN4cute5tupleIJNS5_1CILi128EEENS7_ILi96EEENS7_ILi64EEEEEELi64ENS_6half_tEfNS_4arch4Sm80ELb0ELb1ELb0ELb0ELb1ELb0ELb1ELb1EEENS1_21CollectiveEpilogueFwdINS6_IJS8_SA_S9_EEENS6_IJNS7_ILi1EEESI_SI_EEESC_SE_Li128ELb0ELb1ELb1ELb0EEENS1_19SingleTileSchedulerILb0ELb1ELb1ELi128EEEEEEEEEvNT_6ParamsE,"ax",@progbits
	.sectioninfo	@"SHI_REGISTERS=255"
	.align	128
.text._ZN7cutlass13device_kernelIN5flash19enable_sm80_to_sm89INS1_16FlashAttnFwdSm80INS1_25CollectiveMainloopFwdSm80ILi4ELi1ELb0EN4cute5tupleIJNS5_1CILi128EEENS7_ILi96EEENS7_ILi64EEEEEELi64ENS_6half_tEfNS_4arch4Sm80ELb0ELb1ELb0ELb0ELb1ELb0ELb1ELb1EEENS1_21CollectiveEpilogueFwdINS6_IJS8_SA_S9_EEENS6_IJNS7_ILi1EEESI_SI_EEESC_SE_Li128ELb0ELb1ELb1ELb0EEENS1_19SingleTileSchedulerILb0ELb1ELb1ELi128EEEEEEEEEvNT_6ParamsE:
        .type           _ZN7cutlass13device_kernelIN5flash19enable_sm80_to_sm89INS1_16FlashAttnFwdSm80INS1_25CollectiveMainloopFwdSm80ILi4ELi1ELb0EN4cute5tupleIJNS5_1CILi128EEENS7_ILi96EEENS7_ILi64EEEEEELi64ENS_6half_tEfNS_4arch4Sm80ELb0ELb1ELb0ELb0ELb1ELb0ELb1ELb1EEENS1_21CollectiveEpilogueFwdINS6_IJS8_SA_S9_EEENS6_IJNS7_ILi1EEESI_SI_EEESC_SE_Li128ELb0ELb1ELb1ELb0EEENS1_19SingleTileSchedulerILb0ELb1ELb1ELi128EEEEEEEEEvNT_6ParamsE,@function
        .size           _ZN7cutlass13device_kernelIN5flash19enable_sm80_to_sm89INS1_16FlashAttnFwdSm80INS1_25CollectiveMainloopFwdSm80ILi4ELi1ELb0EN4cute5tupleIJNS5_1CILi128EEENS7_ILi96EEENS7_ILi64EEEEEELi64ENS_6half_tEfNS_4arch4Sm80ELb0ELb1ELb0ELb0ELb1ELb0ELb1ELb1EEENS1_21CollectiveEpilogueFwdINS6_IJS8_SA_S9_EEENS6_IJNS7_ILi1EEESI_SI_EEESC_SE_Li128ELb0ELb1ELb1ELb0EEENS1_19SingleTileSchedulerILb0ELb1ELb1ELi128EEEEEEEEEvNT_6ParamsE,(.L_x_3864 - _ZN7cutlass13device_kernelIN5flash19enable_sm80_to_sm89INS1_16FlashAttnFwdSm80INS1_25CollectiveMainloopFwdSm80ILi4ELi1ELb0EN4cute5tupleIJNS5_1CILi128EEENS7_ILi96EEENS7_ILi64EEEEEELi64ENS_6half_tEfNS_4arch4Sm80ELb0ELb1ELb0ELb0ELb1ELb0ELb1ELb1EEENS1_21CollectiveEpilogueFwdINS6_IJS8_SA_S9_EEENS6_IJNS7_ILi1EEESI_SI_EEESC_SE_Li128ELb0ELb1ELb1ELb0EEENS1_19SingleTileSchedulerILb0ELb1ELb1ELi128EEEEEEEEEvNT_6ParamsE)
        .other          _ZN7cutlass13device_kernelIN5flash19enable_sm80_to_sm89INS1_16FlashAttnFwdSm80INS1_25CollectiveMainloopFwdSm80ILi4ELi1ELb0EN4cute5tupleIJNS5_1CILi128EEENS7_ILi96EEENS7_ILi64EEEEEELi64ENS_6half_tEfNS_4arch4Sm80ELb0ELb1ELb0ELb0ELb1ELb0ELb1ELb1EEENS1_21CollectiveEpilogueFwdINS6_IJS8_SA_S9_EEENS6_IJNS7_ILi1EEESI_SI_EEESC_SE_Li128ELb0ELb1ELb1ELb0EEENS1_19SingleTileSchedulerILb0ELb1ELb1ELi128EEEEEEEEEvNT_6ParamsE,@"STO_CUDA_ENTRY STV_DEFAULT"
_ZN7cutlass13device_kernelIN5flash19enable_sm80_to_sm89INS1_16FlashAttnFwdSm80INS1_25CollectiveMainloopFwdSm80ILi4ELi1ELb0EN4cute5tupleIJNS5_1CILi128EEENS7_ILi96EEENS7_ILi64EEEEEELi64ENS_6half_tEfNS_4arch4Sm80ELb0ELb1ELb0ELb0ELb1ELb0ELb1ELb1EEENS1_21CollectiveEpilogueFwdINS6_IJS8_SA_S9_EEENS6_IJNS7_ILi1EEESI_SI_EEESC_SE_Li128ELb0ELb1ELb1ELb0EEENS1_19SingleTileSchedulerILb0ELb1ELb1ELi128EEEEEEEEEvNT_6ParamsE:
        /* <DEDUP_REMOVED lines=18> */
.L_x_2384:
[----:B------:R-:W-:Y:S02]  /*0120*/  ULDC.64 UR4, c[0x0][0x550] ;  /* 0x0001540000047ab9 */ /* 0x000fe40000000a00 */
[----:B------:R-:W-:Y:S02]  /*0130*/  UISETP.NE.AND UP0, UPT, UR4, 0x1, UPT ;  /* 0x000000010400788c */ /* 0x000fe4000bf05270 */
[----:B------:R-:W-:-:S02]  /*0140*/  UIMAD.WIDE.U32 UR10, UR7, UR5, URZ ;  /* 0x00000005070a72a5 */ /* 0x000fc4000f8e003f */
[----:B------:R-:W-:Y:S02]  /*0150*/  ULDC UR4, c[0x0][0x558] ;  /* 0x0001560000047ab9 */ /* 0x000fe40000000800 */
[----:B------:R-:W-:-:S05]  /*0160*/  UMOV UR9, UR7 ;  /* 0x0000000700097c82 */ /* 0x000fca0008000000 */
[----:B------:R-:W-:-:S03]  /*0170*/  @UP0 USHF.R.U32.HI UR9, URZ, UR4, UR11 ;  /* 0x000000043f090299 */ /* 0x000fc6000801160b */
.L_x_2385:
        /* <DEDUP_REMOVED lines=9> */
[----:B------:R-:W-:Y:S01]  /*0210*/  UISETP.NE.AND.EX UP0, UPT, URZ, UR5, UPT, UP0 ;  /* 0x000000053f00728c */ /* 0x000fe2000bf05300 */
[----:B------:R-:W1:Y:S01]  /*0220*/  S2UR UR19, SR_CTAID.X ;  /* 0x00000000001379c3 */ /* 0x000e620000002500 */
[----:B------:R-:W-:Y:S02]  /*0230*/  ULDC UR8, c[0x0][0x2ac] ;  /* 0x0000ab0000087ab9 */ /* 0x000fe40000000800 */
[----:B------:R-:W-:-:S02]  /*0240*/  ULDC.64 UR16, c[0x0][0x118] ;  /* 0x0000460000107ab9 */ /* 0x000fc40000000a00 */
[----:B------:R-:W-:-:S05]  /*0250*/  PLOP3.LUT P0, PT, PT, PT, UP0, 0x80, 0x0 ;  /* 0x000000000000781c */ /* 0x000fca0003f0f008 */
[----:B------:R-:W-:Y:S02]  /*0260*/  @UP0 UMOV UR4, 0x4 ;  /* 0x0000000400040882 */ /* 0x000fe40000000000 */
[----:B------:R-:W-:-:S06]  /*0270*/  @UP0 UIMAD.WIDE UR4, UR6, UR4, UR10 ;  /* 0x00000004060402a5 */ /* 0x000fcc000f8e020a */
[----:B------:R-:W-:Y:S01]  /*0280*/  MOV R2, UR4 ;  /* 0x0000000400027c02 */ /* 0x000fe20008000f00 */
[----:B------:R-:W-:Y:S01]  /*0290*/  ULDC UR4, c[0x0][0x2c4] ;  /* 0x0000b10000047ab9 */ /* 0x000fe20000000800 */
[----:B------:R-:W-:Y:S01]  /*02a0*/  IMAD.U32 R3, RZ, RZ, UR5 ;  /* 0x00000005ff037e24 */ /* 0x000fe2000f8e00ff */
[----:B------:R-:W-:Y:S02]  /*02b0*/  UISETP.NE.AND UP2, UPT, UR4, 0x1, UPT ;  /* 0x000000010400788c */ /* 0x000fe4000bf45270 */
[----:B-1----:R-:W-:Y:S02]  /*02c0*/  USHF.L.U32 UR19, UR19, 0x7, URZ ;  /* 0x0000000713137899 */ /* 0x002fe4000800063f */
[----:B------:R1:W5:Y:S01]  /*02d0*/  @P0 LDG.E R234, [R2.64] ;  /* 0x0000001002ea0981 */ /* 0x000362000c1e1900 */
[----:B------:R-:W-:Y:S02]  /*02e0*/  ULDC.64 UR4, c[0x0][0x2c8] ;  /* 0x0000b20000047ab9 */ /* 0x000fe40000000a00 */
[----:B------:R-:W-:-:S04]  /*02f0*/  UIADD3 UR10, UR19, 0x7f, URZ ;  /* 0x0000007f130a7890 */ /* 0x000fc8000fffe03f */
[----:B------:R-:W-:-:S04]  /*0300*/  @UP2 UIADD3 UR12, UR19, 0x7f, URZ ;  /* 0x0000007f130c2890 */ /* 0x000fc8000fffe03f */
        /* <DEDUP_REMOVED lines=12> */
[----:B------:R-:W-:-:S08]  /*03d0*/  UIADD3 UR10, UR5, UR4, URZ ;  /* 0x00000004050a7290 */ /* 0x000fd0000fffe03f */
[----:B------:R-:W-:Y:S05]  /*03e0*/  @P0 BRA `(.L_x_2386) ;  /* 0x0000016000000947 */ /* 0x000fea0003800000 */
[----:B-1----:R-:W-:Y:S01]  /*03f0*/  ISETP.LT.AND P0, PT, RZ, UR5, PT ;  /* 0x00000005ff007c0c */ /* 0x002fe2000bf01270 */
        /* <DEDUP_REMOVED lines=11> */
.L_x_2387:
[----:B------:R-:W-:Y:S02]  /*04b0*/  ULDC UR4, c[0x0][0x32c] ;  /* 0x0000cb0000047ab9 */ /* 0x000fe40000000800 */
[----:B------:R-:W-:-:S03]  /*04c0*/  UISETP.NE.AND UP0, UPT, UR11, UR4, UPT ;  /* 0x000000040b00728c */ /* 0x000fc6000bf05270 */
[----:B------:R-:W-:Y:S02]  /*04d0*/  ULDC.64 UR4, c[0x0][0x330] ;  /* 0x0000cc0000047ab9 */ /* 0x000fe40000000a00 */
[----:B------:R-:W-:-:S07]  /*04e0*/  UIMAD.WIDE.U32 UR14, UR12, UR4, URZ ;  /* 0x000000040c0e72a5 */ /* 0x000fce000f8e003f */
[----:B------:R-:W-:Y:S02]  /*04f0*/  @UP0 UMOV UR11, UR15 ;  /* 0x0000000f000b0c82 */ /* 0x000fe40008000000 */
[----:B------:R-:W-:Y:S02]  /*0500*/  @UP0 USHF.R.U32.HI UR12, URZ, UR5, UR11 ;  /* 0x000000053f0c0299 */ /* 0x000fe4000801160b */
.L_x_2388:
[----:B------:R-:W-:Y:S02]  /*0510*/  ULDC UR4, c[0x0][0x32c] ;  /* 0x0000cb0000047ab9 */ /* 0x000fe40000000800 */
[----:B------:R-:W-:-:S04]  /*0520*/  UIMAD UR4, UR12, UR4, UR4 ;  /* 0x000000040c0472a4 */ /* 0x000fc8000f8e0204 */
[----:B------:R-:W-:-:S04]  /*0530*/  UISETP.LT.AND UP0, UPT, UR10, UR4, UPT ;  /* 0x000000040a00728c */ /* 0x000fc8000bf01270 */
[----:B------:R-:W-:Y:S02]  /*0540*/  USEL UR10, UR10, UR4, UP0 ;  /* 0x000000040a0a7287 */ /* 0x000fe40008000000 */
.L_x_2386:
[----:B-1----:R-:W-:Y:S01]  /*0550*/  UIADD3 UR11, UR8, 0x5f, URZ ;  /* 0x0000005f080b7890 */ /* 0x002fe2000fffe03f */
        /* <DEDUP_REMOVED lines=32> */
.L_x_2390:
[----:B------:R-:W-:-:S04]  /*0760*/  MOV R0, c[0x0][0x32c] ;  /* 0x0000cb0000007a02 */ /* 0x000fc80000000f00 */
[----:B------:R-:W-:-:S13]  /*0770*/  ISETP.NE.AND P0, PT, R0, 0x1, PT ;  /* 0x000000010000780c */ /* 0x000fda0003f05270 */
[----:B------:R-:W-:-:S05]  /*0780*/  @P0 IMAD.HI.U32 R0, R3, c[0x0][0x330], RZ ;  /* 0x0000cc0003000a27 */ /* 0x000fca00078e00ff */
[----:B------:R-:W-:-:S05]  /*0790*/  @P0 SHF.R.U32.HI R3, RZ, c[0x0][0x334], R0 ;  /* 0x0000cd00ff030a19 */ /* 0x000fca0000011600 */
.L_x_2391:
[----:B------:R-:W-:-:S05]  /*07a0*/  IMAD R3, R3, c[0x0][0x32c], RZ ;  /* 0x0000cb0003037a24 */ /* 0x000fca00078e02ff */
[----:B------:R-:W-:-:S05]  /*07b0*/  IMNMX R2, R2, R3, !PT ;  /* 0x0000000302027217 */ /* 0x000fca0007800200 */
.L_x_2389:
[----:B------:R-:W-:Y:S01]  /*07c0*/  IMAD.HI R2, R2, 0x2aaaaaab, RZ ;  /* 0x2aaaaaab02027827 */ /* 0x000fe200078e02ff */
[----:B------:R-:W-:Y:S02]  /*07d0*/  USHF.R.U32.HI UR5, URZ, 0x10, UR7 ;  /* 0x000000103f057899 */ /* 0x000fe40008011607 */
[----:B------:R-:W-:Y:S01]  /*07e0*/  ULDC UR4, c[0x0][0x338] ;  /* 0x0000ce0000047ab9 */ /* 0x000fe20000000800 */
[----:B------:R-:W-:Y:S01]  /*07f0*/  IMAD.MOV.U32 R6, RZ, RZ, RZ ;  /* 0x000000ffff067224 */ /* 0x000fe200078e00ff */
[----:B------:R-:W-:Y:S01]  /*0800*/  SHF.R.U32.HI R0, RZ, 0x1f, R2 ;  /* 0x0000001fff007819 */ /* 0x000fe20000011602 */
[----:B------:R-:W-:-:S03]  /*0810*/  UISETP.NE.AND UP0, UPT, UR5, URZ, UPT ;  /* 0x0000003f0500728c */ /* 0x000fc6000bf05270 */
[----:B------:R-:W-:Y:S01]  /*0820*/  LEA.HI.SX32 R0, R2, R0, 0x1c ;  /* 0x0000000002007211 */ /* 0x000fe200078fe2ff */
[----:B------:R-:W-:-:S03]  /*0830*/  USEL UR4, UR5, UR4, UP0 ;  /* 0x0000000405047287 */ /* 0x000fc60008000000 */
[----:B------:R-:W-:-:S04]  /*0840*/  IMNMX R230, RZ, R0, !PT ;  /* 0x00000000ffe67217 */ /* 0x000fc80007800200 */
[----:B------:R-:W-:-:S13]  /*0850*/  ISETP.LT.AND P0, PT, R230, UR10, PT ;  /* 0x0000000ae6007c0c */ /* 0x000fda000bf01270 */
[----:B------:R-:W-:Y:S05]  /*0860*/  @!P0 BRA `(.L_x_2392) ;  /* 0x000001c000008947 */ /* 0x000fea0003800000 */
[----:B------:R-:W-:Y:S01]  /*0870*/  IMAD.U32 R0, RZ, RZ, UR4 ;  /* 0x00000004ff007e24 */ /* 0x000fe2000f8e00ff */
[----:B------:R-:W-:-:S04]  /*0880*/  UIADD3 UR5, UR4, -0x1, UR10 ;  /* 0xffffffff04057890 */ /* 0x000fc8000fffe00a */
[-C--:B------:R-:W-:Y:S02]  /*0890*/  IABS R4, R0.reuse ;  /* 0x0000000000047213 */ /* 0x080fe40000000000 */
[----:B------:R-:W-:Y:S02]  /*08a0*/  IADD3 R5, -R230, UR5, RZ ;  /* 0x00000005e6057c10 */ /* 0x000fe4000fffe1ff */
[----:B------:R-:W1:Y:S01]  /*08b0*/  I2F.RP R6, R4 ;  /* 0x0000000400067306 */ /* 0x000e620000209400 */
[----:B------:R-:W-:Y:S02]  /*08c0*/  IABS R0, R0 ;  /* 0x0000000000007213 */ /* 0x000fe40000000000 */
[----:B------:R-:W-:Y:S02]  /*08d0*/  IABS R2, R5 ;  /* 0x0000000500027213 */ /* 0x000fe40000000000 */
[----:B------:R-:W-:Y:S01]  /*08e0*/  LOP3.LUT R5, R5, UR4, RZ, 0x3c, !PT ;  /* 0x0000000405057c12 */ /* 0x000fe2000f8e3cff */
[----:B------:R-:W-:-:S03]  /*08f0*/  IMAD.MOV R0, RZ, RZ, -R0 ;  /* 0x000000ffff007224 */ /* 0x000fc600078e0a00 */
[----:B------:R-:W-:Y:S01]  /*0900*/  ISETP.GE.AND P0, PT, R5, RZ, PT ;  /* 0x000000ff0500720c */ /* 0x000fe20003f06270 */
[----:B-1----:R-:W1:Y:S02]  /*0910*/  MUFU.RCP R6, R6 ;  /* 0x0000000600067308 */ /* 0x002e640000001000 */
[----:B-1----:R-:W-:-:S06]  /*0920*/  IADD3 R6, R6, 0xffffffe, RZ ;  /* 0x0ffffffe06067810 */ /* 0x002fcc0007ffe0ff */
[----:B------:R-:W1:Y:S02]  /*0930*/  F2I.FTZ.U32.TRUNC.NTZ R7, R6 ;  /* 0x0000000600077305 */ /* 0x000e64000021f000 */
[----:B-1----:R-:W-:Y:S02]  /*0940*/  IMAD.MOV R3, RZ, RZ, -R7 ;  /* 0x000000ffff037224 */ /* 0x002fe400078e0a07 */
        /* <DEDUP_REMOVED lines=8> */
[----:B------:R-:W-:Y:S02]  /*09d0*/  ISETP.NE.AND P1, PT, RZ, UR4, PT ;  /* 0x00000004ff007c0c */ /* 0x000fe4000bf25270 */
[----:B------:R-:W-:-:S13]  /*09e0*/  ISETP.GE.U32.AND P2, PT, R0, R4, PT ;  /* 0x000000040000720c */ /* 0x000fda0003f46070 */
[----:B------:R-:W-:-:S05]  /*09f0*/  @P2 IADD3 R3, R3, 0x1, RZ ;  /* 0x0000000103032810 */ /* 0x000fca0007ffe0ff */
[----:B------:R-:W-:Y:S01]  /*0a00*/  @!P0 IMAD.MOV R3, RZ, RZ, -R3 ;  /* 0x000000ffff038224 */ /* 0x000fe200078e0a03 */
[----:B------:R-:W-:-:S05]  /*0a10*/  @!P1 LOP3.LUT R3, RZ, UR4, RZ, 0x33, !PT ;  /* 0x00000004ff039c12 */ /* 0x000fca000f8e33ff */
[----:B------:R-:W-:Y:S02]  /*0a20*/  IMAD.MOV.U32 R6, RZ, RZ, R3 ;  /* 0x000000ffff067224 */ /* 0x000fe400078e0003 */
.L_x_2392:
        /* <DEDUP_REMOVED lines=11> */
[----:B------:R-:W-:Y:S01]  /*0ae0*/  CS2R R116, SRZ ;  /* 0x0000000000747805 */ /* 0x000fe2000001ff00 */
        /* <DEDUP_REMOVED lines=42> */
[----:B------:R1:W2:Y:S01]  /*0d90*/  @P1 LDG.E R2, [R2.64] ;  /* 0x0000001002021981 */ /* 0x0002a2000c1e1900 */
[CC--:B------:R-:W-:Y:S01]  /*0da0*/  LEA.HI R18, R173.reuse, R171.reuse, RZ, 0x3 ;  /* 0x000000abad127211 */ /* 0x0c0fe200078f18ff */
[----:B------:R-:W-:Y:S01]  /*0db0*/  UIMAD UR7, UR7, UR4, URZ ;  /* 0x00000004070772a4 */ /* 0x000fe2000f8e023f */
[----:B------:R-:W-:Y:S01]  /*0dc0*/  PLOP3.LUT P0, PT, PT, PT, UP2, 0x80, 0x0 ;  /* 0x000000000000781c */ /* 0x000fe20003f0f028 */
[----:B------:R-:W-:Y:S01]  /*0dd0*/  UIMAD.WIDE.U32 UR12, UR9, UR4, URZ ;  /* 0x00000004090c72a5 */ /* 0x000fe2000f8e003f */
[----:B------:R-:W-:Y:S01]  /*0de0*/  LOP3.LUT R0, R18, 0xfffffff8, RZ, 0xc0, !PT ;  /* 0xfffffff812007812 */ /* 0x000fe200078ec0ff */
[----:B------:R-:W-:Y:S01]  /*0df0*/  UIMAD UR7, UR9, UR5, UR7 ;  /* 0x00000005090772a4 */ /* 0x000fe2000f8e0207 */
[----:B------:R-:W-:Y:S01]  /*0e00*/  SHF.R.S32.HI R18, RZ, 0x3, R18 ;  /* 0x00000003ff127819 */ /* 0x000fe20000011412 */
[----:B------:R-:W-:Y:S01]  /*0e10*/  USHF.R.S32.HI UR10, URZ, 0x1f, UR6 ;  /* 0x0000001f3f0a7899 */ /* 0x000fe20008011406 */
[-C--:B------:R-:W-:Y:S01]  /*0e20*/  LEA.HI R21, R173, R171.reuse, RZ, 0x4 ;  /* 0x000000abad157211 */ /* 0x080fe200078f20ff */
[----:B------:R-:W-:Y:S01]  /*0e30*/  IMAD.IADD R0, R171, 0x1, -R0 ;  /* 0x00000001ab007824 */ /* 0x000fe200078e0a00 */
[----:B------:R-:W-:Y:S01]  /*0e40*/  ULDC.64 UR4, c[0x0][0x1c0] ;  /* 0x0000700000047ab9 */ /* 0x000fe20000000a00 */
[----:B------:R-:W-:Y:S01]  /*0e50*/  IMAD.SHL.U32 R229, R18, 0x40, RZ ;  /* 0x0000004012e57824 */ /* 0x000fe200078e00ff */
[----:B------:R-:W-:Y:S01]  /*0e60*/  UIADD3 UR13, UR13, UR7, URZ ;  /* 0x000000070d0d7290 */ /* 0x000fe2000fffe03f */
[C---:B------:R-:W-:Y:S01]  /*0e70*/  IMAD R233, R0.reuse, 0x10, R18 ;  /* 0x0000001000e97824 */ /* 0x040fe200078e0212 */
[----:B------:R-:W-:Y:S01]  /*0e80*/  UIMAD UR10, UR10, UR4, URZ ;  /* 0x000000040a0a72a4 */ /* 0x000fe2000f8e023f */
[----:B------:R-:W-:Y:S01]  /*0e90*/  IMAD.SHL.U32 R0, R0, 0x8, RZ ;  /* 0x0000000800007824 */ /* 0x000fe200078e00ff */
[----:B------:R-:W-:Y:S01]  /*0ea0*/  UIMAD.WIDE.U32 UR12, UR6, UR4, UR12 ;  /* 0x00000004060c72a5 */ /* 0x000fe2000f8e000c */
[----:B------:R-:W-:Y:S01]  /*0eb0*/  LOP3.LUT R229, R229, 0x1c0, RZ, 0xc0, !PT ;  /* 0x000001c0e5e57812 */ /* 0x000fe200078ec0ff */
[----:B------:R-:W-:Y:S01]  /*0ec0*/  UIMAD UR5, UR6, UR5, UR10 ;  /* 0x00000005060572a4 */ /* 0x000fe2000f8e020a */
[----:B------:R-:W-:Y:S01]  /*0ed0*/  IADD3 R4, R233, UR19, RZ ;  /* 0x00000013e9047c10 */ /* 0x000fe2000fffe0ff */
[----:B------:R-:W-:Y:S01]  /*0ee0*/  ULDC UR4, c[0x0][0x2c4] ;  /* 0x0000b10000047ab9 */ /* 0x000fe20000000800 */
[----:B------:R-:W-:Y:S01]  /*0ef0*/  LEA.HI R88, R173, R171, RZ, 0x3 ;  /* 0x000000abad587211 */ /* 0x000fe200078f18ff */
[----:B------:R-:W-:Y:S01]  /*0f00*/  UIADD3 UR5, UR13, UR5, URZ ;  /* 0x000000050d057290 */ /* 0x000fe2000fffe03f */
[----:B------:R-:W-:Y:S01]  /*0f10*/  IMAD.U32 R9, RZ, RZ, UR13 ;  /* 0x0000000dff097e24 */ /* 0x000fe2000f8e00ff */
[----:B------:R-:W-:Y:S01]  /*0f20*/  ULDC UR7, c[0x0][0x168] ;  /* 0x00005a0000077ab9 */ /* 0x000fe20000000800 */
[----:B-1----:R-:W-:Y:S01]  /*0f30*/  @P2 IMAD.HI.U32 R3, R4, c[0x0][0x2c8], RZ ;  /* 0x0000b20004032a27 */ /* 0x002fe200078e00ff */
[----:B------:R-:W-:Y:S01]  /*0f40*/  UIMAD UR7, UR4, UR7, URZ ;  /* 0x00000007040772a4 */ /* 0x000fe2000f8e023f */
[----:B------:R-:W-:Y:S01]  /*0f50*/  LOP3.LUT R88, R88, 0xfffffff8, RZ, 0xc0, !PT ;  /* 0xfffffff858587812 */ /* 0x000fe200078ec0ff */
[----:B------:R-:W-:Y:S01]  /*0f60*/  BSSY B0, `(.L_x_2394) ;  /* 0x0000034000007945 */ /* 0x000fe20003800000 */
[----:B------:R-:W-:Y:S01]  /*0f70*/  IMAD.MOV.U32 R7, RZ, RZ, R4 ;  /* 0x000000ffff077224 */ /* 0x000fe200078e0004 */
[----:B------:R-:W-:Y:S01]  /*0f80*/  @P0 SHF.R.U32.HI R7, RZ, c[0x0][0x2cc], R3 ;  /* 0x0000b300ff070a19 */ /* 0x000fe20000011603 */
[----:B------:R-:W-:Y:S01]  /*0f90*/  IMAD.U32 R8, RZ, RZ, UR12 ;  /* 0x0000000cff087e24 */ /* 0x000fe2000f8e00ff */
[----:B------:R-:W-:Y:S01]  /*0fa0*/  ISETP.GE.AND P0, PT, R0, c[0x0][0x198], PT ;  /* 0x0000660000007a0c */ /* 0x000fe20003f06270 */
[----:B------:R-:W-:Y:S01]  /*0fb0*/  IMAD.U32 R9, RZ, RZ, UR5 ;  /* 0x00000005ff097e24 */ /* 0x000fe2000f8e00ff */
[--C-:B------:R-:W-:Y:S01]  /*0fc0*/  SHF.R.S32.HI R5, RZ, 0x1f, R7.reuse ;  /* 0x0000001fff057819 */ /* 0x100fe20000011407 */
[----:B------:R-:W-:-:S02]  /*0fd0*/  IMAD.MOV R3, RZ, RZ, -R7 ;  /* 0x000000ffff037224 */ /* 0x000fc400078e0a07 */
[----:B------:R-:W-:-:S04]  /*0fe0*/  IMAD.WIDE.U32 R10, R7, c[0x0][0x1b0], R8 ;  /* 0x00006c00070a7a25 */ /* 0x000fc800078e0008 */
[----:B------:R-:W-:Y:S02]  /*0ff0*/  IMAD R5, R5, c[0x0][0x1b0], RZ ;  /* 0x00006c0005057a24 */ /* 0x000fe400078e02ff */
[----:B------:R-:W-:Y:S01]  /*1000*/  IMAD R4, R3, c[0x0][0x2c4], R4 ;  /* 0x0000b10003047a24 */ /* 0x000fe200078e0204 */
[----:B------:R-:W-:Y:S01]  /*1010*/  LOP3.LUT R3, R229, 0x38, R0, 0xf8, !PT ;  /* 0x00000038e5037812 */ /* 0x000fe200078ef800 */
[----:B------:R-:W-:Y:S01]  /*1020*/  IMAD R5, R7, c[0x0][0x1b4], R5 ;  /* 0x00006d0007057a24 */ /* 0x000fe200078e0205 */
[----:B------:R-:W-:Y:S01]  /*1030*/  LOP3.LUT R7, R21, 0xfffffff0, RZ, 0xc0, !PT ;  /* 0xfffffff015077812 */ /* 0x000fe200078ec0ff */
[----:B------:R-:W-:Y:S01]  /*1040*/  IMAD.IADD R88, R171, 0x1, -R88 ;  /* 0x00000001ab587824 */ /* 0x000fe200078e0a58 */
[----:B------:R-:W-:Y:S01]  /*1050*/  SHF.R.S32.HI R9, RZ, 0x1f, R4 ;  /* 0x0000001fff097819 */ /* 0x000fe20000011404 */
[----:B------:R-:W-:Y:S01]  /*1060*/  IMAD.IADD R11, R11, 0x1, R5 ;  /* 0x000000010b0b7824 */ /* 0x000fe200078e0205 */
[----:B------:R-:W-:Y:S01]  /*1070*/  SHF.R.U32.HI R229, RZ, 0x3, R229 ;  /* 0x00000003ffe57819 */ /* 0x000fe200000116e5 */
[----:B------:R-:W-:-:S02]  /*1080*/  IMAD.IADD R0, R171, 0x1, -R7 ;  /* 0x00000001ab007824 */ /* 0x000fc400078e0a07 */
[----:B------:R-:W-:Y:S01]  /*1090*/  IMAD R9, R9, c[0x0][0x1a8], RZ ;  /* 0x00006a0009097a24 */ /* 0x000fe200078e02ff */
[----:B------:R-:W-:Y:S01]  /*10a0*/  LOP3.LUT R229, R3, R229, RZ, 0x3c, !PT ;  /* 0x000000e503e57212 */ /* 0x000fe200078e3cff */
[----:B------:R-:W-:Y:S01]  /*10b0*/  IMAD.SHL.U32 R236, R88, 0x8, RZ ;  /* 0x0000000858ec7824 */ /* 0x000fe200078e00ff */
[----:B------:R-:W-:Y:S01]  /*10c0*/  SHF.R.S32.HI R20, RZ, 0x1f, R0 ;  /* 0x0000001fff147819 */ /* 0x000fe20000011400 */
[C---:B------:R-:W-:Y:S02]  /*10d0*/  IMAD R9, R4.reuse, c[0x0][0x1ac], R9 ;  /* 0x00006b0004097a24 */ /* 0x040fe400078e0209 */
[----:B------:R-:W-:Y:S01]  /*10e0*/  IMAD.WIDE.U32 R4, R4, c[0x0][0x1a8], R10 ;  /* 0x00006a0004047a25 */ /* 0x000fe200078e000a */
[----:B------:R-:W-:Y:S02]  /*10f0*/  LEA.HI R20, R20, R0, RZ, 0x3 ;  /* 0x0000000014147211 */ /* 0x000fe400078f18ff */
[----:B------:R-:W-:Y:S01]  /*1100*/  SHF.R.S32.HI R235, RZ, 0x1f, R236 ;  /* 0x0000001fffeb7819 */ /* 0x000fe200000114ec */
[----:B------:R-:W-:Y:S01]  /*1110*/  IMAD.IADD R9, R5, 0x1, R9 ;  /* 0x0000000105097824 */ /* 0x000fe200078e0209 */
[----:B------:R-:W-:-:S02]  /*1120*/  LOP3.LUT R19, R20, 0xfffffff8, RZ, 0xc0, !PT ;  /* 0xfffffff814137812 */ /* 0x000fc400078ec0ff */
[----:B------:R-:W-:Y:S02]  /*1130*/  LEA R10, P2, R4, c[0x0][0x160], 0x1 ;  /* 0x00005800040a7a11 */ /* 0x000fe400078408ff */
[----:B------:R-:W-:Y:S01]  /*1140*/  LEA.HI R5, R173, R171, RZ, 0x6 ;  /* 0x000000abad057211 */ /* 0x000fe200078f30ff */
[----:B------:R-:W-:Y:S01]  /*1150*/  IMAD.IADD R19, R0, 0x1, -R19 ;  /* 0x0000000100137824 */ /* 0x000fe200078e0a13 */
[----:B------:R-:W-:Y:S01]  /*1160*/  LEA.HI.X R9, R4, c[0x0][0x164], R9, 0x1, P2 ;  /* 0x0000590004097a11 */ /* 0x000fe200010f0c09 */
[----:B------:R-:W-:Y:S01]  /*1170*/  IMAD.MOV.U32 R0, RZ, RZ, 0x10 ;  /* 0x00000010ff007424 */ /* 0x000fe200078e00ff */
[----:B------:R1:W3:Y:S01]  /*1180*/  SHFL.IDX PT, R12, R10, RZ, 0x181f ;  /* 0x00181fff0a0c7589 */ /* 0x0002e200000e0000 */
[----:B------:R-:W-:Y:S02]  /*1190*/  IMAD.SHL.U32 R5, R5, 0x8, RZ ;  /* 0x0000000805057824 */ /* 0x000fe400078e00ff */
[----:B------:R-:W-:Y:S01]  /*11a0*/  IMAD.MOV.U32 R4, RZ, RZ, 0x20 ;  /* 0x00000020ff047424 */ /* 0x000fe200078e00ff */
[----:B------:R1:W4:Y:S02]  /*11b0*/  SHFL.IDX PT, R3, R9, RZ, 0x181f ;  /* 0x00181fff09037589 */ /* 0x00032400000e0000 */
[----:B------:R-:W-:Y:S01]  /*11c0*/  LOP3.LUT R229, R229, 0xfffffe00, R5, 0xf8, !PT ;  /* 0xfffffe00e5e57812 */ /* 0x000fe200078ef805 */
[----:B--2---:R2:W1:Y:S02]  /*11d0*/  @P1 R2UR UR10, R2 ;  /* 0x00000000020a13c2 */ /* 0x00446400000e0000 */
[----:B-1----:R-:W-:Y:S01]  /*11e0*/  @!UP0 UMOV UR10, UR6 ;  /* 0x00000006000a8c82 */ /* 0x002fe20008000000 */
[----:B--2---:R-:W-:-:S04]  /*11f0*/  IADD3 R2, R18, UR19, RZ ;  /* 0x0000001312027c10 */ /* 0x004fc8000fffe0ff */
[----:B------:R-:W-:-:S04]  /*1200*/  ISETP.GE.AND P3, PT, R2, UR7, PT ;  /* 0x0000000702007c0c */ /* 0x000fc8000bf66270 */
[----:B------:R-:W-:-:S05]  /*1210*/  R2P PR, R19, 0x6 ;  /* 0x0000000613007804 */ /* 0x000fca0000000000 */
[----:B------:R-:W-:Y:S02]  /*1220*/  SEL R0, R0, 0xfffffff0, !P1 ;  /* 0xfffffff000007807 */ /* 0x000fe40004800000 */
[----:B------:R-:W-:Y:S02]  /*1230*/  SEL R4, R4, 0xffffffe0, !P2 ;  /* 0xffffffe004047807 */ /* 0x000fe40005000000 */
[----:B------:R-:W-:Y:S05]  /*1240*/  @P3 BRA `(.L_x_2395) ;  /* 0x0000005000003947 */ /* 0x000fea0003800000 */
[----:B---34-:R-:W-:-:S04]  /*1250*/  LEA R12, P1, R236, R12, 0x1 ;  /* 0x0000000cec0c7211 */ /* 0x018fc800078208ff */
[----:B------:R-:W-:Y:S01]  /*1260*/  LEA.HI.X R13, R236, R3, R235, 0x1, P1 ;  /* 0x00000003ec0d7211 */ /* 0x000fe200008f0ceb */
[----:B------:R-:W-:-:S05]  /*1270*/  IMAD.SHL.U32 R3, R229, 0x2, RZ ;  /* 0x00000002e5037824 */ /* 0x000fca00078e00ff */
[----:B------:R-:W-:Y:S01]  /*1280*/  @!PT LDS RZ, [RZ] ;  /* 0x00000000fffff984 */ /* 0x000fe20000000800 */
[----:B------:R1:W-:Y:S03]  /*1290*/  LDGSTS.E.BYPASS.LTC128B.128 [R3+0x6100], [R12.64], !P0 ;  /* 0x061000000c037fae */ /* 0x0003e6000c101d50 */
.L_x_2395:
[----:B---34-:R-:W-:Y:S05]  /*12a0*/  BSYNC B0 ;  /* 0x0000000000007941 */ /* 0x018fea0003800000 */
.L_x_2394:
[----:B------:R-:W-:Y:S01]  /*12b0*/  IADD3 R5, R2, 0x10, RZ ;  /* 0x0000001002057810 */ /* 0x000fe20007ffe0ff */
[----:B-1----:R1:W2:Y:S01]  /*12c0*/  SHFL.IDX PT, R3, R9, 0x1, 0x181f ;  /* 0x00381f0009037f89 */ /* 0x0022a200000e0000 */
[----:B------:R-:W-:Y:S02]  /*12d0*/  BSSY B0, `(.L_x_2396) ;  /* 0x0000009000007945 */ /* 0x000fe40003800000 */
[----:B------:R-:W-:Y:S01]  /*12e0*/  ISETP.GE.AND P1, PT, R5, UR7, PT ;  /* 0x0000000705007c0c */ /* 0x000fe2000bf26270 */
[----:B------:R1:W3:-:S12]  /*12f0*/  SHFL.IDX PT, R12, R10, 0x1, 0x181f ;  /* 0x00381f000a0c7f89 */ /* 0x0002d800000e0000 */
[----:B------:R-:W-:Y:S05]  /*1300*/  @P1 BRA `(.L_x_2397) ;  /* 0x0000005000001947 */ /* 0x000fea0003800000 */
[----:B---3--:R-:W-:-:S04]  /*1310*/  LEA R12, P1, R236, R12, 0x1 ;  /* 0x0000000cec0c7211 */ /* 0x008fc800078208ff */
[----:B--2---:R-:W-:Y:S01]  /*1320*/  LEA.HI.X R13, R236, R3, R235, 0x1, P1 ;  /* 0x00000003ec0d7211 */ /* 0x004fe200008f0ceb */
[----:B------:R-:W-:-:S05]  /*1330*/  IMAD.SHL.U32 R3, R229, 0x2, RZ ;  /* 0x00000002e5037824 */ /* 0x000fca00078e00ff */
[----:B------:R-:W-:Y:S01]  /*1340*/  @!PT LDS RZ, [RZ] ;  /* 0x00000000fffff984 */ /* 0x000fe20000000800 */
[----:B------:R2:W-:Y:S03]  /*1350*/  LDGSTS.E.BYPASS.LTC128B.128 [R3+0x6900], [R12.64], !P0 ;  /* 0x069000000c037fae */ /* 0x0005e6000c101d50 */
.L_x_2397:
[----:B------:R-:W-:Y:S05]  /*1360*/  BSYNC B0 ;  /* 0x0000000000007941 */ /* 0x000fea0003800000 */
.L_x_2396:
[----:B------:R-:W-:Y:S01]  /*1370*/  IADD3 R5, R2, 0x20, RZ ;  /* 0x0000002002057810 */ /* 0x000fe20007ffe0ff */
[----:B--2---:R2:W4:Y:S01]  /*1380*/  SHFL.IDX PT, R3, R9, 0x2, 0x181f ;  /* 0x00581f0009037f89 */ /* 0x00452200000e0000 */
[----:B------:R-:W-:Y:S02]  /*1390*/  BSSY B0, `(.L_x_2398) ;  /* 0x0000009000007945 */ /* 0x000fe40003800000 */
[----:B------:R-:W-:Y:S01]  /*13a0*/  ISETP.GE.AND P1, PT, R5, UR7, PT ;  /* 0x0000000705007c0c */ /* 0x000fe2000bf26270 */
[----:B---3--:R2:W3:-:S12]  /*13b0*/  SHFL.IDX PT, R12, R10, 0x2, 0x181f ;  /* 0x00581f000a0c7f89 */ /* 0x0084d800000e0000 */
[----:B------:R-:W-:Y:S05]  /*13c0*/  @P1 BRA `(.L_x_2399) ;  /* 0x0000005000001947 */ /* 0x000fea0003800000 */
[----:B---3--:R-:W-:-:S04]  /*13d0*/  LEA R12, P1, R236, R12, 0x1 ;  /* 0x0000000cec0c7211 */ /* 0x008fc800078208ff */
[----:B----4-:R-:W-:Y:S01]  /*13e0*/  LEA.HI.X R13, R236, R3, R235, 0x1, P1 ;  /* 0x00000003ec0d7211 */ /* 0x010fe200008f0ceb */
[----:B------:R-:W-:-:S05]  /*13f0*/  IMAD.SHL.U32 R3, R229, 0x2, RZ ;  /* 0x00000002e5037824 */ /* 0x000fca00078e00ff */
[----:B------:R-:W-:Y:S01]  /*1400*/  @!PT LDS RZ, [RZ] ;  /* 0x00000000fffff984 */ /* 0x000fe20000000800 */
[----:B------:R3:W-:Y:S03]  /*1410*/  LDGSTS.E.BYPASS.LTC128B.128 [R3+0x7100], [R12.64], !P0 ;  /* 0x071000000c037fae */ /* 0x0007e6000c101d50 */
.L_x_2399:
[----:B------:R-:W-:Y:S05]  /*1420*/  BSYNC B0 ;  /* 0x0000000000007941 */ /* 0x000fea0003800000 */
.L_x_2398:
[----:B------:R-:W-:Y:S01]  /*1430*/  IADD3 R5, R2, 0x30, RZ ;  /* 0x0000003002057810 */ /* 0x000fe20007ffe0ff */
[----:B---34-:R3:W4:Y:S01]  /*1440*/  SHFL.IDX PT, R3, R9, 0x3, 0x181f ;  /* 0x00781f0009037f89 */ /* 0x01872200000e0000 */
[----:B------:R-:W-:Y:S02]  /*1450*/  BSSY B0, `(.L_x_2400) ;  /* 0x0000009000007945 */ /* 0x000fe40003800000 */
[----:B------:R-:W-:Y:S01]  /*1460*/  ISETP.GE.AND P1, PT, R5, UR7, PT ;  /* 0x0000000705007c0c */ /* 0x000fe2000bf26270 */
[----:B------:R3:W1:-:S12]  /*1470*/  SHFL.IDX PT, R12, R10, 0x3, 0x181f ;  /* 0x00781f000a0c7f89 */ /* 0x00065800000e0000 */
[----:B------:R-:W-:Y:S05]  /*1480*/  @P1 BRA `(.L_x_2401) ;  /* 0x0000005000001947 */ /* 0x000fea0003800000 */
[----:B-1----:R-:W-:-:S04]  /*1490*/  LEA R12, P1, R236, R12, 0x1 ;  /* 0x0000000cec0c7211 */ /* 0x002fc800078208ff */
[----:B----4-:R-:W-:Y:S01]  /*14a0*/  LEA.HI.X R13, R236, R3, R235, 0x1, P1 ;  /* 0x00000003ec0d7211 */ /* 0x010fe200008f0ceb */
[----:B------:R-:W-:-:S05]  /*14b0*/  IMAD.SHL.U32 R3, R229, 0x2, RZ ;  /* 0x00000002e5037824 */ /* 0x000fca00078e00ff */
[----:B------:R-:W-:Y:S01]  /*14c0*/  @!PT LDS RZ, [RZ] ;  /* 0x00000000fffff984 */ /* 0x000fe20000000800 */
[----:B------:R1:W-:Y:S03]  /*14d0*/  LDGSTS.E.BYPASS.LTC128B.128 [R3+0x7900], [R12.64], !P0 ;  /* 0x079000000c037fae */ /* 0x0003e6000c101d50 */
.L_x_2401:
[----:B------:R-:W-:Y:S05]  /*14e0*/  BSYNC B0 ;  /* 0x0000000000007941 */ /* 0x000fea0003800000 */
.L_x_2400:
[----:B------:R-:W-:Y:S01]  /*14f0*/  IADD3 R5, R2, 0x40, RZ ;  /* 0x0000004002057810 */ /* 0x000fe20007ffe0ff */
[----:B-1--4-:R1:W4:Y:S01]  /*1500*/  SHFL.IDX PT, R3, R9, 0x4, 0x181f ;  /* 0x00981f0009037f89 */ /* 0x01232200000e0000 */
[----:B------:R-:W-:Y:S02]  /*1510*/  BSSY B0, `(.L_x_2402) ;  /* 0x0000009000007945 */ /* 0x000fe40003800000 */
[----:B------:R-:W-:Y:S01]  /*1520*/  ISETP.GE.AND P1, PT, R5, UR7, PT ;  /* 0x0000000705007c0c */ /* 0x000fe2000bf26270 */
[----:B------:R1:W2:-:S12]  /*1530*/  SHFL.IDX PT, R12, R10, 0x4, 0x181f ;  /* 0x00981f000a0c7f89 */ /* 0x00029800000e0000 */
[----:B------:R-:W-:Y:S05]  /*1540*/  @P1 BRA `(.L_x_2403) ;  /* 0x0000005000001947 */ /* 0x000fea0003800000 */
[----:B--2---:R-:W-:-:S04]  /*1550*/  LEA R12, P1, R236, R12, 0x1 ;  /* 0x0000000cec0c7211 */ /* 0x004fc800078208ff */
[----:B----4-:R-:W-:Y:S01]  /*1560*/  LEA.HI.X R13, R236, R3, R235, 0x1, P1 ;  /* 0x00000003ec0d7211 */ /* 0x010fe200008f0ceb */
[----:B------:R-:W-:-:S05]  /*1570*/  IMAD.SHL.U32 R3, R229, 0x2, RZ ;  /* 0x00000002e5037824 */ /* 0x000fca00078e00ff */
[----:B------:R-:W-:Y:S01]  /*1580*/  @!PT LDS RZ, [RZ] ;  /* 0x00000000fffff984 */ /* 0x000fe20000000800 */
[----:B------:R2:W-:Y:S03]  /*1590*/  LDGSTS.E.BYPASS.LTC128B.128 [R3+0x8100], [R12.64], !P0 ;  /* 0x081000000c037fae */ /* 0x0005e6000c101d50 */
.L_x_2403:
[----:B------:R-:W-:Y:S05]  /*15a0*/  BSYNC B0 ;  /* 0x0000000000007941 */ /* 0x000fea0003800000 */
.L_x_2402:
[----:B------:R-:W-:Y:S01]  /*15b0*/  IADD3 R5, R2, 0x50, RZ ;  /* 0x0000005002057810 */ /* 0x000fe20007ffe0ff */
[----:B--2-4-:R2:W4:Y:S01]  /*15c0*/  SHFL.IDX PT, R3, R9, 0x5, 0x181f ;  /* 0x00b81f0009037f89 */ /* 0x01452200000e0000 */
        /* <DEDUP_REMOVED lines=9> */
.L_x_2405:
[----:B------:R-:W-:Y:S05]  /*1660*/  BSYNC B0 ;  /* 0x0000000000007941 */ /* 0x000fea0003800000 */
.L_x_2404:
        /* <DEDUP_REMOVED lines=11> */
.L_x_2407:
[----:B------:R-:W-:Y:S05]  /*1720*/  BSYNC B0 ;  /* 0x0000000000007941 */ /* 0x000fea0003800000 */
.L_x_2406:
[----:B-123--:R-:W1:Y:S01]  /*1730*/  SHFL.IDX PT, R10, R10, 0x7, 0x181f ;  /* 0x00f81f000a0a7f89 */ /* 0x00ee6200000e0000 */
[----:B------:R-:W-:Y:S01]  /*1740*/  ULDC UR4, c[0x0][0x2b8] ;  /* 0x0000ae0000047ab9 */ /* 0x000fe20000000800 */
[----:B----4-:R-:W-:Y:S01]  /*1750*/  IMAD.MOV.U32 R3, RZ, RZ, 0x60 ;  /* 0x00000060ff037424 */ /* 0x010fe200078e00ff */
[----:B------:R-:W-:Y:S01]  /*1760*/  UISETP.NE.AND UP3, UPT, UR4, 0x1, UPT ;  /* 0x000000010400788c */ /* 0x000fe2000bf65270 */
[----:B------:R-:W2:Y:S01]  /*1770*/  SHFL.IDX PT, R9, R9, 0x7, 0x181f ;  /* 0x00f81f0009097f89 */ /* 0x000ea200000e0000 */
[----:B------:R-:W-:Y:S01]  /*1780*/  IADD3 R2, R2, 0x70, RZ ;  /* 0x0000007002027810 */ /* 0x000fe20007ffe0ff */
[----:B------:R-:W-:Y:S01]  /*1790*/  IMAD R169, R6, R3, -0x60 ;  /* 0xffffffa006a97424 */ /* 0x000fe200078e0203 */
[----:B------:R-:W-:Y:S01]  /*17a0*/  USHF.R.S32.HI UR6, URZ, 0x1f, UR10 ;  /* 0x0000001f3f067899 */ /* 0x000fe2000801140a */
[----:B------:R-:W-:Y:S01]  /*17b0*/  IMAD.SHL.U32 R229, R229, 0x2, RZ ;  /* 0x00000002e5e57824 */ /* 0x000fe200078e00ff */
[----:B------:R-:W-:Y:S01]  /*17c0*/  PLOP3.LUT P2, PT, PT, PT, UP3, 0x80, 0x0 ;  /* 0x000000000000781c */ /* 0x000fe20003f4f038 */
[C---:B------:R-:W-:Y:S01]  /*17d0*/  IMAD.IADD R232, R233.reuse, 0x1, R169 ;  /* 0x00000001e9e87824 */ /* 0x040fe200078e02a9 */
[----:B------:R-:W-:Y:S01]  /*17e0*/  ISETP.GE.AND P3, PT, R2, UR7, PT ;  /* 0x0000000702007c0c */ /* 0x000fe2000bf66270 */
[----:B------:R-:W-:Y:S01]  /*17f0*/  ULDC.64 UR4, c[0x0][0x2b0] ;  /* 0x0000ac0000047ab9 */ /* 0x000fe20000000a00 */
[----:B------:R-:W-:Y:S01]  /*1800*/  PLOP3.LUT P1, PT, PT, PT, UP3, 0x80, 0x0 ;  /* 0x000000000000781c */ /* 0x000fe20003f2f038 */
[----:B------:R-:W-:Y:S01]  /*1810*/  UIMAD UR6, UR6, UR4, URZ ;  /* 0x00000004060672a4 */ /* 0x000fe2000f8e023f */
[C---:B------:R-:W-:Y:S01]  /*1820*/  ISETP.GE.AND P4, PT, R232.reuse, UR8, PT ;  /* 0x00000008e8007c0c */ /* 0x040fe2000bf86270 */
[----:B-----5:R-:W-:Y:S01]  /*1830*/  IMAD.IADD R232, R232, 0x1, R234 ;  /* 0x00000001e8e87824 */ /* 0x020fe200078e02ea */
[----:B------:R-:W-:Y:S01]  /*1840*/  UIMAD.WIDE.U32 UR14, UR10, UR4, URZ ;  /* 0x000000040a0e72a5 */ /* 0x000fe2000f8e003f */
[----:B------:R-:W-:Y:S01]  /*1850*/  IMAD.MOV.U32 R231, RZ, RZ, RZ ;  /* 0x000000ffffe77224 */ /* 0x000fe200078e00ff */
[----:B------:R-:W-:Y:S01]  /*1860*/  ISETP.GT.OR P4, PT, R233, 0x5f, P4 ;  /* 0x0000005fe900780c */ /* 0x000fe20002784670 */
[----:B------:R-:W-:Y:S01]  /*1870*/  UIMAD UR5, UR10, UR5, UR6 ;  /* 0x000000050a0572a4 */ /* 0x000fe2000f8e0206 */
[----:B------:R-:W-:-:S02]  /*1880*/  IMAD.MOV.U32 R2, RZ, RZ, R232 ;  /* 0x000000ffff027224 */ /* 0x000fc400078e00e8 */
[----:B------:R-:W-:Y:S01]  /*1890*/  @P2 IMAD.HI.U32 R5, R232, c[0x0][0x2bc], RZ ;  /* 0x0000af00e8052a27 */ /* 0x000fe200078e00ff */
[----:B-1----:R-:W-:Y:S01]  /*18a0*/  @!P3 LEA R10, P2, R236, R10, 0x1 ;  /* 0x0000000aec0ab211 */ /* 0x002fe200078408ff */
[----:B------:R-:W-:-:S03]  /*18b0*/  UIADD3 UR7, UR15, UR5, URZ ;  /* 0x000000050f077290 */ /* 0x000fc6000fffe03f */
[----:B--2---:R-:W-:Y:S01]  /*18c0*/  @!P3 LEA.HI.X R11, R236, R9, R235, 0x1, P2 ;  /* 0x00000009ec0bb211 */ /* 0x004fe200010f0ceb */
[----:B------:R-:W-:Y:S01]  /*18d0*/  USHF.R.S32.HI UR12, URZ, 0x1f, UR9 ;  /* 0x0000001f3f0c7899 */ /* 0x000fe20008011409 */
[----:B------:R-:W-:Y:S01]  /*18e0*/  @P1 SHF.R.U32.HI R2, RZ, c[0x0][0x2c0], R5 ;  /* 0x0000b000ff021a19 */ /* 0x000fe20000011605 */
[----:B------:R-:W-:Y:S02]  /*18f0*/  ULDC.64 UR4, c[0x0][0x1e8] ;  /* 0x00007a0000047ab9 */ /* 0x000fe40000000a00 */
[----:B------:R-:W-:Y:S01]  /*1900*/  @!PT LDS RZ, [RZ] ;  /* 0x00000000fffff984 */ /* 0x000fe20000000800 */
[----:B------:R1:W-:Y:S01]  /*1910*/  @!P3 LDGSTS.E.BYPASS.LTC128B.128 [R229+0x9900], [R10.64], !P0 ;  /* 0x099000000ae5bfae */ /* 0x0003e2000c101d50 */
[----:B------:R-:W-:-:S03]  /*1920*/  @!P4 IADD3 R7, P1, R2, UR14, RZ ;  /* 0x0000000e0207cc10 */ /* 0x000fc6000ff3e0ff */
[----:B------:R-:W0:Y:S01]  /*1930*/  LDGDEPBAR ;  /* 0x00000000000079af */ /* 0x000e220000000000 */
[----:B------:R-:W-:Y:S02]  /*1940*/  @!P4 LEA.HI.X.SX32 R5, R2, UR7, 0x1, P1 ;  /* 0x000000070205cc11 */ /* 0x000fe400088f0eff */
[----:B------:R-:W-:-:S04]  /*1950*/  @!P4 LEA R8, P1, R7, c[0x0][0x2a0], 0x2 ;  /* 0x0000a8000708ca11 */ /* 0x000fc800078210ff */
[----:B------:R-:W-:Y:S01]  /*1960*/  @!P4 LEA.HI.X R9, R7, c[0x0][0x2a4], R5, 0x2, P1 ;  /* 0x0000a9000709ca11 */ /* 0x000fe200008f1405 */
[----:B------:R-:W-:Y:S06]  /*1970*/  BAR.SYNC.DEFER_BLOCKING 0x0 ;  /* 0x0000000000007b1d */ /* 0x000fec0000010000 */
[----:B------:R2:W3:Y:S01]  /*1980*/  @!P4 LDG.E R231, [R8.64] ;  /* 0x0000001008e7c981 */ /* 0x0004e2000c1e1900 */
[----:B------:R-:W-:Y:S01]  /*1990*/  IMAD.MOV R2, RZ, RZ, -R2 ;  /* 0x000000ffff027224 */ /* 0x000fe200078e0a02 */
[----:B------:R-:W-:Y:S01]  /*19a0*/  UIMAD UR6, UR12, UR4, URZ ;  /* 0x000000040c0672a4 */ /* 0x000fe2000f8e023f */
[----:B------:R-:W-:Y:S01]  /*19b0*/  IMAD R3, R6, -0x60, R3 ;  /* 0xffffffa006037824 */ /* 0x000fe200078e0203 */
[----:B------:R-:W-:Y:S01]  /*19c0*/  UIMAD.WIDE.U32 UR10, UR9, UR4, URZ ;  /* 0x00000004090a72a5 */ /* 0x000fe2000f8e003f */
[----:B------:R-:W-:Y:S01]  /*19d0*/  IMAD R232, R2, c[0x0][0x2b8], R232 ;  /* 0x0000ae0002e87a24 */ /* 0x000fe200078e02e8 */
[----:B------:R-:W-:Y:S01]  /*19e0*/  UIMAD UR6, UR9, UR5, UR6 ;  /* 0x00000005090672a4 */ /* 0x000fe2000f8e0206 */
[----:B------:R-:W-:Y:S01]  /*19f0*/  ISETP.GE.AND P4, PT, R236, c[0x0][0x1d4], PT ;  /* 0x00007500ec007a0c */ /* 0x000fe20003f86270 */
[----:B------:R-:W-:Y:S01]  /*1a00*/  IMAD.SHL.U32 R19, R19, 0x40, RZ ;  /* 0x0000004013137824 */ /* 0x000fe200078e00ff */
[----:B------:R-:W-:Y:S01]  /*1a10*/  IADD3 R5, R3, UR8, RZ ;  /* 0x0000000803057c10 */ /* 0x000fe2000fffe0ff */
[----:B------:R-:W-:Y:S01]  /*1a20*/  IMAD.WIDE.U32 R12, R232, c[0x0][0x1e0], RZ ;  /* 0x00007800e80c7a25 */ /* 0x000fe200078e00ff */
[----:B------:R-:W-:Y:S01]  /*1a30*/  UIADD3 UR6, UR11, UR6, URZ ;  /* 0x000000060b067290 */ /* 0x000fe2000fffe03f */
[----:B------:R-:W-:Y:S01]  /*1a40*/  LEA.HI R172, R173, R171, RZ, 0x5 ;  /* 0x000000abadac7211 */ /* 0x000fe200078f28ff */
[----:B------:R-:W-:Y:S01]  /*1a50*/  ULDC.64 UR4, c[0x0][0x210] ;  /* 0x0000840000047ab9 */ /* 0x000fe20000000a00 */
[----:B------:R-:W-:Y:S01]  /*1a60*/  IMAD.SHL.U32 R168, R20, 0x40, RZ ;  /* 0x0000004014a87824 */ /* 0x000fe200078e00ff */
[----:B------:R-:W-:Y:S01]  /*1a70*/  LOP3.LUT R19, R19, 0x1c0, RZ, 0xc0, !PT ;  /* 0x000001c013137812 */ /* 0x000fe200078ec0ff */
[----:B------:R-:W-:Y:S01]  /*1a80*/  IMAD.WIDE.U32 R38, R232, c[0x0][0x208], RZ ;  /* 0x00008200e8267a25 */ /* 0x000fe200078e00ff */
[----:B------:R-:W-:Y:S01]  /*1a90*/  SHF.R.S32.HI R170, RZ, 0x5, R172 ;  /* 0x00000005ffaa7819 */ /* 0x000fe200000114ac */
[----:B------:R-:W-:Y:S01]  /*1aa0*/  UIMAD UR12, UR12, UR4, URZ ;  /* 0x000000040c0c72a4 */ /* 0x000fe2000f8e023f */
[----:B------:R-:W-:Y:S01]  /*1ab0*/  LOP3.LUT R168, R168, 0xfffffe00, RZ, 0xc0, !PT ;  /* 0xfffffe00a8a87812 */ /* 0x000fe200078ec0ff */
[----:B------:R-:W-:Y:S01]  /*1ac0*/  UIMAD.WIDE.U32 UR20, UR9, UR4, URZ ;  /* 0x00000004091472a5 */ /* 0x000fe2000f8e003f */
[----:B------:R-:W-:Y:S01]  /*1ad0*/  IADD3 R239, R229, 0x100, RZ ;  /* 0x00000100e5ef7810 */ /* 0x000fe20007ffe0ff */
[----:B------:R-:W-:-:S02]  /*1ae0*/  UIMAD UR12, UR9, UR5, UR12 ;  /* 0x00000005090c72a4 */ /* 0x000fc4000f8e020c */
[----:B------:R-:W-:Y:S01]  /*1af0*/  IMAD R228, R170, 0x400, R168 ;  /* 0x00000400aae47824 */ /* 0x000fe200078e02a8 */
[----:B--2---:R-:W-:Y:S01]  /*1b00*/  SHF.R.S32.HI R8, RZ, 0x1f, R232 ;  /* 0x0000001fff087819 */ /* 0x004fe200000114e8 */
[----:B------:R-:W-:-:S04]  /*1b10*/  UIADD3 UR12, UR21, UR12, URZ ;  /* 0x0000000c150c7290 */ /* 0x000fc8000fffe03f */
[C---:B-1----:R-:W-:Y:S02]  /*1b20*/  IMAD R10, R8.reuse, c[0x0][0x1e0], RZ ;  /* 0x00007800080a7a24 */ /* 0x042fe400078e02ff */
[----:B------:R-:W-:Y:S02]  /*1b30*/  IMAD R8, R8, c[0x0][0x208], RZ ;  /* 0x0000820008087a24 */ /* 0x000fe400078e02ff */
[C---:B------:R-:W-:Y:S02]  /*1b40*/  IMAD R10, R232.reuse, c[0x0][0x1e4], R10 ;  /* 0x00007900e80a7a24 */ /* 0x040fe400078e020a */
[----:B------:R-:W-:Y:S02]  /*1b50*/  IMAD R8, R232, c[0x0][0x20c], R8 ;  /* 0x00008300e8087a24 */ /* 0x000fe400078e0208 */
[----:B------:R-:W-:Y:S02]  /*1b60*/  IMAD.IADD R11, R13, 0x1, R10 ;  /* 0x000000010d0b7824 */ /* 0x000fe400078e020a */
[----:B------:R-:W-:-:S02]  /*1b70*/  IMAD.MOV.U32 R10, RZ, RZ, R12 ;  /* 0x000000ffff0a7224 */ /* 0x000fc400078e000c */
[----:B------:R-:W-:Y:S01]  /*1b80*/  IMAD.IADD R39, R39, 0x1, R8 ;  /* 0x0000000127277824 */ /* 0x000fe200078e0208 */
[----:B---3--:R-:W-:Y:S01]  /*1b90*/  SHF.R.S32.HI R36, RZ, 0x1f, R231 ;  /* 0x0000001fff247819 */ /* 0x008fe200000114e7 */
[----:B------:R-:W-:-:S04]  /*1ba0*/  IMAD.WIDE.U32 R10, R231, c[0x0][0x1f0], R10 ;  /* 0x00007c00e70a7a25 */ /* 0x000fc800078e000a */
[----:B------:R-:W-:Y:S01]  /*1bb0*/  IMAD R9, R36, c[0x0][0x1f0], RZ ;  /* 0x00007c0024097a24 */ /* 0x000fe200078e02ff */
[----:B------:R-:W-:Y:S01]  /*1bc0*/  IADD3 R2, P0, R10, UR10, RZ ;  /* 0x0000000a0a027c10 */ /* 0x000fe2000ff1e0ff */
[----:B------:R-:W-:Y:S02]  /*1bd0*/  IMAD R36, R36, c[0x0][0x218], RZ ;  /* 0x0000860024247a24 */ /* 0x000fe400078e02ff */
[C---:B------:R-:W-:Y:S02]  /*1be0*/  IMAD R9, R231.reuse, c[0x0][0x1f4], R9 ;  /* 0x00007d00e7097a24 */ /* 0x040fe400078e0209 */
[----:B------:R-:W-:-:S03]  /*1bf0*/  IMAD.WIDE.U32 R38, R231, c[0x0][0x218], R38 ;  /* 0x00008600e7267a25 */ /* 0x000fc600078e0026 */
[----:B------:R-:W-:Y:S01]  /*1c00*/  IADD3.X R9, R11, UR6, R9, P0, !PT ;  /* 0x000000060b097c10 */ /* 0x000fe200087fe409 */
[----:B------:R-:W-:Y:S01]  /*1c10*/  IMAD R36, R231, c[0x0][0x21c], R36 ;  /* 0x00008700e7247a24 */ /* 0x000fe200078e0224 */
[----:B------:R-:W-:-:S04]  /*1c20*/  LEA R11, P0, R2, c[0x0][0x1c8], 0x1 ;  /* 0x00007200020b7a11 */ /* 0x000fc800078008ff */
[----:B------:R-:W-:Y:S01]  /*1c30*/  LEA.HI.X R9, R2, c[0x0][0x1cc], R9, 0x1, P0 ;  /* 0x0000730002097a11 */ /* 0x000fe200000f0c09 */
[----:B------:R-:W1:Y:S01]  /*1c40*/  SHFL.IDX PT, R22, R11, RZ, 0x181f ;  /* 0x00181fff0b167589 */ /* 0x000e6200000e0000 */
[----:B------:R-:W-:Y:S02]  /*1c50*/  IMAD.IADD R2, R5, 0x1, -R18 ;  /* 0x0000000105027824 */ /* 0x000fe400078e0a12 */
[----:B------:R-:W-:Y:S01]  /*1c60*/  IMAD.SHL.U32 R18, R18, 0x8, RZ ;  /* 0x0000000812127824 */ /* 0x000fe200078e00ff */
[----:B------:R-:W2:Y:S02]  /*1c70*/  SHFL.IDX PT, R7, R9, RZ, 0x181f ;  /* 0x00181fff09077589 */ /* 0x000ea400000e0000 */
[C---:B------:R-:W-:Y:S02]  /*1c80*/  ISETP.GE.AND P1, PT, R2.reuse, 0x1, PT ;  /* 0x000000010200780c */ /* 0x040fe40003f26270 */
[----:B------:R-:W3:Y:S01]  /*1c90*/  SHFL.IDX PT, R16, R11, 0x1, 0x181f ;  /* 0x00381f000b107f89 */ /* 0x000ee200000e0000 */
[----:B------:R-:W-:-:S02]  /*1ca0*/  ISETP.GE.AND P0, PT, R2, 0x11, PT ;  /* 0x000000110200780c */ /* 0x000fc40003f06270 */
[C---:B------:R-:W-:Y:S01]  /*1cb0*/  ISETP.GE.AND P6, PT, R2.reuse, 0x21, PT ;  /* 0x000000210200780c */ /* 0x040fe20003fc6270 */
[----:B------:R-:W4:Y:S01]  /*1cc0*/  SHFL.IDX PT, R17, R9, 0x1, 0x181f ;  /* 0x00381f0009117f89 */ /* 0x000f2200000e0000 */
[C---:B------:R-:W-:Y:S02]  /*1cd0*/  ISETP.GE.AND P5, PT, R2.reuse, 0x31, PT ;  /* 0x000000310200780c */ /* 0x040fe40003fa6270 */
[----:B------:R-:W-:Y:S01]  /*1ce0*/  ISETP.GE.AND P3, PT, R2, 0x41, PT ;  /* 0x000000410200780c */ /* 0x000fe20003f66270 */
[----:B------:R-:W3:Y:S04]  /*1cf0*/  SHFL.IDX PT, R14, R11, 0x2, 0x181f ;  /* 0x00581f000b0e7f89 */ /* 0x000ee800000e0000 */
[----:B------:R-:W3:Y:S01]  /*1d00*/  SHFL.IDX PT, R12, R11, 0x3, 0x181f ;  /* 0x00781f000b0c7f89 */ /* 0x000ee200000e0000 */
[----:B-1----:R-:W-:-:S03]  /*1d10*/  @P1 LEA R22, P2, R236, R22, 0x1 ;  /* 0x00000016ec161211 */ /* 0x002fc600078408ff */
[----:B------:R-:W1:Y:S01]  /*1d20*/  SHFL.IDX PT, R15, R9, 0x2, 0x181f ;  /* 0x00581f00090f7f89 */ /* 0x000e6200000e0000 */
[----:B--2---:R-:W-:-:S03]  /*1d30*/  @P1 LEA.HI.X R23, R236, R7, R235, 0x1, P2 ;  /* 0x00000007ec171211 */ /* 0x004fc600010f0ceb */
[----:B------:R-:W2:Y:S01]  /*1d40*/  SHFL.IDX PT, R10, R11, 0x4, 0x181f ;  /* 0x00981f000b0a7f89 */ /* 0x000ea200000e0000 */
[----:B------:R-:W-:-:S03]  /*1d50*/  ISETP.GE.AND P2, PT, R2, 0x51, PT ;  /* 0x000000510200780c */ /* 0x000fc60003f46270 */
[----:B------:R-:W1:Y:S04]  /*1d60*/  SHFL.IDX PT, R13, R9, 0x3, 0x181f ;  /* 0x00781f00090d7f89 */ /* 0x000e6800000e0000 */
[----:B------:R-:W-:Y:S04]  /*1d70*/  SHFL.IDX PT, R7, R11, 0x5, 0x181f ;  /* 0x00b81f000b077f89 */ /* 0x000fe800000e0000 */
[----:B------:R-:W1:Y:S04]  /*1d80*/  SHFL.IDX PT, R11, R9, 0x4, 0x181f ;  /* 0x00981f00090b7f89 */ /* 0x000e6800000e0000 */
[----:B------:R-:W1:Y:S04]  /*1d90*/  SHFL.IDX PT, R9, R9, 0x5, 0x181f ;  /* 0x00b81f0009097f89 */ /* 0x000e6800000e0000 */
[----:B------:R3:W-:Y:S02]  /*1da0*/  @P1 LDGSTS.E.BYPASS.LTC128B.128 [R229+0x3100], [R22.64], !P4 ;  /* 0x0310000016e51fae */ /* 0x0007e4000e101d50 */
[----:B---3--:R-:W-:-:S02]  /*1db0*/  @P0 LEA R22, P1, R236, R16, 0x1 ;  /* 0x00000010ec160211 */ /* 0x008fc400078208ff */
[----:B------:R-:W-:Y:S02]  /*1dc0*/  SHF.R.S32.HI R16, RZ, 0x4, R21 ;  /* 0x00000004ff107819 */ /* 0x000fe40000011415 */
[C-C-:B----4-:R-:W-:Y:S02]  /*1dd0*/  @P0 LEA.HI.X R23, R236.reuse, R17, R235.reuse, 0x1, P1 ;  /* 0x00000011ec170211 */ /* 0x150fe400008f0ceb */
[C---:B------:R-:W-:Y:S02]  /*1de0*/  @P6 LEA R14, P1, R236.reuse, R14, 0x1 ;  /* 0x0000000eec0e6211 */ /* 0x040fe400078208ff */
[----:B------:R-:W-:Y:S01]  /*1df0*/  LEA.HI R21, R21, R16, RZ, 0x1 ;  /* 0x0000001015157211 */ /* 0x000fe200078f08ff */
[----:B------:R3:W-:Y:S01]  /*1e00*/  @P0 LDGSTS.E.BYPASS.LTC128B.128 [R229+0x3900], [R22.64], !P4 ;  /* 0x0390000016e50fae */ /* 0x0007e2000e101d50 */
[C---:B------:R-:W-:Y:S02]  /*1e10*/  @P5 LEA R12, P0, R236.reuse, R12, 0x1 ;  /* 0x0000000cec0c5211 */ /* 0x040fe400078008ff */
[----:B-1----:R-:W-:-:S02]  /*1e20*/  @P6 LEA.HI.X R15, R236, R15, R235, 0x1, P1 ;  /* 0x0000000fec0f6211 */ /* 0x002fc400008f0ceb */
[C---:B--2---:R-:W-:Y:S02]  /*1e30*/  @P3 LEA R10, P1, R236.reuse, R10, 0x1 ;  /* 0x0000000aec0a3211 */ /* 0x044fe400078208ff */
[C-C-:B------:R-:W-:Y:S01]  /*1e40*/  @P5 LEA.HI.X R13, R236.reuse, R13, R235.reuse, 0x1, P0 ;  /* 0x0000000dec0d5211 */ /* 0x140fe200000f0ceb */
[----:B------:R1:W-:Y:S01]  /*1e50*/  @P6 LDGSTS.E.BYPASS.LTC128B.128 [R229+0x4100], [R14.64], !P4 ;  /* 0x041000000ee56fae */ /* 0x0003e2000e101d50 */
[----:B------:R-:W-:Y:S02]  /*1e60*/  @P3 LEA.HI.X R11, R236, R11, R235, 0x1, P1 ;  /* 0x0000000bec0b3211 */ /* 0x000fe400008f0ceb */
[----:B------:R-:W-:Y:S01]  /*1e70*/  LOP3.LUT R21, R21, 0xfffffffe, RZ, 0xc0, !PT ;  /* 0xfffffffe15157812 */ /* 0x000fe200078ec0ff */
[----:B------:R1:W-:Y:S01]  /*1e80*/  @P5 LDGSTS.E.BYPASS.LTC128B.128 [R229+0x4900], [R12.64], !P4 ;  /* 0x049000000ce55fae */ /* 0x0003e2000e101d50 */
[----:B------:R-:W-:-:S03]  /*1e90*/  LOP3.LUT P1, RZ, R88, 0x2, RZ, 0xc0, !PT ;  /* 0x0000000258ff7812 */ /* 0x000fc6000782c0ff */
[----:B------:R2:W-:Y:S01]  /*1ea0*/  @P3 LDGSTS.E.BYPASS.LTC128B.128 [R229+0x5100], [R10.64], !P4 ;  /* 0x051000000ae53fae */ /* 0x0005e2000e101d50 */
[----:B------:R-:W-:Y:S01]  /*1eb0*/  IMAD.IADD R16, R16, 0x1, -R21 ;  /* 0x0000000110107824 */ /* 0x000fe200078e0a15 */
[----:B---3--:R-:W-:Y:S01]  /*1ec0*/  @P2 LEA R22, P0, R236, R7, 0x1 ;  /* 0x00000007ec162211 */ /* 0x008fe200078008ff */
[----:B------:R-:W-:-:S03]  /*1ed0*/  IMAD.SHL.U32 R7, R88, 0x40, RZ ;  /* 0x0000004058077824 */ /* 0x000fc600078e00ff */
[----:B------:R-:W-:Y:S01]  /*1ee0*/  @P2 LEA.HI.X R23, R236, R9, R235, 0x1, P0 ;  /* 0x00000009ec172211 */ /* 0x000fe200000f0ceb */
[----:B------:R-:W-:Y:S01]  /*1ef0*/  IMAD.SHL.U32 R9, R16, 0x8, RZ ;  /* 0x0000000810097824 */ /* 0x000fe200078e00ff */
[----:B------:R-:W-:Y:S02]  /*1f00*/  LOP3.LUT R7, R7, 0x1c0, RZ, 0xc0, !PT ;  /* 0x000001c007077812 */ /* 0x000fe400078ec0ff */
[----:B------:R-:W-:Y:S01]  /*1f10*/  IADD3 R94, P0, R38, UR20, RZ ;  /* 0x00000014265e7c10 */ /* 0x000fe2000ff1e0ff */
[----:B------:R3:W-:Y:S01]  /*1f20*/  @P2 LDGSTS.E.BYPASS.LTC128B.128 [R229+0x5900], [R22.64], !P4 ;  /* 0x0590000016e52fae */ /* 0x0007e2000e101d50 */
[----:B------:R-:W-:Y:S02]  /*1f30*/  LOP3.LUT R18, R7, 0x8, R18, 0xf8, !PT ;  /* 0x0000000807127812 */ /* 0x000fe400078ef812 */
[----:B------:R-:W-:Y:S01]  /*1f40*/  SHF.R.U32.HI R7, RZ, 0x3, R7 ;  /* 0x00000003ff077819 */ /* 0x000fe20000011607 */
[----:B------:R-:W0:Y:S01]  /*1f50*/  LDGDEPBAR ;  /* 0x00000000000079af */ /* 0x000e220000000000 */
[----:B------:R-:W-:-:S02]  /*1f60*/  LOP3.LUT R9, R19, 0x8, R9, 0xf8, !PT ;  /* 0x0000000813097812 */ /* 0x000fc400078ef809 */
[----:B------:R-:W-:Y:S02]  /*1f70*/  SHF.R.U32.HI R19, RZ, 0x3, R19 ;  /* 0x00000003ff137819 */ /* 0x000fe40000011613 */
[----:B------:R-:W-:Y:S02]  /*1f80*/  LOP3.LUT R18, R18, R7, RZ, 0x3c, !PT ;  /* 0x0000000712127212 */ /* 0x000fe400078e3cff */
[----:B------:R-:W-:Y:S02]  /*1f90*/  LOP3.LUT R7, R9, R19, RZ, 0x3c, !PT ;  /* 0x0000001309077212 */ /* 0x000fe400078e3cff */
[----:B------:R-:W-:Y:S01]  /*1fa0*/  IADD3.X R36, R39, UR12, R36, P0, !PT ;  /* 0x0000000c27247c10 */ /* 0x000fe200087fe424 */
[----:B------:R-:W-:Y:S01]  /*1fb0*/  IMAD R227, R16, 0x200, R18 ;  /* 0x0000020010e37824 */ /* 0x000fe200078e0212 */
[----:B------:R-:W-:Y:S01]  /*1fc0*/  LEA R93, P0, R94, c[0x0][0x1f8], 0x1 ;  /* 0x00007e005e5d7a11 */ /* 0x000fe200078008ff */
[----:B------:R-:W-:Y:S01]  /*1fd0*/  IMAD.IADD R228, R7, 0x1, R228 ;  /* 0x0000000107e47824 */ /* 0x000fe200078e02e4 */
[----:B------:R-:W-:Y:S01]  /*1fe0*/  SHF.L.U64.HI R235, R236, 0x1, R235 ;  /* 0x00000001eceb7819 */ /* 0x000fe200000102eb */
[----:B------:R-:W-:Y:S01]  /*1ff0*/  IMAD.SHL.U32 R227, R227, 0x2, RZ ;  /* 0x00000002e3e37824 */ /* 0x000fe200078e00ff */
[----:B------:R-:W-:Y:S01]  /*2000*/  LEA.HI.X R94, R94, c[0x0][0x1fc], R36, 0x1, P0 ;  /* 0x00007f005e5e7a11 */ /* 0x000fe200000f0c24 */
[----:B------:R-:W-:Y:S01]  /*2010*/  IMAD.SHL.U32 R228, R228, 0x2, RZ ;  /* 0x00000002e4e47824 */ /* 0x000fe200078e00ff */
[----:B------:R-:W4:Y:S01]  /*2020*/  SHFL.IDX PT, R92, R93, 0x1, 0x181f ;  /* 0x00381f005d5c7f89 */ /* 0x000f2200000e0000 */
[C---:B------:R-:W-:Y:S01]  /*2030*/  ISETP.GE.AND P2, PT, R236.reuse, c[0x0][0x1d4], PT ;  /* 0x00007500ec007a0c */ /* 0x040fe20003f46270 */
[----:B------:R-:W-:Y:S01]  /*2040*/  IMAD.SHL.U32 R236, R236, 0x2, RZ ;  /* 0x00000002ecec7824 */ /* 0x000fe200078e00ff */
[C---:B------:R-:W-:Y:S01]  /*2050*/  IADD3 R37, R227.reuse, 0x3100, RZ ;  /* 0x00003100e3257810 */ /* 0x040fe20007ffe0ff */
[----:B------:R-:W-:Y:S01]  /*2060*/  SHFL.IDX PT, R95, R94, 0x1, 0x181f ;  /* 0x00381f005e5f7f89 */ /* 0x000fe200000e0000 */
[----:B------:R-:W-:Y:S01]  /*2070*/  IADD3 R226, R227, 0x3120, RZ ;  /* 0x00003120e3e27810 */ /* 0x000fe20007ffe0ff */
[----:B------:R-:W-:Y:S01]  /*2080*/  IMAD R224, R0, 0x2, R228 ;  /* 0x0000000200e07824 */ /* 0x000fe200078e02e4 */
[----:B------:R-:W-:-:S04]  /*2090*/  DEPBAR.LE SB0, 0x1 ;  /* 0x000080400000791a */ /* 0x000fc80000000000 */
[----:B------:R-:W-:-:S04]  /*20a0*/  DEPBAR.LE SB0, 0x0 ;  /* 0x000080000000791a */ /* 0x000fc80000000000 */
[----:B------:R-:W-:Y:S01]  /*20b0*/  BAR.SYNC.DEFER_BLOCKING 0x0 ;  /* 0x0000000000007b1d */ /* 0x000fe20000010000 */
[----:B------:R-:W-:Y:S01]  /*20c0*/  @P1 IADD3 R226, R37, -0x20, RZ ;  /* 0xffffffe025e21810 */ /* 0x000fe20007ffe0ff */
[----:B------:R-:W-:Y:S01]  /*20d0*/  IMAD R223, R4, 0x2, R228 ;  /* 0x0000000204df7824 */ /* 0x000fe200078e02e4 */
[----:B------:R-:W-:Y:S02]  /*20e0*/  LOP3.LUT P1, RZ, R88, 0x4, RZ, 0xc0, !PT ;  /* 0x0000000458ff7812 */ /* 0x000fe4000782c0ff */
[C---:B------:R-:W-:Y:S01]  /*20f0*/  ISETP.LT.OR P5, PT, R2.reuse, 0x1, P2 ;  /* 0x000000010200780c */ /* 0x040fe200017a1670 */
[----:B------:R-:W1:Y:S01]  /*2100*/  SHFL.IDX PT, R98, R93, RZ, 0x181f ;  /* 0x00181fff5d627589 */ /* 0x000e6200000e0000 */
[----:B------:R-:W-:Y:S01]  /*2110*/  ISETP.LT.OR P0, PT, R2, 0x11, P2 ;  /* 0x000000110200780c */ /* 0x000fe20001701670 */
[----:B------:R-:W-:Y:S01]  /*2120*/  IMAD R221, R0, 0x2, R223 ;  /* 0x0000000200dd7824 */ /* 0x000fe200078e02df */
[----:B----4-:R-:W-:Y:S01]  /*2130*/  IADD3 R92, P3, R92, R236, RZ ;  /* 0x000000ec5c5c7210 */ /* 0x010fe20007f7e0ff */
[----:B------:R-:W4:Y:S01]  /*2140*/  SHFL.IDX PT, R96, R94, RZ, 0x181f ;  /* 0x00181fff5e607589 */ /* 0x000f2200000e0000 */
[----:B------:R-:W-:-:S02]  /*2150*/  IADD3 R217, R226, 0x800, RZ ;  /* 0x00000800e2d97810 */ /* 0x000fc40007ffe0ff */
[C---:B------:R-:W-:Y:S01]  /*2160*/  IADD3 R216, R226.reuse, 0x1000, RZ ;  /* 0x00001000e2d87810 */ /* 0x040fe20007ffe0ff */
[----:B------:R-:W-:Y:S01]  /*2170*/  SHFL.IDX PT, R89, R94, 0x2, 0x181f ;  /* 0x00581f005e597f89 */ /* 0x000fe200000e0000 */
[C---:B------:R-:W-:Y:S02]  /*2180*/  IADD3 R215, R226.reuse, 0x1800, RZ ;  /* 0x00001800e2d77810 */ /* 0x040fe40007ffe0ff */
[C---:B------:R-:W-:Y:S01]  /*2190*/  IADD3 R214, R226.reuse, 0x2000, RZ ;  /* 0x00002000e2d67810 */ /* 0x040fe20007ffe0ff */
[----:B------:R-:W-:Y:S01]  /*21a0*/  SHFL.IDX PT, R91, R93, 0x3, 0x181f ;  /* 0x00781f005d5b7f89 */ /* 0x000fe200000e0000 */
[----:B------:R-:W-:-:S03]  /*21b0*/  IADD3 R213, R226, 0x2800, RZ ;  /* 0x00002800e2d57810 */ /* 0x000fc60007ffe0ff */
[----:B------:R-:W-:Y:S04]  /*21c0*/  SHFL.IDX PT, R90, R94, 0x3, 0x181f ;  /* 0x00781f005e5a7f89 */ /* 0x000fe800000e0000 */
[----:B------:R-:W-:Y:S04]  /*21d0*/  LDSM.16.M88.4 R28, [R228+0x6100] ;  /* 0x00610000e41c783b */ /* 0x000fe80000000200 */
[----:B------:R-:W-:Y:S01]  /*21e0*/  LDSM.16.M88.4 R32, [R228+0x8100] ;  /* 0x00810000e420783b */ /* 0x000fe20000000200 */
[----:B-1----:R-:W-:-:S03]  /*21f0*/  IADD3 R98, P6, R98, R236, RZ ;  /* 0x000000ec62627210 */ /* 0x002fc60007fde0ff */
[----:B------:R-:W1:Y:S02]  /*2200*/  LDSM.16.M88.4 R84, [R227+0x5900] ;  /* 0x00590000e354783b */ /* 0x000e640000000200 */
[----:B----4-:R-:W-:Y:S01]  /*2210*/  IMAD.X R99, R96, 0x1, R235, P6 ;  /* 0x0000000160637824 */ /* 0x010fe200030e06eb */
[C---:B------:R-:W-:Y:S01]  /*2220*/  ISETP.LT.OR P6, PT, R2.reuse, 0x21, P2 ;  /* 0x000000210200780c */ /* 0x040fe200017c1670 */
[----:B------:R-:W4:Y:S04]  /*2230*/  LDSM.16.M88.4 R76, [R227+0x3100] ;  /* 0x00310000e34c783b */ /* 0x000f280000000200 */
[----:B------:R-:W2:Y:S04]  /*2240*/  LDSM.16.M88.4 R68, [R227+0x3900] ;  /* 0x00390000e344783b */ /* 0x000ea80000000200 */
[----:B------:R-:W2:Y:S04]  /*2250*/  LDSM.16.M88.4 R60, [R227+0x4100] ;  /* 0x00410000e33c783b */ /* 0x000ea80000000200 */
[----:B------:R-:W2:Y:S04]  /*2260*/  LDSM.16.M88.4 R52, [R227+0x4900] ;  /* 0x00490000e334783b */ /* 0x000ea80000000200 */
[----:B------:R-:W2:Y:S04]  /*2270*/  LDSM.16.M88.4 R40, [R227+0x5100] ;  /* 0x00510000e328783b */ /* 0x000ea80000000200 */
[----:B------:R-:W-:Y:S04]  /*2280*/  LDSM.16.M88.4 R156, [R226] ;  /* 0x00000000e29c783b */ /* 0x000fe80000000200 */
[----:B------:R-:W-:Y:S04]  /*2290*/  LDSM.16.M88.4 R152, [R226+0x800] ;  /* 0x00080000e298783b */ /* 0x000fe80000000200 */
[----:B------:R-:W-:Y:S04]  /*22a0*/  LDSM.16.M88.4 R148, [R226+0x1000] ;  /* 0x00100000e294783b */ /* 0x000fe80000000200 */
[----:B------:R-:W-:Y:S01]  /*22b0*/  LDSM.16.M88.4 R144, [R226+0x1800] ;  /* 0x00180000e290783b */ /* 0x000fe20000000200 */
[-C--:B-1----:R-:W-:Y:S03]  /*22c0*/  HMMA.16816.F32 R36, R28, R84.reuse, RZ ;  /* 0x000000541c24723c */ /* 0x082fe600000018ff */
[----:B------:R-:W-:Y:S04]  /*22d0*/  LDSM.16.M88.4 R140, [R226+0x2000] ;  /* 0x00200000e28c783b */ /* 0x000fe80000000200 */
[----:B------:R-:W-:Y:S01]  /*22e0*/  LDSM.16.M88.4 R136, [R226+0x2800] ;  /* 0x00280000e288783b */ /* 0x000fe20000000200 */
[----:B------:R-:W-:Y:S03]  /*22f0*/  HMMA.16816.F32 R116, R32, R84, RZ ;  /* 0x000000542074723c */ /* 0x000fe600000018ff */
[----:B------:R-:W-:Y:S04]  /*2300*/  SHFL.IDX PT, R84, R93, 0x2, 0x181f ;  /* 0x00581f005d547f89 */ /* 0x000fe800000e0000 */
[----:B------:R-:W1:Y:S01]  /*2310*/  LDSM.16.M88.4 R112, [R224+0x6100] ;  /* 0x00610000e070783b */ /* 0x000e620000000200 */
[-C--:B----4-:R-:W-:Y:S03]  /*2320*/  HMMA.16816.F32 R80, R28, R76.reuse, RZ ;  /* 0x0000004c1c50723c */ /* 0x090fe600000018ff */
[----:B------:R-:W-:Y:S04]  /*2330*/  SHFL.IDX PT, R85, R93, 0x5, 0x181f ;  /* 0x00b81f005d557f89 */ /* 0x000fe800000e0000 */
[----:B------:R-:W-:Y:S01]  /*2340*/  LDSM.16.M88.4 R160, [R224+0x8100] ;  /* 0x00810000e0a0783b */ /* 0x000fe20000000200 */
[----:B------:R-:W-:Y:S03]  /*2350*/  HMMA.16816.F32 R24, R32, R76, RZ ;  /* 0x0000004c2018723c */ /* 0x000fe600000018ff */
[----:B------:R-:W-:Y:S01]  /*2360*/  @!PT LDS RZ, [RZ] ;  /* 0x00000000fffff984 */ /* 0x000fe20000000800 */
[----:B------:R-:W-:Y:S01]  /*2370*/  @!PT LDS RZ, [RZ] ;  /* 0x00000000fffff984 */ /* 0x000fe20000000800 */
[----:B------:R-:W-:Y:S01]  /*2380*/  @!PT LDS RZ, [RZ] ;  /* 0x00000000fffff984 */ /* 0x000fe20000000800 */
[----:B------:R4:W-:Y:S01]  /*2390*/  LDGSTS.E.BYPASS.LTC128B.128 [R229+0x100], [R98.64], !P5 ;  /* 0x0010000062e57fae */ /* 0x0009e2000e901d50 */
[----:B------:R-:W-:-:S04]  /*23a0*/  ISETP.LT.OR P5, PT, R2, 0x31, P2 ;  /* 0x000000310200780c */ /* 0x000fc800017a1670 */
[----:B------:R-:W-:Y:S08]  /*23b0*/  HMMA.16816.F32 R132, R32, R78, RZ ;  /* 0x0000004e2084723c */ /* 0x000ff000000018ff */
[-C--:B--2---:R-:W-:Y:S08]  /*23c0*/  HMMA.16816.F32 R72, R28, R68.reuse, RZ ;  /* 0x000000441c48723c */ /* 0x084ff000000018ff */
[C---:B---3--:R-:W-:Y:S08]  /*23d0*/  HMMA.16816.F32 R20, R32.reuse, R68, RZ ;  /* 0x000000442014723c */ /* 0x048ff000000018ff */
[----:B------:R-:W-:Y:S08]  /*23e0*/  HMMA.16816.F32 R128, R32, R70, RZ ;  /* 0x000000462080723c */ /* 0x000ff000000018ff */
[-C--:B------:R-:W-:Y:S08]  /*23f0*/  HMMA.16816.F32 R64, R28, R60.reuse, RZ ;  /* 0x0000003c1c40723c */ /* 0x080ff000000018ff */
[C---:B------:R-:W-:Y:S08]  /*2400*/  HMMA.16816.F32 R16, R32.reuse, R60, RZ ;  /* 0x0000003c2010723c */ /* 0x040ff000000018ff */
[----:B------:R-:W-:Y:S08]  /*2410*/  HMMA.16816.F32 R124, R32, R62, RZ ;  /* 0x0000003e207c723c */ /* 0x000ff000000018ff */
[-C--:B------:R-:W-:Y:S08]  /*2420*/  HMMA.16816.F32 R56, R28, R52.reuse, RZ ;  /* 0x000000341c38723c */ /* 0x080ff000000018ff */
[C---:B------:R-:W-:Y:S08]  /*2430*/  HMMA.16816.F32 R12, R32.reuse, R52, RZ ;  /* 0x00000034200c723c */ /* 0x040ff000000018ff */
[----:B------:R-:W-:Y:S08]  /*2440*/  HMMA.16816.F32 R120, R32, R54, RZ ;  /* 0x000000362078723c */ /* 0x000ff000000018ff */
[-C--:B------:R-:W-:Y:S08]  /*2450*/  HMMA.16816.F32 R48, R28, R40.reuse, RZ ;  /* 0x000000281c30723c */ /* 0x080ff000000018ff */
[C---:B------:R-:W-:Y:S08]  /*2460*/  HMMA.16816.F32 R8, R32.reuse, R40, RZ ;  /* 0x000000282008723c */ /* 0x040ff000000018ff */
[----:B------:R-:W-:Y:S08]  /*2470*/  HMMA.16816.F32 R44, R32, R42, RZ ;  /* 0x0000002a202c723c */ /* 0x000ff000000018ff */
[C---:B------:R-:W-:Y:S08]  /*2480*/  HMMA.16816.F32 R76, R28.reuse, R78, RZ ;  /* 0x0000004e1c4c723c */ /* 0x040ff000000018ff */
[C---:B------:R-:W-:Y:S08]  /*2490*/  HMMA.16816.F32 R68, R28.reuse, R70, RZ ;  /* 0x000000461c44723c */ /* 0x040ff000000018ff */
[C---:B------:R-:W-:Y:S08]  /*24a0*/  HMMA.16816.F32 R60, R28.reuse, R62, RZ ;  /* 0x0000003e1c3c723c */ /* 0x040ff000000018ff */
[C---:B------:R-:W-:Y:S08]  /*24b0*/  HMMA.16816.F32 R52, R28.reuse, R54, RZ ;  /* 0x000000361c34723c */ /* 0x040ff000000018ff */
[----:B------:R-:W-:Y:S08]  /*24c0*/  HMMA.16816.F32 R40, R28, R42, RZ ;  /* 0x0000002a1c28723c */ /* 0x000ff000000018ff */
[-C--:B------:R-:W-:Y:S08]  /*24d0*/  HMMA.16816.F32 R32, R32, R86.reuse, RZ ;  /* 0x000000562020723c */ /* 0x080ff000000018ff */
[----:B------:R-:W-:Y:S01]  /*24e0*/  HMMA.16816.F32 R28, R28, R86, RZ ;  /* 0x000000561c1c723c */ /* 0x000fe200000018ff */
[----:B------:R2:W3:Y:S04]  /*24f0*/  SHFL.IDX PT, R87, R93, 0x4, 0x181f ;  /* 0x00981f005d577f89 */ /* 0x0004e800000e0000 */
[----:B------:R-:W3:Y:S03]  /*2500*/  SHFL.IDX PT, R86, R94, 0x4, 0x181f ;  /* 0x00981f005e567f89 */ /* 0x000ee600000e0000 */
[C---:B-1----:R-:W-:Y:S08]  /*2510*/  HMMA.16816.F32 R80, R112.reuse, R156, R80 ;  /* 0x0000009c7050723c */ /* 0x042ff00000001850 */
[----:B------:R-:W-:Y:S01]  /*2520*/  HMMA.16816.F32 R72, R112, R152, R72 ;  /* 0x000000987048723c */ /* 0x000fe20000001848 */
[----:B--2---:R-:W-:Y:S01]  /*2530*/  IMAD.X R93, R95, 0x1, R235, P3 ;  /* 0x000000015f5d7824 */ /* 0x004fe200018e06eb */
[----:B------:R-:W-:-:S06]  /*2540*/  IADD3 R88, P3, R84, R236, RZ ;  /* 0x000000ec54587210 */ /* 0x000fcc0007f7e0ff */
[----:B------:R-:W-:Y:S01]  /*2550*/  HMMA.16816.F32 R64, R112, R148, R64 ;  /* 0x000000947040723c */ /* 0x000fe20000001840 */
[----:B------:R1:W2:Y:S01]  /*2560*/  SHFL.IDX PT, R84, R94, 0x5, 0x181f ;  /* 0x00b81f005e547f89 */ /* 0x0002a200000e0000 */
[----:B------:R-:W-:-:S03]  /*2570*/  IMAD.X R89, R89, 0x1, R235, P3 ;  /* 0x0000000159597824 */ /* 0x000fc600018e06eb */
[----:B------:R2:W-:Y:S03]  /*2580*/  LDGSTS.E.BYPASS.LTC128B.128 [R229+0x900], [R92.64], !P0 ;  /* 0x009000005ce57fae */ /* 0x0005e6000c101d50 */
[C---:B------:R-:W-:Y:S01]  /*2590*/  HMMA.16816.F32 R56, R112.reuse, R144, R56 ;  /* 0x000000907038723c */ /* 0x040fe20000001838 */
[----:B------:R2:W-:Y:S07]  /*25a0*/  LDGSTS.E.BYPASS.LTC128B.128 [R229+0x1100], [R88.64], !P6 ;  /* 0x0110000058e57fae */ /* 0x0005ee000f101d50 */
[----:B------:R-:W-:Y:S01]  /*25b0*/  HMMA.16816.F32 R48, R112, R140, R48 ;  /* 0x0000008c7030723c */ /* 0x000fe20000001830 */
[----:B-1----:R-:W-:-:S07]  /*25c0*/  IADD3 R94, P3, R91, R236, RZ ;  /* 0x000000ec5b5e7210 */ /* 0x002fce0007f7e0ff */
[----:B------:R-:W-:Y:S01]  /*25d0*/  HMMA.16816.F32 R36, R112, R136, R36 ;  /* 0x000000887024723c */ /* 0x000fe20000001824 */
[----:B------:R-:W-:Y:S01]  /*25e0*/  IMAD.X R95, R90, 0x1, R235, P3 ;  /* 0x000000015a5f7824 */ /* 0x000fe200018e06eb */
[----:B------:R-:W-:Y:S02]  /*25f0*/  ISETP.LT.OR P3, PT, R2, 0x41, P2 ;  /* 0x000000410200780c */ /* 0x000fe40001761670 */
[----:B---3--:R-:W-:-:S04]  /*2600*/  IADD3 R90, P0, R87, R236, RZ ;  /* 0x000000ec575a7210 */ /* 0x008fc80007f1e0ff */
[C---:B------:R-:W-:Y:S01]  /*2610*/  HMMA.16816.F32 R76, R112.reuse, R158, R76 ;  /* 0x0000009e704c723c */ /* 0x040fe2000000184c */
[----:B------:R-:W-:Y:S01]  /*2620*/  ISETP.LT.OR P2, PT, R2, 0x51, P2 ;  /* 0x000000510200780c */ /* 0x000fe20001741670 */
[----:B------:R-:W-:Y:S01]  /*2630*/  IMAD.MOV.U32 R2, RZ, RZ, 0x40 ;  /* 0x00000040ff027424 */ /* 0x000fe200078e00ff */
[----:B------:R1:W-:Y:S01]  /*2640*/  LDGSTS.E.BYPASS.LTC128B.128 [R229+0x1900], [R94.64], !P5 ;  /* 0x019000005ee57fae */ /* 0x0003e2000e901d50 */
[--C-:B------:R-:W-:Y:S01]  /*2650*/  IMAD.X R91, R86, 0x1, R235.reuse, P0 ;  /* 0x00000001565b7824 */ /* 0x100fe200000e06eb */
[----:B------:R-:W-:Y:S02]  /*2660*/  IADD3 R86, P0, R85, R236, RZ ;  /* 0x000000ec55567210 */ /* 0x000fe40007f1e0ff */
[----:B------:R-:W-:Y:S01]  /*2670*/  SEL R2, R2, 0xffffffc0, !P1 ;  /* 0xffffffc002027807 */ /* 0x000fe20004800000 */
[C---:B------:R-:W-:Y:S02]  /*2680*/  HMMA.16816.F32 R68, R112.reuse, R154, R68 ;  /* 0x0000009a7044723c */ /* 0x040fe40000001844 */
[----:B--2---:R-:W-:Y:S01]  /*2690*/  IMAD.X R87, R84, 0x1, R235, P0 ;  /* 0x0000000154577824 */ /* 0x004fe200000e06eb */
[----:B------:R2:W-:Y:S01]  /*26a0*/  LDGSTS.E.BYPASS.LTC128B.128 [R229+0x2100], [R90.64], !P3 ;  /* 0x021000005ae57fae */ /* 0x0005e2000d901d50 */
[----:B------:R-:W-:Y:S01]  /*26b0*/  IMAD.IADD R222, R227, 0x1, R2 ;  /* 0x00000001e3de7824 */ /* 0x000fe200078e0202 */
[----:B------:R-:W-:Y:S01]  /*26c0*/  ISETP.GT.AND P3, PT, R233, 0x5f, PT ;  /* 0x0000005fe900780c */ /* 0x000fe20003f64270 */
[----:B------:R-:W-:Y:S01]  /*26d0*/  IMAD.IADD R212, R2, 0x1, R226 ;  /* 0x0000000102d47824 */ /* 0x000fe200078e02e2 */
[----:B------:R3:W-:Y:S01]  /*26e0*/  LDGSTS.E.BYPASS.LTC128B.128 [R229+0x2900], [R86.64], !P2 ;  /* 0x0290000056e57fae */ /* 0x0007e2000d101d50 */
[----:B------:R-:W-:Y:S01]  /*26f0*/  HMMA.16816.F32 R60, R112, R150, R60 ;  /* 0x00000096703c723c */ /* 0x000fe2000000183c */
[----:B------:R-:W-:-:S02]  /*2700*/  IADD3 R2, R6, -0x1, RZ ;  /* 0xffffffff06027810 */ /* 0x000fc40007ffe0ff */
[----:B------:R-:W-:Y:S02]  /*2710*/  LDSM.16.M88.4 R108, [R223+0x8100] ;  /* 0x00810000df6c783b */ /* 0x000fe40000000200 */
[----:B------:R-:W-:Y:S02]  /*2720*/  ISETP.GT.AND P0, PT, R2, R230, PT ;  /* 0x000000e60200720c */ /* 0x000fe40003f04270 */
[----:B------:R-:W3:Y:S01]  /*2730*/  LDSM.16.M88.4 R104, [R222+0x3100] ;  /* 0x00310000de68783b */ /* 0x000ee20000000200 */
[C---:B------:R-:W-:Y:S03]  /*2740*/  HMMA.16816.F32 R52, R112.reuse, R146, R52 ;  /* 0x000000927034723c */ /* 0x040fe60000001834 */
[----:B------:R-:W3:Y:S04]  /*2750*/  LDSM.16.M88.4 R100, [R222+0x3900] ;  /* 0x00390000de64783b */ /* 0x000ee80000000200 */
[----:B----4-:R-:W4:Y:S01]  /*2760*/  LDSM.16.M88.4 R96, [R222+0x4100] ;  /* 0x00410000de60783b */ /* 0x010f220000000200 */
[C---:B------:R-:W-:Y:S03]  /*2770*/  HMMA.16816.F32 R40, R112.reuse, R142, R40 ;  /* 0x0000008e7028723c */ /* 0x040fe60000001828 */
[----:B-1----:R-:W1:Y:S04]  /*2780*/  LDSM.16.M88.4 R92, [R222+0x4900] ;  /* 0x00490000de5c783b */ /* 0x002e680000000200 */
[----:B--2---:R-:W2:Y:S01]  /*2790*/  LDSM.16.M88.4 R88, [R222+0x5100] ;  /* 0x00510000de58783b */ /* 0x004ea20000000200 */
[----:B------:R-:W-:Y:S03]  /*27a0*/  HMMA.16816.F32 R28, R112, R138, R28 ;  /* 0x0000008a701c723c */ /* 0x000fe6000000181c */
[----:B---3--:R-:W3:Y:S04]  /*27b0*/  LDSM.16.M88.4 R84, [R222+0x5900] ;  /* 0x00590000de54783b */ /* 0x008ee80000000200 */
[----:B------:R-:W1:Y:S01]  /*27c0*/  LDSM.16.M88.4 R112, [R223+0x6100] ;  /* 0x00610000df70783b */ /* 0x000e620000000200 */
[C---:B------:R-:W-:Y:S03]  /*27d0*/  HMMA.16816.F32 R24, R160.reuse, R156, R24 ;  /* 0x0000009ca018723c */ /* 0x040fe60000001818 */
[----:B------:R-:W-:Y:S04]  /*27e0*/  LDSM.16.M88.4 R164, [R221+0x6100] ;  /* 0x00610000dda4783b */ /* 0x000fe80000000200 */
[----:B------:R-:W0:Y:S01]  /*27f0*/  LDGDEPBAR ;  /* 0x00000000000079af */ /* 0x000e220000000000 */
        /* <DEDUP_REMOVED lines=9> */
[C---:B------:R-:W-:Y:S01]  /*2890*/  HMMA.16816.F32 R124, R160.reuse, R150, R124 ;  /* 0x00000096a07c723c */ /* 0x040fe2000000187c */
[----:B------:R-:W-:Y:S07]  /*28a0*/  LDSM.16.M88.4 R148, [R212+0x1000] ;  /* 0x00100000d494783b */ /* 0x000fee0000000200 */
[C---:B------:R-:W-:Y:S01]  /*28b0*/  HMMA.16816.F32 R120, R160.reuse, R146, R120 ;  /* 0x00000092a078723c */ /* 0x040fe20000001878 */
[----:B------:R-:W-:Y:S07]  /*28c0*/  LDSM.16.M88.4 R144, [R212+0x1800] ;  /* 0x00180000d490783b */ /* 0x000fee0000000200 */
[C---:B------:R-:W-:Y:S01]  /*28d0*/  HMMA.16816.F32 R44, R160.reuse, R142, R44 ;  /* 0x0000008ea02c723c */ /* 0x040fe2000000182c */
[----:B------:R-:W-:Y:S07]  /*28e0*/  LDSM.16.M88.4 R140, [R212+0x2000] ;  /* 0x00200000d48c783b */ /* 0x000fee0000000200 */
[----:B------:R-:W-:Y:S01]  /*28f0*/  HMMA.16816.F32 R32, R160, R138, R32 ;  /* 0x0000008aa020723c */ /* 0x000fe20000001820 */
[----:B------:R-:W2:Y:S04]  /*2900*/  LDSM.16.M88.4 R160, [R221+0x8100] ;  /* 0x00810000dda0783b */ /* 0x000ea80000000200 */
[----:B------:R-:W3:Y:S01]  /*2910*/  LDSM.16.M88.4 R136, [R212+0x2800] ;  /* 0x00280000d488783b */ /* 0x000ee20000000200 */
[----:B------:R-:W-:-:S04]  /*2920*/  DEPBAR.LE SB0, 0x0 ;  /* 0x000080000000791a */ /* 0x000fc80000000000 */
[C---:B------:R-:W-:Y:S08]  /*2930*/  HMMA.16816.F32 R24, R108.reuse, R104, R24 ;  /* 0x000000686c18723c */ /* 0x040ff00000001818 */
[C---:B------:R-:W-:Y:S08]  /*2940*/  HMMA.16816.F32 R20, R108.reuse, R100, R20 ;  /* 0x000000646c14723c */ /* 0x040ff00000001814 */
[C---:B----4-:R-:W-:Y:S08]  /*2950*/  HMMA.16816.F32 R16, R108.reuse, R96, R16 ;  /* 0x000000606c10723c */ /* 0x050ff00000001810 */
[C---:B-1----:R-:W-:Y:S08]  /*2960*/  HMMA.16816.F32 R12, R108.reuse, R92, R12 ;  /* 0x0000005c6c0c723c */ /* 0x042ff0000000180c */
[C---:B--2---:R-:W-:Y:S08]  /*2970*/  HMMA.16816.F32 R8, R108.reuse, R88, R8 ;  /* 0x000000586c08723c */ /* 0x044ff00000001808 */
[C---:B---3--:R-:W-:Y:S08]  /*2980*/  HMMA.16816.F32 R116, R108.reuse, R84, R116 ;  /* 0x000000546c74723c */ /* 0x048ff00000001874 */
        /* <DEDUP_REMOVED lines=67> */
[----:B------:R-:W-:-:S03]  /*2dc0*/  IADD3 R2, P0, R86, UR10, RZ ;  /* 0x0000000a56027c10 */ /* 0x000fc6000ff1e0ff */
[----:B------:R-:W-:-:S05]  /*2dd0*/  IMAD R84, R231, c[0x0][0x1f4], R84 ;  /* 0x00007d00e7547a24 */ /* 0x000fca00078e0254 */
[----:B------:R-:W-:Y:S02]  /*2de0*/  IADD3.X R84, R87, UR6, R84, P0, !PT ;  /* 0x0000000657547c10 */ /* 0x000fe400087fe454 */
[----:B------:R-:W-:-:S04]  /*2df0*/  LEA R98, P0, R2, c[0x0][0x1c8], 0x1 ;  /* 0x0000720002627a11 */ /* 0x000fc800078008ff */
[----:B------:R-:W-:Y:S01]  /*2e00*/  LEA.HI.X R2, R2, c[0x0][0x1cc], R84, 0x1, P0 ;  /* 0x0000730002027a11 */ /* 0x000fe200000f0c54 */
[----:B------:R-:W1:Y:S04]  /*2e10*/  SHFL.IDX PT, R93, R98, RZ, 0x181f ;  /* 0x00181fff625d7589 */ /* 0x000e6800000e0000 */
[----:B------:R-:W2:Y:S04]  /*2e20*/  SHFL.IDX PT, R94, R2, RZ, 0x181f ;  /* 0x00181fff025e7589 */ /* 0x000ea800000e0000 */
[----:B------:R-:W3:Y:S04]  /*2e30*/  SHFL.IDX PT, R91, R98, 0x1, 0x181f ;  /* 0x00381f00625b7f89 */ /* 0x000ee800000e0000 */
[----:B------:R-:W-:Y:S04]  /*2e40*/  SHFL.IDX PT, R89, R98, 0x2, 0x181f ;  /* 0x00581f0062597f89 */ /* 0x000fe800000e0000 */
[----:B------:R-:W4:Y:S04]  /*2e50*/  SHFL.IDX PT, R92, R2, 0x1, 0x181f ;  /* 0x00381f00025c7f89 */ /* 0x000f2800000e0000 */
[----:B------:R-:W5:Y:S04]  /*2e60*/  SHFL.IDX PT, R87, R98, 0x3, 0x181f ;  /* 0x00781f0062577f89 */ /* 0x000f6800000e0000 */
[----:B------:R-:W5:Y:S01]  /*2e70*/  SHFL.IDX PT, R85, R98, 0x4, 0x181f ;  /* 0x00981f0062557f89 */ /* 0x000f6200000e0000 */
[----:B-1----:R-:W-:-:S03]  /*2e80*/  IADD3 R96, P0, R93, R236, RZ ;  /* 0x000000ec5d607210 */ /* 0x002fc60007f1e0ff */
[----:B------:R1:W1:Y:S02]  /*2e90*/  SHFL.IDX PT, R84, R98, 0x5, 0x181f ;  /* 0x00b81f0062547f89 */ /* 0x00026400000e0000 */
[----:B--2---:R-:W-:Y:S02]  /*2ea0*/  IMAD.X R97, R94, 0x1, R235, P0 ;  /* 0x000000015e617824 */ /* 0x004fe400000e06eb */
[----:B------:R-:W-:Y:S01]  /*2eb0*/  SHFL.IDX PT, R90, R2, 0x2, 0x181f ;  /* 0x00581f00025a7f89 */ /* 0x000fe200000e0000 */
[----:B---3--:R-:W-:-:S03]  /*2ec0*/  IADD3 R94, P0, R91, R236, RZ ;  /* 0x000000ec5b5e7210 */ /* 0x008fc60007f1e0ff */
[----:B------:R-:W2:Y:S04]  /*2ed0*/  SHFL.IDX PT, R88, R2, 0x3, 0x181f ;  /* 0x00781f0002587f89 */ /* 0x000ea800000e0000 */
[----:B------:R-:W3:Y:S01]  /*2ee0*/  SHFL.IDX PT, R86, R2, 0x4, 0x181f ;  /* 0x00981f0002567f89 */ /* 0x000ee200000e0000 */
[----:B----4-:R-:W-:-:S03]  /*2ef0*/  IMAD.X R95, R92, 0x1, R235, P0 ;  /* 0x000000015c5f7824 */ /* 0x010fc600000e06eb */
[----:B------:R-:W4:Y:S01]  /*2f00*/  SHFL.IDX PT, R2, R2, 0x5, 0x181f ;  /* 0x00b81f0002027f89 */ /* 0x000f2200000e0000 */
[----:B-----5:R-:W-:-:S03]  /*2f10*/  IADD3 R92, P2, R87, R236, RZ ;  /* 0x000000ec575c7210 */ /* 0x020fc60007f5e0ff */
[----:B------:R5:W-:Y:S01]  /*2f20*/  LDGSTS.E.BYPASS.LTC128B.128 [R229+0x3100], [R96.64], !P4 ;  /* 0x0310000060e57fae */ /* 0x000be2000e101d50 */
[----:B-1----:R-:W-:-:S03]  /*2f30*/  IADD3 R98, P1, R85, R236, RZ ;  /* 0x000000ec55627210 */ /* 0x002fc60007f3e0ff */
[----:B------:R1:W-:Y:S01]  /*2f40*/  LDGSTS.E.BYPASS.LTC128B.128 [R229+0x3900], [R94.64], !P4 ;  /* 0x039000005ee57fae */ /* 0x0003e2000e101d50 */
[-C--:B------:R-:W-:Y:S01]  /*2f50*/  IADD3 R84, P0, R84, R236.reuse, RZ ;  /* 0x000000ec54547210 */ /* 0x080fe20007f1e0ff */
[--C-:B--2---:R-:W-:Y:S02]  /*2f60*/  IMAD.X R93, R88, 0x1, R235.reuse, P2 ;  /* 0x00000001585d7824 */ /* 0x104fe400010e06eb */
[--C-:B---3--:R-:W-:Y:S02]  /*2f70*/  IMAD.X R99, R86, 0x1, R235.reuse, P1 ;  /* 0x0000000156637824 */ /* 0x108fe400008e06eb */
[----:B----4-:R-:W-:Y:S01]  /*2f80*/  IMAD.X R85, R2, 0x1, R235, P0 ;  /* 0x0000000102557824 */ /* 0x010fe200000e06eb */
[----:B-----5:R-:W-:-:S05]  /*2f90*/  IADD3 R96, P5, R89, R236, RZ ;  /* 0x000000ec59607210 */ /* 0x020fca0007fbe0ff */
[----:B------:R-:W-:-:S05]  /*2fa0*/  IMAD.X R97, R90, 0x1, R235, P5 ;  /* 0x000000015a617824 */ /* 0x000fca00028e06eb */
[----:B------:R1:W-:Y:S04]  /*2fb0*/  LDGSTS.E.BYPASS.LTC128B.128 [R229+0x4100], [R96.64], !P4 ;  /* 0x0410000060e57fae */ /* 0x0003e8000e101d50 */
[----:B------:R1:W-:Y:S04]  /*2fc0*/  LDGSTS.E.BYPASS.LTC128B.128 [R229+0x4900], [R92.64], !P4 ;  /* 0x049000005ce57fae */ /* 0x0003e8000e101d50 */
[----:B------:R1:W-:Y:S04]  /*2fd0*/  LDGSTS.E.BYPASS.LTC128B.128 [R229+0x5100], [R98.64], !P4 ;  /* 0x0510000062e57fae */ /* 0x0003e8000e101d50 */
[----:B------:R1:W-:Y:S02]  /*2fe0*/  LDGSTS.E.BYPASS.LTC128B.128 [R229+0x5900], [R84.64], !P4 ;  /* 0x0590000054e57fae */ /* 0x0003e4000e101d50 */
.L_x_2408:
[----:B-1----:R-:W-:Y:S01]  /*2ff0*/  LEA.HI R85, R173, R171, RZ, 0x2 ;  /* 0x000000abad557211 */ /* 0x002fe200078f10ff */
[----:B------:R-:W-:Y:S01]  /*3000*/  ULDC UR13, c[0x0][0x324] ;  /* 0x0000c900000d7ab9 */ /* 0x000fe20000000800 */
[----:B------:R-:W-:Y:S01]  /*3010*/  LOP3.LUT R84, R172, 0xffffffe0, RZ, 0xc0, !PT ;  /* 0xffffffe0ac547812 */ /* 0x000fe200078ec0ff */
[----:B------:R-:W-:Y:S01]  /*3020*/  ULOP3.LUT UR13, URZ, UR13, URZ, 0x33, !UPT ;  /* 0x0000000d3f0d7292 */ /* 0x000fe2000f8e333f */
[----:B------:R-:W-:Y:S01]  /*3030*/  LOP3.LUT R85, R85, 0xfffffffc, RZ, 0xc0, !PT ;  /* 0xfffffffc55557812 */ /* 0x000fe200078ec0ff */
[----:B------:R-:W0:Y:S01]  /*3040*/  LDGDEPBAR ;  /* 0x00000000000079af */ /* 0x000e220000000000 */
[----:B------:R-:W-:Y:S01]  /*3050*/  SHF.R.S32.HI R86, RZ, 0x1f, R170 ;  /* 0x0000001fff567819 */ /* 0x000fe200000114aa */
[C---:B------:R-:W-:Y:S01]  /*3060*/  IMAD.IADD R84, R171.reuse, 0x1, -R84 ;  /* 0x00000001ab547824 */ /* 0x040fe200078e0a54 */
[----:B------:R-:W-:Y:S01]  /*3070*/  PLOP3.LUT P1, PT, PT, PT, UP2, 0x80, 0x0 ;  /* 0x000000000000781c */ /* 0x000fe20003f2f028 */
[----:B------:R-:W-:Y:S01]  /*3080*/  IMAD.IADD R171, R171, 0x1, -R85 ;  /* 0x00000001abab7824 */ /* 0x000fe200078e0a55 */
[----:B------:R-:W-:-:S02]  /*3090*/  LEA.HI R86, R86, R170, RZ, 0x2 ;  /* 0x000000aa56567211 */ /* 0x000fc400078f10ff */
[----:B------:R-:W-:Y:S02]  /*30a0*/  SHF.R.S32.HI R2, RZ, 0x1f, R84 ;  /* 0x0000001fff027819 */ /* 0x000fe40000011454 */
[----:B------:R-:W-:Y:S02]  /*30b0*/  LOP3.LUT R86, R86, 0xffffffc, RZ, 0xc0, !PT ;  /* 0x0ffffffc56567812 */ /* 0x000fe400078ec0ff */
[----:B------:R-:W-:Y:S02]  /*30c0*/  LEA.HI R85, R171, R171, RZ, 0x1 ;  /* 0x000000abab557211 */ /* 0x000fe400078f08ff */
[----:B------:R-:W-:Y:S01]  /*30d0*/  LEA.HI R2, R2, R84, RZ, 0x2 ;  /* 0x0000005402027211 */ /* 0x000fe200078f10ff */
[----:B------:R-:W-:Y:S01]  /*30e0*/  IMAD.IADD R170, R170, 0x1, -R86 ;  /* 0x00000001aaaa7824 */ /* 0x000fe200078e0a56 */
[----:B------:R-:W-:Y:S01]  /*30f0*/  PLOP3.LUT P0, PT, PT, PT, UP2, 0x80, 0x0 ;  /* 0x000000000000781c */ /* 0x000fe20003f0f028 */
[----:B------:R-:W-:Y:S01]  /*3100*/  IMAD.SHL.U32 R87, R85, 0x20, RZ ;  /* 0x0000002055577824 */ /* 0x000fe200078e00ff */
[----:B------:R-:W-:-:S02]  /*3110*/  LEA.HI.SX32 R86, R2, UR19, 0x1e ;  /* 0x0000001302567c11 */ /* 0x000fc4000f8ff2ff */
[----:B------:R-:W-:Y:S02]  /*3120*/  LOP3.LUT R85, R85, 0x1ffffffe, RZ, 0xc0, !PT ;  /* 0x1ffffffe55557812 */ /* 0x000fe400078ec0ff */
[----:B------:R-:W-:Y:S01]  /*3130*/  LOP3.LUT R87, R87, 0xffffffc0, RZ, 0xc0, !PT ;  /* 0xffffffc057577812 */ /* 0x000fe200078ec0ff */
[----:B------:R-:W-:Y:S02]  /*3140*/  IMAD R86, R170, 0x10, R86 ;  /* 0x00000010aa567824 */ /* 0x000fe400078e0256 */
[----:B------:R-:W-:Y:S02]  /*3150*/  IMAD.IADD R85, R171, 0x1, -R85 ;  /* 0x00000001ab557824 */ /* 0x000fe400078e0a55 */
[----:B------:R-:W-:-:S04]  /*3160*/  IMAD.IADD R86, R87, 0x1, R86 ;  /* 0x0000000157567824 */ /* 0x000fc800078e0256 */
[----:B------:R-:W-:-:S04]  /*3170*/  IMAD R237, R85, 0x8, R86 ;  /* 0x0000000855ed7824 */ /* 0x000fc800078e0256 */
[----:B------:R-:W-:-:S04]  /*3180*/  @P1 IMAD.HI.U32 R85, R237, c[0x0][0x2c8], RZ ;  /* 0x0000b200ed551a27 */ /* 0x000fc800078e00ff */
[----:B------:R-:W-:Y:S01]  /*3190*/  IMAD.MOV.U32 R96, RZ, RZ, R237 ;  /* 0x000000ffff607224 */ /* 0x000fe200078e00ed */
[----:B------:R-:W-:Y:S02]  /*31a0*/  @P0 SHF.R.U32.HI R96, RZ, c[0x0][0x2cc], R85 ;  /* 0x0000b300ff600a19 */ /* 0x000fe40000011655 */
[----:B------:R-:W-:Y:S02]  /*31b0*/  LOP3.LUT R85, R2, 0x7ffffffc, RZ, 0xc0, !PT ;  /* 0x7ffffffc02557812 */ /* 0x000fe400078ec0ff */
[----:B------:R-:W-:Y:S01]  /*31c0*/  PLOP3.LUT P0, PT, PT, PT, UP1, 0x40, 0x0 ;  /* 0x000000000000781c */ /* 0x000fe20003f0e818 */
[----:B------:R-:W1:Y:S02]  /*31d0*/  SHFL.IDX PT, R2, R96, RZ, 0x1c1f ;  /* 0x001c1fff60027589 */ /* 0x000e6400000e0000 */
[----:B------:R-:W-:Y:S02]  /*31e0*/  IMAD.IADD R85, R84, 0x1, -R85 ;  /* 0x0000000154557824 */ /* 0x000fe400078e0a55 */
[----:B------:R-:W-:-:S02]  /*31f0*/  IMAD.MOV.U32 R84, RZ, RZ, c[0x0][0x2ac] ;  /* 0x0000ab00ff547624 */ /* 0x000fc400078e00ff */
[----:B------:R-:W-:Y:S02]  /*3200*/  IMAD.SHL.U32 R238, R85, 0x2, RZ ;  /* 0x0000000255ee7824 */ /* 0x000fe400078e00ff */
[----:B------:R-:W-:Y:S02]  /*3210*/  IMAD R84, R84, c[0x0][0x1d0], R3 ;  /* 0x0000740054547a24 */ /* 0x000fe400078e0203 */
[--C-:B------:R-:W-:Y:S01]  /*3220*/  IMAD.IADD R100, R3, 0x1, -R238.reuse ;  /* 0x0000000103647824 */ /* 0x100fe200078e0aee */
[----:B------:R-:W-:Y:S01]  /*3230*/  IADD3 R98, -R238, 0x1, R5 ;  /* 0x00000001ee627810 */ /* 0x000fe20007ffe105 */
[----:B------:R-:W-:Y:S02]  /*3240*/  IMAD.IADD R97, R84, 0x1, -R238 ;  /* 0x0000000154617824 */ /* 0x000fe400078e0aee */
[----:B------:R-:W-:Y:S01]  /*3250*/  IMAD.IADD R5, R168, 0x1, R7 ;  /* 0x00000001a8057824 */ /* 0x000fe200078e0207 */
[----:B------:R-:W-:-:S04]  /*3260*/  IADD3 R98, R98, -c[0x0][0x168], RZ ;  /* 0x80005a0062627a10 */ /* 0x000fc80007ffe0ff */
[C---:B------:R-:W-:Y:S02]  /*3270*/  IADD3 R99, R98.reuse, c[0x0][0x328], RZ ;  /* 0x0000ca0062637a10 */ /* 0x040fe40007ffe0ff */
[----:B------:R-:W-:-:S03]  /*3280*/  IADD3 R98, R98, UR13, RZ ;  /* 0x0000000d62627c10 */ /* 0x000fc6000fffe0ff */
[--C-:B-1----:R-:W-:Y:S02]  /*3290*/  IMAD.IADD R87, R99, 0x1, R2.reuse ;  /* 0x0000000163577824 */ /* 0x102fe400078e0202 */
[----:B------:R-:W-:-:S03]  /*32a0*/  IMAD.IADD R84, R98, 0x1, R2 ;  /* 0x0000000162547824 */ /* 0x000fc600078e0202 */
[----:B------:R-:W-:Y:S01]  /*32b0*/  IMNMX R87, R87, R97, PT ;  /* 0x0000006157577217 */ /* 0x000fe20003800200 */
[----:B------:R-:W-:Y:S05]  /*32c0*/  @P0 BRA `(.L_x_2409) ;  /* 0x0000015000000947 */ /* 0x000fea0003800000 */
[----:B------:R-:W-:Y:S01]  /*32d0*/  IMAD.U32 R7, RZ, RZ, UR8 ;  /* 0x00000008ff077e24 */ /* 0x000fe2000f8e00ff */
        /* <DEDUP_REMOVED lines=11> */
.L_x_2411:
[----:B------:R-:W-:-:S04]  /*3390*/  MOV R2, c[0x0][0x32c] ;  /* 0x0000cb0000027a02 */ /* 0x000fc80000000f00 */
[----:B------:R-:W-:-:S13]  /*33a0*/  ISETP.NE.AND P0, PT, R2, 0x1, PT ;  /* 0x000000010200780c */ /* 0x000fda0003f05270 */
[----:B------:R-:W-:-:S05]  /*33b0*/  @P0 IMAD.HI.U32 R2, R7, c[0x0][0x330], RZ ;  /* 0x0000cc0007020a27 */ /* 0x000fca00078e00ff */
[----:B------:R-:W-:Y:S02]  /*33c0*/  @P0 SHF.R.U32.HI R7, RZ, c[0x0][0x334], R2 ;  /* 0x0000cd00ff070a19 */ /* 0x000fe40000011602 */
.L_x_2412:
[----:B------:R-:W-:Y:S05]  /*33d0*/  BSYNC B0 ;  /* 0x0000000000007941 */ /* 0x000fea0003800000 */
.L_x_2410:
[----:B------:R-:W-:-:S05]  /*33e0*/  IMAD R7, R7, c[0x0][0x32c], R100 ;  /* 0x0000cb0007077a24 */ /* 0x000fca00078e0264 */
[----:B------:R-:W-:Y:S02]  /*33f0*/  IADD3 R2, R7, c[0x0][0x32c], RZ ;  /* 0x0000cb0007027a10 */ /* 0x000fe40007ffe0ff */
[----:B------:R-:W-:Y:S02]  /*3400*/  IMNMX R84, R84, R7, !PT ;  /* 0x0000000754547217 */ /* 0x000fe40007800200 */
[----:B------:R-:W-:Y:S02]  /*3410*/  IMNMX R87, R87, R2, PT ;  /* 0x0000000257577217 */ /* 0x000fe40003800200 */
.L_x_2409:
[----:B------:R-:W1:Y:S01]  /*3420*/  SHFL.IDX PT, R2, R96, 0x1, 0x1c1f ;  /* 0x003c1f0060027f89 */ /* 0x000e6200000e0000 */
[----:B------:R-:W-:Y:S01]  /*3430*/  PLOP3.LUT P0, PT, PT, PT, UP1, 0x40, 0x0 ;  /* 0x000000000000781c */ /* 0x000fe20003f0e818 */
[--C-:B-1----:R-:W-:Y:S02]  /*3440*/  IMAD.IADD R142, R99, 0x1, R2.reuse ;  /* 0x00000001638e7824 */ /* 0x102fe400078e0202 */
[----:B------:R-:W-:-:S03]  /*3450*/  IMAD.IADD R139, R98, 0x1, R2 ;  /* 0x00000001628b7824 */ /* 0x000fc600078e0202 */
[----:B------:R-:W-:-:S07]  /*3460*/  IMNMX R142, R142, R97, PT ;  /* 0x000000618e8e7217 */ /* 0x000fce0003800200 */
        /* <DEDUP_REMOVED lines=13> */
.L_x_2415:
[----:B------:R-:W-:-:S04]  /*3540*/  MOV R2, c[0x0][0x32c] ;  /* 0x0000cb0000027a02 */ /* 0x000fc80000000f00 */
[----:B------:R-:W-:-:S13]  /*3550*/  ISETP.NE.AND P0, PT, R2, 0x1, PT ;  /* 0x000000010200780c */ /* 0x000fda0003f05270 */
[----:B------:R-:W-:-:S05]  /*3560*/  @P0 IMAD.HI.U32 R2, R7, c[0x0][0x330], RZ ;  /* 0x0000cc0007020a27 */ /* 0x000fca00078e00ff */
[----:B------:R-:W-:Y:S02]  /*3570*/  @P0 SHF.R.U32.HI R7, RZ, c[0x0][0x334], R2 ;  /* 0x0000cd00ff070a19 */ /* 0x000fe40000011602 */
.L_x_2416:
[----:B------:R-:W-:Y:S05]  /*3580*/  BSYNC B0 ;  /* 0x0000000000007941 */ /* 0x000fea0003800000 */
.L_x_2414:
[----:B------:R-:W-:-:S05]  /*3590*/  IMAD R7, R7, c[0x0][0x32c], R100 ;  /* 0x0000cb0007077a24 */ /* 0x000fca00078e0264 */
[----:B------:R-:W-:Y:S02]  /*35a0*/  IADD3 R2, R7, c[0x0][0x32c], RZ ;  /* 0x0000cb0007027a10 */ /* 0x000fe40007ffe0ff */
[----:B------:R-:W-:Y:S02]  /*35b0*/  IMNMX R139, R139, R7, !PT ;  /* 0x000000078b8b7217 */ /* 0x000fe40007800200 */
[----:B------:R-:W-:Y:S02]  /*35c0*/  IMNMX R142, R142, R2, PT ;  /* 0x000000028e8e7217 */ /* 0x000fe40003800200 */
.L_x_2413:
[C---:B------:R-:W-:Y:S02]  /*35d0*/  ISETP.GE.AND P0, PT, R3.reuse, 0x2, PT ;  /* 0x000000020300780c */ /* 0x040fe40003f06270 */
        /* <DEDUP_REMOVED lines=10> */
[C---:B------:R-:W-:Y:S02]  /*3680*/  ISETP.GT.AND P1, PT, R84.reuse, 0x8, !P1 ;  /* 0x000000085400780c */ /* 0x040fe40004f24270 */
        /* <DEDUP_REMOVED lines=28> */
[C---:B------:R-:W-:Y:S02]  /*3850*/  ISETP.GT.AND P0, PT, R84.reuse, 0x21, !P1 ;  /* 0x000000215400780c */ /* 0x040fe40004f04270 */
        /* <DEDUP_REMOVED lines=50> */
[----:B------:R-:W-:Y:S02]  /*3b80*/  ISETP.GE.AND P6, PT, R3, 0x51, PT ;  /* 0x000000510300780c */ /* 0x000fe40003fc6270 */
        /* <DEDUP_REMOVED lines=17> */
[----:B------:R-:W-:Y:S01]  /*3ca0*/  ISETP.GT.AND P0, PT, R84, RZ, !P1 ;  /* 0x000000ff5400720c */ /* 0x000fe20004f04270 */
[----:B------:R-:W1:Y:S01]  /*3cb0*/  SHFL.IDX PT, R28, R96, 0x2, 0x1c1f ;  /* 0x005c1f00601c7f89 */ /* 0x000e6200000e0000 */
[----:B------:R-:W-:Y:S02]  /*3cc0*/  ISETP.GE.AND P1, PT, R3, 0x5a, PT ;  /* 0x0000005a0300780c */ /* 0x000fe40003f26270 */
[----:B------:R-:W-:-:S04]  /*3cd0*/  ISETP.LT.OR P0, PT, R87, 0x1, P0 ;  /* 0x000000015700780c */ /* 0x000fc80000701670 */
[----:B------:R-:W-:Y:S02]  /*3ce0*/  FSEL R41, R80, -INF , !P0 ;  /* 0xff80000050297808 */ /* 0x000fe40004000000 */
[----:B------:R-:W-:-:S04]  /*3cf0*/  ISETP.GT.AND P0, PT, R84, 0x59, !P1 ;  /* 0x000000595400780c */ /* 0x000fc80004f04270 */
[----:B------:R-:W-:-:S04]  /*3d00*/  ISETP.LT.OR P0, PT, R87, 0x5a, P0 ;  /* 0x0000005a5700780c */ /* 0x000fc80000701670 */
[----:B------:R-:W-:Y:S02]  /*3d10*/  FSEL R111, R29, -INF , !P0 ;  /* 0xff8000001d6f7808 */ /* 0x000fe40004000000 */
        /* <DEDUP_REMOVED lines=17> */
.L_x_2419:
[----:B------:R-:W-:-:S04]  /*3e30*/  MOV R28, c[0x0][0x32c] ;  /* 0x0000cb00001c7a02 */ /* 0x000fc80000000f00 */
[----:B------:R-:W-:-:S13]  /*3e40*/  ISETP.NE.AND P0, PT, R28, 0x1, PT ;  /* 0x000000011c00780c */ /* 0x000fda0003f05270 */
[----:B------:R-:W-:-:S05]  /*3e50*/  @P0 IMAD.HI.U32 R28, R29, c[0x0][0x330], RZ ;  /* 0x0000cc001d1c0a27 */ /* 0x000fca00078e00ff */
[----:B------:R-:W-:Y:S02]  /*3e60*/  @P0 SHF.R.U32.HI R29, RZ, c[0x0][0x334], R28 ;  /* 0x0000cd00ff1d0a19 */ /* 0x000fe4000001161c */
.L_x_2420:
[----:B------:R-:W-:Y:S05]  /*3e70*/  BSYNC B0 ;  /* 0x0000000000007941 */ /* 0x000fea0003800000 */
.L_x_2418:
[----:B------:R-:W-:-:S05]  /*3e80*/  IMAD R29, R29, c[0x0][0x32c], R100 ;  /* 0x0000cb001d1d7a24 */ /* 0x000fca00078e0264 */
[----:B------:R-:W-:Y:S02]  /*3e90*/  IADD3 R28, R29, c[0x0][0x32c], RZ ;  /* 0x0000cb001d1c7a10 */ /* 0x000fe40007ffe0ff */
[----:B------:R-:W-:Y:S02]  /*3ea0*/  IMNMX R3, R3, R29, !PT ;  /* 0x0000001d03037217 */ /* 0x000fe40007800200 */
[----:B------:R-:W-:Y:S02]  /*3eb0*/  IMNMX R48, R48, R28, PT ;  /* 0x0000001c30307217 */ /* 0x000fe40003800200 */
.L_x_2417:
[----:B------:R-:W-:Y:S02]  /*3ec0*/  ISETP.NE.AND P0, PT, R102, RZ, PT ;  /* 0x000000ff6600720c */ /* 0x000fe40003f05270 */
[----:B------:R-:W-:Y:S02]  /*3ed0*/  P2R R147, PR, RZ, 0x10 ;  /* 0x00000010ff937803 */ /* 0x000fe40000000000 */
[----:B------:R-:W-:Y:S02]  /*3ee0*/  ISETP.GT.AND P0, PT, R139, 0x8, !P0 ;  /* 0x000000088b00780c */ /* 0x000fe40004704270 */
[----:B------:R-:W-:-:S02]  /*3ef0*/  ISETP.NE.AND P4, PT, R52, RZ, PT ;  /* 0x000000ff3400720c */ /* 0x000fc40003f85270 */
[----:B------:R-:W-:Y:S02]  /*3f00*/  ISETP.LT.OR P0, PT, R142, 0x9, P0 ;  /* 0x000000098e00780c */ /* 0x000fe40000701670 */
[----:B------:R-:W-:Y:S02]  /*3f10*/  P2R R57, PR, RZ, 0x8 ;  /* 0x00000008ff397803 */ /* 0x000fe40000000000 */
[----:B------:R-:W-:Y:S02]  /*3f20*/  FSEL R29, R78, -INF , !P0 ;  /* 0xff8000004e1d7808 */ /* 0x000fe40004000000 */
[----:B------:R-:W-:Y:S02]  /*3f30*/  ISETP.NE.AND P0, PT, R101, RZ, PT ;  /* 0x000000ff6500720c */ /* 0x000fe40003f05270 */
[----:B------:R-:W-:Y:S02]  /*3f40*/  ISETP.NE.AND P3, PT, R40, RZ, PT ;  /* 0x000000ff2800720c */ /* 0x000fe40003f65270 */
[----:B------:R-:W-:-:S02]  /*3f50*/  ISETP.GT.AND P0, PT, R139, 0x9, !P0 ;  /* 0x000000098b00780c */ /* 0x000fc40004704270 */
[----:B------:R-:W-:Y:S02]  /*3f60*/  P2R R36, PR, RZ, 0x10 ;  /* 0x00000010ff247803 */ /* 0x000fe40000000000 */
        /* <DEDUP_REMOVED lines=58> */
[----:B------:R-:W-:Y:S02]  /*4310*/  ISETP.GT.AND P0, PT, R139, 0x48, !P4 ;  /* 0x000000488b00780c */ /* 0x000fe40006704270 */
[----:B------:R-:W-:Y:S02]  /*4320*/  ISETP.NE.AND P4, PT, R146, RZ, PT ;  /* 0x000000ff9200720c */ /* 0x000fe40003f85270 */
        /* <DEDUP_REMOVED lines=12> */
[----:B------:R-:W-:-:S04]  /*43f0*/  ISETP.GT.AND P0, PT, R139, 0x1, !P0 ;  /* 0x000000018b00780c */ /* 0x000fc80004704270 */
[----:B------:R-:W-:-:S04]  /*4400*/  ISETP.LT.OR P0, PT, R142, 0x2, P0 ;  /* 0x000000028e00780c */ /* 0x000fc80000701670 */
[----:B------:R-:W-:Y:S02]  /*4410*/  FSEL R83, R83, -INF , !P0 ;  /* 0xff80000053537808 */ /* 0x000fe40004000000 */
[----:B------:R-:W-:-:S04]  /*4420*/  ISETP.GT.AND P0, PT, R139, RZ, !P4 ;  /* 0x000000ff8b00720c */ /* 0x000fc80006704270 */
        /* <DEDUP_REMOVED lines=8> */
[----:B------:R-:W-:Y:S02]  /*44b0*/  ISETP.GT.AND P0, PT, R3, RZ, !P4 ;  /* 0x000000ff0300720c */ /* 0x000fe40006704270 */
[----:B------:R-:W-:Y:S02]  /*44c0*/  ISETP.NE.AND P4, PT, R36, RZ, PT ;  /* 0x000000ff2400720c */ /* 0x000fe40003f85270 */
        /* <DEDUP_REMOVED lines=87> */
[----:B------:R-:W-:Y:S02]  /*4a40*/  ISETP.GT.AND P0, PT, R3, 0x59, !P1 ;  /* 0x000000590300780c */ /* 0x000fe40004f04270 */
[----:B------:R-:W1:Y:S02]  /*4a50*/  SHFL.IDX PT, R3, R96, 0x3, 0x1c1f ;  /* 0x007c1f0060037f89 */ /* 0x000e6400000e0000 */
        /* <DEDUP_REMOVED lines=19> */
.L_x_2423:
[----:B------:R-:W-:-:S04]  /*4b90*/  MOV R3, c[0x0][0x32c] ;  /* 0x0000cb0000037a02 */ /* 0x000fc80000000f00 */
[----:B------:R-:W-:-:S13]  /*4ba0*/  ISETP.NE.AND P0, PT, R3, 0x1, PT ;  /* 0x000000010300780c */ /* 0x000fda0003f05270 */
[----:B------:R-:W-:-:S05]  /*4bb0*/  @P0 IMAD.HI.U32 R3, R8, c[0x0][0x330], RZ ;  /* 0x0000cc0008030a27 */ /* 0x000fca00078e00ff */
[----:B------:R-:W-:Y:S02]  /*4bc0*/  @P0 SHF.R.U32.HI R8, RZ, c[0x0][0x334], R3 ;  /* 0x0000cd00ff080a19 */ /* 0x000fe40000011603 */
.L_x_2424:
[----:B------:R-:W-:Y:S05]  /*4bd0*/  BSYNC B0 ;  /* 0x0000000000007941 */ /* 0x000fea0003800000 */
.L_x_2422:
[----:B------:R-:W-:-:S05]  /*4be0*/  IMAD R8, R8, c[0x0][0x32c], R100 ;  /* 0x0000cb0008087a24 */ /* 0x000fca00078e0264 */
[----:B------:R-:W-:Y:S02]  /*4bf0*/  IADD3 R3, R8, c[0x0][0x32c], RZ ;  /* 0x0000cb0008037a10 */ /* 0x000fe40007ffe0ff */
[----:B------:R-:W-:Y:S02]  /*4c00*/  IMNMX R98, R98, R8, !PT ;  /* 0x0000000862627217 */ /* 0x000fe40007800200 */
[----:B------:R-:W-:Y:S02]  /*4c10*/  IMNMX R97, R97, R3, PT ;  /* 0x0000000361617217 */ /* 0x000fe40003800200 */
.L_x_2421:
[----:B------:R-:W-:Y:S01]  /*4c20*/  ISETP.NE.AND P0, PT, R102, RZ, PT ;  /* 0x000000ff6600720c */ /* 0x000fe20003f05270 */
[----:B------:R-:W-:Y:S01]  /*4c30*/  IMAD.SHL.U32 R225, R5, 0x2, RZ ;  /* 0x0000000205e17824 */ /* 0x000fe200078e00ff */
[----:B------:R-:W-:Y:S01]  /*4c40*/  FMNMX.FTZ R3, R41, R95, !PT ;  /* 0x0000005f29037209 */ /* 0x000fe20007810000 */
[----:B------:R-:W-:Y:S01]  /*4c50*/  ULDC.64 UR4, c[0x0][0x2c8] ;  /* 0x0000b20000047ab9 */ /* 0x000fe20000000a00 */
[----:B------:R-:W-:Y:S01]  /*4c60*/  ISETP.GT.AND P0, PT, R98, 0x8, !P0 ;  /* 0x000000086200780c */ /* 0x000fe20004704270 */
[--C-:B------:R-:W-:Y:S01]  /*4c70*/  IMAD R219, R4, 0x2, R225.reuse ;  /* 0x0000000204db7824 */ /* 0x100fe200078e02e1 */
[----:B------:R-:W-:Y:S01]  /*4c80*/  FMNMX.FTZ R3, R94, R3, !PT ;  /* 0x000000035e037209 */ /* 0x000fe20007810000 */
[C---:B------:R-:W-:Y:S01]  /*4c90*/  IMAD R220, R0.reuse, 0x2, R225 ;  /* 0x0000000200dc7824 */ /* 0x040fe200078e02e1 */
[----:B------:R-:W-:Y:S01]  /*4ca0*/  ISETP.LT.OR P0, PT, R97, 0x9, P0 ;  /* 0x000000096100780c */ /* 0x000fe20000701670 */
[----:B------:R-:W-:Y:S01]  /*4cb0*/  IMAD R218, R0, 0x2, R219 ;  /* 0x0000000200da7824 */ /* 0x000fe200078e02db */
[----:B------:R-:W-:Y:S01]  /*4cc0*/  FMNMX.FTZ R3, R93, R3, !PT ;  /* 0x000000035d037209 */ /* 0x000fe20007810000 */
[----:B------:R-:W-:Y:S01]  /*4cd0*/  UIMAD.WIDE.U32 UR22, UR19, UR4, URZ ;  /* 0x00000004131672a5 */ /* 0x000fe2000f8e003f */
[----:B------:R-:W-:-:S02]  /*4ce0*/  FSEL R57, R134, -INF , !P0 ;  /* 0xff80000086397808 */ /* 0x000fc40004000000 */
[----:B------:R-:W-:Y:S01]  /*4cf0*/  ISETP.NE.AND P0, PT, R101, RZ, PT ;  /* 0x000000ff6500720c */ /* 0x000fe20003f05270 */
[----:B------:R-:W-:Y:S01]  /*4d00*/  @UP2 USHF.R.U32.HI UR19, URZ, UR5, UR23 ;  /* 0x000000053f132299 */ /* 0x000fe20008011617 */
[----:B------:R-:W-:Y:S02]  /*4d10*/  FMNMX.FTZ R3, R92, R3, !PT ;  /* 0x000000035c037209 */ /* 0x000fe40007810000 */
[----:B------:R-:W-:Y:S01]  /*4d20*/  ISETP.GT.AND P0, PT, R98, 0x9, !P0 ;  /* 0x000000096200780c */ /* 0x000fe20004704270 */
[----:B------:R-:W-:Y:S01]  /*4d30*/  UIADD3 UR4, UR18, UR19, URZ ;  /* 0x0000001312047290 */ /* 0x000fe2000fffe03f */
[----:B------:R-:W-:Y:S02]  /*4d40*/  FMNMX.FTZ R3, R91, R3, !PT ;  /* 0x000000035b037209 */ /* 0x000fe40007810000 */
[----:B------:R-:W-:Y:S01]  /*4d50*/  ISETP.LT.OR P0, PT, R97, 0xa, P0 ;  /* 0x0000000a6100780c */ /* 0x000fe20000701670 */
[----:B------:R-:W-:Y:S01]  /*4d60*/  ULDC UR18, c[0x0][0x328] ;  /* 0x0000ca0000127ab9 */ /* 0x000fe20000000800 */
[----:B------:R-:W-:Y:S01]  /*4d70*/  FMNMX.FTZ R3, R90, R3, !PT ;  /* 0x000000035a037209 */ /* 0x000fe20007810000 */
[----:B------:R-:W-:Y:S01]  /*4d80*/  UIADD3 UR18, UR4, UR18, URZ ;  /* 0x0000001204127290 */ /* 0x000fe2000fffe03f */
        /* <DEDUP_REMOVED lines=11> */
[----:B------:R-:W-:Y:S02]  /*4e40*/  FMNMX.FTZ R3, R7, R3, !PT ;  /* 0x0000000307037209 */ /* 0x000fe40007810000 */
[----:B------:R-:W-:-:S02]  /*4e50*/  ISETP.LT.OR P0, PT, R97, 0x12, P0 ;  /* 0x000000126100780c */ /* 0x000fc40000701670 */
[----:B------:R-:W-:Y:S02]  /*4e60*/  FMNMX.FTZ R3, R73, R3, !PT ;  /* 0x0000000349037209 */ /* 0x000fe40007810000 */
[----:B------:R-:W-:Y:S02]  /*4e70*/  FSEL R38, R23, -INF , !P0 ;  /* 0xff80000017267808 */ /* 0x000fe40004000000 */
[----:B------:R-:W-:Y:S01]  /*4e80*/  ISETP.NE.AND P0, PT, R141, RZ, PT ;  /* 0x000000ff8d00720c */ /* 0x000fe20003f05270 */
[----:B------:R-:W-:Y:S01]  /*4e90*/  LDSM.16.MT88.4 R20, [R220+0x900] ;  /* 0x00090000dc14783b */ /* 0x000fe20000004200 */
[----:B------:R-:W-:Y:S02]  /*4ea0*/  FMNMX.FTZ R3, R72, R3, !PT ;  /* 0x0000000348037209 */ /* 0x000fe40007810000 */
[----:B------:R-:W-:Y:S02]  /*4eb0*/  ISETP.GT.AND P0, PT, R98, 0x18, !P0 ;  /* 0x000000186200780c */ /* 0x000fe40004704270 */
[----:B------:R-:W-:-:S02]  /*4ec0*/  FMNMX.FTZ R3, R69, R3, !PT ;  /* 0x0000000345037209 */ /* 0x000fc40007810000 */
[----:B------:R-:W-:Y:S02]  /*4ed0*/  ISETP.LT.OR P0, PT, R97, 0x19, P0 ;  /* 0x000000196100780c */ /* 0x000fe40000701670 */
[----:B------:R-:W-:Y:S02]  /*4ee0*/  FMNMX.FTZ R8, R82, R83, !PT ;  /* 0x0000005352087209 */ /* 0x000fe40007810000 */
[----:B------:R-:W-:Y:S02]  /*4ef0*/  FSEL R33, R130, -INF , !P0 ;  /* 0xff80000082217808 */ /* 0x000fe40004000000 */
[----:B------:R-:W-:Y:S02]  /*4f00*/  ISETP.NE.AND P0, PT, R140, RZ, PT ;  /* 0x000000ff8c00720c */ /* 0x000fe40003f05270 */
[----:B------:R-:W-:Y:S02]  /*4f10*/  FMNMX.FTZ R3, R68, R3, !PT ;  /* 0x0000000344037209 */ /* 0x000fe40007810000 */
[----:B------:R-:W-:-:S02]  /*4f20*/  ISETP.GT.AND P0, PT, R98, 0x19, !P0 ;  /* 0x000000196200780c */ /* 0x000fc40004704270 */
[----:B------:R-:W-:Y:S02]  /*4f30*/  FMNMX.FTZ R8, R29, R8, !PT ;  /* 0x000000081d087209 */ /* 0x000fe40007810000 */
[----:B------:R-:W-:Y:S02]  /*4f40*/  ISETP.LT.OR P0, PT, R97, 0x1a, P0 ;  /* 0x0000001a6100780c */ /* 0x000fe40000701670 */
[----:B------:R-:W-:Y:S02]  /*4f50*/  FMNMX.FTZ R3, R65, R3, !PT ;  /* 0x0000000341037209 */ /* 0x000fe40007810000 */
[----:B------:R-:W-:Y:S02]  /*4f60*/  FSEL R32, R131, -INF , !P0 ;  /* 0xff80000083207808 */ /* 0x000fe40004000000 */
        /* <DEDUP_REMOVED lines=14> */
[----:B------:R-:W-:Y:S01]  /*5050*/  ISETP.NE.AND P0, PT, R113, RZ, PT ;  /* 0x000000ff7100720c */ /* 0x000fe20003f05270 */
[----:B------:R-:W-:Y:S01]  /*5060*/  LDSM.16.MT88.4 R16, [R219+0x900] ;  /* 0x00090000db10783b */ /* 0x000fe20000004200 */
        /* <DEDUP_REMOVED lines=27> */
[----:B------:R-:W-:Y:S01]  /*5220*/  ISETP.NE.AND P0, PT, R105, RZ, PT ;  /* 0x000000ff6900720c */ /* 0x000fe20003f05270 */
[----:B------:R-:W-:Y:S01]  /*5230*/  LDSM.16.MT88.4 R12, [R218+0x900] ;  /* 0x00090000da0c783b */ /* 0x000fe20000004200 */
        /* <DEDUP_REMOVED lines=22> */
[C---:B------:R-:W-:Y:S02]  /*53a0*/  ISETP.GT.AND P0, PT, R98.reuse, 0x41, !P0 ;  /* 0x000000416200780c */ /* 0x040fe40004704270 */
[----:B------:R-:W-:Y:S02]  /*53b0*/  ISETP.GT.AND P6, PT, R98, 0x50, !P6 ;  /* 0x000000506200780c */ /* 0x000fe400077c4270 */
[----:B------:R-:W-:-:S02]  /*53c0*/  ISETP.LT.OR P0, PT, R97, 0x42, P0 ;  /* 0x000000426100780c */ /* 0x000fc40000701670 */
[----:B------:R-:W-:Y:S02]  /*53d0*/  ISETP.GT.AND P5, PT, R98, 0x51, !P5 ;  /* 0x000000516200780c */ /* 0x000fe40006fa4270 */
[----:B------:R-:W-:Y:S02]  /*53e0*/  FSEL R179, R11, -INF , !P0 ;  /* 0xff8000000bb37808 */ /* 0x000fe40004000000 */
[----:B------:R-:W-:Y:S02]  /*53f0*/  ISETP.NE.AND P0, PT, R2, RZ, PT ;  /* 0x000000ff0200720c */ /* 0x000fe40003f05270 */
[----:B------:R-:W1:Y:S01]  /*5400*/  SHFL.BFLY PT, R2, R3, 0x2, 0x1f ;  /* 0x0c401f0003027f89 */ /* 0x000e6200000e0000 */
[----:B------:R-:W-:Y:S02]  /*5410*/  ISETP.LT.OR P6, PT, R97, 0x51, P6 ;  /* 0x000000516100780c */ /* 0x000fe400037c1670 */
[C---:B------:R-:W-:Y:S02]  /*5420*/  ISETP.GT.AND P0, PT, R98.reuse, 0x1, !P0 ;  /* 0x000000016200780c */ /* 0x040fe40004704270 */
[----:B------:R-:W-:-:S02]  /*5430*/  ISETP.GT.AND P2, PT, R98, 0x58, !P2 ;  /* 0x000000586200780c */ /* 0x000fc40005744270 */
[C---:B------:R-:W-:Y:S02]  /*5440*/  ISETP.LT.OR P0, PT, R97.reuse, 0x2, P0 ;  /* 0x000000026100780c */ /* 0x040fe40000701670 */
[----:B------:R-:W-:Y:S02]  /*5450*/  ISETP.LT.OR P5, PT, R97, 0x52, P5 ;  /* 0x000000526100780c */ /* 0x000fe40002fa1670 */
[----:B------:R-:W-:Y:S02]  /*5460*/  FSEL R75, R27, -INF , !P0 ;  /* 0xff8000001b4b7808 */ /* 0x000fe40004000000 */
[----:B------:R-:W-:Y:S02]  /*5470*/  ISETP.NE.AND P0, PT, R146, RZ, PT ;  /* 0x000000ff9200720c */ /* 0x000fe40003f05270 */
[----:B------:R-:W-:Y:S02]  /*5480*/  FSEL R178, R118, -INF , !P6 ;  /* 0xff80000076b27808 */ /* 0x000fe40007000000 */
[----:B------:R-:W-:-:S02]  /*5490*/  ISETP.GT.AND P0, PT, R98, RZ, !P0 ;  /* 0x000000ff6200720c */ /* 0x000fc40004704270 */
[----:B------:R-:W-:Y:S02]  /*54a0*/  ISETP.GT.AND P1, PT, R98, 0x59, !P1 ;  /* 0x000000596200780c */ /* 0x000fe40004f24270 */
[C---:B------:R-:W-:Y:S02]  /*54b0*/  ISETP.LT.OR P0, PT, R97.reuse, 0x1, P0 ;  /* 0x000000016100780c */ /* 0x040fe40000701670 */
[----:B------:R-:W-:Y:S02]  /*54c0*/  ISETP.LT.OR P2, PT, R97, 0x59, P2 ;  /* 0x000000596100780c */ /* 0x000fe40001741670 */
[----:B-1----:R-:W-:Y:S02]  /*54d0*/  FMNMX.FTZ R3, R3, R2, !PT ;  /* 0x0000000203037209 */ /* 0x002fe40007810000 */
[----:B------:R-:W-:Y:S02]  /*54e0*/  FSEL R181, R26, -INF , !P0 ;  /* 0xff8000001ab57808 */ /* 0x000fe40004000000 */
[----:B------:R-:W-:Y:S01]  /*54f0*/  ISETP.NE.AND P0, PT, R52, RZ, PT ;  /* 0x000000ff3400720c */ /* 0x000fe20003f05270 */
[----:B------:R-:W1:Y:S01]  /*5500*/  SHFL.BFLY PT, R2, R3, 0x1, 0x1f ;  /* 0x0c201f0003027f89 */ /* 0x000e6200000e0000 */
[----:B------:R-:W-:-:S02]  /*5510*/  FMNMX.FTZ R44, R181, R75, !PT ;  /* 0x0000004bb52c7209 */ /* 0x000fc40007810000 */
[----:B------:R-:W-:Y:S01]  /*5520*/  ISETP.GT.AND P0, PT, R98, 0x48, !P0 ;  /* 0x000000486200780c */ /* 0x000fe20004704270 */
[----:B------:R-:W-:Y:S01]  /*5530*/  LDSM.16.MT88.4 R52, [R225+0x100] ;  /* 0x00010000e134783b */ /* 0x000fe20000004200 */
[----:B------:R-:W-:Y:S02]  /*5540*/  FMNMX.FTZ R44, R57, R44, !PT ;  /* 0x0000002c392c7209 */ /* 0x000fe40007810000 */
[----:B------:R-:W-:Y:S01]  /*5550*/  ISETP.LT.OR P0, PT, R97, 0x49, P0 ;  /* 0x000000496100780c */ /* 0x000fe20000701670 */
[----:B------:R-:W-:Y:S01]  /*5560*/  LDSM.16.MT88.4 R24, [R218+0x100] ;  /* 0x00010000da18783b */ /* 0x000fe20000004200 */
[----:B------:R-:W-:Y:S02]  /*5570*/  FMNMX.FTZ R44, R51, R44, !PT ;  /* 0x0000002c332c7209 */ /* 0x000fe40007810000 */
[----:B------:R-:W-:Y:S02]  /*5580*/  FSEL R180, R46, -INF , !P0 ;  /* 0xff8000002eb47808 */ /* 0x000fe40004000000 */
[----:B------:R-:W-:-:S02]  /*5590*/  FMNMX.FTZ R44, R48, R44, !PT ;  /* 0x0000002c302c7209 */ /* 0x000fc40007810000 */
[----:B------:R-:W-:Y:S02]  /*55a0*/  FSEL R176, R119, -INF , !P5 ;  /* 0xff80000077b07808 */ /* 0x000fe40006800000 */
[----:B------:R-:W-:Y:S02]  /*55b0*/  FMNMX.FTZ R44, R38, R44, !PT ;  /* 0x0000002c262c7209 */ /* 0x000fe40007810000 */
[----:B------:R-:W-:Y:S02]  /*55c0*/  ISETP.LT.OR P1, PT, R97, 0x5a, P1 ;  /* 0x0000005a6100780c */ /* 0x000fe40000f21670 */
[----:B------:R-:W-:Y:S02]  /*55d0*/  FMNMX.FTZ R44, R33, R44, !PT ;  /* 0x0000002c212c7209 */ /* 0x000fe40007810000 */
[----:B------:R-:W-:Y:S02]  /*55e0*/  FSEL R174, R34, -INF , !P2 ;  /* 0xff80000022ae7808 */ /* 0x000fe40005000000 */
[----:B-1----:R-:W-:-:S02]  /*55f0*/  FMNMX.FTZ R3, R3, R2, !PT ;  /* 0x0000000203037209 */ /* 0x002fc40007810000 */
[----:B------:R-:W1:Y:S01]  /*5600*/  SHFL.BFLY PT, R2, R8, 0x2, 0x1f ;  /* 0x0c401f0008027f89 */ /* 0x000e6200000e0000 */
[----:B------:R-:W-:Y:S02]  /*5610*/  FMNMX.FTZ R44, R32, R44, !PT ;  /* 0x0000002c202c7209 */ /* 0x000fe40007810000 */
[C---:B------:R-:W-:Y:S01]  /*5620*/  FMUL.FTZ R123, R3.reuse, c[0x0][0x2d0] ;  /* 0x0000b400037b7a20 */ /* 0x040fe20000410000 */
[----:B------:R-:W-:Y:S02]  /*5630*/  FSETP.NEU.FTZ.AND P0, PT, R3, -INF , PT ;  /* 0xff8000000300780b */ /* 0x000fe40003f1d000 */
[----:B------:R-:W-:Y:S02]  /*5640*/  FMNMX.FTZ R44, R247, R44, !PT ;  /* 0x0000002cf72c7209 */ /* 0x000fe40007810000 */
[----:B------:R-:W-:Y:S02]  /*5650*/  FSEL R123, R123, RZ, P0 ;  /* 0x000000ff7b7b7208 */ /* 0x000fe40000000000 */
[----:B------:R-:W-:-:S02]  /*5660*/  FMNMX.FTZ R44, R78, R44, !PT ;  /* 0x0000002c4e2c7209 */ /* 0x000fc40007810000 */
[----:B------:R-:W-:Y:S01]  /*5670*/  FSEL R175, R35, -INF , !P1 ;  /* 0xff80000023af7808 */ /* 0x000fe20004800000 */
[--C-:B------:R-:W-:Y:S01]  /*5680*/  FFMA.FTZ R141, R41, c[0x0][0x2d0], -R123.reuse ;  /* 0x0000b400298d7a23 */ /* 0x100fe2000001087b */
[----:B------:R-:W-:Y:S01]  /*5690*/  FMNMX.FTZ R44, R155, R44, !PT ;  /* 0x0000002c9b2c7209 */ /* 0x000fe20007810000 */
[--C-:B------:R-:W-:Y:S02]  /*56a0*/  FFMA.FTZ R140, R95, c[0x0][0x2d0], -R123.reuse ;  /* 0x0000b4005f8c7a23 */ /* 0x100fe4000001087b */
[--C-:B------:R-:W-:Y:S01]  /*56b0*/  FFMA.FTZ R164, R94, c[0x0][0x2d0], -R123.reuse ;  /* 0x0000b4005ea47a23 */ /* 0x100fe2000001087b */
[----:B------:R-:W-:Y:S01]  /*56c0*/  FMNMX.FTZ R44, R154, R44, !PT ;  /* 0x0000002c9a2c7209 */ /* 0x000fe20007810000 */
[--C-:B------:R-:W-:Y:S01]  /*56d0*/  FFMA.FTZ R107, R93, c[0x0][0x2d0], -R123.reuse ;  /* 0x0000b4005d6b7a23 */ /* 0x100fe2000001087b */
[----:B------:R-:W-:Y:S01]  /*56e0*/  MUFU.EX2 R141, R141 ;  /* 0x0000008d008d7308 */ /* 0x000fe20000000800 */
[--C-:B------:R-:W-:Y:S01]  /*56f0*/  FFMA.FTZ R105, R92, c[0x0][0x2d0], -R123.reuse ;  /* 0x0000b4005c697a23 */ /* 0x100fe2000001087b */
[----:B------:R-:W-:Y:S01]  /*5700*/  FMNMX.FTZ R44, R209, R44, !PT ;  /* 0x0000002cd12c7209 */ /* 0x000fe20007810000 */
[--C-:B------:R-:W-:Y:S01]  /*5710*/  FFMA.FTZ R99, R91, c[0x0][0x2d0], -R123.reuse ;  /* 0x0000b4005b637a23 */ /* 0x100fe2000001087b */
[----:B-1----:R-:W-:Y:S01]  /*5720*/  FMNMX.FTZ R8, R8, R2, !PT ;  /* 0x0000000208087209 */ /* 0x002fe20007810000 */
[--C-:B------:R-:W-:Y:S01]  /*5730*/  FFMA.FTZ R46, R88, c[0x0][0x2d0], -R123.reuse ;  /* 0x0000b400582e7a23 */ /* 0x100fe2000001087b */
[----:B------:R-:W-:Y:S01]  /*5740*/  FMNMX.FTZ R44, R205, R44, !PT ;  /* 0x0000002ccd2c7209 */ /* 0x000fe20007810000 */
[--C-:B------:R-:W-:Y:S01]  /*5750*/  FFMA.FTZ R118, R86, c[0x0][0x2d0], -R123.reuse ;  /* 0x0000b40056767a23 */ /* 0x100fe2000001087b */
[----:B------:R-:W1:Y:S01]  /*5760*/  MUFU.EX2 R140, R140 ;  /* 0x0000008c008c7308 */ /* 0x000e620000000800 */
[----:B------:R-:W2:Y:S01]  /*5770*/  SHFL.BFLY PT, R2, R8, 0x1, 0x1f ;  /* 0x0c201f0008027f89 */ /* 0x000ea200000e0000 */
[----:B------:R-:W-:Y:S01]  /*5780*/  FMNMX.FTZ R44, R203, R44, !PT ;  /* 0x0000002ccb2c7209 */ /* 0x000fe20007810000 */
[----:B------:R-:W-:-:S02]  /*5790*/  FFMA.FTZ R45, R81, c[0x0][0x2d0], -R123 ;  /* 0x0000b400512d7a23 */ /* 0x000fc4000001087b */
[----:B------:R-:W-:Y:S01]  /*57a0*/  LDSM.16.MT88.4 R92, [R225+0x1100] ;  /* 0x00110000e15c783b */ /* 0x000fe20000004200 */
[----:B------:R-:W-:Y:S01]  /*57b0*/  FMNMX.FTZ R44, R202, R44, !PT ;  /* 0x0000002cca2c7209 */ /* 0x000fe20007810000 */
[--C-:B------:R-:W-:Y:S01]  /*57c0*/  FFMA.FTZ R7, R7, c[0x0][0x2d0], -R123.reuse ;  /* 0x0000b40007077a23 */ /* 0x100fe2000001087b */
[----:B------:R-:W-:Y:S01]  /*57d0*/  MUFU.EX2 R164, R164 ;  /* 0x000000a400a47308 */ /* 0x000fe20000000800 */
[--C-:B------:R-:W-:Y:S01]  /*57e0*/  FFMA.FTZ R195, R73, c[0x0][0x2d0], -R123.reuse ;  /* 0x0000b40049c37a23 */ /* 0x100fe2000001087b */
[----:B------:R-:W-:Y:S01]  /*57f0*/  FMNMX.FTZ R44, R177, R44, !PT ;  /* 0x0000002cb12c7209 */ /* 0x000fe20007810000 */
[--C-:B------:R-:W-:Y:S02]  /*5800*/  FFMA.FTZ R194, R72, c[0x0][0x2d0], -R123.reuse ;  /* 0x0000b40048c27a23 */ /* 0x100fe4000001087b */
[--C-:B------:R-:W-:Y:S01]  /*5810*/  FFMA.FTZ R197, R69, c[0x0][0x2d0], -R123.reuse ;  /* 0x0000b40045c57a23 */ /* 0x100fe2000001087b */
[----:B------:R-:W-:Y:S01]  /*5820*/  FMNMX.FTZ R44, R179, R44, !PT ;  /* 0x0000002cb32c7209 */ /* 0x000fe20007810000 */
[--C-:B------:R-:W-:Y:S01]  /*5830*/  FFMA.FTZ R199, R68, c[0x0][0x2d0], -R123.reuse ;  /* 0x0000b40044c77a23 */ /* 0x100fe2000001087b */
[----:B------:R-:W3:Y:S01]  /*5840*/  MUFU.EX2 R107, R107 ;  /* 0x0000006b006b7308 */ /* 0x000ee20000000800 */
[----:B-1----:R-:W-:Y:S01]  /*5850*/  F2FP.PACK_AB R124, R140, R141 ;  /* 0x0000008d8c7c723e */ /* 0x002fe200000000ff */
[--C-:B------:R-:W-:Y:S01]  /*5860*/  FFMA.FTZ R200, R65, c[0x0][0x2d0], -R123.reuse ;  /* 0x0000b40041c87a23 */ /* 0x100fe2000001087b */
[----:B------:R-:W-:Y:S01]  /*5870*/  FMNMX.FTZ R44, R180, R44, !PT ;  /* 0x0000002cb42c7209 */ /* 0x000fe20007810000 */
[----:B------:R-:W-:-:S02]  /*5880*/  FFMA.FTZ R208, R208, c[0x0][0x2d0], -R123 ;  /* 0x0000b400d0d07a23 */ /* 0x000fc4000001087b */
[--C-:B------:R-:W-:Y:S02]  /*5890*/  FFMA.FTZ R210, R210, c[0x0][0x2d0], -R123.reuse ;  /* 0x0000b400d2d27a23 */ /* 0x100fe4000001087b */
[----:B------:R-:W-:Y:S01]  /*58a0*/  MUFU.EX2 R105, R105 ;  /* 0x0000006900697308 */ /* 0x000fe20000000800 */
[----:B--2---:R-:W-:Y:S01]  /*58b0*/  FMNMX.FTZ R2, R8, R2, !PT ;  /* 0x0000000208027209 */ /* 0x004fe20007810000 */
[--C-:B------:R-:W-:Y:S01]  /*58c0*/  FFMA.FTZ R211, R77, c[0x0][0x2d0], -R123.reuse ;  /* 0x0000b4004dd37a23 */ /* 0x100fe2000001087b */
[----:B------:R-:W-:Y:S01]  /*58d0*/  FMNMX.FTZ R8, R59, R58, !PT ;  /* 0x0000003a3b087209 */ /* 0x000fe20007810000 */
[----:B------:R-:W-:Y:S01]  /*58e0*/  FFMA.FTZ R111, R111, c[0x0][0x2d0], -R123 ;  /* 0x0000b4006f6f7a23 */ /* 0x000fe2000001087b */
[C---:B------:R-:W-:Y:S01]  /*58f0*/  FSETP.NEU.FTZ.AND P0, PT, R2.reuse, -INF , PT ;  /* 0xff8000000200780b */ /* 0x040fe20003f1d000 */
[----:B------:R-:W-:Y:S01]  /*5900*/  FMUL.FTZ R122, R2, c[0x0][0x2d0] ;  /* 0x0000b400027a7a20 */ /* 0x000fe20000410000 */
[----:B------:R-:W-:Y:S01]  /*5910*/  FMNMX.FTZ R8, R56, R8, !PT ;  /* 0x0000000838087209 */ /* 0x000fe20007810000 */
[----:B------:R-:W-:Y:S01]  /*5920*/  MUFU.EX2 R99, R99 ;  /* 0x0000006300637308 */ /* 0x000fe20000000800 */
[----:B---3--:R-:W-:-:S02]  /*5930*/  F2FP.PACK_AB R126, R107, R164 ;  /* 0x000000a46b7e723e */ /* 0x008fc400000000ff */
[----:B------:R-:W-:Y:S02]  /*5940*/  FMNMX.FTZ R8, R50, R8, !PT ;  /* 0x0000000832087209 */ /* 0x000fe40007810000 */
[----:B------:R-:W-:Y:S02]  /*5950*/  FSEL R122, R122, RZ, P0 ;  /* 0x000000ff7a7a7208 */ /* 0x000fe40000000000 */
[----:B------:R-:W-:Y:S01]  /*5960*/  FMNMX.FTZ R8, R49, R8, !PT ;  /* 0x0000000831087209 */ /* 0x000fe20007810000 */
[----:B------:R-:W-:Y:S01]  /*5970*/  MUFU.EX2 R46, R46 ;  /* 0x0000002e002e7308 */ /* 0x000fe20000000800 */
[----:B------:R-:W-:Y:S01]  /*5980*/  ISETP.NE.AND P0, PT, R40, RZ, PT ;  /* 0x000000ff2800720c */ /* 0x000fe20003f05270 */
[--C-:B------:R-:W-:Y:S01]  /*5990*/  FFMA.FTZ R167, R29, c[0x0][0x2d0], -R122.reuse ;  /* 0x0000b4001da77a23 */ /* 0x100fe2000001087a */
[----:B------:R-:W-:Y:S01]  /*59a0*/  FMNMX.FTZ R8, R39, R8, !PT ;  /* 0x0000000827087209 */ /* 0x000fe20007810000 */
[--C-:B------:R-:W-:Y:S01]  /*59b0*/  FFMA.FTZ R104, R28, c[0x0][0x2d0], -R122.reuse ;  /* 0x0000b4001c687a23 */ /* 0x100fe2000001087a */
[----:B------:R-:W-:Y:S01]  /*59c0*/  ISETP.GT.AND P0, PT, R98, 0x49, !P0 ;  /* 0x000000496200780c */ /* 0x000fe20004704270 */
[----:B------:R-:W-:Y:S01]  /*59d0*/  LDSM.16.MT88.4 R40, [R220+0x100] ;  /* 0x00010000dc28783b */ /* 0x000fe20000004200 */
[----:B------:R-:W-:Y:S01]  /*59e0*/  FMNMX.FTZ R5, R37, R8, !PT ;  /* 0x0000000825057209 */ /* 0x000fe20007810000 */
[--C-:B------:R-:W-:Y:S01]  /*59f0*/  FFMA.FTZ R166, R82, c[0x0][0x2d0], -R122.reuse ;  /* 0x0000b40052a67a23 */ /* 0x100fe2000001087a */
[----:B------:R-:W-:Y:S01]  /*5a00*/  ISETP.LT.OR P0, PT, R97, 0x4a, P0 ;  /* 0x0000004a6100780c */ /* 0x000fe20000701670 */
[----:B------:R-:W-:Y:S01]  /*5a10*/  LDSM.16.MT88.4 R28, [R219+0x100] ;  /* 0x00010000db1c783b */ /* 0x000fe20000004200 */
[----:B------:R-:W-:Y:S01]  /*5a20*/  FMNMX.FTZ R5, R36, R5, !PT ;  /* 0x0000000524057209 */ /* 0x000fe20007810000 */
[--C-:B------:R-:W-:Y:S01]  /*5a30*/  FFMA.FTZ R165, R83, c[0x0][0x2d0], -R122.reuse ;  /* 0x0000b40053a57a23 */ /* 0x100fe2000001087a */
[----:B------:R-:W-:Y:S01]  /*5a40*/  FSEL R182, R47, -INF , !P0 ;  /* 0xff8000002fb67808 */ /* 0x000fe20004000000 */
[----:B------:R-:W-:Y:S01]  /*5a50*/  MUFU.EX2 R166, R166 ;  /* 0x000000a600a67308 */ /* 0x000fe20000000800 */
[----:B------:R-:W-:Y:S01]  /*5a60*/  FMNMX.FTZ R5, R244, R5, !PT ;  /* 0x00000005f4057209 */ /* 0x000fe20007810000 */
[--C-:B------:R-:W-:Y:S01]  /*5a70*/  FFMA.FTZ R106, R61, c[0x0][0x2d0], -R122.reuse ;  /* 0x0000b4003d6a7a23 */ /* 0x100fe2000001087a */
[----:B------:R-:W-:Y:S01]  /*5a80*/  FMNMX.FTZ R44, R182, R44, !PT ;  /* 0x0000002cb62c7209 */ /* 0x000fe20007810000 */
[--C-:B------:R-:W-:Y:S01]  /*5a90*/  FFMA.FTZ R117, R60, c[0x0][0x2d0], -R122.reuse ;  /* 0x0000b4003c757a23 */ /* 0x100fe2000001087a */
[----:B------:R-:W-:Y:S01]  /*5aa0*/  FMNMX.FTZ R5, R245, R5, !PT ;  /* 0x00000005f5057209 */ /* 0x000fe20007810000 */
[----:B------:R-:W-:Y:S01]  /*5ab0*/  LDSM.16.MT88.4 R60, [R225+0x900] ;  /* 0x00090000e13c783b */ /* 0x000fe20000004200 */
[----:B------:R-:W-:Y:S01]  /*5ac0*/  FMNMX.FTZ R44, R178, R44, !PT ;  /* 0x0000002cb22c7209 */ /* 0x000fe20007810000 */
[----:B------:R-:W1:Y:S01]  /*5ad0*/  MUFU.EX2 R165, R165 ;  /* 0x000000a500a57308 */ /* 0x000e620000000800 */
[----:B------:R-:W-:Y:S01]  /*5ae0*/  FMNMX.FTZ R4, R246, R5, !PT ;  /* 0x00000005f6047209 */ /* 0x000fe20007810000 */
[--C-:B------:R-:W-:Y:S01]  /*5af0*/  FFMA.FTZ R98, R90, c[0x0][0x2d0], -R123.reuse ;  /* 0x0000b4005a627a23 */ /* 0x100fe2000001087b */
[----:B------:R-:W-:Y:S01]  /*5b00*/  FMNMX.FTZ R44, R176, R44, !PT ;  /* 0x0000002cb02c7209 */ /* 0x000fe20007810000 */
[--C-:B------:R-:W-:Y:S01]  /*5b10*/  FFMA.FTZ R116, R87, c[0x0][0x2d0], -R122.reuse ;  /* 0x0000b40057747a23 */ /* 0x100fe2000001087a */
[----:B------:R-:W-:Y:S01]  /*5b20*/  FMNMX.FTZ R4, R76, R4, !PT ;  /* 0x000000044c047209 */ /* 0x000fe20007810000 */
[--C-:B------:R-:W-:Y:S01]  /*5b30*/  FFMA.FTZ R89, R89, c[0x0][0x2d0], -R122.reuse ;  /* 0x0000b40059597a23 */ /* 0x100fe2000001087a */
[----:B------:R-:W-:Y:S01]  /*5b40*/  FMNMX.FTZ R44, R174, R44, !PT ;  /* 0x0000002cae2c7209 */ /* 0x000fe20007810000 */
[----:B------:R-:W-:Y:S01]  /*5b50*/  MUFU.EX2 R167, R167 ;  /* 0x000000a700a77308 */ /* 0x000fe20000000800 */
[----:B------:R-:W-:Y:S01]  /*5b60*/  FMNMX.FTZ R0, R152, R4, !PT ;  /* 0x0000000498007209 */ /* 0x000fe20007810000 */
[----:B------:R-:W-:Y:S01]  /*5b70*/  FFMA.FTZ R97, R85, c[0x0][0x2d0], -R123 ;  /* 0x0000b40055617a23 */ /* 0x000fe2000001087b */
[----:B------:R-:W-:Y:S01]  /*5b80*/  FMNMX.FTZ R44, R175, R44, !PT ;  /* 0x0000002caf2c7209 */ /* 0x000fe20007810000 */
[--C-:B------:R-:W-:Y:S01]  /*5b90*/  FFMA.FTZ R96, R84, c[0x0][0x2d0], -R122.reuse ;  /* 0x0000b40054607a23 */ /* 0x100fe2000001087a */
[----:B------:R-:W-:Y:S01]  /*5ba0*/  FMNMX.FTZ R0, R153, R0, !PT ;  /* 0x0000000099007209 */ /* 0x000fe20007810000 */
[--C-:B------:R-:W-:Y:S01]  /*5bb0*/  FFMA.FTZ R47, R80, c[0x0][0x2d0], -R122.reuse ;  /* 0x0000b400502f7a23 */ /* 0x100fe2000001087a */
[----:B------:R-:W-:Y:S01]  /*5bc0*/  LDSM.16.MT88.4 R84, [R219+0x1100] ;  /* 0x00110000db54783b */ /* 0x000fe20000004200 */
[----:B------:R-:W2:Y:S01]  /*5bd0*/  MUFU.EX2 R104, R104 ;  /* 0x0000006800687308 */ /* 0x000ea20000000800 */
[----:B------:R-:W-:Y:S01]  /*5be0*/  FMNMX.FTZ R0, R120, R0, !PT ;  /* 0x0000000078007209 */ /* 0x000fe20007810000 */
[--C-:B------:R-:W-:Y:S01]  /*5bf0*/  FFMA.FTZ R201, R70, c[0x0][0x2d0], -R122.reuse ;  /* 0x0000b40046c97a23 */ /* 0x100fe2000001087a */
[----:B------:R-:W3:Y:S01]  /*5c00*/  SHFL.BFLY PT, R5, R44, 0x2, 0x1f ;  /* 0x0c401f002c057f89 */ /* 0x000ee200000e0000 */
[----:B-1----:R-:W-:Y:S01]  /*5c10*/  F2FP.PACK_AB R125, R165, R166 ;  /* 0x000000a6a57d723e */ /* 0x002fe200000000ff */
[--C-:B------:R-:W-:Y:S01]  /*5c20*/  FFMA.FTZ R204, R67, c[0x0][0x2d0], -R122.reuse ;  /* 0x0000b40043cc7a23 */ /* 0x100fe2000001087a */
[----:B------:R-:W-:Y:S01]  /*5c30*/  FMNMX.FTZ R0, R121, R0, !PT ;  /* 0x0000000079007209 */ /* 0x000fe20007810000 */
[----:B------:R-:W-:Y:S01]  /*5c40*/  LDSM.16.MT88.4 R80, [R218+0x1100] ;  /* 0x00110000da50783b */ /* 0x000fe20000004200 */
[----:B------:R-:W1:Y:S01]  /*5c50*/  MUFU.EX2 R98, R98 ;  /* 0x0000006200627308 */ /* 0x000e620000000800 */
[----:B------:R-:W-:Y:S01]  /*5c60*/  F2FP.PACK_AB R8, R99, R105 ;  /* 0x000000696308723e */ /* 0x000fe200000000ff */
[--C-:B------:R-:W-:Y:S01]  /*5c70*/  FFMA.FTZ R207, R66, c[0x0][0x2d0], -R122.reuse ;  /* 0x0000b40042cf7a23 */ /* 0x100fe2000001087a */
[----:B------:R-:W-:Y:S01]  /*5c80*/  FMNMX.FTZ R0, R142, R0, !PT ;  /* 0x000000008e007209 */ /* 0x000fe20007810000 */
[----:B------:R-:W-:-:S02]  /*5c90*/  FFMA.FTZ R206, R64, c[0x0][0x2d0], -R122 ;  /* 0x0000b40040ce7a23 */ /* 0x000fc4000001087a */
[----:B------:R-:W-:Y:S01]  /*5ca0*/  LDSM.16.MT88.4 R64, [R219+0x1900] ;  /* 0x00190000db40783b */ /* 0x000fe20000004200 */
[----:B------:R-:W-:Y:S01]  /*5cb0*/  FMNMX.FTZ R0, R143, R0, !PT ;  /* 0x000000008f007209 */ /* 0x000fe20007810000 */
[----:B------:R-:W-:Y:S01]  /*5cc0*/  MUFU.EX2 R106, R106 ;  /* 0x0000006a006a7308 */ /* 0x000fe20000000800 */
[----:B--2---:R-:W-:Y:S01]  /*5cd0*/  F2FP.PACK_AB R127, R104, R167 ;  /* 0x000000a7687f723e */ /* 0x004fe200000000ff */
[--C-:B------:R-:W-:Y:S01]  /*5ce0*/  FFMA.FTZ R240, R240, c[0x0][0x2d0], -R122.reuse ;  /* 0x0000b400f0f07a23 */ /* 0x100fe2000001087a */
[----:B------:R-:W-:Y:S01]  /*5cf0*/  FMNMX.FTZ R0, R156, R0, !PT ;  /* 0x000000009c007209 */ /* 0x000fe20007810000 */
[--C-:B------:R-:W-:Y:S02]  /*5d00*/  FFMA.FTZ R241, R241, c[0x0][0x2d0], -R122.reuse ;  /* 0x0000b400f1f17a23 */ /* 0x100fe4000001087a */
[--C-:B------:R-:W-:Y:S01]  /*5d10*/  FFMA.FTZ R242, R242, c[0x0][0x2d0], -R122.reuse ;  /* 0x0000b400f2f27a23 */ /* 0x100fe2000001087a */
[----:B------:R-:W-:Y:S01]  /*5d20*/  FMNMX.FTZ R0, R157, R0, !PT ;  /* 0x000000009d007209 */ /* 0x000fe20007810000 */
[C---:B------:R-:W-:Y:S01]  /*5d30*/  HMMA.16816.F32 R160, R124.reuse, R52, RZ ;  /* 0x000000347ca0723c */ /* 0x040fe200000018ff */
[----:B------:R-:W2:Y:S01]  /*5d40*/  MUFU.EX2 R117, R117 ;  /* 0x0000007500757308 */ /* 0x000ea20000000800 */
[----:B-1----:R-:W-:Y:S01]  /*5d50*/  F2FP.PACK_AB R10, R46, R98 ;  /* 0x000000622e0a723e */ /* 0x002fe200000000ff */
[--C-:B------:R-:W-:Y:S01]  /*5d60*/  FFMA.FTZ R243, R79, c[0x0][0x2d0], -R122.reuse ;  /* 0x0000b4004ff37a23 */ /* 0x100fe2000001087a */
[----:B------:R-:W-:Y:S01]  /*5d70*/  FMNMX.FTZ R0, R158, R0, !PT ;  /* 0x000000009e007209 */ /* 0x000fe20007810000 */
[----:B------:R-:W-:Y:S01]  /*5d80*/  FADD.FTZ R165, R166, R165 ;  /* 0x000000a5a6a57221 */ /* 0x000fe20000010000 */
[----:B---3--:R-:W-:Y:S01]  /*5d90*/  FMNMX.FTZ R44, R44, R5, !PT ;  /* 0x000000052c2c7209 */ /* 0x008fe20007810000 */
[----:B------:R-:W-:Y:S01]  /*5da0*/  FFMA.FTZ R5, R74, c[0x0][0x2d0], -R122 ;  /* 0x0000b4004a057a23 */ /* 0x000fe2000001087a */
[----:B------:R-:W-:Y:S01]  /*5db0*/  FMNMX.FTZ R0, R159, R0, !PT ;  /* 0x000000009f007209 */ /* 0x000fe20007810000 */
[----:B------:R-:W-:Y:S01]  /*5dc0*/  HMMA.16816.F32 R144, R124, R40, RZ ;  /* 0x000000287c90723c */ /* 0x000fe200000018ff */
[----:B------:R1:W3:Y:S01]  /*5dd0*/  MUFU.EX2 R119, R89 ;  /* 0x0000005900777308 */ /* 0x0002e20000000800 */
[----:B------:R-:W4:Y:S01]  /*5de0*/  SHFL.BFLY PT, R34, R44, 0x1, 0x1f ;  /* 0x0c201f002c227f89 */ /* 0x000f2200000e0000 */
[----:B------:R-:W-:Y:S01]  /*5df0*/  FMNMX.FTZ R0, R171, R0, !PT ;  /* 0x00000000ab007209 */ /* 0x000fe20007810000 */
[----:B------:R-:W-:-:S03]  /*5e00*/  FADD.FTZ R165, R167, R165 ;  /* 0x000000a5a7a57221 */ /* 0x000fc60000010000 */
[----:B------:R-:W-:Y:S01]  /*5e10*/  FMNMX.FTZ R0, R173, R0, !PT ;  /* 0x00000000ad007209 */ /* 0x000fe20007810000 */
[C---:B------:R-:W-:Y:S01]  /*5e20*/  HMMA.16816.F32 R132, R124.reuse, R28, RZ ;  /* 0x0000001c7c84723c */ /* 0x040fe200000018ff */
[----:B------:R-:W5:Y:S01]  /*5e30*/  MUFU.EX2 R116, R116 ;  /* 0x0000007400747308 */ /* 0x000f620000000800 */
[C---:B--2---:R-:W-:Y:S01]  /*5e40*/  F2FP.PACK_AB R9, R117.reuse, R106 ;  /* 0x0000006a7509723e */ /* 0x044fe200000000ff */
[----:B------:R-:W-:Y:S01]  /*5e50*/  FADD.FTZ R165, R104, R165 ;  /* 0x000000a568a57221 */ /* 0x000fe20000010000 */
[----:B------:R-:W2:Y:S03]  /*5e60*/  SHFL.BFLY PT, R4, R0, 0x2, 0x1f ;  /* 0x0c401f0000047f89 */ /* 0x000ea600000e0000 */
[----:B------:R-:W-:Y:S01]  /*5e70*/  FADD.FTZ R165, R106, R165 ;  /* 0x000000a56aa57221 */ /* 0x000fe20000010000 */
[----:B------:R-:W-:Y:S01]  /*5e80*/  HMMA.16816.F32 R128, R124, R24, RZ ;  /* 0x000000187c80723c */ /* 0x000fe200000018ff */
[----:B-1----:R-:W-:Y:S01]  /*5e90*/  LDSM.16.MT88.4 R88, [R220+0x1100] ;  /* 0x00110000dc58783b */ /* 0x002fe20000004200 */
[----:B------:R-:W-:Y:S01]  /*5ea0*/  MUFU.EX2 R118, R118 ;  /* 0x0000007600767308 */ /* 0x000fe20000000800 */
[----:B------:R-:W-:-:S04]  /*5eb0*/  FADD.FTZ R165, R117, R165 ;  /* 0x000000a575a57221 */ /* 0x000fc80000010000 */
[----:B---3--:R-:W-:Y:S01]  /*5ec0*/  FADD.FTZ R165, R119, R165 ;  /* 0x000000a577a57221 */ /* 0x008fe20000010000 */
[----:B------:R-:W-:Y:S01]  /*5ed0*/  HMMA.16816.F32 R148, R124, R54, RZ ;  /* 0x000000367c94723c */ /* 0x000fe200000018ff */
[----:B-----5:R-:W-:Y:S01]  /*5ee0*/  F2FP.PACK_AB R11, R116, R119 ;  /* 0x00000077740b723e */ /* 0x020fe200000000ff */
[----:B------:R-:W-:Y:S01]  /*5ef0*/  MUFU.EX2 R97, R97 ;  /* 0x0000006100617308 */ /* 0x000fe20000000800 */
[----:B----4-:R-:W-:Y:S01]  /*5f00*/  FMNMX.FTZ R44, R34, R44, !PT ;  /* 0x0000002c222c7209 */ /* 0x010fe20007810000 */
[----:B------:R-:W-:-:S04]  /*5f10*/  FADD.FTZ R165, R116, R165 ;  /* 0x000000a574a57221 */ /* 0x000fc80000010000 */
[----:B------:R-:W-:Y:S01]  /*5f20*/  HMMA.16816.F32 R100, R124, R42, RZ ;  /* 0x0000002a7c64723c */ /* 0x000fe200000018ff */
[----:B------:R-:W-:Y:S01]  /*5f30*/  FMUL.FTZ R198, R44, c[0x0][0x2d0] ;  /* 0x0000b4002cc67a20 */ /* 0x000fe20000410000 */
[----:B------:R-:W-:Y:S01]  /*5f40*/  MUFU.EX2 R45, R45 ;  /* 0x0000002d002d7308 */ /* 0x000fe20000000800 */
[----:B--2---:R-:W-:-:S05]  /*5f50*/  FMNMX.FTZ R0, R0, R4, !PT ;  /* 0x0000000400007209 */ /* 0x004fca0007810000 */
[C---:B------:R-:W-:Y:S01]  /*5f60*/  HMMA.16816.F32 R112, R124.reuse, R30, RZ ;  /* 0x0000001e7c70723c */ /* 0x040fe200000018ff */
[----:B------:R-:W1:Y:S01]  /*5f70*/  SHFL.BFLY PT, R4, R0, 0x1, 0x1f ;  /* 0x0c201f0000047f89 */ /* 0x000e6200000e0000 */
[----:B------:R-:W-:Y:S06]  /*5f80*/  MUFU.EX2 R7, R7 ;  /* 0x0000000700077308 */ /* 0x000fec0000000800 */
[----:B------:R-:W-:Y:S02]  /*5f90*/  HMMA.16816.F32 R124, R124, R26, RZ ;  /* 0x0000001a7c7c723c */ /* 0x000fe400000018ff */
[----:B------:R-:W2:Y:S06]  /*5fa0*/  MUFU.EX2 R96, R96 ;  /* 0x0000006000607308 */ /* 0x000eac0000000800 */
[C---:B------:R-:W-:Y:S02]  /*5fb0*/  HMMA.16816.F32 R160, R8.reuse, R60, R160 ;  /* 0x0000003c08a0723c */ /* 0x040fe400000018a0 */
[----:B------:R-:W3:Y:S06]  /*5fc0*/  MUFU.EX2 R47, R47 ;  /* 0x0000002f002f7308 */ /* 0x000eec0000000800 */
[----:B------:R-:W-:Y:S01]  /*5fd0*/  HMMA.16816.F32 R144, R8, R20, R144 ;  /* 0x000000140890723c */ /* 0x000fe20000001890 */
[----:B-1----:R-:W-:Y:S01]  /*5fe0*/  FMNMX.FTZ R0, R0, R4, !PT ;  /* 0x0000000400007209 */ /* 0x002fe20007810000 */
[----:B------:R-:W-:Y:S01]  /*5ff0*/  FFMA.FTZ R4, R71, c[0x0][0x2d0], -R122 ;  /* 0x0000b40047047a23 */ /* 0x000fe2000001087a */
[----:B------:R-:W-:Y:S01]  /*6000*/  MUFU.EX2 R5, R5 ;  /* 0x0000000500057308 */ /* 0x000fe20000000800 */
[----:B------:R-:W-:Y:S01]  /*6010*/  LDSM.16.MT88.4 R68, [R220+0x1900] ;  /* 0x00190000dc44783b */ /* 0x000fe20000004200 */
[C---:B------:R-:W-:Y:S01]  /*6020*/  FSETP.NEU.FTZ.AND P0, PT, R0.reuse, -INF , PT ;  /* 0xff8000000000780b */ /* 0x040fe20003f1d000 */
[----:B------:R-:W-:-:S02]  /*6030*/  FMUL.FTZ R196, R0, c[0x0][0x2d0] ;  /* 0x0000b40000c47a20 */ /* 0x000fc40000410000 */
[C---:B------:R-:W-:Y:S01]  /*6040*/  HMMA.16816.F32 R132, R8.reuse, R16, R132 ;  /* 0x000000100884723c */ /* 0x040fe20000001884 */
[----:B--2---:R-:W-:Y:S02]  /*6050*/  FADD.FTZ R165, R96, R165 ;  /* 0x000000a560a57221 */ /* 0x004fe40000010000 */
[----:B------:R-:W-:Y:S01]  /*6060*/  FSEL R196, R196, RZ, P0 ;  /* 0x000000ffc4c47208 */ /* 0x000fe20000000000 */
[----:B------:R-:W1:Y:S01]  /*6070*/  MUFU.EX2 R4, R4 ;  /* 0x0000000400047308 */ /* 0x000e620000000800 */
[----:B------:R-:W-:Y:S01]  /*6080*/  FSETP.NEU.FTZ.AND P0, PT, R44, -INF , PT ;  /* 0xff8000002c00780b */ /* 0x000fe20003f1d000 */
[----:B---3--:R-:W-:Y:S02]  /*6090*/  FADD.FTZ R165, R47, R165 ;  /* 0x000000a52fa57221 */ /* 0x008fe40000010000 */
[----:B------:R-:W-:Y:S01]  /*60a0*/  HMMA.16816.F32 R128, R8, R12, R128 ;  /* 0x0000000c0880723c */ /* 0x000fe20000001880 */
[----:B------:R-:W-:Y:S01]  /*60b0*/  FSEL R198, R198, RZ, P0 ;  /* 0x000000ffc6c67208 */ /* 0x000fe20000000000 */
[--C-:B------:R-:W-:Y:S01]  /*60c0*/  FFMA.FTZ R168, R59, c[0x0][0x2d0], -R196.reuse ;  /* 0x0000b4003ba87a23 */ /* 0x100fe200000108c4 */
[----:B------:R-:W-:Y:S01]  /*60d0*/  PLOP3.LUT P0, PT, PT, PT, UP1, 0x40, 0x0 ;  /* 0x000000000000781c */ /* 0x000fe20003f0e818 */
[--C-:B------:R-:W-:Y:S01]  /*60e0*/  FFMA.FTZ R170, R58, c[0x0][0x2d0], -R196.reuse ;  /* 0x0000b4003aaa7a23 */ /* 0x100fe200000108c4 */
[----:B------:R-:W-:Y:S01]  /*60f0*/  MUFU.EX2 R195, R195 ;  /* 0x000000c300c37308 */ /* 0x000fe20000000800 */
[----:B------:R-:W-:-:S02]  /*6100*/  FFMA.FTZ R169, R56, c[0x0][0x2d0], -R196 ;  /* 0x0000b40038a97a23 */ /* 0x000fc400000108c4 */
[C---:B------:R-:W-:Y:S01]  /*6110*/  HMMA.16816.F32 R148, R8.reuse, R62, R148 ;  /* 0x0000003e0894723c */ /* 0x040fe20000001894 */
[----:B------:R-:W-:Y:S02]  /*6120*/  FFMA.FTZ R172, R50, c[0x0][0x2d0], -R196 ;  /* 0x0000b40032ac7a23 */ /* 0x000fe400000108c4 */
[--C-:B------:R-:W-:Y:S02]  /*6130*/  FFMA.FTZ R181, R181, c[0x0][0x2d0], -R198.reuse ;  /* 0x0000b400b5b57a23 */ /* 0x100fe400000108c6 */
[--C-:B------:R-:W-:Y:S01]  /*6140*/  FFMA.FTZ R184, R75, c[0x0][0x2d0], -R198.reuse ;  /* 0x0000b4004bb87a23 */ /* 0x100fe200000108c6 */
[----:B------:R-:W-:Y:S01]  /*6150*/  MUFU.EX2 R168, R168 ;  /* 0x000000a800a87308 */ /* 0x000fe20000000800 */
[--C-:B------:R-:W-:Y:S01]  /*6160*/  FFMA.FTZ R183, R57, c[0x0][0x2d0], -R198.reuse ;  /* 0x0000b40039b77a23 */ /* 0x100fe200000108c6 */
[----:B------:R-:W-:Y:S01]  /*6170*/  HMMA.16816.F32 R100, R8, R22, R100 ;  /* 0x000000160864723c */ /* 0x000fe20000001864 */
[----:B------:R-:W-:Y:S01]  /*6180*/  FFMA.FTZ R185, R51, c[0x0][0x2d0], -R198 ;  /* 0x0000b40033b97a23 */ /* 0x000fe200000108c6 */
[----:B------:R-:W2:Y:S01]  /*6190*/  LDSM.16.MT88.4 R72, [R225+0x1900] ;  /* 0x00190000e148783b */ /* 0x000ea20000004200 */
[----:B------:R-:W-:-:S02]  /*61a0*/  FFMA.FTZ R186, R49, c[0x0][0x2d0], -R196 ;  /* 0x0000b40031ba7a23 */ /* 0x000fc400000108c4 */
[--C-:B------:R-:W-:Y:S01]  /*61b0*/  FFMA.FTZ R189, R39, c[0x0][0x2d0], -R196.reuse ;  /* 0x0000b40027bd7a23 */ /* 0x100fe200000108c4 */
[----:B------:R-:W3:Y:S01]  /*61c0*/  MUFU.EX2 R170, R170 ;  /* 0x000000aa00aa7308 */ /* 0x000ee20000000800 */
[--C-:B------:R-:W-:Y:S01]  /*61d0*/  FFMA.FTZ R187, R37, c[0x0][0x2d0], -R196.reuse ;  /* 0x0000b40025bb7a23 */ /* 0x100fe200000108c4 */
[C---:B------:R-:W-:Y:S01]  /*61e0*/  HMMA.16816.F32 R112, R8.reuse, R18, R112 ;  /* 0x000000120870723c */ /* 0x040fe20000001870 */
[----:B------:R-:W-:Y:S02]  /*61f0*/  FFMA.FTZ R188, R36, c[0x0][0x2d0], -R196 ;  /* 0x0000b40024bc7a23 */ /* 0x000fe400000108c4 */
[--C-:B------:R-:W-:Y:S02]  /*6200*/  FFMA.FTZ R191, R48, c[0x0][0x2d0], -R198.reuse ;  /* 0x0000b40030bf7a23 */ /* 0x100fe400000108c6 */
[--C-:B------:R-:W-:Y:S01]  /*6210*/  FFMA.FTZ R193, R38, c[0x0][0x2d0], -R198.reuse ;  /* 0x0000b40026c17a23 */ /* 0x100fe200000108c6 */
[----:B------:R-:W-:Y:S01]  /*6220*/  MUFU.EX2 R169, R169 ;  /* 0x000000a900a97308 */ /* 0x000fe20000000800 */
[--C-:B------:R-:W-:Y:S01]  /*6230*/  FFMA.FTZ R190, R33, c[0x0][0x2d0], -R198.reuse ;  /* 0x0000b40021be7a23 */ /* 0x100fe200000108c6 */
[----:B------:R-:W-:Y:S01]  /*6240*/  HMMA.16816.F32 R124, R8, R14, R124 ;  /* 0x0000000e087c723c */ /* 0x000fe2000000187c */
[----:B------:R-:W-:-:S02]  /*6250*/  FFMA.FTZ R192, R32, c[0x0][0x2d0], -R198 ;  /* 0x0000b40020c07a23 */ /* 0x000fc400000108c6 */
[--C-:B------:R-:W-:Y:S02]  /*6260*/  FFMA.FTZ R249, R246, c[0x0][0x2d0], -R196.reuse ;  /* 0x0000b400f6f97a23 */ /* 0x100fe400000108c4 */
[--C-:B------:R-:W-:Y:S01]  /*6270*/  FFMA.FTZ R244, R244, c[0x0][0x2d0], -R196.reuse ;  /* 0x0000b400f4f47a23 */ /* 0x100fe200000108c4 */
[----:B------:R-:W4:Y:S01]  /*6280*/  MUFU.EX2 R172, R172 ;  /* 0x000000ac00ac7308 */ /* 0x000f220000000800 */
[----:B------:R-:W-:Y:S01]  /*6290*/  F2FP.PACK_AB R8, R97, R118 ;  /* 0x000000766108723e */ /* 0x000fe200000000ff */
[--C-:B------:R-:W-:Y:S01]  /*62a0*/  FFMA.FTZ R245, R245, c[0x0][0x2d0], -R196.reuse ;  /* 0x0000b400f5f57a23 */ /* 0x100fe200000108c4 */
[----:B------:R-:W-:Y:S01]  /*62b0*/  F2FP.PACK_AB R9, R47, R96 ;  /* 0x000000602f09723e */ /* 0x000fe200000000ff */
[----:B------:R-:W-:Y:S01]  /*62c0*/  FFMA.FTZ R248, R76, c[0x0][0x2d0], -R196 ;  /* 0x0000b4004cf87a23 */ /* 0x000fe200000108c4 */
[----:B------:R-:W-:Y:S01]  /*62d0*/  F2FP.PACK_AB R10, R7, R45 ;  /* 0x0000002d070a723e */ /* 0x000fe200000000ff */
[--C-:B------:R-:W-:Y:S01]  /*62e0*/  FFMA.FTZ R247, R247, c[0x0][0x2d0], -R198.reuse ;  /* 0x0000b400f7f77a23 */ /* 0x100fe200000108c6 */
[----:B-1----:R-:W-:Y:S01]  /*62f0*/  F2FP.PACK_AB R11, R4, R5 ;  /* 0x00000005040b723e */ /* 0x002fe200000000ff */
[----:B------:R-:W-:Y:S01]  /*6300*/  MUFU.EX2 R181, R181 ;  /* 0x000000b500b57308 */ /* 0x000fe20000000800 */
[----:B------:R-:W-:-:S02]  /*6310*/  FFMA.FTZ R246, R78, c[0x0][0x2d0], -R198 ;  /* 0x0000b4004ef67a23 */ /* 0x000fc400000108c6 */
[--C-:B------:R-:W-:Y:S02]  /*6320*/  FFMA.FTZ R250, R155, c[0x0][0x2d0], -R198.reuse ;  /* 0x0000b4009bfa7a23 */ /* 0x100fe400000108c6 */
[----:B------:R-:W-:Y:S01]  /*6330*/  FFMA.FTZ R251, R154, c[0x0][0x2d0], -R198 ;  /* 0x0000b4009afb7a23 */ /* 0x000fe200000108c6 */
[C---:B------:R-:W-:Y:S01]  /*6340*/  HMMA.16816.F32 R160, R8.reuse, R92, R160 ;  /* 0x0000005c08a0723c */ /* 0x040fe200000018a0 */
[----:B------:R-:W-:Y:S01]  /*6350*/  FFMA.FTZ R120, R120, c[0x0][0x2d0], -R196 ;  /* 0x0000b40078787a23 */ /* 0x000fe200000108c4 */
[----:B------:R-:W1:Y:S01]  /*6360*/  MUFU.EX2 R184, R184 ;  /* 0x000000b800b87308 */ /* 0x000e620000000800 */
[----:B------:R-:W-:Y:S02]  /*6370*/  FADD.FTZ R165, R5, R165 ;  /* 0x000000a505a57221 */ /* 0x000fe40000010000 */
[----:B------:R-:W-:Y:S02]  /*6380*/  FFMA.FTZ R175, R175, c[0x0][0x2d0], -R198 ;  /* 0x0000b400afaf7a23 */ /* 0x000fe400000108c6 */
[----:B------:R-:W-:Y:S01]  /*6390*/  FADD.FTZ R165, R4, R165 ;  /* 0x000000a504a57221 */ /* 0x000fe20000010000 */
[C---:B------:R-:W-:Y:S02]  /*63a0*/  HMMA.16816.F32 R144, R8.reuse, R88, R144 ;  /* 0x000000580890723c */ /* 0x040fe40000001890 */
[----:B------:R-:W-:Y:S06]  /*63b0*/  MUFU.EX2 R183, R183 ;  /* 0x000000b700b77308 */ /* 0x000fec0000000800 */
[C---:B------:R-:W-:Y:S02]  /*63c0*/  HMMA.16816.F32 R132, R8.reuse, R84, R132 ;  /* 0x000000540884723c */ /* 0x040fe40000001884 */
[----:B------:R-:W5:Y:S06]  /*63d0*/  MUFU.EX2 R185, R185 ;  /* 0x000000b900b97308 */ /* 0x000f6c0000000800 */
[C---:B------:R-:W-:Y:S02]  /*63e0*/  HMMA.16816.F32 R128, R8.reuse, R80, R128 ;  /* 0x000000500880723c */ /* 0x040fe40000001880 */
[----:B------:R-:W1:Y:S06]  /*63f0*/  MUFU.EX2 R186, R186 ;  /* 0x000000ba00ba7308 */ /* 0x000e6c0000000800 */
[C---:B------:R-:W-:Y:S02]  /*6400*/  HMMA.16816.F32 R148, R8.reuse, R94, R148 ;  /* 0x0000005e0894723c */ /* 0x040fe40000001894 */
[----:B------:R-:W-:Y:S06]  /*6410*/  MUFU.EX2 R189, R189 ;  /* 0x000000bd00bd7308 */ /* 0x000fec0000000800 */
[C---:B------:R-:W-:Y:S02]  /*6420*/  HMMA.16816.F32 R100, R8.reuse, R90, R100 ;  /* 0x0000005a0864723c */ /* 0x040fe40000001864 */
[----:B------:R-:W-:Y:S06]  /*6430*/  MUFU.EX2 R187, R187 ;  /* 0x000000bb00bb7308 */ /* 0x000fec0000000800 */
[C---:B------:R-:W-:Y:S02]  /*6440*/  HMMA.16816.F32 R112, R8.reuse, R86, R112 ;  /* 0x000000560870723c */ /* 0x040fe40000001870 */
[----:B------:R-:W-:Y:S06]  /*6450*/  MUFU.EX2 R188, R188 ;  /* 0x000000bc00bc7308 */ /* 0x000fec0000000800 */
[----:B------:R-:W-:Y:S02]  /*6460*/  HMMA.16816.F32 R124, R8, R82, R124 ;  /* 0x00000052087c723c */ /* 0x000fe4000000187c */
[----:B------:R-:W2:Y:S05]  /*6470*/  MUFU.EX2 R191, R191 ;  /* 0x000000bf00bf7308 */ /* 0x000eaa0000000800 */
[----:B---3--:R-:W-:Y:S01]  /*6480*/  F2FP.PACK_AB R8, R170, R168 ;  /* 0x000000a8aa08723e */ /* 0x008fe200000000ff */
[----:B------:R-:W-:Y:S01]  /*6490*/  FADD.FTZ R168, R168, R170 ;  /* 0x000000aaa8a87221 */ /* 0x000fe20000010000 */
[----:B----4-:R-:W-:Y:S01]  /*64a0*/  F2FP.PACK_AB R10, R172, R169 ;  /* 0x000000a9ac0a723e */ /* 0x010fe200000000ff */
[----:B------:R-:W3:Y:S01]  /*64b0*/  MUFU.EX2 R193, R193 ;  /* 0x000000c100c17308 */ /* 0x000ee20000000800 */
[----:B-1----:R-:W-:Y:S01]  /*64c0*/  F2FP.PACK_AB R9, R184, R181 ;  /* 0x000000b5b809723e */ /* 0x002fe200000000ff */
[----:B------:R-:W-:Y:S01]  /*64d0*/  FADD.FTZ R181, R181, R184 ;  /* 0x000000b8b5b57221 */ /* 0x000fe20000010000 */
[----:B-----5:R-:W-:Y:S01]  /*64e0*/  F2FP.PACK_AB R11, R185, R183 ;  /* 0x000000b7b90b723e */ /* 0x020fe200000000ff */
[----:B------:R-:W-:-:S02]  /*64f0*/  FADD.FTZ R168, R169, R168 ;  /* 0x000000a8a9a87221 */ /* 0x000fc40000010000 */
[----:B------:R-:W-:Y:S02]  /*6500*/  FADD.FTZ R181, R183, R181 ;  /* 0x000000b5b7b57221 */ /* 0x000fe40000010000 */
[----:B------:R-:W1:Y:S01]  /*6510*/  MUFU.EX2 R190, R190 ;  /* 0x000000be00be7308 */ /* 0x000e620000000800 */
[----:B------:R-:W-:Y:S01]  /*6520*/  FADD.FTZ R168, R172, R168 ;  /* 0x000000a8aca87221 */ /* 0x000fe20000010000 */
[C---:B------:R-:W-:Y:S01]  /*6530*/  HMMA.16816.F32 R56, R8.reuse, R52, RZ ;  /* 0x000000340838723c */ /* 0x040fe200000018ff */
[----:B------:R-:W-:Y:S02]  /*6540*/  FADD.FTZ R181, R185, R181 ;  /* 0x000000b5b9b57221 */ /* 0x000fe40000010000 */
[----:B------:R-:W-:Y:S02]  /*6550*/  FADD.FTZ R168, R186, R168 ;  /* 0x000000a8baa87221 */ /* 0x000fe40000010000 */
[----:B--2---:R-:W-:Y:S01]  /*6560*/  FADD.FTZ R181, R191, R181 ;  /* 0x000000b5bfb57221 */ /* 0x004fe20000010000 */
[----:B------:R-:W2:Y:S01]  /*6570*/  MUFU.EX2 R192, R192 ;  /* 0x000000c000c07308 */ /* 0x000ea20000000800 */
[----:B------:R-:W-:Y:S01]  /*6580*/  FADD.FTZ R168, R189, R168 ;  /* 0x000000a8bda87221 */ /* 0x000fe20000010000 */
[----:B------:R-:W-:Y:S01]  /*6590*/  HMMA.16816.F32 R52, R8, R54, RZ ;  /* 0x000000360834723c */ /* 0x000fe200000018ff */
[----:B---3--:R-:W-:-:S02]  /*65a0*/  FADD.FTZ R181, R193, R181 ;  /* 0x000000b5c1b57221 */ /* 0x008fc40000010000 */
[----:B------:R-:W-:-:S03]  /*65b0*/  FADD.FTZ R168, R187, R168 ;  /* 0x000000a8bba87221 */ /* 0x000fc60000010000 */
[----:B------:R-:W-:Y:S01]  /*65c0*/  MUFU.EX2 R194, R194 ;  /* 0x000000c200c27308 */ /* 0x000fe20000000800 */
[----:B-1----:R-:W-:Y:S01]  /*65d0*/  FADD.FTZ R181, R190, R181 ;  /* 0x000000b5beb57221 */ /* 0x002fe20000010000 */
[----:B------:R-:W-:Y:S01]  /*65e0*/  HMMA.16816.F32 R36, R8, R28, RZ ;  /* 0x0000001c0824723c */ /* 0x000fe200000018ff */
[----:B------:R-:W-:-:S05]  /*65f0*/  FADD.FTZ R168, R188, R168 ;  /* 0x000000a8bca87221 */ /* 0x000fca0000010000 */
[----:B------:R-:W-:Y:S01]  /*6600*/  MUFU.EX2 R197, R197 ;  /* 0x000000c500c57308 */ /* 0x000fe20000000800 */
[----:B--2---:R-:W-:Y:S01]  /*6610*/  FADD.FTZ R181, R192, R181 ;  /* 0x000000b5c0b57221 */ /* 0x004fe20000010000 */
[C---:B------:R-:W-:Y:S06]  /*6620*/  HMMA.16816.F32 R32, R8.reuse, R30, RZ ;  /* 0x0000001e0820723c */ /* 0x040fec00000018ff */
[----:B------:R-:W-:Y:S02]  /*6630*/  MUFU.EX2 R199, R199 ;  /* 0x000000c700c77308 */ /* 0x000fe40000000800 */
[C---:B------:R-:W-:Y:S06]  /*6640*/  HMMA.16816.F32 R48, R8.reuse, R40, RZ ;  /* 0x000000280830723c */ /* 0x040fec00000018ff */
[----:B------:R-:W1:Y:S02]  /*6650*/  MUFU.EX2 R201, R201 ;  /* 0x000000c900c97308 */ /* 0x000e640000000800 */
[C---:B------:R-:W-:Y:S06]  /*6660*/  HMMA.16816.F32 R28, R8.reuse, R24, RZ ;  /* 0x00000018081c723c */ /* 0x040fec00000018ff */
[----:B------:R-:W2:Y:S02]  /*6670*/  MUFU.EX2 R204, R204 ;  /* 0x000000cc00cc7308 */ /* 0x000ea40000000800 */
[C---:B------:R-:W-:Y:S06]  /*6680*/  HMMA.16816.F32 R40, R8.reuse, R42, RZ ;  /* 0x0000002a0828723c */ /* 0x040fec00000018ff */
[----:B------:R-:W3:Y:S01]  /*6690*/  MUFU.EX2 R207, R207 ;  /* 0x000000cf00cf7308 */ /* 0x000ee20000000800 */
[----:B-1----:R-:W-:Y:S01]  /*66a0*/  FADD.FTZ R165, R201, R165 ;  /* 0x000000a5c9a57221 */ /* 0x002fe20000010000 */
[----:B------:R-:W-:Y:S06]  /*66b0*/  HMMA.16816.F32 R24, R8, R26, RZ ;  /* 0x0000001a0818723c */ /* 0x000fec00000018ff */
[----:B------:R-:W1:Y:S01]  /*66c0*/  MUFU.EX2 R206, R206 ;  /* 0x000000ce00ce7308 */ /* 0x000e620000000800 */
[----:B------:R-:W-:Y:S01]  /*66d0*/  F2FP.PACK_AB R8, R189, R186 ;  /* 0x000000babd08723e */ /* 0x000fe200000000ff */
[----:B--2---:R-:W-:Y:S01]  /*66e0*/  FADD.FTZ R165, R204, R165 ;  /* 0x000000a5cca57221 */ /* 0x004fe20000010000 */
[----:B------:R-:W-:-:S02]  /*66f0*/  F2FP.PACK_AB R10, R188, R187 ;  /* 0x000000bbbc0a723e */ /* 0x000fc400000000ff */
[----:B------:R-:W-:Y:S02]  /*6700*/  F2FP.PACK_AB R9, R193, R191 ;  /* 0x000000bfc109723e */ /* 0x000fe400000000ff */
[----:B------:R-:W-:Y:S01]  /*6710*/  F2FP.PACK_AB R11, R192, R190 ;  /* 0x000000bec00b723e */ /* 0x000fe200000000ff */
[----:B------:R-:W-:Y:S01]  /*6720*/  MUFU.EX2 R200, R200 ;  /* 0x000000c800c87308 */ /* 0x000fe20000000800 */
[----:B---3--:R-:W-:-:S05]  /*6730*/  FADD.FTZ R165, R207, R165 ;  /* 0x000000a5cfa57221 */ /* 0x008fca0000010000 */
[----:B------:R-:W-:Y:S02]  /*6740*/  HMMA.16816.F32 R56, R8, R60, R56 ;  /* 0x0000003c0838723c */ /* 0x000fe40000001838 */
[----:B------:R-:W2:Y:S01]  /*6750*/  MUFU.EX2 R208, R208 ;  /* 0x000000d000d07308 */ /* 0x000ea20000000800 */
[----:B-1----:R-:W-:-:S05]  /*6760*/  FADD.FTZ R165, R206, R165 ;  /* 0x000000a5cea57221 */ /* 0x002fca0000010000 */
[C---:B------:R-:W-:Y:S01]  /*6770*/  HMMA.16816.F32 R52, R8.reuse, R62, R52 ;  /* 0x0000003e0834723c */ /* 0x040fe20000001834 */
[----:B------:R-:W1:Y:S01]  /*6780*/  LDSM.16.MT88.4 R60, [R218+0x1900] ;  /* 0x00190000da3c783b */ /* 0x000e620000004200 */
[----:B------:R-:W-:Y:S06]  /*6790*/  MUFU.EX2 R210, R210 ;  /* 0x000000d200d27308 */ /* 0x000fec0000000800 */
[----:B------:R-:W-:Y:S02]  /*67a0*/  HMMA.16816.F32 R48, R8, R20, R48 ;  /* 0x000000140830723c */ /* 0x000fe40000001830 */
[----:B------:R-:W3:Y:S01]  /*67b0*/  MUFU.EX2 R211, R211 ;  /* 0x000000d300d37308 */ /* 0x000ee20000000800 */
[----:B--2---:R-:W-:-:S05]  /*67c0*/  F2FP.PACK_AB R76, R208, R200 ;  /* 0x000000c8d04c723e */ /* 0x004fca00000000ff */
[C---:B------:R-:W-:Y:S02]  /*67d0*/  HMMA.16816.F32 R36, R8.reuse, R16, R36 ;  /* 0x000000100824723c */ /* 0x040fe40000001824 */
[----:B------:R-:W2:Y:S06]  /*67e0*/  MUFU.EX2 R240, R240 ;  /* 0x000000f000f07308 */ /* 0x000eac0000000800 */
[----:B------:R-:W-:Y:S02]  /*67f0*/  HMMA.16816.F32 R28, R8, R12, R28 ;  /* 0x0000000c081c723c */ /* 0x000fe4000000181c */
[----:B------:R-:W4:Y:S01]  /*6800*/  MUFU.EX2 R241, R241 ;  /* 0x000000f100f17308 */ /* 0x000f220000000800 */
[----:B---3--:R-:W-:-:S05]  /*6810*/  F2FP.PACK_AB R78, R211, R210 ;  /* 0x000000d2d34e723e */ /* 0x008fca00000000ff */
[----:B------:R-:W-:Y:S01]  /*6820*/  HMMA.16816.F32 R40, R8, R22, R40 ;  /* 0x000000160828723c */ /* 0x000fe20000001828 */
[----:B------:R-:W3:Y:S01]  /*6830*/  LDSM.16.MT88.4 R20, [R225+0x2100] ;  /* 0x00210000e114783b */ /* 0x000ee20000004200 */
[----:B------:R-:W5:Y:S01]  /*6840*/  MUFU.EX2 R242, R242 ;  /* 0x000000f200f27308 */ /* 0x000f620000000800 */
[----:B--2---:R-:W-:-:S05]  /*6850*/  FADD.FTZ R165, R240, R165 ;  /* 0x000000a5f0a57221 */ /* 0x004fca0000010000 */
[----:B------:R-:W-:Y:S01]  /*6860*/  HMMA.16816.F32 R32, R8, R18, R32 ;  /* 0x000000120820723c */ /* 0x000fe20000001820 */
[----:B------:R-:W2:Y:S01]  /*6870*/  LDSM.16.MT88.4 R16, [R220+0x2100] ;  /* 0x00210000dc10783b */ /* 0x000ea20000004200 */
[----:B------:R-:W1:Y:S01]  /*6880*/  MUFU.EX2 R243, R243 ;  /* 0x000000f300f37308 */ /* 0x000e620000000800 */
[C---:B----4-:R-:W-:Y:S01]  /*6890*/  F2FP.PACK_AB R77, R241.reuse, R240 ;  /* 0x000000f0f14d723e */ /* 0x050fe200000000ff */
[----:B------:R-:W-:-:S04]  /*68a0*/  FADD.FTZ R165, R241, R165 ;  /* 0x000000a5f1a57221 */ /* 0x000fc80000010000 */
[----:B------:R-:W-:Y:S01]  /*68b0*/  HMMA.16816.F32 R24, R8, R14, R24 ;  /* 0x0000000e0818723c */ /* 0x000fe20000001818 */
[----:B------:R-:W4:Y:S01]  /*68c0*/  LDSM.16.MT88.4 R12, [R219+0x2100] ;  /* 0x00210000db0c783b */ /* 0x000f220000004200 */
[----:B------:R-:W1:Y:S01]  /*68d0*/  MUFU.EX2 R244, R244 ;  /* 0x000000f400f47308 */ /* 0x000e620000000800 */
[----:B-----5:R-:W-:-:S04]  /*68e0*/  FADD.FTZ R165, R242, R165 ;  /* 0x000000a5f2a57221 */ /* 0x020fc80000010000 */
[----:B------:R-:W-:Y:S02]  /*68f0*/  F2FP.PACK_AB R8, R194, R195 ;  /* 0x000000c3c208723e */ /* 0x000fe400000000ff */
[----:B------:R-:W-:Y:S01]  /*6900*/  F2FP.PACK_AB R9, R204, R201 ;  /* 0x000000c9cc09723e */ /* 0x000fe200000000ff */
[----:B------:R-:W5:Y:S01]  /*6910*/  MUFU.EX2 R245, R245 ;  /* 0x000000f500f57308 */ /* 0x000f620000000800 */
[----:B------:R-:W-:Y:S01]  /*6920*/  F2FP.PACK_AB R10, R199, R197 ;  /* 0x000000c5c70a723e */ /* 0x000fe200000000ff */
[C---:B-1----:R-:W-:Y:S01]  /*6930*/  FADD.FTZ R165, R243.reuse, R165 ;  /* 0x000000a5f3a57221 */ /* 0x042fe20000010000 */
[----:B------:R-:W-:Y:S02]  /*6940*/  F2FP.PACK_AB R11, R206, R207 ;  /* 0x000000cfce0b723e */ /* 0x000fe400000000ff */
[----:B------:R-:W-:-:S03]  /*6950*/  F2FP.PACK_AB R79, R243, R242 ;  /* 0x000000f2f34f723e */ /* 0x000fc600000000ff */
[----:B------:R-:W1:Y:S01]  /*6960*/  MUFU.EX2 R249, R249 ;  /* 0x000000f900f97308 */ /* 0x000e620000000800 */
[----:B------:R-:W-:Y:S01]  /*6970*/  FADD.FTZ R168, R244, R168 ;  /* 0x000000a8f4a87221 */ /* 0x000fe20000010000 */
[C---:B------:R-:W-:Y:S06]  /*6980*/  HMMA.16816.F32 R160, R8.reuse, R72, R160 ;  /* 0x0000004808a0723c */ /* 0x040fec00000018a0 */
[----:B------:R-:W2:Y:S01]  /*6990*/  MUFU.EX2 R248, R248 ;  /* 0x000000f800f87308 */ /* 0x000ea20000000800 */
[----:B-----5:R-:W-:Y:S01]  /*69a0*/  FADD.FTZ R168, R245, R168 ;  /* 0x000000a8f5a87221 */ /* 0x020fe20000010000 */
[C---:B------:R-:W-:Y:S06]  /*69b0*/  HMMA.16816.F32 R148, R8.reuse, R74, R148 ;  /* 0x0000004a0894723c */ /* 0x040fec0000001894 */
[----:B------:R-:W5:Y:S01]  /*69c0*/  MUFU.EX2 R247, R247 ;  /* 0x000000f700f77308 */ /* 0x000f620000000800 */
[----:B-1----:R-:W-:Y:S01]  /*69d0*/  FADD.FTZ R168, R249, R168 ;  /* 0x000000a8f9a87221 */ /* 0x002fe20000010000 */
[C---:B------:R-:W-:Y:S06]  /*69e0*/  HMMA.16816.F32 R144, R8.reuse, R68, R144 ;  /* 0x000000440890723c */ /* 0x040fec0000001890 */
[----:B------:R-:W1:Y:S01]  /*69f0*/  MUFU.EX2 R246, R246 ;  /* 0x000000f600f67308 */ /* 0x000e620000000800 */
[----:B--2---:R-:W-:Y:S01]  /*6a00*/  FADD.FTZ R168, R248, R168 ;  /* 0x000000a8f8a87221 */ /* 0x004fe20000010000 */
[C---:B------:R-:W-:Y:S06]  /*6a10*/  HMMA.16816.F32 R100, R8.reuse, R70, R100 ;  /* 0x000000460864723c */ /* 0x040fec0000001864 */
[----:B------:R-:W2:Y:S01]  /*6a20*/  MUFU.EX2 R250, R250 ;  /* 0x000000fa00fa7308 */ /* 0x000ea20000000800 */
[----:B-----5:R-:W-:Y:S01]  /*6a30*/  FADD.FTZ R181, R247, R181 ;  /* 0x000000b5f7b57221 */ /* 0x020fe20000010000 */
[C---:B------:R-:W-:Y:S06]  /*6a40*/  HMMA.16816.F32 R132, R8.reuse, R64, R132 ;  /* 0x000000400884723c */ /* 0x040fec0000001884 */
[----:B------:R-:W5:Y:S01]  /*6a50*/  MUFU.EX2 R251, R251 ;  /* 0x000000fb00fb7308 */ /* 0x000f620000000800 */
[----:B-1----:R-:W-:Y:S01]  /*6a60*/  FADD.FTZ R181, R246, R181 ;  /* 0x000000b5f6b57221 */ /* 0x002fe20000010000 */
[----:B------:R-:W-:Y:S03]  /*6a70*/  HMMA.16816.F32 R112, R8, R66, R112 ;  /* 0x000000420870723c */ /* 0x000fe60000001870 */
[----:B--2---:R-:W-:-:S05]  /*6a80*/  FADD.FTZ R181, R250, R181 ;  /* 0x000000b5fab57221 */ /* 0x004fca0000010000 */
[----:B------:R-:W-:Y:S01]  /*6a90*/  HMMA.16816.F32 R128, R8, R60, R128 ;  /* 0x0000003c0880723c */ /* 0x000fe20000001880 */
[----:B-----5:R-:W-:-:S07]  /*6aa0*/  FADD.FTZ R181, R251, R181 ;  /* 0x000000b5fbb57221 */ /* 0x020fce0000010000 */
[----:B------:R-:W-:Y:S01]  /*6ab0*/  HMMA.16816.F32 R124, R8, R62, R124 ;  /* 0x0000003e087c723c */ /* 0x000fe2000000187c */
[----:B------:R-:W1:Y:S07]  /*6ac0*/  LDSM.16.MT88.4 R8, [R218+0x2100] ;  /* 0x00210000da08783b */ /* 0x000e6e0000004200 */
[C---:B---3--:R-:W-:Y:S08]  /*6ad0*/  HMMA.16816.F32 R160, R76.reuse, R20, R160 ;  /* 0x000000144ca0723c */ /* 0x048ff000000018a0 */
[C---:B------:R-:W-:Y:S08]  /*6ae0*/  HMMA.16816.F32 R148, R76.reuse, R22, R148 ;  /* 0x000000164c94723c */ /* 0x040ff00000001894 */
[C---:B------:R-:W-:Y:S08]  /*6af0*/  HMMA.16816.F32 R144, R76.reuse, R16, R144 ;  /* 0x000000104c90723c */ /* 0x040ff00000001890 */
[C---:B------:R-:W-:Y:S08]  /*6b00*/  HMMA.16816.F32 R100, R76.reuse, R18, R100 ;  /* 0x000000124c64723c */ /* 0x040ff00000001864 */
[C---:B----4-:R-:W-:Y:S08]  /*6b10*/  HMMA.16816.F32 R132, R76.reuse, R12, R132 ;  /* 0x0000000c4c84723c */ /* 0x050ff00000001884 */
[C---:B------:R-:W-:Y:S08]  /*6b20*/  HMMA.16816.F32 R112, R76.reuse, R14, R112 ;  /* 0x0000000e4c70723c */ /* 0x040ff00000001870 */
[C---:B-1----:R-:W-:Y:S08]  /*6b30*/  HMMA.16816.F32 R128, R76.reuse, R8, R128 ;  /* 0x000000084c80723c */ /* 0x042ff00000001880 */
[----:B------:R-:W-:Y:S07]  /*6b40*/  HMMA.16816.F32 R124, R76, R10, R124 ;  /* 0x0000000a4c7c723c */ /* 0x000fee000000187c */
[----:B------:R-:W-:-:S02]  /*6b50*/  F2FP.PACK_AB R76, R245, R244 ;  /* 0x000000f4f54c723e */ /* 0x000fc400000000ff */
[----:B------:R-:W-:Y:S02]  /*6b60*/  F2FP.PACK_AB R78, R248, R249 ;  /* 0x000000f9f84e723e */ /* 0x000fe400000000ff */
[----:B------:R-:W-:Y:S02]  /*6b70*/  F2FP.PACK_AB R77, R246, R247 ;  /* 0x000000f7f64d723e */ /* 0x000fe400000000ff */
[----:B------:R-:W-:Y:S02]  /*6b80*/  F2FP.PACK_AB R79, R251, R250 ;  /* 0x000000fafb4f723e */ /* 0x000fe400000000ff */
[----:B------:R-:W-:-:S05]  /*6b90*/  IADD3 R244, R6, -0x2, RZ ;  /* 0xfffffffe06f47810 */ /* 0x000fca0007ffe0ff */
[C---:B------:R-:W-:Y:S07]  /*6ba0*/  HMMA.16816.F32 R48, R76.reuse, R88, R48 ;  /* 0x000000584c30723c */ /* 0x040fee0000001830 */
[----:B------:R-:W-:Y:S01]  /*6bb0*/  FFMA.FTZ R89, R137, c[0x0][0x2d0], -R122 ;  /* 0x0000b40089597a23 */ /* 0x000fe2000001087a */
[----:B------:R-:W-:Y:S01]  /*6bc0*/  HMMA.16816.F32 R40, R76, R90, R40 ;  /* 0x0000005a4c28723c */ /* 0x000fe20000001828 */
[----:B------:R-:W-:-:S04]  /*6bd0*/  FFMA.FTZ R88, R110, c[0x0][0x2d0], -R123 ;  /* 0x0000b4006e587a23 */ /* 0x000fc8000001087b */
[----:B------:R-:W-:Y:S02]  /*6be0*/  MUFU.EX2 R89, R89 ;  /* 0x0000005900597308 */ /* 0x000fe40000000800 */
[----:B------:R-:W-:Y:S01]  /*6bf0*/  FFMA.FTZ R90, R138, c[0x0][0x2d0], -R122 ;  /* 0x0000b4008a5a7a23 */ /* 0x000fe2000001087a */
[----:B------:R-:W-:Y:S01]  /*6c00*/  HMMA.16816.F32 R32, R76, R86, R32 ;  /* 0x000000564c20723c */ /* 0x000fe20000001820 */
[----:B------:R-:W-:-:S04]  /*6c10*/  FFMA.FTZ R91, R153, c[0x0][0x2d0], -R196 ;  /* 0x0000b400995b7a23 */ /* 0x000fc800000108c4 */
[----:B------:R1:W-:Y:S02]  /*6c20*/  MUFU.EX2 R86, R111 ;  /* 0x0000006f00567308 */ /* 0x0003e40000000800 */
[--C-:B------:R-:W-:Y:S01]  /*6c30*/  FFMA.FTZ R87, R136, c[0x0][0x2d0], -R122.reuse ;  /* 0x0000b40088577a23 */ /* 0x100fe2000001087a */
[C---:B------:R-:W-:Y:S01]  /*6c40*/  HMMA.16816.F32 R36, R76.reuse, R84, R36 ;  /* 0x000000544c24723c */ /* 0x040fe20000001824 */
[----:B------:R-:W-:Y:S02]  /*6c50*/  FFMA.FTZ R122, R139, c[0x0][0x2d0], -R122 ;  /* 0x0000b4008b7a7a23 */ /* 0x000fe4000001087a */
[----:B------:R-:W-:Y:S02]  /*6c60*/  LDSM.16.MT88.4 R136, [R220+0x2900] ;  /* 0x00290000dc88783b */ /* 0x000fe40000004200 */
[----:B------:R-:W2:Y:S02]  /*6c70*/  MUFU.EX2 R88, R88 ;  /* 0x0000005800587308 */ /* 0x000ea40000000800 */
[--C-:B------:R-:W-:Y:S01]  /*6c80*/  FFMA.FTZ R84, R108, c[0x0][0x2d0], -R123.reuse ;  /* 0x0000b4006c547a23 */ /* 0x100fe2000001087b */
[----:B------:R-:W-:Y:S01]  /*6c90*/  HMMA.16816.F32 R28, R76, R80, R28 ;  /* 0x000000504c1c723c */ /* 0x000fe2000000181c */
[----:B------:R-:W-:-:S04]  /*6ca0*/  FFMA.FTZ R85, R109, c[0x0][0x2d0], -R123 ;  /* 0x0000b4006d557a23 */ /* 0x000fc8000001087b */
[----:B------:R-:W-:Y:S01]  /*6cb0*/  MUFU.EX2 R80, R122 ;  /* 0x0000007a00507308 */ /* 0x000fe20000000800 */
[----:B-1----:R-:W-:Y:S01]  /*6cc0*/  LDSM.16.MT88.4 R108, [R219+0x2900] ;  /* 0x00290000db6c783b */ /* 0x002fe20000004200 */
[--C-:B------:R-:W-:Y:S01]  /*6cd0*/  FFMA.FTZ R81, R152, c[0x0][0x2d0], -R196.reuse ;  /* 0x0000b40098517a23 */ /* 0x100fe200000108c4 */
[C---:B------:R-:W-:Y:S02]  /*6ce0*/  HMMA.16816.F32 R24, R76.reuse, R82, R24 ;  /* 0x000000524c18723c */ /* 0x040fe40000001818 */
[----:B------:R-:W1:Y:S03]  /*6cf0*/  LDSM.16.MT88.4 R152, [R225+0x2900] ;  /* 0x00290000e198783b */ /* 0x000e660000004200 */
[----:B------:R3:W-:Y:S02]  /*6d00*/  MUFU.EX2 R82, R120 ;  /* 0x0000007800527308 */ /* 0x0007e40000000800 */
[----:B------:R-:W-:Y:S01]  /*6d10*/  FFMA.FTZ R83, R121, c[0x0][0x2d0], -R196 ;  /* 0x0000b40079537a23 */ /* 0x000fe200000108c4 */
[C---:B------:R-:W-:Y:S05]  /*6d20*/  HMMA.16816.F32 R56, R76.reuse, R92, R56 ;  /* 0x0000005c4c38723c */ /* 0x040fea0000001838 */
[----:B------:R-:W-:Y:S02]  /*6d30*/  MUFU.EX2 R84, R84 ;  /* 0x0000005400547308 */ /* 0x000fe40000000800 */
[--C-:B------:R-:W-:Y:S01]  /*6d40*/  FFMA.FTZ R92, R209, c[0x0][0x2d0], -R198.reuse ;  /* 0x0000b400d15c7a23 */ /* 0x100fe200000108c6 */
[----:B------:R-:W-:Y:S01]  /*6d50*/  HMMA.16816.F32 R52, R76, R94, R52 ;  /* 0x0000005e4c34723c */ /* 0x000fe20000001834 */
[--C-:B------:R-:W-:Y:S01]  /*6d60*/  FFMA.FTZ R93, R205, c[0x0][0x2d0], -R198.reuse ;  /* 0x0000b400cd5d7a23 */ /* 0x100fe200000108c6 */
[----:B---3--:R-:W3:Y:S03]  /*6d70*/  LDSM.16.MT88.4 R120, [R218+0x2900] ;  /* 0x00290000da78783b */ /* 0x008ee60000004200 */
[----:B------:R-:W4:Y:S02]  /*6d80*/  MUFU.EX2 R85, R85 ;  /* 0x0000005500557308 */ /* 0x000f240000000800 */
[--C-:B------:R-:W-:Y:S01]  /*6d90*/  FFMA.FTZ R94, R203, c[0x0][0x2d0], -R198.reuse ;  /* 0x0000b400cb5e7a23 */ /* 0x100fe200000108c6 */
[----:B--2---:R-:W-:Y:S01]  /*6da0*/  F2FP.PACK_AB R78, R86, R88 ;  /* 0x00000058564e723e */ /* 0x004fe200000000ff */
[----:B------:R-:W-:-:S04]  /*6db0*/  FFMA.FTZ R95, R202, c[0x0][0x2d0], -R198 ;  /* 0x0000b400ca5f7a23 */ /* 0x000fc800000108c6 */
[----:B------:R-:W2:Y:S08]  /*6dc0*/  MUFU.EX2 R87, R87 ;  /* 0x0000005700577308 */ /* 0x000eb00000000800 */
[----:B------:R-:W5:Y:S01]  /*6dd0*/  MUFU.EX2 R90, R90 ;  /* 0x0000005a005a7308 */ /* 0x000f620000000800 */
[----:B----4-:R-:W-:-:S07]  /*6de0*/  F2FP.PACK_AB R76, R85, R84 ;  /* 0x00000054554c723e */ /* 0x010fce00000000ff */
[----:B------:R-:W4:Y:S01]  /*6df0*/  MUFU.EX2 R81, R81 ;  /* 0x0000005100517308 */ /* 0x000f220000000800 */
[----:B--2---:R-:W-:Y:S01]  /*6e00*/  F2FP.PACK_AB R77, R89, R87 ;  /* 0x00000057594d723e */ /* 0x004fe200000000ff */
[----:B------:R-:W-:-:S04]  /*6e10*/  FADD.FTZ R165, R87, R165 ;  /* 0x000000a557a57221 */ /* 0x000fc80000010000 */
[----:B------:R-:W-:Y:S02]  /*6e20*/  FADD.FTZ R165, R89, R165 ;  /* 0x000000a559a57221 */ /* 0x000fe40000010000 */
[----:B------:R-:W2:Y:S01]  /*6e30*/  MUFU.EX2 R91, R91 ;  /* 0x0000005b005b7308 */ /* 0x000ea20000000800 */
[----:B-----5:R-:W-:Y:S01]  /*6e40*/  F2FP.PACK_AB R79, R80, R90 ;  /* 0x0000005a504f723e */ /* 0x020fe200000000ff */
[----:B------:R-:W-:-:S04]  /*6e50*/  FADD.FTZ R165, R90, R165 ;  /* 0x000000a55aa57221 */ /* 0x000fc80000010000 */
[----:B------:R-:W-:Y:S02]  /*6e60*/  FADD.FTZ R242, R80, R165 ;  /* 0x000000a550f27221 */ /* 0x000fe40000010000 */
[----:B------:R-:W5:Y:S01]  /*6e70*/  MUFU.EX2 R83, R83 ;  /* 0x0000005300537308 */ /* 0x000f620000000800 */
[----:B-1----:R-:W-:Y:S01]  /*6e80*/  HMMA.16816.F32 R160, R76, R152, R160 ;  /* 0x000000984ca0723c */ /* 0x002fe200000018a0 */
[----:B----4-:R-:W-:-:S06]  /*6e90*/  FADD.FTZ R168, R81, R168 ;  /* 0x000000a851a87221 */ /* 0x010fcc0000010000 */
[----:B------:R-:W1:Y:S01]  /*6ea0*/  MUFU.EX2 R92, R92 ;  /* 0x0000005c005c7308 */ /* 0x000e620000000800 */
[----:B------:R-:W-:Y:S01]  /*6eb0*/  HMMA.16816.F32 R148, R76, R154, R148 ;  /* 0x0000009a4c94723c */ /* 0x000fe20000001894 */
[----:B--2---:R-:W-:-:S04]  /*6ec0*/  FADD.FTZ R168, R91, R168 ;  /* 0x000000a85ba87221 */ /* 0x004fc80000010000 */
[----:B------:R-:W-:Y:S02]  /*6ed0*/  FADD.FTZ R168, R82, R168 ;  /* 0x000000a852a87221 */ /* 0x000fe40000010000 */
[----:B------:R-:W2:Y:S01]  /*6ee0*/  MUFU.EX2 R93, R93 ;  /* 0x0000005d005d7308 */ /* 0x000ea20000000800 */
[----:B------:R-:W-:Y:S01]  /*6ef0*/  HMMA.16816.F32 R144, R76, R136, R144 ;  /* 0x000000884c90723c */ /* 0x000fe20000001890 */
[----:B-----5:R-:W-:-:S06]  /*6f00*/  FADD.FTZ R168, R83, R168 ;  /* 0x000000a853a87221 */ /* 0x020fcc0000010000 */
[----:B------:R-:W4:Y:S01]  /*6f10*/  MUFU.EX2 R94, R94 ;  /* 0x0000005e005e7308 */ /* 0x000f220000000800 */
[----:B------:R-:W-:Y:S01]  /*6f20*/  HMMA.16816.F32 R100, R76, R138, R100 ;  /* 0x0000008a4c64723c */ /* 0x000fe20000001864 */
[----:B-1----:R-:W-:-:S06]  /*6f30*/  FADD.FTZ R181, R92, R181 ;  /* 0x000000b55cb57221 */ /* 0x002fcc0000010000 */
[----:B------:R-:W1:Y:S01]  /*6f40*/  MUFU.EX2 R95, R95 ;  /* 0x0000005f005f7308 */ /* 0x000e620000000800 */
[----:B------:R-:W-:Y:S01]  /*6f50*/  HMMA.16816.F32 R132, R76, R108, R132 ;  /* 0x0000006c4c84723c */ /* 0x000fe20000001884 */
[----:B--2---:R-:W-:-:S04]  /*6f60*/  FADD.FTZ R181, R93, R181 ;  /* 0x000000b55db57221 */ /* 0x004fc80000010000 */
[----:B----4-:R-:W-:-:S03]  /*6f70*/  FADD.FTZ R181, R94, R181 ;  /* 0x000000b55eb57221 */ /* 0x010fc60000010000 */
[----:B------:R-:W-:Y:S01]  /*6f80*/  HMMA.16816.F32 R112, R76, R110, R112 ;  /* 0x0000006e4c70723c */ /* 0x000fe20000001870 */
[----:B-1----:R-:W-:-:S07]  /*6f90*/  FADD.FTZ R181, R95, R181 ;  /* 0x000000b55fb57221 */ /* 0x002fce0000010000 */
[C---:B---3--:R-:W-:Y:S08]  /*6fa0*/  HMMA.16816.F32 R128, R76.reuse, R120, R128 ;  /* 0x000000784c80723c */ /* 0x048ff00000001880 */
[----:B------:R-:W-:Y:S07]  /*6fb0*/  HMMA.16816.F32 R124, R76, R122, R124 ;  /* 0x0000007a4c7c723c */ /* 0x000fee000000187c */
[----:B------:R-:W-:-:S02]  /*6fc0*/  F2FP.PACK_AB R76, R91, R81 ;  /* 0x000000515b4c723e */ /* 0x000fc400000000ff */
[----:B------:R-:W-:Y:S02]  /*6fd0*/  F2FP.PACK_AB R78, R83, R82 ;  /* 0x00000052534e723e */ /* 0x000fe400000000ff */
[----:B------:R-:W-:Y:S02]  /*6fe0*/  F2FP.PACK_AB R77, R93, R92 ;  /* 0x0000005c5d4d723e */ /* 0x000fe400000000ff */
[----:B------:R-:W-:-:S07]  /*6ff0*/  F2FP.PACK_AB R79, R95, R94 ;  /* 0x0000005e5f4f723e */ /* 0x000fce00000000ff */
[C---:B------:R-:W-:Y:S07]  /*7000*/  HMMA.16816.F32 R56, R76.reuse, R72, R56 ;  /* 0x000000484c38723c */ /* 0x040fee0000001838 */
[--C-:B------:R-:W-:Y:S01]  /*7010*/  FFMA.FTZ R72, R180, c[0x0][0x2d0], -R198.reuse ;  /* 0x0000b400b4487a23 */ /* 0x100fe200000108c6 */
[----:B------:R-:W-:Y:S01]  /*7020*/  HMMA.16816.F32 R40, R76, R70, R40 ;  /* 0x000000464c28723c */ /* 0x000fe20000001828 */
[----:B------:R-:W-:-:S04]  /*7030*/  FFMA.FTZ R73, R182, c[0x0][0x2d0], -R198 ;  /* 0x0000b400b6497a23 */ /* 0x000fc800000108c6 */
[----:B------:R-:W-:Y:S02]  /*7040*/  MUFU.EX2 R72, R72 ;  /* 0x0000004800487308 */ /* 0x000fe40000000800 */
[--C-:B------:R-:W-:Y:S01]  /*7050*/  FFMA.FTZ R70, R177, c[0x0][0x2d0], -R198.reuse ;  /* 0x0000b400b1467a23 */ /* 0x100fe200000108c6 */
[----:B------:R-:W-:Y:S01]  /*7060*/  HMMA.16816.F32 R36, R76, R64, R36 ;  /* 0x000000404c24723c */ /* 0x000fe20000001824 */
[----:B------:R-:W-:-:S04]  /*7070*/  FFMA.FTZ R71, R179, c[0x0][0x2d0], -R198 ;  /* 0x0000b400b3477a23 */ /* 0x000fc800000108c6 */
[----:B------:R-:W1:Y:S02]  /*7080*/  MUFU.EX2 R70, R70 ;  /* 0x0000004600467308 */ /* 0x000e640000000800 */
[--C-:B------:R-:W-:Y:S01]  /*7090*/  FFMA.FTZ R64, R142, c[0x0][0x2d0], -R196.reuse ;  /* 0x0000b4008e407a23 */ /* 0x100fe200000108c4 */
[----:B------:R-:W-:Y:S01]  /*70a0*/  HMMA.16816.F32 R32, R76, R66, R32 ;  /* 0x000000424c20723c */ /* 0x000fe20000001820 */
[----:B------:R-:W-:-:S04]  /*70b0*/  FFMA.FTZ R65, R143, c[0x0][0x2d0], -R196 ;  /* 0x0000b4008f417a23 */ /* 0x000fc800000108c4 */
[----:B------:R-:W2:Y:S02]  /*70c0*/  MUFU.EX2 R64, R64 ;  /* 0x0000004000407308 */ /* 0x000ea40000000800 */
[--C-:B------:R-:W-:Y:S01]  /*70d0*/  FFMA.FTZ R66, R156, c[0x0][0x2d0], -R196.reuse ;  /* 0x0000b4009c427a23 */ /* 0x100fe200000108c4 */
[----:B------:R-:W-:Y:S01]  /*70e0*/  HMMA.16816.F32 R28, R76, R60, R28 ;  /* 0x0000003c4c1c723c */ /* 0x000fe2000000181c */
[----:B------:R-:W-:-:S04]  /*70f0*/  FFMA.FTZ R67, R157, c[0x0][0x2d0], -R196 ;  /* 0x0000b4009d437a23 */ /* 0x000fc800000108c4 */
[----:B------:R-:W3:Y:S01]  /*7100*/  MUFU.EX2 R65, R65 ;  /* 0x0000004100417308 */ /* 0x000ee20000000800 */
[----:B-1----:R-:W-:Y:S02]  /*7110*/  FADD.FTZ R181, R70, R181 ;  /* 0x000000b546b57221 */ /* 0x002fe40000010000 */
[C---:B------:R-:W-:Y:S05]  /*7120*/  HMMA.16816.F32 R24, R76.reuse, R62, R24 ;  /* 0x0000003e4c18723c */ /* 0x040fea0000001818 */
[----:B------:R-:W-:Y:S01]  /*7130*/  MUFU.EX2 R66, R66 ;  /* 0x0000004200427308 */ /* 0x000fe20000000800 */
[----:B--2---:R-:W-:Y:S02]  /*7140*/  FADD.FTZ R168, R64, R168 ;  /* 0x000000a840a87221 */ /* 0x004fe40000010000 */
[C---:B------:R-:W-:Y:S05]  /*7150*/  HMMA.16816.F32 R48, R76.reuse, R68, R48 ;  /* 0x000000444c30723c */ /* 0x040fea0000001830 */
[----:B------:R-:W1:Y:S01]  /*7160*/  MUFU.EX2 R67, R67 ;  /* 0x0000004300437308 */ /* 0x000e620000000800 */
[----:B---3--:R-:W-:Y:S01]  /*7170*/  F2FP.PACK_AB R60, R65, R64 ;  /* 0x00000040413c723e */ /* 0x008fe200000000ff */
[--C-:B------:R-:W-:Y:S01]  /*7180*/  FFMA.FTZ R68, R158, c[0x0][0x2d0], -R196.reuse ;  /* 0x0000b4009e447a23 */ /* 0x100fe200000108c4 */
[----:B------:R-:W-:Y:S01]  /*7190*/  HMMA.16816.F32 R52, R76, R74, R52 ;  /* 0x0000004a4c34723c */ /* 0x000fe20000001834 */
[----:B------:R-:W-:-:S02]  /*71a0*/  FFMA.FTZ R69, R159, c[0x0][0x2d0], -R196 ;  /* 0x0000b4009f457a23 */ /* 0x000fc400000108c4 */
[----:B------:R-:W-:Y:S02]  /*71b0*/  FADD.FTZ R168, R65, R168 ;  /* 0x000000a841a87221 */ /* 0x000fe40000010000 */
[----:B------:R-:W2:Y:S02]  /*71c0*/  MUFU.EX2 R71, R71 ;  /* 0x0000004700477308 */ /* 0x000ea40000000800 */
[----:B------:R-:W-:Y:S02]  /*71d0*/  FFMA.FTZ R76, R178, c[0x0][0x2d0], -R198 ;  /* 0x0000b400b24c7a23 */ /* 0x000fe400000108c6 */
[--C-:B------:R-:W-:Y:S02]  /*71e0*/  FFMA.FTZ R74, R171, c[0x0][0x2d0], -R196.reuse ;  /* 0x0000b400ab4a7a23 */ /* 0x100fe400000108c4 */
[----:B------:R-:W-:Y:S02]  /*71f0*/  FFMA.FTZ R75, R173, c[0x0][0x2d0], -R196 ;  /* 0x0000b400ad4b7a23 */ /* 0x000fe400000108c4 */
[----:B------:R-:W3:Y:S01]  /*7200*/  MUFU.EX2 R73, R73 ;  /* 0x0000004900497308 */ /* 0x000ee20000000800 */
[----:B-1----:R-:W-:Y:S01]  /*7210*/  F2FP.PACK_AB R62, R67, R66 ;  /* 0x00000042433e723e */ /* 0x002fe200000000ff */
[----:B------:R-:W-:-:S04]  /*7220*/  FADD.FTZ R168, R66, R168 ;  /* 0x000000a842a87221 */ /* 0x000fc80000010000 */
[----:B------:R-:W-:Y:S01]  /*7230*/  FADD.FTZ R168, R67, R168 ;  /* 0x000000a843a87221 */ /* 0x000fe20000010000 */
[C---:B--2---:R-:W-:Y:S01]  /*7240*/  F2FP.PACK_AB R61, R71.reuse, R70 ;  /* 0x00000046473d723e */ /* 0x044fe200000000ff */
[----:B------:R-:W1:Y:S01]  /*7250*/  MUFU.EX2 R68, R68 ;  /* 0x0000004400447308 */ /* 0x000e620000000800 */
[----:B------:R-:W-:-:S04]  /*7260*/  FADD.FTZ R181, R71, R181 ;  /* 0x000000b547b57221 */ /* 0x000fc80000010000 */
[----:B------:R-:W-:Y:S01]  /*7270*/  FADD.FTZ R181, R72, R181 ;  /* 0x000000b548b57221 */ /* 0x000fe20000010000 */
[C---:B---3--:R-:W-:Y:S02]  /*7280*/  F2FP.PACK_AB R63, R73.reuse, R72 ;  /* 0x00000048493f723e */ /* 0x048fe400000000ff */
[----:B------:R-:W2:Y:S01]  /*7290*/  MUFU.EX2 R76, R76 ;  /* 0x0000004c004c7308 */ /* 0x000ea20000000800 */
[----:B------:R-:W-:-:S04]  /*72a0*/  FADD.FTZ R181, R73, R181 ;  /* 0x000000b549b57221 */ /* 0x000fc80000010000 */
[----:B------:R-:W-:Y:S03]  /*72b0*/  HMMA.16816.F32 R36, R60, R12, R36 ;  /* 0x0000000c3c24723c */ /* 0x000fe60000001824 */
[----:B------:R-:W3:Y:S01]  /*72c0*/  MUFU.EX2 R69, R69 ;  /* 0x0000004500457308 */ /* 0x000ee20000000800 */
[----:B-1----:R-:W-:-:S03]  /*72d0*/  FADD.FTZ R168, R68, R168 ;  /* 0x000000a844a87221 */ /* 0x002fc60000010000 */
[----:B------:R-:W-:Y:S01]  /*72e0*/  FADD.FTZ R12, R141, R140 ;  /* 0x0000008c8d0c7221 */ /* 0x000fe20000010000 */
[C---:B------:R-:W-:Y:S03]  /*72f0*/  HMMA.16816.F32 R56, R60.reuse, R20, R56 ;  /* 0x000000143c38723c */ /* 0x040fe60000001838 */
[----:B------:R-:W1:Y:S01]  /*7300*/  MUFU.EX2 R74, R74 ;  /* 0x0000004a004a7308 */ /* 0x000e620000000800 */
[----:B------:R-:W-:Y:S02]  /*7310*/  FADD.FTZ R12, R164, R12 ;  /* 0x0000000ca40c7221 */ /* 0x000fe40000010000 */
[----:B--2---:R-:W-:Y:S02]  /*7320*/  FADD.FTZ R181, R76, R181 ;  /* 0x000000b54cb57221 */ /* 0x004fe40000010000 */
[----:B------:R-:W-:Y:S01]  /*7330*/  FADD.FTZ R12, R107, R12 ;  /* 0x0000000c6b0c7221 */ /* 0x000fe20000010000 */
[----:B------:R-:W-:Y:S01]  /*7340*/  HMMA.16816.F32 R48, R60, R16, R48 ;  /* 0x000000103c30723c */ /* 0x000fe20000001830 */
[----:B------:R-:W-:Y:S01]  /*7350*/  FFMA.FTZ R20, R176, c[0x0][0x2d0], -R198 ;  /* 0x0000b400b0147a23 */ /* 0x000fe200000108c6 */
[----:B------:R-:W2:Y:S01]  /*7360*/  MUFU.EX2 R75, R75 ;  /* 0x0000004b004b7308 */ /* 0x000ea20000000800 */
[----:B------:R-:W-:-:S02]  /*7370*/  FADD.FTZ R12, R105, R12 ;  /* 0x0000000c690c7221 */ /* 0x000fc40000010000 */
[----:B------:R-:W-:Y:S02]  /*7380*/  FFMA.FTZ R21, R174, c[0x0][0x2d0], -R198 ;  /* 0x0000b400ae157a23 */ /* 0x000fe400000108c6 */
[----:B------:R-:W-:Y:S01]  /*7390*/  FADD.FTZ R12, R99, R12 ;  /* 0x0000000c630c7221 */ /* 0x000fe20000010000 */
[C---:B------:R-:W-:Y:S01]  /*73a0*/  HMMA.16816.F32 R28, R60.reuse, R8, R28 ;  /* 0x000000083c1c723c */ /* 0x040fe2000000181c */
[C---:B---3--:R-:W-:Y:S01]  /*73b0*/  FADD.FTZ R168, R69.reuse, R168 ;  /* 0x000000a845a87221 */ /* 0x048fe20000010000 */
[----:B------:R-:W3:Y:S01]  /*73c0*/  MUFU.EX2 R20, R20 ;  /* 0x0000001400147308 */ /* 0x000ee20000000800 */
[----:B------:R-:W-:Y:S02]  /*73d0*/  FADD.FTZ R12, R98, R12 ;  /* 0x0000000c620c7221 */ /* 0x000fe40000010000 */
[----:B-1----:R-:W-:Y:S02]  /*73e0*/  FADD.FTZ R168, R74, R168 ;  /* 0x000000a84aa87221 */ /* 0x002fe40000010000 */
[----:B------:R-:W-:Y:S01]  /*73f0*/  FADD.FTZ R12, R46, R12 ;  /* 0x0000000c2e0c7221 */ /* 0x000fe20000010000 */
[----:B------:R-:W-:Y:S01]  /*7400*/  HMMA.16816.F32 R52, R60, R22, R52 ;  /* 0x000000163c34723c */ /* 0x000fe20000001834 */
[----:B------:R-:W-:Y:S01]  /*7410*/  F2FP.PACK_AB R8, R69, R68 ;  /* 0x000000444508723e */ /* 0x000fe200000000ff */
[----:B------:R-:W1:Y:S01]  /*7420*/  MUFU.EX2 R21, R21 ;  /* 0x0000001500157308 */ /* 0x000e620000000800 */
[----:B------:R-:W-:-:S02]  /*7430*/  FADD.FTZ R12, R118, R12 ;  /* 0x0000000c760c7221 */ /* 0x000fc40000010000 */
[----:B--2---:R-:W-:Y:S02]  /*7440*/  FADD.FTZ R241, R75, R168 ;  /* 0x000000a84bf17221 */ /* 0x004fe40000010000 */
[----:B------:R-:W-:Y:S01]  /*7450*/  FADD.FTZ R12, R97, R12 ;  /* 0x0000000c610c7221 */ /* 0x000fe20000010000 */
[C---:B------:R-:W-:Y:S02]  /*7460*/  HMMA.16816.F32 R40, R60.reuse, R18, R40 ;  /* 0x000000123c28723c */ /* 0x040fe40000001828 */
[----:B------:R-:W2:Y:S01]  /*7470*/  MUFU.EX2 R16, R175 ;  /* 0x000000af00107308 */ /* 0x000ea20000000800 */
[----:B------:R-:W-:Y:S01]  /*7480*/  FADD.FTZ R12, R45, R12 ;  /* 0x0000000c2d0c7221 */ /* 0x000fe20000010000 */
[C---:B---3--:R-:W-:Y:S01]  /*7490*/  F2FP.PACK_AB R9, R20.reuse, R76 ;  /* 0x0000004c1409723e */ /* 0x048fe200000000ff */
[----:B------:R-:W-:Y:S02]  /*74a0*/  FADD.FTZ R181, R20, R181 ;  /* 0x000000b514b57221 */ /* 0x000fe40000010000 */
[----:B------:R-:W-:Y:S01]  /*74b0*/  FADD.FTZ R12, R7, R12 ;  /* 0x0000000c070c7221 */ /* 0x000fe20000010000 */
[----:B------:R-:W-:Y:S01]  /*74c0*/  HMMA.16816.F32 R32, R60, R14, R32 ;  /* 0x0000000e3c20723c */ /* 0x000fe20000001820 */
[----:B-1----:R-:W-:-:S02]  /*74d0*/  FADD.FTZ R181, R21, R181 ;  /* 0x000000b515b57221 */ /* 0x002fc40000010000 */
[----:B------:R-:W-:-:S04]  /*74e0*/  FADD.FTZ R12, R195, R12 ;  /* 0x0000000cc30c7221 */ /* 0x000fc80000010000 */
[----:B------:R-:W-:Y:S01]  /*74f0*/  FADD.FTZ R12, R194, R12 ;  /* 0x0000000cc20c7221 */ /* 0x000fe20000010000 */
[----:B------:R-:W-:Y:S01]  /*7500*/  HMMA.16816.F32 R24, R60, R10, R24 ;  /* 0x0000000a3c18723c */ /* 0x000fe20000001818 */
[----:B--2---:R-:W-:Y:S02]  /*7510*/  FADD.FTZ R240, R16, R181 ;  /* 0x000000b510f07221 */ /* 0x004fe40000010000 */
[----:B------:R-:W-:-:S04]  /*7520*/  FADD.FTZ R12, R197, R12 ;  /* 0x0000000cc50c7221 */ /* 0x000fc80000010000 */
[----:B------:R-:W-:Y:S01]  /*7530*/  FADD.FTZ R12, R199, R12 ;  /* 0x0000000cc70c7221 */ /* 0x000fe20000010000 */
[----:B------:R-:W-:Y:S02]  /*7540*/  F2FP.PACK_AB R10, R75, R74 ;  /* 0x0000004a4b0a723e */ /* 0x000fe400000000ff */
[----:B------:R-:W-:Y:S01]  /*7550*/  F2FP.PACK_AB R11, R16, R21 ;  /* 0x00000015100b723e */ /* 0x000fe200000000ff */
[----:B------:R-:W-:-:S04]  /*7560*/  FADD.FTZ R12, R200, R12 ;  /* 0x0000000cc80c7221 */ /* 0x000fc80000010000 */
[----:B------:R-:W-:Y:S02]  /*7570*/  FADD.FTZ R12, R208, R12 ;  /* 0x0000000cd00c7221 */ /* 0x000fe40000010000 */
[----:B------:R-:W-:Y:S02]  /*7580*/  HMMA.16816.F32 R156, R8, R152, R56 ;  /* 0x00000098089c723c */ /* 0x000fe40000001838 */
        /* <DEDUP_REMOVED lines=8> */
[C---:B------:R-:W-:Y:S08]  /*7610*/  HMMA.16816.F32 R116, R8.reuse, R120, R28 ;  /* 0x000000780874723c */ /* 0x040ff0000000181c */
[C---:B------:R-:W-:Y:S08]  /*7620*/  HMMA.16816.F32 R152, R8.reuse, R154, R52 ;  /* 0x0000009a0898723c */ /* 0x040ff00000001834 */
[C---:B------:R-:W-:Y:S08]  /*7630*/  HMMA.16816.F32 R136, R8.reuse, R138, R40 ;  /* 0x0000008a0888723c */ /* 0x040ff00000001828 */
[C---:B------:R-:W-:Y:S08]  /*7640*/  HMMA.16816.F32 R108, R8.reuse, R110, R32 ;  /* 0x0000006e086c723c */ /* 0x040ff00000001820 */
[----:B------:R-:W-:Y:S01]  /*7650*/  HMMA.16816.F32 R120, R8, R122, R24 ;  /* 0x0000007a0878723c */ /* 0x000fe20000001818 */
[----:B------:R-:W-:Y:S07]  /*7660*/  @P0 BRA `(.L_x_2425) ;  /* 0x0000016000000947 */ /* 0x000fee0003800000 */
[----:B------:R-:W-:Y:S01]  /*7670*/  ISETP.LT.AND P0, PT, RZ, UR4, PT ;  /* 0x00000004ff007c0c */ /* 0x000fe2000bf01270 */
        /* <DEDUP_REMOVED lines=11> */
.L_x_2426:
[----:B------:R-:W-:Y:S02]  /*7730*/  UMOV UR5, 0x1 ;  /* 0x0000000100057882 */ /* 0x000fe40000000000 */
[----:B------:R-:W-:Y:S02]  /*7740*/  ULDC UR4, c[0x0][0x32c] ;  /* 0x0000cb0000047ab9 */ /* 0x000fe40000000800 */
[----:B------:R-:W-:-:S03]  /*7750*/  UISETP.NE.AND UP0, UPT, UR5, UR4, UPT ;  /* 0x000000040500728c */ /* 0x000fc6000bf05270 */
[----:B------:R-:W-:Y:S02]  /*7760*/  ULDC.64 UR4, c[0x0][0x330] ;  /* 0x0000cc0000047ab9 */ /* 0x000fe40000000a00 */
[----:B------:R-:W-:-:S06]  /*7770*/  UIMAD.WIDE.U32 UR22, UR19, UR4, URZ ;  /* 0x00000004131672a5 */ /* 0x000fcc000f8e003f */
[----:B------:R-:W-:Y:S02]  /*7780*/  @UP0 USHF.R.U32.HI UR19, URZ, UR5, UR23 ;  /* 0x000000053f130299 */ /* 0x000fe40008011617 */
.L_x_2427:
[----:B------:R-:W-:Y:S02]  /*7790*/  ULDC UR4, c[0x0][0x32c] ;  /* 0x0000cb0000047ab9 */ /* 0x000fe40000000800 */
[----:B------:R-:W-:-:S04]  /*77a0*/  UIMAD UR4, UR19, UR4, UR4 ;  /* 0x00000004130472a4 */ /* 0x000fc8000f8e0204 */
[----:B------:R-:W-:-:S04]  /*77b0*/  UISETP.LT.AND UP0, UPT, UR18, UR4, UPT ;  /* 0x000000041200728c */ /* 0x000fc8000bf01270 */
[----:B------:R-:W-:-:S03]  /*77c0*/  USEL UR18, UR18, UR4, UP0 ;  /* 0x0000000412127287 */ /* 0x000fc60008000000 */
.L_x_2425:
[----:B------:R-:W1:Y:S01]  /*77d0*/  R2UR UR4, R230 ;  /* 0x00000000e60473c2 */ /* 0x000e6200000e0000 */
[----:B------:R-:W-:-:S04]  /*77e0*/  UIMAD.WIDE UR18, UR18, 0x2aaaaaab, URZ ;  /* 0x2aaaaaab121278a5 */ /* 0x000fc8000f8e023f */
[----:B------:R-:W-:-:S04]  /*77f0*/  USHF.R.U32.HI UR5, URZ, 0x1f, UR19 ;  /* 0x0000001f3f057899 */ /* 0x000fc80008011613 */
[----:B------:R-:W-:-:S04]  /*7800*/  ULEA.HI.SX32 UR5, UR19, UR5, 0x1c ;  /* 0x0000000513057291 */ /* 0x000fc8000f8fe23f */
        /* <DEDUP_REMOVED lines=8> */
.L_x_2447:
[----:B------:R-:W-:Y:S04]  /*7890*/  DEPBAR.LE SB0, 0x0 ;  /* 0x000080000000791a */ /* 0x000fe80000000000 */
[----:B------:R-:W-:Y:S01]  /*78a0*/  BAR.SYNC.DEFER_BLOCKING 0x0 ;  /* 0x0000000000007b1d */ /* 0x000fe20000010000 */
[----:B------:R-:W-:Y:S05]  /*78b0*/  ISETP.GT.AND P0, PT, R230, R244, PT ;  /* 0x000000f4e600720c */ /* 0x000fea0003f04270 */
[----:B------:R1:W2:Y:S04]  /*78c0*/  LDSM.16.M88.4 R96, [R228+0x6100] ;  /* 0x00610000e460783b */ /* 0x0002a80000000200 */
[----:B------:R1:W3:Y:S04]  /*78d0*/  LDSM.16.M88.4 R92, [R228+0x8100] ;  /* 0x00810000e45c783b */ /* 0x0002e80000000200 */
        /* <DEDUP_REMOVED lines=14> */
[----:B------:R-:W-:-:S05]  /*79c0*/  @P0 BRA `(.L_x_2429) ;  /* 0x000002b000000947 */ /* 0x000fca0003800000 */
[----:B--234-:R-:W-:Y:S01]  /*79d0*/  SHF.R.S32.HI R0, RZ, 0x1f, R232 ;  /* 0x0000001fff007819 */ /* 0x01cfe200000114e8 */
[----:B------:R-:W-:Y:S01]  /*79e0*/  IMAD.WIDE.U32 R4, R232, c[0x0][0x208], RZ ;  /* 0x00008200e8047a25 */ /* 0x000fe200078e00ff */
[----:B------:R-:W-:Y:S03]  /*79f0*/  SHF.R.S32.HI R2, RZ, 0x1f, R231 ;  /* 0x0000001fff027819 */ /* 0x000fe600000114e7 */
[----:B------:R-:W-:Y:S02]  /*7a00*/  IMAD R0, R0, c[0x0][0x208], RZ ;  /* 0x0000820000007a24 */ /* 0x000fe400078e02ff */
[----:B------:R-:W-:Y:S02]  /*7a10*/  IMAD R2, R2, c[0x0][0x218], RZ ;  /* 0x0000860002027a24 */ /* 0x000fe400078e02ff */
[----:B------:R-:W-:Y:S02]  /*7a20*/  IMAD R0, R232, c[0x0][0x20c], R0 ;  /* 0x00008300e8007a24 */ /* 0x000fe400078e0200 */
[----:B------:R-:W-:Y:S02]  /*7a30*/  IMAD R2, R231, c[0x0][0x21c], R2 ;  /* 0x00008700e7027a24 */ /* 0x000fe400078e0202 */
[----:B------:R-:W-:Y:S04]  /*7a40*/  IMAD.IADD R5, R5, 0x1, R0 ;  /* 0x0000000105057824 */ /* 0x000fe800078e0200 */
[----:B------:R-:W-:Y:S05]  /*7a50*/  IMAD.WIDE.U32 R4, R231, c[0x0][0x218], R4 ;  /* 0x00008600e7047a25 */ /* 0x000fea00078e0004 */
[----:B------:R-:W-:Y:S04]  /*7a60*/  IADD3 R0, P0, R4, UR20, RZ ;  /* 0x0000001404007c10 */ /* 0x000fe8000ff1e0ff */
[----:B------:R-:W-:Y:S02]  /*7a70*/  IADD3.X R2, R5, UR12, R2, P0, !PT ;  /* 0x0000000c05027c10 */ /* 0x000fe400087fe402 */
[C---:B------:R-:W-:Y:S04]  /*7a80*/  LEA R20, P0, R0.reuse, c[0x0][0x1f8], 0x1 ;  /* 0x00007e0000147a11 */ /* 0x040fe800078008ff */
[----:B------:R-:W-:Y:S01]  /*7a90*/  LEA.HI.X R0, R0, c[0x0][0x1fc], R2, 0x1, P0 ;  /* 0x00007f0000007a11 */ /* 0x000fe200000f0c02 */
[----:B------:R-:W2:Y:S04]  /*7aa0*/  SHFL.IDX PT, R11, R20, RZ, 0x181f ;  /* 0x00181fff140b7589 */ /* 0x000ea800000e0000 */
[----:B------:R-:W3:Y:S04]  /*7ab0*/  SHFL.IDX PT, R12, R0, RZ, 0x181f ;  /* 0x00181fff000c7589 */ /* 0x000ee800000e0000 */
[----:B------:R-:W4:Y:S04]  /*7ac0*/  SHFL.IDX PT, R9, R20, 0x1, 0x181f ;  /* 0x00381f0014097f89 */ /* 0x000f2800000e0000 */
[----:B------:R-:W-:Y:S04]  /*7ad0*/  SHFL.IDX PT, R7, R20, 0x2, 0x181f ;  /* 0x00581f0014077f89 */ /* 0x000fe800000e0000 */
[----:B------:R-:W5:Y:S04]  /*7ae0*/  SHFL.IDX PT, R10, R0, 0x1, 0x181f ;  /* 0x00381f00000a7f89 */ /* 0x000f6800000e0000 */
[----:B------:R-:W1:Y:S04]  /*7af0*/  SHFL.IDX PT, R5, R20, 0x3, 0x181f ;  /* 0x00781f0014057f89 */ /* 0x000e6800000e0000 */
[----:B------:R-:W-:Y:S04]  /*7b00*/  SHFL.IDX PT, R8, R0, 0x2, 0x181f ;  /* 0x00581f0000087f89 */ /* 0x000fe800000e0000 */
[----:B------:R-:W1:Y:S04]  /*7b10*/  SHFL.IDX PT, R3, R20, 0x4, 0x181f ;  /* 0x00981f0014037f89 */ /* 0x000e6800000e0000 */
[----:B------:R1:W-:Y:S04]  /*7b20*/  SHFL.IDX PT, R2, R20, 0x5, 0x181f ;  /* 0x00b81f0014027f89 */ /* 0x0003e800000e0000 */
[----:B------:R-:W1:Y:S04]  /*7b30*/  SHFL.IDX PT, R6, R0, 0x3, 0x181f ;  /* 0x00781f0000067f89 */ /* 0x000e6800000e0000 */
[----:B------:R-:W1:Y:S04]  /*7b40*/  SHFL.IDX PT, R4, R0, 0x4, 0x181f ;  /* 0x00981f0000047f89 */ /* 0x000e6800000e0000 */
[----:B------:R-:W1:Y:S01]  /*7b50*/  SHFL.IDX PT, R0, R0, 0x5, 0x181f ;  /* 0x00b81f0000007f89 */ /* 0x000e6200000e0000 */
[-C--:B--2---:R-:W-:Y:S05]  /*7b60*/  IADD3 R14, P0, R11, R236.reuse, RZ ;  /* 0x000000ec0b0e7210 */ /* 0x084fea0007f1e0ff */
[--C-:B---3--:R-:W-:Y:S01]  /*7b70*/  IMAD.X R15, R12, 0x1, R235.reuse, P0 ;  /* 0x000000010c0f7824 */ /* 0x108fe200000e06eb */
[-C--:B----4-:R-:W-:Y:S04]  /*7b80*/  IADD3 R12, P0, R9, R236.reuse, RZ ;  /* 0x000000ec090c7210 */ /* 0x090fe80007f1e0ff */
[----:B------:R2:W-:Y:S01]  /*7b90*/  LDGSTS.E.BYPASS.LTC128B.128 [R239], [R14.64], !P4 ;  /* 0x000000000eef7fae */ /* 0x0005e2000e101d50 */
[--C-:B-----5:R-:W-:Y:S01]  /*7ba0*/  IMAD.X R13, R10, 0x1, R235.reuse, P0 ;  /* 0x000000010a0d7824 */ /* 0x120fe200000e06eb */
[-C--:B-1----:R-:W-:Y:S02]  /*7bb0*/  IADD3 R10, P2, R5, R236.reuse, RZ ;  /* 0x000000ec050a7210 */ /* 0x082fe40007f5e0ff */
[-C--:B------:R-:W-:Y:S02]  /*7bc0*/  IADD3 R20, P1, R3, R236.reuse, RZ ;  /* 0x000000ec03147210 */ /* 0x080fe40007f3e0ff */
[----:B------:R1:W-:Y:S01]  /*7bd0*/  LDGSTS.E.BYPASS.LTC128B.128 [R239+0x800], [R12.64], !P4 ;  /* 0x008000000cef7fae */ /* 0x0003e2000e101d50 */
[--C-:B------:R-:W-:Y:S01]  /*7be0*/  IMAD.X R11, R6, 0x1, R235.reuse, P2 ;  /* 0x00000001060b7824 */ /* 0x100fe200010e06eb */
[-C--:B------:R-:W-:Y:S01]  /*7bf0*/  IADD3 R2, P0, R2, R236.reuse, RZ ;  /* 0x000000ec02027210 */ /* 0x080fe20007f1e0ff */
[----:B------:R-:W-:Y:S03]  /*7c00*/  IMAD.X R21, R4, 0x1, R235, P1 ;  /* 0x0000000104157824 */ /* 0x000fe600008e06eb */
[-C--:B------:R-:W-:Y:S02]  /*7c10*/  IADD3.X R3, R0, R235.reuse, RZ, P0, !PT ;  /* 0x000000eb00037210 */ /* 0x080fe400007fe4ff */
[----:B--2---:R-:W-:Y:S04]  /*7c20*/  IADD3 R14, P5, R7, R236, RZ ;  /* 0x000000ec070e7210 */ /* 0x004fe80007fbe0ff */
[----:B------:R-:W-:Y:S05]  /*7c30*/  IADD3.X R15, R8, R235, RZ, P5, !PT ;  /* 0x000000eb080f7210 */ /* 0x000fea0002ffe4ff */
[----:B------:R1:W-:Y:S04]  /*7c40*/  LDGSTS.E.BYPASS.LTC128B.128 [R239+0x1000], [R14.64], !P4 ;  /* 0x010000000eef7fae */ /* 0x0003e8000e101d50 */
[----:B------:R1:W-:Y:S04]  /*7c50*/  LDGSTS.E.BYPASS.LTC128B.128 [R239+0x1800], [R10.64], !P4 ;  /* 0x018000000aef7fae */ /* 0x0003e8000e101d50 */
[----:B------:R1:W-:Y:S04]  /*7c60*/  LDGSTS.E.BYPASS.LTC128B.128 [R239+0x2000], [R20.64], !P4 ;  /* 0x0200000014ef7fae */ /* 0x0003e8000e101d50 */
[----:B------:R1:W-:Y:S02]  /*7c70*/  LDGSTS.E.BYPASS.LTC128B.128 [R239+0x2800], [R2.64], !P4 ;  /* 0x0280000002ef7fae */ /* 0x0003e4000e101d50 */
.L_x_2429:
[-C--:B--234-:R-:W-:Y:S01]  /*7c80*/  HMMA.16816.F32 R4, R96, R16.reuse, RZ ;  /* 0x000000106004723c */ /* 0x09cfe200000018ff */
[----:B------:R-:W-:Y:S02]  /*7c90*/  LDSM.16.M88.4 R204, [R222+0x4100] ;  /* 0x00410000decc783b */ /* 0x000fe40000000200 */
[----:B------:R-:W-:Y:S05]  /*7ca0*/  ISETP.GT.AND P0, PT, R244, R230, PT ;  /* 0x000000e6f400720c */ /* 0x000fea0003f04270 */
[C---:B-1----:R-:W-:Y:S01]  /*7cb0*/  HMMA.16816.F32 R8, R92.reuse, R16, RZ ;  /* 0x000000105c08723c */ /* 0x042fe200000018ff */
[----:B------:R-:W0:Y:S07]  /*7cc0*/  LDGDEPBAR ;  /* 0x00000000000079af */ /* 0x000e2e0000000000 */
[-C--:B------:R-:W-:Y:S01]  /*7cd0*/  HMMA.16816.F32 R12, R92, R18.reuse, RZ ;  /* 0x000000125c0c723c */ /* 0x080fe200000018ff */
[----:B------:R-:W-:Y:S07]  /*7ce0*/  LDSM.16.M88.4 R208, [R222+0x4900] ;  /* 0x00490000ded0783b */ /* 0x000fee0000000200 */
        /* <DEDUP_REMOVED lines=54> */
[----:B------:R-:W-:Y:S07]  /*8050*/  LDSM.16.M88.4 R200, [R212+0x1000] ;  /* 0x00100000d4c8783b */ /* 0x000fee0000000200 */
        /* <DEDUP_REMOVED lines=19> */
[-C--:B----4-:R-:W-:Y:S08]  /*8190*/  HMMA.16816.F32 R68, R168, R172.reuse, R68 ;  /* 0x000000aca844723c */ /* 0x090ff00000001844 */
[C---:B------:R-:W-:Y:S08]  /*81a0*/  HMMA.16816.F32 R72, R184.reuse, R172, R72 ;  /* 0x000000acb848723c */ /* 0x040ff00000001848 */
[-C--:B------:R-:W-:Y:S08]  /*81b0*/  HMMA.16816.F32 R76, R184, R174.reuse, R76 ;  /* 0x000000aeb84c723c */ /* 0x080ff0000000184c */
[C---:B------:R-:W-:Y:S01]  /*81c0*/  HMMA.16816.F32 R80, R168.reuse, R174, R80 ;  /* 0x000000aea850723c */ /* 0x040fe20000001850 */
[----:B------:R-:W4:Y:S01]  /*81d0*/  LDSM.16.M88.4 R172, [R212+0x2800] ;  /* 0x00280000d4ac783b */ /* 0x000f220000000200 */
[----:B------:R-:W-:Y:S06]  /*81e0*/  DEPBAR.LE SB0, 0x0 ;  /* 0x000080000000791a */ /* 0x000fec0000000000 */
[-C--:B-1----:R-:W-:Y:S01]  /*81f0*/  HMMA.16816.F32 R84, R168, R176.reuse, R84 ;  /* 0x000000b0a854723c */ /* 0x082fe20000001854 */
[----:B------:R-:W-:Y:S07]  /*8200*/  BAR.SYNC.DEFER_BLOCKING 0x0 ;  /* 0x0000000000007b1d */ /* 0x000fee0000010000 */
[C---:B------:R-:W-:Y:S08]  /*8210*/  HMMA.16816.F32 R88, R184.reuse, R176, R88 ;  /* 0x000000b0b858723c */ /* 0x040ff00000001858 */
[-C--:B------:R-:W-:Y:S08]  /*8220*/  HMMA.16816.F32 R92, R184, R178.reuse, R92 ;  /* 0x000000b2b85c723c */ /* 0x080ff0000000185c */
[----:B------:R-:W-:Y:S08]  /*8230*/  HMMA.16816.F32 R96, R168, R178, R96 ;  /* 0x000000b2a860723c */ /* 0x000ff00000001860 */
[-C--:B--2---:R-:W-:Y:S08]  /*8240*/  HMMA.16816.F32 R4, R180, R188.reuse, R4 ;  /* 0x000000bcb404723c */ /* 0x084ff00000001804 */
        /* <DEDUP_REMOVED lines=15> */
[-C--:B-----5:R-:W-:Y:S08]  /*8340*/  HMMA.16816.F32 R68, R180, R208.reuse, R68 ;  /* 0x000000d0b444723c */ /* 0x0a0ff00000001844 */
[C---:B------:R-:W-:Y:S08]  /*8350*/  HMMA.16816.F32 R72, R192.reuse, R208, R72 ;  /* 0x000000d0c048723c */ /* 0x040ff00000001848 */
[-C--:B------:R-:W-:Y:S08]  /*8360*/  HMMA.16816.F32 R76, R192, R210.reuse, R76 ;  /* 0x000000d2c04c723c */ /* 0x080ff0000000184c */
[C---:B------:R-:W-:Y:S08]  /*8370*/  HMMA.16816.F32 R80, R180.reuse, R210, R80 ;  /* 0x000000d2b450723c */ /* 0x040ff00000001850 */
[-C--:B----4-:R-:W-:Y:S08]  /*8380*/  HMMA.16816.F32 R84, R180, R172.reuse, R84 ;  /* 0x000000acb454723c */ /* 0x090ff00000001854 */
[C---:B------:R-:W-:Y:S08]  /*8390*/  HMMA.16816.F32 R88, R192.reuse, R172, R88 ;  /* 0x000000acc058723c */ /* 0x040ff00000001858 */
[-C--:B------:R-:W-:Y:S08]  /*83a0*/  HMMA.16816.F32 R92, R192, R174.reuse, R92 ;  /* 0x000000aec05c723c */ /* 0x080ff0000000185c */
[----:B------:R-:W-:Y:S01]  /*83b0*/  HMMA.16816.F32 R96, R180, R174, R96 ;  /* 0x000000aeb460723c */ /* 0x000fe20000001860 */
[----:B------:R-:W-:-:S07]  /*83c0*/  @!P0 BRA `(.L_x_2430) ;  /* 0x000003a000008947 */ /* 0x000fce0003800000 */
[----:B------:R-:W-:Y:S01]  /*83d0*/  PLOP3.LUT P1, PT, PT, PT, UP3, 0x80, 0x0 ;  /* 0x000000000000781c */ /* 0x000fe20003f2f038 */
[----:B------:R-:W-:Y:S01]  /*83e0*/  IMAD R232, R244, 0x60, R234 ;  /* 0x00000060f4e87824 */ /* 0x000fe200078e02ea */
[----:B------:R-:W-:Y:S01]  /*83f0*/  PLOP3.LUT P0, PT, PT, PT, UP3, 0x80, 0x0 ;  /* 0x000000000000781c */ /* 0x000fe20003f0f038 */
[----:B------:R-:W-:Y:S03]  /*8400*/  IMAD.MOV.U32 R231, RZ, RZ, RZ ;  /* 0x000000ffffe77224 */ /* 0x000fe600078e00ff */
[----:B------:R-:W-:Y:S05]  /*8410*/  IADD3 R232, R232, -0x60, R233 ;  /* 0xffffffa0e8e87810 */ /* 0x000fea0007ffe0e9 */
[----:B------:R-:W-:Y:S02]  /*8420*/  IMAD.MOV.U32 R0, RZ, RZ, R232 ;  /* 0x000000ffff007224 */ /* 0x000fe400078e00e8 */
[----:B------:R-:W-:Y:S05]  /*8430*/  @P1 IMAD.HI.U32 R2, R232, c[0x0][0x2bc], RZ ;  /* 0x0000af00e8021a27 */ /* 0x000fea00078e00ff */
[----:B------:R-:W-:Y:S04]  /*8440*/  @P0 SHF.R.U32.HI R0, RZ, c[0x0][0x2c0], R2 ;  /* 0x0000b000ff000a19 */ /* 0x000fe80000011602 */
[C---:B------:R-:W-:Y:S04]  /*8450*/  @!P3 IADD3 R168, P0, R0.reuse, UR14, RZ ;  /* 0x0000000e00a8bc10 */ /* 0x040fe8000ff1e0ff */
[----:B------:R-:W-:Y:S01]  /*8460*/  @!P3 LEA.HI.X.SX32 R3, R0, UR7, 0x1, P0 ;  /* 0x000000070003bc11 */ /* 0x000fe200080f0eff */
[----:B------:R-:W-:Y:S01]  /*8470*/  IMAD.MOV R0, RZ, RZ, -R0 ;  /* 0x000000ffff007224 */ /* 0x000fe200078e0a00 */
[----:B------:R-:W-:Y:S03]  /*8480*/  @!P3 LEA R2, P0, R168, c[0x0][0x2a0], 0x2 ;  /* 0x0000a800a802ba11 */ /* 0x000fe600078010ff */
        /* <DEDUP_REMOVED lines=12> */
[----:B------:R-:W-:Y:S05]  /*8550*/  IMAD R0, R231, c[0x0][0x1f4], R0 ;  /* 0x00007d00e7007a24 */ /* 0x000fea00078e0200 */
[----:B------:R-:W-:Y:S02]  /*8560*/  IADD3.X R0, R3, UR6, R0, P0, !PT ;  /* 0x0000000603007c10 */ /* 0x000fe400087fe400 */
[C---:B------:R-:W-:Y:S04]  /*8570*/  LEA R180, P0, R2.reuse, c[0x0][0x1c8], 0x1 ;  /* 0x0000720002b47a11 */ /* 0x040fe800078008ff */
[----:B------:R-:W-:Y:S01]  /*8580*/  LEA.HI.X R0, R2, c[0x0][0x1cc], R0, 0x1, P0 ;  /* 0x0000730002007a11 */ /* 0x000fe200000f0c00 */
[----:B------:R-:W1:Y:S04]  /*8590*/  SHFL.IDX PT, R175, R180, RZ, 0x181f ;  /* 0x00181fffb4af7589 */ /* 0x000e6800000e0000 */
[----:B------:R-:W2:Y:S04]  /*85a0*/  SHFL.IDX PT, R176, R0, RZ, 0x181f ;  /* 0x00181fff00b07589 */ /* 0x000ea800000e0000 */
[----:B------:R-:W3:Y:S04]  /*85b0*/  SHFL.IDX PT, R173, R180, 0x1, 0x181f ;  /* 0x00381f00b4ad7f89 */ /* 0x000ee800000e0000 */
[----:B------:R-:W-:Y:S04]  /*85c0*/  SHFL.IDX PT, R171, R180, 0x2, 0x181f ;  /* 0x00581f00b4ab7f89 */ /* 0x000fe800000e0000 */
[----:B------:R-:W4:Y:S04]  /*85d0*/  SHFL.IDX PT, R174, R0, 0x1, 0x181f ;  /* 0x00381f0000ae7f89 */ /* 0x000f2800000e0000 */
[----:B------:R-:W5:Y:S04]  /*85e0*/  SHFL.IDX PT, R169, R180, 0x3, 0x181f ;  /* 0x00781f00b4a97f89 */ /* 0x000f6800000e0000 */
[----:B------:R-:W-:Y:S01]  /*85f0*/  SHFL.IDX PT, R172, R0, 0x2, 0x181f ;  /* 0x00581f0000ac7f89 */ /* 0x000fe200000e0000 */
[-C--:B-1----:R-:W-:Y:S03]  /*8600*/  IADD3 R178, P0, R175, R236.reuse, RZ ;  /* 0x000000ecafb27210 */ /* 0x082fe60007f1e0ff */
[----:B------:R-:W1:Y:S02]  /*8610*/  SHFL.IDX PT, R3, R180, 0x4, 0x181f ;  /* 0x00981f00b4037f89 */ /* 0x000e6400000e0000 */
[--C-:B--2---:R-:W-:Y:S02]  /*8620*/  IMAD.X R179, R176, 0x1, R235.reuse, P0 ;  /* 0x00000001b0b37824 */ /* 0x104fe400000e06eb */
[----:B------:R1:W2:Y:S01]  /*8630*/  SHFL.IDX PT, R2, R180, 0x5, 0x181f ;  /* 0x00b81f00b4027f89 */ /* 0x0002a200000e0000 */
[-C--:B---3--:R-:W-:Y:S03]  /*8640*/  IADD3 R176, P0, R173, R236.reuse, RZ ;  /* 0x000000ecadb07210 */ /* 0x088fe60007f1e0ff */
[----:B------:R3:W-:Y:S04]  /*8650*/  LDGSTS.E.BYPASS.LTC128B.128 [R229+0x3100], [R178.64], !P4 ;  /* 0x03100000b2e57fae */ /* 0x0007e8000e101d50 */
[----:B------:R-:W3:Y:S01]  /*8660*/  SHFL.IDX PT, R170, R0, 0x3, 0x181f ;  /* 0x00781f0000aa7f89 */ /* 0x000ee200000e0000 */
[--C-:B----4-:R-:W-:Y:S03]  /*8670*/  IMAD.X R177, R174, 0x1, R235.reuse, P0 ;  /* 0x00000001aeb17824 */ /* 0x110fe600000e06eb */
[----:B------:R-:W4:Y:S01]  /*8680*/  SHFL.IDX PT, R168, R0, 0x4, 0x181f ;  /* 0x00981f0000a87f89 */ /* 0x000f2200000e0000 */
[-C--:B-----5:R-:W-:Y:S03]  /*8690*/  IADD3 R174, P2, R169, R236.reuse, RZ ;  /* 0x000000eca9ae7210 */ /* 0x0a0fe60007f5e0ff */
[----:B------:R-:W5:Y:S04]  /*86a0*/  SHFL.IDX PT, R0, R0, 0x5, 0x181f ;  /* 0x00b81f0000007f89 */ /* 0x000f6800000e0000 */
[----:B------:R5:W-:Y:S01]  /*86b0*/  LDGSTS.E.BYPASS.LTC128B.128 [R229+0x3900], [R176.64], !P4 ;  /* 0x03900000b0e57fae */ /* 0x000be2000e101d50 */
[-C--:B-1----:R-:W-:Y:S02]  /*86c0*/  IADD3 R180, P1, R3, R236.reuse, RZ ;  /* 0x000000ec03b47210 */ /* 0x082fe40007f3e0ff */
[-C--:B--2---:R-:W-:Y:S02]  /*86d0*/  IADD3 R2, P0, R2, R236.reuse, RZ ;  /* 0x000000ec02027210 */ /* 0x084fe40007f1e0ff */
[----:B---3--:R-:W-:Y:S01]  /*86e0*/  IADD3 R178, P5, R171, R236, RZ ;  /* 0x000000ecabb27210 */ /* 0x008fe20007fbe0ff */
[--C-:B------:R-:W-:Y:S04]  /*86f0*/  IMAD.X R175, R170, 0x1, R235.reuse, P2 ;  /* 0x00000001aaaf7824 */ /* 0x100fe800010e06eb */
[--C-:B------:R-:W-:Y:S02]  /*8700*/  IMAD.X R179, R172, 0x1, R235.reuse, P5 ;  /* 0x00000001acb37824 */ /* 0x100fe400028e06eb */
[--C-:B----4-:R-:W-:Y:S02]  /*8710*/  IMAD.X R181, R168, 0x1, R235.reuse, P1 ;  /* 0x00000001a8b57824 */ /* 0x110fe400008e06eb */
[----:B-----5:R-:W-:Y:S01]  /*8720*/  IMAD.X R3, R0, 0x1, R235, P0 ;  /* 0x0000000100037824 */ /* 0x020fe200000e06eb */
[----:B------:R1:W-:Y:S04]  /*8730*/  LDGSTS.E.BYPASS.LTC128B.128 [R229+0x4100], [R178.64], !P4 ;  /* 0x04100000b2e57fae */ /* 0x0003e8000e101d50 */
[----:B------:R1:W-:Y:S04]  /*8740*/  LDGSTS.E.BYPASS.LTC128B.128 [R229+0x4900], [R174.64], !P4 ;  /* 0x04900000aee57fae */ /* 0x0003e8000e101d50 */
[----:B------:R1:W-:Y:S04]  /*8750*/  LDGSTS.E.BYPASS.LTC128B.128 [R229+0x5100], [R180.64], !P4 ;  /* 0x05100000b4e57fae */ /* 0x0003e8000e101d50 */
[----:B------:R1:W-:Y:S02]  /*8760*/  LDGSTS.E.BYPASS.LTC128B.128 [R229+0x5900], [R2.64], !P4 ;  /* 0x0590000002e57fae */ /* 0x0003e4000e101d50 */
.L_x_2430:
[----:B------:R-:W-:Y:S01]  /*8770*/  IMAD.MOV.U32 R171, RZ, RZ, R237 ;  /* 0x000000ffffab7224 */ /* 0x000fe200078e00ed */
[----:B------:R-:W-:Y:S01]  /*8780*/  PLOP3.LUT P1, PT, PT, PT, UP2, 0x80, 0x0 ;  /* 0x000000000000781c */ /* 0x000fe20003f2f028 */
[----:B------:R-:W0:Y:S01]  /*8790*/  LDGDEPBAR ;  /* 0x00000000000079af */ /* 0x000e220000000000 */
[----:B------:R-:W-:Y:S01]  /*87a0*/  PLOP3.LUT P0, PT, PT, PT, UP2, 0x80, 0x0 ;  /* 0x000000000000781c */ /* 0x000fe20003f0f028 */
[----:B------:R-:W-:Y:S05]  /*87b0*/  IMAD R170, R244, -0x60, RZ ;  /* 0xffffffa0f4aa7824 */ /* 0x000fea00078e02ff */
[----:B-1----:R-:W-:Y:S05]  /*87c0*/  IADD3 R2, -R238, 0x1, R170 ;  /* 0x00000001ee027810 */ /* 0x002fea0007ffe1aa */
[----:B------:R-:W-:Y:S05]  /*87d0*/  @P1 IMAD.HI.U32 R0, R237, c[0x0][0x2c8], RZ ;  /* 0x0000b200ed001a27 */ /* 0x000fea00078e00ff */
[----:B------:R-:W-:Y:S01]  /*87e0*/  @P0 SHF.R.U32.HI R171, RZ, c[0x0][0x2cc], R0 ;  /* 0x0000b300ffab0a19 */ /* 0x000fe20000011600 */
[----:B------:R-:W-:Y:S01]  /*87f0*/  IMAD.MOV.U32 R0, RZ, RZ, c[0x0][0x2ac] ;  /* 0x0000ab00ff007624 */ /* 0x000fe200078e00ff */
[----:B------:R-:W-:Y:S03]  /*8800*/  PLOP3.LUT P0, PT, PT, PT, UP1, 0x40, 0x0 ;  /* 0x000000000000781c */ /* 0x000fe60003f0e818 */
[----:B------:R-:W1:Y:S01]  /*8810*/  SHFL.IDX PT, R168, R171, RZ, 0x1c1f ;  /* 0x001c1fffaba87589 */ /* 0x000e6200000e0000 */
        /* <DEDUP_REMOVED lines=22> */
.L_x_2433:
[----:B------:R-:W-:Y:S04]  /*8980*/  MOV R0, c[0x0][0x32c] ;  /* 0x0000cb0000007a02 */ /* 0x000fe80000000f00 */
[----:B------:R-:W-:Y:S11]  /*8990*/  ISETP.NE.AND P0, PT, R0, 0x1, PT ;  /* 0x000000010000780c */ /* 0x000ff60003f05270 */
[----:B------:R-:W-:Y:S02]  /*89a0*/  @!UPT UIADD3 URZ, URZ, URZ, URZ ;  /* 0x0000003f3f3ff290 */ /* 0x000fe4000fffe03f */
[----:B------:R-:W-:Y:S05]  /*89b0*/  @P0 IMAD.HI.U32 R0, R168, c[0x0][0x330], RZ ;  /* 0x0000cc00a8000a27 */ /* 0x000fea00078e00ff */
[----:B------:R-:W-:Y:S02]  /*89c0*/  @P0 SHF.R.U32.HI R168, RZ, c[0x0][0x334], R0 ;  /* 0x0000cd00ffa80a19 */ /* 0x000fe40000011600 */
.L_x_2434:
[----:B------:R-:W-:Y:S05]  /*89d0*/  BSYNC B0 ;  /* 0x0000000000007941 */ /* 0x000fea0003800000 */
.L_x_2432:
[----:B------:R-:W-:Y:S04]  /*89e0*/  IMAD.IADD R0, R170, 0x1, -R238 ;  /* 0x00000001aa007824 */ /* 0x000fe800078e0aee */
[----:B------:R-:W-:Y:S05]  /*89f0*/  IMAD R168, R168, c[0x0][0x32c], R0 ;  /* 0x0000cb00a8a87a24 */ /* 0x000fea00078e0200 */
[----:B------:R-:W-:Y:S02]  /*8a00*/  IADD3 R0, R168, c[0x0][0x32c], RZ ;  /* 0x0000cb00a8007a10 */ /* 0x000fe40007ffe0ff */
[----:B------:R-:W-:Y:S02]  /*8a10*/  IMNMX R180, R180, R168, !PT ;  /* 0x000000a8b4b47217 */ /* 0x000fe40007800200 */
[----:B------:R-:W-:Y:S02]  /*8a20*/  IMNMX R183, R183, R0, PT ;  /* 0x00000000b7b77217 */ /* 0x000fe40003800200 */
.L_x_2431:
[----:B------:R-:W-:Y:S01]  /*8a30*/  PLOP3.LUT P0, PT, PT, PT, UP1, 0x40, 0x0 ;  /* 0x000000000000781c */ /* 0x000fe20003f0e818 */
[----:B------:R-:W1:Y:S02]  /*8a40*/  SHFL.IDX PT, R168, R171, 0x1, 0x1c1f ;  /* 0x003c1f00aba87f89 */ /* 0x000e6400000e0000 */
[----:B-1----:R-:W-:Y:S01]  /*8a50*/  IADD3 R177, R2, R168, RZ ;  /* 0x000000a802b17210 */ /* 0x002fe20007ffe0ff */
[----:B------:R-:W-:Y:S09]  /*8a60*/  IMAD.IADD R181, R3, 0x1, R168 ;  /* 0x0000000103b57824 */ /* 0x000ff200078e02a8 */
        /* <DEDUP_REMOVED lines=16> */
.L_x_2437:
[----:B------:R-:W-:Y:S04]  /*8b70*/  MOV R0, 0x1 ;  /* 0x0000000100007802 */ /* 0x000fe80000000f00 */
[----:B------:R-:W-:Y:S11]  /*8b80*/  ISETP.NE.AND P0, PT, R0, c[0x0][0x32c], PT ;  /* 0x0000cb0000007a0c */ /* 0x000ff60003f05270 */
[----:B------:R-:W-:Y:S02]  /*8b90*/  @!UPT UIADD3 URZ, URZ, URZ, URZ ;  /* 0x0000003f3f3ff290 */ /* 0x000fe4000fffe03f */
[----:B------:R-:W-:Y:S05]  /*8ba0*/  @P0 IMAD.HI.U32 R0, R168, c[0x0][0x330], RZ ;  /* 0x0000cc00a8000a27 */ /* 0x000fea00078e00ff */
[----:B------:R-:W-:Y:S02]  /*8bb0*/  @P0 SHF.R.U32.HI R168, RZ, c[0x0][0x334], R0 ;  /* 0x0000cd00ffa80a19 */ /* 0x000fe40000011600 */
.L_x_2438:
[----:B------:R-:W-:Y:S05]  /*8bc0*/  BSYNC B0 ;  /* 0x0000000000007941 */ /* 0x000fea0003800000 */
.L_x_2436:
[----:B------:R-:W-:Y:S04]  /*8bd0*/  IMAD.IADD R0, R170, 0x1, -R238 ;  /* 0x00000001aa007824 */ /* 0x000fe800078e0aee */
[----:B------:R-:W-:Y:S05]  /*8be0*/  IMAD R0, R168, c[0x0][0x32c], R0 ;  /* 0x0000cb00a8007a24 */ /* 0x000fea00078e0200 */
[----:B------:R-:W-:Y:S02]  /*8bf0*/  IADD3 R168, R0, c[0x0][0x32c], RZ ;  /* 0x0000cb0000a87a10 */ /* 0x000fe40007ffe0ff */
[----:B------:R-:W-:Y:S02]  /*8c00*/  IMNMX R177, R177, R0, !PT ;  /* 0x00000000b1b17217 */ /* 0x000fe40007800200 */
[----:B------:R-:W-:Y:S02]  /*8c10*/  IMNMX R181, R181, R168, PT ;  /* 0x000000a8b5b57217 */ /* 0x000fe40003800200 */
.L_x_2435:
        /* <DEDUP_REMOVED lines=20> */
.L_x_2441:
[----:B------:R-:W-:Y:S04]  /*8d60*/  MOV R0, c[0x0][0x32c] ;  /* 0x0000cb0000007a02 */ /* 0x000fe80000000f00 */
[----:B------:R-:W-:Y:S11]  /*8d70*/  ISETP.NE.AND P0, PT, R0, 0x1, PT ;  /* 0x000000010000780c */ /* 0x000ff60003f05270 */
[----:B------:R-:W-:Y:S02]  /*8d80*/  @!UPT UIADD3 URZ, URZ, URZ, URZ ;  /* 0x0000003f3f3ff290 */ /* 0x000fe4000fffe03f */
[----:B------:R-:W-:Y:S05]  /*8d90*/  @P0 IMAD.HI.U32 R0, R168, c[0x0][0x330], RZ ;  /* 0x0000cc00a8000a27 */ /* 0x000fea00078e00ff */
[----:B------:R-:W-:Y:S02]  /*8da0*/  @P0 SHF.R.U32.HI R168, RZ, c[0x0][0x334], R0 ;  /* 0x0000cd00ffa80a19 */ /* 0x000fe40000011600 */
.L_x_2442:
[----:B------:R-:W-:Y:S05]  /*8db0*/  BSYNC B0 ;  /* 0x0000000000007941 */ /* 0x000fea0003800000 */
.L_x_2440:
[----:B------:R-:W-:Y:S04]  /*8dc0*/  IMAD.IADD R0, R170, 0x1, -R238 ;  /* 0x00000001aa007824 */ /* 0x000fe800078e0aee */
[----:B------:R-:W-:Y:S05]  /*8dd0*/  IMAD R0, R168, c[0x0][0x32c], R0 ;  /* 0x0000cb00a8007a24 */ /* 0x000fea00078e0200 */
[----:B------:R-:W-:Y:S02]  /*8de0*/  IADD3 R168, R0, c[0x0][0x32c], RZ ;  /* 0x0000cb0000a87a10 */ /* 0x000fe40007ffe0ff */
[----:B------:R-:W-:Y:S02]  /*8df0*/  IMNMX R174, R174, R0, !PT ;  /* 0x00000000aeae7217 */ /* 0x000fe40007800200 */
[----:B------:R-:W-:Y:S02]  /*8e00*/  IMNMX R175, R175, R168, PT ;  /* 0x000000a8afaf7217 */ /* 0x000fe40003800200 */
.L_x_2439:
[C---:B------:R-:W-:Y:S02]  /*8e10*/  ISETP.GE.AND P1, PT, R170.reuse, 0x9, PT ;  /* 0x00000009aa00780c */ /* 0x040fe40003f26270 */
[----:B------:R-:W-:Y:S02]  /*8e20*/  ISETP.GE.AND P5, PT, R170, 0xa, PT ;  /* 0x0000000aaa00780c */ /* 0x000fe40003fa6270 */
[----:B------:R-:W-:Y:S02]  /*8e30*/  ISETP.GT.AND P0, PT, R180, 0x8, !P1 ;  /* 0x00000008b400780c */ /* 0x000fe40004f04270 */
[----:B------:R-:W-:Y:S02]  /*8e40*/  P2R R173, PR, RZ, 0x2 ;  /* 0x00000002ffad7803 */ /* 0x000fe40000000000 */
[----:B------:R-:W-:Y:S02]  /*8e50*/  ISETP.LT.OR P0, PT, R183, 0x9, P0 ;  /* 0x00000009b700780c */ /* 0x000fe40000701670 */
[C---:B------:R-:W-:Y:S02]  /*8e60*/  ISETP.GT.AND P1, PT, R177.reuse, 0x8, !P1 ;  /* 0x00000008b100780c */ /* 0x040fe40004f24270 */
[----:B------:R-:W-:Y:S02]  /*8e70*/  P2R R179, PR, RZ, 0x10 ;  /* 0x00000010ffb37803 */ /* 0x000fe40000000000 */
[----:B------:R-:W-:Y:S02]  /*8e80*/  FSEL R169, R16, -INF , !P0 ;  /* 0xff80000010a97808 */ /* 0x000fe40004000000 */
[----:B------:R-:W-:Y:S02]  /*8e90*/  ISETP.GT.AND P0, PT, R177, 0x9, !P5 ;  /* 0x00000009b100780c */ /* 0x000fe40006f04270 */
[C---:B------:R-:W-:Y:S02]  /*8ea0*/  ISETP.LT.OR P1, PT, R181.reuse, 0x9, P1 ;  /* 0x00000009b500780c */ /* 0x040fe40000f21670 */
[----:B------:R-:W-:Y:S02]  /*8eb0*/  ISETP.GE.AND P4, PT, R170, 0x11, PT ;  /* 0x00000011aa00780c */ /* 0x000fe40003f86270 */
[----:B------:R-:W-:Y:S02]  /*8ec0*/  ISETP.LT.OR P0, PT, R181, 0xa, P0 ;  /* 0x0000000ab500780c */ /* 0x000fe40000701670 */
[----:B------:R-:W-:Y:S02]  /*8ed0*/  FSEL R0, R18, -INF , !P1 ;  /* 0xff80000012007808 */ /* 0x000fe40004800000 */
[----:B------:R-:W-:Y:S02]  /*8ee0*/  ISETP.GT.AND P1, PT, R180, 0x10, !P4 ;  /* 0x00000010b400780c */ /* 0x000fe40006724270 */
[----:B------:R-:W-:Y:S02]  /*8ef0*/  P2R R176, PR, RZ, 0x8 ;  /* 0x00000008ffb07803 */ /* 0x000fe40000000000 */
[----:B------:R-:W-:Y:S02]  /*8f00*/  FSEL R19, R19, -INF , !P0 ;  /* 0xff80000013137808 */ /* 0x000fe40004000000 */
[C---:B------:R-:W-:Y:S02]  /*8f10*/  ISETP.LT.OR P0, PT, R183.reuse, 0x11, P1 ;  /* 0x00000011b700780c */ /* 0x040fe40000f01670 */
[----:B------:R-:W-:Y:S02]  /*8f20*/  ISETP.GE.AND P3, PT, R170, 0x12, PT ;  /* 0x00000012aa00780c */ /* 0x000fe40003f66270 */
[----:B------:R-:W-:Y:S02]  /*8f30*/  ISETP.GT.AND P2, PT, R180, 0x9, !P5 ;  /* 0x00000009b400780c */ /* 0x000fe40006f44270 */
[----:B------:R-:W-:Y:S02]  /*8f40*/  FSEL R20, R20, -INF , !P0 ;  /* 0xff80000014147808 */ /* 0x000fe40004000000 */
[----:B------:R-:W-:Y:S02]  /*8f50*/  ISETP.GT.AND P0, PT, R180, 0x11, !P3 ;  /* 0x00000011b400780c */ /* 0x000fe40005f04270 */
[C---:B------:R-:W-:Y:S02]  /*8f60*/  ISETP.LT.OR P2, PT, R183.reuse, 0xa, P2 ;  /* 0x0000000ab700780c */ /* 0x040fe40001741670 */
[----:B------:R-:W-:Y:S02]  /*8f70*/  ISETP.LT.OR P0, PT, R183, 0x12, P0 ;  /* 0x00000012b700780c */ /* 0x000fe40000701670 */
[----:B------:R-:W-:Y:S02]  /*8f80*/  FSEL R168, R17, -INF , !P2 ;  /* 0xff80000011a87808 */ /* 0x000fe40005000000 */
[----:B------:R-:W-:Y:S02]  /*8f90*/  FSEL R17, R21, -INF , !P0 ;  /* 0xff80000015117808 */ /* 0x000fe40004000000 */
[----:B------:R-:W-:Y:S02]  /*8fa0*/  ISETP.GT.AND P0, PT, R177, 0x10, !P4 ;  /* 0x00000010b100780c */ /* 0x000fe40006704270 */
[C---:B------:R-:W-:Y:S02]  /*8fb0*/  ISETP.GE.AND P2, PT, R170.reuse, 0x19, PT ;  /* 0x00000019aa00780c */ /* 0x040fe40003f46270 */
[----:B------:R-:W-:Y:S02]  /*8fc0*/  ISETP.LT.OR P0, PT, R181, 0x11, P0 ;  /* 0x00000011b500780c */ /* 0x000fe40000701670 */
[----:B------:R-:W-:Y:S02]  /*8fd0*/  ISETP.GE.AND P1, PT, R170, 0x1a, PT ;  /* 0x0000001aaa00780c */ /* 0x000fe40003f26270 */
[----:B------:R-:W-:Y:S02]  /*8fe0*/  FSEL R18, R22, -INF , !P0 ;  /* 0xff80000016127808 */ /* 0x000fe40004000000 */
[----:B------:R-:W-:Y:S02]  /*8ff0*/  ISETP.GT.AND P0, PT, R177, 0x11, !P3 ;  /* 0x00000011b100780c */ /* 0x000fe40005f04270 */
[----:B------:R-:W-:Y:S02]  /*9000*/  P2R R22, PR, RZ, 0x4 ;  /* 0x00000004ff167803 */ /* 0x000fe40000000000 */
[----:B------:R-:W-:Y:S02]  /*9010*/  ISETP.LT.OR P0, PT, R181, 0x12, P0 ;  /* 0x00000012b500780c */ /* 0x000fe40000701670 */
[----:B------:R-:W-:Y:S02]  /*9020*/  P2R R21, PR, RZ, 0x2 ;  /* 0x00000002ff157803 */ /* 0x000fe40000000000 */
[----:B------:R-:W-:Y:S02]  /*9030*/  FSEL R16, R23, -INF , !P0 ;  /* 0xff80000017107808 */ /* 0x000fe40004000000 */
[----:B------:R-:W-:Y:S02]  /*9040*/  ISETP.GT.AND P0, PT, R180, 0x18, !P2 ;  /* 0x00000018b400780c */ /* 0x000fe40005704270 */
[----:B------:R-:W-:Y:S02]  /*9050*/  P2R R178, PR, RZ, 0x10 ;  /* 0x00000010ffb27803 */ /* 0x000fe40000000000 */
[C---:B------:R-:W-:Y:S02]  /*9060*/  ISETP.LT.OR P0, PT, R183.reuse, 0x19, P0 ;  /* 0x00000019b700780c */ /* 0x040fe40000701670 */
[----:B------:R-:W-:Y:S02]  /*9070*/  ISETP.GE.AND P4, PT, R170, 0x4a, PT ;  /* 0x0000004aaa00780c */ /* 0x000fe40003f86270 */
[----:B------:R-:W-:Y:S02]  /*9080*/  FSEL R32, R32, -INF , !P0 ;  /* 0xff80000020207808 */ /* 0x000fe40004000000 */
[----:B------:R-:W-:Y:S02]  /*9090*/  ISETP.GT.AND P0, PT, R180, 0x19, !P1 ;  /* 0x00000019b400780c */ /* 0x000fe40004f04270 */
[C---:B------:R-:W-:Y:S02]  /*90a0*/  ISETP.GE.AND P6, PT, R170.reuse, 0x52, PT ;  /* 0x00000052aa00780c */ /* 0x040fe40003fc6270 */
[----:B------:R-:W-:Y:S02]  /*90b0*/  ISETP.LT.OR P0, PT, R183, 0x1a, P0 ;  /* 0x0000001ab700780c */ /* 0x000fe40000701670 */
[----:B------:R-:W-:Y:S02]  /*90c0*/  P2R R182, PR, RZ, 0x8 ;  /* 0x00000008ffb67803 */ /* 0x000fe40000000000 */
[----:B------:R-:W-:Y:S02]  /*90d0*/  FSEL R33, R33, -INF , !P0 ;  /* 0xff80000021217808 */ /* 0x000fe40004000000 */
[----:B------:R-:W-:Y:S02]  /*90e0*/  ISETP.GT.AND P0, PT, R177, 0x18, !P2 ;  /* 0x00000018b100780c */ /* 0x000fe40005704270 */
[----:B------:R-:W-:Y:S02]  /*90f0*/  ISETP.GE.AND P2, PT, R170, 0x21, PT ;  /* 0x00000021aa00780c */ /* 0x000fe40003f46270 */
        /* <DEDUP_REMOVED lines=10> */
[C---:B------:R-:W-:Y:S02]  /*91a0*/  ISETP.LT.OR P0, PT, R183.reuse, 0x21, P0 ;  /* 0x00000021b700780c */ /* 0x040fe40000701670 */
[----:B------:R-:W-:Y:S02]  /*91b0*/  P2R R172, PR, RZ, 0x20 ;  /* 0x00000020ffac7803 */ /* 0x000fe40000000000 */
[----:B------:R-:W-:Y:S02]  /*91c0*/  FSEL R190, R36, -INF , !P0 ;  /* 0xff80000024be7808 */ /* 0x000fe40004000000 */
[----:B------:R-:W-:Y:S02]  /*91d0*/  ISETP.GT.AND P0, PT, R180, 0x21, !P1 ;  /* 0x00000021b400780c */ /* 0x000fe40004f04270 */
[C---:B------:R-:W-:Y:S02]  /*91e0*/  ISETP.GE.AND P5, PT, R170.reuse, 0x59, PT ;  /* 0x00000059aa00780c */ /* 0x040fe40003fa6270 */
[----:B------:R-:W-:Y:S04]  /*91f0*/  ISETP.LT.OR P0, PT, R183, 0x22, P0 ;  /* 0x00000022b700780c */ /* 0x000fe80000701670 */
[----:B------:R-:W-:Y:S02]  /*9200*/  FSEL R36, R37, -INF , !P0 ;  /* 0xff80000025247808 */ /* 0x000fe40004000000 */
[----:B------:R-:W-:Y:S02]  /*9210*/  ISETP.GT.AND P0, PT, R177, 0x20, !P2 ;  /* 0x00000020b100780c */ /* 0x000fe40005704270 */
[----:B------:R-:W-:Y:S01]  /*9220*/  ISETP.GE.AND P2, PT, R170, 0x29, PT ;  /* 0x00000029aa00780c */ /* 0x000fe20003f46270 */
[----:B------:R1:W-:Y:S01]  /*9230*/  STL [R1+0x10], R36 ;  /* 0x0000102401007387 */ /* 0x0003e20000100800 */
[----:B------:R-:W-:Y:S02]  /*9240*/  ISETP.LT.OR P0, PT, R181, 0x21, P0 ;  /* 0x00000021b500780c */ /* 0x000fe40000701670 */
[----:B------:R-:W-:Y:S02]  /*9250*/  P2R R37, PR, RZ, 0x4 ;  /* 0x00000004ff257803 */ /* 0x000fe40000000000 */
[----:B-1----:R-:W-:Y:S02]  /*9260*/  FSEL R36, R38, -INF , !P0 ;  /* 0xff80000026247808 */ /* 0x002fe40004000000 */
[----:B------:R-:W-:Y:S02]  /*9270*/  ISETP.GT.AND P0, PT, R177, 0x21, !P1 ;  /* 0x00000021b100780c */ /* 0x000fe40004f04270 */
[----:B------:R-:W-:Y:S01]  /*9280*/  ISETP.GE.AND P1, PT, R170, 0x2a, PT ;  /* 0x0000002aaa00780c */ /* 0x000fe20003f26270 */
[----:B------:R1:W-:Y:S01]  /*9290*/  STL [R1+0xc], R36 ;  /* 0x00000c2401007387 */ /* 0x0003e20000100800 */
[----:B------:R-:W-:Y:S04]  /*92a0*/  ISETP.LT.OR P0, PT, R181, 0x22, P0 ;  /* 0x00000022b500780c */ /* 0x000fe80000701670 */
[----:B------:R-:W-:Y:S02]  /*92b0*/  FSEL R211, R39, -INF , !P0 ;  /* 0xff80000027d37808 */ /* 0x000fe40004000000 */
[----:B------:R-:W-:Y:S04]  /*92c0*/  ISETP.GT.AND P0, PT, R180, 0x28, !P2 ;  /* 0x00000028b400780c */ /* 0x000fe80005704270 */
[C---:B------:R-:W-:Y:S04]  /*92d0*/  ISETP.LT.OR P0, PT, R183.reuse, 0x29, P0 ;  /* 0x00000029b700780c */ /* 0x040fe80000701670 */
[----:B------:R-:W-:Y:S02]  /*92e0*/  FSEL R196, R48, -INF , !P0 ;  /* 0xff80000030c47808 */ /* 0x000fe40004000000 */
[----:B------:R-:W-:Y:S02]  /*92f0*/  ISETP.GT.AND P0, PT, R180, 0x29, !P1 ;  /* 0x00000029b400780c */ /* 0x000fe40004f04270 */
[----:B------:R-:W-:Y:S02]  /*9300*/  P2R R48, PR, RZ, 0x10 ;  /* 0x00000010ff307803 */ /* 0x000fe40000000000 */
[----:B------:R-:W-:Y:S04]  /*9310*/  ISETP.LT.OR P0, PT, R183, 0x2a, P0 ;  /* 0x0000002ab700780c */ /* 0x000fe80000701670 */
[----:B------:R-:W-:Y:S02]  /*9320*/  FSEL R188, R49, -INF , !P0 ;  /* 0xff80000031bc7808 */ /* 0x000fe40004000000 */
[----:B------:R-:W-:Y:S02]  /*9330*/  ISETP.GT.AND P0, PT, R177, 0x28, !P2 ;  /* 0x00000028b100780c */ /* 0x000fe40005704270 */
[----:B------:R-:W-:Y:S02]  /*9340*/  ISETP.GE.AND P2, PT, R170, 0x31, PT ;  /* 0x00000031aa00780c */ /* 0x000fe40003f46270 */
[----:B------:R-:W-:Y:S02]  /*9350*/  ISETP.LT.OR P0, PT, R181, 0x29, P0 ;  /* 0x00000029b500780c */ /* 0x000fe40000701670 */
[----:B-1----:R-:W-:Y:S02]  /*9360*/  P2R R36, PR, RZ, 0x2 ;  /* 0x00000002ff247803 */ /* 0x002fe40000000000 */
[----:B------:R-:W-:Y:S02]  /*9370*/  FSEL R205, R50, -INF , !P0 ;  /* 0xff80000032cd7808 */ /* 0x000fe40004000000 */
[----:B------:R-:W-:Y:S02]  /*9380*/  ISETP.GT.AND P0, PT, R177, 0x29, !P1 ;  /* 0x00000029b100780c */ /* 0x000fe40004f04270 */
[----:B------:R-:W-:Y:S02]  /*9390*/  ISETP.GE.AND P1, PT, R170, 0x32, PT ;  /* 0x00000032aa00780c */ /* 0x000fe40003f26270 */
[----:B------:R-:W-:Y:S02]  /*93a0*/  ISETP.LT.OR P0, PT, R181, 0x2a, P0 ;  /* 0x0000002ab500780c */ /* 0x000fe40000701670 */
[----:B------:R-:W-:Y:S02]  /*93b0*/  P2R R39, PR, RZ, 0x4 ;  /* 0x00000004ff277803 */ /* 0x000fe40000000000 */
[----:B------:R-:W-:Y:S02]  /*93c0*/  FSEL R251, R51, -INF , !P0 ;  /* 0xff80000033fb7808 */ /* 0x000fe40004000000 */
[----:B------:R-:W-:Y:S02]  /*93d0*/  ISETP.GT.AND P0, PT, R180, 0x30, !P2 ;  /* 0x00000030b400780c */ /* 0x000fe40005704270 */
[----:B------:R-:W-:Y:S02]  /*93e0*/  P2R R38, PR, RZ, 0x2 ;  /* 0x00000002ff267803 */ /* 0x000fe40000000000 */
[C---:B------:R-:W-:Y:S04]  /*93f0*/  ISETP.LT.OR P0, PT, R183.reuse, 0x31, P0 ;  /* 0x00000031b700780c */ /* 0x040fe80000701670 */
[----:B------:R-:W-:Y:S02]  /*9400*/  FSEL R208, R52, -INF , !P0 ;  /* 0xff80000034d07808 */ /* 0x000fe40004000000 */
[----:B------:R-:W-:Y:S04]  /*9410*/  ISETP.GT.AND P0, PT, R180, 0x31, !P1 ;  /* 0x00000031b400780c */ /* 0x000fe80004f04270 */
[----:B------:R-:W-:Y:S04]  /*9420*/  ISETP.LT.OR P0, PT, R183, 0x32, P0 ;  /* 0x00000032b700780c */ /* 0x000fe80000701670 */
        /* <DEDUP_REMOVED lines=46> */
[----:B------:R-:W-:Y:S04]  /*9710*/  ISETP.GT.AND P0, PT, R180, 0x49, !P4 ;  /* 0x00000049b400780c */ /* 0x000fe80006704270 */
[----:B------:R-:W-:Y:S04]  /*9720*/  ISETP.LT.OR P0, PT, R183, 0x4a, P0 ;  /* 0x0000004ab700780c */ /* 0x000fe80000701670 */
[----:B------:R-:W-:Y:S02]  /*9730*/  FSEL R203, R81, -INF , !P0 ;  /* 0xff80000051cb7808 */ /* 0x000fe40004000000 */
[----:B------:R-:W-:Y:S02]  /*9740*/  ISETP.GT.AND P0, PT, R177, 0x48, !P1 ;  /* 0x00000048b100780c */ /* 0x000fe40004f04270 */
[----:B------:R-:W-:Y:S02]  /*9750*/  ISETP.GE.AND P1, PT, R170, 0x51, PT ;  /* 0x00000051aa00780c */ /* 0x000fe40003f26270 */
        /* <DEDUP_REMOVED lines=19> */
[----:B------:R-:W-:Y:S04]  /*9890*/  ISETP.GT.AND P0, PT, R180, RZ, !P3 ;  /* 0x000000ffb400720c */ /* 0x000fe80005f04270 */
        /* <DEDUP_REMOVED lines=9> */
[----:B------:R-:W-:Y:S04]  /*9930*/  ISETP.LT.OR P0, PT, R181, 0x1, P0 ;  /* 0x00000001b500780c */ /* 0x000fe80000701670 */
[----:B------:R-:W-:Y:S02]  /*9940*/  FSEL R6, R6, -INF , !P0 ;  /* 0xff80000006067808 */ /* 0x000fe40004000000 */
[----:B------:R-:W-:Y:S04]  /*9950*/  ISETP.GT.AND P0, PT, R180, 0x58, !P5 ;  /* 0x00000058b400780c */ /* 0x000fe80006f04270 */
[C---:B------:R-:W-:Y:S04]  /*9960*/  ISETP.LT.OR P0, PT, R183.reuse, 0x59, P0 ;  /* 0x00000059b700780c */ /* 0x040fe80000701670 */
[----:B------:R-:W-:Y:S02]  /*9970*/  FSEL R186, R96, -INF , !P0 ;  /* 0xff80000060ba7808 */ /* 0x000fe40004000000 */
[----:B------:R-:W-:Y:S04]  /*9980*/  ISETP.GE.AND P0, PT, R170, 0x5a, PT ;  /* 0x0000005aaa00780c */ /* 0x000fe80003f06270 */
        /* <DEDUP_REMOVED lines=10> */
[----:B------:R-:W-:Y:S02]  /*9a30*/  ISETP.NE.AND P4, PT, R48, RZ, PT ;  /* 0x000000ff3000720c */ /* 0x000fe40003f85270 */
        /* <DEDUP_REMOVED lines=22> */
[----:B------:R-:W-:Y:S01]  /*9ba0*/  ISETP.NE.AND P2, PT, R21, RZ, PT ;  /* 0x000000ff1500720c */ /* 0x000fe20003f45270 */
[----:B------:R-:W1:Y:S03]  /*9bb0*/  SHFL.IDX PT, R28, R171, 0x3, 0x1c1f ;  /* 0x007c1f00ab1c7f89 */ /* 0x000e6600000e0000 */
[----:B------:R-:W-:Y:S04]  /*9bc0*/  ISETP.GT.AND P2, PT, R174, 0x19, !P2 ;  /* 0x00000019ae00780c */ /* 0x000fe80005744270 */
[----:B------:R-:W-:Y:S04]  /*9bd0*/  ISETP.LT.OR P2, PT, R175, 0x1a, P2 ;  /* 0x0000001aaf00780c */ /* 0x000fe80001741670 */
[----:B------:R-:W-:Y:S02]  /*9be0*/  FSEL R48, R29, -INF , !P2 ;  /* 0xff8000001d307808 */ /* 0x000fe40005000000 */
[----:B------:R-:W-:Y:S04]  /*9bf0*/  ISETP.NE.AND P2, PT, R184, RZ, PT ;  /* 0x000000ffb800720c */ /* 0x000fe80003f45270 */
[----:B------:R-:W-:Y:S04]  /*9c00*/  ISETP.GT.AND P2, PT, R174, 0x20, !P2 ;  /* 0x00000020ae00780c */ /* 0x000fe80005744270 */
[----:B------:R-:W-:Y:S01]  /*9c10*/  ISETP.LT.OR P2, PT, R175, 0x21, P2 ;  /* 0x00000021af00780c */ /* 0x000fe20001741670 */
[--C-:B-1----:R-:W-:Y:S03]  /*9c20*/  IMAD.IADD R24, R3, 0x1, R28.reuse ;  /* 0x0000000103187824 */ /* 0x102fe600078e021c */
[----:B------:R-:W-:Y:S01]  /*9c30*/  FSEL R40, R40, -INF , !P2 ;  /* 0xff80000028287808 */ /* 0x000fe20005000000 */
[----:B------:R-:W-:Y:S01]  /*9c40*/  IMAD.IADD R25, R2, 0x1, R28 ;  /* 0x0000000102197824 */ /* 0x000fe200078e021c */
        /* <DEDUP_REMOVED lines=38> */
[----:B------:R-:W-:Y:S04]  /*9eb0*/  ISETP.LT.OR P2, PT, R175, 0x49, P2 ;  /* 0x00000049af00780c */ /* 0x000fe80001741670 */
[----:B------:R-:W-:Y:S02]  /*9ec0*/  FSEL R207, R76, -INF , !P2 ;  /* 0xff8000004ccf7808 */ /* 0x000fe40005000000 */
[C---:B------:R-:W-:Y:S02]  /*9ed0*/  ISETP.GT.AND P2, PT, R174.reuse, 0x49, !P4 ;  /* 0x00000049ae00780c */ /* 0x040fe40006744270 */
[----:B------:R-:W-:Y:S02]  /*9ee0*/  ISETP.NE.AND P4, PT, R179, RZ, PT ;  /* 0x000000ffb300720c */ /* 0x000fe40003f85270 */
        /* <DEDUP_REMOVED lines=11> */
[----:B------:R-:W-:Y:S02]  /*9fa0*/  ISETP.GT.AND P2, PT, R174, RZ, !P3 ;  /* 0x000000ffae00720c */ /* 0x000fe40005f44270 */
[----:B------:R-:W-:Y:S02]  /*9fb0*/  ISETP.NE.AND P3, PT, R176, RZ, PT ;  /* 0x000000ffb000720c */ /* 0x000fe40003f65270 */
[C---:B------:R-:W-:Y:S04]  /*9fc0*/  ISETP.LT.OR P2, PT, R175.reuse, 0x1, P2 ;  /* 0x00000001af00780c */ /* 0x040fe80001741670 */
[----:B------:R-:W-:Y:S02]  /*9fd0*/  FSEL R8, R8, -INF , !P2 ;  /* 0xff80000008087808 */ /* 0x000fe40005000000 */
[----:B------:R-:W-:Y:S04]  /*9fe0*/  ISETP.GT.AND P2, PT, R174, 0x59, !P0 ;  /* 0x00000059ae00780c */ /* 0x000fe80004744270 */
[----:B------:R-:W-:Y:S04]  /*9ff0*/  ISETP.LT.OR P2, PT, R175, 0x5a, P2 ;  /* 0x0000005aaf00780c */ /* 0x000fe80001741670 */
        /* <DEDUP_REMOVED lines=19> */
.L_x_2445:
[----:B------:R-:W-:Y:S04]  /*a130*/  MOV R2, c[0x0][0x32c] ;  /* 0x0000cb0000027a02 */ /* 0x000fe80000000f00 */
[----:B------:R-:W-:Y:S11]  /*a140*/  ISETP.NE.AND P2, PT, R2, 0x1, PT ;  /* 0x000000010200780c */ /* 0x000ff60003f45270 */
[----:B------:R-:W-:Y:S02]  /*a150*/  @!UPT UIADD3 URZ, URZ, URZ, URZ ;  /* 0x0000003f3f3ff290 */ /* 0x000fe4000fffe03f */
[----:B------:R-:W-:Y:S05]  /*a160*/  @P2 IMAD.HI.U32 R2, R28, c[0x0][0x330], RZ ;  /* 0x0000cc001c022a27 */ /* 0x000fea00078e00ff */
[----:B------:R-:W-:Y:S02]  /*a170*/  @P2 SHF.R.U32.HI R28, RZ, c[0x0][0x334], R2 ;  /* 0x0000cd00ff1c2a19 */ /* 0x000fe40000011602 */
.L_x_2446:
[----:B------:R-:W-:Y:S05]  /*a180*/  BSYNC B0 ;  /* 0x0000000000007941 */ /* 0x000fea0003800000 */
.L_x_2444:
[----:B------:R-:W-:Y:S04]  /*a190*/  IMAD.IADD R170, R170, 0x1, -R238 ;  /* 0x00000001aaaa7824 */ /* 0x000fe800078e0aee */
[----:B------:R-:W-:Y:S05]  /*a1a0*/  IMAD R170, R28, c[0x0][0x32c], R170 ;  /* 0x0000cb001caa7a24 */ /* 0x000fea00078e02aa */
[----:B------:R-:W-:Y:S02]  /*a1b0*/  IADD3 R2, R170, c[0x0][0x32c], RZ ;  /* 0x0000cb00aa027a10 */ /* 0x000fe40007ffe0ff */
[----:B------:R-:W-:Y:S02]  /*a1c0*/  IMNMX R25, R25, R170, !PT ;  /* 0x000000aa19197217 */ /* 0x000fe40007800200 */
[----:B------:R-:W-:Y:S02]  /*a1d0*/  IMNMX R24, R24, R2, PT ;  /* 0x0000000218187217 */ /* 0x000fe40003800200 */
.L_x_2443:
[----:B------:R-:W2:Y:S01]  /*a1e0*/  LDL.LU R89, [R1+0x10] ;  /* 0x0000100001597983 */ /* 0x000ea20000300800 */
[----:B------:R-:W-:Y:S01]  /*a1f0*/  ISETP.NE.AND P2, PT, R67, RZ, PT ;  /* 0x000000ff4300720c */ /* 0x000fe20003f45270 */
[----:B------:R-:W-:Y:S01]  /*a200*/  IMAD.MOV.U32 R86, RZ, RZ, R208 ;  /* 0x000000ffff567224 */ /* 0x000fe200078e00d0 */
[----:B------:R-:W-:Y:S01]  /*a210*/  FMNMX.FTZ R3, R4, R167, !PT ;  /* 0x000000a704037209 */ /* 0x000fe20007810000 */
[----:B------:R-:W3:Y:S01]  /*a220*/  LDL.LU R44, [R1+0xc] ;  /* 0x00000c00012c7983 */ /* 0x000ee20000300800 */
[----:B------:R-:W-:Y:S01]  /*a230*/  ISETP.GT.AND P2, PT, R25, RZ, !P2 ;  /* 0x000000ff1900720c */ /* 0x000fe20005744270 */
[----:B------:R-:W-:Y:S01]  /*a240*/  IMAD.MOV.U32 R61, RZ, RZ, R246 ;  /* 0x000000ffff3d7224 */ /* 0x000fe200078e00f6 */
        /* <DEDUP_REMOVED lines=19> */
[----:B------:R-:W-:Y:S01]  /*a380*/  MOV R92, R40 ;  /* 0x00000028005c7202 */ /* 0x000fe20000000f00 */
[----:B------:R-:W-:Y:S01]  /*a390*/  IMAD.MOV.U32 R40, RZ, RZ, R191 ;  /* 0x000000ffff287224 */ /* 0x000fe200078e00bf */
[----:B------:R-:W-:Y:S02]  /*a3a0*/  ISETP.GT.AND P2, PT, R25, 0x9, !P2 ;  /* 0x000000091900780c */ /* 0x000fe40005744270 */
[----:B------:R-:W-:Y:S02]  /*a3b0*/  MOV R85, R211 ;  /* 0x000000d300557202 */ /* 0x000fe40000000f00 */
[----:B------:R-:W-:Y:S02]  /*a3c0*/  ISETP.LT.OR P2, PT, R24, 0xa, P2 ;  /* 0x0000000a1800780c */ /* 0x000fe40001741670 */
[----:B------:R-:W-:Y:S02]  /*a3d0*/  MOV R87, R205 ;  /* 0x000000cd00577202 */ /* 0x000fe40000000f00 */
[----:B------:R-:W-:Y:S02]  /*a3e0*/  FSEL R15, R15, -INF , !P2 ;  /* 0xff8000000f0f7808 */ /* 0x000fe40005000000 */
[----:B------:R-:W-:Y:S02]  /*a3f0*/  ISETP.NE.AND P2, PT, R178, RZ, PT ;  /* 0x000000ffb200720c */ /* 0x000fe40003f45270 */
[----:B------:R-:W-:Y:S02]  /*a400*/  MOV R29, R195 ;  /* 0x000000c3001d7202 */ /* 0x000fe40000000f00 */
[C---:B------:R-:W-:Y:S02]  /*a410*/  ISETP.GT.AND P2, PT, R25.reuse, 0x10, !P2 ;  /* 0x000000101900780c */ /* 0x040fe40005744270 */
[C---:B------:R-:W-:Y:S02]  /*a420*/  ISETP.GT.AND P1, PT, R25.reuse, 0x50, !P1 ;  /* 0x000000501900780c */ /* 0x040fe40004f24270 */
[C---:B------:R-:W-:Y:S02]  /*a430*/  ISETP.LT.OR P2, PT, R24.reuse, 0x11, P2 ;  /* 0x000000111800780c */ /* 0x040fe40001741670 */
[----:B------:R-:W-:Y:S02]  /*a440*/  ISETP.LT.OR P1, PT, R24, 0x51, P1 ;  /* 0x000000511800780c */ /* 0x000fe40000f21670 */
[----:B------:R-:W-:Y:S02]  /*a450*/  FSEL R57, R26, -INF , !P2 ;  /* 0xff8000001a397808 */ /* 0x000fe40005000000 */
[----:B------:R-:W-:Y:S02]  /*a460*/  ISETP.NE.AND P2, PT, R182, RZ, PT ;  /* 0x000000ffb600720c */ /* 0x000fe40003f45270 */
[C---:B------:R-:W-:Y:S02]  /*a470*/  ISETP.GT.AND P6, PT, R25.reuse, 0x51, !P6 ;  /* 0x000000511900780c */ /* 0x040fe400077c4270 */
[----:B------:R-:W-:Y:S02]  /*a480*/  ISETP.GT.AND P2, PT, R25, 0x11, !P2 ;  /* 0x000000111900780c */ /* 0x000fe40005744270 */
[----:B------:R-:W-:Y:S02]  /*a490*/  FSEL R191, R90, -INF , !P1 ;  /* 0xff8000005abf7808 */ /* 0x000fe40004800000 */
[C---:B------:R-:W-:Y:S02]  /*a4a0*/  ISETP.LT.OR P2, PT, R24.reuse, 0x12, P2 ;  /* 0x000000121800780c */ /* 0x040fe40001741670 */
[----:B------:R-:W-:Y:S02]  /*a4b0*/  ISETP.LT.OR P6, PT, R24, 0x52, P6 ;  /* 0x000000521800780c */ /* 0x000fe400037c1670 */
[----:B------:R-:W-:Y:S02]  /*a4c0*/  FSEL R56, R27, -INF , !P2 ;  /* 0xff8000001b387808 */ /* 0x000fe40005000000 */
[----:B------:R-:W-:Y:S02]  /*a4d0*/  ISETP.NE.AND P2, PT, R22, RZ, PT ;  /* 0x000000ff1600720c */ /* 0x000fe40003f45270 */
[C---:B------:R-:W-:Y:S02]  /*a4e0*/  ISETP.GT.AND P5, PT, R25.reuse, 0x58, !P5 ;  /* 0x000000581900780c */ /* 0x040fe40006fa4270 */
[----:B------:R-:W-:Y:S02]  /*a4f0*/  ISETP.GT.AND P2, PT, R25, 0x18, !P2 ;  /* 0x000000181900780c */ /* 0x000fe40005744270 */
[----:B------:R-:W-:Y:S02]  /*a500*/  MOV R90, R187 ;  /* 0x000000bb005a7202 */ /* 0x000fe40000000f00 */
[C---:B------:R-:W-:Y:S02]  /*a510*/  ISETP.LT.OR P2, PT, R24.reuse, 0x19, P2 ;  /* 0x000000191800780c */ /* 0x040fe40001741670 */
[----:B------:R-:W-:Y:S02]  /*a520*/  ISETP.LT.OR P5, PT, R24, 0x59, P5 ;  /* 0x000000591800780c */ /* 0x000fe40002fa1670 */
        /* <DEDUP_REMOVED lines=28> */
[----:B------:R-:W-:Y:S01]  /*a6f0*/  FSEL R28, R46, -INF , !P2 ;  /* 0xff8000002e1c7808 */ /* 0x000fe20005000000 */
[----:B------:R-:W-:Y:S01]  /*a700*/  IMAD.MOV.U32 R46, RZ, RZ, R199 ;  /* 0x000000ffff2e7224 */ /* 0x000fe200078e00c7 */
        /* <DEDUP_REMOVED lines=8> */
[----:B------:R-:W-:Y:S02]  /*a790*/  MOV R47, R198 ;  /* 0x000000c6002f7202 */ /* 0x000fe40000000f00 */
[----:B------:R-:W-:Y:S02]  /*a7a0*/  ISETP.GT.AND P2, PT, R25, 0x30, !P2 ;  /* 0x000000301900780c */ /* 0x000fe40005744270 */
[----:B------:R-:W-:Y:S02]  /*a7b0*/  FMNMX.FTZ R21, R47, R21, !PT ;  /* 0x000000152f157209 */ /* 0x000fe40007810000 */
[----:B------:R-:W-:Y:S02]  /*a7c0*/  ISETP.LT.OR P2, PT, R24, 0x31, P2 ;  /* 0x000000311800780c */ /* 0x000fe40001741670 */
[----:B------:R-:W-:Y:S02]  /*a7d0*/  FMNMX.FTZ R21, R81, R21, !PT ;  /* 0x0000001551157209 */ /* 0x000fe40007810000 */
[----:B------:R-:W-:Y:S01]  /*a7e0*/  FSEL R45, R58, -INF , !P2 ;  /* 0xff8000003a2d7808 */ /* 0x000fe20005000000 */
[----:B------:R-:W-:Y:S01]  /*a7f0*/  IMAD.MOV.U32 R58, RZ, RZ, R2 ;  /* 0x000000ffff3a7224 */ /* 0x000fe200078e0002 */
[----:B------:R-:W-:Y:S02]  /*a800*/  FMNMX.FTZ R2, R6, R166, !PT ;  /* 0x000000a606027209 */ /* 0x000fe40007810000 */
        /* <DEDUP_REMOVED lines=8> */
[----:B------:R-:W-:Y:S02]  /*a890*/  FMNMX.FTZ R2, R18, R2, !PT ;  /* 0x0000000212027209 */ /* 0x000fe40007810000 */
        /* <DEDUP_REMOVED lines=43> */
[----:B------:R-:W-:Y:S02]  /*ab50*/  FMNMX.FTZ R23, R93, R23, !PT ;  /* 0x000000175d177209 */ /* 0x000fe40007810000 */
[----:B------:R-:W-:Y:S02]  /*ab60*/  ISETP.GT.AND P0, PT, R25, 0x59, !P0 ;  /* 0x000000591900780c */ /* 0x000fe40004704270 */
[----:B------:R-:W-:Y:S02]  /*ab70*/  FMNMX.FTZ R23, R84, R23, !PT ;  /* 0x0000001754177209 */ /* 0x000fe40007810000 */
[----:B------:R-:W-:Y:S01]  /*ab80*/  FSEL R184, R94, -INF , !P5 ;  /* 0xff8000005eb87808 */ /* 0x000fe20006800000 */
[----:B------:R-:W-:Y:S01]  /*ab90*/  IMAD.MOV.U32 R94, RZ, RZ, R196 ;  /* 0x000000ffff5e7224 */ /* 0x000fe200078e00c4 */
[----:B------:R-:W-:Y:S02]  /*aba0*/  FMNMX.FTZ R23, R28, R23, !PT ;  /* 0x000000171c177209 */ /* 0x000fe40007810000 */
[----:B------:R-:W-:Y:S04]  /*abb0*/  ISETP.LT.OR P0, PT, R24, 0x5a, P0 ;  /* 0x0000005a1800780c */ /* 0x000fe80000701670 */
[----:B------:R-:W-:Y:S02]  /*abc0*/  FSEL R73, R95, -INF , !P0 ;  /* 0xff8000005f497808 */ /* 0x000fe40004000000 */
[----:B------:R-:W-:Y:S02]  /*abd0*/  MOV R95, R29 ;  /* 0x0000001d005f7202 */ /* 0x000fe40000000f00 */
[----:B---3--:R-:W-:Y:S02]  /*abe0*/  FMNMX.FTZ R2, R44, R2, !PT ;  /* 0x000000022c027209 */ /* 0x008fe40007810000 */
[----:B--2---:R-:W-:Y:S02]  /*abf0*/  FMNMX.FTZ R3, R89, R3, !PT ;  /* 0x0000000359037209 */ /* 0x004fe40007810000 */
        /* <DEDUP_REMOVED lines=29> */
[----:B------:R-:W-:Y:S01]  /*add0*/  FSEL R187, R91, -INF , !P6 ;  /* 0xff8000005bbb7808 */ /* 0x000fe20007000000 */
[----:B------:R-:W1:Y:S01]  /*ade0*/  SHFL.BFLY PT, R22, R3, 0x2, 0x1f ;  /* 0x0c401f0003167f89 */ /* 0x000e6200000e0000 */
[----:B------:R-:W-:Y:S07]  /*adf0*/  IMAD.MOV.U32 R91, RZ, RZ, R192 ;  /* 0x000000ffff5b7224 */ /* 0x000fee00078e00c0 */
[----:B------:R-:W2:Y:S01]  /*ae00*/  SHFL.BFLY PT, R26, R2, 0x2, 0x1f ;  /* 0x0c401f00021a7f89 */ /* 0x000ea200000e0000 */
[----:B-1----:R-:W-:Y:S07]  /*ae10*/  FMNMX.FTZ R3, R3, R22, !PT ;  /* 0x0000001603037209 */ /* 0x002fee0007810000 */
[----:B------:R-:W1:Y:S01]  /*ae20*/  SHFL.BFLY PT, R22, R3, 0x1, 0x1f ;  /* 0x0c201f0003167f89 */ /* 0x000e6200000e0000 */
[----:B--2---:R-:W-:Y:S02]  /*ae30*/  FMNMX.FTZ R2, R2, R26, !PT ;  /* 0x0000001a02027209 */ /* 0x004fe40007810000 */
[----:B-1----:R-:W-:Y:S05]  /*ae40*/  FMNMX.FTZ R3, R3, R22, !PT ;  /* 0x0000001603037209 */ /* 0x002fea0007810000 */
[----:B------:R-:W1:Y:S01]  /*ae50*/  SHFL.BFLY PT, R22, R2, 0x1, 0x1f ;  /* 0x0c201f0002167f89 */ /* 0x000e6200000e0000 */
[C---:B------:R-:W-:Y:S01]  /*ae60*/  FSETP.NEU.FTZ.AND P2, PT, R3.reuse, -INF , PT ;  /* 0xff8000000300780b */ /* 0x040fe20003f5d000 */
[C---:B------:R-:W-:Y:S03]  /*ae70*/  FMUL.FTZ R199, R3.reuse, c[0x0][0x2d0] ;  /* 0x0000b40003c77a20 */ /* 0x040fe60000410000 */
[----:B------:R-:W-:Y:S02]  /*ae80*/  FSEL R71, R3, RZ, P2 ;  /* 0x000000ff03477208 */ /* 0x000fe40001000000 */
[----:B------:R-:W-:Y:S03]  /*ae90*/  FSEL R199, R199, RZ, P2 ;  /* 0x000000ffc7c77208 */ /* 0x000fe60001000000 */
[----:B------:R-:W-:Y:S02]  /*aea0*/  FADD.FTZ R71, -R71, R167 ;  /* 0x000000a747477221 */ /* 0x000fe40000010100 */
[--C-:B------:R-:W-:Y:S02]  /*aeb0*/  FFMA.FTZ R172, R4, c[0x0][0x2d0], -R199.reuse ;  /* 0x0000b40004ac7a23 */ /* 0x100fe400000108c7 */
[----:B------:R-:W2:Y:S01]  /*aec0*/  SHFL.BFLY PT, R4, R21, 0x2, 0x1f ;  /* 0x0c401f0015047f89 */ /* 0x000ea200000e0000 */
        /* <DEDUP_REMOVED lines=8> */
[----:B------:R-:W-:Y:S01]  /*af50*/  FMUL.FTZ R71, R71, c[0x0][0x2d0] ;  /* 0x0000b40047477a20 */ /* 0x000fe20000410000 */
[----:B------:R-:W-:Y:S01]  /*af60*/  FMNMX.FTZ R5, R59, R5, !PT ;  /* 0x000000053b057209 */ /* 0x000fe20007810000 */
[--C-:B------:R-:W-:Y:S01]  /*af70*/  FFMA.FTZ R178, R17, c[0x0][0x2d0], -R199.reuse ;  /* 0x0000b40011b27a23 */ /* 0x100fe200000108c7 */
[----:B------:R-:W-:Y:S02]  /*af80*/  FSETP.NEU.FTZ.AND P1, PT, R2, -INF , PT ;  /* 0xff8000000200780b */ /* 0x000fe40003f3d000 */
[----:B------:R-:W1:Y:S01]  /*af90*/  MUFU.EX2 R97, R97 ;  /* 0x0000006100617308 */ /* 0x000e620000000800 */
[----:B------:R-:W-:Y:S01]  /*afa0*/  FMNMX.FTZ R5, R62, R5, !PT ;  /* 0x000000053e057209 */ /* 0x000fe20007810000 */
[C---:B------:R-:W-:Y:S01]  /*afb0*/  FMUL.FTZ R198, R2.reuse, c[0x0][0x2d0] ;  /* 0x0000b40002c67a20 */ /* 0x040fe20000410000 */
[----:B------:R-:W-:Y:S01]  /*afc0*/  FSEL R70, R2, RZ, P1 ;  /* 0x000000ff02467208 */ /* 0x000fe20000800000 */
[--C-:B------:R-:W-:Y:S02]  /*afd0*/  FFMA.FTZ R249, R249, c[0x0][0x2d0], -R199.reuse ;  /* 0x0000b400f9f97a23 */ /* 0x100fe400000108c7 */
[--C-:B------:R-:W-:Y:S01]  /*afe0*/  FFMA.FTZ R248, R248, c[0x0][0x2d0], -R199.reuse ;  /* 0x0000b400f8f87a23 */ /* 0x100fe200000108c7 */
[----:B------:R-:W-:Y:S01]  /*aff0*/  FSEL R198, R198, RZ, P1 ;  /* 0x000000ffc6c67208 */ /* 0x000fe20000800000 */
[----:B------:R-:W-:Y:S02]  /*b000*/  FADD.FTZ R70, -R70, R166 ;  /* 0x000000a646467221 */ /* 0x000fe40000010100 */
[----:B------:R-:W-:Y:S01]  /*b010*/  MUFU.EX2 R74, R74 ;  /* 0x0000004a004a7308 */ /* 0x000fe20000000800 */
[----:B--2---:R-:W-:Y:S01]  /*b020*/  FMNMX.FTZ R21, R21, R4, !PT ;  /* 0x0000000415157209 */ /* 0x004fe20007810000 */
[--C-:B------:R-:W-:Y:S01]  /*b030*/  FFMA.FTZ R96, R0, c[0x0][0x2d0], -R198.reuse ;  /* 0x0000b40000607a23 */ /* 0x100fe200000108c6 */
[----:B------:R-:W-:Y:S01]  /*b040*/  FMNMX.FTZ R4, R63, R5, !PT ;  /* 0x000000053f047209 */ /* 0x000fe20007810000 */
[--C-:B------:R-:W-:Y:S02]  /*b050*/  FFMA.FTZ R169, R7, c[0x0][0x2d0], -R198.reuse ;  /* 0x0000b40007a97a23 */ /* 0x100fe400000108c6 */
[----:B------:R-:W2:Y:S01]  /*b060*/  SHFL.BFLY PT, R5, R21, 0x1, 0x1f ;  /* 0x0c201f0015057f89 */ /* 0x000ea200000e0000 */
[----:B------:R-:W-:Y:S01]  /*b070*/  FMNMX.FTZ R4, R246, R4, !PT ;  /* 0x00000004f6047209 */ /* 0x000fe20007810000 */
[--C-:B------:R-:W-:Y:S02]  /*b080*/  FFMA.FTZ R168, R19, c[0x0][0x2d0], -R198.reuse ;  /* 0x0000b40013a87a23 */ /* 0x100fe400000108c6 */
[----:B------:R-:W3:Y:S01]  /*b090*/  MUFU.EX2 R75, R75 ;  /* 0x0000004b004b7308 */ /* 0x000ee20000000800 */
[----:B------:R-:W-:Y:S01]  /*b0a0*/  FMNMX.FTZ R4, R211, R4, !PT ;  /* 0x00000004d3047209 */ /* 0x000fe20007810000 */
[--C-:B------:R-:W-:Y:S02]  /*b0b0*/  FFMA.FTZ R174, R6, c[0x0][0x2d0], -R198.reuse ;  /* 0x0000b40006ae7a23 */ /* 0x100fe400000108c6 */
[----:B------:R-:W-:Y:S01]  /*b0c0*/  FMUL.FTZ R70, R70, c[0x0][0x2d0] ;  /* 0x0000b40046467a20 */ /* 0x000fe20000410000 */
[----:B------:R-:W-:Y:S01]  /*b0d0*/  FMNMX.FTZ R4, R208, R4, !PT ;  /* 0x00000004d0047209 */ /* 0x000fe20007810000 */
[--C-:B------:R-:W-:Y:S01]  /*b0e0*/  FFMA.FTZ R196, R35, c[0x0][0x2d0], -R198.reuse ;  /* 0x0000b40023c47a23 */ /* 0x100fe200000108c6 */
[----:B-1----:R-:W-:Y:S01]  /*b0f0*/  F2FP.PACK_AB R76, R97, R172 ;  /* 0x000000ac614c723e */ /* 0x002fe200000000ff */
[--C-:B------:R-:W-:Y:S01]  /*b100*/  FFMA.FTZ R182, R16, c[0x0][0x2d0], -R198.reuse ;  /* 0x0000b40010b67a23 */ /* 0x100fe200000108c6 */
[----:B------:R-:W-:Y:S01]  /*b110*/  FMNMX.FTZ R4, R205, R4, !PT ;  /* 0x00000004cd047209 */ /* 0x000fe20007810000 */
[----:B------:R-:W-:Y:S01]  /*b120*/  MUFU.EX2 R174, R174 ;  /* 0x000000ae00ae7308 */ /* 0x000fe20000000800 */
[--C-:B------:R-:W-:Y:S02]  /*b130*/  FFMA.FTZ R252, R252, c[0x0][0x2d0], -R198.reuse ;  /* 0x0000b400fcfc7a23 */ /* 0x100fe400000108c6 */
[----:B------:R-:W-:Y:S01]  /*b140*/  FMNMX.FTZ R4, R191, R4, !PT ;  /* 0x00000004bf047209 */ /* 0x000fe20007810000 */
[--C-:B------:R-:W-:Y:S02]  /*b150*/  FFMA.FTZ R250, R250, c[0x0][0x2d0], -R198.reuse ;  /* 0x0000b400fafa7a23 */ /* 0x100fe400000108c6 */
[--C-:B------:R-:W-:Y:S01]  /*b160*/  FFMA.FTZ R247, R247, c[0x0][0x2d0], -R198.reuse ;  /* 0x0000b400f7f77a23 */ /* 0x100fe200000108c6 */
[----:B------:R-:W-:Y:S01]  /*b170*/  FMNMX.FTZ R4, R187, R4, !PT ;  /* 0x00000004bb047209 */ /* 0x000fe20007810000 */
[--C-:B------:R-:W-:Y:S02]  /*b180*/  FFMA.FTZ R209, R209, c[0x0][0x2d0], -R198.reuse ;  /* 0x0000b400d1d17a23 */ /* 0x100fe400000108c6 */
[----:B------:R-:W1:Y:S01]  /*b190*/  MUFU.EX2 R169, R169 ;  /* 0x000000a900a97308 */ /* 0x000e620000000800 */
[----:B------:R-:W-:Y:S01]  /*b1a0*/  FMNMX.FTZ R4, R184, R4, !PT ;  /* 0x00000004b8047209 */ /* 0x000fe20007810000 */
[--C-:B------:R-:W-:Y:S01]  /*b1b0*/  FFMA.FTZ R206, R206, c[0x0][0x2d0], -R199.reuse ;  /* 0x0000b400cece7a23 */ /* 0x100fe200000108c7 */
[----:B--2---:R-:W-:Y:S01]  /*b1c0*/  FMNMX.FTZ R0, R21, R5, !PT ;  /* 0x0000000515007209 */ /* 0x004fe20007810000 */
[--C-:B------:R-:W-:Y:S01]  /*b1d0*/  FFMA.FTZ R203, R203, c[0x0][0x2d0], -R199.reuse ;  /* 0x0000b400cbcb7a23 */ /* 0x100fe200000108c7 */
[----:B------:R-:W-:Y:S01]  /*b1e0*/  FMNMX.FTZ R4, R73, R4, !PT ;  /* 0x0000000449047209 */ /* 0x000fe20007810000 */
[----:B------:R-:W-:Y:S01]  /*b1f0*/  LDSM.16.MT88.4 R20, [R225+0x100] ;  /* 0x00010000e114783b */ /* 0x000fe20000004200 */
[C---:B------:R-:W-:Y:S01]  /*b200*/  FSETP.NEU.FTZ.AND P0, PT, R0.reuse, -INF , PT ;  /* 0xff8000000000780b */ /* 0x040fe20003f1d000 */
[----:B------:R-:W-:Y:S01]  /*b210*/  FMUL.FTZ R195, R0, c[0x0][0x2d0] ;  /* 0x0000b40000c37a20 */ /* 0x000fe20000410000 */
[----:B---3--:R-:W-:Y:S01]  /*b220*/  F2FP.PACK_AB R78, R75, R74 ;  /* 0x0000004a4b4e723e */ /* 0x008fe200000000ff */
[----:B------:R-:W-:Y:S01]  /*b230*/  MUFU.EX2 R96, R96 ;  /* 0x0000006000607308 */ /* 0x000fe20000000800 */
[--C-:B------:R-:W-:Y:S02]  /*b240*/  FFMA.FTZ R202, R202, c[0x0][0x2d0], -R198.reuse ;  /* 0x0000b400caca7a23 */ /* 0x100fe400000108c6 */
[----:B------:R-:W-:Y:S01]  /*b250*/  FSEL R195, R195, RZ, P0 ;  /* 0x000000ffc3c37208 */ /* 0x000fe20000000000 */
[----:B------:R-:W2:Y:S01]  /*b260*/  SHFL.BFLY PT, R5, R4, 0x2, 0x1f ;  /* 0x0c401f0004057f89 */ /* 0x000ea200000e0000 */
[--C-:B------:R-:W-:Y:S02]  /*b270*/  FFMA.FTZ R201, R201, c[0x0][0x2d0], -R198.reuse ;  /* 0x0000b400c9c97a23 */ /* 0x100fe400000108c6 */
[----:B------:R-:W-:Y:S02]  /*b280*/  FFMA.FTZ R200, R200, c[0x0][0x2d0], -R199 ;  /* 0x0000b400c8c87a23 */ /* 0x000fe400000108c7 */
[--C-:B------:R-:W-:Y:S01]  /*b290*/  FFMA.FTZ R51, R51, c[0x0][0x2d0], -R195.reuse ;  /* 0x0000b40033337a23 */ /* 0x100fe200000108c3 */
[----:B------:R-:W3:Y:S01]  /*b2a0*/  MUFU.EX2 R168, R168 ;  /* 0x000000a800a87308 */ /* 0x000ee20000000800 */
[--C-:B------:R-:W-:Y:S02]  /*b2b0*/  FFMA.FTZ R49, R49, c[0x0][0x2d0], -R195.reuse ;  /* 0x0000b40031317a23 */ /* 0x100fe400000108c3 */
[--C-:B------:R-:W-:Y:S01]  /*b2c0*/  FFMA.FTZ R173, R8, c[0x0][0x2d0], -R195.reuse ;  /* 0x0000b40008ad7a23 */ /* 0x100fe200000108c3 */
[----:B-1----:R-:W-:Y:S01]  /*b2d0*/  F2FP.PACK_AB R77, R169, R174 ;  /* 0x000000aea94d723e */ /* 0x002fe200000000ff */
[--C-:B------:R-:W-:Y:S02]  /*b2e0*/  FFMA.FTZ R99, R9, c[0x0][0x2d0], -R195.reuse ;  /* 0x0000b40009637a23 */ /* 0x100fe400000108c3 */
[--C-:B------:R-:W-:Y:S02]  /*b2f0*/  FFMA.FTZ R98, R12, c[0x0][0x2d0], -R195.reuse ;  /* 0x0000b4000c627a23 */ /* 0x100fe400000108c3 */
[--C-:B------:R-:W-:Y:S01]  /*b300*/  FFMA.FTZ R170, R13, c[0x0][0x2d0], -R195.reuse ;  /* 0x0000b4000daa7a23 */ /* 0x100fe200000108c3 */
[----:B------:R-:W1:Y:S01]  /*b310*/  MUFU.EX2 R71, R71 ;  /* 0x0000004700477308 */ /* 0x000e620000000800 */
[--C-:B------:R-:W-:Y:S02]  /*b320*/  FFMA.FTZ R245, R245, c[0x0][0x2d0], -R195.reuse ;  /* 0x0000b400f5f57a23 */ /* 0x100fe400000108c3 */
[--C-:B------:R-:W-:Y:S02]  /*b330*/  FFMA.FTZ R210, R210, c[0x0][0x2d0], -R195.reuse ;  /* 0x0000b400d2d27a23 */ /* 0x100fe400000108c3 */
[--C-:B------:R-:W-:Y:S02]  /*b340*/  FFMA.FTZ R207, R207, c[0x0][0x2d0], -R195.reuse ;  /* 0x0000b400cfcf7a23 */ /* 0x100fe400000108c3 */
[----:B------:R-:W-:Y:S01]  /*b350*/  FFMA.FTZ R204, R204, c[0x0][0x2d0], -R195 ;  /* 0x0000b400cccc7a23 */ /* 0x000fe200000108c3 */
[----:B--2---:R-:W-:Y:S01]  /*b360*/  FMNMX.FTZ R4, R4, R5, !PT ;  /* 0x0000000504047209 */ /* 0x004fe20007810000 */
[----:B------:R-:W-:Y:S01]  /*b370*/  FFMA.FTZ R197, R197, c[0x0][0x2d0], -R199 ;  /* 0x0000b400c5c57a23 */ /* 0x000fe200000108c7 */
[----:B------:R-:W2:Y:S01]  /*b380*/  MUFU.EX2 R70, R70 ;  /* 0x0000004600467308 */ /* 0x000ea20000000800 */
[----:B------:R-:W-:Y:S01]  /*b390*/  FSEL R5, R0, RZ, P0 ;  /* 0x000000ff00057208 */ /* 0x000fe20000000000 */
[--C-:B------:R-:W-:Y:S01]  /*b3a0*/  FFMA.FTZ R194, R194, c[0x0][0x2d0], -R198.reuse ;  /* 0x0000b400c2c27a23 */ /* 0x100fe200000108c6 */
[----:B------:R-:W4:Y:S01]  /*b3b0*/  SHFL.BFLY PT, R72, R4, 0x1, 0x1f ;  /* 0x0c201f0004487f89 */ /* 0x000f2200000e0000 */
[----:B---3--:R-:W-:Y:S01]  /*b3c0*/  F2FP.PACK_AB R79, R168, R96 ;  /* 0x00000060a84f723e */ /* 0x008fe200000000ff */
[--C-:B------:R-:W-:Y:S02]  /*b3d0*/  FFMA.FTZ R189, R189, c[0x0][0x2d0], -R198.reuse ;  /* 0x0000b400bdbd7a23 */ /* 0x100fe400000108c6 */
[----:B------:R-:W-:Y:S02]  /*b3e0*/  FADD.FTZ R5, -R5, R165 ;  /* 0x000000a505057221 */ /* 0x000fe40000010100 */
[----:B------:R-:W-:Y:S01]  /*b3f0*/  FFMA.FTZ R186, R186, c[0x0][0x2d0], -R199 ;  /* 0x0000b400baba7a23 */ /* 0x000fe200000108c7 */
[----:B------:R-:W-:Y:S01]  /*b400*/  MUFU.EX2 R173, R173 ;  /* 0x000000ad00ad7308 */ /* 0x000fe20000000800 */
[----:B------:R-:W-:Y:S02]  /*b410*/  FMUL.FTZ R5, R5, c[0x0][0x2d0] ;  /* 0x0000b40005057a20 */ /* 0x000fe40000410000 */
[----:B------:R-:W-:Y:S02]  /*b420*/  FFMA.FTZ R180, R180, c[0x0][0x2d0], -R198 ;  /* 0x0000b400b4b47a23 */ /* 0x000fe400000108c6 */
[C---:B-1----:R-:W-:Y:S02]  /*b430*/  FMUL.FTZ R17, R71.reuse, R149 ;  /* 0x0000009547117220 */ /* 0x042fe40000410000 */
[----:B------:R-:W-:Y:S02]  /*b440*/  IMAD.MOV.U32 R149, RZ, RZ, R58 ;  /* 0x000000ffff957224 */ /* 0x000fe400078e003a */
[C---:B------:R-:W-:Y:S01]  /*b450*/  FMUL.FTZ R16, R71.reuse, R148 ;  /* 0x0000009447107220 */ /* 0x040fe20000410000 */
[----:B------:R1:W-:Y:S01]  /*b460*/  MUFU.EX2 R69, R5 ;  /* 0x0000000500457308 */ /* 0x0003e20000000800 */
[----:B------:R-:W-:Y:S02]  /*b470*/  FFMA.FTZ R172, R71, R243, R172 ;  /* 0x000000f347ac7223 */ /* 0x000fe400000100ac */
[----:B--2---:R-:W-:Y:S02]  /*b480*/  FMUL.FTZ R7, R70, R163 ;  /* 0x000000a346077220 */ /* 0x004fe40000410000 */
[----:B------:R-:W-:Y:S01]  /*b490*/  IMAD.MOV.U32 R163, RZ, RZ, R80 ;  /* 0x000000ffffa37224 */ /* 0x000fe200078e0050 */
[----:B----4-:R-:W-:Y:S01]  /*b4a0*/  FMNMX.FTZ R72, R72, R4, !PT ;  /* 0x0000000448487209 */ /* 0x010fe20007810000 */
[----:B------:R-:W-:Y:S01]  /*b4b0*/  FMUL.FTZ R19, R70, R151 ;  /* 0x0000009746137220 */ /* 0x000fe20000410000 */
[----:B------:R-:W-:Y:S02]  /*b4c0*/  MOV R151, R84 ;  /* 0x0000005400977202 */ /* 0x000fe40000000f00 */
[----:B------:R-:W2:Y:S01]  /*b4d0*/  MUFU.EX2 R99, R99 ;  /* 0x0000006300637308 */ /* 0x000ea20000000800 */
[C---:B------:R-:W-:Y:S01]  /*b4e0*/  FSETP.NEU.FTZ.AND P0, PT, R72.reuse, -INF , PT ;  /* 0xff8000004800780b */ /* 0x040fe20003f1d000 */
[----:B------:R-:W-:Y:S02]  /*b4f0*/  FMUL.FTZ R192, R72, c[0x0][0x2d0] ;  /* 0x0000b40048c07a20 */ /* 0x000fe40000410000 */
[----:B------:R-:W-:Y:S01]  /*b500*/  FMUL.FTZ R35, R70, R103 ;  /* 0x0000006746237220 */ /* 0x000fe20000410000 */
[----:B------:R-:W-:Y:S01]  /*b510*/  FSEL R4, R72, RZ, P0 ;  /* 0x000000ff48047208 */ /* 0x000fe20000000000 */
[----:B------:R-:W-:Y:S01]  /*b520*/  FMUL.FTZ R6, R70, R162 ;  /* 0x000000a246067220 */ /* 0x000fe20000410000 */
[----:B------:R-:W-:Y:S01]  /*b530*/  FSEL R192, R192, RZ, P0 ;  /* 0x000000ffc0c07208 */ /* 0x000fe20000000000 */
[----:B------:R-:W-:Y:S01]  /*b540*/  FADD.FTZ R172, R97, R172 ;  /* 0x000000ac61ac7221 */ /* 0x000fe20000010000 */
[----:B------:R-:W-:Y:S01]  /*b550*/  MOV R162, R40 ;  /* 0x0000002800a27202 */ /* 0x000fe20000000f00 */
[----:B------:R-:W-:Y:S01]  /*b560*/  MUFU.EX2 R98, R98 ;  /* 0x0000006200627308 */ /* 0x000fe20000000800 */
[----:B------:R-:W-:Y:S01]  /*b570*/  FADD.FTZ R4, -R4, R164 ;  /* 0x000000a404047221 */ /* 0x000fe20000010100 */
[----:B------:R-:W-:Y:S01]  /*b580*/  ISETP.GT.AND P0, PT, R244, UR4, PT ;  /* 0x00000004f4007c0c */ /* 0x000fe2000bf04270 */
[--C-:B------:R-:W-:Y:S01]  /*b590*/  FFMA.FTZ R175, R10, c[0x0][0x2d0], -R192.reuse ;  /* 0x0000b4000aaf7a23 */ /* 0x100fe200000108c0 */
[----:B------:R-:W-:Y:S01]  /*b5a0*/  IADD3 R244, R244, -0x1, RZ ;  /* 0xfffffffff4f47810 */ /* 0x000fe20007ffe0ff */
[----:B------:R-:W-:Y:S02]  /*b5b0*/  FMUL.FTZ R4, R4, c[0x0][0x2d0] ;  /* 0x0000b40004047a20 */ /* 0x000fe40000410000 */
[----:B-1----:R-:W-:Y:S02]  /*b5c0*/  FMUL.FTZ R5, R71, R161 ;  /* 0x000000a147057220 */ /* 0x002fe40000410000 */
[----:B------:R-:W-:Y:S01]  /*b5d0*/  IMAD.MOV.U32 R161, RZ, RZ, R81 ;  /* 0x000000ffffa17224 */ /* 0x000fe200078e0051 */
[----:B------:R1:W3:Y:S01]  /*b5e0*/  MUFU.EX2 R68, R4 ;  /* 0x0000000400447308 */ /* 0x0002e20000000800 */
[--C-:B------:R-:W-:Y:S02]  /*b5f0*/  FFMA.FTZ R167, R11, c[0x0][0x2d0], -R192.reuse ;  /* 0x0000b4000ba77a23 */ /* 0x100fe400000108c0 */
[--C-:B------:R-:W-:Y:S01]  /*b600*/  FFMA.FTZ R166, R14, c[0x0][0x2d0], -R192.reuse ;  /* 0x0000b4000ea67a23 */ /* 0x100fe200000108c0 */
[----:B--2---:R-:W-:Y:S01]  /*b610*/  F2FP.PACK_AB R64, R99, R173 ;  /* 0x000000ad6340723e */ /* 0x004fe200000000ff */
[----:B------:R-:W-:Y:S02]  /*b620*/  FFMA.FTZ R165, R15, c[0x0][0x2d0], -R192 ;  /* 0x0000b4000fa57a23 */ /* 0x000fe400000108c0 */
[----:B------:R-:W-:Y:S01]  /*b630*/  IMAD.MOV.U32 R148, RZ, RZ, R161 ;  /* 0x000000ffff947224 */ /* 0x000fe200078e00a1 */
[----:B------:R-:W-:Y:S01]  /*b640*/  MOV R161, R62 ;  /* 0x0000003e00a17202 */ /* 0x000fe20000000f00 */
[C---:B------:R-:W-:Y:S01]  /*b650*/  FMUL.FTZ R8, R69.reuse, R156 ;  /* 0x0000009c45087220 */ /* 0x040fe20000410000 */
[----:B------:R-:W2:Y:S01]  /*b660*/  MUFU.EX2 R170, R170 ;  /* 0x000000aa00aa7308 */ /* 0x000ea20000000800 */
[C---:B------:R-:W-:Y:S01]  /*b670*/  FMUL.FTZ R9, R69.reuse, R157 ;  /* 0x0000009d45097220 */ /* 0x040fe20000410000 */
[----:B------:R-:W-:Y:S01]  /*b680*/  MOV R157, R28 ;  /* 0x0000001c009d7202 */ /* 0x000fe20000000f00 */
[C---:B------:R-:W-:Y:S01]  /*b690*/  FMUL.FTZ R12, R69.reuse, R152 ;  /* 0x00000098450c7220 */ /* 0x040fe20000410000 */
[----:B------:R-:W-:Y:S01]  /*b6a0*/  MOV R152, R190 ;  /* 0x000000be00987202 */ /* 0x000fe20000000f00 */
[C---:B------:R-:W-:Y:S02]  /*b6b0*/  FMUL.FTZ R13, R69.reuse, R153 ;  /* 0x00000099450d7220 */ /* 0x040fe40000410000 */
[----:B------:R-:W-:Y:S02]  /*b6c0*/  FFMA.FTZ R164, R18, c[0x0][0x2d0], -R198 ;  /* 0x0000b40012a47a23 */ /* 0x000fe400000108c6 */
[----:B------:R-:W-:Y:S01]  /*b6d0*/  FMUL.FTZ R18, R70, R150 ;  /* 0x0000009646127220 */ /* 0x000fe20000410000 */
[----:B------:R-:W-:Y:S01]  /*b6e0*/  MUFU.EX2 R175, R175 ;  /* 0x000000af00af7308 */ /* 0x000fe20000000800 */
[----:B------:R-:W-:Y:S02]  /*b6f0*/  IMAD.MOV.U32 R150, RZ, RZ, R157 ;  /* 0x000000ffff967224 */ /* 0x000fe400078e009d */
[----:B------:R-:W-:Y:S02]  /*b700*/  FMUL.FTZ R24, R69, R140 ;  /* 0x0000008c45187220 */ /* 0x000fe40000410000 */
[----:B-1----:R-:W-:Y:S01]  /*b710*/  FMUL.FTZ R4, R71, R160 ;  /* 0x000000a047047220 */ /* 0x002fe20000410000 */
[----:B------:R-:W-:Y:S01]  /*b720*/  MOV R160, R82 ;  /* 0x0000005200a07202 */ /* 0x000fe20000000f00 */
[C---:B---3--:R-:W-:Y:S01]  /*b730*/  FMUL.FTZ R10, R68.reuse, R158 ;  /* 0x0000009e440a7220 */ /* 0x048fe20000410000 */
[----:B------:R-:W1:Y:S01]  /*b740*/  LDSM.16.MT88.4 R80, [R218+0x100] ;  /* 0x00010000da50783b */ /* 0x000e620000004200 */
[----:B------:R-:W-:Y:S01]  /*b750*/  MOV R158, R193 ;  /* 0x000000c1009e7202 */ /* 0x000fe20000000f00 */
[----:B------:R-:W3:Y:S01]  /*b760*/  MUFU.EX2 R167, R167 ;  /* 0x000000a700a77308 */ /* 0x000ee20000000800 */
[C---:B------:R-:W-:Y:S01]  /*b770*/  FMUL.FTZ R11, R68.reuse, R159 ;  /* 0x0000009f440b7220 */ /* 0x040fe20000410000 */
[-C--:B------:R-:W-:Y:S01]  /*b780*/  HMMA.16816.F32 R4, R76, R20.reuse, R4 ;  /* 0x000000144c04723c */ /* 0x080fe20000001804 */
[----:B------:R-:W-:Y:S01]  /*b790*/  FMUL.FTZ R14, R68, R154 ;  /* 0x0000009a440e7220 */ /* 0x000fe20000410000 */
[----:B------:R-:W-:Y:S01]  /*b7a0*/  MOV R154, R158 ;  /* 0x0000009e009a7202 */ /* 0x000fe20000000f00 */
[----:B------:R-:W-:Y:S01]  /*b7b0*/  IMAD.MOV.U32 R158, RZ, RZ, R91 ;  /* 0x000000ffff9e7224 */ /* 0x000fe200078e005b */
[----:B--2---:R-:W-:Y:S01]  /*b7c0*/  F2FP.PACK_AB R66, R170, R98 ;  /* 0x00000062aa42723e */ /* 0x004fe200000000ff */
[C---:B------:R-:W-:Y:S01]  /*b7d0*/  FMUL.FTZ R15, R68.reuse, R155 ;  /* 0x0000009b440f7220 */ /* 0x040fe20000410000 */
[----:B------:R-:W-:Y:S01]  /*b7e0*/  MOV R155, R162 ;  /* 0x000000a2009b7202 */ /* 0x000fe20000000f00 */
[C---:B------:R-:W-:Y:S01]  /*b7f0*/  FMUL.FTZ R25, R69.reuse, R141 ;  /* 0x0000008d45197220 */ /* 0x040fe20000410000 */
[----:B------:R-:W-:Y:S01]  /*b800*/  MUFU.EX2 R166, R166 ;  /* 0x000000a600a67308 */ /* 0x000fe20000000800 */
[----:B------:R-:W-:Y:S03]  /*b810*/  MOV R162, R59 ;  /* 0x0000003b00a27202 */ /* 0x000fe60000000f00 */
[C---:B------:R-:W-:Y:S01]  /*b820*/  FMUL.FTZ R26, R68.reuse, R142 ;  /* 0x0000008e441a7220 */ /* 0x040fe20000410000 */
[----:B------:R-:W-:Y:S01]  /*b830*/  MOV R157, R160 ;  /* 0x000000a0009d7202 */ /* 0x000fe20000000f00 */
[----:B------:R-:W-:Y:S02]  /*b840*/  IMAD.MOV.U32 R160, RZ, RZ, R63 ;  /* 0x000000ffffa07224 */ /* 0x000fe400078e003f */
[C---:B------:R-:W-:Y:S02]  /*b850*/  FMUL.FTZ R27, R68.reuse, R143 ;  /* 0x0000008f441b7220 */ /* 0x040fe40000410000 */
[----:B------:R-:W2:Y:S01]  /*b860*/  MUFU.EX2 R165, R165 ;  /* 0x000000a500a57308 */ /* 0x000ea20000000800 */
[C---:B------:R-:W-:Y:S02]  /*b870*/  FMUL.FTZ R28, R69.reuse, R136 ;  /* 0x00000088451c7220 */ /* 0x040fe40000410000 */
[----:B------:R-:W-:Y:S01]  /*b880*/  FMUL.FTZ R29, R69, R137 ;  /* 0x00000089451d7220 */ /* 0x000fe20000410000 */
[----:B---3--:R-:W-:Y:S01]  /*b890*/  F2FP.PACK_AB R65, R167, R175 ;  /* 0x000000afa741723e */ /* 0x008fe200000000ff */
[C---:B------:R-:W-:Y:S02]  /*b8a0*/  FMUL.FTZ R30, R68.reuse, R138 ;  /* 0x0000008a441e7220 */ /* 0x040fe40000410000 */
[----:B------:R-:W-:Y:S02]  /*b8b0*/  FMUL.FTZ R31, R68, R139 ;  /* 0x0000008b441f7220 */ /* 0x000fe40000410000 */
[----:B------:R-:W-:Y:S01]  /*b8c0*/  IMAD.MOV.U32 R159, RZ, RZ, R188 ;  /* 0x000000ffff9f7224 */ /* 0x000fe200078e00bc */
[----:B------:R3:W-:Y:S01]  /*b8d0*/  MUFU.EX2 R136, R51 ;  /* 0x0000003300887308 */ /* 0x0007e20000000800 */
[--C-:B------:R-:W-:Y:S02]  /*b8e0*/  FFMA.FTZ R188, R32, c[0x0][0x2d0], -R199.reuse ;  /* 0x0000b40020bc7a23 */ /* 0x100fe400000108c7 */
[----:B------:R-:W-:Y:S02]  /*b8f0*/  FMUL.FTZ R32, R71, R100 ;  /* 0x0000006447207220 */ /* 0x000fe40000410000 */
[----:B------:R-:W-:Y:S02]  /*b900*/  FFMA.FTZ R190, R33, c[0x0][0x2d0], -R199 ;  /* 0x0000b40021be7a23 */ /* 0x000fe400000108c7 */
[----:B------:R-:W-:Y:S02]  /*b910*/  FMUL.FTZ R33, R71, R101 ;  /* 0x0000006547217220 */ /* 0x000fe40000410000 */
[----:B------:R-:W-:Y:S01]  /*b920*/  FFMA.FTZ R193, R34, c[0x0][0x2d0], -R198 ;  /* 0x0000b40022c17a23 */ /* 0x000fe200000108c6 */
[----:B------:R-:W-:Y:S01]  /*b930*/  MUFU.EX2 R171, R171 ;  /* 0x000000ab00ab7308 */ /* 0x000fe20000000800 */
[----:B------:R-:W-:Y:S02]  /*b940*/  FMUL.FTZ R34, R70, R102 ;  /* 0x0000006646227220 */ /* 0x000fe40000410000 */
[----:B------:R-:W-:Y:S01]  /*b950*/  FMUL.FTZ R40, R69, R104 ;  /* 0x0000006845287220 */ /* 0x000fe20000410000 */
[----:B--2---:R-:W-:Y:S01]  /*b960*/  F2FP.PACK_AB R67, R165, R166 ;  /* 0x000000a6a543723e */ /* 0x004fe200000000ff */
[C---:B------:R-:W-:Y:S02]  /*b970*/  FMUL.FTZ R42, R68.reuse, R106 ;  /* 0x0000006a442a7220 */ /* 0x040fe40000410000 */
[C---:B------:R-:W-:Y:S02]  /*b980*/  FMUL.FTZ R43, R68.reuse, R107 ;  /* 0x0000006b442b7220 */ /* 0x040fe40000410000 */
[----:B------:R-:W-:Y:S01]  /*b990*/  IMAD.MOV.U32 R156, RZ, RZ, R41 ;  /* 0x000000ffff9c7224 */ /* 0x000fe200078e0029 */
[----:B------:R-:W-:Y:S01]  /*b9a0*/  MUFU.EX2 R178, R178 ;  /* 0x000000b200b27308 */ /* 0x000fe20000000800 */
[C---:B------:R-:W-:Y:S01]  /*b9b0*/  HMMA.16816.F32 R8, R64.reuse, R20, R8 ;  /* 0x000000144008723c */ /* 0x040fe20000001808 */
[----:B------:R-:W-:Y:S02]  /*b9c0*/  FMUL.FTZ R41, R69, R105 ;  /* 0x0000006945297220 */ /* 0x000fe40000410000 */
[----:B------:R-:W-:Y:S01]  /*b9d0*/  IMAD.MOV.U32 R141, RZ, RZ, R159 ;  /* 0x000000ffff8d7224 */ /* 0x000fe200078e009f */
[----:B------:R-:W-:Y:S01]  /*b9e0*/  MOV R159, R46 ;  /* 0x0000002e009f7202 */ /* 0x000fe20000000f00 */
[----:B------:R-:W-:Y:S01]  /*b9f0*/  FMUL.FTZ R46, R68, R110 ;  /* 0x0000006e442e7220 */ /* 0x000fe20000410000 */
[----:B------:R-:W-:Y:S01]  /*ba00*/  MOV R140, R156 ;  /* 0x0000009c008c7202 */ /* 0x000fe20000000f00 */
[C---:B------:R-:W-:Y:S01]  /*ba10*/  FMUL.FTZ R21, R71.reuse, R145 ;  /* 0x0000009147157220 */ /* 0x040fe20000410000 */
[-C--:B------:R-:W-:Y:S01]  /*ba20*/  HMMA.16816.F32 R12, R64, R22.reuse, R12 ;  /* 0x00000016400c723c */ /* 0x080fe2000000180c */
[----:B------:R-:W-:Y:S03]  /*ba30*/  MUFU.EX2 R164, R164 ;  /* 0x000000a400a47308 */ /* 0x000fe60000000800 */
[----:B------:R-:W-:Y:S01]  /*ba40*/  FMUL.FTZ R20, R71, R144 ;  /* 0x0000009047147220 */ /* 0x000fe20000410000 */
[----:B------:R-:W-:Y:S01]  /*ba50*/  MOV R145, R86 ;  /* 0x0000005600917202 */ /* 0x000fe20000000f00 */
[----:B------:R-:W-:Y:S01]  /*ba60*/  IMAD.MOV.U32 R144, RZ, RZ, R47 ;  /* 0x000000ffff907224 */ /* 0x000fe200078e002f */
[----:B------:R-:W-:Y:S01]  /*ba70*/  MOV R143, R141 ;  /* 0x0000008d008f7202 */ /* 0x000fe20000000f00 */
[C---:B------:R-:W-:Y:S01]  /*ba80*/  HMMA.16816.F32 R16, R76.reuse, R22, R16 ;  /* 0x000000164c10723c */ /* 0x040fe20000001810 */
[----:B------:R-:W-:Y:S02]  /*ba90*/  IMAD.MOV.U32 R156, RZ, RZ, R163 ;  /* 0x000000ffff9c7224 */ /* 0x000fe400078e00a3 */
[----:B------:R-:W-:Y:S01]  /*baa0*/  MUFU.EX2 R182, R182 ;  /* 0x000000b600b67308 */ /* 0x000fe20000000800 */
[----:B------:R-:W-:Y:S01]  /*bab0*/  MOV R163, R45 ;  /* 0x0000002d00a37202 */ /* 0x000fe20000000f00 */
[C---:B------:R-:W-:Y:S02]  /*bac0*/  FMUL.FTZ R45, R69.reuse, R109 ;  /* 0x0000006d452d7220 */ /* 0x040fe40000410000 */
[C---:B------:R-:W-:Y:S02]  /*bad0*/  FMUL.FTZ R22, R70.reuse, R146 ;  /* 0x0000009246167220 */ /* 0x040fe40000410000 */
[----:B------:R-:W-:Y:S03]  /*bae0*/  FMUL.FTZ R23, R70, R147 ;  /* 0x0000009346177220 */ /* 0x000fe60000410000 */
[----:B------:R-:W-:Y:S01]  /*baf0*/  FMUL.FTZ R47, R68, R111 ;  /* 0x0000006f442f7220 */ /* 0x000fe20000410000 */
[----:B------:R-:W-:Y:S01]  /*bb00*/  MUFU.EX2 R188, R188 ;  /* 0x000000bc00bc7308 */ /* 0x000fe20000000800 */
[----:B------:R-:W-:Y:S02]  /*bb10*/  IMAD.MOV.U32 R142, RZ, RZ, R44 ;  /* 0x000000ffff8e7224 */ /* 0x000fe400078e002c */
[-C--:B------:R-:W-:Y:S01]  /*bb20*/  HMMA.16816.F32 R20, R76, R36.reuse, R20 ;  /* 0x000000244c14723c */ /* 0x080fe20000001814 */
[----:B------:R-:W-:Y:S02]  /*bb30*/  FMUL.FTZ R44, R69, R108 ;  /* 0x0000006c452c7220 */ /* 0x000fe40000410000 */
[----:B---3--:R-:W-:Y:S02]  /*bb40*/  FMUL.FTZ R51, R70, R115 ;  /* 0x0000007346337220 */ /* 0x008fe40000410000 */
[--C-:B------:R-:W-:Y:S02]  /*bb50*/  FFMA.FTZ R137, R50, c[0x0][0x2d0], -R195.reuse ;  /* 0x0000b40032897a23 */ /* 0x100fe400000108c3 */
[----:B------:R-:W-:Y:S01]  /*bb60*/  MUFU.EX2 R190, R190 ;  /* 0x000000be00be7308 */ /* 0x000fe20000000800 */
[C---:B------:R-:W-:Y:S01]  /*bb70*/  HMMA.16816.F32 R24, R64.reuse, R36, R24 ;  /* 0x000000244018723c */ /* 0x040fe20000001818 */
[----:B------:R-:W-:Y:S03]  /*bb80*/  FMUL.FTZ R50, R70, R114 ;  /* 0x0000007246327220 */ /* 0x000fe60000410000 */
[----:B------:R-:W-:Y:S02]  /*bb90*/  FFMA.FTZ R104, R48, c[0x0][0x2d0], -R195 ;  /* 0x0000b40030687a23 */ /* 0x000fe400000108c3 */
[C---:B------:R-:W-:Y:S02]  /*bba0*/  FMUL.FTZ R48, R71.reuse, R112 ;  /* 0x0000007047307220 */ /* 0x040fe40000410000 */
[-C--:B------:R-:W-:Y:S01]  /*bbb0*/  HMMA.16816.F32 R28, R64, R38.reuse, R28 ;  /* 0x00000026401c723c */ /* 0x080fe2000000181c */
[----:B------:R-:W-:Y:S03]  /*bbc0*/  MUFU.EX2 R193, R193 ;  /* 0x000000c100c17308 */ /* 0x000fe60000000800 */
[C---:B------:R-:W-:Y:S02]  /*bbd0*/  FMUL.FTZ R36, R71.reuse, R132 ;  /* 0x0000008447247220 */ /* 0x040fe40000410000 */
[----:B------:R-:W-:Y:S02]  /*bbe0*/  IMAD.MOV.U32 R146, RZ, RZ, R87 ;  /* 0x000000ffff927224 */ /* 0x000fe400078e0057 */
[C---:B------:R-:W-:Y:S01]  /*bbf0*/  HMMA.16816.F32 R32, R76.reuse, R38, R32 ;  /* 0x000000264c20723c */ /* 0x040fe20000001820 */
[----:B------:R-:W-:Y:S02]  /*bc00*/  IMAD.MOV.U32 R147, RZ, RZ, R85 ;  /* 0x000000ffff937224 */ /* 0x000fe400078e0055 */
[----:B------:R2:W-:Y:S01]  /*bc10*/  MUFU.EX2 R132, R49 ;  /* 0x0000003100847308 */ /* 0x0005e20000000800 */
[----:B------:R-:W-:Y:S01]  /*bc20*/  FMUL.FTZ R37, R71, R133 ;  /* 0x0000008547257220 */ /* 0x000fe20000410000 */
[----:B------:R-:W3:Y:S01]  /*bc30*/  LDSM.16.MT88.4 R84, [R225+0x900] ;  /* 0x00090000e154783b */ /* 0x000ee20000004200 */
[--C-:B------:R-:W-:Y:S02]  /*bc40*/  FFMA.FTZ R106, R57, c[0x0][0x2d0], -R192.reuse ;  /* 0x0000b400396a7a23 */ /* 0x100fe400000108c0 */
[C---:B------:R-:W-:Y:S04]  /*bc50*/  FMUL.FTZ R38, R70.reuse, R134 ;  /* 0x0000008646267220 */ /* 0x040fe80000410000 */
[----:B------:R-:W-:Y:S01]  /*bc60*/  FMUL.FTZ R39, R70, R135 ;  /* 0x0000008746277220 */ /* 0x000fe20000410000 */
[----:B------:R-:W-:Y:S01]  /*bc70*/  MUFU.EX2 R196, R196 ;  /* 0x000000c400c47308 */ /* 0x000fe20000000800 */
[----:B------:R-:W-:Y:S02]  /*bc80*/  FFMA.FTZ R109, R88, c[0x0][0x2d0], -R192 ;  /* 0x0000b400586d7a23 */ /* 0x000fe400000108c0 */
[--C-:B------:R-:W-:Y:S02]  /*bc90*/  FFMA.FTZ R110, R89, c[0x0][0x2d0], -R199.reuse ;  /* 0x0000b400596e7a23 */ /* 0x100fe400000108c7 */
[----:B------:R-:W-:Y:S01]  /*bca0*/  IMAD.MOV.U32 R141, RZ, RZ, R92 ;  /* 0x000000ffff8d7224 */ /* 0x000fe200078e005c */
[-C--:B------:R-:W-:Y:S01]  /*bcb0*/  HMMA.16816.F32 R36, R76, R52.reuse, R36 ;  /* 0x000000344c24723c */ /* 0x080fe20000001824 */
[----:B------:R-:W-:Y:S02]  /*bcc0*/  FMUL.FTZ R57, R69, R117 ;  /* 0x0000007545397220 */ /* 0x000fe40000410000 */
[--C-:B------:R-:W-:Y:S01]  /*bcd0*/  FFMA.FTZ R107, R56, c[0x0][0x2d0], -R192.reuse ;  /* 0x0000b400386b7a23 */ /* 0x100fe200000108c0 */
[----:B------:R-:W4:Y:S01]  /*bce0*/  MUFU.EX2 R137, R137 ;  /* 0x0000008900897308 */ /* 0x000f220000000800 */
[--C-:B------:R-:W-:Y:S02]  /*bcf0*/  FFMA.FTZ R117, R94, c[0x0][0x2d0], -R199.reuse ;  /* 0x0000b4005e757a23 */ /* 0x100fe400000108c7 */
[----:B------:R-:W-:Y:S01]  /*bd00*/  FFMA.FTZ R105, R152, c[0x0][0x2d0], -R199 ;  /* 0x0000b40098697a23 */ /* 0x000fe200000108c7 */
[C---:B------:R-:W-:Y:S01]  /*bd10*/  HMMA.16816.F32 R40, R64.reuse, R52, R40 ;  /* 0x000000344028723c */ /* 0x040fe20000001828 */
[----:B--2---:R-:W-:Y:S03]  /*bd20*/  FMUL.FTZ R49, R71, R113 ;  /* 0x0000007147317220 */ /* 0x004fe60000410000 */
[----:B------:R-:W-:Y:S01]  /*bd30*/  FMUL.FTZ R56, R69, R116 ;  /* 0x0000007445387220 */ /* 0x000fe20000410000 */
[----:B------:R-:W-:Y:S01]  /*bd40*/  MOV R152, R90 ;  /* 0x0000005a00987202 */ /* 0x000fe20000000f00 */
[----:B------:R-:W-:Y:S01]  /*bd50*/  MUFU.EX2 R104, R104 ;  /* 0x0000006800687308 */ /* 0x000fe20000000800 */
[----:B------:R-:W2:Y:S01]  /*bd60*/  LDSM.16.MT88.4 R88, [R220+0x900] ;  /* 0x00090000dc58783b */ /* 0x000ea20000004200 */
[-C--:B------:R-:W-:Y:S01]  /*bd70*/  HMMA.16816.F32 R44, R64, R54.reuse, R44 ;  /* 0x00000036402c723c */ /* 0x080fe2000000182c */
[C---:B------:R-:W-:Y:S03]  /*bd80*/  FMUL.FTZ R52, R71.reuse, R128 ;  /* 0x0000008047347220 */ /* 0x040fe60000410000 */
[----:B------:R-:W-:Y:S02]  /*bd90*/  FMUL.FTZ R53, R71, R129 ;  /* 0x0000008147357220 */ /* 0x000fe40000410000 */
[C---:B------:R-:W-:Y:S02]  /*bda0*/  FMUL.FTZ R58, R68.reuse, R118 ;  /* 0x00000076443a7220 */ /* 0x040fe40000410000 */
[----:B------:R-:W-:Y:S01]  /*bdb0*/  MUFU.EX2 R106, R106 ;  /* 0x0000006a006a7308 */ /* 0x000fe20000000800 */
[C---:B------:R-:W-:Y:S03]  /*bdc0*/  HMMA.16816.F32 R48, R76.reuse, R54, R48 ;  /* 0x000000364c30723c */ /* 0x040fe60000001830 */
[----:B------:R-:W-:Y:S02]  /*bdd0*/  FMUL.FTZ R59, R68, R119 ;  /* 0x00000077443b7220 */ /* 0x000fe40000410000 */
[----:B------:R-:W-:Y:S02]  /*bde0*/  IMAD.MOV.U32 R153, RZ, RZ, R61 ;  /* 0x000000ffff997224 */ /* 0x000fe400078e003d */
[C---:B------:R-:W-:Y:S02]  /*bdf0*/  FMUL.FTZ R54, R70.reuse, R130 ;  /* 0x0000008246367220 */ /* 0x040fe40000410000 */
[----:B------:R-:W-:Y:S01]  /*be00*/  FMUL.FTZ R55, R70, R131 ;  /* 0x0000008346377220 */ /* 0x000fe20000410000 */
[----:B------:R-:W5:Y:S02]  /*be10*/  MUFU.EX2 R107, R107 ;  /* 0x0000006b006b7308 */ /* 0x000f640000000800 */
[C---:B------:R-:W-:Y:S02]  /*be20*/  FMUL.FTZ R61, R69.reuse, R121 ;  /* 0x00000079453d7220 */ /* 0x040fe40000410000 */
[----:B------:R-:W-:Y:S02]  /*be30*/  FFMA.FTZ R108, R60, c[0x0][0x2d0], -R192 ;  /* 0x0000b4003c6c7a23 */ /* 0x000fe400000108c0 */
[-C--:B-1----:R-:W-:Y:S01]  /*be40*/  HMMA.16816.F32 R52, R76, R80.reuse, R52 ;  /* 0x000000504c34723c */ /* 0x082fe20000001834 */
[----:B------:R-:W-:Y:S02]  /*be50*/  FMUL.FTZ R60, R69, R120 ;  /* 0x00000078453c7220 */ /* 0x000fe40000410000 */
[C---:B------:R-:W-:Y:S01]  /*be60*/  FMUL.FTZ R62, R68.reuse, R122 ;  /* 0x0000007a443e7220 */ /* 0x040fe20000410000 */
[----:B------:R-:W-:Y:S01]  /*be70*/  MUFU.EX2 R108, R108 ;  /* 0x0000006c006c7308 */ /* 0x000fe20000000800 */
[----:B------:R-:W-:Y:S02]  /*be80*/  FMUL.FTZ R63, R68, R123 ;  /* 0x0000007b443f7220 */ /* 0x000fe40000410000 */
[----:B------:R-:W-:Y:S01]  /*be90*/  FFMA.FTZ R116, R147, c[0x0][0x2d0], -R198 ;  /* 0x0000b40093747a23 */ /* 0x000fe200000108c6 */
[C---:B------:R-:W-:Y:S01]  /*bea0*/  HMMA.16816.F32 R56, R64.reuse, R80, R56 ;  /* 0x000000504038723c */ /* 0x040fe20000001838 */
[----:B------:R-:W-:Y:S03]  /*beb0*/  MOV R147, R144 ;  /* 0x0000009000937202 */ /* 0x000fe60000000f00 */
[----:B------:R-:W-:Y:S01]  /*bec0*/  MOV R144, R93 ;  /* 0x0000005d00907202 */ /* 0x000fe20000000f00 */
[----:B------:R-:W-:Y:S01]  /*bed0*/  FFMA.FTZ R246, R246, c[0x0][0x2d0], -R192 ;  /* 0x0000b400f6f67a23 */ /* 0x000fe200000108c0 */
[----:B------:R-:W1:Y:S01]  /*bee0*/  MUFU.EX2 R109, R109 ;  /* 0x0000006d006d7308 */ /* 0x000e620000000800 */
[----:B----4-:R-:W-:Y:S01]  /*bef0*/  F2FP.PACK_AB R80, R137, R136 ;  /* 0x000000888950723e */ /* 0x010fe200000000ff */
[-C--:B------:R-:W-:Y:S01]  /*bf00*/  HMMA.16816.F32 R60, R64, R82.reuse, R60 ;  /* 0x00000052403c723c */ /* 0x080fe2000000183c */
[----:B------:R-:W-:Y:S03]  /*bf10*/  FFMA.FTZ R111, R142, c[0x0][0x2d0], -R198 ;  /* 0x0000b4008e6f7a23 */ /* 0x000fe600000108c6 */
[----:B-----5:R-:W-:Y:S01]  /*bf20*/  F2FP.PACK_AB R81, R107, R106 ;  /* 0x0000006a6b51723e */ /* 0x020fe200000000ff */
[----:B------:R-:W-:Y:S01]  /*bf30*/  IMAD.MOV.U32 R142, RZ, RZ, R146 ;  /* 0x000000ffff8e7224 */ /* 0x000fe200078e0092 */
[----:B------:R-:W-:Y:S01]  /*bf40*/  MOV R146, R148 ;  /* 0x0000009400927202 */ /* 0x000fe20000000f00 */
[C---:B------:R-:W-:Y:S01]  /*bf50*/  FMUL.FTZ R64, R71.reuse, R124 ;  /* 0x0000007c47407220 */ /* 0x040fe20000410000 */
[----:B------:R-:W-:Y:S01]  /*bf60*/  MUFU.EX2 R105, R105 ;  /* 0x0000006900697308 */ /* 0x000fe20000000800 */
[----:B------:R-:W-:Y:S03]  /*bf70*/  FMUL.FTZ R65, R71, R125 ;  /* 0x0000007d47417220 */ /* 0x000fe60000410000 */
[C---:B------:R-:W-:Y:S02]  /*bf80*/  FMUL.FTZ R66, R70.reuse, R126 ;  /* 0x0000007e46427220 */ /* 0x040fe40000410000 */
[----:B------:R-:W-:Y:S02]  /*bf90*/  FMUL.FTZ R67, R70, R127 ;  /* 0x0000007f46437220 */ /* 0x000fe40000410000 */
[----:B------:R-:W-:Y:S01]  /*bfa0*/  IMAD.MOV.U32 R148, RZ, RZ, R155 ;  /* 0x000000ffff947224 */ /* 0x000fe200078e009b */
[----:B------:R-:W-:Y:S01]  /*bfb0*/  MOV R155, R95 ;  /* 0x0000005f009b7202 */ /* 0x000fe20000000f00 */
[----:B------:R-:W-:Y:S01]  /*bfc0*/  MUFU.EX2 R110, R110 ;  /* 0x0000006e006e7308 */ /* 0x000fe20000000800 */
[----:B------:R-:W4:Y:S01]  /*bfd0*/  LDSM.16.MT88.4 R92, [R219+0x900] ;  /* 0x00090000db5c783b */ /* 0x000f220000004200 */
[----:B------:R-:W-:Y:S01]  /*bfe0*/  FFMA.FTZ R211, R211, c[0x0][0x2d0], -R192 ;  /* 0x0000b400d3d37a23 */ /* 0x000fe200000108c0 */
[----:B------:R-:W-:Y:S01]  /*bff0*/  HMMA.16816.F32 R64, R76, R82, R64 ;  /* 0x000000524c40723c */ /* 0x000fe20000001840 */
[----:B------:R-:W-:Y:S02]  /*c000*/  FFMA.FTZ R118, R143, c[0x0][0x2d0], -R199 ;  /* 0x0000b4008f767a23 */ /* 0x000fe400000108c7 */
[--C-:B------:R-:W-:Y:S02]  /*c010*/  FFMA.FTZ R119, R142, c[0x0][0x2d0], -R198.reuse ;  /* 0x0000b4008e777a23 */ /* 0x100fe400000108c6 */
[----:B------:R-:W-:Y:S02]  /*c020*/  FFMA.FTZ R128, R251, c[0x0][0x2d0], -R198 ;  /* 0x0000b400fb807a23 */ /* 0x000fe400000108c6 */
[----:B------:R-:W-:Y:S01]  /*c030*/  F2FP.PACK_AB R76, R178, R171 ;  /* 0x000000abb24c723e */ /* 0x000fe200000000ff */
[----:B------:R-:W-:Y:S01]  /*c040*/  MUFU.EX2 R111, R111 ;  /* 0x0000006f006f7308 */ /* 0x000fe20000000800 */
[----:B------:R-:W-:Y:S03]  /*c050*/  F2FP.PACK_AB R77, R182, R164 ;  /* 0x000000a4b64d723e */ /* 0x000fe600000000ff */
[----:B------:R-:W-:Y:S01]  /*c060*/  F2FP.PACK_AB R78, R190, R188 ;  /* 0x000000bcbe4e723e */ /* 0x000fe200000000ff */
[--C-:B------:R-:W-:Y:S01]  /*c070*/  FFMA.FTZ R129, R141, c[0x0][0x2d0], -R195.reuse ;  /* 0x0000b4008d817a23 */ /* 0x100fe200000108c3 */
[----:B------:R-:W-:Y:S01]  /*c080*/  F2FP.PACK_AB R79, R196, R193 ;  /* 0x000000c1c44f723e */ /* 0x000fe200000000ff */
[--C-:B------:R-:W-:Y:S01]  /*c090*/  FFMA.FTZ R208, R208, c[0x0][0x2d0], -R192.reuse ;  /* 0x0000b400d0d07a23 */ /* 0x100fe200000108c0 */
[----:B------:R-:W-:Y:S01]  /*c0a0*/  F2FP.PACK_AB R82, R104, R132 ;  /* 0x000000846852723e */ /* 0x000fe200000000ff */
[----:B------:R-:W-:Y:S01]  /*c0b0*/  FFMA.FTZ R205, R205, c[0x0][0x2d0], -R192 ;  /* 0x0000b400cdcd7a23 */ /* 0x000fe200000108c0 */
[----:B-1----:R-:W-:Y:S01]  /*c0c0*/  F2FP.PACK_AB R83, R109, R108 ;  /* 0x0000006c6d53723e */ /* 0x002fe200000000ff */
[----:B------:R-:W-:Y:S01]  /*c0d0*/  MUFU.EX2 R116, R116 ;  /* 0x0000007400747308 */ /* 0x000fe20000000800 */
[--C-:B------:R-:W-:Y:S01]  /*c0e0*/  FFMA.FTZ R130, R140, c[0x0][0x2d0], -R195.reuse ;  /* 0x0000b4008c827a23 */ /* 0x100fe200000108c3 */
[-C--:B---3--:R-:W-:Y:S01]  /*c0f0*/  HMMA.16816.F32 R4, R76, R84.reuse, R4 ;  /* 0x000000544c04723c */ /* 0x088fe20000001804 */
[--C-:B------:R-:W-:Y:S02]  /*c100*/  FFMA.FTZ R131, R147, c[0x0][0x2d0], -R195.reuse ;  /* 0x0000b40093837a23 */ /* 0x100fe400000108c3 */
[----:B------:R-:W-:Y:S02]  /*c110*/  FFMA.FTZ R251, R146, c[0x0][0x2d0], -R195 ;  /* 0x0000b40092fb7a23 */ /* 0x000fe400000108c3 */
[----:B------:R-:W-:Y:S02]  /*c120*/  FFMA.FTZ R173, R69, R241, R173 ;  /* 0x000000f145ad7223 */ /* 0x000fe400000100ad */
[----:B------:R-:W-:Y:S01]  /*c130*/  FADD.FTZ R172, R74, R172 ;  /* 0x000000ac4aac7221 */ /* 0x000fe20000010000 */
[C---:B------:R-:W-:Y:S01]  /*c140*/  HMMA.16816.F32 R8, R80.reuse, R84, R8 ;  /* 0x000000545008723c */ /* 0x040fe20000001808 */
[----:B------:R-:W-:Y:S03]  /*c150*/  MUFU.EX2 R117, R117 ;  /* 0x0000007500757308 */ /* 0x000fe60000000800 */
[----:B------:R-:W-:Y:S02]  /*c160*/  FADD.FTZ R173, R99, R173 ;  /* 0x000000ad63ad7221 */ /* 0x000fe40000010000 */
[----:B------:R-:W-:Y:S02]  /*c170*/  FFMA.FTZ R175, R68, R240, R175 ;  /* 0x000000f044af7223 */ /* 0x000fe400000100af */
[-C--:B------:R-:W-:Y:S01]  /*c180*/  HMMA.16816.F32 R12, R80, R86.reuse, R12 ;  /* 0x00000056500c723c */ /* 0x080fe2000000180c */
[----:B------:R-:W-:Y:S02]  /*c190*/  FADD.FTZ R173, R98, R173 ;  /* 0x000000ad62ad7221 */ /* 0x000fe40000010000 */
        /* <DEDUP_REMOVED lines=8> */
[-C--:B--2---:R-:W-:Y:S01]  /*c220*/  HMMA.16816.F32 R20, R76, R88.reuse, R20 ;  /* 0x000000584c14723c */ /* 0x084fe20000001814 */
[----:B------:R-:W-:Y:S03]  /*c230*/  FADD.FTZ R173, R136, R173 ;  /* 0x000000ad88ad7221 */ /* 0x000fe60000010000 */
[----:B------:R-:W-:Y:S02]  /*c240*/  FFMA.FTZ R174, R70, R242, R174 ;  /* 0x000000f246ae7223 */ /* 0x000fe400000100ae */
[----:B------:R-:W-:Y:S01]  /*c250*/  FADD.FTZ R175, R166, R175 ;  /* 0x000000afa6af7221 */ /* 0x000fe20000010000 */
[----:B------:R-:W-:Y:S01]  /*c260*/  MUFU.EX2 R128, R128 ;  /* 0x0000008000807308 */ /* 0x000fe20000000800 */
[C---:B------:R-:W-:Y:S01]  /*c270*/  HMMA.16816.F32 R24, R80.reuse, R88, R24 ;  /* 0x000000585018723c */ /* 0x040fe20000001818 */
[----:B------:R-:W-:Y:S03]  /*c280*/  MOV R166, R2 ;  /* 0x0000000200a67202 */ /* 0x000fe60000000f00 */
[----:B------:R-:W-:Y:S02]  /*c290*/  FADD.FTZ R172, R178, R172 ;  /* 0x000000acb2ac7221 */ /* 0x000fe40000010000 */
[----:B------:R-:W-:Y:S02]  /*c2a0*/  FADD.FTZ R173, R137, R173 ;  /* 0x000000ad89ad7221 */ /* 0x000fe40000010000 */
[-C--:B------:R-:W-:Y:S01]  /*c2b0*/  HMMA.16816.F32 R28, R80, R90.reuse, R28 ;  /* 0x0000005a501c723c */ /* 0x080fe2000000181c */
[----:B------:R-:W-:Y:S01]  /*c2c0*/  FFMA.FTZ R88, R145, c[0x0][0x2d0], -R199 ;  /* 0x0000b40091587a23 */ /* 0x000fe200000108c7 */
[----:B------:R-:W2:Y:S02]  /*c2d0*/  MUFU.EX2 R129, R129 ;  /* 0x0000008100817308 */ /* 0x000ea40000000800 */
[----:B------:R-:W-:Y:S02]  /*c2e0*/  FADD.FTZ R174, R169, R174 ;  /* 0x000000aea9ae7221 */ /* 0x000fe40000010000 */
[----:B------:R-:W-:Y:S01]  /*c2f0*/  FADD.FTZ R175, R165, R175 ;  /* 0x000000afa5af7221 */ /* 0x000fe20000010000 */
[----:B------:R-:W-:Y:S01]  /*c300*/  MOV R165, R0 ;  /* 0x0000000000a57202 */ /* 0x000fe20000000f00 */
[C---:B------:R-:W-:Y:S01]  /*c310*/  HMMA.16816.F32 R32, R76.reuse, R90, R32 ;  /* 0x0000005a4c20723c */ /* 0x040fe20000001820 */
[----:B------:R-:W-:Y:S03]  /*c320*/  FADD.FTZ R172, R188, R172 ;  /* 0x000000acbcac7221 */ /* 0x000fe60000010000 */
[----:B------:R3:W-:Y:S01]  /*c330*/  MUFU.EX2 R102, R88 ;  /* 0x0000005800667308 */ /* 0x0007e20000000800 */
[----:B------:R-:W-:Y:S02]  /*c340*/  FADD.FTZ R173, R132, R173 ;  /* 0x000000ad84ad7221 */ /* 0x000fe40000010000 */
[----:B------:R-:W-:Y:S01]  /*c350*/  FADD.FTZ R174, R96, R174 ;  /* 0x000000ae60ae7221 */ /* 0x000fe20000010000 */
[-C--:B----4-:R-:W-:Y:S01]  /*c360*/  HMMA.16816.F32 R36, R76, R92.reuse, R36 ;  /* 0x0000005c4c24723c */ /* 0x090fe20000001824 */
[----:B------:R-:W-:Y:S03]  /*c370*/  FADD.FTZ R175, R106, R175 ;  /* 0x000000af6aaf7221 */ /* 0x000fe60000010000 */
[----:B------:R-:W-:Y:S02]  /*c380*/  FADD.FTZ R172, R190, R172 ;  /* 0x000000acbeac7221 */ /* 0x000fe40000010000 */
[----:B------:R-:W4:Y:S01]  /*c390*/  MUFU.EX2 R130, R130 ;  /* 0x0000008200827308 */ /* 0x000f220000000800 */
[----:B------:R-:W-:Y:S01]  /*c3a0*/  FADD.FTZ R104, R104, R173 ;  /* 0x000000ad68687221 */ /* 0x000fe20000010000 */
[C---:B------:R-:W-:Y:S01]  /*c3b0*/  HMMA.16816.F32 R40, R80.reuse, R92, R40 ;  /* 0x0000005c5028723c */ /* 0x040fe20000001828 */
[----:B------:R-:W-:Y:S03]  /*c3c0*/  FADD.FTZ R174, R168, R174 ;  /* 0x000000aea8ae7221 */ /* 0x000fe60000010000 */
[----:B------:R-:W-:Y:S02]  /*c3d0*/  FADD.FTZ R107, R107, R175 ;  /* 0x000000af6b6b7221 */ /* 0x000fe40000010000 */
[----:B--2---:R-:W-:Y:S02]  /*c3e0*/  FADD.FTZ R104, R129, R104 ;  /* 0x0000006881687221 */ /* 0x004fe40000010000 */
[-C--:B------:R-:W-:Y:S01]  /*c3f0*/  HMMA.16816.F32 R44, R80, R94.reuse, R44 ;  /* 0x0000005e502c723c */ /* 0x080fe2000000182c */
[--C-:B------:R-:W-:Y:S01]  /*c400*/  FFMA.FTZ R92, R151, c[0x0][0x2d0], -R192.reuse ;  /* 0x0000b400975c7a23 */ /* 0x100fe200000108c0 */
[----:B------:R-:W2:Y:S02]  /*c410*/  MUFU.EX2 R131, R131 ;  /* 0x0000008300837308 */ /* 0x000ea40000000800 */
[----:B---3--:R-:W-:Y:S02]  /*c420*/  FFMA.FTZ R88, R144, c[0x0][0x2d0], -R192 ;  /* 0x0000b40090587a23 */ /* 0x008fe400000108c0 */
[----:B------:R-:W-:Y:S01]  /*c430*/  FADD.FTZ R174, R164, R174 ;  /* 0x000000aea4ae7221 */ /* 0x000fe20000010000 */
[----:B------:R-:W-:Y:S01]  /*c440*/  MOV R164, R72 ;  /* 0x0000004800a47202 */ /* 0x000fe20000000f00 */
[C---:B------:R-:W-:Y:S01]  /*c450*/  HMMA.16816.F32 R48, R76.reuse, R94, R48 ;  /* 0x0000005e4c30723c */ /* 0x040fe20000001830 */
[----:B------:R-:W-:Y:S03]  /*c460*/  FADD.FTZ R107, R108, R107 ;  /* 0x0000006b6c6b7221 */ /* 0x000fe60000010000 */
[----:B------:R3:W-:Y:S01]  /*c470*/  MUFU.EX2 R100, R88 ;  /* 0x0000005800647308 */ /* 0x0007e20000000800 */
[----:B------:R-:W-:Y:S02]  /*c480*/  FADD.FTZ R174, R182, R174 ;  /* 0x000000aeb6ae7221 */ /* 0x000fe40000010000 */
[----:B----4-:R-:W-:Y:S01]  /*c490*/  FADD.FTZ R104, R130, R104 ;  /* 0x0000006882687221 */ /* 0x010fe20000010000 */
[-C--:B-1----:R-:W-:Y:S01]  /*c4a0*/  HMMA.16816.F32 R52, R76, R84.reuse, R52 ;  /* 0x000000544c34723c */ /* 0x082fe20000001834 */
[----:B------:R-:W-:Y:S03]  /*c4b0*/  FADD.FTZ R107, R109, R107 ;  /* 0x0000006b6d6b7221 */ /* 0x000fe60000010000 */
[----:B------:R-:W-:Y:S02]  /*c4c0*/  FADD.FTZ R174, R193, R174 ;  /* 0x000000aec1ae7221 */ /* 0x000fe40000010000 */
[----:B------:R-:W1:Y:S01]  /*c4d0*/  MUFU.EX2 R101, R92 ;  /* 0x0000005c00657308 */ /* 0x000e620000000800 */
[----:B------:R-:W-:Y:S01]  /*c4e0*/  IMAD.MOV.U32 R167, RZ, RZ, R3 ;  /* 0x000000ffffa77224 */ /* 0x000fe200078e0003 */
[C---:B------:R-:W-:Y:S01]  /*c4f0*/  HMMA.16816.F32 R56, R80.reuse, R84, R56 ;  /* 0x000000545038723c */ /* 0x040fe20000001838 */
[----:B------:R-:W-:Y:S03]  /*c500*/  FADD.FTZ R174, R196, R174 ;  /* 0x000000aec4ae7221 */ /* 0x000fe60000010000 */
[----:B--2---:R-:W-:Y:S02]  /*c510*/  FADD.FTZ R104, R131, R104 ;  /* 0x0000006883687221 */ /* 0x004fe40000010000 */
[----:B------:R-:W-:Y:S02]  /*c520*/  FADD.FTZ R174, R111, R174 ;  /* 0x000000ae6fae7221 */ /* 0x000fe40000010000 */
[-C--:B------:R-:W-:Y:S01]  /*c530*/  HMMA.16816.F32 R60, R80, R86.reuse, R60 ;  /* 0x00000056503c723c */ /* 0x080fe2000000183c */
[----:B------:R-:W-:Y:S01]  /*c540*/  FFMA.FTZ R84, R149, c[0x0][0x2d0], -R192 ;  /* 0x0000b40095547a23 */ /* 0x000fe200000108c0 */
[----:B------:R-:W2:Y:S01]  /*c550*/  MUFU.EX2 R251, R251 ;  /* 0x000000fb00fb7308 */ /* 0x000ea20000000800 */
[----:B---3--:R-:W3:Y:S01]  /*c560*/  LDSM.16.MT88.4 R88, [R225+0x1100] ;  /* 0x00110000e158783b */ /* 0x008ee20000004200 */
[----:B------:R-:W-:Y:S03]  /*c570*/  FADD.FTZ R174, R116, R174 ;  /* 0x000000ae74ae7221 */ /* 0x000fe60000010000 */
[----:B------:R-:W-:Y:S01]  /*c580*/  FFMA.FTZ R80, R148, c[0x0][0x2d0], -R199 ;  /* 0x0000b40094507a23 */ /* 0x000fe200000108c7 */
[----:B------:R-:W-:Y:S01]  /*c590*/  HMMA.16816.F32 R64, R76, R86, R64 ;  /* 0x000000564c40723c */ /* 0x000fe20000001840 */
[----:B------:R-:W-:Y:S03]  /*c5a0*/  FADD.FTZ R174, R119, R174 ;  /* 0x000000ae77ae7221 */ /* 0x000fe60000010000 */
[----:B------:R4:W-:Y:S01]  /*c5b0*/  MUFU.EX2 R114, R80 ;  /* 0x0000005000727308 */ /* 0x0009e20000000800 */
[----:B------:R-:W-:Y:S01]  /*c5c0*/  FADD.FTZ R174, R128, R174 ;  /* 0x000000ae80ae7221 */ /* 0x000fe20000010000 */
[----:B-1----:R-:W-:Y:S01]  /*c5d0*/  F2FP.PACK_AB R81, R101, R100 ;  /* 0x000000646551723e */ /* 0x002fe200000000ff */
[----:B------:R-:W-:Y:S01]  /*c5e0*/  FFMA.FTZ R92, R150, c[0x0][0x2d0], -R192 ;  /* 0x0000b400965c7a23 */ /* 0x000fe200000108c0 */
[----:B------:R-:W-:Y:S01]  /*c5f0*/  F2FP.PACK_AB R76, R110, R105 ;  /* 0x000000696e4c723e */ /* 0x000fe200000000ff */
[----:B------:R-:W-:Y:S03]  /*c600*/  LDSM.16.MT88.4 R148, [R225+0x2900] ;  /* 0x00290000e194783b */ /* 0x000fe60000004200 */
[----:B------:R-:W-:Y:S01]  /*c610*/  F2FP.PACK_AB R77, R116, R111 ;  /* 0x0000006f744d723e */ /* 0x000fe200000000ff */
[----:B------:R-:W-:Y:S01]  /*c620*/  FADD.FTZ R105, R105, R172 ;  /* 0x000000ac69697221 */ /* 0x000fe20000010000 */
[----:B------:R1:W-:Y:S01]  /*c630*/  MUFU.EX2 R121, R84 ;  /* 0x0000005400797308 */ /* 0x0003e20000000800 */
[----:B------:R-:W-:Y:S02]  /*c640*/  F2FP.PACK_AB R78, R118, R117 ;  /* 0x00000075764e723e */ /* 0x000fe400000000ff */
[----:B------:R-:W-:Y:S01]  /*c650*/  F2FP.PACK_AB R79, R128, R119 ;  /* 0x00000077804f723e */ /* 0x000fe200000000ff */
[----:B------:R-:W-:Y:S01]  /*c660*/  FADD.FTZ R105, R110, R105 ;  /* 0x000000696e697221 */ /* 0x000fe20000010000 */
[C---:B--2---:R-:W-:Y:S01]  /*c670*/  F2FP.PACK_AB R82, R251.reuse, R131 ;  /* 0x00000083fb52723e */ /* 0x044fe200000000ff */
[----:B------:R-:W-:Y:S02]  /*c680*/  FADD.FTZ R251, R251, R104 ;  /* 0x00000068fbfb7221 */ /* 0x000fe40000010000 */
[----:B------:R-:W-:Y:S02]  /*c690*/  FADD.FTZ R105, R117, R105 ;  /* 0x0000006975697221 */ /* 0x000fe40000010000 */
[----:B------:R-:W2:Y:S02]  /*c6a0*/  MUFU.EX2 R113, R92 ;  /* 0x0000005c00717308 */ /* 0x000ea40000000800 */
[----:B------:R-:W-:Y:S02]  /*c6b0*/  FADD.FTZ R118, R118, R105 ;  /* 0x0000006976767221 */ /* 0x000fe40000010000 */
[--C-:B----4-:R-:W-:Y:S06]  /*c6c0*/  FFMA.FTZ R80, R155, c[0x0][0x2d0], -R198.reuse ;  /* 0x0000b4009b507a23 */ /* 0x110fec00000108c6 */
[----:B------:R4:W-:Y:S01]  /*c6d0*/  MUFU.EX2 R103, R80 ;  /* 0x0000005000677308 */ /* 0x0009e20000000800 */
[-C--:B---3--:R-:W-:Y:S01]  /*c6e0*/  HMMA.16816.F32 R4, R76, R88.reuse, R4 ;  /* 0x000000584c04723c */ /* 0x088fe20000001804 */
[----:B-1----:R-:W1:Y:S08]  /*c6f0*/  LDSM.16.MT88.4 R84, [R220+0x1100] ;  /* 0x00110000dc54783b */ /* 0x002e700000004200 */
[----:B------:R-:W-:Y:S03]  /*c700*/  MUFU.EX2 R252, R252 ;  /* 0x000000fc00fc7308 */ /* 0x000fe60000000800 */
[----:B--2---:R-:W-:Y:S01]  /*c710*/  F2FP.PACK_AB R83, R121, R113 ;  /* 0x000000717953723e */ /* 0x004fe200000000ff */
[--C-:B------:R-:W-:Y:S02]  /*c720*/  FFMA.FTZ R92, R154, c[0x0][0x2d0], -R198.reuse ;  /* 0x0000b4009a5c7a23 */ /* 0x100fe400000108c6 */
[----:B------:R-:W-:Y:S04]  /*c730*/  FFMA.FTZ R198, R177, c[0x0][0x2d0], -R198 ;  /* 0x0000b400b1c67a23 */ /* 0x000fe800000108c6 */
[----:B------:R2:W-:Y:S01]  /*c740*/  MUFU.EX2 R115, R92 ;  /* 0x0000005c00737308 */ /* 0x0005e20000000800 */
[----:B----4-:R-:W-:Y:S09]  /*c750*/  F2FP.PACK_AB R80, R130, R129 ;  /* 0x000000818250723e */ /* 0x010ff200000000ff */
[----:B------:R-:W-:Y:S01]  /*c760*/  MUFU.EX2 R250, R250 ;  /* 0x000000fa00fa7308 */ /* 0x000fe20000000800 */
[C---:B------:R-:W-:Y:S07]  /*c770*/  HMMA.16816.F32 R8, R80.reuse, R88, R8 ;  /* 0x000000585008723c */ /* 0x040fee0000001808 */
[----:B------:R-:W-:Y:S01]  /*c780*/  FFMA.FTZ R88, R153, c[0x0][0x2d0], -R199 ;  /* 0x0000b40099587a23 */ /* 0x000fe200000108c7 */
[-C--:B------:R-:W-:Y:S01]  /*c790*/  HMMA.16816.F32 R12, R80, R90.reuse, R12 ;  /* 0x0000005a500c723c */ /* 0x080fe2000000180c */
[----:B------:R-:W-:Y:S01]  /*c7a0*/  MUFU.EX2 R249, R249 ;  /* 0x000000f900f97308 */ /* 0x000fe20000000800 */
[----:B--2---:R-:W2:Y:S06]  /*c7b0*/  LDSM.16.MT88.4 R92, [R219+0x1100] ;  /* 0x00110000db5c783b */ /* 0x004eac0000004200 */
[C---:B------:R-:W-:Y:S03]  /*c7c0*/  HMMA.16816.F32 R16, R76.reuse, R90, R16 ;  /* 0x0000005a4c10723c */ /* 0x040fe60000001810 */
[----:B------:R3:W-:Y:S05]  /*c7d0*/  MUFU.EX2 R122, R88 ;  /* 0x00000058007a7308 */ /* 0x0007ea0000000800 */
[-C--:B-1----:R-:W-:Y:S05]  /*c7e0*/  HMMA.16816.F32 R20, R76, R84.reuse, R20 ;  /* 0x000000544c14723c */ /* 0x082fea0000001814 */
[----:B------:R-:W-:Y:S03]  /*c7f0*/  MUFU.EX2 R248, R248 ;  /* 0x000000f800f87308 */ /* 0x000fe60000000800 */
[C---:B------:R-:W-:Y:S07]  /*c800*/  HMMA.16816.F32 R24, R80.reuse, R84, R24 ;  /* 0x000000545018723c */ /* 0x040fee0000001818 */
[----:B------:R-:W-:Y:S01]  /*c810*/  FFMA.FTZ R84, R159, c[0x0][0x2d0], -R195 ;  /* 0x0000b4009f547a23 */ /* 0x000fe200000108c3 */
[-C--:B------:R-:W-:Y:S01]  /*c820*/  HMMA.16816.F32 R28, R80, R86.reuse, R28 ;  /* 0x00000056501c723c */ /* 0x080fe2000000181c */
[----:B------:R-:W-:Y:S03]  /*c830*/  MUFU.EX2 R247, R247 ;  /* 0x000000f700f77308 */ /* 0x000fe60000000800 */
[--C-:B---3--:R-:W-:Y:S02]  /*c840*/  FFMA.FTZ R88, R152, c[0x0][0x2d0], -R199.reuse ;  /* 0x0000b40098587a23 */ /* 0x108fe400000108c7 */
[----:B------:R-:W-:Y:S02]  /*c850*/  FFMA.FTZ R199, R183, c[0x0][0x2d0], -R199 ;  /* 0x0000b400b7c77a23 */ /* 0x000fe400000108c7 */
[C---:B------:R-:W-:Y:S03]  /*c860*/  HMMA.16816.F32 R32, R76.reuse, R86, R32 ;  /* 0x000000564c20723c */ /* 0x040fe60000001820 */
[----:B------:R1:W-:Y:S05]  /*c870*/  MUFU.EX2 R112, R84 ;  /* 0x0000005400707308 */ /* 0x0003ea0000000800 */
[-C--:B--2---:R-:W-:Y:S05]  /*c880*/  HMMA.16816.F32 R36, R76, R92.reuse, R36 ;  /* 0x0000005c4c24723c */ /* 0x084fea0000001824 */
[----:B------:R2:W-:Y:S03]  /*c890*/  MUFU.EX2 R125, R88 ;  /* 0x00000058007d7308 */ /* 0x0005e60000000800 */
[C---:B------:R-:W-:Y:S07]  /*c8a0*/  HMMA.16816.F32 R40, R80.reuse, R92, R40 ;  /* 0x0000005c5028723c */ /* 0x040fee0000001828 */
[--C-:B------:R-:W-:Y:S01]  /*c8b0*/  FFMA.FTZ R92, R162, c[0x0][0x2d0], -R192.reuse ;  /* 0x0000b400a25c7a23 */ /* 0x100fe200000108c0 */
[-C--:B------:R-:W-:Y:S01]  /*c8c0*/  HMMA.16816.F32 R44, R80, R94.reuse, R44 ;  /* 0x0000005e502c723c */ /* 0x080fe2000000182c */
[----:B------:R-:W-:Y:S03]  /*c8d0*/  MUFU.EX2 R209, R209 ;  /* 0x000000d100d17308 */ /* 0x000fe60000000800 */
[--C-:B-1----:R-:W-:Y:S04]  /*c8e0*/  FFMA.FTZ R84, R158, c[0x0][0x2d0], -R195.reuse ;  /* 0x0000b4009e547a23 */ /* 0x102fe800000108c3 */
[C---:B------:R-:W-:Y:S03]  /*c8f0*/  HMMA.16816.F32 R48, R76.reuse, R94, R48 ;  /* 0x0000005e4c30723c */ /* 0x040fe60000001830 */
[----:B------:R1:W3:Y:S01]  /*c900*/  MUFU.EX2 R120, R84 ;  /* 0x0000005400787308 */ /* 0x0002e20000000800 */
[----:B--2---:R-:W2:Y:S09]  /*c910*/  LDSM.16.MT88.4 R88, [R218+0x1100] ;  /* 0x00110000da58783b */ /* 0x004eb20000004200 */
[----:B------:R4:W-:Y:S10]  /*c920*/  MUFU.EX2 R126, R92 ;  /* 0x0000005c007e7308 */ /* 0x0009f40000000800 */
[----:B------:R-:W-:Y:S01]  /*c930*/  MUFU.EX2 R206, R206 ;  /* 0x000000ce00ce7308 */ /* 0x000fe20000000800 */
[--C-:B-1----:R-:W-:Y:S09]  /*c940*/  FFMA.FTZ R84, R157, c[0x0][0x2d0], -R195.reuse ;  /* 0x0000b4009d547a23 */ /* 0x102ff200000108c3 */
[----:B------:R1:W-:Y:S01]  /*c950*/  MUFU.EX2 R123, R84 ;  /* 0x00000054007b7308 */ /* 0x0003e20000000800 */
[--C-:B----4-:R-:W-:Y:S09]  /*c960*/  FFMA.FTZ R92, R161, c[0x0][0x2d0], -R192.reuse ;  /* 0x0000b400a15c7a23 */ /* 0x110ff200000108c0 */
[----:B------:R4:W5:Y:S01]  /*c970*/  MUFU.EX2 R133, R92 ;  /* 0x0000005c00857308 */ /* 0x0009620000000800 */
[-C--:B--2---:R-:W-:Y:S08]  /*c980*/  HMMA.16816.F32 R52, R76, R88.reuse, R52 ;  /* 0x000000584c34723c */ /* 0x084ff00000001834 */
[C---:B------:R-:W-:Y:S01]  /*c990*/  HMMA.16816.F32 R56, R80.reuse, R88, R56 ;  /* 0x000000585038723c */ /* 0x040fe20000001838 */
[----:B------:R-:W-:Y:S03]  /*c9a0*/  MUFU.EX2 R203, R203 ;  /* 0x000000cb00cb7308 */ /* 0x000fe60000000800 */
[--C-:B-1----:R-:W-:Y:S03]  /*c9b0*/  FFMA.FTZ R84, R156, c[0x0][0x2d0], -R195.reuse ;  /* 0x0000b4009c547a23 */ /* 0x102fe600000108c3 */
[--C-:B------:R-:W-:Y:S01]  /*c9c0*/  FFMA.FTZ R88, R160, c[0x0][0x2d0], -R192.reuse ;  /* 0x0000b400a0587a23 */ /* 0x100fe200000108c0 */
[-C--:B------:R-:W-:Y:S03]  /*c9d0*/  HMMA.16816.F32 R60, R80, R90.reuse, R60 ;  /* 0x0000005a503c723c */ /* 0x080fe6000000183c */
[----:B------:R1:W2:Y:S01]  /*c9e0*/  MUFU.EX2 R127, R84 ;  /* 0x00000054007f7308 */ /* 0x0002a20000000800 */
[----:B----4-:R-:W-:Y:S03]  /*c9f0*/  LDSM.16.MT88.4 R92, [R219+0x1900] ;  /* 0x00190000db5c783b */ /* 0x010fe60000004200 */
[----:B---3--:R-:W-:Y:S01]  /*ca00*/  F2FP.PACK_AB R80, R120, R112 ;  /* 0x000000707850723e */ /* 0x008fe200000000ff */
[----:B------:R-:W-:Y:S01]  /*ca10*/  HMMA.16816.F32 R64, R76, R90, R64 ;  /* 0x0000005a4c40723c */ /* 0x000fe20000001840 */
[----:B-----5:R-:W-:Y:S04]  /*ca20*/  MOV R177, R133 ;  /* 0x0000008500b17202 */ /* 0x020fe80000000f00 */
[----:B------:R3:W4:Y:S02]  /*ca30*/  MUFU.EX2 R134, R88 ;  /* 0x0000005800867308 */ /* 0x0007240000000800 */
[----:B------:R-:W-:Y:S02]  /*ca40*/  F2FP.PACK_AB R76, R114, R102 ;  /* 0x00000066724c723e */ /* 0x000fe400000000ff */
[----:B------:R-:W-:Y:S03]  /*ca50*/  F2FP.PACK_AB R77, R115, R103 ;  /* 0x00000067734d723e */ /* 0x000fe600000000ff */
[----:B------:R-:W-:Y:S02]  /*ca60*/  F2FP.PACK_AB R78, R125, R122 ;  /* 0x0000007a7d4e723e */ /* 0x000fe400000000ff */
[----:B------:R-:W-:Y:S01]  /*ca70*/  F2FP.PACK_AB R79, R250, R252 ;  /* 0x000000fcfa4f723e */ /* 0x000fe200000000ff */
[----:B------:R-:W-:Y:S01]  /*ca80*/  MUFU.EX2 R202, R202 ;  /* 0x000000ca00ca7308 */ /* 0x000fe20000000800 */
[--C-:B-1----:R-:W-:Y:S01]  /*ca90*/  FFMA.FTZ R84, R163, c[0x0][0x2d0], -R192.reuse ;  /* 0x0000b400a3547a23 */ /* 0x102fe200000108c0 */
[----:B--2---:R-:W-:Y:S08]  /*caa0*/  F2FP.PACK_AB R82, R127, R123 ;  /* 0x0000007b7f52723e */ /* 0x004ff000000000ff */
[----:B------:R1:W2:Y:S01]  /*cab0*/  MUFU.EX2 R124, R84 ;  /* 0x00000054007c7308 */ /* 0x0002a20000000800 */
[----:B---3--:R-:W-:Y:S01]  /*cac0*/  LDSM.16.MT88.4 R88, [R220+0x1900] ;  /* 0x00190000dc58783b */ /* 0x008fe20000004200 */
[----:B----4-:R-:W-:Y:S02]  /*cad0*/  F2FP.PACK_AB R83, R134, R133 ;  /* 0x000000858653723e */ /* 0x010fe400000000ff */
[----:B------:R-:W-:Y:S06]  /*cae0*/  MOV R183, R134 ;  /* 0x0000008600b77202 */ /* 0x000fec0000000f00 */
[----:B------:R-:W-:Y:S10]  /*caf0*/  MUFU.EX2 R201, R201 ;  /* 0x000000c900c97308 */ /* 0x000ff40000000800 */
[----:B------:R-:W-:Y:S01]  /*cb00*/  MUFU.EX2 R245, R245 ;  /* 0x000000f500f57308 */ /* 0x000fe20000000800 */
[----:B-1----:R-:W1:Y:S01]  /*cb10*/  LDSM.16.MT88.4 R84, [R225+0x1900] ;  /* 0x00190000e154783b */ /* 0x002e620000004200 */
[----:B--2---:R-:W-:Y:S08]  /*cb20*/  F2FP.PACK_AB R81, R126, R124 ;  /* 0x0000007c7e51723e */ /* 0x004ff000000000ff */
[----:B------:R-:W2:Y:S10]  /*cb30*/  MUFU.EX2 R210, R210 ;  /* 0x000000d200d27308 */ /* 0x000eb40000000800 */
[----:B------:R-:W-:Y:S10]  /*cb40*/  MUFU.EX2 R207, R207 ;  /* 0x000000cf00cf7308 */ /* 0x000ff40000000800 */
[----:B------:R-:W3:Y:S10]  /*cb50*/  MUFU.EX2 R204, R204 ;  /* 0x000000cc00cc7308 */ /* 0x000ef40000000800 */
[----:B------:R-:W-:Y:S01]  /*cb60*/  MUFU.EX2 R246, R246 ;  /* 0x000000f600f67308 */ /* 0x000fe20000000800 */
[-C--:B-1----:R-:W-:Y:S09]  /*cb70*/  HMMA.16816.F32 R4, R76, R84.reuse, R4 ;  /* 0x000000544c04723c */ /* 0x082ff20000001804 */
[----:B------:R-:W1:Y:S01]  /*cb80*/  MUFU.EX2 R211, R211 ;  /* 0x000000d300d37308 */ /* 0x000e620000000800 */
[C---:B------:R-:W-:Y:S08]  /*cb90*/  HMMA.16816.F32 R8, R80.reuse, R84, R8 ;  /* 0x000000545008723c */ /* 0x040ff00000001808 */
[-C--:B------:R-:W-:Y:S01]  /*cba0*/  HMMA.16816.F32 R12, R80, R86.reuse, R12 ;  /* 0x00000056500c723c */ /* 0x080fe2000000180c */
[----:B------:R-:W-:Y:S07]  /*cbb0*/  MUFU.EX2 R208, R208 ;  /* 0x000000d000d07308 */ /* 0x000fee0000000800 */
[C---:B------:R-:W-:Y:S01]  /*cbc0*/  HMMA.16816.F32 R16, R76.reuse, R86, R16 ;  /* 0x000000564c10723c */ /* 0x040fe20000001810 */
[----:B------:R-:W4:Y:S02]  /*cbd0*/  LDSM.16.MT88.4 R84, [R218+0x1900] ;  /* 0x00190000da54783b */ /* 0x000f240000004200 */
[----:B------:R-:W5:Y:S05]  /*cbe0*/  MUFU.EX2 R205, R205 ;  /* 0x000000cd00cd7308 */ /* 0x000f6a0000000800 */
[-C--:B------:R-:W-:Y:S05]  /*cbf0*/  HMMA.16816.F32 R20, R76, R88.reuse, R20 ;  /* 0x000000584c14723c */ /* 0x080fea0000001814 */
        /* <DEDUP_REMOVED lines=10> */
[----:B------:R-:W-:Y:S02]  /*cca0*/  MUFU.EX2 R186, R186 ;  /* 0x000000ba00ba7308 */ /* 0x000fe40000000800 */
[-C--:B------:R-:W-:Y:S08]  /*ccb0*/  HMMA.16816.F32 R44, R80, R94.reuse, R44 ;  /* 0x0000005e502c723c */ /* 0x080ff0000000182c */
[C---:B------:R-:W-:Y:S01]  /*ccc0*/  HMMA.16816.F32 R48, R76.reuse, R94, R48 ;  /* 0x0000005e4c30723c */ /* 0x040fe20000001830 */
[----:B------:R-:W-:Y:S01]  /*ccd0*/  LDSM.16.MT88.4 R92, [R219+0x2100] ;  /* 0x00210000db5c783b */ /* 0x000fe20000004200 */
[----:B------:R-:W-:Y:S06]  /*cce0*/  MUFU.EX2 R199, R199 ;  /* 0x000000c700c77308 */ /* 0x000fec0000000800 */
[-C--:B----4-:R-:W-:Y:S04]  /*ccf0*/  HMMA.16816.F32 R52, R76, R84.reuse, R52 ;  /* 0x000000544c34723c */ /* 0x090fe80000001834 */
[----:B------:R-:W-:Y:S04]  /*cd00*/  MUFU.EX2 R180, R180 ;  /* 0x000000b400b47308 */ /* 0x000fe80000000800 */
[C---:B------:R-:W-:Y:S06]  /*cd10*/  HMMA.16816.F32 R56, R80.reuse, R84, R56 ;  /* 0x000000545038723c */ /* 0x040fec0000001838 */
[----:B------:R-:W4:Y:S02]  /*cd20*/  MUFU.EX2 R198, R198 ;  /* 0x000000c600c67308 */ /* 0x000f240000000800 */
[-C--:B------:R-:W-:Y:S07]  /*cd30*/  HMMA.16816.F32 R60, R80, R86.reuse, R60 ;  /* 0x00000056503c723c */ /* 0x080fee000000183c */
[----:B--2---:R-:W-:Y:S01]  /*cd40*/  F2FP.PACK_AB R80, R210, R245 ;  /* 0x000000f5d250723e */ /* 0x004fe200000000ff */
[----:B------:R-:W-:Y:S01]  /*cd50*/  HMMA.16816.F32 R64, R76, R86, R64 ;  /* 0x000000564c40723c */ /* 0x000fe20000001840 */
[----:B------:R-:W2:Y:S03]  /*cd60*/  LDSM.16.MT88.4 R84, [R220+0x2100] ;  /* 0x00210000dc54783b */ /* 0x000ea60000004200 */
[----:B---3--:R-:W-:Y:S02]  /*cd70*/  F2FP.PACK_AB R82, R204, R207 ;  /* 0x000000cfcc52723e */ /* 0x008fe400000000ff */
[----:B-1----:R-:W-:Y:S02]  /*cd80*/  F2FP.PACK_AB R81, R211, R246 ;  /* 0x000000f6d351723e */ /* 0x002fe400000000ff */
[----:B------:R-:W-:Y:S04]  /*cd90*/  F2FP.PACK_AB R76, R248, R249 ;  /* 0x000000f9f84c723e */ /* 0x000fe800000000ff */
[----:B------:R-:W-:Y:S02]  /*cda0*/  F2FP.PACK_AB R77, R209, R247 ;  /* 0x000000f7d14d723e */ /* 0x000fe400000000ff */
[----:B------:R-:W-:Y:S02]  /*cdb0*/  F2FP.PACK_AB R78, R203, R206 ;  /* 0x000000cecb4e723e */ /* 0x000fe400000000ff */
[----:B------:R-:W-:Y:S02]  /*cdc0*/  F2FP.PACK_AB R79, R201, R202 ;  /* 0x000000cac94f723e */ /* 0x000fe400000000ff */
[----:B-----5:R-:W-:Y:S05]  /*cdd0*/  F2FP.PACK_AB R83, R205, R208 ;  /* 0x000000d0cd53723e */ /* 0x020fea00000000ff */
[-C--:B------:R-:W-:Y:S08]  /*cde0*/  HMMA.16816.F32 R4, R76, R88.reuse, R4 ;  /* 0x000000584c04723c */ /* 0x080ff00000001804 */
[C---:B------:R-:W-:Y:S08]  /*cdf0*/  HMMA.16816.F32 R8, R80.reuse, R88, R8 ;  /* 0x000000585008723c */ /* 0x040ff00000001808 */
[-C--:B------:R-:W-:Y:S08]  /*ce00*/  HMMA.16816.F32 R12, R80, R90.reuse, R12 ;  /* 0x0000005a500c723c */ /* 0x080ff0000000180c */
[C---:B------:R-:W-:Y:S01]  /*ce10*/  HMMA.16816.F32 R16, R76.reuse, R90, R16 ;  /* 0x0000005a4c10723c */ /* 0x040fe20000001810 */
[----:B------:R-:W1:Y:S07]  /*ce20*/  LDSM.16.MT88.4 R88, [R218+0x2100] ;  /* 0x00210000da58783b */ /* 0x000e6e0000004200 */
[-C--:B--2---:R-:W-:Y:S08]  /*ce30*/  HMMA.16816.F32 R20, R76, R84.reuse, R20 ;  /* 0x000000544c14723c */ /* 0x084ff00000001814 */
[C---:B------:R-:W-:Y:S07]  /*ce40*/  HMMA.16816.F32 R24, R80.reuse, R84, R24 ;  /* 0x000000545018723c */ /* 0x040fee0000001818 */
[----:B------:R-:W-:Y:S01]  /*ce50*/  FFMA.FTZ R84, R185, c[0x0][0x2d0], -R195 ;  /* 0x0000b400b9547a23 */ /* 0x000fe200000108c3 */
[-C--:B------:R-:W-:Y:S01]  /*ce60*/  HMMA.16816.F32 R28, R80, R86.reuse, R28 ;  /* 0x00000056501c723c */ /* 0x080fe2000000181c */
[----:B------:R-:W-:Y:S03]  /*ce70*/  IMAD.MOV.U32 R185, RZ, RZ, R127 ;  /* 0x000000ffffb97224 */ /* 0x000fe600078e007f */
[----:B----4-:R-:W-:Y:S01]  /*ce80*/  F2FP.PACK_AB R127, R198, R180 ;  /* 0x000000b4c67f723e */ /* 0x010fe200000000ff */
[--C-:B------:R-:W-:Y:S01]  /*ce90*/  FFMA.FTZ R85, R181, c[0x0][0x2d0], -R195.reuse ;  /* 0x0000b400b5557a23 */ /* 0x100fe200000108c3 */
[----:B------:R-:W-:Y:S01]  /*cea0*/  MOV R181, R126 ;  /* 0x0000007e00b57202 */ /* 0x000fe20000000f00 */
[----:B------:R-:W-:Y:S01]  /*ceb0*/  MUFU.EX2 R84, R84 ;  /* 0x0000005400547308 */ /* 0x000fe20000000800 */
[C---:B------:R-:W-:Y:S01]  /*cec0*/  HMMA.16816.F32 R32, R76.reuse, R86, R32 ;  /* 0x000000564c20723c */ /* 0x040fe20000001820 */
[----:B------:R-:W-:Y:S06]  /*ced0*/  F2FP.PACK_AB R126, R199, R186 ;  /* 0x000000bac77e723e */ /* 0x000fec00000000ff */
[----:B------:R-:W-:Y:S01]  /*cee0*/  FFMA.FTZ R87, R191, c[0x0][0x2d0], -R192 ;  /* 0x0000b400bf577a23 */ /* 0x000fe200000108c0 */
[-C--:B------:R-:W-:Y:S01]  /*cef0*/  HMMA.16816.F32 R36, R76, R92.reuse, R36 ;  /* 0x0000005c4c24723c */ /* 0x080fe20000001824 */
[--C-:B------:R-:W-:Y:S01]  /*cf00*/  FFMA.FTZ R86, R179, c[0x0][0x2d0], -R195.reuse ;  /* 0x0000b400b3567a23 */ /* 0x100fe200000108c3 */
[----:B------:R-:W2:Y:S02]  /*cf10*/  MUFU.EX2 R85, R85 ;  /* 0x0000005500557308 */ /* 0x000ea40000000800 */
[----:B------:R-:W-:Y:S01]  /*cf20*/  MOV R179, R125 ;  /* 0x0000007d00b37202 */ /* 0x000fe20000000f00 */
[----:B------:R-:W-:Y:S01]  /*cf30*/  FFMA.FTZ R195, R176, c[0x0][0x2d0], -R195 ;  /* 0x0000b400b0c37a23 */ /* 0x000fe200000108c3 */
[----:B------:R-:W-:Y:S01]  /*cf40*/  F2FP.PACK_AB R125, R189, R194 ;  /* 0x000000c2bd7d723e */ /* 0x000fe200000000ff */
[----:B------:R-:W-:Y:S01]  /*cf50*/  IMAD.MOV.U32 R176, RZ, RZ, R124 ;  /* 0x000000ffffb07224 */ /* 0x000fe200078e007c */
[C---:B------:R-:W-:Y:S01]  /*cf60*/  HMMA.16816.F32 R40, R80.reuse, R92, R40 ;  /* 0x0000005c5028723c */ /* 0x040fe20000001828 */
[----:B------:R-:W-:Y:S03]  /*cf70*/  F2FP.PACK_AB R124, R197, R200 ;  /* 0x000000c8c57c723e */ /* 0x000fe600000000ff */
[----:B------:R-:W-:Y:S01]  /*cf80*/  MOV R191, R123 ;  /* 0x0000007b00bf7202 */ /* 0x000fe20000000f00 */
[----:B------:R-:W-:Y:S02]  /*cf90*/  MUFU.EX2 R86, R86 ;  /* 0x0000005600567308 */ /* 0x000fe40000000800 */
[--C-:B------:R-:W-:Y:S01]  /*cfa0*/  FFMA.FTZ R93, R184, c[0x0][0x2d0], -R192.reuse ;  /* 0x0000b400b85d7a23 */ /* 0x100fe200000108c0 */
[-C--:B------:R-:W-:Y:S01]  /*cfb0*/  HMMA.16816.F32 R44, R80, R94.reuse, R44 ;  /* 0x0000005e502c723c */ /* 0x080fe2000000182c */
[----:B------:R-:W-:Y:S03]  /*cfc0*/  MOV R184, R115 ;  /* 0x0000007300b87202 */ /* 0x000fe60000000f00 */
[--C-:B------:R-:W-:Y:S01]  /*cfd0*/  FFMA.FTZ R92, R187, c[0x0][0x2d0], -R192.reuse ;  /* 0x0000b400bb5c7a23 */ /* 0x100fe200000108c0 */
[----:B------:R-:W-:Y:S01]  /*cfe0*/  MOV R187, R120 ;  /* 0x0000007800bb7202 */ /* 0x000fe20000000f00 */
[----:B------:R-:W-:Y:S01]  /*cff0*/  FFMA.FTZ R192, R73, c[0x0][0x2d0], -R192 ;  /* 0x0000b40049c07a23 */ /* 0x000fe200000108c0 */
[----:B------:R-:W-:Y:S01]  /*d000*/  MOV R73, R112 ;  /* 0x0000007000497202 */ /* 0x000fe20000000f00 */
[C---:B------:R-:W-:Y:S01]  /*d010*/  HMMA.16816.F32 R48, R76.reuse, R94, R48 ;  /* 0x0000005e4c30723c */ /* 0x040fe20000001830 */
[----:B------:R-:W3:Y:S03]  /*d020*/  MUFU.EX2 R195, R195 ;  /* 0x000000c300c37308 */ /* 0x000ee60000000800 */
[----:B--2---:R-:W-:Y:S01]  /*d030*/  F2FP.PACK_AB R120, R85, R84 ;  /* 0x000000545578723e */ /* 0x004fe200000000ff */
[----:B------:R-:W-:Y:S02]  /*d040*/  FADD.FTZ R251, R73, R251 ;  /* 0x000000fb49fb7221 */ /* 0x000fe40000010000 */
[----:B------:R-:W-:Y:S01]  /*d050*/  MOV R95, R122 ;  /* 0x0000007a005f7202 */ /* 0x000fe20000000f00 */
[-C--:B-1----:R-:W-:Y:S01]  /*d060*/  HMMA.16816.F32 R52, R76, R88.reuse, R52 ;  /* 0x000000584c34723c */ /* 0x082fe20000001834 */
[----:B------:R-:W-:Y:S02]  /*d070*/  IMAD.MOV.U32 R94, RZ, RZ, R121 ;  /* 0x000000ffff5e7224 */ /* 0x000fe400078e0079 */
[----:B------:R-:W-:Y:S01]  /*d080*/  MUFU.EX2 R87, R87 ;  /* 0x0000005700577308 */ /* 0x000fe20000000800 */
[----:B------:R-:W-:Y:S04]  /*d090*/  FADD.FTZ R251, R187, R251 ;  /* 0x000000fbbbfb7221 */ /* 0x000fe80000010000 */
[C---:B------:R-:W-:Y:S01]  /*d0a0*/  HMMA.16816.F32 R56, R80.reuse, R88, R56 ;  /* 0x000000585038723c */ /* 0x040fe20000001838 */
[----:B------:R-:W-:Y:S04]  /*d0b0*/  FADD.FTZ R251, R191, R251 ;  /* 0x000000fbbffb7221 */ /* 0x000fe80000010000 */
[----:B------:R-:W1:Y:S01]  /*d0c0*/  MUFU.EX2 R92, R92 ;  /* 0x0000005c005c7308 */ /* 0x000e620000000800 */
[----:B------:R-:W-:Y:S01]  /*d0d0*/  FADD.FTZ R251, R185, R251 ;  /* 0x000000fbb9fb7221 */ /* 0x000fe20000010000 */
[----:B------:R-:W-:Y:S01]  /*d0e0*/  MOV R88, R113 ;  /* 0x0000007100587202 */ /* 0x000fe20000000f00 */
[-C--:B------:R-:W-:Y:S01]  /*d0f0*/  HMMA.16816.F32 R60, R80, R90.reuse, R60 ;  /* 0x0000005a503c723c */ /* 0x080fe2000000183c */
[----:B------:R-:W-:Y:S02]  /*d100*/  IMAD.MOV.U32 R89, RZ, RZ, R114 ;  /* 0x000000ffff597224 */ /* 0x000fe400078e0072 */
[----:B------:R-:W-:Y:S01]  /*d110*/  LDSM.16.MT88.4 R112, [R219+0x2900] ;  /* 0x00290000db70783b */ /* 0x000fe20000004200 */
[----:B---3--:R-:W-:Y:S01]  /*d120*/  F2FP.PACK_AB R122, R195, R86 ;  /* 0x00000056c37a723e */ /* 0x008fe200000000ff */
[----:B------:R-:W-:Y:S02]  /*d130*/  FADD.FTZ R251, R245, R251 ;  /* 0x000000fbf5fb7221 */ /* 0x000fe40000010000 */
[----:B------:R-:W-:Y:S01]  /*d140*/  MUFU.EX2 R93, R93 ;  /* 0x0000005d005d7308 */ /* 0x000fe20000000800 */
[----:B------:R-:W-:Y:S01]  /*d150*/  HMMA.16816.F32 R64, R76, R90, R64 ;  /* 0x0000005a4c40723c */ /* 0x000fe20000001840 */
[----:B------:R-:W-:Y:S03]  /*d160*/  IMAD.MOV.U32 R83, RZ, RZ, R103 ;  /* 0x000000ffff537224 */ /* 0x000fe600078e0067 */
[----:B------:R-:W-:Y:S01]  /*d170*/  MOV R82, R102 ;  /* 0x0000006600527202 */ /* 0x000fe20000000f00 */
[----:B------:R-:W-:Y:S01]  /*d180*/  IMAD.MOV.U32 R80, RZ, RZ, R100 ;  /* 0x000000ffff507224 */ /* 0x000fe200078e0064 */
[----:B------:R-:W-:Y:S01]  /*d190*/  MOV R81, R101 ;  /* 0x0000006500517202 */ /* 0x000fe20000000f00 */
[----:B------:R-:W-:Y:S01]  /*d1a0*/  FADD.FTZ R174, R83, R174 ;  /* 0x000000ae53ae7221 */ /* 0x000fe20000010000 */
[-C--:B------:R-:W-:Y:S01]  /*d1b0*/  HMMA.16816.F32 R160, R124, R148.reuse, R4 ;  /* 0x000000947ca0723c */ /* 0x080fe20000001804 */
[----:B------:R-:W2:Y:S01]  /*d1c0*/  MUFU.EX2 R192, R192 ;  /* 0x000000c000c07308 */ /* 0x000ea20000000800 */
[----:B------:R-:W3:Y:S02]  /*d1d0*/  LDSM.16.MT88.4 R100, [R220+0x2900] ;  /* 0x00290000dc64783b */ /* 0x000ee40000004200 */
[----:B------:R-:W-:Y:S01]  /*d1e0*/  FADD.FTZ R118, R82, R118 ;  /* 0x0000007652767221 */ /* 0x000fe20000010000 */
[----:B-1----:R-:W-:Y:S01]  /*d1f0*/  F2FP.PACK_AB R121, R92, R87 ;  /* 0x000000575c79723e */ /* 0x002fe200000000ff */
[----:B------:R-:W-:Y:S02]  /*d200*/  FADD.FTZ R174, R184, R174 ;  /* 0x000000aeb8ae7221 */ /* 0x000fe40000010000 */
[----:B------:R-:W-:Y:S02]  /*d210*/  FADD.FTZ R118, R89, R118 ;  /* 0x0000007659767221 */ /* 0x000fe40000010000 */
[----:B------:R-:W1:Y:S02]  /*d220*/  LDSM.16.MT88.4 R4, [R218+0x2900] ;  /* 0x00290000da04783b */ /* 0x000e640000004200 */
[----:B------:R-:W-:Y:S02]  /*d230*/  FADD.FTZ R118, R95, R118 ;  /* 0x000000765f767221 */ /* 0x000fe40000010000 */
[----:B------:R-:W-:Y:S02]  /*d240*/  FADD.FTZ R174, R252, R174 ;  /* 0x000000aefcae7221 */ /* 0x000fe40000010000 */
[----:B------:R-:W-:Y:S02]  /*d250*/  FADD.FTZ R118, R179, R118 ;  /* 0x00000076b3767221 */ /* 0x000fe40000010000 */
[----:B------:R-:W-:Y:S02]  /*d260*/  FADD.FTZ R174, R250, R174 ;  /* 0x000000aefaae7221 */ /* 0x000fe40000010000 */
[----:B------:R-:W-:Y:S02]  /*d270*/  FADD.FTZ R118, R249, R118 ;  /* 0x00000076f9767221 */ /* 0x000fe40000010000 */
[----:B------:R-:W-:Y:S02]  /*d280*/  FADD.FTZ R174, R247, R174 ;  /* 0x000000aef7ae7221 */ /* 0x000fe40000010000 */
[----:B------:R-:W-:Y:S01]  /*d290*/  FADD.FTZ R118, R248, R118 ;  /* 0x00000076f8767221 */ /* 0x000fe20000010000 */
[----:B--2---:R-:W-:Y:S01]  /*d2a0*/  F2FP.PACK_AB R123, R192, R93 ;  /* 0x0000005dc07b723e */ /* 0x004fe200000000ff */
[----:B------:R-:W-:Y:S02]  /*d2b0*/  FADD.FTZ R174, R209, R174 ;  /* 0x000000aed1ae7221 */ /* 0x000fe40000010000 */
[----:B------:R-:W-:Y:S02]  /*d2c0*/  FADD.FTZ R206, R206, R118 ;  /* 0x00000076cece7221 */ /* 0x000fe40000010000 */
[----:B------:R-:W-:Y:S02]  /*d2d0*/  FADD.FTZ R251, R210, R251 ;  /* 0x000000fbd2fb7221 */ /* 0x000fe40000010000 */
        /* <DEDUP_REMOVED lines=9> */
[C---:B------:R-:W-:Y:S01]  /*d370*/  HMMA.16816.F32 R148, R124.reuse, R150, R16 ;  /* 0x000000967c94723c */ /* 0x040fe20000001810 */
[----:B------:R-:W-:Y:S03]  /*d380*/  FADD.FTZ R8, R88, R8 ;  /* 0x0000000858087221 */ /* 0x000fe60000010000 */
[----:B------:R-:W-:Y:S02]  /*d390*/  FADD.FTZ R206, R200, R206 ;  /* 0x000000cec8ce7221 */ /* 0x000fe40000010000 */
[----:B------:R-:W-:Y:S02]  /*d3a0*/  FADD.FTZ R8, R94, R8 ;  /* 0x000000085e087221 */ /* 0x000fe40000010000 */
[-C--:B---3--:R-:W-:Y:S01]  /*d3b0*/  HMMA.16816.F32 R144, R124, R100.reuse, R20 ;  /* 0x000000647c90723c */ /* 0x088fe20000001814 */
[----:B------:R-:W-:Y:S03]  /*d3c0*/  FADD.FTZ R174, R194, R174 ;  /* 0x000000aec2ae7221 */ /* 0x000fe60000010000 */
[----:B------:R-:W-:Y:S02]  /*d3d0*/  FADD.FTZ R8, R176, R8 ;  /* 0x00000008b0087221 */ /* 0x000fe40000010000 */
[----:B------:R-:W-:Y:S02]  /*d3e0*/  FADD.FTZ R251, R84, R251 ;  /* 0x000000fb54fb7221 */ /* 0x000fe40000010000 */
[C---:B------:R-:W-:Y:S01]  /*d3f0*/  HMMA.16816.F32 R140, R120.reuse, R100, R24 ;  /* 0x00000064788c723c */ /* 0x040fe20000001818 */
[----:B------:R-:W-:Y:S03]  /*d400*/  FADD.FTZ R8, R181, R8 ;  /* 0x00000008b5087221 */ /* 0x000fe60000010000 */
[----:B------:R-:W-:Y:S02]  /*d410*/  FADD.FTZ R206, R197, R206 ;  /* 0x000000cec5ce7221 */ /* 0x000fe40000010000 */
[----:B------:R-:W-:Y:S02]  /*d420*/  FADD.FTZ R8, R177, R8 ;  /* 0x00000008b1087221 */ /* 0x000fe40000010000 */
        /* <DEDUP_REMOVED lines=19> */
[----:B------:R-:W-:Y:S01]  /*d560*/  FADD.FTZ R241, R195, R251 ;  /* 0x000000fbc3f17221 */ /* 0x000fe20000010000 */
[----:B------:R-:W-:Y:S01]  /*d570*/  MOV R44, R72 ;  /* 0x00000048002c7202 */ /* 0x000fe20000000f00 */
[C---:B------:R-:W-:Y:S01]  /*d580*/  HMMA.16816.F32 R112, R124.reuse, R114, R48 ;  /* 0x000000727c70723c */ /* 0x040fe20000001830 */
[----:B------:R-:W-:Y:S04]  /*d590*/  FADD.FTZ R8, R93, R8 ;  /* 0x000000085d087221 */ /* 0x000fe80000010000 */
[----:B------:R-:W-:Y:S03]  /*d5a0*/  FADD.FTZ R240, R192, R8 ;  /* 0x00000008c0f07221 */ /* 0x000fe60000010000 */
[-C--:B-1----:R-:W-:Y:S08]  /*d5b0*/  HMMA.16816.F32 R128, R124, R4.reuse, R52 ;  /* 0x000000047c80723c */ /* 0x082ff00000001834 */
[C---:B------:R-:W-:Y:S08]  /*d5c0*/  HMMA.16816.F32 R116, R120.reuse, R4, R56 ;  /* 0x000000047874723c */ /* 0x040ff00000001838 */
[-C--:B------:R-:W-:Y:S08]  /*d5d0*/  HMMA.16816.F32 R120, R120, R6.reuse, R60 ;  /* 0x000000067878723c */ /* 0x080ff0000000183c */
[----:B------:R-:W-:Y:S01]  /*d5e0*/  HMMA.16816.F32 R124, R124, R6, R64 ;  /* 0x000000067c7c723c */ /* 0x000fe20000001840 */
[----:B------:R-:W-:-:S07]  /*d5f0*/  @P0 BRA `(.L_x_2447) ;  /* 0xffffa29000000947 */ /* 0x000fce000383ffff */
.L_x_2428:
[----:B------:R-:W1:Y:S01]  /*d600*/  S2UR UR18, SR_CTAID.X ;  /* 0x00000000001279c3 */ /* 0x000e620000002500 */
[----:B------:R-:W-:Y:S01]  /*d610*/  ULDC.64 UR4, c[0x0][0x2c8] ;  /* 0x0000b20000047ab9 */ /* 0x000fe20000000a00 */
[----:B------:R-:W-:Y:S01]  /*d620*/  IMAD.MOV.U32 R4, RZ, RZ, 0x1 ;  /* 0x00000001ff047424 */ /* 0x000fe200078e00ff */
[----:B------:R-:W-:Y:S01]  /*d630*/  PLOP3.LUT P0, PT, PT, PT, UP1, 0x40, 0x0 ;  /* 0x000000000000781c */ /* 0x000fe20003f0e818 */
[----:B------:R-:W-:-:S03]  /*d640*/  IMAD.MOV.U32 R5, RZ, RZ, c[0x0][0x2ac] ;  /* 0x0000ab00ff057624 */ /* 0x000fc600078e00ff */
[----:B------:R-:W-:-:S05]  /*d650*/  IADD3 R6, R4, -c[0x0][0x168], RZ ;  /* 0x80005a0004067a10 */ /* 0x000fca0007ffe0ff */
[----:B------:R-:W-:Y:S01]  /*d660*/  IMAD R5, R5, c[0x0][0x1d0], R6 ;  /* 0x0000740005057a24 */ /* 0x000fe200078e0206 */
[----:B-1----:R-:W-:-:S04]  /*d670*/  ULEA UR18, UR18, 0x7f, 0x7 ;  /* 0x0000007f12127891 */ /* 0x002fc8000f8e383f */
        /* <DEDUP_REMOVED lines=14> */
.L_x_2449:
[----:B------:R-:W-:-:S13]  /*d760*/  ISETP.NE.AND P0, PT, R4, c[0x0][0x32c], PT ;  /* 0x0000cb0004007a0c */ /* 0x000fda0003f05270 */
[----:B------:R-:W-:-:S05]  /*d770*/  @P0 IMAD.HI.U32 R4, R5, c[0x0][0x330], RZ ;  /* 0x0000cc0005040a27 */ /* 0x000fca00078e00ff */
[----:B------:R-:W-:-:S05]  /*d780*/  @P0 SHF.R.U32.HI R5, RZ, c[0x0][0x334], R4 ;  /* 0x0000cd00ff050a19 */ /* 0x000fca0000011604 */
.L_x_2450:
[----:B------:R-:W-:-:S05]  /*d790*/  IMAD R5, R5, c[0x0][0x32c], RZ ;  /* 0x0000cb0005057a24 */ /* 0x000fca00078e02ff */
[----:B------:R-:W-:-:S04]  /*d7a0*/  IMNMX R6, R6, R5, !PT ;  /* 0x0000000506067217 */ /* 0x000fc80007800200 */
.L_x_2448:
[----:B------:R-:W-:-:S05]  /*d7b0*/  IADD3 R5, R6, 0x5f, RZ ;  /* 0x0000005f06057810 */ /* 0x000fca0007ffe0ff */
[----:B------:R-:W-:-:S05]  /*d7c0*/  IMAD.HI R5, R5, 0x2aaaaaab, RZ ;  /* 0x2aaaaaab05057827 */ /* 0x000fca00078e02ff */
[----:B------:R-:W-:-:S04]  /*d7d0*/  SHF.R.U32.HI R4, RZ, 0x1f, R5 ;  /* 0x0000001fff047819 */ /* 0x000fc80000011605 */
[----:B------:R-:W-:-:S04]  /*d7e0*/  LEA.HI.SX32 R4, R5, R4, 0x1c ;  /* 0x0000000405047211 */ /* 0x000fc800078fe2ff */
[----:B------:R-:W-:-:S04]  /*d7f0*/  IMNMX R245, R230, R4, !PT ;  /* 0x00000004e6f57217 */ /* 0x000fc80007800200 */
[----:B------:R-:W-:-:S13]  /*d800*/  ISETP.GE.AND P0, PT, R244, R245, PT ;  /* 0x000000f5f400720c */ /* 0x000fda0003f06270 */
[----:B------:R-:W-:Y:S05]  /*d810*/  @!P0 BRA `(.L_x_2451) ;  /* 0x000038d000008947 */ /* 0x000fea0003800000 */
[----:B------:R-:W-:Y:S01]  /*d820*/  IMAD.MOV.U32 R166, RZ, RZ, R2 ;  /* 0x000000ffffa67224 */ /* 0x000fe200078e0002 */
[----:B------:R-:W-:Y:S01]  /*d830*/  MOV R164, R44 ;  /* 0x0000002c00a47202 */ /* 0x000fe20000000f00 */
[----:B------:R-:W-:Y:S01]  /*d840*/  IMAD.MOV.U32 R167, RZ, RZ, R3 ;  /* 0x000000ffffa77224 */ /* 0x000fe200078e0003 */
[----:B------:R-:W-:Y:S02]  /*d850*/  MOV R165, R0 ;  /* 0x0000000000a57202 */ /* 0x000fe40000000f00 */
.L_x_2454:
        /* <DEDUP_REMOVED lines=63> */
.L_x_2452:
        /* <DEDUP_REMOVED lines=175> */
.L_x_2453:
[----:B------:R-:W-:Y:S01]  /*e740*/  FMNMX.FTZ R169, R8, R165, !PT ;  /* 0x000000a508a97209 */ /* 0x000fe20007810000 */
[----:B-1----:R-:W-:Y:S01]  /*e750*/  LDSM.16.MT88.4 R172, [R220+0x100] ;  /* 0x00010000dcac783b */ /* 0x002fe20000004200 */
        /* <DEDUP_REMOVED lines=82> */
[----:B------:R-:W-:Y:S01]  /*ec80*/  FMNMX.FTZ R3, R80, R3, !PT ;  /* 0x0000000350037209 */ /* 0x000fe20007810000 */
[----:B------:R-:W1:Y:S01]  /*ec90*/  SHFL.BFLY PT, R2, R170, 0x1, 0x1f ;  /* 0x0c201f00aa027f89 */ /* 0x000e6200000e0000 */
[----:B------:R-:W-:Y:S02]  /*eca0*/  FMNMX.FTZ R169, R93, R169, !PT ;  /* 0x000000a95da97209 */ /* 0x000fe40007810000 */
[----:B------:R-:W-:Y:S02]  /*ecb0*/  FMNMX.FTZ R3, R81, R3, !PT ;  /* 0x0000000351037209 */ /* 0x000fe40007810000 */
[----:B------:R-:W-:Y:S02]  /*ecc0*/  FMNMX.FTZ R0, R63, R0, !PT ;  /* 0x000000003f007209 */ /* 0x000fe40007810000 */
[----:B------:R-:W-:Y:S01]  /*ecd0*/  FMNMX.FTZ R3, R84, R3, !PT ;  /* 0x0000000354037209 */ /* 0x000fe20007810000 */
[----:B------:R-:W2:Y:S01]  /*ece0*/  SHFL.BFLY PT, R168, R169, 0x2, 0x1f ;  /* 0x0c401f00a9a87f89 */ /* 0x000ea200000e0000 */
[----:B------:R-:W-:Y:S02]  /*ecf0*/  FMNMX.FTZ R0, R74, R0, !PT ;  /* 0x000000004a007209 */ /* 0x000fe40007810000 */
[----:B------:R-:W-:Y:S02]  /*ed00*/  FMNMX.FTZ R3, R85, R3, !PT ;  /* 0x0000000355037209 */ /* 0x000fe40007810000 */
[----:B------:R-:W-:Y:S02]  /*ed10*/  ISETP.GT.AND P0, PT, R244, R245, PT ;  /* 0x000000f5f400720c */ /* 0x000fe40003f04270 */
[----:B------:R-:W-:Y:S02]  /*ed20*/  FMNMX.FTZ R3, R96, R3, !PT ;  /* 0x0000000360037209 */ /* 0x000fe40007810000 */
[----:B------:R-:W-:Y:S02]  /*ed30*/  IADD3 R244, R244, -0x1, RZ ;  /* 0xfffffffff4f47810 */ /* 0x000fe40007ffe0ff */
[----:B------:R-:W-:Y:S02]  /*ed40*/  FMNMX.FTZ R3, R97, R3, !PT ;  /* 0x0000000361037209 */ /* 0x000fe40007810000 */
[----:B-1----:R-:W-:Y:S03]  /*ed50*/  FMNMX.FTZ R2, R170, R2, !PT ;  /* 0x00000002aa027209 */ /* 0x002fe60007810000 */
[----:B------:R-:W1:Y:S02]  /*ed60*/  SHFL.BFLY PT, R171, R3, 0x2, 0x1f ;  /* 0x0c401f0003ab7f89 */ /* 0x000e6400000e0000 */
[C---:B------:R-:W-:Y:S02]  /*ed70*/  FMUL.FTZ R204, R2.reuse, c[0x0][0x2d0] ;  /* 0x0000b40002cc7a20 */ /* 0x040fe40000410000 */
[----:B------:R-:W-:Y:S01]  /*ed80*/  FADD.FTZ R166, -R2, R166 ;  /* 0x000000a602a67221 */ /* 0x000fe20000010100 */
[----:B--2---:R-:W-:Y:S01]  /*ed90*/  FMNMX.FTZ R169, R169, R168, !PT ;  /* 0x000000a8a9a97209 */ /* 0x004fe20007810000 */
[--C-:B------:R-:W-:Y:S01]  /*eda0*/  FFMA.FTZ R191, R22, c[0x0][0x2d0], -R204.reuse ;  /* 0x0000b40016bf7a23 */ /* 0x100fe200000108cc */
[----:B------:R-:W-:Y:S01]  /*edb0*/  FMNMX.FTZ R168, R75, R0, !PT ;  /* 0x000000004ba87209 */ /* 0x000fe20007810000 */
[--C-:B------:R-:W-:Y:S02]  /*edc0*/  FFMA.FTZ R192, R23, c[0x0][0x2d0], -R204.reuse ;  /* 0x0000b40017c07a23 */ /* 0x100fe400000108cc */
[--C-:B------:R-:W-:Y:S01]  /*edd0*/  FFMA.FTZ R54, R54, c[0x0][0x2d0], -R204.reuse ;  /* 0x0000b40036367a23 */ /* 0x100fe200000108cc */
[----:B------:R-:W2:Y:S01]  /*ede0*/  SHFL.BFLY PT, R0, R169, 0x1, 0x1f ;  /* 0x0c201f00a9007f89 */ /* 0x000ea200000e0000 */
[----:B------:R-:W-:Y:S01]  /*edf0*/  MUFU.EX2 R191, R191 ;  /* 0x000000bf00bf7308 */ /* 0x000fe20000000800 */
[--C-:B------:R-:W-:Y:S01]  /*ee00*/  FFMA.FTZ R55, R55, c[0x0][0x2d0], -R204.reuse ;  /* 0x0000b40037377a23 */ /* 0x100fe200000108cc */
[----:B------:R-:W-:Y:S01]  /*ee10*/  FMNMX.FTZ R168, R78, R168, !PT ;  /* 0x000000a84ea87209 */ /* 0x000fe20007810000 */
[--C-:B------:R-:W-:Y:S02]  /*ee20*/  FFMA.FTZ R66, R66, c[0x0][0x2d0], -R204.reuse ;  /* 0x0000b40042427a23 */ /* 0x100fe400000108cc */
[--C-:B------:R-:W-:Y:S01]  /*ee30*/  FFMA.FTZ R67, R67, c[0x0][0x2d0], -R204.reuse ;  /* 0x0000b40043437a23 */ /* 0x100fe200000108cc */
[----:B------:R-:W-:Y:S01]  /*ee40*/  FMNMX.FTZ R168, R79, R168, !PT ;  /* 0x000000a84fa87209 */ /* 0x000fe20007810000 */
[--C-:B------:R-:W-:Y:S02]  /*ee50*/  FFMA.FTZ R195, R34, c[0x0][0x2d0], -R204.reuse ;  /* 0x0000b40022c37a23 */ /* 0x100fe400000108cc */
        /* <DEDUP_REMOVED lines=8> */
[--C-:B------:R-:W-:Y:S02]  /*eee0*/  FFMA.FTZ R180, R6, c[0x0][0x2d0], -R204.reuse ;  /* 0x0000b40006b47a23 */ /* 0x100fe400000108cc */
[--C-:B------:R-:W-:Y:S01]  /*eef0*/  FFMA.FTZ R177, R7, c[0x0][0x2d0], -R204.reuse ;  /* 0x0000b40007b17a23 */ /* 0x100fe200000108cc */
[----:B------:R-:W-:Y:S01]  /*ef00*/  MUFU.EX2 R195, R195 ;  /* 0x000000c300c37308 */ /* 0x000fe20000000800 */
[--C-:B------:R-:W-:Y:S01]  /*ef10*/  FFMA.FTZ R178, R18, c[0x0][0x2d0], -R204.reuse ;  /* 0x0000b40012b27a23 */ /* 0x100fe200000108cc */
[----:B------:R-:W1:Y:S01]  /*ef20*/  SHFL.BFLY PT, R171, R3, 0x1, 0x1f ;  /* 0x0c201f0003ab7f89 */ /* 0x000e6200000e0000 */
[----:B--2---:R-:W-:Y:S01]  /*ef30*/  FMNMX.FTZ R0, R169, R0, !PT ;  /* 0x00000000a9007209 */ /* 0x004fe20007810000 */
[--C-:B------:R-:W-:Y:S01]  /*ef40*/  FFMA.FTZ R211, R50, c[0x0][0x2d0], -R204.reuse ;  /* 0x0000b40032d37a23 */ /* 0x100fe200000108cc */
[----:B------:R-:W-:Y:S01]  /*ef50*/  FMNMX.FTZ R168, R94, R168, !PT ;  /* 0x000000a85ea87209 */ /* 0x000fe20007810000 */
[----:B------:R-:W-:Y:S02]  /*ef60*/  FFMA.FTZ R246, R51, c[0x0][0x2d0], -R204 ;  /* 0x0000b40033f67a23 */ /* 0x000fe400000108cc */
[C---:B------:R-:W-:Y:S01]  /*ef70*/  FMUL.FTZ R202, R0.reuse, c[0x0][0x2d0] ;  /* 0x0000b40000ca7a20 */ /* 0x040fe20000410000 */
[----:B------:R-:W-:Y:S01]  /*ef80*/  FMNMX.FTZ R168, R95, R168, !PT ;  /* 0x000000a85fa87209 */ /* 0x000fe20007810000 */
[----:B------:R-:W2:Y:S01]  /*ef90*/  MUFU.EX2 R166, R166 ;  /* 0x000000a600a67308 */ /* 0x000ea20000000800 */
[----:B------:R-:W-:Y:S02]  /*efa0*/  FADD.FTZ R165, -R0, R165 ;  /* 0x000000a500a57221 */ /* 0x000fe40000010100 */
[--C-:B------:R-:W-:Y:S01]  /*efb0*/  FFMA.FTZ R247, R40, c[0x0][0x2d0], -R202.reuse ;  /* 0x0000b40028f77a23 */ /* 0x100fe200000108ca */
[----:B------:R-:W3:Y:S01]  /*efc0*/  SHFL.BFLY PT, R169, R168, 0x2, 0x1f ;  /* 0x0c401f00a8a97f89 */ /* 0x000ee200000e0000 */
[--C-:B------:R-:W-:Y:S02]  /*efd0*/  FFMA.FTZ R248, R45, c[0x0][0x2d0], -R202.reuse ;  /* 0x0000b4002df87a23 */ /* 0x100fe400000108ca */
[--C-:B------:R-:W-:Y:S02]  /*efe0*/  FFMA.FTZ R56, R56, c[0x0][0x2d0], -R202.reuse ;  /* 0x0000b40038387a23 */ /* 0x100fe400000108ca */
[--C-:B------:R-:W-:Y:S01]  /*eff0*/  FFMA.FTZ R57, R57, c[0x0][0x2d0], -R202.reuse ;  /* 0x0000b40039397a23 */ /* 0x100fe200000108ca */
[----:B------:R-:W-:Y:S01]  /*f000*/  MUFU.EX2 R180, R180 ;  /* 0x000000b400b47308 */ /* 0x000fe20000000800 */
[--C-:B------:R-:W-:Y:S02]  /*f010*/  FFMA.FTZ R197, R24, c[0x0][0x2d0], -R202.reuse ;  /* 0x0000b40018c57a23 */ /* 0x100fe400000108ca */
[--C-:B------:R-:W-:Y:S02]  /*f020*/  FFMA.FTZ R198, R25, c[0x0][0x2d0], -R202.reuse ;  /* 0x0000b40019c67a23 */ /* 0x100fe400000108ca */
[--C-:B------:R-:W-:Y:S01]  /*f030*/  FFMA.FTZ R203, R28, c[0x0][0x2d0], -R202.reuse ;  /* 0x0000b4001ccb7a23 */ /* 0x100fe200000108ca */
[----:B-1----:R-:W-:Y:S01]  /*f040*/  FMNMX.FTZ R3, R3, R171, !PT ;  /* 0x000000ab03037209 */ /* 0x002fe20007810000 */
[----:B------:R-:W-:Y:S02]  /*f050*/  FMUL.FTZ R165, R165, c[0x0][0x2d0] ;  /* 0x0000b400a5a57a20 */ /* 0x000fe40000410000 */
[--C-:B------:R-:W-:Y:S01]  /*f060*/  FFMA.FTZ R182, R12, c[0x0][0x2d0], -R202.reuse ;  /* 0x0000b4000cb67a23 */ /* 0x100fe200000108ca */
[----:B------:R-:W-:Y:S01]  /*f070*/  MUFU.EX2 R177, R177 ;  /* 0x000000b100b17308 */ /* 0x000fe20000000800 */
[----:B------:R-:W-:Y:S02]  /*f080*/  FMUL.FTZ R205, R3, c[0x0][0x2d0] ;  /* 0x0000b40003cd7a20 */ /* 0x000fe40000410000 */
[----:B------:R-:W-:Y:S02]  /*f090*/  FFMA.FTZ R183, R13, c[0x0][0x2d0], -R202 ;  /* 0x0000b4000db77a23 */ /* 0x000fe400000108ca */
[--C-:B------:R-:W-:Y:S02]  /*f0a0*/  FFMA.FTZ R189, R20, c[0x0][0x2d0], -R205.reuse ;  /* 0x0000b40014bd7a23 */ /* 0x100fe400000108cd */
[--C-:B------:R-:W-:Y:S01]  /*f0b0*/  FFMA.FTZ R190, R21, c[0x0][0x2d0], -R205.reuse ;  /* 0x0000b40015be7a23 */ /* 0x100fe200000108cd */
[----:B---3--:R-:W-:Y:S01]  /*f0c0*/  FMNMX.FTZ R169, R168, R169, !PT ;  /* 0x000000a9a8a97209 */ /* 0x008fe20007810000 */
[----:B------:R-:W-:Y:S01]  /*f0d0*/  LDSM.16.MT88.4 R20, [R225+0x100] ;  /* 0x00010000e114783b */ /* 0x000fe20000004200 */
[----:B------:R-:W-:Y:S01]  /*f0e0*/  MUFU.EX2 R178, R178 ;  /* 0x000000b200b27308 */ /* 0x000fe20000000800 */
[C---:B--2---:R-:W-:Y:S02]  /*f0f0*/  FMUL.FTZ R38, R166.reuse, R130 ;  /* 0x00000082a6267220 */ /* 0x044fe40000410000 */
[----:B------:R-:W-:Y:S02]  /*f100*/  FMUL.FTZ R39, R166, R131 ;  /* 0x00000083a6277220 */ /* 0x000fe40000410000 */
[--C-:B------:R-:W-:Y:S02]  /*f110*/  FFMA.FTZ R251, R52, c[0x0][0x2d0], -R205.reuse ;  /* 0x0000b40034fb7a23 */ /* 0x100fe400000108cd */
[--C-:B------:R-:W-:Y:S01]  /*f120*/  FFMA.FTZ R252, R53, c[0x0][0x2d0], -R205.reuse ;  /* 0x0000b40035fc7a23 */ /* 0x100fe200000108cd */
[----:B------:R-:W1:Y:S01]  /*f130*/  SHFL.BFLY PT, R168, R169, 0x1, 0x1f ;  /* 0x0c201f00a9a87f89 */ /* 0x000e6200000e0000 */
[--C-:B------:R-:W-:Y:S01]  /*f140*/  FFMA.FTZ R64, R64, c[0x0][0x2d0], -R205.reuse ;  /* 0x0000b40040407a23 */ /* 0x100fe200000108cd */
[----:B------:R-:W2:Y:S01]  /*f150*/  MUFU.EX2 R165, R165 ;  /* 0x000000a500a57308 */ /* 0x000ea20000000800 */
[--C-:B------:R-:W-:Y:S02]  /*f160*/  FFMA.FTZ R65, R65, c[0x0][0x2d0], -R205.reuse ;  /* 0x0000b40041417a23 */ /* 0x100fe400000108cd */
[----:B------:R-:W-:Y:S02]  /*f170*/  FMUL.FTZ R18, R166, R150 ;  /* 0x00000096a6127220 */ /* 0x000fe40000410000 */
[--C-:B------:R-:W-:Y:S02]  /*f180*/  FFMA.FTZ R194, R33, c[0x0][0x2d0], -R205.reuse ;  /* 0x0000b40021c27a23 */ /* 0x100fe400000108cd */
[--C-:B------:R-:W-:Y:S02]  /*f190*/  FFMA.FTZ R206, R37, c[0x0][0x2d0], -R205.reuse ;  /* 0x0000b40025ce7a23 */ /* 0x100fe400000108cd */
[--C-:B------:R-:W-:Y:S01]  /*f1a0*/  FFMA.FTZ R171, R16, c[0x0][0x2d0], -R205.reuse ;  /* 0x0000b40010ab7a23 */ /* 0x100fe200000108cd */
[----:B------:R-:W-:Y:S01]  /*f1b0*/  MUFU.EX2 R182, R182 ;  /* 0x000000b600b67308 */ /* 0x000fe20000000800 */
[--C-:B------:R-:W-:Y:S02]  /*f1c0*/  FFMA.FTZ R176, R17, c[0x0][0x2d0], -R205.reuse ;  /* 0x0000b40011b07a23 */ /* 0x100fe400000108cd */
[C---:B------:R-:W-:Y:S02]  /*f1d0*/  FMUL.FTZ R6, R166.reuse, R162 ;  /* 0x000000a2a6067220 */ /* 0x040fe40000410000 */
[----:B------:R-:W-:Y:S02]  /*f1e0*/  FMUL.FTZ R7, R166, R163 ;  /* 0x000000a3a6077220 */ /* 0x000fe40000410000 */
[----:B------:R-:W-:Y:S02]  /*f1f0*/  FFMA.FTZ R193, R32, c[0x0][0x2d0], -R205 ;  /* 0x0000b40020c17a23 */ /* 0x000fe400000108cd */
[C---:B------:R-:W-:Y:S01]  /*f200*/  FMUL.FTZ R102, R166.reuse, R102 ;  /* 0x00000066a6667220 */ /* 0x040fe20000410000 */
[----:B------:R-:W-:Y:S01]  /*f210*/  MUFU.EX2 R171, R171 ;  /* 0x000000ab00ab7308 */ /* 0x000fe20000000800 */
[----:B------:R-:W-:Y:S01]  /*f220*/  FMUL.FTZ R103, R166, R103 ;  /* 0x00000067a6677220 */ /* 0x000fe20000410000 */
[----:B-1----:R-:W-:Y:S01]  /*f230*/  FMNMX.FTZ R168, R168, R169, !PT ;  /* 0x000000a9a8a87209 */ /* 0x002fe20007810000 */
[----:B------:R-:W-:Y:S02]  /*f240*/  FFMA.FTZ R169, R19, c[0x0][0x2d0], -R204 ;  /* 0x0000b40013a97a23 */ /* 0x000fe400000108cc */
[C---:B--2---:R-:W-:Y:S02]  /*f250*/  FMUL.FTZ R24, R165.reuse, R140 ;  /* 0x0000008ca5187220 */ /* 0x044fe40000410000 */
[C---:B------:R-:W-:Y:S02]  /*f260*/  FMUL.FTZ R25, R165.reuse, R141 ;  /* 0x0000008da5197220 */ /* 0x040fe40000410000 */
[C---:B------:R-:W-:Y:S01]  /*f270*/  FMUL.FTZ R33, R165.reuse, R137 ;  /* 0x00000089a5217220 */ /* 0x040fe20000410000 */
[----:B------:R-:W1:Y:S01]  /*f280*/  MUFU.EX2 R176, R176 ;  /* 0x000000b000b07308 */ /* 0x000e620000000800 */
[----:B------:R-:W-:Y:S02]  /*f290*/  FMUL.FTZ R201, R168, c[0x0][0x2d0] ;  /* 0x0000b400a8c97a20 */ /* 0x000fe40000410000 */
[----:B------:R-:W-:Y:S02]  /*f2a0*/  FMUL.FTZ R12, R165, R152 ;  /* 0x00000098a50c7220 */ /* 0x000fe40000410000 */
[--C-:B------:R-:W-:Y:S02]  /*f2b0*/  FFMA.FTZ R249, R46, c[0x0][0x2d0], -R201.reuse ;  /* 0x0000b4002ef97a23 */ /* 0x100fe400000108c9 */
[--C-:B------:R-:W-:Y:S02]  /*f2c0*/  FFMA.FTZ R250, R47, c[0x0][0x2d0], -R201.reuse ;  /* 0x0000b4002ffa7a23 */ /* 0x100fe400000108c9 */
[--C-:B------:R-:W-:Y:S01]  /*f2d0*/  FFMA.FTZ R58, R58, c[0x0][0x2d0], -R201.reuse ;  /* 0x0000b4003a3a7a23 */ /* 0x100fe200000108c9 */
[----:B------:R-:W2:Y:S01]  /*f2e0*/  MUFU.EX2 R169, R169 ;  /* 0x000000a900a97308 */ /* 0x000ea20000000800 */
[--C-:B------:R-:W-:Y:S02]  /*f2f0*/  FFMA.FTZ R59, R59, c[0x0][0x2d0], -R201.reuse ;  /* 0x0000b4003b3b7a23 */ /* 0x100fe400000108c9 */
[----:B------:R-:W-:Y:S02]  /*f300*/  FMUL.FTZ R13, R165, R153 ;  /* 0x00000099a50d7220 */ /* 0x000fe40000410000 */
[----:B------:R-:W-:Y:S02]  /*f310*/  FMUL.FTZ R19, R166, R151 ;  /* 0x00000097a6137220 */ /* 0x000fe40000410000 */
[--C-:B------:R-:W-:Y:S02]  /*f320*/  FFMA.FTZ R199, R26, c[0x0][0x2d0], -R201.reuse ;  /* 0x0000b4001ac77a23 */ /* 0x100fe400000108c9 */
[--C-:B------:R-:W-:Y:S01]  /*f330*/  FFMA.FTZ R200, R27, c[0x0][0x2d0], -R201.reuse ;  /* 0x0000b4001bc87a23 */ /* 0x100fe200000108c9 */
[----:B------:R-:W-:Y:S01]  /*f340*/  MUFU.EX2 R183, R183 ;  /* 0x000000b700b77308 */ /* 0x000fe20000000800 */
[----:B------:R-:W-:Y:S02]  /*f350*/  FMUL.FTZ R32, R165, R136 ;  /* 0x00000088a5207220 */ /* 0x000fe40000410000 */
[--C-:B------:R-:W-:Y:S01]  /*f360*/  FFMA.FTZ R136, R31, c[0x0][0x2d0], -R201.reuse ;  /* 0x0000b4001f887a23 */ /* 0x100fe200000108c9 */
[----:B-1----:R-:W-:Y:S01]  /*f370*/  F2FP.PACK_AB R162, R176, R171 ;  /* 0x000000abb0a2723e */ /* 0x002fe200000000ff */
[----:B------:R-:W-:Y:S02]  /*f380*/  FMUL.FTZ R31, R166, R135 ;  /* 0x00000087a61f7220 */ /* 0x000fe40000410000 */
[--C-:B------:R-:W-:Y:S02]  /*f390*/  FFMA.FTZ R185, R14, c[0x0][0x2d0], -R201.reuse ;  /* 0x0000b4000eb97a23 */ /* 0x100fe400000108c9 */
[----:B------:R-:W-:Y:S01]  /*f3a0*/  FFMA.FTZ R186, R15, c[0x0][0x2d0], -R201 ;  /* 0x0000b4000fba7a23 */ /* 0x000fe200000108c9 */
[----:B------:R-:W-:Y:S01]  /*f3b0*/  MUFU.EX2 R189, R189 ;  /* 0x000000bd00bd7308 */ /* 0x000fe20000000800 */
[C---:B------:R-:W-:Y:S02]  /*f3c0*/  FMUL.FTZ R104, R165.reuse, R104 ;  /* 0x00000068a5687220 */ /* 0x040fe40000410000 */
[----:B------:R-:W-:Y:S01]  /*f3d0*/  FMUL.FTZ R105, R165, R105 ;  /* 0x00000069a5697220 */ /* 0x000fe20000410000 */
[----:B--2---:R-:W-:Y:S01]  /*f3e0*/  F2FP.PACK_AB R163, R169, R178 ;  /* 0x000000b2a9a3723e */ /* 0x004fe200000000ff */
[C---:B------:R-:W-:Y:S02]  /*f3f0*/  FMUL.FTZ R108, R165.reuse, R108 ;  /* 0x0000006ca56c7220 */ /* 0x040fe40000410000 */
[----:B------:R-:W-:Y:S02]  /*f400*/  FMUL.FTZ R109, R165, R109 ;  /* 0x0000006da56d7220 */ /* 0x000fe40000410000 */
[----:B------:R-:W-:Y:S01]  /*f410*/  FMUL.FTZ R114, R166, R114 ;  /* 0x00000072a6727220 */ /* 0x000fe20000410000 */
[----:B------:R-:W-:Y:S01]  /*f420*/  MUFU.EX2 R185, R185 ;  /* 0x000000b900b97308 */ /* 0x000fe20000000800 */
[----:B------:R-:W-:Y:S02]  /*f430*/  FADD.FTZ R167, -R3, R167 ;  /* 0x000000a703a77221 */ /* 0x000fe40000010100 */
[--C-:B------:R-:W-:Y:S02]  /*f440*/  FFMA.FTZ R179, R4, c[0x0][0x2d0], -R205.reuse ;  /* 0x0000b40004b37a23 */ /* 0x100fe400000108cd */
[----:B------:R-:W-:Y:S02]  /*f450*/  FMUL.FTZ R167, R167, c[0x0][0x2d0] ;  /* 0x0000b400a7a77a20 */ /* 0x000fe40000410000 */
[--C-:B------:R-:W-:Y:S02]  /*f460*/  FFMA.FTZ R170, R5, c[0x0][0x2d0], -R205.reuse ;  /* 0x0000b40005aa7a23 */ /* 0x100fe400000108cd */
[----:B------:R-:W-:Y:S01]  /*f470*/  FMUL.FTZ R115, R166, R115 ;  /* 0x00000073a6737220 */ /* 0x000fe20000410000 */
[----:B------:R-:W-:Y:S01]  /*f480*/  MUFU.EX2 R179, R179 ;  /* 0x000000b300b37308 */ /* 0x000fe20000000800 */
[----:B------:R-:W-:Y:S02]  /*f490*/  FADD.FTZ R164, -R168, R164 ;  /* 0x000000a4a8a47221 */ /* 0x000fe40000010100 */
[C---:B------:R-:W-:Y:S02]  /*f4a0*/  FMUL.FTZ R116, R165.reuse, R116 ;  /* 0x00000074a5747220 */ /* 0x040fe40000410000 */
[----:B------:R-:W-:Y:S02]  /*f4b0*/  FMUL.FTZ R164, R164, c[0x0][0x2d0] ;  /* 0x0000b400a4a47a20 */ /* 0x000fe40000410000 */
[C---:B------:R-:W-:Y:S02]  /*f4c0*/  FMUL.FTZ R117, R165.reuse, R117 ;  /* 0x00000075a5757220 */ /* 0x040fe40000410000 */
[C---:B------:R-:W-:Y:S01]  /*f4d0*/  FMUL.FTZ R120, R165.reuse, R120 ;  /* 0x00000078a5787220 */ /* 0x040fe20000410000 */
[----:B------:R-:W1:Y:S01]  /*f4e0*/  MUFU.EX2 R167, R167 ;  /* 0x000000a700a77308 */ /* 0x000e620000000800 */
[----:B------:R-:W-:Y:S02]  /*f4f0*/  FMUL.FTZ R121, R165, R121 ;  /* 0x00000079a5797220 */ /* 0x000fe40000410000 */
[C---:B------:R-:W-:Y:S02]  /*f500*/  FMUL.FTZ R126, R166.reuse, R126 ;  /* 0x0000007ea67e7220 */ /* 0x040fe40000410000 */
[----:B------:R-:W-:Y:S02]  /*f510*/  FMUL.FTZ R127, R166, R127 ;  /* 0x0000007fa67f7220 */ /* 0x000fe40000410000 */
[--C-:B------:R-:W-:Y:S02]  /*f520*/  FFMA.FTZ R209, R48, c[0x0][0x2d0], -R205.reuse ;  /* 0x0000b40030d17a23 */ /* 0x100fe400000108cd */
[----:B------:R-:W-:Y:S01]  /*f530*/  FFMA.FTZ R210, R49, c[0x0][0x2d0], -R205 ;  /* 0x0000b40031d27a23 */ /* 0x000fe200000108cd */
[----:B------:R-:W2:Y:S01]  /*f540*/  MUFU.EX2 R170, R170 ;  /* 0x000000aa00aa7308 */ /* 0x000ea20000000800 */
[--C-:B------:R-:W-:Y:S01]  /*f550*/  FFMA.FTZ R188, R8, c[0x0][0x2d0], -R202.reuse ;  /* 0x0000b40008bc7a23 */ /* 0x100fe200000108ca */
[----:B------:R-:W-:Y:S01]  /*f560*/  F2FP.PACK_AB R49, R192, R191 ;  /* 0x000000bfc031723e */ /* 0x000fe200000000ff */
[--C-:B------:R-:W-:Y:S02]  /*f570*/  FFMA.FTZ R181, R9, c[0x0][0x2d0], -R202.reuse ;  /* 0x0000b40009b57a23 */ /* 0x100fe400000108ca */
[--C-:B------:R-:W-:Y:S02]  /*f580*/  FFMA.FTZ R187, R10, c[0x0][0x2d0], -R201.reuse ;  /* 0x0000b4000abb7a23 */ /* 0x100fe400000108c9 */
[--C-:B------:R-:W-:Y:S02]  /*f590*/  FFMA.FTZ R184, R11, c[0x0][0x2d0], -R201.reuse ;  /* 0x0000b4000bb87a23 */ /* 0x100fe400000108c9 */
[C---:B------:R-:W-:Y:S01]  /*f5a0*/  FMUL.FTZ R8, R165.reuse, R156 ;  /* 0x0000009ca5087220 */ /* 0x040fe20000410000 */
[----:B------:R-:W3:Y:S01]  /*f5b0*/  MUFU.EX2 R164, R164 ;  /* 0x000000a400a47308 */ /* 0x000ee20000000800 */
[----:B------:R-:W-:Y:S02]  /*f5c0*/  FMUL.FTZ R9, R165, R157 ;  /* 0x0000009da5097220 */ /* 0x000fe40000410000 */
[--C-:B------:R-:W-:Y:S02]  /*f5d0*/  FFMA.FTZ R60, R60, c[0x0][0x2d0], -R202.reuse ;  /* 0x0000b4003c3c7a23 */ /* 0x100fe400000108ca */
[C---:B-1----:R-:W-:Y:S02]  /*f5e0*/  FMUL.FTZ R28, R167.reuse, R132 ;  /* 0x00000084a71c7220 */ /* 0x042fe40000410000 */
[C---:B------:R-:W-:Y:S02]  /*f5f0*/  FMUL.FTZ R37, R167.reuse, R129 ;  /* 0x00000081a7257220 */ /* 0x040fe40000410000 */
[C---:B------:R-:W-:Y:S01]  /*f600*/  FMUL.FTZ R16, R167.reuse, R148 ;  /* 0x00000094a7107220 */ /* 0x040fe20000410000 */
[----:B------:R-:W-:Y:S01]  /*f610*/  MUFU.EX2 R188, R188 ;  /* 0x000000bc00bc7308 */ /* 0x000fe20000000800 */
[C---:B------:R-:W-:Y:S02]  /*f620*/  FMUL.FTZ R17, R167.reuse, R149 ;  /* 0x00000095a7117220 */ /* 0x040fe40000410000 */
[C---:B------:R-:W-:Y:S01]  /*f630*/  FMUL.FTZ R4, R167.reuse, R160 ;  /* 0x000000a0a7047220 */ /* 0x040fe20000410000 */
[----:B--2---:R-:W-:Y:S01]  /*f640*/  F2FP.PACK_AB R160, R170, R179 ;  /* 0x000000b3aaa0723e */ /* 0x004fe200000000ff */
[----:B------:R-:W-:Y:S01]  /*f650*/  FMUL.FTZ R5, R167, R161 ;  /* 0x000000a1a7057220 */ /* 0x000fe20000410000 */
[----:B------:R-:W-:Y:S01]  /*f660*/  F2FP.PACK_AB R161, R177, R180 ;  /* 0x000000b4b1a1723e */ /* 0x000fe200000000ff */
[C---:B------:R-:W-:Y:S02]  /*f670*/  FMUL.FTZ R100, R167.reuse, R100 ;  /* 0x00000064a7647220 */ /* 0x040fe40000410000 */
[C---:B------:R-:W-:Y:S01]  /*f680*/  FMUL.FTZ R101, R167.reuse, R101 ;  /* 0x00000065a7657220 */ /* 0x040fe20000410000 */
[----:B------:R-:W1:Y:S01]  /*f690*/  MUFU.EX2 R181, R181 ;  /* 0x000000b500b57308 */ /* 0x000e620000000800 */
[----:B------:R-:W-:Y:S02]  /*f6a0*/  FMUL.FTZ R112, R167, R112 ;  /* 0x00000070a7707220 */ /* 0x000fe40000410000 */
[-C--:B------:R-:W-:Y:S05]  /*f6b0*/  HMMA.16816.F32 R4, R160, R20.reuse, R4 ;  /* 0x00000014a004723c */ /* 0x080fea0000001804 */
[C---:B---3--:R-:W-:Y:S02]  /*f6c0*/  FMUL.FTZ R26, R164.reuse, R142 ;  /* 0x0000008ea41a7220 */ /* 0x048fe40000410000 */
[----:B------:R-:W-:Y:S01]  /*f6d0*/  MUFU.EX2 R187, R187 ;  /* 0x000000bb00bb7308 */ /* 0x000fe20000000800 */
[C---:B------:R-:W-:Y:S02]  /*f6e0*/  FMUL.FTZ R27, R164.reuse, R143 ;  /* 0x0000008fa41b7220 */ /* 0x040fe40000410000 */
[----:B------:R-:W-:Y:S02]  /*f6f0*/  LDSM.16.MT88.4 R140, [R219+0x900] ;  /* 0x00090000db8c783b */ /* 0x000fe40000004200 */
[C---:B------:R-:W-:Y:S02]  /*f700*/  FMUL.FTZ R34, R164.reuse, R138 ;  /* 0x0000008aa4227220 */ /* 0x040fe40000410000 */
[C---:B------:R-:W-:Y:S02]  /*f710*/  FMUL.FTZ R35, R164.reuse, R139 ;  /* 0x0000008ba4237220 */ /* 0x040fe40000410000 */
[C---:B------:R-:W-:Y:S01]  /*f720*/  FMUL.FTZ R14, R164.reuse, R154 ;  /* 0x0000009aa40e7220 */ /* 0x040fe20000410000 */
[----:B------:R-:W2:Y:S01]  /*f730*/  MUFU.EX2 R184, R184 ;  /* 0x000000b800b87308 */ /* 0x000ea20000000800 */
[C---:B------:R-:W-:Y:S02]  /*f740*/  FMUL.FTZ R15, R164.reuse, R155 ;  /* 0x0000009ba40f7220 */ /* 0x040fe40000410000 */
[C---:B------:R-:W-:Y:S01]  /*f750*/  FMUL.FTZ R10, R164.reuse, R158 ;  /* 0x0000009ea40a7220 */ /* 0x040fe20000410000 */
[----:B-1----:R-:W-:Y:S01]  /*f760*/  F2FP.PACK_AB R156, R181, R188 ;  /* 0x000000bcb59c723e */ /* 0x002fe200000000ff */
[C---:B------:R-:W-:Y:S01]  /*f770*/  FMUL.FTZ R11, R164.reuse, R159 ;  /* 0x0000009fa40b7220 */ /* 0x040fe20000410000 */
[----:B------:R-:W-:Y:S01]  /*f780*/  F2FP.PACK_AB R158, R183, R182 ;  /* 0x000000b6b79e723e */ /* 0x000fe200000000ff */
[C---:B------:R-:W-:Y:S02]  /*f790*/  FMUL.FTZ R106, R164.reuse, R106 ;  /* 0x0000006aa46a7220 */ /* 0x040fe40000410000 */
[C---:B------:R-:W-:Y:S01]  /*f7a0*/  FMUL.FTZ R107, R164.reuse, R107 ;  /* 0x0000006ba46b7220 */ /* 0x040fe20000410000 */
[----:B------:R-:W1:Y:S01]  /*f7b0*/  MUFU.EX2 R186, R186 ;  /* 0x000000ba00ba7308 */ /* 0x000e620000000800 */
[C---:B------:R-:W-:Y:S02]  /*f7c0*/  FMUL.FTZ R110, R164.reuse, R110 ;  /* 0x0000006ea46e7220 */ /* 0x040fe40000410000 */
[C---:B------:R-:W-:Y:S02]  /*f7d0*/  FMUL.FTZ R111, R164.reuse, R111 ;  /* 0x0000006fa46f7220 */ /* 0x040fe40000410000 */
[C---:B------:R-:W-:Y:S02]  /*f7e0*/  FMUL.FTZ R113, R167.reuse, R113 ;  /* 0x00000071a7717220 */ /* 0x040fe40000410000 */
[C---:B------:R-:W-:Y:S02]  /*f7f0*/  FMUL.FTZ R118, R164.reuse, R118 ;  /* 0x00000076a4767220 */ /* 0x040fe40000410000 */
[C---:B------:R-:W-:Y:S01]  /*f800*/  FMUL.FTZ R119, R164.reuse, R119 ;  /* 0x00000077a4777220 */ /* 0x040fe20000410000 */
[----:B------:R-:W3:Y:S01]  /*f810*/  MUFU.EX2 R190, R190 ;  /* 0x000000be00be7308 */ /* 0x000ee20000000800 */
[C---:B------:R-:W-:Y:S02]  /*f820*/  FMUL.FTZ R122, R164.reuse, R122 ;  /* 0x0000007aa47a7220 */ /* 0x040fe40000410000 */
[----:B------:R-:W-:Y:S01]  /*f830*/  FMUL.FTZ R123, R164, R123 ;  /* 0x0000007ba47b7220 */ /* 0x000fe20000410000 */
[----:B--2---:R-:W-:Y:S01]  /*f840*/  F2FP.PACK_AB R157, R184, R187 ;  /* 0x000000bbb89d723e */ /* 0x004fe200000000ff */
[C---:B------:R-:W-:Y:S02]  /*f850*/  FMUL.FTZ R124, R167.reuse, R124 ;  /* 0x0000007ca77c7220 */ /* 0x040fe40000410000 */
[----:B------:R-:W-:Y:S02]  /*f860*/  FMUL.FTZ R125, R167, R125 ;  /* 0x0000007da77d7220 */ /* 0x000fe40000410000 */
[--C-:B------:R-:W-:Y:S01]  /*f870*/  FFMA.FTZ R61, R61, c[0x0][0x2d0], -R202.reuse ;  /* 0x0000b4003d3d7a23 */ /* 0x100fe200000108ca */
[----:B------:R-:W-:Y:S01]  /*f880*/  MUFU.EX2 R152, R54 ;  /* 0x0000003600987308 */ /* 0x000fe20000000800 */
[--C-:B------:R-:W-:Y:S02]  /*f890*/  FFMA.FTZ R62, R62, c[0x0][0x2d0], -R201.reuse ;  /* 0x0000b4003e3e7a23 */ /* 0x100fe400000108c9 */
[--C-:B------:R-:W-:Y:S01]  /*f8a0*/  FFMA.FTZ R63, R63, c[0x0][0x2d0], -R201.reuse ;  /* 0x0000b4003f3f7a23 */ /* 0x100fe200000108c9 */
[----:B-1----:R-:W-:Y:S01]  /*f8b0*/  F2FP.PACK_AB R159, R186, R185 ;  /* 0x000000b9ba9f723e */ /* 0x002fe200000000ff */
[--C-:B------:R-:W-:Y:S02]  /*f8c0*/  FFMA.FTZ R72, R72, c[0x0][0x2d0], -R202.reuse ;  /* 0x0000b40048487a23 */ /* 0x100fe400000108ca */
[--C-:B------:R-:W-:Y:S02]  /*f8d0*/  FFMA.FTZ R73, R73, c[0x0][0x2d0], -R202.reuse ;  /* 0x0000b40049497a23 */ /* 0x100fe400000108ca */
[--C-:B------:R-:W-:Y:S01]  /*f8e0*/  FFMA.FTZ R74, R74, c[0x0][0x2d0], -R201.reuse ;  /* 0x0000b4004a4a7a23 */ /* 0x100fe200000108c9 */
[----:B------:R1:W-:Y:S01]  /*f8f0*/  MUFU.EX2 R155, R55 ;  /* 0x00000037009b7308 */ /* 0x0003e20000000800 */
[C---:B------:R-:W-:Y:S04]  /*f900*/  HMMA.16816.F32 R8, R156.reuse, R20, R8 ;  /* 0x000000149c08723c */ /* 0x040fe80000001808 */
[----:B---3--:R-:W-:Y:S01]  /*f910*/  F2FP.PACK_AB R48, R190, R189 ;  /* 0x000000bdbe30723e */ /* 0x008fe200000000ff */
[--C-:B------:R-:W-:Y:S02]  /*f920*/  FFMA.FTZ R75, R75, c[0x0][0x2d0], -R201.reuse ;  /* 0x0000b4004b4b7a23 */ /* 0x100fe400000108c9 */
[C---:B------:R-:W-:Y:S01]  /*f930*/  FMUL.FTZ R20, R167.reuse, R144 ;  /* 0x00000090a7147220 */ /* 0x040fe20000410000 */
[-C--:B------:R-:W-:Y:S01]  /*f940*/  HMMA.16816.F32 R12, R156, R22.reuse, R12 ;  /* 0x000000169c0c723c */ /* 0x080fe2000000180c */
[----:B------:R-:W-:Y:S03]  /*f950*/  MUFU.EX2 R150, R64 ;  /* 0x0000004000967308 */ /* 0x000fe60000000800 */
[----:B------:R-:W-:Y:S02]  /*f960*/  FMUL.FTZ R21, R167, R145 ;  /* 0x00000091a7157220 */ /* 0x000fe40000410000 */
[--C-:B------:R-:W-:Y:S02]  /*f970*/  FFMA.FTZ R76, R76, c[0x0][0x2d0], -R202.reuse ;  /* 0x0000b4004c4c7a23 */ /* 0x100fe400000108ca */
[C---:B------:R-:W-:Y:S03]  /*f980*/  HMMA.16816.F32 R16, R160.reuse, R22, R16 ;  /* 0x00000016a010723c */ /* 0x040fe60000001810 */
[----:B------:R-:W-:Y:S01]  /*f990*/  MUFU.EX2 R151, R66 ;  /* 0x0000004200977308 */ /* 0x000fe20000000800 */
[----:B------:R-:W-:Y:S02]  /*f9a0*/  FFMA.FTZ R77, R77, c[0x0][0x2d0], -R202 ;  /* 0x0000b4004d4d7a23 */ /* 0x000fe400000108ca */
[--C-:B------:R-:W-:Y:S01]  /*f9b0*/  FFMA.FTZ R78, R78, c[0x0][0x2d0], -R201.reuse ;  /* 0x0000b4004e4e7a23 */ /* 0x100fe200000108c9 */
[----:B-1----:R-:W-:Y:S01]  /*f9c0*/  LDSM.16.MT88.4 R52, [R220+0x1100] ;  /* 0x00110000dc34783b */ /* 0x002fe20000004200 */
[C---:B------:R-:W-:Y:S04]  /*f9d0*/  FMUL.FTZ R22, R166.reuse, R146 ;  /* 0x00000092a6167220 */ /* 0x040fe80000410000 */
[C---:B------:R-:W-:Y:S01]  /*f9e0*/  FMUL.FTZ R23, R166.reuse, R147 ;  /* 0x00000093a6177220 */ /* 0x040fe20000410000 */
[----:B------:R-:W-:Y:S01]  /*f9f0*/  MUFU.EX2 R153, R56 ;  /* 0x0000003800997308 */ /* 0x000fe20000000800 */
[----:B------:R-:W-:Y:S01]  /*fa00*/  FFMA.FTZ R79, R79, c[0x0][0x2d0], -R201 ;  /* 0x0000b4004f4f7a23 */ /* 0x000fe200000108c9 */
[----:B------:R-:W1:Y:S01]  /*fa10*/  LDSM.16.MT88.4 R144, [R219+0x100] ;  /* 0x00010000db90783b */ /* 0x000e620000004200 */
[----:B------:R-:W-:Y:S02]  /*fa20*/  FFMA.FTZ R179, R167, R243, R179 ;  /* 0x000000f3a7b37223 */ /* 0x000fe400000100b3 */
[----:B------:R-:W-:Y:S01]  /*fa30*/  FFMA.FTZ R180, R166, R242, R180 ;  /* 0x000000f2a6b47223 */ /* 0x000fe200000100b4 */
[-C--:B------:R-:W-:Y:S03]  /*fa40*/  HMMA.16816.F32 R20, R160, R172.reuse, R20 ;  /* 0x000000aca014723c */ /* 0x080fe60000001814 */
[----:B------:R-:W-:Y:S01]  /*fa50*/  FFMA.FTZ R188, R165, R241, R188 ;  /* 0x000000f1a5bc7223 */ /* 0x000fe200000100bc */
[----:B------:R-:W-:Y:S01]  /*fa60*/  MUFU.EX2 R148, R57 ;  /* 0x0000003900947308 */ /* 0x000fe20000000800 */
[----:B------:R-:W-:Y:S01]  /*fa70*/  MOV R165, R0 ;  /* 0x0000000000a57202 */ /* 0x000fe20000000f00 */
[----:B------:R-:W-:Y:S01]  /*fa80*/  FFMA.FTZ R187, R164, R240, R187 ;  /* 0x000000f0a4bb7223 */ /* 0x000fe200000100bb */
[----:B------:R-:W-:Y:S01]  /*fa90*/  MOV R164, R168 ;  /* 0x000000a800a47202 */ /* 0x000fe20000000f00 */
[C---:B------:R-:W-:Y:S04]  /*faa0*/  HMMA.16816.F32 R24, R156.reuse, R172, R24 ;  /* 0x000000ac9c18723c */ /* 0x040fe80000001818 */
[----:B------:R-:W-:Y:S02]  /*fab0*/  FADD.FTZ R179, R170, R179 ;  /* 0x000000b3aab37221 */ /* 0x000fe40000010000 */
[----:B------:R-:W-:Y:S01]  /*fac0*/  MUFU.EX2 R154, R58 ;  /* 0x0000003a009a7308 */ /* 0x000fe20000000800 */
[----:B------:R-:W-:Y:S01]  /*fad0*/  FFMA.FTZ R172, R29, c[0x0][0x2d0], -R202 ;  /* 0x0000b4001dac7a23 */ /* 0x000fe200000108ca */
[-C--:B------:R-:W-:Y:S04]  /*fae0*/  HMMA.16816.F32 R32, R156, R174.reuse, R32 ;  /* 0x000000ae9c20723c */ /* 0x080fe80000001820 */
[C---:B------:R-:W-:Y:S02]  /*faf0*/  FMUL.FTZ R29, R167.reuse, R133 ;  /* 0x00000085a71d7220 */ /* 0x040fe40000410000 */
[----:B------:R-:W-:Y:S02]  /*fb00*/  FFMA.FTZ R173, R30, c[0x0][0x2d0], -R201 ;  /* 0x0000b4001ead7a23 */ /* 0x000fe400000108c9 */
[C---:B------:R-:W-:Y:S01]  /*fb10*/  HMMA.16816.F32 R100, R160.reuse, R174, R100 ;  /* 0x000000aea064723c */ /* 0x040fe20000001864 */
[----:B------:R2:W-:Y:S03]  /*fb20*/  MUFU.EX2 R174, R136 ;  /* 0x0000008800ae7308 */ /* 0x0005e60000000800 */
[----:B------:R-:W-:Y:S01]  /*fb30*/  FMUL.FTZ R30, R166, R134 ;  /* 0x00000086a61e7220 */ /* 0x000fe20000410000 */
[----:B------:R-:W-:Y:S01]  /*fb40*/  MOV R166, R2 ;  /* 0x0000000200a67202 */ /* 0x000fe20000000f00 */
[----:B------:R-:W3:Y:S01]  /*fb50*/  LDSM.16.MT88.4 R132, [R218+0x100] ;  /* 0x00010000da84783b */ /* 0x000ee20000004200 */
[----:B------:R-:W-:Y:S02]  /*fb60*/  FFMA.FTZ R175, R36, c[0x0][0x2d0], -R205 ;  /* 0x0000b40024af7a23 */ /* 0x000fe400000108cd */
[----:B------:R-:W-:Y:S02]  /*fb70*/  FMUL.FTZ R36, R167, R128 ;  /* 0x00000080a7247220 */ /* 0x000fe40000410000 */
[----:B------:R4:W-:Y:S01]  /*fb80*/  MUFU.EX2 R149, R59 ;  /* 0x0000003b00957308 */ /* 0x0009e20000000800 */
[-C--:B-1----:R-:W-:Y:S02]  /*fb90*/  HMMA.16816.F32 R28, R160, R144.reuse, R28 ;  /* 0x00000090a01c723c */ /* 0x082fe4000000181c */
[----:B------:R-:W1:Y:S01]  /*fba0*/  LDSM.16.MT88.4 R128, [R225+0x900] ;  /* 0x00090000e180783b */ /* 0x000e620000004200 */
[----:B------:R-:W-:Y:S01]  /*fbb0*/  FADD.FTZ R180, R177, R180 ;  /* 0x000000b4b1b47221 */ /* 0x000fe20000010000 */
[----:B------:R-:W-:Y:S01]  /*fbc0*/  MOV R167, R3 ;  /* 0x0000000300a77202 */ /* 0x000fe20000000f00 */
[----:B------:R-:W-:Y:S02]  /*fbd0*/  FADD.FTZ R188, R181, R188 ;  /* 0x000000bcb5bc7221 */ /* 0x000fe40000010000 */
[----:B------:R-:W-:Y:S01]  /*fbe0*/  FADD.FTZ R187, R184, R187 ;  /* 0x000000bbb8bb7221 */ /* 0x000fe20000010000 */
[C---:B------:R-:W-:Y:S01]  /*fbf0*/  HMMA.16816.F32 R104, R156.reuse, R144, R104 ;  /* 0x000000909c68723c */ /* 0x040fe20000001868 */
[----:B------:R-:W-:Y:S03]  /*fc00*/  MUFU.EX2 R145, R65 ;  /* 0x0000004100917308 */ /* 0x000fe60000000800 */
[----:B------:R-:W-:Y:S01]  /*fc10*/  FADD.FTZ R179, R171, R179 ;  /* 0x000000b3abb37221 */ /* 0x000fe20000010000 */
[----:B--2---:R-:W2:Y:S01]  /*fc20*/  LDSM.16.MT88.4 R136, [R220+0x900] ;  /* 0x00090000dc88783b */ /* 0x004ea20000004200 */
[----:B------:R-:W-:Y:S02]  /*fc30*/  FADD.FTZ R180, R178, R180 ;  /* 0x000000b4b2b47221 */ /* 0x000fe40000010000 */
[-C--:B------:R-:W-:Y:S03]  /*fc40*/  HMMA.16816.F32 R108, R156, R146.reuse, R108 ;  /* 0x000000929c6c723c */ /* 0x080fe6000000186c */
[----:B------:R5:W-:Y:S01]  /*fc50*/  MUFU.EX2 R144, R67 ;  /* 0x0000004300907308 */ /* 0x000be20000000800 */
[----:B------:R-:W-:Y:S02]  /*fc60*/  FADD.FTZ R188, R182, R188 ;  /* 0x000000bcb6bc7221 */ /* 0x000fe40000010000 */
[----:B------:R-:W-:Y:S01]  /*fc70*/  FADD.FTZ R187, R185, R187 ;  /* 0x000000bbb9bb7221 */ /* 0x000fe20000010000 */
[----:B----4-:R-:W-:Y:S01]  /*fc80*/  LDSM.16.MT88.4 R56, [R219+0x1900] ;  /* 0x00190000db38783b */ /* 0x010fe20000004200 */
[C---:B------:R-:W-:Y:S04]  /*fc90*/  HMMA.16816.F32 R112, R160.reuse, R146, R112 ;  /* 0x00000092a070723c */ /* 0x040fe80000001870 */
[----:B------:R-:W-:Y:S01]  /*fca0*/  FADD.FTZ R179, R176, R179 ;  /* 0x000000b3b0b37221 */ /* 0x000fe20000010000 */
[----:B------:R-:W-:Y:S01]  /*fcb0*/  MUFU.EX2 R247, R247 ;  /* 0x000000f700f77308 */ /* 0x000fe20000000800 */
[----:B------:R-:W-:Y:S02]  /*fcc0*/  FADD.FTZ R180, R169, R180 ;  /* 0x000000b4a9b47221 */ /* 0x000fe40000010000 */
[----:B------:R-:W-:Y:S01]  /*fcd0*/  FADD.FTZ R188, R183, R188 ;  /* 0x000000bcb7bc7221 */ /* 0x000fe20000010000 */
[-C--:B---3--:R-:W-:Y:S03]  /*fce0*/  HMMA.16816.F32 R36, R160, R132.reuse, R36 ;  /* 0x00000084a024723c */ /* 0x088fe60000001824 */
[----:B------:R-:W-:Y:S03]  /*fcf0*/  FADD.FTZ R187, R186, R187 ;  /* 0x000000bbbabb7221 */ /* 0x000fe60000010000 */
[----:B------:R-:W3:Y:S01]  /*fd00*/  MUFU.EX2 R193, R193 ;  /* 0x000000c100c17308 */ /* 0x000ee20000000800 */
[----:B------:R-:W-:Y:S01]  /*fd10*/  FADD.FTZ R179, R189, R179 ;  /* 0x000000b3bdb37221 */ /* 0x000fe20000010000 */
[C---:B------:R-:W-:Y:S01]  /*fd20*/  HMMA.16816.F32 R116, R156.reuse, R132, R116 ;  /* 0x000000849c74723c */ /* 0x040fe20000001874 */
[----:B-----5:R-:W-:Y:S03]  /*fd30*/  LDSM.16.MT88.4 R64, [R219+0x1100] ;  /* 0x00110000db40783b */ /* 0x020fe60000004200 */
[----:B------:R-:W-:Y:S02]  /*fd40*/  FADD.FTZ R180, R191, R180 ;  /* 0x000000b4bfb47221 */ /* 0x000fe40000010000 */
[----:B------:R-:W-:Y:S02]  /*fd50*/  FADD.FTZ R179, R190, R179 ;  /* 0x000000b3beb37221 */ /* 0x000fe40000010000 */
[----:B------:R-:W4:Y:S01]  /*fd60*/  MUFU.EX2 R194, R194 ;  /* 0x000000c200c27308 */ /* 0x000f220000000800 */
[-C--:B------:R-:W-:Y:S03]  /*fd70*/  HMMA.16816.F32 R120, R156, R134.reuse, R120 ;  /* 0x000000869c78723c */ /* 0x080fe60000001878 */
[----:B------:R-:W-:Y:S05]  /*fd80*/  FADD.FTZ R180, R192, R180 ;  /* 0x000000b4c0b47221 */ /* 0x000fea0000010000 */
[----:B------:R-:W-:Y:S01]  /*fd90*/  HMMA.16816.F32 R124, R160, R134, R124 ;  /* 0x00000086a07c723c */ /* 0x000fe2000000187c */
[----:B------:R-:W5:Y:S03]  /*fda0*/  MUFU.EX2 R196, R196 ;  /* 0x000000c400c47308 */ /* 0x000f660000000800 */
[----:B------:R-:W-:Y:S02]  /*fdb0*/  FADD.FTZ R180, R195, R180 ;  /* 0x000000b4c3b47221 */ /* 0x000fe40000010000 */
[----:B---3--:R-:W-:Y:S05]  /*fdc0*/  FADD.FTZ R179, R193, R179 ;  /* 0x000000b3c1b37221 */ /* 0x008fea0000010000 */
[----:B------:R-:W3:Y:S01]  /*fdd0*/  MUFU.EX2 R197, R197 ;  /* 0x000000c500c57308 */ /* 0x000ee20000000800 */
[C---:B----4-:R-:W-:Y:S01]  /*fde0*/  F2FP.PACK_AB R50, R194.reuse, R193 ;  /* 0x000000c1c232723e */ /* 0x050fe200000000ff */
[----:B------:R-:W-:Y:S08]  /*fdf0*/  FADD.FTZ R194, R194, R179 ;  /* 0x000000b3c2c27221 */ /* 0x000ff00000010000 */
[----:B------:R-:W4:Y:S01]  /*fe00*/  MUFU.EX2 R198, R198 ;  /* 0x000000c600c67308 */ /* 0x000f220000000800 */
[C---:B-----5:R-:W-:Y:S01]  /*fe10*/  F2FP.PACK_AB R51, R196.reuse, R195 ;  /* 0x000000c3c433723e */ /* 0x060fe200000000ff */
[----:B------:R-:W-:Y:S08]  /*fe20*/  FADD.FTZ R196, R196, R180 ;  /* 0x000000b4c4c47221 */ /* 0x000ff00000010000 */
[----:B------:R-:W5:Y:S01]  /*fe30*/  MUFU.EX2 R199, R199 ;  /* 0x000000c700c77308 */ /* 0x000f620000000800 */
[-C--:B-1----:R-:W-:Y:S05]  /*fe40*/  HMMA.16816.F32 R4, R48, R128.reuse, R4 ;  /* 0x000000803004723c */ /* 0x082fea0000001804 */
[----:B---3--:R-:W-:Y:S04]  /*fe50*/  FADD.FTZ R188, R197, R188 ;  /* 0x000000bcc5bc7221 */ /* 0x008fe80000010000 */
[----:B------:R-:W1:Y:S03]  /*fe60*/  MUFU.EX2 R200, R200 ;  /* 0x000000c800c87308 */ /* 0x000e660000000800 */
[C---:B----4-:R-:W-:Y:S01]  /*fe70*/  F2FP.PACK_AB R132, R198.reuse, R197 ;  /* 0x000000c5c684723e */ /* 0x050fe200000000ff */
[----:B------:R-:W-:Y:S06]  /*fe80*/  FADD.FTZ R188, R198, R188 ;  /* 0x000000bcc6bc7221 */ /* 0x000fec0000010000 */
[----:B------:R-:W3:Y:S01]  /*fe90*/  MUFU.EX2 R203, R203 ;  /* 0x000000cb00cb7308 */ /* 0x000ee20000000800 */
[----:B-----5:R-:W-:Y:S09]  /*fea0*/  FADD.FTZ R187, R199, R187 ;  /* 0x000000bbc7bb7221 */ /* 0x020ff20000010000 */
[----:B------:R-:W4:Y:S01]  /*feb0*/  MUFU.EX2 R172, R172 ;  /* 0x000000ac00ac7308 */ /* 0x000f220000000800 */
[C---:B-1----:R-:W-:Y:S01]  /*fec0*/  F2FP.PACK_AB R133, R200.reuse, R199 ;  /* 0x000000c7c885723e */ /* 0x042fe200000000ff */
[----:B------:R-:W-:Y:S08]  /*fed0*/  FADD.FTZ R187, R200, R187 ;  /* 0x000000bbc8bb7221 */ /* 0x000ff00000010000 */
[----:B------:R-:W1:Y:S01]  /*fee0*/  MUFU.EX2 R173, R173 ;  /* 0x000000ad00ad7308 */ /* 0x000e620000000800 */
[----:B---3--:R-:W-:Y:S09]  /*fef0*/  FADD.FTZ R188, R203, R188 ;  /* 0x000000bccbbc7221 */ /* 0x008ff20000010000 */
[----:B------:R-:W-:Y:S01]  /*ff00*/  MUFU.EX2 R248, R248 ;  /* 0x000000f800f87308 */ /* 0x000fe20000000800 */
[C---:B----4-:R-:W-:Y:S01]  /*ff10*/  F2FP.PACK_AB R134, R172.reuse, R203 ;  /* 0x000000cbac86723e */ /* 0x050fe200000000ff */
[----:B------:R-:W-:Y:S04]  /*ff20*/  FADD.FTZ R172, R172, R188 ;  /* 0x000000bcacac7221 */ /* 0x000fe80000010000 */
[----:B------:R-:W-:Y:S04]  /*ff30*/  FADD.FTZ R172, R247, R172 ;  /* 0x000000acf7ac7221 */ /* 0x000fe80000010000 */
[----:B------:R-:W-:Y:S01]  /*ff40*/  MUFU.EX2 R249, R249 ;  /* 0x000000f900f97308 */ /* 0x000fe20000000800 */
[C---:B-1----:R-:W-:Y:S01]  /*ff50*/  F2FP.PACK_AB R135, R174.reuse, R173 ;  /* 0x000000adae87723e */ /* 0x042fe200000000ff */
[----:B------:R-:W-:Y:S04]  /*ff60*/  FADD.FTZ R187, R173, R187 ;  /* 0x000000bbadbb7221 */ /* 0x000fe80000010000 */
[----:B------:R-:W-:Y:S04]  /*ff70*/  FADD.FTZ R187, R174, R187 ;  /* 0x000000bbaebb7221 */ /* 0x000fe80000010000 */
[----:B------:R-:W-:Y:S01]  /*ff80*/  MUFU.EX2 R250, R250 ;  /* 0x000000fa00fa7308 */ /* 0x000fe20000000800 */
[C---:B------:R-:W-:Y:S07]  /*ff90*/  HMMA.16816.F32 R8, R132.reuse, R128, R8 ;  /* 0x000000808408723c */ /* 0x040fee0000001808 */
[--C-:B------:R-:W-:Y:S01]  /*ffa0*/  FFMA.FTZ R128, R41, c[0x0][0x2d0], -R202.reuse ;  /* 0x0000b40029807a23 */ /* 0x100fe200000108ca */
[-C--:B------:R-:W-:Y:S01]  /*ffb0*/  HMMA.16816.F32 R12, R132, R130.reuse, R12 ;  /* 0x00000082840c723c */ /* 0x080fe2000000180c */
[----:B------:R-:W1:Y:S03]  /*ffc0*/  MUFU.EX2 R175, R175 ;  /* 0x000000af00af7308 */ /* 0x000e660000000800 */
[--C-:B------:R-:W-:Y:S04]  /*ffd0*/  FFMA.FTZ R129, R42, c[0x0][0x2d0], -R201.reuse ;  /* 0x0000b4002a817a23 */ /* 0x100fe800000108c9 */
[C---:B------:R-:W-:Y:S03]  /*ffe0*/  HMMA.16816.F32 R16, R48.reuse, R130, R16 ;  /* 0x000000823010723c */ /* 0x040fe60000001810 */
[----:B------:R-:W3:Y:S04]  /*fff0*/  MUFU.EX2 R128, R128 ;  /* 0x0000008000807308 */ /* 0x000ee80000000800 */
[----:B------:R-:W-:Y:S01]  /*10000*/  FFMA.FTZ R130, R43, c[0x0][0x2d0], -R201 ;  /* 0x0000b4002b827a23 */ /* 0x000fe200000108c9 */
[-C--:B--2---:R-:W-:Y:S01]  /*10010*/  HMMA.16816.F32 R20, R48, R136.reuse, R20 ;  /* 0x000000883014723c */ /* 0x084fe20000001814 */
[----:B------:R-:W2:Y:S03]  /*10020*/  LDSM.16.MT88.4 R40, [R218+0x900] ;  /* 0x00090000da28783b */ /* 0x000ea60000004200 */
[----:B------:R-:W-:Y:S01]  /*10030*/  FFMA.FTZ R131, R44, c[0x0][0x2d0], -R202 ;  /* 0x0000b4002c837a23 */ /* 0x000fe200000108ca */
[----:B------:R-:W4:Y:S03]  /*10040*/  MUFU.EX2 R129, R129 ;  /* 0x0000008100817308 */ /* 0x000f260000000800 */
[C---:B------:R-:W-:Y:S01]  /*10050*/  HMMA.16816.F32 R24, R132.reuse, R136, R24 ;  /* 0x000000888418723c */ /* 0x040fe20000001818 */
[----:B------:R-:W5:Y:S03]  /*10060*/  LDSM.16.MT88.4 R44, [R225+0x1100] ;  /* 0x00110000e12c783b */ /* 0x000f660000004200 */
[----:B-1----:R-:W-:Y:S03]  /*10070*/  FADD.FTZ R194, R175, R194 ;  /* 0x000000c2afc27221 */ /* 0x002fe60000010000 */
[----:B------:R-:W1:Y:S01]  /*10080*/  MUFU.EX2 R130, R130 ;  /* 0x0000008200827308 */ /* 0x000e620000000800 */
[-C--:B------:R-:W-:Y:S04]  /*10090*/  HMMA.16816.F32 R32, R132, R138.reuse, R32 ;  /* 0x0000008a8420723c */ /* 0x080fe80000001820 */
[----:B---3--:R-:W-:Y:S04]  /*100a0*/  FADD.FTZ R172, R128, R172 ;  /* 0x000000ac80ac7221 */ /* 0x008fe80000010000 */
[C---:B------:R-:W-:Y:S01]  /*100b0*/  HMMA.16816.F32 R100, R48.reuse, R138, R100 ;  /* 0x0000008a3064723c */ /* 0x040fe20000001864 */
[----:B------:R-:W3:Y:S03]  /*100c0*/  MUFU.EX2 R131, R131 ;  /* 0x0000008300837308 */ /* 0x000ee60000000800 */
[----:B----4-:R-:W-:Y:S04]  /*100d0*/  FADD.FTZ R187, R129, R187 ;  /* 0x000000bb81bb7221 */ /* 0x010fe80000010000 */
[-C--:B------:R-:W-:Y:S03]  /*100e0*/  HMMA.16816.F32 R28, R48, R140.reuse, R28 ;  /* 0x0000008c301c723c */ /* 0x080fe6000000181c */
[----:B------:R-:W4:Y:S01]  /*100f0*/  MUFU.EX2 R206, R206 ;  /* 0x000000ce00ce7308 */ /* 0x000f220000000800 */
[----:B-1----:R-:W-:Y:S04]  /*10100*/  FADD.FTZ R187, R130, R187 ;  /* 0x000000bb82bb7221 */ /* 0x002fe80000010000 */
[C---:B------:R-:W-:Y:S04]  /*10110*/  HMMA.16816.F32 R104, R132.reuse, R140, R104 ;  /* 0x0000008c8468723c */ /* 0x040fe80000001868 */
[----:B------:R-:W-:Y:S01]  /*10120*/  FADD.FTZ R187, R249, R187 ;  /* 0x000000bbf9bb7221 */ /* 0x000fe20000010000 */
[----:B------:R-:W1:Y:S03]  /*10130*/  MUFU.EX2 R207, R207 ;  /* 0x000000cf00cf7308 */ /* 0x000e660000000800 */
[-C--:B------:R-:W-:Y:S04]  /*10140*/  HMMA.16816.F32 R108, R132, R142.reuse, R108 ;  /* 0x0000008e846c723c */ /* 0x080fe8000000186c */
[----:B---3--:R-:W-:Y:S02]  /*10150*/  FADD.FTZ R172, R131, R172 ;  /* 0x000000ac83ac7221 */ /* 0x008fe40000010000 */
[----:B------:R-:W-:Y:S01]  /*10160*/  FADD.FTZ R187, R250, R187 ;  /* 0x000000bbfabb7221 */ /* 0x000fe20000010000 */
[----:B------:R-:W3:Y:S01]  /*10170*/  MUFU.EX2 R208, R208 ;  /* 0x000000d000d07308 */ /* 0x000ee20000000800 */
[C---:B------:R-:W-:Y:S04]  /*10180*/  HMMA.16816.F32 R112, R48.reuse, R142, R112 ;  /* 0x0000008e3070723c */ /* 0x040fe80000001870 */
[----:B----4-:R-:W-:Y:S02]  /*10190*/  FADD.FTZ R194, R206, R194 ;  /* 0x000000c2cec27221 */ /* 0x010fe40000010000 */
[----:B------:R-:W-:Y:S02]  /*101a0*/  FADD.FTZ R172, R248, R172 ;  /* 0x000000acf8ac7221 */ /* 0x000fe40000010000 */
[-C--:B--2---:R-:W-:Y:S01]  /*101b0*/  HMMA.16816.F32 R36, R48, R40.reuse, R36 ;  /* 0x000000283024723c */ /* 0x084fe20000001824 */
[----:B------:R-:W2:Y:S03]  /*101c0*/  MUFU.EX2 R209, R209 ;  /* 0x000000d100d17308 */ /* 0x000ea60000000800 */
[----:B-1----:R-:W-:Y:S04]  /*101d0*/  FADD.FTZ R196, R207, R196 ;  /* 0x000000c4cfc47221 */ /* 0x002fe80000010000 */
[C---:B------:R-:W-:Y:S03]  /*101e0*/  HMMA.16816.F32 R116, R132.reuse, R40, R116 ;  /* 0x000000288474723c */ /* 0x040fe60000001874 */
[----:B------:R-:W1:Y:S04]  /*101f0*/  MUFU.EX2 R210, R210 ;  /* 0x000000d200d27308 */ /* 0x000e680000000800 */
[----:B------:R-:W-:Y:S01]  /*10200*/  F2FP.PACK_AB R40, R206, R175 ;  /* 0x000000afce28723e */ /* 0x000fe200000000ff */
[-C--:B------:R-:W-:Y:S04]  /*10210*/  HMMA.16816.F32 R120, R132, R42.reuse, R120 ;  /* 0x0000002a8478723c */ /* 0x080fe80000001878 */
[C---:B---3--:R-:W-:Y:S01]  /*10220*/  F2FP.PACK_AB R41, R208.reuse, R207 ;  /* 0x000000cfd029723e */ /* 0x048fe200000000ff */
[----:B------:R-:W3:Y:S01]  /*10230*/  MUFU.EX2 R211, R211 ;  /* 0x000000d300d37308 */ /* 0x000ee20000000800 */
[----:B------:R-:W-:Y:S02]  /*10240*/  FADD.FTZ R196, R208, R196 ;  /* 0x000000c4d0c47221 */ /* 0x000fe40000010000 */
[----:B------:R-:W-:Y:S04]  /*10250*/  HMMA.16816.F32 R124, R48, R42, R124 ;  /* 0x0000002a307c723c */ /* 0x000fe8000000187c */
[----:B--2---:R-:W-:Y:S03]  /*10260*/  FADD.FTZ R194, R209, R194 ;  /* 0x000000c2d1c27221 */ /* 0x004fe60000010000 */
[----:B------:R-:W2:Y:S01]  /*10270*/  MUFU.EX2 R246, R246 ;  /* 0x000000f600f67308 */ /* 0x000ea20000000800 */
[----:B------:R-:W-:Y:S04]  /*10280*/  F2FP.PACK_AB R48, R128, R247 ;  /* 0x000000f78030723e */ /* 0x000fe800000000ff */
[C---:B-1----:R-:W-:Y:S01]  /*10290*/  F2FP.PACK_AB R42, R210.reuse, R209 ;  /* 0x000000d1d22a723e */ /* 0x042fe200000000ff */
[----:B------:R-:W-:Y:S01]  /*102a0*/  FADD.FTZ R194, R210, R194 ;  /* 0x000000c2d2c27221 */ /* 0x000fe20000010000 */
[----:B------:R-:W-:Y:S02]  /*102b0*/  F2FP.PACK_AB R49, R130, R129 ;  /* 0x000000818231723e */ /* 0x000fe400000000ff */
[----:B------:R-:W-:Y:S01]  /*102c0*/  F2FP.PACK_AB R50, R248, R131 ;  /* 0x00000083f832723e */ /* 0x000fe200000000ff */
[----:B------:R-:W1:Y:S01]  /*102d0*/  MUFU.EX2 R251, R251 ;  /* 0x000000fb00fb7308 */ /* 0x000e620000000800 */
[----:B------:R-:W-:Y:S01]  /*102e0*/  F2FP.PACK_AB R51, R250, R249 ;  /* 0x000000f9fa33723e */ /* 0x000fe200000000ff */
[----:B---3--:R-:W-:Y:S08]  /*102f0*/  FADD.FTZ R196, R211, R196 ;  /* 0x000000c4d3c47221 */ /* 0x008ff00000010000 */
[----:B------:R-:W3:Y:S01]  /*10300*/  MUFU.EX2 R252, R252 ;  /* 0x000000fc00fc7308 */ /* 0x000ee20000000800 */
[C---:B--2---:R-:W-:Y:S01]  /*10310*/  F2FP.PACK_AB R43, R246.reuse, R211 ;  /* 0x000000d3f62b723e */ /* 0x044fe200000000ff */
[----:B------:R-:W-:Y:S08]  /*10320*/  FADD.FTZ R196, R246, R196 ;  /* 0x000000c4f6c47221 */ /* 0x000ff00000010000 */
[----:B------:R-:W-:Y:S01]  /*10330*/  MUFU.EX2 R60, R60 ;  /* 0x0000003c003c7308 */ /* 0x000fe20000000800 */
[-C--:B-----5:R-:W-:Y:S05]  /*10340*/  HMMA.16816.F32 R4, R40, R44.reuse, R4 ;  /* 0x0000002c2804723c */ /* 0x0a0fea0000001804 */
[----:B-1----:R-:W-:Y:S03]  /*10350*/  FADD.FTZ R194, R251, R194 ;  /* 0x000000c2fbc27221 */ /* 0x002fe60000010000 */
[C---:B------:R-:W-:Y:S01]  /*10360*/  HMMA.16816.F32 R8, R48.reuse, R44, R8 ;  /* 0x0000002c3008723c */ /* 0x040fe20000001808 */
[----:B------:R-:W1:Y:S03]  /*10370*/  MUFU.EX2 R61, R61 ;  /* 0x0000003d003d7308 */ /* 0x000e660000000800 */
[----:B---3--:R-:W-:Y:S04]  /*10380*/  FADD.FTZ R194, R252, R194 ;  /* 0x000000c2fcc27221 */ /* 0x008fe80000010000 */
[-C--:B------:R-:W-:Y:S03]  /*10390*/  HMMA.16816.F32 R12, R48, R46.reuse, R12 ;  /* 0x0000002e300c723c */ /* 0x080fe6000000180c */
[----:B------:R-:W-:Y:S05]  /*103a0*/  MUFU.EX2 R62, R62 ;  /* 0x0000003e003e7308 */ /* 0x000fea0000000800 */
[C---:B------:R-:W-:Y:S01]  /*103b0*/  HMMA.16816.F32 R16, R40.reuse, R46, R16 ;  /* 0x0000002e2810723c */ /* 0x040fe20000001810 */
[----:B------:R-:W2:Y:S04]  /*103c0*/  LDSM.16.MT88.4 R44, [R218+0x1100] ;  /* 0x00110000da2c783b */ /* 0x000ea80000004200 */
[----:B------:R-:W3:Y:S03]  /*103d0*/  MUFU.EX2 R63, R63 ;  /* 0x0000003f003f7308 */ /* 0x000ee60000000800 */
[-C--:B------:R-:W-:Y:S07]  /*103e0*/  HMMA.16816.F32 R20, R40, R52.reuse, R20 ;  /* 0x000000342814723c */ /* 0x080fee0000001814 */
[----:B------:R-:W-:Y:S01]  /*103f0*/  MUFU.EX2 R72, R72 ;  /* 0x0000004800487308 */ /* 0x000fe20000000800 */
[C---:B------:R-:W-:Y:S08]  /*10400*/  HMMA.16816.F32 R24, R48.reuse, R52, R24 ;  /* 0x000000343018723c */ /* 0x040ff00000001818 */
[-C--:B------:R-:W-:Y:S01]  /*10410*/  HMMA.16816.F32 R32, R48, R54.reuse, R32 ;  /* 0x000000363020723c */ /* 0x080fe20000001820 */
[----:B------:R-:W-:Y:S07]  /*10420*/  MUFU.EX2 R73, R73 ;  /* 0x0000004900497308 */ /* 0x000fee0000000800 */
[C---:B------:R-:W-:Y:S01]  /*10430*/  HMMA.16816.F32 R100, R40.reuse, R54, R100 ;  /* 0x000000362864723c */ /* 0x040fe20000001864 */
[----:B------:R-:W4:Y:S02]  /*10440*/  LDSM.16.MT88.4 R52, [R225+0x1900] ;  /* 0x00190000e134783b */ /* 0x000f240000004200 */
[----:B------:R-:W-:Y:S05]  /*10450*/  MUFU.EX2 R74, R74 ;  /* 0x0000004a004a7308 */ /* 0x000fea0000000800 */
[-C--:B------:R-:W-:Y:S05]  /*10460*/  HMMA.16816.F32 R28, R40, R64.reuse, R28 ;  /* 0x00000040281c723c */ /* 0x080fea000000181c */
[----:B------:R-:W-:Y:S03]  /*10470*/  MUFU.EX2 R75, R75 ;  /* 0x0000004b004b7308 */ /* 0x000fe60000000800 */
[C---:B------:R-:W-:Y:S07]  /*10480*/  HMMA.16816.F32 R104, R48.reuse, R64, R104 ;  /* 0x000000403068723c */ /* 0x040fee0000001868 */
[----:B------:R-:W-:Y:S01]  /*10490*/  MUFU.EX2 R76, R76 ;  /* 0x0000004c004c7308 */ /* 0x000fe20000000800 */
[-C--:B------:R-:W-:Y:S04]  /*104a0*/  HMMA.16816.F32 R108, R48, R66.reuse, R108 ;  /* 0x00000042306c723c */ /* 0x080fe8000000186c */
[--C-:B------:R-:W-:Y:S02]  /*104b0*/  FFMA.FTZ R64, R68, c[0x0][0x2d0], -R205.reuse ;  /* 0x0000b40044407a23 */ /* 0x100fe400000108cd */
[--C-:B------:R-:W-:Y:S02]  /*104c0*/  FFMA.FTZ R65, R69, c[0x0][0x2d0], -R205.reuse ;  /* 0x0000b40045417a23 */ /* 0x100fe400000108cd */
[C---:B------:R-:W-:Y:S01]  /*104d0*/  HMMA.16816.F32 R112, R40.reuse, R66, R112 ;  /* 0x000000422870723c */ /* 0x040fe20000001870 */
[----:B------:R-:W-:Y:S03]  /*104e0*/  MUFU.EX2 R77, R77 ;  /* 0x0000004d004d7308 */ /* 0x000fe60000000800 */
[--C-:B------:R-:W-:Y:S02]  /*104f0*/  FFMA.FTZ R68, R80, c[0x0][0x2d0], -R205.reuse ;  /* 0x0000b40050447a23 */ /* 0x100fe400000108cd */
[--C-:B------:R-:W-:Y:S02]  /*10500*/  FFMA.FTZ R69, R81, c[0x0][0x2d0], -R205.reuse ;  /* 0x0000b40051457a23 */ /* 0x100fe400000108cd */
[-C--:B--2---:R-:W-:Y:S03]  /*10510*/  HMMA.16816.F32 R36, R40, R44.reuse, R36 ;  /* 0x0000002c2824723c */ /* 0x084fe60000001824 */
[----:B------:R-:W2:Y:S01]  /*10520*/  MUFU.EX2 R64, R64 ;  /* 0x0000004000407308 */ /* 0x000ea20000000800 */
[--C-:B------:R-:W-:Y:S02]  /*10530*/  FFMA.FTZ R66, R70, c[0x0][0x2d0], -R204.reuse ;  /* 0x0000b40046427a23 */ /* 0x100fe400000108cc */
[--C-:B------:R-:W-:Y:S02]  /*10540*/  FFMA.FTZ R67, R71, c[0x0][0x2d0], -R204.reuse ;  /* 0x0000b40047437a23 */ /* 0x100fe400000108cc */
[C---:B------:R-:W-:Y:S04]  /*10550*/  HMMA.16816.F32 R116, R48.reuse, R44, R116 ;  /* 0x0000002c3074723c */ /* 0x040fe80000001874 */
[--C-:B------:R-:W-:Y:S01]  /*10560*/  FFMA.FTZ R70, R82, c[0x0][0x2d0], -R204.reuse ;  /* 0x0000b40052467a23 */ /* 0x100fe200000108cc */
[----:B------:R-:W5:Y:S01]  /*10570*/  MUFU.EX2 R65, R65 ;  /* 0x0000004100417308 */ /* 0x000f620000000800 */
[--C-:B------:R-:W-:Y:S01]  /*10580*/  FFMA.FTZ R71, R83, c[0x0][0x2d0], -R204.reuse ;  /* 0x0000b40053477a23 */ /* 0x100fe200000108cc */
[----:B------:R-:W-:Y:S01]  /*10590*/  F2FP.PACK_AB R44, R148, R153 ;  /* 0x00000099942c723e */ /* 0x000fe200000000ff */
[-C--:B------:R-:W-:Y:S01]  /*105a0*/  HMMA.16816.F32 R120, R48, R46.reuse, R120 ;  /* 0x0000002e3078723c */ /* 0x080fe20000001878 */
[----:B------:R-:W2:Y:S03]  /*105b0*/  LDSM.16.MT88.4 R48, [R220+0x1900] ;  /* 0x00190000dc30783b */ /* 0x000ea60000004200 */
[----:B------:R-:W-:Y:S01]  /*105c0*/  F2FP.PACK_AB R45, R149, R154 ;  /* 0x0000009a952d723e */ /* 0x000fe200000000ff */
[----:B------:R-:W-:Y:S02]  /*105d0*/  FFMA.FTZ R81, R85, c[0x0][0x2d0], -R205 ;  /* 0x0000b40055517a23 */ /* 0x000fe400000108cd */
[--C-:B------:R-:W-:Y:S01]  /*105e0*/  FFMA.FTZ R85, R98, c[0x0][0x2d0], -R204.reuse ;  /* 0x0000b40062557a23 */ /* 0x100fe200000108cc */
[----:B------:R-:W-:Y:S01]  /*105f0*/  HMMA.16816.F32 R124, R40, R46, R124 ;  /* 0x0000002e287c723c */ /* 0x000fe2000000187c */
[----:B------:R-:W-:Y:S03]  /*10600*/  MUFU.EX2 R66, R66 ;  /* 0x0000004200427308 */ /* 0x000fe60000000800 */
[-C--:B------:R-:W-:Y:S01]  /*10610*/  MOV R98, R151.reuse ;  /* 0x0000009700627202 */ /* 0x080fe20000000f00 */
[--C-:B------:R-:W-:Y:S02]  /*10620*/  FFMA.FTZ R82, R86, c[0x0][0x2d0], -R204.reuse ;  /* 0x0000b40056527a23 */ /* 0x100fe400000108cc */
[----:B------:R-:W-:Y:S01]  /*10630*/  F2FP.PACK_AB R42, R145, R150 ;  /* 0x00000096912a723e */ /* 0x000fe200000000ff */
[--C-:B------:R-:W-:Y:S01]  /*10640*/  FFMA.FTZ R83, R87, c[0x0][0x2d0], -R204.reuse ;  /* 0x0000b40057537a23 */ /* 0x100fe200000108cc */
[----:B------:R-:W-:Y:S02]  /*10650*/  F2FP.PACK_AB R43, R144, R151 ;  /* 0x00000097902b723e */ /* 0x000fe400000000ff */
[----:B------:R-:W-:Y:S01]  /*10660*/  MUFU.EX2 R67, R67 ;  /* 0x0000004300437308 */ /* 0x000fe20000000800 */
[----:B------:R-:W-:Y:S01]  /*10670*/  F2FP.PACK_AB R40, R252, R251 ;  /* 0x000000fbfc28723e */ /* 0x000fe200000000ff */
[----:B------:R-:W-:Y:S01]  /*10680*/  FFMA.FTZ R204, R99, c[0x0][0x2d0], -R204 ;  /* 0x0000b40063cc7a23 */ /* 0x000fe200000108cc */
[----:B------:R-:W-:Y:S01]  /*10690*/  F2FP.PACK_AB R41, R155, R152 ;  /* 0x000000989b29723e */ /* 0x000fe200000000ff */
[--C-:B------:R-:W-:Y:S01]  /*106a0*/  FFMA.FTZ R87, R89, c[0x0][0x2d0], -R202.reuse ;  /* 0x0000b40059577a23 */ /* 0x100fe200000108ca */
[----:B------:R-:W-:Y:S01]  /*106b0*/  MOV R99, R150 ;  /* 0x0000009600637202 */ /* 0x000fe20000000f00 */
[--C-:B------:R-:W-:Y:S01]  /*106c0*/  FFMA.FTZ R89, R91, c[0x0][0x2d0], -R201.reuse ;  /* 0x0000b4005b597a23 */ /* 0x100fe200000108c9 */
[----:B------:R-:W-:Y:S01]  /*106d0*/  MOV R91, R149 ;  /* 0x00000095005b7202 */ /* 0x000fe20000000f00 */
[--C-:B------:R-:W-:Y:S01]  /*106e0*/  FFMA.FTZ R86, R88, c[0x0][0x2d0], -R202.reuse ;  /* 0x0000b40058567a23 */ /* 0x100fe200000108ca */
[----:B-1----:R-:W-:Y:S01]  /*106f0*/  F2FP.PACK_AB R46, R61, R60 ;  /* 0x0000003c3d2e723e */ /* 0x002fe200000000ff */
[-C--:B----4-:R-:W-:Y:S01]  /*10700*/  HMMA.16816.F32 R4, R40, R52.reuse, R4 ;  /* 0x000000342804723c */ /* 0x090fe20000001804 */
[----:B------:R-:W1:Y:S02]  /*10710*/  MUFU.EX2 R68, R68 ;  /* 0x0000004400447308 */ /* 0x000e640000000800 */
[----:B---3--:R-:W-:Y:S01]  /*10720*/  F2FP.PACK_AB R47, R63, R62 ;  /* 0x0000003e3f2f723e */ /* 0x008fe200000000ff */
[----:B------:R-:W-:Y:S02]  /*10730*/  FFMA.FTZ R88, R90, c[0x0][0x2d0], -R201 ;  /* 0x0000b4005a587a23 */ /* 0x000fe400000108c9 */
[--C-:B------:R-:W-:Y:S01]  /*10740*/  FFMA.FTZ R90, R92, c[0x0][0x2d0], -R202.reuse ;  /* 0x0000b4005c5a7a23 */ /* 0x100fe200000108ca */
[----:B------:R-:W-:Y:S01]  /*10750*/  MOV R92, R148 ;  /* 0x00000094005c7202 */ /* 0x000fe20000000f00 */
[--C-:B------:R-:W-:Y:S01]  /*10760*/  FFMA.FTZ R80, R84, c[0x0][0x2d0], -R205.reuse ;  /* 0x0000b40054507a23 */ /* 0x100fe200000108cd */
[----:B------:R-:W-:Y:S01]  /*10770*/  LDSM.16.MT88.4 R148, [R225+0x2900] ;  /* 0x00290000e194783b */ /* 0x000fe20000004200 */
[C---:B------:R-:W-:Y:S01]  /*10780*/  HMMA.16816.F32 R8, R44.reuse, R52, R8 ;  /* 0x000000342c08723c */ /* 0x040fe20000001808 */
[----:B------:R-:W3:Y:S03]  /*10790*/  MUFU.EX2 R69, R69 ;  /* 0x0000004500457308 */ /* 0x000ee60000000800 */
[--C-:B------:R-:W-:Y:S01]  /*107a0*/  FFMA.FTZ R84, R96, c[0x0][0x2d0], -R205.reuse ;  /* 0x0000b40060547a23 */ /* 0x100fe200000108cd */
[----:B------:R-:W-:Y:S01]  /*107b0*/  MOV R96, R144 ;  /* 0x0000009000607202 */ /* 0x000fe20000000f00 */
[----:B------:R-:W-:Y:S01]  /*107c0*/  FFMA.FTZ R205, R97, c[0x0][0x2d0], -R205 ;  /* 0x0000b40061cd7a23 */ /* 0x000fe200000108cd */
[----:B------:R-:W-:Y:S01]  /*107d0*/  MOV R97, R145 ;  /* 0x0000009100617202 */ /* 0x000fe20000000f00 */
[-C--:B------:R-:W-:Y:S03]  /*107e0*/  HMMA.16816.F32 R12, R44, R54.reuse, R12 ;  /* 0x000000362c0c723c */ /* 0x080fe6000000180c */
[----:B------:R-:W-:Y:S01]  /*107f0*/  MUFU.EX2 R70, R70 ;  /* 0x0000004600467308 */ /* 0x000fe20000000800 */
[----:B------:R-:W-:Y:S01]  /*10800*/  FFMA.FTZ R202, R93, c[0x0][0x2d0], -R202 ;  /* 0x0000b4005dca7a23 */ /* 0x000fe200000108ca */
[----:B------:R-:W-:Y:S01]  /*10810*/  MOV R93, R155 ;  /* 0x0000009b005d7202 */ /* 0x000fe20000000f00 */
[----:B------:R-:W-:Y:S02]  /*10820*/  FADD.FTZ R194, R99, R194 ;  /* 0x000000c263c27221 */ /* 0x000fe40000010000 */
[C---:B------:R-:W-:Y:S01]  /*10830*/  HMMA.16816.F32 R16, R40.reuse, R54, R16 ;  /* 0x000000362810723c */ /* 0x040fe20000001810 */
[----:B------:R-:W4:Y:S03]  /*10840*/  LDSM.16.MT88.4 R52, [R218+0x1900] ;  /* 0x00190000da34783b */ /* 0x000f260000004200 */
[----:B------:R-:W-:Y:S01]  /*10850*/  FADD.FTZ R194, R97, R194 ;  /* 0x000000c261c27221 */ /* 0x000fe20000010000 */
[----:B------:R-:W-:Y:S03]  /*10860*/  MUFU.EX2 R71, R71 ;  /* 0x0000004700477308 */ /* 0x000fe60000000800 */
[-C--:B--2---:R-:W-:Y:S04]  /*10870*/  HMMA.16816.F32 R20, R40, R48.reuse, R20 ;  /* 0x000000302814723c */ /* 0x084fe80000001814 */
[----:B------:R-:W-:Y:S03]  /*10880*/  FADD.FTZ R194, R64, R194 ;  /* 0x000000c240c27221 */ /* 0x000fe60000010000 */
[----:B------:R-:W-:Y:S01]  /*10890*/  MUFU.EX2 R78, R78 ;  /* 0x0000004e004e7308 */ /* 0x000fe20000000800 */
[C---:B------:R-:W-:Y:S04]  /*108a0*/  HMMA.16816.F32 R24, R44.reuse, R48, R24 ;  /* 0x000000302c18723c */ /* 0x040fe80000001818 */
[----:B-----5:R-:W-:Y:S04]  /*108b0*/  FADD.FTZ R194, R65, R194 ;  /* 0x000000c241c27221 */ /* 0x020fe80000010000 */
[-C--:B------:R-:W-:Y:S01]  /*108c0*/  HMMA.16816.F32 R32, R44, R50.reuse, R32 ;  /* 0x000000322c20723c */ /* 0x080fe20000001820 */
[----:B------:R-:W-:Y:S03]  /*108d0*/  MUFU.EX2 R79, R79 ;  /* 0x0000004f004f7308 */ /* 0x000fe60000000800 */
[----:B-1----:R-:W-:Y:S04]  /*108e0*/  FADD.FTZ R194, R68, R194 ;  /* 0x000000c244c27221 */ /* 0x002fe80000010000 */
[C---:B------:R-:W-:Y:S01]  /*108f0*/  HMMA.16816.F32 R100, R40.reuse, R50, R100 ;  /* 0x000000322864723c */ /* 0x040fe20000001864 */
[----:B------:R-:W1:Y:S02]  /*10900*/  LDSM.16.MT88.4 R48, [R225+0x2100] ;  /* 0x00210000e130783b */ /* 0x000e640000004200 */
[----:B------:R-:W2:Y:S01]  /*10910*/  MUFU.EX2 R80, R80 ;  /* 0x0000005000507308 */ /* 0x000ea20000000800 */
[----:B---3--:R-:W-:Y:S04]  /*10920*/  FADD.FTZ R194, R69, R194 ;  /* 0x000000c245c27221 */ /* 0x008fe80000010000 */
[-C--:B------:R-:W-:Y:S05]  /*10930*/  HMMA.16816.F32 R28, R40, R56.reuse, R28 ;  /* 0x00000038281c723c */ /* 0x080fea000000181c */
[----:B------:R-:W3:Y:S03]  /*10940*/  MUFU.EX2 R81, R81 ;  /* 0x0000005100517308 */ /* 0x000ee60000000800 */
[C---:B------:R-:W-:Y:S07]  /*10950*/  HMMA.16816.F32 R104, R44.reuse, R56, R104 ;  /* 0x000000382c68723c */ /* 0x040fee0000001868 */
[----:B------:R-:W-:Y:S01]  /*10960*/  MUFU.EX2 R82, R82 ;  /* 0x0000005200527308 */ /* 0x000fe20000000800 */
[-C--:B------:R-:W-:Y:S04]  /*10970*/  HMMA.16816.F32 R108, R44, R58.reuse, R108 ;  /* 0x0000003a2c6c723c */ /* 0x080fe8000000186c */
[----:B--2---:R-:W-:Y:S04]  /*10980*/  FADD.FTZ R194, R80, R194 ;  /* 0x000000c250c27221 */ /* 0x004fe80000010000 */
[C---:B------:R-:W-:Y:S01]  /*10990*/  HMMA.16816.F32 R112, R40.reuse, R58, R112 ;  /* 0x0000003a2870723c */ /* 0x040fe20000001870 */
[----:B------:R-:W-:Y:S01]  /*109a0*/  LDSM.16.MT88.4 R56, [R219+0x2100] ;  /* 0x00210000db38783b */ /* 0x000fe20000004200 */
[----:B------:R-:W-:Y:S02]  /*109b0*/  MUFU.EX2 R83, R83 ;  /* 0x0000005300537308 */ /* 0x000fe40000000800 */
[----:B---3--:R-:W-:Y:S04]  /*109c0*/  FADD.FTZ R194, R81, R194 ;  /* 0x000000c251c27221 */ /* 0x008fe80000010000 */
[-C--:B----4-:R-:W-:Y:S04]  /*109d0*/  HMMA.16816.F32 R36, R40, R52.reuse, R36 ;  /* 0x000000342824723c */ /* 0x090fe80000001824 */
[----:B------:R-:W2:Y:S04]  /*109e0*/  MUFU.EX2 R84, R84 ;  /* 0x0000005400547308 */ /* 0x000ea80000000800 */
[C---:B------:R-:W-:Y:S06]  /*109f0*/  HMMA.16816.F32 R116, R44.reuse, R52, R116 ;  /* 0x000000342c74723c */ /* 0x040fec0000001874 */
[----:B------:R-:W3:Y:S02]  /*10a00*/  MUFU.EX2 R205, R205 ;  /* 0x000000cd00cd7308 */ /* 0x000ee40000000800 */
[-C--:B------:R-:W-:Y:S07]  /*10a10*/  HMMA.16816.F32 R120, R44, R54.reuse, R120 ;  /* 0x000000362c78723c */ /* 0x080fee0000001878 */
[----:B------:R-:W-:Y:S01]  /*10a20*/  F2FP.PACK_AB R44, R73, R72 ;  /* 0x00000048492c723e */ /* 0x000fe200000000ff */
[----:B------:R-:W-:Y:S01]  /*10a30*/  HMMA.16816.F32 R124, R40, R54, R124 ;  /* 0x00000036287c723c */ /* 0x000fe2000000187c */
[----:B------:R-:W4:Y:S01]  /*10a40*/  LDSM.16.MT88.4 R52, [R220+0x2100] ;  /* 0x00210000dc34783b */ /* 0x000f220000004200 */
[----:B------:R-:W-:Y:S02]  /*10a50*/  MUFU.EX2 R85, R85 ;  /* 0x0000005500557308 */ /* 0x000fe40000000800 */
[----:B------:R-:W-:Y:S01]  /*10a60*/  F2FP.PACK_AB R45, R75, R74 ;  /* 0x0000004a4b2d723e */ /* 0x000fe200000000ff */
[----:B--2---:R-:W-:Y:S01]  /*10a70*/  FADD.FTZ R194, R84, R194 ;  /* 0x000000c254c27221 */ /* 0x004fe20000010000 */
[----:B------:R-:W-:Y:S02]  /*10a80*/  F2FP.PACK_AB R46, R77, R76 ;  /* 0x0000004c4d2e723e */ /* 0x000fe400000000ff */
[----:B------:R-:W-:Y:S04]  /*10a90*/  F2FP.PACK_AB R40, R65, R64 ;  /* 0x000000404128723e */ /* 0x000fe800000000ff */
[----:B------:R-:W-:Y:S01]  /*10aa0*/  F2FP.PACK_AB R41, R67, R66 ;  /* 0x000000424329723e */ /* 0x000fe200000000ff */
[----:B------:R-:W-:Y:S01]  /*10ab0*/  MUFU.EX2 R204, R204 ;  /* 0x000000cc00cc7308 */ /* 0x000fe20000000800 */
[----:B------:R-:W-:Y:S01]  /*10ac0*/  F2FP.PACK_AB R42, R69, R68 ;  /* 0x00000044452a723e */ /* 0x000fe200000000ff */
[----:B---3--:R-:W-:Y:S01]  /*10ad0*/  FADD.FTZ R243, R205, R194 ;  /* 0x000000c2cdf37221 */ /* 0x008fe20000010000 */
[----:B------:R-:W-:Y:S02]  /*10ae0*/  F2FP.PACK_AB R43, R71, R70 ;  /* 0x00000046472b723e */ /* 0x000fe400000000ff */
[----:B------:R-:W-:Y:S05]  /*10af0*/  F2FP.PACK_AB R47, R79, R78 ;  /* 0x0000004e4f2f723e */ /* 0x000fea00000000ff */
[-C--:B-1----:R-:W-:Y:S01]  /*10b00*/  HMMA.16816.F32 R4, R40, R48.reuse, R4 ;  /* 0x000000302804723c */ /* 0x082fe20000001804 */
[----:B------:R-:W-:Y:S07]  /*10b10*/  MUFU.EX2 R86, R86 ;  /* 0x0000005600567308 */ /* 0x000fee0000000800 */
[C---:B------:R-:W-:Y:S03]  /*10b20*/  HMMA.16816.F32 R8, R44.reuse, R48, R8 ;  /* 0x000000302c08723c */ /* 0x040fe60000001808 */
[----:B------:R-:W1:Y:S05]  /*10b30*/  MUFU.EX2 R87, R87 ;  /* 0x0000005700577308 */ /* 0x000e6a0000000800 */
[-C--:B------:R-:W-:Y:S05]  /*10b40*/  HMMA.16816.F32 R12, R44, R50.reuse, R12 ;  /* 0x000000322c0c723c */ /* 0x080fea000000180c */
[----:B------:R-:W-:Y:S03]  /*10b50*/  MUFU.EX2 R88, R88 ;  /* 0x0000005800587308 */ /* 0x000fe60000000800 */
[C---:B------:R-:W-:Y:S01]  /*10b60*/  HMMA.16816.F32 R16, R40.reuse, R50, R16 ;  /* 0x000000322810723c */ /* 0x040fe20000001810 */
[----:B------:R-:W2:Y:S06]  /*10b70*/  LDSM.16.MT88.4 R48, [R218+0x2100] ;  /* 0x00210000da30783b */ /* 0x000eac0000004200 */
[----:B------:R-:W3:Y:S01]  /*10b80*/  MUFU.EX2 R89, R89 ;  /* 0x0000005900597308 */ /* 0x000ee20000000800 */
[-C--:B----4-:R-:W-:Y:S08]  /*10b90*/  HMMA.16816.F32 R20, R40, R52.reuse, R20 ;  /* 0x000000342814723c */ /* 0x090ff00000001814 */
[C---:B------:R-:W-:Y:S01]  /*10ba0*/  HMMA.16816.F32 R24, R44.reuse, R52, R24 ;  /* 0x000000342c18723c */ /* 0x040fe20000001818 */
[----:B------:R-:W-:Y:S07]  /*10bb0*/  MUFU.EX2 R90, R90 ;  /* 0x0000005a005a7308 */ /* 0x000fee0000000800 */
[-C--:B------:R-:W-:Y:S03]  /*10bc0*/  HMMA.16816.F32 R32, R44, R54.reuse, R32 ;  /* 0x000000362c20723c */ /* 0x080fe60000001820 */
[----:B------:R-:W4:Y:S05]  /*10bd0*/  MUFU.EX2 R202, R202 ;  /* 0x000000ca00ca7308 */ /* 0x000f2a0000000800 */
[C---:B------:R-:W-:Y:S01]  /*10be0*/  HMMA.16816.F32 R100, R40.reuse, R54, R100 ;  /* 0x000000362864723c */ /* 0x040fe20000001864 */
[----:B------:R-:W5:Y:S07]  /*10bf0*/  LDSM.16.MT88.4 R52, [R220+0x2900] ;  /* 0x00290000dc34783b */ /* 0x000f6e0000004200 */
[-C--:B------:R-:W-:Y:S08]  /*10c00*/  HMMA.16816.F32 R28, R40, R56.reuse, R28 ;  /* 0x00000038281c723c */ /* 0x080ff0000000181c */
[C---:B------:R-:W-:Y:S07]  /*10c10*/  HMMA.16816.F32 R104, R44.reuse, R56, R104 ;  /* 0x000000382c68723c */ /* 0x040fee0000001868 */
[--C-:B------:R-:W-:Y:S01]  /*10c20*/  FFMA.FTZ R56, R94, c[0x0][0x2d0], -R201.reuse ;  /* 0x0000b4005e387a23 */ /* 0x100fe200000108c9 */
[-C--:B------:R-:W-:Y:S04]  /*10c30*/  HMMA.16816.F32 R108, R44, R58.reuse, R108 ;  /* 0x0000003a2c6c723c */ /* 0x080fe8000000186c */
[----:B------:R-:W-:Y:S01]  /*10c40*/  FFMA.FTZ R201, R95, c[0x0][0x2d0], -R201 ;  /* 0x0000b4005fc97a23 */ /* 0x000fe200000108c9 */
[----:B------:R-:W-:Y:S01]  /*10c50*/  MUFU.EX2 R56, R56 ;  /* 0x0000003800387308 */ /* 0x000fe20000000800 */
[----:B------:R-:W-:Y:S02]  /*10c60*/  MOV R57, R154 ;  /* 0x0000009a00397202 */ /* 0x000fe40000000f00 */
[C---:B------:R-:W-:Y:S04]  /*10c70*/  HMMA.16816.F32 R112, R40.reuse, R58, R112 ;  /* 0x0000003a2870723c */ /* 0x040fe80000001870 */
[----:B------:R-:W-:Y:S01]  /*10c80*/  FADD.FTZ R187, R57, R187 ;  /* 0x000000bb39bb7221 */ /* 0x000fe20000010000 */
[----:B------:R-:W-:Y:S02]  /*10c90*/  MOV R94, R153 ;  /* 0x00000099005e7202 */ /* 0x000fe40000000f00 */
[----:B------:R-:W1:Y:S01]  /*10ca0*/  MUFU.EX2 R201, R201 ;  /* 0x000000c900c97308 */ /* 0x000e620000000800 */
[-C--:B--2---:R-:W-:Y:S04]  /*10cb0*/  HMMA.16816.F32 R36, R40, R48.reuse, R36 ;  /* 0x000000302824723c */ /* 0x084fe80000001824 */
[----:B------:R-:W-:Y:S01]  /*10cc0*/  MOV R95, R152 ;  /* 0x00000098005f7202 */ /* 0x000fe20000000f00 */
        /* <DEDUP_REMOVED lines=9> */
[----:B------:R-:W-:Y:S04]  /*10d60*/  HMMA.16816.F32 R124, R40, R50, R124 ;  /* 0x00000032287c723c */ /* 0x000fe8000000187c */
[----:B---3--:R-:W-:Y:S01]  /*10d70*/  F2FP.PACK_AB R45, R89, R88 ;  /* 0x00000058592d723e */ /* 0x008fe200000000ff */
[----:B------:R-:W-:Y:S01]  /*10d80*/  FADD.FTZ R196, R98, R196 ;  /* 0x000000c462c47221 */ /* 0x000fe20000010000 */
[----:B----4-:R-:W-:Y:S01]  /*10d90*/  F2FP.PACK_AB R46, R202, R90 ;  /* 0x0000005aca2e723e */ /* 0x010fe200000000ff */
[----:B------:R-:W-:Y:S01]  /*10da0*/  FADD.FTZ R187, R62, R187 ;  /* 0x000000bb3ebb7221 */ /* 0x000fe20000010000 */
[----:B------:R-:W-:Y:S01]  /*10db0*/  F2FP.PACK_AB R40, R81, R80 ;  /* 0x000000505128723e */ /* 0x000fe200000000ff */
[----:B------:R-:W-:Y:S03]  /*10dc0*/  FADD.FTZ R196, R96, R196 ;  /* 0x000000c460c47221 */ /* 0x000fe60000010000 */
[----:B------:R-:W-:Y:S01]  /*10dd0*/  F2FP.PACK_AB R41, R83, R82 ;  /* 0x000000525329723e */ /* 0x000fe200000000ff */
[----:B------:R-:W-:Y:S01]  /*10de0*/  FADD.FTZ R172, R61, R172 ;  /* 0x000000ac3dac7221 */ /* 0x000fe20000010000 */
[----:B------:R-:W-:Y:S01]  /*10df0*/  F2FP.PACK_AB R42, R205, R84 ;  /* 0x00000054cd2a723e */ /* 0x000fe200000000ff */
[----:B------:R-:W-:Y:S01]  /*10e00*/  FADD.FTZ R187, R63, R187 ;  /* 0x000000bb3fbb7221 */ /* 0x000fe20000010000 */
[----:B------:R-:W-:Y:S01]  /*10e10*/  F2FP.PACK_AB R43, R204, R85 ;  /* 0x00000055cc2b723e */ /* 0x000fe200000000ff */
[----:B------:R-:W-:Y:S01]  /*10e20*/  FADD.FTZ R196, R66, R196 ;  /* 0x000000c442c47221 */ /* 0x000fe20000010000 */
[----:B------:R-:W-:Y:S01]  /*10e30*/  F2FP.PACK_AB R47, R201, R56 ;  /* 0x00000038c92f723e */ /* 0x000fe200000000ff */
[----:B------:R-:W-:Y:S02]  /*10e40*/  FADD.FTZ R172, R72, R172 ;  /* 0x000000ac48ac7221 */ /* 0x000fe40000010000 */
[----:B------:R-:W-:Y:S02]  /*10e50*/  FADD.FTZ R187, R74, R187 ;  /* 0x000000bb4abb7221 */ /* 0x000fe40000010000 */
[-C--:B------:R-:W-:Y:S01]  /*10e60*/  HMMA.16816.F32 R160, R40, R148.reuse, R4 ;  /* 0x0000009428a0723c */ /* 0x080fe20000001804 */
[----:B------:R-:W1:Y:S02]  /*10e70*/  LDSM.16.MT88.4 R4, [R219+0x2900] ;  /* 0x00290000db04783b */ /* 0x000e640000004200 */
[----:B------:R-:W-:Y:S02]  /*10e80*/  FADD.FTZ R196, R67, R196 ;  /* 0x000000c443c47221 */ /* 0x000fe40000010000 */
[----:B------:R-:W-:Y:S02]  /*10e90*/  FADD.FTZ R172, R73, R172 ;  /* 0x000000ac49ac7221 */ /* 0x000fe40000010000 */
[----:B------:R-:W-:Y:S01]  /*10ea0*/  FADD.FTZ R187, R75, R187 ;  /* 0x000000bb4bbb7221 */ /* 0x000fe20000010000 */
[C---:B------:R-:W-:Y:S01]  /*10eb0*/  HMMA.16816.F32 R156, R44.reuse, R148, R8 ;  /* 0x000000942c9c723c */ /* 0x040fe20000001808 */
[----:B------:R-:W2:Y:S03]  /*10ec0*/  LDSM.16.MT88.4 R8, [R218+0x2900] ;  /* 0x00290000da08783b */ /* 0x000ea60000004200 */
        /* <DEDUP_REMOVED lines=8> */
[-C--:B-----5:R-:W-:Y:S04]  /*10f50*/  HMMA.16816.F32 R144, R40, R52.reuse, R20 ;  /* 0x000000342890723c */ /* 0x0a0fe80000001814 */
        /* <DEDUP_REMOVED lines=11> */
[-C--:B-1----:R-:W-:Y:S04]  /*11010*/  HMMA.16816.F32 R132, R40, R4.reuse, R28 ;  /* 0x000000042884723c */ /* 0x082fe8000000181c */
[----:B------:R-:W-:Y:S02]  /*11020*/  FADD.FTZ R187, R56, R187 ;  /* 0x000000bb38bb7221 */ /* 0x000fe40000010000 */
[----:B------:R-:W-:Y:S02]  /*11030*/  FADD.FTZ R242, R204, R196 ;  /* 0x000000c4ccf27221 */ /* 0x000fe40000010000 */
[C---:B------:R-:W-:Y:S04]  /*11040*/  HMMA.16816.F32 R104, R44.reuse, R4, R104 ;  /* 0x000000042c68723c */ /* 0x040fe80000001868 */
[----:B------:R-:W-:Y:S02]  /*11050*/  FADD.FTZ R241, R202, R172 ;  /* 0x000000accaf17221 */ /* 0x000fe40000010000 */
[----:B------:R-:W-:Y:S02]  /*11060*/  FADD.FTZ R240, R201, R187 ;  /* 0x000000bbc9f07221 */ /* 0x000fe40000010000 */
[-C--:B------:R-:W-:Y:S08]  /*11070*/  HMMA.16816.F32 R108, R44, R6.reuse, R108 ;  /* 0x000000062c6c723c */ /* 0x080ff0000000186c */
[C---:B------:R-:W-:Y:S08]  /*11080*/  HMMA.16816.F32 R112, R40.reuse, R6, R112 ;  /* 0x000000062870723c */ /* 0x040ff00000001870 */
[-C--:B--2---:R-:W-:Y:S08]  /*11090*/  HMMA.16816.F32 R128, R40, R8.reuse, R36 ;  /* 0x000000082880723c */ /* 0x084ff00000001824 */
[C---:B------:R-:W-:Y:S08]  /*110a0*/  HMMA.16816.F32 R116, R44.reuse, R8, R116 ;  /* 0x000000082c74723c */ /* 0x040ff00000001874 */
[-C--:B------:R-:W-:Y:S07]  /*110b0*/  HMMA.16816.F32 R120, R44, R10.reuse, R120 ;  /* 0x0000000a2c78723c */ /* 0x080fee0000001878 */
[----:B------:R-:W-:Y:S01]  /*110c0*/  MOV R44, R168 ;  /* 0x000000a8002c7202 */ /* 0x000fe20000000f00 */
[----:B------:R-:W-:Y:S01]  /*110d0*/  HMMA.16816.F32 R124, R40, R10, R124 ;  /* 0x0000000a287c723c */ /* 0x000fe2000000187c */
[----:B------:R-:W-:-:S07]  /*110e0*/  @P0 BRA `(.L_x_2454) ;  /* 0xffffc77000000947 */ /* 0x000fce000383ffff */
.L_x_2451:
[----:B------:R-:W-:-:S13]  /*110f0*/  ISETP.GE.AND P0, PT, R244, R230, PT ;  /* 0x000000e6f400720c */ /* 0x000fda0003f06270 */
[----:B------:R-:W-:Y:S05]  /*11100*/  @!P0 BRA `(.L_x_2455) ;  /* 0x00005ac000008947 */ /* 0x000fea0003800000 */
[----:B------:R-:W-:Y:S01]  /*11110*/  IMAD.MOV.U32 R166, RZ, RZ, R2 ;  /* 0x000000ffffa67224 */ /* 0x000fe200078e0002 */
[----:B------:R-:W-:Y:S01]  /*11120*/  MOV R164, R44 ;  /* 0x0000002c00a47202 */ /* 0x000fe20000000f00 */
[----:B------:R-:W-:Y:S01]  /*11130*/  IMAD.MOV.U32 R167, RZ, RZ, R3 ;  /* 0x000000ffffa77224 */ /* 0x000fe200078e0003 */
[----:B------:R-:W-:Y:S02]  /*11140*/  MOV R165, R0 ;  /* 0x0000000000a57202 */ /* 0x000fe40000000f00 */
.L_x_2473:
[----:B------:R-:W-:Y:S04]  /*11150*/  DEPBAR.LE SB0, 0x0 ;  /* 0x000080000000791a */ /* 0x000fe80000000000 */
[----:B------:R-:W-:Y:S01]  /*11160*/  BAR.SYNC.DEFER_BLOCKING 0x0 ;  /* 0x0000000000007b1d */ /* 0x000fe20000010000 */
[----:B------:R-:W-:Y:S01]  /*11170*/  IMAD.WIDE.U32 R2, R232, c[0x0][0x208], RZ ;  /* 0x00008200e8027a25 */ /* 0x000fe200078e00ff */
[----:B------:R-:W-:Y:S05]  /*11180*/  SHF.R.S32.HI R0, RZ, 0x1f, R232 ;  /* 0x0000001fff007819 */ /* 0x000fea00000114e8 */
[----:B------:R-:W-:Y:S04]  /*11190*/  IMAD R0, R0, c[0x0][0x208], RZ ;  /* 0x0000820000007a24 */ /* 0x000fe800078e02ff */
[----:B------:R-:W-:Y:S04]  /*111a0*/  IMAD R0, R232, c[0x0][0x20c], R0 ;  /* 0x00008300e8007a24 */ /* 0x000fe800078e0200 */
[----:B------:R-:W-:Y:S01]  /*111b0*/  IMAD.IADD R3, R3, 0x1, R0 ;  /* 0x0000000103037824 */ /* 0x000fe200078e0200 */
[----:B------:R-:W-:Y:S03]  /*111c0*/  SHF.R.S32.HI R0, RZ, 0x1f, R231 ;  /* 0x0000001fff007819 */ /* 0x000fe600000114e7 */
[C---:B------:R-:W-:Y:S04]  /*111d0*/  IMAD.WIDE.U32 R2, R231.reuse, c[0x0][0x218], R2 ;  /* 0x00008600e7027a25 */ /* 0x040fe800078e0002 */
[----:B------:R-:W-:Y:S01]  /*111e0*/  IMAD R0, R0, c[0x0][0x218], RZ ;  /* 0x0000860000007a24 */ /* 0x000fe200078e02ff */
[----:B------:R-:W-:Y:S01]  /*111f0*/  LDSM.16.M88.4 R96, [R228+0x6100] ;  /* 0x00610000e460783b */ /* 0x000fe20000000200 */
[----:B------:R-:W-:Y:S02]  /*11200*/  IADD3 R188, P0, R2, UR20, RZ ;  /* 0x0000001402bc7c10 */ /* 0x000fe4000ff1e0ff */
[----:B------:R-:W-:Y:S03]  /*11210*/  IMAD R0, R231, c[0x0][0x21c], R0 ;  /* 0x00008700e7007a24 */ /* 0x000fe600078e0200 */
[----:B------:R-:W1:Y:S02]  /*11220*/  LDSM.16.M88.4 R16, [R227+0x3100] ;  /* 0x00310000e310783b */ /* 0x000e640000000200 */
[----:B------:R-:W-:Y:S02]  /*11230*/  IADD3.X R2, R3, UR12, R0, P0, !PT ;  /* 0x0000000c03027c10 */ /* 0x000fe400087fe400 */
[C---:B------:R-:W-:Y:S02]  /*11240*/  LEA R0, P0, R188.reuse, c[0x0][0x1f8], 0x1 ;  /* 0x00007e00bc007a11 */ /* 0x040fe400078008ff */
[----:B------:R-:W2:Y:S02]  /*11250*/  LDSM.16.M88.4 R92, [R228+0x8100] ;  /* 0x00810000e45c783b */ /* 0x000ea40000000200 */
[----:B------:R-:W-:Y:S04]  /*11260*/  LEA.HI.X R188, R188, c[0x0][0x1fc], R2, 0x1, P0 ;  /* 0x00007f00bcbc7a11 */ /* 0x000fe800000f0c02 */
[----:B------:R-:W3:Y:S06]  /*11270*/  LDSM.16.M88.4 R32, [R227+0x3900] ;  /* 0x00390000e320783b */ /* 0x000eec0000000200 */
[----:B------:R-:W-:Y:S06]  /*11280*/  LDSM.16.M88.4 R48, [R227+0x4100] ;  /* 0x00410000e330783b */ /* 0x000fec0000000200 */
[----:B------:R-:W-:Y:S06]  /*11290*/  LDSM.16.M88.4 R64, [R227+0x4900] ;  /* 0x00490000e340783b */ /* 0x000fec0000000200 */
[----:B------:R-:W-:Y:S06]  /*112a0*/  LDSM.16.M88.4 R80, [R227+0x5100] ;  /* 0x00510000e350783b */ /* 0x000fec0000000200 */
[----:B------:R-:W-:Y:S01]  /*112b0*/  LDSM.16.M88.4 R168, [R227+0x5900] ;  /* 0x00590000e3a8783b */ /* 0x000fe20000000200 */
[-C--:B-1----:R-:W-:Y:S05]  /*112c0*/  HMMA.16816.F32 R4, R96, R16.reuse, RZ ;  /* 0x000000106004723c */ /* 0x082fea00000018ff */
[----:B------:R-:W-:Y:S03]  /*112d0*/  LDSM.16.M88.4 R172, [R224+0x6100] ;  /* 0x00610000e0ac783b */ /* 0x000fe60000000200 */
[C---:B--2---:R-:W-:Y:S03]  /*112e0*/  HMMA.16816.F32 R8, R92.reuse, R16, RZ ;  /* 0x000000105c08723c */ /* 0x044fe600000018ff */
[----:B------:R-:W-:Y:S06]  /*112f0*/  LDSM.16.M88.4 R176, [R226] ;  /* 0x00000000e2b0783b */ /* 0x000fec0000000200 */
[----:B------:R-:W-:Y:S01]  /*11300*/  LDSM.16.M88.4 R180, [R224+0x8100] ;  /* 0x00810000e0b4783b */ /* 0x000fe20000000200 */
[-C--:B------:R-:W-:Y:S05]  /*11310*/  HMMA.16816.F32 R12, R92, R18.reuse, RZ ;  /* 0x000000125c0c723c */ /* 0x080fea00000018ff */
[----:B------:R-:W-:Y:S03]  /*11320*/  LDSM.16.M88.4 R184, [R217] ;  /* 0x00000000d9b8783b */ /* 0x000fe60000000200 */
[C---:B------:R-:W-:Y:S03]  /*11330*/  HMMA.16816.F32 R16, R96.reuse, R18, RZ ;  /* 0x000000126010723c */ /* 0x040fe600000018ff */
[----:B------:R-:W1:Y:S05]  /*11340*/  SHFL.IDX PT, R190, R0, RZ, 0x181f ;  /* 0x00181fff00be7589 */ /* 0x000e6a00000e0000 */
[-C--:B---3--:R-:W-:Y:S01]  /*11350*/  HMMA.16816.F32 R20, R96, R32.reuse, RZ ;  /* 0x000000206014723c */ /* 0x088fe200000018ff */
[----:B------:R-:W2:Y:S06]  /*11360*/  SHFL.IDX PT, R189, R0, 0x1, 0x181f ;  /* 0x00381f0000bd7f89 */ /* 0x000eac00000e0000 */
[----:B------:R-:W3:Y:S01]  /*11370*/  SHFL.IDX PT, R191, R188, RZ, 0x181f ;  /* 0x00181fffbcbf7589 */ /* 0x000ee200000e0000 */
[C---:B------:R-:W-:Y:S05]  /*11380*/  HMMA.16816.F32 R24, R92.reuse, R32, RZ ;  /* 0x000000205c18723c */ /* 0x040fea00000018ff */
[----:B------:R-:W4:Y:S03]  /*11390*/  SHFL.IDX PT, R195, R188, 0x1, 0x181f ;  /* 0x00381f00bcc37f89 */ /* 0x000f2600000e0000 */
[-C--:B------:R-:W-:Y:S03]  /*113a0*/  HMMA.16816.F32 R28, R92, R34.reuse, RZ ;  /* 0x000000225c1c723c */ /* 0x080fe600000018ff */
[----:B------:R-:W-:Y:S01]  /*113b0*/  SHFL.IDX PT, R194, R188, 0x2, 0x181f ;  /* 0x00581f00bcc27f89 */ /* 0x000fe200000e0000 */
[-C--:B-1----:R-:W-:Y:S04]  /*113c0*/  IADD3 R198, P1, R190, R236.reuse, RZ ;  /* 0x000000ecbec67210 */ /* 0x082fe80007f3e0ff */
[C---:B------:R-:W-:Y:S01]  /*113d0*/  HMMA.16816.F32 R32, R96.reuse, R34, RZ ;  /* 0x000000226020723c */ /* 0x040fe200000018ff */
[----:B------:R-:W-:Y:S03]  /*113e0*/  SHFL.IDX PT, R3, R188, 0x3, 0x181f ;  /* 0x00781f00bc037f89 */ /* 0x000fe600000e0000 */
[-C--:B--2---:R-:W-:Y:S01]  /*113f0*/  IADD3 R200, P0, R189, R236.reuse, RZ ;  /* 0x000000ecbdc87210 */ /* 0x084fe20007f1e0ff */
[--C-:B---3--:R-:W-:Y:S03]  /*11400*/  IMAD.X R199, R191, 0x1, R235.reuse, P1 ;  /* 0x00000001bfc77824 */ /* 0x108fe600008e06eb */
[-C--:B------:R-:W-:Y:S01]  /*11410*/  HMMA.16816.F32 R36, R96, R48.reuse, RZ ;  /* 0x000000306024723c */ /* 0x080fe200000018ff */
[----:B------:R-:W-:Y:S03]  /*11420*/  SHFL.IDX PT, R196, R188, 0x4, 0x181f ;  /* 0x00981f00bcc47f89 */ /* 0x000fe600000e0000 */
[--C-:B----4-:R-:W-:Y:S03]  /*11430*/  IMAD.X R201, R195, 0x1, R235.reuse, P0 ;  /* 0x00000001c3c97824 */ /* 0x110fe600000e06eb */
[----:B------:R-:W-:Y:S01]  /*11440*/  SHFL.IDX PT, R197, R188, 0x5, 0x181f ;  /* 0x00b81f00bcc57f89 */ /* 0x000fe200000e0000 */
[C---:B------:R-:W-:Y:S05]  /*11450*/  HMMA.16816.F32 R40, R92.reuse, R48, RZ ;  /* 0x000000305c28723c */ /* 0x040fea00000018ff */
[----:B------:R-:W-:Y:S03]  /*11460*/  LDSM.16.M88.4 R188, [R213] ;  /* 0x00000000d5bc783b */ /* 0x000fe60000000200 */
[-C--:B------:R-:W-:Y:S03]  /*11470*/  HMMA.16816.F32 R44, R92, R50.reuse, RZ ;  /* 0x000000325c2c723c */ /* 0x080fe600000018ff */
[----:B------:R-:W-:Y:S05]  /*11480*/  SHFL.IDX PT, R192, R0, 0x2, 0x181f ;  /* 0x00581f0000c07f89 */ /* 0x000fea00000e0000 */
[C---:B------:R-:W-:Y:S01]  /*11490*/  HMMA.16816.F32 R48, R96.reuse, R50, RZ ;  /* 0x000000326030723c */ /* 0x040fe200000018ff */
[----:B------:R-:W-:Y:S06]  /*114a0*/  SHFL.IDX PT, R193, R0, 0x3, 0x181f ;  /* 0x00781f0000c17f89 */ /* 0x000fec00000e0000 */
[----:B------:R-:W1:Y:S01]  /*114b0*/  SHFL.IDX PT, R2, R0, 0x4, 0x181f ;  /* 0x00981f0000027f89 */ /* 0x000e6200000e0000 */
[-C--:B------:R-:W-:Y:S05]  /*114c0*/  HMMA.16816.F32 R52, R96, R64.reuse, RZ ;  /* 0x000000406034723c */ /* 0x080fea00000018ff */
[----:B------:R-:W-:Y:S03]  /*114d0*/  SHFL.IDX PT, R0, R0, 0x5, 0x181f ;  /* 0x00b81f0000007f89 */ /* 0x000fe600000e0000 */
[C---:B------:R-:W-:Y:S08]  /*114e0*/  HMMA.16816.F32 R56, R92.reuse, R64, RZ ;  /* 0x000000405c38723c */ /* 0x040ff000000018ff */
[-C--:B------:R-:W-:Y:S01]  /*114f0*/  HMMA.16816.F32 R60, R92, R66.reuse, RZ ;  /* 0x000000425c3c723c */ /* 0x080fe200000018ff */
[-C--:B-1----:R-:W-:Y:S07]  /*11500*/  IADD3 R2, P1, R2, R236.reuse, RZ ;  /* 0x000000ec02027210 */ /* 0x082fee0007f3e0ff */
        /* <DEDUP_REMOVED lines=19> */
[----:B------:R-:W3:Y:S06]  /*11640*/  LDSM.16.M88.4 R184, [R214] ;  /* 0x00000000d6b8783b */ /* 0x000eec0000000200 */
[----:B------:R-:W-:Y:S01]  /*11650*/  @!PT LDS RZ, [RZ] ;  /* 0x00000000fffff984 */ /* 0x000fe20000000800 */
[----:B------:R-:W-:Y:S01]  /*11660*/  @!PT LDS RZ, [RZ] ;  /* 0x00000000fffff984 */ /* 0x000fe20000000800 */
[----:B------:R-:W-:Y:S01]  /*11670*/  @!PT LDS RZ, [RZ] ;  /* 0x00000000fffff984 */ /* 0x000fe20000000800 */
[----:B------:R4:W-:Y:S01]  /*11680*/  LDGSTS.E.BYPASS.LTC128B.128 [R239], [R198.64], !P4 ;  /* 0x00000000c6ef7fae */ /* 0x0009e2000e101d50 */
[-C--:B-1----:R-:W-:Y:S05]  /*11690*/  HMMA.16816.F32 R36, R172, R168.reuse, R36 ;  /* 0x000000a8ac24723c */ /* 0x082fea0000001824 */
[----:B------:R1:W-:Y:S03]  /*116a0*/  LDGSTS.E.BYPASS.LTC128B.128 [R239+0x800], [R200.64], !P4 ;  /* 0x00800000c8ef7fae */ /* 0x0003e6000e101d50 */
[C---:B------:R-:W-:Y:S08]  /*116b0*/  HMMA.16816.F32 R40, R180.reuse, R168, R40 ;  /* 0x000000a8b428723c */ /* 0x040ff00000001828 */
[-C--:B------:R-:W-:Y:S08]  /*116c0*/  HMMA.16816.F32 R44, R180, R170.reuse, R44 ;  /* 0x000000aab42c723c */ /* 0x080ff0000000182c */
[C---:B------:R-:W-:Y:S04]  /*116d0*/  HMMA.16816.F32 R48, R172.reuse, R170, R48 ;  /* 0x000000aaac30723c */ /* 0x040fe80000001830 */
[-C--:B----4-:R-:W-:Y:S02]  /*116e0*/  IADD3 R198, P0, R192, R236.reuse, RZ ;  /* 0x000000ecc0c67210 */ /* 0x090fe40007f1e0ff */
[-C--:B------:R-:W-:Y:S02]  /*116f0*/  IADD3 R192, P2, R193, R236.reuse, RZ ;  /* 0x000000ecc1c07210 */ /* 0x080fe40007f5e0ff */
[-C--:B--2---:R-:W-:Y:S04]  /*11700*/  HMMA.16816.F32 R52, R172, R176.reuse, R52 ;  /* 0x000000b0ac34723c */ /* 0x084fe80000001834 */
[--C-:B------:R-:W-:Y:S01]  /*11710*/  IMAD.X R199, R194, 0x1, R235.reuse, P0 ;  /* 0x00000001c2c77824 */ /* 0x100fe200000e06eb */
[----:B------:R-:W-:Y:S01]  /*11720*/  IADD3 R168, P0, R0, R236, RZ ;  /* 0x000000ec00a87210 */ /* 0x000fe20007f1e0ff */
[--C-:B------:R-:W-:Y:S02]  /*11730*/  IMAD.X R193, R3, 0x1, R235.reuse, P2 ;  /* 0x0000000103c17824 */ /* 0x100fe400010e06eb */
[C---:B------:R-:W-:Y:S01]  /*11740*/  HMMA.16816.F32 R56, R180.reuse, R176, R56 ;  /* 0x000000b0b438723c */ /* 0x040fe20000001838 */
[----:B------:R2:W-:Y:S03]  /*11750*/  LDGSTS.E.BYPASS.LTC128B.128 [R239+0x1000], [R198.64], !P4 ;  /* 0x01000000c6ef7fae */ /* 0x0005e6000e101d50 */
[--C-:B------:R-:W-:Y:S02]  /*11760*/  IMAD.X R3, R196, 0x1, R235.reuse, P1 ;  /* 0x00000001c4037824 */ /* 0x100fe400008e06eb */
[----:B------:R-:W-:Y:S01]  /*11770*/  IMAD.X R169, R197, 0x1, R235, P0 ;  /* 0x00000001c5a97824 */ /* 0x000fe200000e06eb */
[----:B------:R4:W-:Y:S01]  /*11780*/  LDGSTS.E.BYPASS.LTC128B.128 [R239+0x1800], [R192.64], !P4 ;  /* 0x01800000c0ef7fae */ /* 0x0009e2000e101d50 */
[-C--:B------:R-:W-:Y:S03]  /*11790*/  HMMA.16816.F32 R60, R180, R178.reuse, R60 ;  /* 0x000000b2b43c723c */ /* 0x080fe6000000183c */
[----:B------:R-:W-:Y:S02]  /*117a0*/  ISETP.GT.AND P0, PT, R244, R230, PT ;  /* 0x000000e6f400720c */ /* 0x000fe40003f04270 */
[----:B------:R2:W-:Y:S03]  /*117b0*/  LDGSTS.E.BYPASS.LTC128B.128 [R239+0x2000], [R2.64], !P4 ;  /* 0x0200000002ef7fae */ /* 0x0005e6000e101d50 */
[C---:B------:R-:W-:Y:S03]  /*117c0*/  HMMA.16816.F32 R64, R172.reuse, R178, R64 ;  /* 0x000000b2ac40723c */ /* 0x040fe60000001840 */
[----:B------:R5:W-:Y:S05]  /*117d0*/  LDGSTS.E.BYPASS.LTC128B.128 [R239+0x2800], [R168.64], !P4 ;  /* 0x02800000a8ef7fae */ /* 0x000bea000e101d50 */
[-C--:B---3--:R-:W-:Y:S01]  /*117e0*/  HMMA.16816.F32 R68, R172, R184.reuse, R68 ;  /* 0x000000b8ac44723c */ /* 0x088fe20000001844 */
[----:B-1----:R-:W-:Y:S06]  /*117f0*/  LDSM.16.M88.4 R200, [R222+0x3900] ;  /* 0x00390000dec8783b */ /* 0x002fec0000000200 */
[----:B------:R-:W0:Y:S01]  /*11800*/  LDGDEPBAR ;  /* 0x00000000000079af */ /* 0x000e220000000000 */
[C---:B------:R-:W-:Y:S05]  /*11810*/  HMMA.16816.F32 R72, R180.reuse, R184, R72 ;  /* 0x000000b8b448723c */ /* 0x040fea0000001848 */
[----:B----4-:R-:W-:Y:S03]  /*11820*/  LDSM.16.M88.4 R192, [R223+0x6100] ;  /* 0x00610000dfc0783b */ /* 0x010fe60000000200 */
[-C--:B------:R-:W-:Y:S03]  /*11830*/  HMMA.16816.F32 R76, R180, R186.reuse, R76 ;  /* 0x000000bab44c723c */ /* 0x080fe6000000184c */
[----:B--2---:R-:W-:Y:S05]  /*11840*/  LDSM.16.M88.4 R196, [R223+0x8100] ;  /* 0x00810000dfc4783b */ /* 0x004fea0000000200 */
[C---:B------:R-:W-:Y:S01]  /*11850*/  HMMA.16816.F32 R80, R172.reuse, R186, R80 ;  /* 0x000000baac50723c */ /* 0x040fe20000001850 */
[----:B-----5:R-:W1:Y:S06]  /*11860*/  LDSM.16.M88.4 R168, [R222+0x3100] ;  /* 0x00310000dea8783b */ /* 0x020e6c0000000200 */
[----:B------:R-:W2:Y:S01]  /*11870*/  LDSM.16.M88.4 R204, [R222+0x4100] ;  /* 0x00410000decc783b */ /* 0x000ea20000000200 */
[-C--:B------:R-:W-:Y:S05]  /*11880*/  HMMA.16816.F32 R84, R172, R188.reuse, R84 ;  /* 0x000000bcac54723c */ /* 0x080fea0000001854 */
[----:B------:R-:W3:Y:S03]  /*11890*/  LDSM.16.M88.4 R208, [R222+0x4900] ;  /* 0x00490000ded0783b */ /* 0x000ee60000000200 */
[C---:B------:R-:W-:Y:S03]  /*118a0*/  HMMA.16816.F32 R88, R180.reuse, R188, R88 ;  /* 0x000000bcb458723c */ /* 0x040fe60000001858 */
[----:B------:R-:W-:Y:S05]  /*118b0*/  LDSM.16.M88.4 R176, [R221+0x6100] ;  /* 0x00610000ddb0783b */ /* 0x000fea0000000200 */
[-C--:B------:R-:W-:Y:S01]  /*118c0*/  HMMA.16816.F32 R92, R180, R190.reuse, R92 ;  /* 0x000000beb45c723c */ /* 0x080fe2000000185c */
[----:B------:R-:W-:Y:S06]  /*118d0*/  LDSM.16.M88.4 R180, [R212] ;  /* 0x00000000d4b4783b */ /* 0x000fec0000000200 */
[----:B------:R-:W-:Y:S01]  /*118e0*/  LDSM.16.M88.4 R184, [R221+0x8100] ;  /* 0x00810000ddb8783b */ /* 0x000fe20000000200 */
[----:B------:R-:W-:Y:S05]  /*118f0*/  HMMA.16816.F32 R96, R172, R190, R96 ;  /* 0x000000beac60723c */ /* 0x000fea0000001860 */
[----:B------:R-:W4:Y:S03]  /*11900*/  LDSM.16.M88.4 R172, [R222+0x5100] ;  /* 0x00510000deac783b */ /* 0x000f260000000200 */
[-C--:B-1----:R-:W-:Y:S03]  /*11910*/  HMMA.16816.F32 R4, R192, R168.reuse, R4 ;  /* 0x000000a8c004723c */ /* 0x082fe60000001804 */
[----:B------:R-:W-:Y:S05]  /*11920*/  LDSM.16.M88.4 R188, [R212+0x800] ;  /* 0x00080000d4bc783b */ /* 0x000fea0000000200 */
        /* <DEDUP_REMOVED lines=8> */
[----:B------:R-:W5:Y:S07]  /*119b0*/  LDSM.16.M88.4 R200, [R212+0x1000] ;  /* 0x00100000d4c8783b */ /* 0x000f6e0000000200 */
[-C--:B--2---:R-:W-:Y:S08]  /*119c0*/  HMMA.16816.F32 R36, R192, R204.reuse, R36 ;  /* 0x000000ccc024723c */ /* 0x084ff00000001824 */
[C---:B------:R-:W-:Y:S08]  /*119d0*/  HMMA.16816.F32 R40, R196.reuse, R204, R40 ;  /* 0x000000ccc428723c */ /* 0x040ff00000001828 */
[-C--:B------:R-:W-:Y:S08]  /*119e0*/  HMMA.16816.F32 R44, R196, R206.reuse, R44 ;  /* 0x000000cec42c723c */ /* 0x080ff0000000182c */
[C---:B------:R-:W-:Y:S01]  /*119f0*/  HMMA.16816.F32 R48, R192.reuse, R206, R48 ;  /* 0x000000cec030723c */ /* 0x040fe20000001830 */
[----:B------:R-:W2:Y:S07]  /*11a00*/  LDSM.16.M88.4 R204, [R212+0x1800] ;  /* 0x00180000d4cc783b */ /* 0x000eae0000000200 */
[-C--:B---3--:R-:W-:Y:S08]  /*11a10*/  HMMA.16816.F32 R52, R192, R208.reuse, R52 ;  /* 0x000000d0c034723c */ /* 0x088ff00000001834 */
[C---:B------:R-:W-:Y:S08]  /*11a20*/  HMMA.16816.F32 R56, R196.reuse, R208, R56 ;  /* 0x000000d0c438723c */ /* 0x040ff00000001838 */
[-C--:B------:R-:W-:Y:S08]  /*11a30*/  HMMA.16816.F32 R60, R196, R210.reuse, R60 ;  /* 0x000000d2c43c723c */ /* 0x080ff0000000183c */
[C---:B------:R-:W-:Y:S01]  /*11a40*/  HMMA.16816.F32 R64, R192.reuse, R210, R64 ;  /* 0x000000d2c040723c */ /* 0x040fe20000001840 */
[----:B------:R-:W3:Y:S07]  /*11a50*/  LDSM.16.M88.4 R208, [R212+0x2000] ;  /* 0x00200000d4d0783b */ /* 0x000eee0000000200 */
[-C--:B----4-:R-:W-:Y:S08]  /*11a60*/  HMMA.16816.F32 R68, R192, R172.reuse, R68 ;  /* 0x000000acc044723c */ /* 0x090ff00000001844 */
[C---:B------:R-:W-:Y:S08]  /*11a70*/  HMMA.16816.F32 R72, R196.reuse, R172, R72 ;  /* 0x000000acc448723c */ /* 0x040ff00000001848 */
[-C--:B------:R-:W-:Y:S08]  /*11a80*/  HMMA.16816.F32 R76, R196, R174.reuse, R76 ;  /* 0x000000aec44c723c */ /* 0x080ff0000000184c */
[C---:B------:R-:W-:Y:S01]  /*11a90*/  HMMA.16816.F32 R80, R192.reuse, R174, R80 ;  /* 0x000000aec050723c */ /* 0x040fe20000001850 */
[----:B------:R-:W4:Y:S01]  /*11aa0*/  LDSM.16.M88.4 R172, [R212+0x2800] ;  /* 0x00280000d4ac783b */ /* 0x000f220000000200 */
[----:B------:R-:W-:Y:S05]  /*11ab0*/  DEPBAR.LE SB0, 0x0 ;  /* 0x000080000000791a */ /* 0x000fea0000000000 */
[----:B------:R-:W-:Y:S01]  /*11ac0*/  BAR.SYNC.DEFER_BLOCKING 0x0 ;  /* 0x0000000000007b1d */ /* 0x000fe20000010000 */
[-C--:B-1----:R-:W-:Y:S08]  /*11ad0*/  HMMA.16816.F32 R84, R192, R168.reuse, R84 ;  /* 0x000000a8c054723c */ /* 0x082ff00000001854 */
[C---:B------:R-:W-:Y:S08]  /*11ae0*/  HMMA.16816.F32 R88, R196.reuse, R168, R88 ;  /* 0x000000a8c458723c */ /* 0x040ff00000001858 */
[-C--:B------:R-:W-:Y:S08]  /*11af0*/  HMMA.16816.F32 R92, R196, R170.reuse, R92 ;  /* 0x000000aac45c723c */ /* 0x080ff0000000185c */
[----:B------:R-:W-:Y:S08]  /*11b00*/  HMMA.16816.F32 R96, R192, R170, R96 ;  /* 0x000000aac060723c */ /* 0x000ff00000001860 */
        /* <DEDUP_REMOVED lines=8> */
[-C--:B-----5:R-:W-:Y:S08]  /*11b90*/  HMMA.16816.F32 R36, R176, R200.reuse, R36 ;  /* 0x000000c8b024723c */ /* 0x0a0ff00000001824 */
        /* <DEDUP_REMOVED lines=74> */
.L_x_2456:
[----:B-1----:R-:W-:Y:S01]  /*12040*/  IMAD.MOV.U32 R174, RZ, RZ, R237 ;  /* 0x000000ffffae7224 */ /* 0x002fe200078e00ed */
[----:B------:R-:W-:Y:S01]  /*12050*/  PLOP3.LUT P1, PT, PT, PT, UP2, 0x80, 0x0 ;  /* 0x000000000000781c */ /* 0x000fe20003f2f028 */
[----:B------:R-:W0:Y:S01]  /*12060*/  LDGDEPBAR ;  /* 0x00000000000079af */ /* 0x000e220000000000 */
[----:B------:R-:W-:Y:S01]  /*12070*/  PLOP3.LUT P0, PT, PT, PT, UP2, 0x80, 0x0 ;  /* 0x000000000000781c */ /* 0x000fe20003f0f028 */
[----:B------:R-:W-:Y:S02]  /*12080*/  IMAD R169, R244, -0x60, RZ ;  /* 0xffffffa0f4a97824 */ /* 0x000fe400078e02ff */
[----:B------:R-:W-:Y:S02]  /*12090*/  IMAD.U32 R170, RZ, RZ, UR8 ;  /* 0x00000008ffaa7e24 */ /* 0x000fe4000f8e00ff */
[----:B------:R-:W-:Y:S06]  /*120a0*/  IMAD.IADD R3, R169, 0x1, -R238 ;  /* 0x00000001a9037824 */ /* 0x000fec00078e0aee */
[----:B------:R-:W-:Y:S05]  /*120b0*/  @P1 IMAD.HI.U32 R0, R237, c[0x0][0x2c8], RZ ;  /* 0x0000b200ed001a27 */ /* 0x000fea00078e00ff */
[----:B------:R-:W-:Y:S02]  /*120c0*/  @P0 SHF.R.U32.HI R174, RZ, c[0x0][0x2cc], R0 ;  /* 0x0000b300ffae0a19 */ /* 0x000fe40000011600 */
[----:B------:R-:W-:Y:S02]  /*120d0*/  PLOP3.LUT P0, PT, PT, PT, UP1, 0x40, 0x0 ;  /* 0x000000000000781c */ /* 0x000fe40003f0e818 */
[----:B------:R-:W-:Y:S01]  /*120e0*/  IADD3 R0, -R238, 0x1, R169 ;  /* 0x00000001ee007810 */ /* 0x000fe20007ffe1a9 */
[----:B------:R-:W1:Y:S03]  /*120f0*/  SHFL.IDX PT, R2, R174, RZ, 0x1c1f ;  /* 0x001c1fffae027589 */ /* 0x000e6600000e0000 */
        /* <DEDUP_REMOVED lines=21> */
.L_x_2459:
[----:B------:R-:W-:Y:S04]  /*12250*/  MOV R0, c[0x0][0x32c] ;  /* 0x0000cb0000007a02 */ /* 0x000fe80000000f00 */
[----:B------:R-:W-:Y:S11]  /*12260*/  ISETP.NE.AND P0, PT, R0, 0x1, PT ;  /* 0x000000010000780c */ /* 0x000ff60003f05270 */
[----:B------:R-:W-:Y:S02]  /*12270*/  @!UPT UIADD3 URZ, URZ, URZ, URZ ;  /* 0x0000003f3f3ff290 */ /* 0x000fe4000fffe03f */
[----:B------:R-:W-:Y:S05]  /*12280*/  @P0 IMAD.HI.U32 R0, R2, c[0x0][0x330], RZ ;  /* 0x0000cc0002000a27 */ /* 0x000fea00078e00ff */
[----:B------:R-:W-:Y:S02]  /*12290*/  @P0 SHF.R.U32.HI R2, RZ, c[0x0][0x334], R0 ;  /* 0x0000cd00ff020a19 */ /* 0x000fe40000011600 */
.L_x_2460:
[----:B------:R-:W-:Y:S05]  /*122a0*/  BSYNC B0 ;  /* 0x0000000000007941 */ /* 0x000fea0003800000 */
.L_x_2458:
[----:B------:R-:W-:Y:S05]  /*122b0*/  IMAD R2, R2, c[0x0][0x32c], R3 ;  /* 0x0000cb0002027a24 */ /* 0x000fea00078e0203 */
[----:B------:R-:W-:Y:S02]  /*122c0*/  IADD3 R0, R2, c[0x0][0x32c], RZ ;  /* 0x0000cb0002007a10 */ /* 0x000fe40007ffe0ff */
[----:B------:R-:W-:Y:S02]  /*122d0*/  IMNMX R171, R171, R2, !PT ;  /* 0x00000002abab7217 */ /* 0x000fe40007800200 */
[----:B------:R-:W-:Y:S02]  /*122e0*/  IMNMX R177, R177, R0, PT ;  /* 0x00000000b1b17217 */ /* 0x000fe40003800200 */
.L_x_2457:
        /* <DEDUP_REMOVED lines=20> */
.L_x_2463:
[----:B------:R-:W-:Y:S04]  /*12430*/  MOV R0, 0x1 ;  /* 0x0000000100007802 */ /* 0x000fe80000000f00 */
[----:B------:R-:W-:Y:S11]  /*12440*/  ISETP.NE.AND P0, PT, R0, c[0x0][0x32c], PT ;  /* 0x0000cb0000007a0c */ /* 0x000ff60003f05270 */
[----:B------:R-:W-:Y:S02]  /*12450*/  @!UPT UIADD3 URZ, URZ, URZ, URZ ;  /* 0x0000003f3f3ff290 */ /* 0x000fe4000fffe03f */
[----:B------:R-:W-:Y:S05]  /*12460*/  @P0 IMAD.HI.U32 R0, R2, c[0x0][0x330], RZ ;  /* 0x0000cc0002000a27 */ /* 0x000fea00078e00ff */
[----:B------:R-:W-:Y:S02]  /*12470*/  @P0 SHF.R.U32.HI R2, RZ, c[0x0][0x334], R0 ;  /* 0x0000cd00ff020a19 */ /* 0x000fe40000011600 */
.L_x_2464:
[----:B------:R-:W-:Y:S05]  /*12480*/  BSYNC B0 ;  /* 0x0000000000007941 */ /* 0x000fea0003800000 */
.L_x_2462:
[----:B------:R-:W-:Y:S05]  /*12490*/  IMAD R2, R2, c[0x0][0x32c], R3 ;  /* 0x0000cb0002027a24 */ /* 0x000fea00078e0203 */
[----:B------:R-:W-:Y:S02]  /*124a0*/  IADD3 R0, R2, c[0x0][0x32c], RZ ;  /* 0x0000cb0002007a10 */ /* 0x000fe40007ffe0ff */
[----:B------:R-:W-:Y:S02]  /*124b0*/  IMNMX R180, R180, R2, !PT ;  /* 0x00000002b4b47217 */ /* 0x000fe40007800200 */
[----:B------:R-:W-:Y:S02]  /*124c0*/  IMNMX R182, R182, R0, PT ;  /* 0x00000000b6b67217 */ /* 0x000fe40003800200 */
.L_x_2461:
[C---:B------:R-:W-:Y:S02]  /*124d0*/  ISETP.GE.AND P0, PT, R169.reuse, 0x2, PT ;  /* 0x00000002a900780c */ /* 0x040fe40003f06270 */
[----:B------:R-:W-:Y:S02]  /*124e0*/  ISETP.GE.AND P2, PT, R169, 0xa, PT ;  /* 0x0000000aa900780c */ /* 0x000fe40003f46270 */
[----:B------:R-:W-:Y:S02]  /*124f0*/  P2R R181, PR, RZ, 0x1 ;  /* 0x00000001ffb57803 */ /* 0x000fe40000000000 */
[----:B------:R-:W-:Y:S02]  /*12500*/  ISETP.GT.AND P0, PT, R171, 0x1, !P0 ;  /* 0x00000001ab00780c */ /* 0x000fe40004704270 */
[----:B------:R-:W-:Y:S02]  /*12510*/  ISETP.GE.AND P1, PT, R169, 0x9, PT ;  /* 0x00000009a900780c */ /* 0x000fe40003f26270 */
[----:B------:R-:W-:Y:S02]  /*12520*/  ISETP.LT.OR P0, PT, R177, 0x2, P0 ;  /* 0x00000002b100780c */ /* 0x000fe40000701670 */
[----:B------:R-:W-:Y:S02]  /*12530*/  P2R R179, PR, RZ, 0x2 ;  /* 0x00000002ffb37803 */ /* 0x000fe40000000000 */
[----:B------:R-:W-:Y:S02]  /*12540*/  FSEL R2, R5, -INF , !P0 ;  /* 0xff80000005027808 */ /* 0x000fe40004000000 */
[C---:B------:R-:W-:Y:S02]  /*12550*/  ISETP.GT.AND P0, PT, R171.reuse, 0x9, !P2 ;  /* 0x00000009ab00780c */ /* 0x040fe40005704270 */
[----:B------:R-:W-:Y:S02]  /*12560*/  ISETP.GT.AND P1, PT, R171, 0x8, !P1 ;  /* 0x00000008ab00780c */ /* 0x000fe40004f24270 */
[----:B------:R-:W-:Y:S02]  /*12570*/  P2R R183, PR, RZ, 0x4 ;  /* 0x00000004ffb77803 */ /* 0x000fe40000000000 */
[----:B------:R-:W-:Y:S02]  /*12580*/  ISETP.LT.OR P0, PT, R177, 0xa, P0 ;  /* 0x0000000ab100780c */ /* 0x000fe40000701670 */
        /* <DEDUP_REMOVED lines=14> */
[----:B------:R-:W-:Y:S01]  /*12670*/  P2R R211, PR, RZ, 0x2 ;  /* 0x00000002ffd37803 */ /* 0x000fe20000000000 */
[----:B------:R1:W-:Y:S01]  /*12680*/  STL [R1+0x8], R16 ;  /* 0x0000081001007387 */ /* 0x0003e20000100800 */
[----:B------:R-:W-:Y:S02]  /*12690*/  ISETP.LT.OR P0, PT, R177, 0x19, P0 ;  /* 0x00000019b100780c */ /* 0x000fe40000701670 */
[C---:B------:R-:W-:Y:S02]  /*126a0*/  ISETP.GE.AND P1, PT, R169.reuse, 0x1a, PT ;  /* 0x0000001aa900780c */ /* 0x040fe40003f26270 */
[C---:B------:R-:W-:Y:S02]  /*126b0*/  ISETP.GE.AND P6, PT, R169.reuse, 0x52, PT ;  /* 0x00000052a900780c */ /* 0x040fe40003fc6270 */
[----:B------:R-:W-:Y:S02]  /*126c0*/  P2R R209, PR, RZ, 0x2 ;  /* 0x00000002ffd17803 */ /* 0x000fe40000000000 */
[C---:B------:R-:W-:Y:S02]  /*126d0*/  ISETP.GE.AND P5, PT, R169.reuse, 0x59, PT ;  /* 0x00000059a900780c */ /* 0x040fe40003fa6270 */
[----:B------:R-:W-:Y:S02]  /*126e0*/  P2R R249, PR, RZ, 0x4 ;  /* 0x00000004fff97803 */ /* 0x000fe40000000000 */
[----:B------:R-:W-:Y:S02]  /*126f0*/  ISETP.GE.AND P2, PT, R169, 0x1, PT ;  /* 0x00000001a900780c */ /* 0x000fe40003f46270 */
[----:B-1----:R-:W-:Y:S02]  /*12700*/  FSEL R16, R32, -INF , !P0 ;  /* 0xff80000020107808 */ /* 0x002fe40004000000 */
[----:B------:R-:W-:Y:S02]  /*12710*/  ISETP.GT.AND P0, PT, R171, 0x19, !P1 ;  /* 0x00000019ab00780c */ /* 0x000fe40004f04270 */
[----:B------:R-:W-:Y:S02]  /*12720*/  ISETP.GE.AND P1, PT, R169, 0x21, PT ;  /* 0x00000021a900780c */ /* 0x000fe40003f26270 */
[----:B------:R-:W-:Y:S02]  /*12730*/  ISETP.LT.OR P0, PT, R177, 0x1a, P0 ;  /* 0x0000001ab100780c */ /* 0x000fe40000701670 */
[----:B------:R-:W-:Y:S02]  /*12740*/  P2R R203, PR, RZ, 0x2 ;  /* 0x00000002ffcb7803 */ /* 0x000fe40000000000 */
        /* <DEDUP_REMOVED lines=9> */
[----:B------:R-:W-:Y:S01]  /*127e0*/  STL [R1], R17 ;  /* 0x0000001101007387 */ /* 0x000fe20000100800 */
[----:B------:R-:W-:Y:S02]  /*127f0*/  ISETP.LT.OR P0, PT, R177, 0x22, P0 ;  /* 0x00000022b100780c */ /* 0x000fe40000701670 */
[----:B------:R-:W-:Y:S01]  /*12800*/  P2R R208, PR, RZ, 0x2 ;  /* 0x00000002ffd07803 */ /* 0x000fe20000000000 */
[----:B------:R-:W1:Y:S01]  /*12810*/  SHFL.IDX PT, R17, R174, 0x2, 0x1c1f ;  /* 0x005c1f00ae117f89 */ /* 0x000e6200000e0000 */
        /* <DEDUP_REMOVED lines=13> */
[----:B------:R-:W-:Y:S04]  /*128f0*/  ISETP.LT.OR P0, PT, R177, 0x31, P0 ;  /* 0x00000031b100780c */ /* 0x000fe80000701670 */
        /* <DEDUP_REMOVED lines=25> */
[----:B------:R-:W-:Y:S01]  /*12a90*/  FSEL R185, R69, -INF , !P0 ;  /* 0xff80000045b97808 */ /* 0x000fe20004000000 */
[--C-:B-1----:R-:W-:Y:S01]  /*12aa0*/  IMAD.IADD R69, R170, 0x1, R17.reuse ;  /* 0x00000001aa457824 */ /* 0x102fe200078e0211 */
[----:B------:R-:W-:Y:S02]  /*12ab0*/  ISETP.GT.AND P0, PT, R171, 0x48, !P1 ;  /* 0x00000048ab00780c */ /* 0x000fe40004f04270 */
[----:B------:R-:W-:Y:S02]  /*12ac0*/  P2R R32, PR, RZ, 0x2 ;  /* 0x00000002ff207803 */ /* 0x000fe40000000000 */
[----:B------:R-:W-:Y:S02]  /*12ad0*/  ISETP.LT.OR P0, PT, R177, 0x49, P0 ;  /* 0x00000049b100780c */ /* 0x000fe40000701670 */
[----:B------:R-:W-:Y:S02]  /*12ae0*/  ISETP.GE.AND P1, PT, R169, 0x4a, PT ;  /* 0x0000004aa900780c */ /* 0x000fe40003f26270 */
[----:B------:R-:W-:Y:S01]  /*12af0*/  FSEL R176, R80, -INF , !P0 ;  /* 0xff80000050b07808 */ /* 0x000fe20004000000 */
[----:B------:R-:W-:Y:S01]  /*12b00*/  IMAD.IADD R80, R173, 0x1, R17 ;  /* 0x00000001ad507824 */ /* 0x000fe200078e0211 */
[----:B------:R-:W-:Y:S02]  /*12b10*/  ISETP.GT.AND P0, PT, R171, 0x49, !P1 ;  /* 0x00000049ab00780c */ /* 0x000fe40004f04270 */
[----:B------:R-:W-:Y:S02]  /*12b20*/  P2R R21, PR, RZ, 0x2 ;  /* 0x00000002ff157803 */ /* 0x000fe40000000000 */
[----:B------:R-:W-:Y:S02]  /*12b30*/  ISETP.LT.OR P0, PT, R177, 0x4a, P0 ;  /* 0x0000004ab100780c */ /* 0x000fe40000701670 */
[----:B------:R-:W-:Y:S02]  /*12b40*/  ISETP.GE.AND P1, PT, R169, 0x51, PT ;  /* 0x00000051a900780c */ /* 0x000fe40003f26270 */
[----:B------:R-:W-:Y:S02]  /*12b50*/  FSEL R175, R81, -INF , !P0 ;  /* 0xff80000051af7808 */ /* 0x000fe40004000000 */
[----:B------:R-:W-:Y:S02]  /*12b60*/  ISETP.GT.AND P0, PT, R171, 0x50, !P1 ;  /* 0x00000050ab00780c */ /* 0x000fe40004f04270 */
[----:B------:R-:W-:Y:S02]  /*12b70*/  P2R R68, PR, RZ, 0x4 ;  /* 0x00000004ff447803 */ /* 0x000fe40000000000 */
        /* <DEDUP_REMOVED lines=11> */
[----:B------:R-:W-:Y:S04]  /*12c30*/  ISETP.GE.AND P0, PT, R169, 0x5a, PT ;  /* 0x0000005aa900780c */ /* 0x000fe80003f06270 */
        /* <DEDUP_REMOVED lines=21> */
.L_x_2467:
[----:B------:R-:W-:Y:S04]  /*12d90*/  MOV R4, c[0x0][0x32c] ;  /* 0x0000cb0000047a02 */ /* 0x000fe80000000f00 */
[----:B------:R-:W-:Y:S11]  /*12da0*/  ISETP.NE.AND P2, PT, R4, 0x1, PT ;  /* 0x000000010400780c */ /* 0x000ff60003f45270 */
[----:B------:R-:W-:Y:S02]  /*12db0*/  @!UPT UIADD3 URZ, URZ, URZ, URZ ;  /* 0x0000003f3f3ff290 */ /* 0x000fe4000fffe03f */
[----:B------:R-:W-:Y:S05]  /*12dc0*/  @P2 IMAD.HI.U32 R4, R17, c[0x0][0x330], RZ ;  /* 0x0000cc0011042a27 */ /* 0x000fea00078e00ff */
[----:B------:R-:W-:Y:S02]  /*12dd0*/  @P2 SHF.R.U32.HI R17, RZ, c[0x0][0x334], R4 ;  /* 0x0000cd00ff112a19 */ /* 0x000fe40000011604 */
.L_x_2468:
[----:B------:R-:W-:Y:S05]  /*12de0*/  BSYNC B0 ;  /* 0x0000000000007941 */ /* 0x000fea0003800000 */
.L_x_2466:
[----:B------:R-:W-:Y:S05]  /*12df0*/  IMAD R17, R17, c[0x0][0x32c], R3 ;  /* 0x0000cb0011117a24 */ /* 0x000fea00078e0203 */
[----:B------:R-:W-:Y:S02]  /*12e00*/  IADD3 R4, R17, c[0x0][0x32c], RZ ;  /* 0x0000cb0011047a10 */ /* 0x000fe40007ffe0ff */
[----:B------:R-:W-:Y:S02]  /*12e10*/  IMNMX R69, R69, R17, !PT ;  /* 0x0000001145457217 */ /* 0x000fe40007800200 */
[----:B------:R-:W-:Y:S02]  /*12e20*/  IMNMX R80, R80, R4, PT ;  /* 0x0000000450507217 */ /* 0x000fe40003800200 */
.L_x_2465:
[----:B------:R-:W-:Y:S02]  /*12e30*/  ISETP.NE.AND P2, PT, R179, RZ, PT ;  /* 0x000000ffb300720c */ /* 0x000fe40003f45270 */
[----:B------:R-:W-:Y:S02]  /*12e40*/  P2R R84, PR, RZ, 0x10 ;  /* 0x00000010ff547803 */ /* 0x000fe40000000000 */
[----:B------:R-:W-:Y:S02]  /*12e50*/  ISETP.GT.AND P2, PT, R180, 0x8, !P2 ;  /* 0x00000008b400780c */ /* 0x000fe40005744270 */
[----:B------:R-:W-:Y:S02]  /*12e60*/  ISETP.NE.AND P4, PT, R32, RZ, PT ;  /* 0x000000ff2000720c */ /* 0x000fe40003f85270 */
[----:B------:R-:W-:Y:S02]  /*12e70*/  ISETP.LT.OR P2, PT, R182, 0x9, P2 ;  /* 0x00000009b600780c */ /* 0x000fe40001741670 */
[----:B------:R-:W-:Y:S02]  /*12e80*/  P2R R81, PR, RZ, 0x8 ;  /* 0x00000008ff517803 */ /* 0x000fe40000000000 */
[----:B------:R-:W-:Y:S02]  /*12e90*/  FSEL R4, R18, -INF , !P2 ;  /* 0xff80000012047808 */ /* 0x000fe40005000000 */
[----:B------:R-:W-:Y:S02]  /*12ea0*/  ISETP.NE.AND P2, PT, R183, RZ, PT ;  /* 0x000000ffb700720c */ /* 0x000fe40003f45270 */
[----:B------:R-:W-:Y:S02]  /*12eb0*/  ISETP.NE.AND P3, PT, R21, RZ, PT ;  /* 0x000000ff1500720c */ /* 0x000fe40003f65270 */
[----:B------:R-:W-:Y:S04]  /*12ec0*/  ISETP.GT.AND P2, PT, R180, 0x9, !P2 ;  /* 0x00000009b400780c */ /* 0x000fe80005744270 */
[----:B------:R-:W-:Y:S04]  /*12ed0*/  ISETP.LT.OR P2, PT, R182, 0xa, P2 ;  /* 0x0000000ab600780c */ /* 0x000fe80001741670 */
[----:B------:R-:W-:Y:S02]  /*12ee0*/  FSEL R19, R19, -INF , !P2 ;  /* 0xff80000013137808 */ /* 0x000fe40005000000 */
[----:B------:R-:W-:Y:S04]  /*12ef0*/  ISETP.NE.AND P2, PT, R249, RZ, PT ;  /* 0x000000fff900720c */ /* 0x000fe80003f45270 */
[----:B------:R-:W-:Y:S04]  /*12f00*/  ISETP.GT.AND P2, PT, R180, 0x10, !P2 ;  /* 0x00000010b400780c */ /* 0x000fe80005744270 */
[----:B------:R-:W-:Y:S04]  /*12f10*/  ISETP.LT.OR P2, PT, R182, 0x11, P2 ;  /* 0x00000011b600780c */ /* 0x000fe80001741670 */
[----:B------:R-:W-:Y:S02]  /*12f20*/  FSEL R18, R22, -INF , !P2 ;  /* 0xff80000016127808 */ /* 0x000fe40005000000 */
[----:B------:R-:W-:Y:S02]  /*12f30*/  ISETP.NE.AND P2, PT, R245, RZ, PT ;  /* 0x000000fff500720c */ /* 0x000fe40003f45270 */
[----:B------:R-:W-:Y:S02]  /*12f40*/  P2R R22, PR, RZ, 0x10 ;  /* 0x00000010ff167803 */ /* 0x000fe40000000000 */
        /* <DEDUP_REMOVED lines=53> */
[----:B------:R-:W-:Y:S02]  /*132a0*/  ISETP.GT.AND P2, PT, R180, 0x48, !P4 ;  /* 0x00000048b400780c */ /* 0x000fe40006744270 */
[----:B------:R-:W-:Y:S02]  /*132b0*/  ISETP.NE.AND P4, PT, R68, RZ, PT ;  /* 0x000000ff4400720c */ /* 0x000fe40003f85270 */
        /* <DEDUP_REMOVED lines=12> */
[----:B------:R-:W-:Y:S04]  /*13380*/  ISETP.GT.AND P2, PT, R180, 0x1, !P2 ;  /* 0x00000001b400780c */ /* 0x000fe80005744270 */
[----:B------:R-:W-:Y:S04]  /*13390*/  ISETP.LT.OR P2, PT, R182, 0x2, P2 ;  /* 0x00000002b600780c */ /* 0x000fe80001741670 */
[----:B------:R-:W-:Y:S02]  /*133a0*/  FSEL R7, R7, -INF , !P2 ;  /* 0xff80000007077808 */ /* 0x000fe40005000000 */
[----:B------:R-:W-:Y:S04]  /*133b0*/  ISETP.GT.AND P2, PT, R180, RZ, !P4 ;  /* 0x000000ffb400720c */ /* 0x000fe80006744270 */
        /* <DEDUP_REMOVED lines=8> */
[----:B------:R-:W-:Y:S02]  /*13440*/  ISETP.GT.AND P2, PT, R69, RZ, !P4 ;  /* 0x000000ff4500720c */ /* 0x000fe40006744270 */
[----:B------:R-:W-:Y:S01]  /*13450*/  ISETP.NE.AND P4, PT, R22, RZ, PT ;  /* 0x000000ff1600720c */ /* 0x000fe20003f85270 */
[----:B------:R-:W-:Y:S01]  /*13460*/  IMAD.IADD R22, R173, 0x1, R23 ;  /* 0x00000001ad167824 */ /* 0x000fe200078e0217 */
        /* <DEDUP_REMOVED lines=74> */
[----:B------:R-:W-:Y:S02]  /*13910*/  ISETP.GT.AND P2, PT, R69, 0x49, !P3 ;  /* 0x000000494500780c */ /* 0x000fe40005f44270 */
[----:B------:R-:W-:Y:S02]  /*13920*/  ISETP.NE.AND P3, PT, R81, RZ, PT ;  /* 0x000000ff5100720c */ /* 0x000fe40003f65270 */
        /* <DEDUP_REMOVED lines=32> */
.L_x_2471:
[----:B------:R-:W-:Y:S04]  /*13b30*/  MOV R23, c[0x0][0x32c] ;  /* 0x0000cb0000177a02 */ /* 0x000fe80000000f00 */
[----:B------:R-:W-:Y:S11]  /*13b40*/  ISETP.NE.AND P2, PT, R23, 0x1, PT ;  /* 0x000000011700780c */ /* 0x000ff60003f45270 */
[----:B------:R-:W-:Y:S02]  /*13b50*/  @!UPT UIADD3 URZ, URZ, URZ, URZ ;  /* 0x0000003f3f3ff290 */ /* 0x000fe4000fffe03f */
[----:B------:R-:W-:Y:S05]  /*13b60*/  @P2 IMAD.HI.U32 R23, R24, c[0x0][0x330], RZ ;  /* 0x0000cc0018172a27 */ /* 0x000fea00078e00ff */
[----:B------:R-:W-:Y:S02]  /*13b70*/  @P2 SHF.R.U32.HI R24, RZ, c[0x0][0x334], R23 ;  /* 0x0000cd00ff182a19 */ /* 0x000fe40000011617 */
.L_x_2472:
[----:B------:R-:W-:Y:S05]  /*13b80*/  BSYNC B0 ;  /* 0x0000000000007941 */ /* 0x000fea0003800000 */
.L_x_2470:
[----:B------:R-:W-:Y:S05]  /*13b90*/  IMAD R3, R24, c[0x0][0x32c], R3 ;  /* 0x0000cb0018037a24 */ /* 0x000fea00078e0203 */
[----:B------:R-:W-:Y:S02]  /*13ba0*/  IADD3 R23, R3, c[0x0][0x32c], RZ ;  /* 0x0000cb0003177a10 */ /* 0x000fe40007ffe0ff */
[----:B------:R-:W-:Y:S02]  /*13bb0*/  IMNMX R170, R170, R3, !PT ;  /* 0x00000003aaaa7217 */ /* 0x000fe40007800200 */
[----:B------:R-:W-:Y:S02]  /*13bc0*/  IMNMX R22, R22, R23, PT ;  /* 0x0000001716167217 */ /* 0x000fe40003800200 */
.L_x_2469:
[----:B------:R-:W2:Y:S01]  /*13bd0*/  LDL.LU R39, [R1+0x4] ;  /* 0x0000040001277983 */ /* 0x000ea20000300800 */
[----:B------:R-:W-:Y:S02]  /*13be0*/  ISETP.NE.AND P2, PT, R68, RZ, PT ;  /* 0x000000ff4400720c */ /* 0x000fe40003f45270 */
[----:B------:R-:W-:Y:S01]  /*13bf0*/  FMNMX.FTZ R24, R6, R166, !PT ;  /* 0x000000a606187209 */ /* 0x000fe20007810000 */
[----:B------:R-:W3:Y:S01]  /*13c00*/  LDL.LU R34, [R1+0x8] ;  /* 0x0000080001227983 */ /* 0x000ee20000300800 */
[----:B------:R-:W-:Y:S02]  /*13c10*/  ISETP.GT.AND P2, PT, R170, RZ, !P2 ;  /* 0x000000ffaa00720c */ /* 0x000fe40005744270 */
[----:B------:R-:W-:Y:S01]  /*13c20*/  FMNMX.FTZ R24, R7, R24, !PT ;  /* 0x0000001807187209 */ /* 0x000fe20007810000 */
[----:B------:R-:W4:Y:S01]  /*13c30*/  LDL.LU R3, [R1] ;  /* 0x0000000001037983 */ /* 0x000f220000300800 */
        /* <DEDUP_REMOVED lines=29> */
[----:B------:R-:W-:Y:S02]  /*13e10*/  MOV R56, R28 ;  /* 0x0000001c00387202 */ /* 0x000fe40000000f00 */
[----:B------:R-:W-:Y:S02]  /*13e20*/  FSEL R61, R26, -INF , !P2 ;  /* 0xff8000001a3d7808 */ /* 0x000fe40005000000 */
[----:B------:R-:W-:Y:S02]  /*13e30*/  ISETP.NE.AND P2, PT, R245, RZ, PT ;  /* 0x000000fff500720c */ /* 0x000fe40003f45270 */
[----:B------:R-:W-:Y:S02]  /*13e40*/  MOV R28, R85 ;  /* 0x00000055001c7202 */ /* 0x000fe40000000f00 */
[----:B------:R-:W-:Y:S02]  /*13e50*/  ISETP.GT.AND P2, PT, R170, 0x11, !P2 ;  /* 0x00000011aa00780c */ /* 0x000fe40005744270 */
[----:B------:R-:W-:Y:S02]  /*13e60*/  FMNMX.FTZ R24, R248, R24, !PT ;  /* 0x00000018f8187209 */ /* 0x000fe40007810000 */
[----:B------:R-:W-:Y:S02]  /*13e70*/  ISETP.LT.OR P2, PT, R22, 0x12, P2 ;  /* 0x000000121600780c */ /* 0x000fe40001741670 */
[----:B------:R-:W-:Y:S02]  /*13e80*/  MOV R57, R25 ;  /* 0x0000001900397202 */ /* 0x000fe40000000f00 */
        /* <DEDUP_REMOVED lines=52> */
[C---:B------:R-:W-:Y:S02]  /*141d0*/  ISETP.GT.AND P1, PT, R170.reuse, 0x50, !P1 ;  /* 0x00000050aa00780c */ /* 0x040fe40004f24270 */
[----:B------:R-:W-:Y:S02]  /*141e0*/  ISETP.GT.AND P2, PT, R170, 0x31, !P2 ;  /* 0x00000031aa00780c */ /* 0x000fe40005744270 */
[C---:B------:R-:W-:Y:S02]  /*141f0*/  ISETP.LT.OR P1, PT, R22.reuse, 0x51, P1 ;  /* 0x000000511600780c */ /* 0x040fe40000f21670 */
[----:B------:R-:W-:Y:S02]  /*14200*/  ISETP.LT.OR P2, PT, R22, 0x32, P2 ;  /* 0x000000321600780c */ /* 0x000fe40001741670 */
[----:B------:R-:W-:Y:S02]  /*14210*/  ISETP.GT.AND P6, PT, R170, 0x51, !P6 ;  /* 0x00000051aa00780c */ /* 0x000fe400077c4270 */
[----:B------:R-:W-:Y:S02]  /*14220*/  FSEL R245, R59, -INF , !P2 ;  /* 0xff8000003bf57808 */ /* 0x000fe40005000000 */
[----:B------:R-:W-:Y:S02]  /*14230*/  ISETP.NE.AND P2, PT, R49, RZ, PT ;  /* 0x000000ff3100720c */ /* 0x000fe40003f45270 */
[----:B------:R-:W-:Y:S02]  /*14240*/  ISETP.LT.OR P6, PT, R22, 0x52, P6 ;  /* 0x000000521600780c */ /* 0x000fe400037c1670 */
[C---:B------:R-:W-:Y:S02]  /*14250*/  ISETP.GT.AND P2, PT, R170.reuse, 0x38, !P2 ;  /* 0x00000038aa00780c */ /* 0x040fe40005744270 */
[----:B------:R-:W-:Y:S02]  /*14260*/  ISETP.GT.AND P5, PT, R170, 0x58, !P5 ;  /* 0x00000058aa00780c */ /* 0x000fe40006fa4270 */
[C---:B------:R-:W-:Y:S02]  /*14270*/  ISETP.LT.OR P2, PT, R22.reuse, 0x39, P2 ;  /* 0x000000391600780c */ /* 0x040fe40001741670 */
[----:B------:R-:W-:Y:S02]  /*14280*/  ISETP.LT.OR P5, PT, R22, 0x59, P5 ;  /* 0x000000591600780c */ /* 0x000fe40002fa1670 */
[----:B------:R-:W-:Y:S02]  /*14290*/  FSEL R209, R62, -INF , !P2 ;  /* 0xff8000003ed17808 */ /* 0x000fe40005000000 */
[----:B------:R-:W-:Y:S02]  /*142a0*/  ISETP.NE.AND P2, PT, R48, RZ, PT ;  /* 0x000000ff3000720c */ /* 0x000fe40003f45270 */
[C---:B------:R-:W-:Y:S02]  /*142b0*/  ISETP.GT.AND P0, PT, R170.reuse, 0x59, !P0 ;  /* 0x00000059aa00780c */ /* 0x040fe40004704270 */
[----:B------:R-:W-:Y:S02]  /*142c0*/  ISETP.GT.AND P2, PT, R170, 0x39, !P2 ;  /* 0x00000039aa00780c */ /* 0x000fe40005744270 */
[C---:B------:R-:W-:Y:S02]  /*142d0*/  ISETP.LT.OR P0, PT, R22.reuse, 0x5a, P0 ;  /* 0x0000005a1600780c */ /* 0x040fe40000701670 */
[----:B------:R-:W-:Y:S02]  /*142e0*/  ISETP.LT.OR P2, PT, R22, 0x3a, P2 ;  /* 0x0000003a1600780c */ /* 0x000fe40001741670 */
[----:B------:R-:W-:Y:S02]  /*142f0*/  FSEL R90, R90, -INF , !P1 ;  /* 0xff8000005a5a7808 */ /* 0x000fe40004800000 */
[----:B------:R-:W-:Y:S02]  /*14300*/  FSEL R206, R63, -INF , !P2 ;  /* 0xff8000003fce7808 */ /* 0x000fe40005000000 */
[----:B------:R-:W-:Y:S02]  /*14310*/  ISETP.NE.AND P2, PT, R37, RZ, PT ;  /* 0x000000ff2500720c */ /* 0x000fe40003f45270 */
[----:B------:R-:W-:Y:S02]  /*14320*/  FSEL R91, R91, -INF , !P6 ;  /* 0xff8000005b5b7808 */ /* 0x000fe40007000000 */
[----:B------:R-:W-:Y:S02]  /*14330*/  ISETP.GT.AND P2, PT, R170, 0x40, !P2 ;  /* 0x00000040aa00780c */ /* 0x000fe40005744270 */
[----:B------:R-:W-:Y:S02]  /*14340*/  FSEL R94, R94, -INF , !P5 ;  /* 0xff8000005e5e7808 */ /* 0x000fe40006800000 */
[----:B------:R-:W-:Y:S02]  /*14350*/  ISETP.LT.OR P2, PT, R22, 0x41, P2 ;  /* 0x000000411600780c */ /* 0x000fe40001741670 */
[----:B------:R-:W-:Y:S02]  /*14360*/  FSEL R45, R95, -INF , !P0 ;  /* 0xff8000005f2d7808 */ /* 0x000fe40004000000 */
[----:B------:R-:W-:Y:S02]  /*14370*/  FSEL R187, R74, -INF , !P2 ;  /* 0xff8000004abb7808 */ /* 0x000fe40005000000 */
[----:B------:R-:W-:Y:S02]  /*14380*/  ISETP.NE.AND P2, PT, R33, RZ, PT ;  /* 0x000000ff2100720c */ /* 0x000fe40003f45270 */
[----:B------:R-:W-:Y:S02]  /*14390*/  FMNMX.FTZ R26, R211, R26, !PT ;  /* 0x0000001ad31a7209 */ /* 0x000fe40007810000 */
[----:B------:R-:W-:Y:S02]  /*143a0*/  ISETP.GT.AND P2, PT, R170, 0x41, !P2 ;  /* 0x00000041aa00780c */ /* 0x000fe40005744270 */
[----:B------:R-:W-:Y:S02]  /*143b0*/  FMNMX.FTZ R26, R249, R26, !PT ;  /* 0x0000001af91a7209 */ /* 0x000fe40007810000 */
[----:B------:R-:W-:Y:S04]  /*143c0*/  ISETP.LT.OR P2, PT, R22, 0x42, P2 ;  /* 0x000000421600780c */ /* 0x000fe80001741670 */
[----:B------:R-:W-:Y:S02]  /*143d0*/  FSEL R183, R75, -INF , !P2 ;  /* 0xff8000004bb77808 */ /* 0x000fe40005000000 */
[----:B------:R-:W-:Y:S04]  /*143e0*/  ISETP.NE.AND P2, PT, R32, RZ, PT ;  /* 0x000000ff2000720c */ /* 0x000fe80003f45270 */
[----:B------:R-:W-:Y:S04]  /*143f0*/  ISETP.GT.AND P2, PT, R170, 0x48, !P2 ;  /* 0x00000048aa00780c */ /* 0x000fe80005744270 */
[----:B------:R-:W-:Y:S04]  /*14400*/  ISETP.LT.OR P2, PT, R22, 0x49, P2 ;  /* 0x000000491600780c */ /* 0x000fe80001741670 */
        /* <DEDUP_REMOVED lines=14> */
[----:B------:R-:W-:Y:S02]  /*144f0*/  FMNMX.FTZ R21, R197, R21, !PT ;  /* 0x00000015c5157209 */ /* 0x000fe40007810000 */
[----:B----4-:R-:W-:Y:S02]  /*14500*/  MOV R63, R3 ;  /* 0x00000003003f7202 */ /* 0x010fe40000000f00 */
        /* <DEDUP_REMOVED lines=10> */
[----:B---3--:R-:W-:Y:S02]  /*145b0*/  FMNMX.FTZ R3, R34, R3, !PT ;  /* 0x0000000322037209 */ /* 0x008fe40007810000 */
[----:B------:R-:W-:Y:S02]  /*145c0*/  FMNMX.FTZ R21, R207, R21, !PT ;  /* 0x00000015cf157209 */ /* 0x000fe40007810000 */
[----:B------:R-:W-:Y:S02]  /*145d0*/  FMNMX.FTZ R3, R16, R3, !PT ;  /* 0x0000000310037209 */ /* 0x000fe40007810000 */
[----:B------:R-:W-:Y:S02]  /*145e0*/  FMNMX.FTZ R21, R188, R21, !PT ;  /* 0x00000015bc157209 */ /* 0x000fe40007810000 */
        /* <DEDUP_REMOVED lines=14> */
[----:B------:R-:W-:Y:S01]  /*146d0*/  SHFL.BFLY PT, R25, R24, 0x1, 0x1f ;  /* 0x0c201f0018197f89 */ /* 0x000fe200000e0000 */
[----:B------:R-:W-:Y:S02]  /*146e0*/  FMNMX.FTZ R3, R200, R3, !PT ;  /* 0x00000003c8037209 */ /* 0x000fe40007810000 */
[----:B------:R-:W-:Y:S02]  /*146f0*/  FMNMX.FTZ R21, R93, R21, !PT ;  /* 0x000000155d157209 */ /* 0x000fe40007810000 */
        /* <DEDUP_REMOVED lines=12> */
[----:B-1----:R-:W-:Y:S06]  /*147c0*/  FMNMX.FTZ R3, R3, R23, !PT ;  /* 0x0000001703037209 */ /* 0x002fec0007810000 */
[----:B------:R-:W1:Y:S01]  /*147d0*/  SHFL.BFLY PT, R23, R21, 0x2, 0x1f ;  /* 0x0c401f0015177f89 */ /* 0x000e6200000e0000 */
[C---:B------:R-:W-:Y:S01]  /*147e0*/  FSETP.NEU.FTZ.AND P2, PT, R3.reuse, -INF , PT ;  /* 0xff8000000300780b */ /* 0x040fe20003f5d000 */
[----:B------:R-:W-:Y:S05]  /*147f0*/  FMUL.FTZ R174, R3, c[0x0][0x2d0] ;  /* 0x0000b40003ae7a20 */ /* 0x000fea0000410000 */
[----:B------:R-:W-:Y:S05]  /*14800*/  FSEL R174, R174, RZ, P2 ;  /* 0x000000ffaeae7208 */ /* 0x000fea0001000000 */
[--C-:B------:R-:W-:Y:S02]  /*14810*/  FFMA.FTZ R75, R20, c[0x0][0x2d0], -R174.reuse ;  /* 0x0000b400144b7a23 */ /* 0x100fe400000108ae */
[--C-:B------:R-:W-:Y:S02]  /*14820*/  FFMA.FTZ R84, R34, c[0x0][0x2d0], -R174.reuse ;  /* 0x0000b40022547a23 */ /* 0x100fe400000108ae */
[----:B------:R-:W-:Y:S01]  /*14830*/  LDSM.16.MT88.4 R32, [R220+0x100] ;  /* 0x00010000dc20783b */ /* 0x000fe20000004200 */
[--C-:B------:R-:W-:Y:S01]  /*14840*/  FFMA.FTZ R87, R39, c[0x0][0x2d0], -R174.reuse ;  /* 0x0000b40027577a23 */ /* 0x100fe200000108ae */
[----:B------:R-:W-:Y:S01]  /*14850*/  MUFU.EX2 R75, R75 ;  /* 0x0000004b004b7308 */ /* 0x000fe20000000800 */
[--C-:B------:R-:W-:Y:S01]  /*14860*/  FFMA.FTZ R69, R2, c[0x0][0x2d0], -R174.reuse ;  /* 0x0000b40002457a23 */ /* 0x100fe200000108ae */
[----:B------:R-:W-:Y:S01]  /*14870*/  FMNMX.FTZ R2, R24, R25, !PT ;  /* 0x0000001918027209 */ /* 0x000fe20007810000 */
[--C-:B------:R-:W-:Y:S01]  /*14880*/  FFMA.FTZ R46, R5, c[0x0][0x2d0], -R174.reuse ;  /* 0x0000b400052e7a23 */ /* 0x100fe200000108ae */
[----:B------:R-:W-:Y:S01]  /*14890*/  FMNMX.FTZ R24, R245, R26, !PT ;  /* 0x0000001af5187209 */ /* 0x000fe20007810000 */
[--C-:B------:R-:W-:Y:S01]  /*148a0*/  FFMA.FTZ R86, R16, c[0x0][0x2d0], -R174.reuse ;  /* 0x0000b40010567a23 */ /* 0x100fe200000108ae */
[----:B-1----:R-:W-:Y:S01]  /*148b0*/  FMNMX.FTZ R5, R21, R23, !PT ;  /* 0x0000001715057209 */ /* 0x002fe20007810000 */
[C---:B------:R-:W-:Y:S01]  /*148c0*/  FMUL.FTZ R173, R2.reuse, c[0x0][0x2d0] ;  /* 0x0000b40002ad7a20 */ /* 0x040fe20000410000 */
[----:B------:R-:W-:Y:S01]  /*148d0*/  FMNMX.FTZ R24, R209, R24, !PT ;  /* 0x00000018d1187209 */ /* 0x000fe20007810000 */
[--C-:B------:R-:W-:Y:S01]  /*148e0*/  FFMA.FTZ R76, R53, c[0x0][0x2d0], -R174.reuse ;  /* 0x0000b400354c7a23 */ /* 0x100fe200000108ae */
[----:B------:R-:W-:Y:S01]  /*148f0*/  MUFU.EX2 R69, R69 ;  /* 0x0000004500457308 */ /* 0x000fe20000000800 */
[----:B------:R-:W-:Y:S01]  /*14900*/  FSETP.NEU.FTZ.AND P1, PT, R2, -INF , PT ;  /* 0xff8000000200780b */ /* 0x000fe20003f3d000 */
[--C-:B------:R-:W-:Y:S01]  /*14910*/  FFMA.FTZ R47, R0, c[0x0][0x2d0], -R174.reuse ;  /* 0x0000b400002f7a23 */ /* 0x100fe200000108ae */
[----:B------:R-:W-:Y:S01]  /*14920*/  FMNMX.FTZ R21, R206, R24, !PT ;  /* 0x00000018ce157209 */ /* 0x000fe20007810000 */
[--C-:B------:R-:W-:Y:S01]  /*14930*/  FFMA.FTZ R191, R191, c[0x0][0x2d0], -R174.reuse ;  /* 0x0000b400bfbf7a23 */ /* 0x100fe200000108ae */
[----:B------:R-:W-:Y:S01]  /*14940*/  FSEL R173, R173, RZ, P1 ;  /* 0x000000ffadad7208 */ /* 0x000fe20000800000 */
[--C-:B------:R-:W-:Y:S01]  /*14950*/  FFMA.FTZ R192, R192, c[0x0][0x2d0], -R174.reuse ;  /* 0x0000b400c0c07a23 */ /* 0x100fe200000108ae */
[----:B------:R-:W-:Y:S01]  /*14960*/  FMNMX.FTZ R21, R187, R21, !PT ;  /* 0x00000015bb157209 */ /* 0x000fe20007810000 */
[--C-:B------:R-:W-:Y:S01]  /*14970*/  FFMA.FTZ R201, R201, c[0x0][0x2d0], -R174.reuse ;  /* 0x0000b400c9c97a23 */ /* 0x100fe200000108ae */
[----:B------:R-:W1:Y:S01]  /*14980*/  SHFL.BFLY PT, R0, R5, 0x1, 0x1f ;  /* 0x0c201f0005007f89 */ /* 0x000e6200000e0000 */
[----:B------:R-:W2:Y:S01]  /*14990*/  MUFU.EX2 R76, R76 ;  /* 0x0000004c004c7308 */ /* 0x000ea20000000800 */
[--C-:B------:R-:W-:Y:S01]  /*149a0*/  FFMA.FTZ R78, R6, c[0x0][0x2d0], -R173.reuse ;  /* 0x0000b400064e7a23 */ /* 0x100fe200000108ad */
[----:B------:R-:W-:Y:S01]  /*149b0*/  FMNMX.FTZ R6, R183, R21, !PT ;  /* 0x00000015b7067209 */ /* 0x000fe20007810000 */
[--C-:B------:R-:W-:Y:S02]  /*149c0*/  FFMA.FTZ R72, R19, c[0x0][0x2d0], -R173.reuse ;  /* 0x0000b40013487a23 */ /* 0x100fe400000108ad */
[--C-:B------:R-:W-:Y:S01]  /*149d0*/  FFMA.FTZ R83, R18, c[0x0][0x2d0], -R173.reuse ;  /* 0x0000b40012537a23 */ /* 0x100fe200000108ad */
[----:B------:R-:W-:Y:S01]  /*149e0*/  FMNMX.FTZ R6, R181, R6, !PT ;  /* 0x00000006b5067209 */ /* 0x000fe20007810000 */
[----:B------:R-:W-:Y:S01]  /*149f0*/  LDSM.16.MT88.4 R20, [R225+0x100] ;  /* 0x00010000e114783b */ /* 0x000fe20000004200 */
[--C-:B------:R-:W-:Y:S02]  /*14a00*/  FFMA.FTZ R85, R17, c[0x0][0x2d0], -R173.reuse ;  /* 0x0000b40011557a23 */ /* 0x100fe400000108ad */
[----:B------:R-:W-:Y:S01]  /*14a10*/  MUFU.EX2 R46, R46 ;  /* 0x0000002e002e7308 */ /* 0x000fe20000000800 */
[----:B------:R-:W-:Y:S01]  /*14a20*/  FMNMX.FTZ R6, R179, R6, !PT ;  /* 0x00000006b3067209 */ /* 0x000fe20007810000 */
[--C-:B------:R-:W-:Y:S02]  /*14a30*/  FFMA.FTZ R73, R7, c[0x0][0x2d0], -R173.reuse ;  /* 0x0000b40007497a23 */ /* 0x100fe400000108ad */
[--C-:B------:R-:W-:Y:S01]  /*14a40*/  FFMA.FTZ R68, R4, c[0x0][0x2d0], -R173.reuse ;  /* 0x0000b40004447a23 */ /* 0x100fe200000108ad */
[----:B------:R-:W-:Y:S01]  /*14a50*/  FMNMX.FTZ R6, R90, R6, !PT ;  /* 0x000000065a067209 */ /* 0x000fe20007810000 */
[--C-:B------:R-:W-:Y:S02]  /*14a60*/  FFMA.FTZ R193, R193, c[0x0][0x2d0], -R173.reuse ;  /* 0x0000b400c1c17a23 */ /* 0x100fe400000108ad */
[--C-:B------:R-:W-:Y:S01]  /*14a70*/  FFMA.FTZ R194, R194, c[0x0][0x2d0], -R173.reuse ;  /* 0x0000b400c2c27a23 */ /* 0x100fe200000108ad */
[----:B------:R-:W-:Y:S01]  /*14a80*/  FMNMX.FTZ R6, R91, R6, !PT ;  /* 0x000000065b067209 */ /* 0x000fe20007810000 */
[----:B------:R-:W3:Y:S01]  /*14a90*/  MUFU.EX2 R47, R47 ;  /* 0x0000002f002f7308 */ /* 0x000ee20000000800 */
[--C-:B------:R-:W-:Y:S02]  /*14aa0*/  FFMA.FTZ R247, R247, c[0x0][0x2d0], -R174.reuse ;  /* 0x0000b400f7f77a23 */ /* 0x100fe400000108ae */
[----:B------:R-:W-:Y:S01]  /*14ab0*/  FMNMX.FTZ R4, R94, R6, !PT ;  /* 0x000000065e047209 */ /* 0x000fe20007810000 */
[--C-:B------:R-:W-:Y:S01]  /*14ac0*/  FFMA.FTZ R251, R251, c[0x0][0x2d0], -R173.reuse ;  /* 0x0000b400fbfb7a23 */ /* 0x100fe200000108ad */
[----:B--2---:R-:W-:Y:S01]  /*14ad0*/  F2FP.PACK_AB R48, R69, R76 ;  /* 0x0000004c4530723e */ /* 0x004fe200000000ff */
[--C-:B------:R-:W-:Y:S01]  /*14ae0*/  FFMA.FTZ R248, R248, c[0x0][0x2d0], -R173.reuse ;  /* 0x0000b400f8f87a23 */ /* 0x100fe200000108ad */
[----:B------:R-:W-:Y:S01]  /*14af0*/  FMNMX.FTZ R4, R45, R4, !PT ;  /* 0x000000042d047209 */ /* 0x000fe20007810000 */
[--C-:B------:R-:W-:Y:S01]  /*14b00*/  FFMA.FTZ R200, R200, c[0x0][0x2d0], -R174.reuse ;  /* 0x0000b400c8c87a23 */ /* 0x100fe200000108ae */
[----:B-1----:R-:W-:Y:S01]  /*14b10*/  FMNMX.FTZ R0, R5, R0, !PT ;  /* 0x0000000005007209 */ /* 0x002fe20007810000 */
[----:B------:R-:W-:Y:S01]  /*14b20*/  MUFU.EX2 R78, R78 ;  /* 0x0000004e004e7308 */ /* 0x000fe20000000800 */
[--C-:B------:R-:W-:Y:S01]  /*14b30*/  FFMA.FTZ R196, R196, c[0x0][0x2d0], -R174.reuse ;  /* 0x0000b400c4c47a23 */ /* 0x100fe200000108ae */
[----:B------:R-:W1:Y:S01]  /*14b40*/  SHFL.BFLY PT, R5, R4, 0x2, 0x1f ;  /* 0x0c401f0004057f89 */ /* 0x000e6200000e0000 */
[C---:B------:R-:W-:Y:S01]  /*14b50*/  FSETP.NEU.FTZ.AND P0, PT, R0.reuse, -INF , PT ;  /* 0xff8000000000780b */ /* 0x040fe20003f1d000 */
[----:B------:R-:W-:Y:S02]  /*14b60*/  FMUL.FTZ R170, R0, c[0x0][0x2d0] ;  /* 0x0000b40000aa7a20 */ /* 0x000fe40000410000 */
[--C-:B------:R-:W-:Y:S02]  /*14b70*/  FFMA.FTZ R204, R204, c[0x0][0x2d0], -R173.reuse ;  /* 0x0000b400cccc7a23 */ /* 0x100fe400000108ad */
[----:B------:R-:W-:Y:S01]  /*14b80*/  FFMA.FTZ R202, R202, c[0x0][0x2d0], -R173 ;  /* 0x0000b400caca7a23 */ /* 0x000fe200000108ad */
[----:B------:R-:W-:Y:S01]  /*14b90*/  FSEL R170, R170, RZ, P0 ;  /* 0x000000ffaaaa7208 */ /* 0x000fe20000000000 */
[----:B------:R-:W2:Y:S01]  /*14ba0*/  MUFU.EX2 R73, R73 ;  /* 0x0000004900497308 */ /* 0x000ea20000000800 */
[--C-:B------:R-:W-:Y:S02]  /*14bb0*/  FFMA.FTZ R190, R190, c[0x0][0x2d0], -R174.reuse ;  /* 0x0000b400bebe7a23 */ /* 0x100fe400000108ae */
[----:B------:R-:W-:Y:S01]  /*14bc0*/  FFMA.FTZ R185, R185, c[0x0][0x2d0], -R174 ;  /* 0x0000b400b9b97a23 */ /* 0x000fe200000108ae */
[----:B---3--:R-:W-:Y:S01]  /*14bd0*/  F2FP.PACK_AB R50, R47, R46 ;  /* 0x0000002e2f32723e */ /* 0x008fe200000000ff */
        /* <DEDUP_REMOVED lines=8> */
[--C-:B------:R-:W-:Y:S01]  /*14c60*/  FFMA.FTZ R197, R197, c[0x0][0x2d0], -R170.reuse ;  /* 0x0000b400c5c57a23 */ /* 0x100fe200000108aa */
[----:B------:R-:W-:Y:S01]  /*14c70*/  FSEL R5, R3, RZ, P2 ;  /* 0x000000ff03057208 */ /* 0x000fe20001000000 */
[--C-:B------:R-:W-:Y:S01]  /*14c80*/  FFMA.FTZ R198, R198, c[0x0][0x2d0], -R170.reuse ;  /* 0x0000b400c6c67a23 */ /* 0x100fe200000108aa */
[----:B------:R-:W1:Y:S01]  /*14c90*/  MUFU.EX2 R72, R72 ;  /* 0x0000004800487308 */ /* 0x000e620000000800 */
[----:B------:R-:W3:Y:S01]  /*14ca0*/  SHFL.BFLY PT, R44, R4, 0x1, 0x1f ;  /* 0x0c201f00042c7f89 */ /* 0x000ee200000e0000 */
[--C-:B------:R-:W-:Y:S02]  /*14cb0*/  FFMA.FTZ R199, R199, c[0x0][0x2d0], -R170.reuse ;  /* 0x0000b400c7c77a23 */ /* 0x100fe400000108aa */
[----:B------:R-:W-:Y:S01]  /*14cc0*/  FADD.FTZ R43, -R5, R167 ;  /* 0x000000a7052b7221 */ /* 0x000fe20000010100 */
[----:B------:R-:W-:Y:S01]  /*14cd0*/  MOV R167, R38 ;  /* 0x0000002600a77202 */ /* 0x000fe20000000f00 */
[--C-:B------:R-:W-:Y:S01]  /*14ce0*/  FFMA.FTZ R250, R250, c[0x0][0x2d0], -R170.reuse ;  /* 0x0000b400fafa7a23 */ /* 0x100fe200000108aa */
[----:B--2---:R-:W-:Y:S01]  /*14cf0*/  F2FP.PACK_AB R49, R73, R78 ;  /* 0x0000004e4931723e */ /* 0x004fe200000000ff */
[----:B------:R-:W-:Y:S01]  /*14d00*/  FMUL.FTZ R43, R43, c[0x0][0x2d0] ;  /* 0x0000b4002b2b7a20 */ /* 0x000fe20000410000 */
[----:B------:R-:W-:Y:S01]  /*14d10*/  FSEL R5, R2, RZ, P1 ;  /* 0x000000ff02057208 */ /* 0x000fe20000800000 */
[----:B------:R-:W-:Y:S01]  /*14d20*/  MUFU.EX2 R77, R77 ;  /* 0x0000004d004d7308 */ /* 0x000fe20000000800 */
[--C-:B------:R-:W-:Y:S02]  /*14d30*/  FFMA.FTZ R246, R246, c[0x0][0x2d0], -R170.reuse ;  /* 0x0000b400f6f67a23 */ /* 0x100fe400000108aa */
[----:B------:R-:W-:Y:S02]  /*14d40*/  FFMA.FTZ R210, R210, c[0x0][0x2d0], -R170 ;  /* 0x0000b400d2d27a23 */ /* 0x000fe400000108aa */
[----:B------:R-:W-:Y:S01]  /*14d50*/  FADD.FTZ R42, -R5, R166 ;  /* 0x000000a6052a7221 */ /* 0x000fe20000010100 */
[----:B------:R-:W-:Y:S01]  /*14d60*/  FSEL R5, R0, RZ, P0 ;  /* 0x000000ff00057208 */ /* 0x000fe20000000000 */
[----:B------:R-:W-:Y:S02]  /*14d70*/  FFMA.FTZ R166, R65, c[0x0][0x2d0], -R173 ;  /* 0x0000b40041a67a23 */ /* 0x000fe400000108ad */
[----:B------:R-:W-:Y:S01]  /*14d80*/  FMUL.FTZ R42, R42, c[0x0][0x2d0] ;  /* 0x0000b4002a2a7a20 */ /* 0x000fe20000410000 */
[----:B------:R-:W2:Y:S01]  /*14d90*/  MUFU.EX2 R43, R43 ;  /* 0x0000002b002b7308 */ /* 0x000ea20000000800 */
[----:B------:R-:W-:Y:S02]  /*14da0*/  FADD.FTZ R5, -R5, R165 ;  /* 0x000000a505057221 */ /* 0x000fe40000010100 */
[--C-:B------:R-:W-:Y:S01]  /*14db0*/  FFMA.FTZ R165, R29, c[0x0][0x2d0], -R173.reuse ;  /* 0x0000b4001da57a23 */ /* 0x100fe200000108ad */
[----:B-1----:R-:W-:Y:S01]  /*14dc0*/  F2FP.PACK_AB R51, R72, R68 ;  /* 0x000000444833723e */ /* 0x002fe200000000ff */
[----:B------:R-:W-:Y:S01]  /*14dd0*/  FMUL.FTZ R5, R5, c[0x0][0x2d0] ;  /* 0x0000b40005057a20 */ /* 0x000fe20000410000 */
[----:B---3--:R-:W-:Y:S01]  /*14de0*/  FMNMX.FTZ R44, R44, R4, !PT ;  /* 0x000000042c2c7209 */ /* 0x008fe20007810000 */
[----:B------:R-:W-:Y:S02]  /*14df0*/  FFMA.FTZ R207, R207, c[0x0][0x2d0], -R170 ;  /* 0x0000b400cfcf7a23 */ /* 0x000fe400000108aa */
[--C-:B------:R-:W-:Y:S01]  /*14e00*/  FFMA.FTZ R189, R189, c[0x0][0x2d0], -R173.reuse ;  /* 0x0000b400bdbd7a23 */ /* 0x100fe200000108ad */
[----:B------:R-:W1:Y:S01]  /*14e10*/  MUFU.EX2 R42, R42 ;  /* 0x0000002a002a7308 */ /* 0x000e620000000800 */
[C---:B------:R-:W-:Y:S01]  /*14e20*/  FSETP.NEU.FTZ.AND P0, PT, R44.reuse, -INF , PT ;  /* 0xff8000002c00780b */ /* 0x040fe20003f1d000 */
[----:B------:R-:W-:Y:S02]  /*14e30*/  FMUL.FTZ R95, R44, c[0x0][0x2d0] ;  /* 0x0000b4002c5f7a20 */ /* 0x000fe40000410000 */
[----:B------:R-:W-:Y:S01]  /*14e40*/  FFMA.FTZ R186, R186, c[0x0][0x2d0], -R173 ;  /* 0x0000b400baba7a23 */ /* 0x000fe200000108ad */
[----:B------:R-:W-:Y:S01]  /*14e50*/  FSEL R4, R44, RZ, P0 ;  /* 0x000000ff2c047208 */ /* 0x000fe20000000000 */
[--C-:B------:R-:W-:Y:S01]  /*14e60*/  FFMA.FTZ R176, R176, c[0x0][0x2d0], -R174.reuse ;  /* 0x0000b400b0b07a23 */ /* 0x100fe200000108ae */
[----:B------:R-:W-:Y:S01]  /*14e70*/  FSEL R95, R95, RZ, P0 ;  /* 0x000000ff5f5f7208 */ /* 0x000fe20000000000 */
[----:B------:R-:W-:Y:S01]  /*14e80*/  FFMA.FTZ R175, R175, c[0x0][0x2d0], -R174 ;  /* 0x0000b400afaf7a23 */ /* 0x000fe200000108ae */
[----:B------:R-:W-:Y:S01]  /*14e90*/  ISETP.GT.AND P0, PT, R244, R230, PT ;  /* 0x000000e6f400720c */ /* 0x000fe20003f04270 */
[----:B------:R3:W4:Y:S01]  /*14ea0*/  MUFU.EX2 R41, R5 ;  /* 0x0000000500297308 */ /* 0x0007220000000800 */
[----:B------:R-:W-:Y:S01]  /*14eb0*/  FADD.FTZ R4, -R4, R164 ;  /* 0x000000a404047221 */ /* 0x000fe20000010100 */
[----:B------:R-:W-:Y:S01]  /*14ec0*/  IADD3 R244, R244, -0x1, RZ ;  /* 0xfffffffff4f47810 */ /* 0x000fe20007ffe0ff */
[--C-:B------:R-:W-:Y:S02]  /*14ed0*/  FFMA.FTZ R82, R10, c[0x0][0x2d0], -R95.reuse ;  /* 0x0000b4000a527a23 */ /* 0x100fe4000001085f */
[----:B------:R-:W-:Y:S02]  /*14ee0*/  FMUL.FTZ R4, R4, c[0x0][0x2d0] ;  /* 0x0000b40004047a20 */ /* 0x000fe40000410000 */
[C---:B--2---:R-:W-:Y:S02]  /*14ef0*/  FMUL.FTZ R16, R43.reuse, R148 ;  /* 0x000000942b107220 */ /* 0x044fe40000410000 */
[----:B------:R-:W-:Y:S01]  /*14f00*/  FMUL.FTZ R17, R43, R149 ;  /* 0x000000952b117220 */ /* 0x000fe20000410000 */
[----:B------:R2:W5:Y:S01]  /*14f10*/  MUFU.EX2 R40, R4 ;  /* 0x0000000400287308 */ /* 0x0005620000000800 */
[--C-:B------:R-:W-:Y:S02]  /*14f20*/  FFMA.FTZ R81, R11, c[0x0][0x2d0], -R95.reuse ;  /* 0x0000b4000b517a23 */ /* 0x100fe4000001085f */
[--C-:B------:R-:W-:Y:S02]  /*14f30*/  FFMA.FTZ R80, R14, c[0x0][0x2d0], -R95.reuse ;  /* 0x0000b4000e507a23 */ /* 0x100fe4000001085f */
[----:B------:R-:W-:Y:S02]  /*14f40*/  FFMA.FTZ R79, R15, c[0x0][0x2d0], -R95 ;  /* 0x0000b4000f4f7a23 */ /* 0x000fe4000001085f */
[C---:B-1----:R-:W-:Y:S02]  /*14f50*/  FMUL.FTZ R18, R42.reuse, R150 ;  /* 0x000000962a127220 */ /* 0x042fe40000410000 */
[----:B------:R-:W-:Y:S01]  /*14f60*/  FMUL.FTZ R19, R42, R151 ;  /* 0x000000972a137220 */ /* 0x000fe20000410000 */
[----:B------:R-:W1:Y:S01]  /*14f70*/  MUFU.EX2 R71, R71 ;  /* 0x0000004700477308 */ /* 0x000e620000000800 */
[----:B------:R-:W-:Y:S01]  /*14f80*/  LDSM.16.MT88.4 R148, [R225+0x2900] ;  /* 0x00290000e194783b */ /* 0x000fe20000004200 */
[----:B------:R-:W-:Y:S02]  /*14f90*/  FFMA.FTZ R164, R36, c[0x0][0x2d0], -R173 ;  /* 0x0000b40024a47a23 */ /* 0x000fe400000108ad */
[----:B---3--:R-:W-:Y:S02]  /*14fa0*/  FMUL.FTZ R5, R43, R161 ;  /* 0x000000a12b057220 */ /* 0x008fe40000410000 */
[C---:B------:R-:W-:Y:S02]  /*14fb0*/  FMUL.FTZ R6, R42.reuse, R162 ;  /* 0x000000a22a067220 */ /* 0x040fe40000410000 */
[----:B------:R-:W-:Y:S01]  /*14fc0*/  FMUL.FTZ R7, R42, R163 ;  /* 0x000000a32a077220 */ /* 0x000fe20000410000 */
[----:B------:R-:W3:Y:S01]  /*14fd0*/  LDSM.16.MT88.4 R36, [R219+0x100] ;  /* 0x00010000db24783b */ /* 0x000ee20000004200 */
[----:B------:R-:W-:Y:S01]  /*14fe0*/  MUFU.EX2 R70, R70 ;  /* 0x0000004600467308 */ /* 0x000fe20000000800 */
[C---:B----4-:R-:W-:Y:S02]  /*14ff0*/  FMUL.FTZ R8, R41.reuse, R156 ;  /* 0x0000009c29087220 */ /* 0x050fe40000410000 */
[----:B------:R-:W-:Y:S02]  /*15000*/  FMUL.FTZ R9, R41, R157 ;  /* 0x0000009d29097220 */ /* 0x000fe40000410000 */
[----:B--2---:R-:W-:Y:S02]  /*15010*/  FMUL.FTZ R4, R43, R160 ;  /* 0x000000a02b047220 */ /* 0x004fe40000410000 */
[C---:B-----5:R-:W-:Y:S02]  /*15020*/  FMUL.FTZ R10, R40.reuse, R158 ;  /* 0x0000009e280a7220 */ /* 0x060fe40000410000 */
[C---:B------:R-:W-:Y:S01]  /*15030*/  FMUL.FTZ R11, R40.reuse, R159 ;  /* 0x0000009f280b7220 */ /* 0x040fe20000410000 */
[----:B------:R-:W2:Y:S01]  /*15040*/  MUFU.EX2 R74, R74 ;  /* 0x0000004a004a7308 */ /* 0x000ea20000000800 */
[----:B------:R-:W-:Y:S01]  /*15050*/  FMUL.FTZ R29, R41, R137 ;  /* 0x00000089291d7220 */ /* 0x000fe20000410000 */
[-C--:B------:R-:W-:Y:S05]  /*15060*/  HMMA.16816.F32 R4, R48, R20.reuse, R4 ;  /* 0x000000143004723c */ /* 0x080fea0000001804 */
[--C-:B------:R-:W-:Y:S01]  /*15070*/  FFMA.FTZ R137, R57, c[0x0][0x2d0], -R170.reuse ;  /* 0x0000b40039897a23 */ /* 0x100fe200000108aa */
[----:B-1----:R-:W-:Y:S01]  /*15080*/  F2FP.PACK_AB R52, R71, R77 ;  /* 0x0000004d4734723e */ /* 0x002fe200000000ff */
[----:B------:R-:W1:Y:S01]  /*15090*/  LDSM.16.MT88.4 R56, [R218+0x100] ;  /* 0x00010000da38783b */ /* 0x000e620000004200 */
[----:B------:R-:W-:Y:S01]  /*150a0*/  MUFU.EX2 R82, R82 ;  /* 0x0000005200527308 */ /* 0x000fe20000000800 */
[C---:B------:R-:W-:Y:S03]  /*150b0*/  FMUL.FTZ R116, R41.reuse, R116 ;  /* 0x0000007429747220 */ /* 0x040fe60000410000 */
[C---:B------:R-:W-:Y:S02]  /*150c0*/  FMUL.FTZ R117, R41.reuse, R117 ;  /* 0x0000007529757220 */ /* 0x040fe40000410000 */
[C---:B------:R-:W-:Y:S02]  /*150d0*/  FMUL.FTZ R118, R40.reuse, R118 ;  /* 0x0000007628767220 */ /* 0x040fe40000410000 */
[----:B------:R-:W-:Y:S02]  /*150e0*/  FMUL.FTZ R119, R40, R119 ;  /* 0x0000007728777220 */ /* 0x000fe40000410000 */
[----:B------:R-:W4:Y:S01]  /*150f0*/  MUFU.EX2 R81, R81 ;  /* 0x0000005100517308 */ /* 0x000f220000000800 */
[C---:B------:R-:W-:Y:S02]  /*15100*/  FMUL.FTZ R120, R41.reuse, R120 ;  /* 0x0000007829787220 */ /* 0x040fe40000410000 */
[----:B------:R-:W-:Y:S01]  /*15110*/  FMUL.FTZ R121, R41, R121 ;  /* 0x0000007929797220 */ /* 0x000fe20000410000 */
[----:B--2---:R-:W-:Y:S01]  /*15120*/  F2FP.PACK_AB R54, R74, R70 ;  /* 0x000000464a36723e */ /* 0x004fe200000000ff */
[C---:B------:R-:W-:Y:S02]  /*15130*/  FMUL.FTZ R122, R40.reuse, R122 ;  /* 0x0000007a287a7220 */ /* 0x040fe40000410000 */
[----:B------:R-:W-:Y:S02]  /*15140*/  FMUL.FTZ R123, R40, R123 ;  /* 0x0000007b287b7220 */ /* 0x000fe40000410000 */
[C---:B------:R-:W-:Y:S01]  /*15150*/  FMUL.FTZ R124, R43.reuse, R124 ;  /* 0x0000007c2b7c7220 */ /* 0x040fe20000410000 */
[----:B------:R-:W-:Y:S01]  /*15160*/  MUFU.EX2 R80, R80 ;  /* 0x0000005000507308 */ /* 0x000fe20000000800 */
[----:B------:R-:W-:Y:S02]  /*15170*/  FMUL.FTZ R125, R43, R125 ;  /* 0x0000007d2b7d7220 */ /* 0x000fe40000410000 */
[C---:B------:R-:W-:Y:S02]  /*15180*/  FMUL.FTZ R126, R42.reuse, R126 ;  /* 0x0000007e2a7e7220 */ /* 0x040fe40000410000 */
[----:B------:R-:W-:Y:S02]  /*15190*/  FMUL.FTZ R127, R42, R127 ;  /* 0x0000007f2a7f7220 */ /* 0x000fe40000410000 */
[C---:B------:R-:W-:Y:S02]  /*151a0*/  FMUL.FTZ R12, R41.reuse, R152 ;  /* 0x00000098290c7220 */ /* 0x040fe40000410000 */
[----:B------:R-:W-:Y:S01]  /*151b0*/  FMUL.FTZ R13, R41, R153 ;  /* 0x00000099290d7220 */ /* 0x000fe20000410000 */
[----:B------:R-:W2:Y:S01]  /*151c0*/  MUFU.EX2 R79, R79 ;  /* 0x0000004f004f7308 */ /* 0x000ea20000000800 */
[C---:B------:R-:W-:Y:S02]  /*151d0*/  FMUL.FTZ R14, R40.reuse, R154 ;  /* 0x0000009a280e7220 */ /* 0x040fe40000410000 */
[C---:B------:R-:W-:Y:S01]  /*151e0*/  FMUL.FTZ R15, R40.reuse, R155 ;  /* 0x0000009b280f7220 */ /* 0x040fe20000410000 */
[----:B----4-:R-:W-:Y:S01]  /*151f0*/  F2FP.PACK_AB R53, R81, R82 ;  /* 0x000000525135723e */ /* 0x010fe200000000ff */
[C---:B------:R-:W-:Y:S02]  /*15200*/  FMUL.FTZ R24, R41.reuse, R140 ;  /* 0x0000008c29187220 */ /* 0x040fe40000410000 */
[----:B------:R-:W-:Y:S02]  /*15210*/  FMUL.FTZ R25, R41, R141 ;  /* 0x0000008d29197220 */ /* 0x000fe40000410000 */
[C---:B------:R-:W-:Y:S01]  /*15220*/  FMUL.FTZ R26, R40.reuse, R142 ;  /* 0x0000008e281a7220 */ /* 0x040fe20000410000 */
[----:B------:R-:W-:Y:S01]  /*15230*/  MUFU.EX2 R84, R84 ;  /* 0x0000005400547308 */ /* 0x000fe20000000800 */
[C---:B------:R-:W-:Y:S02]  /*15240*/  FMUL.FTZ R27, R40.reuse, R143 ;  /* 0x0000008f281b7220 */ /* 0x040fe40000410000 */
[C---:B------:R-:W-:Y:S02]  /*15250*/  FMUL.FTZ R30, R40.reuse, R138 ;  /* 0x0000008a281e7220 */ /* 0x040fe40000410000 */
[----:B------:R-:W-:Y:S02]  /*15260*/  FMUL.FTZ R31, R40, R139 ;  /* 0x0000008b281f7220 */ /* 0x000fe40000410000 */
[C---:B------:R-:W-:Y:S02]  /*15270*/  FMUL.FTZ R100, R43.reuse, R100 ;  /* 0x000000642b647220 */ /* 0x040fe40000410000 */
[----:B------:R-:W-:Y:S01]  /*15280*/  FMUL.FTZ R101, R43, R101 ;  /* 0x000000652b657220 */ /* 0x000fe20000410000 */
[----:B------:R-:W-:Y:S01]  /*15290*/  MUFU.EX2 R83, R83 ;  /* 0x0000005300537308 */ /* 0x000fe20000000800 */
[C---:B------:R-:W-:Y:S02]  /*152a0*/  FMUL.FTZ R102, R42.reuse, R102 ;  /* 0x000000662a667220 */ /* 0x040fe40000410000 */
[----:B------:R-:W-:Y:S01]  /*152b0*/  FMUL.FTZ R103, R42, R103 ;  /* 0x000000672a677220 */ /* 0x000fe20000410000 */
[----:B--2---:R-:W-:Y:S01]  /*152c0*/  F2FP.PACK_AB R55, R79, R80 ;  /* 0x000000504f37723e */ /* 0x004fe200000000ff */
[C---:B------:R-:W-:Y:S02]  /*152d0*/  FMUL.FTZ R104, R41.reuse, R104 ;  /* 0x0000006829687220 */ /* 0x040fe40000410000 */
[C---:B------:R-:W-:Y:S02]  /*152e0*/  FMUL.FTZ R105, R41.reuse, R105 ;  /* 0x0000006929697220 */ /* 0x040fe40000410000 */
[C---:B------:R-:W-:Y:S01]  /*152f0*/  FMUL.FTZ R106, R40.reuse, R106 ;  /* 0x0000006a286a7220 */ /* 0x040fe20000410000 */
[----:B------:R-:W-:Y:S01]  /*15300*/  MUFU.EX2 R85, R85 ;  /* 0x0000005500557308 */ /* 0x000fe20000000800 */
[C---:B------:R-:W-:Y:S04]  /*15310*/  HMMA.16816.F32 R8, R52.reuse, R20, R8 ;  /* 0x000000143408723c */ /* 0x040fe80000001808 */
[C---:B------:R-:W-:Y:S02]  /*15320*/  FMUL.FTZ R107, R40.reuse, R107 ;  /* 0x0000006b286b7220 */ /* 0x040fe40000410000 */
[----:B------:R-:W-:Y:S02]  /*15330*/  FMUL.FTZ R108, R41, R108 ;  /* 0x0000006c296c7220 */ /* 0x000fe40000410000 */
[-C--:B------:R-:W-:Y:S01]  /*15340*/  HMMA.16816.F32 R12, R52, R22.reuse, R12 ;  /* 0x00000016340c723c */ /* 0x080fe2000000180c */
[----:B------:R-:W-:Y:S03]  /*15350*/  MUFU.EX2 R86, R86 ;  /* 0x0000005600567308 */ /* 0x000fe60000000800 */
[C---:B------:R-:W-:Y:S02]  /*15360*/  FMUL.FTZ R20, R43.reuse, R144 ;  /* 0x000000902b147220 */ /* 0x040fe40000410000 */
[----:B------:R-:W-:Y:S02]  /*15370*/  FMUL.FTZ R21, R43, R145 ;  /* 0x000000912b157220 */ /* 0x000fe40000410000 */
[C---:B------:R-:W-:Y:S03]  /*15380*/  HMMA.16816.F32 R16, R48.reuse, R22, R16 ;  /* 0x000000163010723c */ /* 0x040fe60000001810 */
[----:B------:R-:W-:Y:S01]  /*15390*/  MUFU.EX2 R87, R87 ;  /* 0x0000005700577308 */ /* 0x000fe20000000800 */
[----:B------:R-:W-:Y:S02]  /*153a0*/  FMUL.FTZ R109, R41, R109 ;  /* 0x0000006d296d7220 */ /* 0x000fe40000410000 */
[----:B------:R-:W-:Y:S02]  /*153b0*/  FMUL.FTZ R110, R40, R110 ;  /* 0x0000006e286e7220 */ /* 0x000fe40000410000 */
[C---:B------:R-:W-:Y:S04]  /*153c0*/  FMUL.FTZ R22, R42.reuse, R146 ;  /* 0x000000922a167220 */ /* 0x040fe80000410000 */
[----:B------:R-:W-:Y:S01]  /*153d0*/  FMUL.FTZ R23, R42, R147 ;  /* 0x000000932a177220 */ /* 0x000fe20000410000 */
[----:B------:R-:W-:Y:S01]  /*153e0*/  MUFU.EX2 R164, R164 ;  /* 0x000000a400a47308 */ /* 0x000fe20000000800 */
[----:B------:R-:W-:Y:S02]  /*153f0*/  FMUL.FTZ R111, R40, R111 ;  /* 0x0000006f286f7220 */ /* 0x000fe40000410000 */
[C---:B------:R-:W-:Y:S02]  /*15400*/  FMUL.FTZ R112, R43.reuse, R112 ;  /* 0x000000702b707220 */ /* 0x040fe40000410000 */
[----:B------:R-:W-:Y:S01]  /*15410*/  FMUL.FTZ R113, R43, R113 ;  /* 0x000000712b717220 */ /* 0x000fe20000410000 */
[-C--:B------:R-:W-:Y:S03]  /*15420*/  HMMA.16816.F32 R20, R48, R32.reuse, R20 ;  /* 0x000000203014723c */ /* 0x080fe60000001814 */
[C---:B------:R-:W-:Y:S01]  /*15430*/  FMUL.FTZ R114, R42.reuse, R114 ;  /* 0x000000722a727220 */ /* 0x040fe20000410000 */
[----:B------:R-:W-:Y:S01]  /*15440*/  MUFU.EX2 R165, R165 ;  /* 0x000000a500a57308 */ /* 0x000fe20000000800 */
[----:B------:R-:W-:Y:S02]  /*15450*/  FMUL.FTZ R115, R42, R115 ;  /* 0x000000732a737220 */ /* 0x000fe40000410000 */
[--C-:B------:R-:W-:Y:S01]  /*15460*/  FFMA.FTZ R203, R203, c[0x0][0x2d0], -R95.reuse ;  /* 0x0000b400cbcb7a23 */ /* 0x100fe2000001085f */
[C---:B------:R-:W-:Y:S04]  /*15470*/  HMMA.16816.F32 R24, R52.reuse, R32, R24 ;  /* 0x000000203418723c */ /* 0x040fe80000001818 */
[----:B------:R-:W-:Y:S02]  /*15480*/  FFMA.FTZ R205, R205, c[0x0][0x2d0], -R95 ;  /* 0x0000b400cdcd7a23 */ /* 0x000fe4000001085f */
[----:B------:R-:W-:Y:S01]  /*15490*/  MUFU.EX2 R137, R137 ;  /* 0x0000008900897308 */ /* 0x000fe20000000800 */
[--C-:B------:R-:W-:Y:S02]  /*154a0*/  FFMA.FTZ R32, R28, c[0x0][0x2d0], -R170.reuse ;  /* 0x0000b4001c207a23 */ /* 0x100fe400000108aa */
[----:B------:R-:W-:Y:S03]  /*154b0*/  FMUL.FTZ R28, R41, R136 ;  /* 0x00000088291c7220 */ /* 0x000fe60000410000 */
[----:B------:R-:W-:Y:S02]  /*154c0*/  FMUL.FTZ R33, R43, R133 ;  /* 0x000000852b217220 */ /* 0x000fe40000410000 */
[----:B------:R-:W-:Y:S02]  /*154d0*/  FFMA.FTZ R133, R167, c[0x0][0x2d0], -R170 ;  /* 0x0000b400a7857a23 */ /* 0x000fe400000108aa */
[-C--:B------:R-:W-:Y:S01]  /*154e0*/  HMMA.16816.F32 R28, R52, R34.reuse, R28 ;  /* 0x00000022341c723c */ /* 0x080fe2000000181c */
[----:B------:R2:W4:Y:S02]  /*154f0*/  MUFU.EX2 R136, R32 ;  /* 0x0000002000887308 */ /* 0x0005240000000800 */
[----:B------:R-:W-:Y:S02]  /*15500*/  FFMA.FTZ R167, R64, c[0x0][0x2d0], -R173 ;  /* 0x0000b40040a77a23 */ /* 0x000fe400000108ad */
[--C-:B------:R-:W-:Y:S02]  /*15510*/  FFMA.FTZ R208, R208, c[0x0][0x2d0], -R95.reuse ;  /* 0x0000b400d0d07a23 */ /* 0x100fe4000001085f */
[--C-:B------:R-:W-:Y:S01]  /*15520*/  FFMA.FTZ R211, R211, c[0x0][0x2d0], -R95.reuse ;  /* 0x0000b400d3d37a23 */ /* 0x100fe2000001085f */
[C---:B------:R-:W-:Y:S03]  /*15530*/  HMMA.16816.F32 R100, R48.reuse, R34, R100 ;  /* 0x000000223064723c */ /* 0x040fe60000001864 */
[----:B------:R-:W-:Y:S01]  /*15540*/  MUFU.EX2 R133, R133 ;  /* 0x0000008500857308 */ /* 0x000fe20000000800 */
[--C-:B------:R-:W-:Y:S02]  /*15550*/  FFMA.FTZ R249, R249, c[0x0][0x2d0], -R95.reuse ;  /* 0x0000b400f9f97a23 */ /* 0x100fe4000001085f */
[--C-:B------:R-:W-:Y:S02]  /*15560*/  FFMA.FTZ R245, R245, c[0x0][0x2d0], -R95.reuse ;  /* 0x0000b400f5f57a23 */ /* 0x100fe4000001085f */
[C---:B------:R-:W-:Y:S04]  /*15570*/  FMUL.FTZ R34, R42.reuse, R134 ;  /* 0x000000862a227220 */ /* 0x040fe80000410000 */
[----:B------:R-:W-:Y:S01]  /*15580*/  FMUL.FTZ R35, R42, R135 ;  /* 0x000000872a237220 */ /* 0x000fe20000410000 */
[----:B------:R-:W-:Y:S01]  /*15590*/  MUFU.EX2 R166, R166 ;  /* 0x000000a600a67308 */ /* 0x000fe20000000800 */
[----:B------:R-:W-:Y:S02]  /*155a0*/  FFMA.FTZ R134, R63, c[0x0][0x2d0], -R174 ;  /* 0x0000b4003f867a23 */ /* 0x000fe400000108ae */
[--C-:B------:R-:W-:Y:S02]  /*155b0*/  FFMA.FTZ R135, R61, c[0x0][0x2d0], -R95.reuse ;  /* 0x0000b4003d877a23 */ /* 0x100fe4000001085f */
[----:B--2---:R-:W-:Y:S02]  /*155c0*/  FMUL.FTZ R32, R43, R132 ;  /* 0x000000842b207220 */ /* 0x004fe40000410000 */
[--C-:B------:R-:W-:Y:S02]  /*155d0*/  FFMA.FTZ R209, R209, c[0x0][0x2d0], -R95.reuse ;  /* 0x0000b400d1d17a23 */ /* 0x100fe4000001085f */
[----:B------:R-:W-:Y:S01]  /*155e0*/  FFMA.FTZ R206, R206, c[0x0][0x2d0], -R95 ;  /* 0x0000b400cece7a23 */ /* 0x000fe2000001085f */
[----:B------:R2:W5:Y:S01]  /*155f0*/  MUFU.EX2 R132, R62 ;  /* 0x0000003e00847308 */ /* 0x0005620000000800 */
[--C-:B------:R-:W-:Y:S01]  /*15600*/  FFMA.FTZ R178, R178, c[0x0][0x2d0], -R173.reuse ;  /* 0x0000b400b2b27a23 */ /* 0x100fe200000108ad */
[-C--:B---3--:R-:W-:Y:S03]  /*15610*/  HMMA.16816.F32 R32, R48, R36.reuse, R32 ;  /* 0x000000243020723c */ /* 0x088fe60000001820 */
[----:B------:R-:W-:Y:S02]  /*15620*/  FFMA.FTZ R177, R177, c[0x0][0x2d0], -R173 ;  /* 0x0000b400b1b17a23 */ /* 0x000fe400000108ad */
[--C-:B------:R-:W-:Y:S02]  /*15630*/  FFMA.FTZ R188, R188, c[0x0][0x2d0], -R170.reuse ;  /* 0x0000b400bcbc7a23 */ /* 0x100fe400000108aa */
[--C-:B------:R-:W-:Y:S01]  /*15640*/  FFMA.FTZ R184, R184, c[0x0][0x2d0], -R170.reuse ;  /* 0x0000b400b8b87a23 */ /* 0x100fe200000108aa */
[C---:B------:R-:W-:Y:S01]  /*15650*/  HMMA.16816.F32 R104, R52.reuse, R36, R104 ;  /* 0x000000243468723c */ /* 0x040fe20000001868 */
[----:B------:R-:W-:Y:S03]  /*15660*/  MUFU.EX2 R135, R135 ;  /* 0x0000008700877308 */ /* 0x000fe60000000800 */
[--C-:B------:R-:W-:Y:S02]  /*15670*/  FFMA.FTZ R182, R182, c[0x0][0x2d0], -R170.reuse ;  /* 0x0000b400b6b67a23 */ /* 0x100fe400000108aa */
[----:B------:R-:W-:Y:S02]  /*15680*/  FFMA.FTZ R180, R180, c[0x0][0x2d0], -R170 ;  /* 0x0000b400b4b47a23 */ /* 0x000fe400000108aa */
[-C--:B------:R-:W-:Y:S03]  /*15690*/  HMMA.16816.F32 R108, R52, R38.reuse, R108 ;  /* 0x00000026346c723c */ /* 0x080fe6000000186c */
[----:B------:R-:W-:Y:S01]  /*156a0*/  MUFU.EX2 R134, R134 ;  /* 0x0000008600867308 */ /* 0x000fe20000000800 */
[C---:B------:R-:W-:Y:S02]  /*156b0*/  FMUL.FTZ R36, R43.reuse, R128 ;  /* 0x000000802b247220 */ /* 0x040fe40000410000 */
[--C-:B------:R-:W-:Y:S02]  /*156c0*/  FFMA.FTZ R128, R60, c[0x0][0x2d0], -R95.reuse ;  /* 0x0000b4003c807a23 */ /* 0x100fe4000001085f */
[C---:B------:R-:W-:Y:S01]  /*156d0*/  HMMA.16816.F32 R112, R48.reuse, R38, R112 ;  /* 0x000000263070723c */ /* 0x040fe20000001870 */
[----:B--2---:R-:W2:Y:S03]  /*156e0*/  LDSM.16.MT88.4 R60, [R225+0x900] ;  /* 0x00090000e13c783b */ /* 0x004ea60000004200 */
[----:B------:R-:W-:Y:S01]  /*156f0*/  FMUL.FTZ R37, R43, R129 ;  /* 0x000000812b257220 */ /* 0x000fe20000410000 */
[----:B------:R-:W3:Y:S01]  /*15700*/  MUFU.EX2 R128, R128 ;  /* 0x0000008000807308 */ /* 0x000ee20000000800 */
[--C-:B------:R-:W-:Y:S02]  /*15710*/  FFMA.FTZ R129, R67, c[0x0][0x2d0], -R95.reuse ;  /* 0x0000b40043817a23 */ /* 0x100fe4000001085f */
[C---:B------:R-:W-:Y:S04]  /*15720*/  FMUL.FTZ R38, R42.reuse, R130 ;  /* 0x000000822a267220 */ /* 0x040fe80000410000 */
[----:B------:R-:W-:Y:S02]  /*15730*/  FMUL.FTZ R39, R42, R131 ;  /* 0x000000832a277220 */ /* 0x000fe40000410000 */
[--C-:B------:R-:W-:Y:S01]  /*15740*/  FFMA.FTZ R130, R66, c[0x0][0x2d0], -R95.reuse ;  /* 0x0000b40042827a23 */ /* 0x100fe2000001085f */
[----:B------:R-:W-:Y:S01]  /*15750*/  MUFU.EX2 R129, R129 ;  /* 0x0000008100817308 */ /* 0x000fe20000000800 */
[----:B------:R-:W-:Y:S01]  /*15760*/  LDSM.16.MT88.4 R64, [R219+0x900] ;  /* 0x00090000db40783b */ /* 0x000fe20000004200 */
[--C-:B------:R-:W-:Y:S02]  /*15770*/  FFMA.FTZ R131, R252, c[0x0][0x2d0], -R174.reuse ;  /* 0x0000b400fc837a23 */ /* 0x100fe400000108ae */
[-C--:B-1----:R-:W-:Y:S03]  /*15780*/  HMMA.16816.F32 R36, R48, R56.reuse, R36 ;  /* 0x000000383024723c */ /* 0x082fe60000001824 */
[--C-:B------:R-:W-:Y:S02]  /*15790*/  FFMA.FTZ R187, R187, c[0x0][0x2d0], -R95.reuse ;  /* 0x0000b400bbbb7a23 */ /* 0x100fe4000001085f */
[--C-:B------:R-:W-:Y:S01]  /*157a0*/  FFMA.FTZ R183, R183, c[0x0][0x2d0], -R95.reuse ;  /* 0x0000b400b7b77a23 */ /* 0x100fe2000001085f */
[----:B------:R-:W1:Y:S01]  /*157b0*/  MUFU.EX2 R130, R130 ;  /* 0x0000008200827308 */ /* 0x000e620000000800 */
[--C-:B------:R-:W-:Y:S01]  /*157c0*/  FFMA.FTZ R181, R181, c[0x0][0x2d0], -R95.reuse ;  /* 0x0000b400b5b57a23 */ /* 0x100fe2000001085f */
[C---:B------:R-:W-:Y:S04]  /*157d0*/  HMMA.16816.F32 R116, R52.reuse, R56, R116 ;  /* 0x000000383474723c */ /* 0x040fe80000001874 */
[----:B------:R-:W-:Y:S02]  /*157e0*/  FFMA.FTZ R179, R179, c[0x0][0x2d0], -R95 ;  /* 0x0000b400b3b37a23 */ /* 0x000fe4000001085f */
[--C-:B------:R-:W-:Y:S02]  /*157f0*/  FFMA.FTZ R172, R172, c[0x0][0x2d0], -R174.reuse ;  /* 0x0000b400acac7a23 */ /* 0x100fe400000108ae */
[-C--:B------:R-:W-:Y:S01]  /*15800*/  HMMA.16816.F32 R120, R52, R58.reuse, R120 ;  /* 0x0000003a3478723c */ /* 0x080fe20000001878 */
[----:B------:R-:W-:Y:S03]  /*15810*/  MUFU.EX2 R131, R131 ;  /* 0x0000008300837308 */ /* 0x000fe60000000800 */
[--C-:B------:R-:W-:Y:S02]  /*15820*/  FFMA.FTZ R168, R168, c[0x0][0x2d0], -R174.reuse ;  /* 0x0000b400a8a87a23 */ /* 0x100fe400000108ae */
[--C-:B------:R-:W-:Y:S01]  /*15830*/  FFMA.FTZ R171, R171, c[0x0][0x2d0], -R173.reuse ;  /* 0x0000b400abab7a23 */ /* 0x100fe200000108ad */
[----:B----4-:R-:W-:Y:S01]  /*15840*/  F2FP.PACK_AB R52, R137, R136 ;  /* 0x000000888934723e */ /* 0x010fe200000000ff */
[----:B------:R-:W-:Y:S01]  /*15850*/  HMMA.16816.F32 R124, R48, R58, R124 ;  /* 0x0000003a307c723c */ /* 0x000fe2000000187c */
[----:B------:R-:W4:Y:S02]  /*15860*/  LDSM.16.MT88.4 R56, [R220+0x900] ;  /* 0x00090000dc38783b */ /* 0x000f240000004200 */
[----:B------:R-:W-:Y:S01]  /*15870*/  MUFU.EX2 R167, R167 ;  /* 0x000000a700a77308 */ /* 0x000fe20000000800 */
[----:B-----5:R-:W-:Y:S01]  /*15880*/  F2FP.PACK_AB R54, R133, R132 ;  /* 0x000000848536723e */ /* 0x020fe200000000ff */
[--C-:B------:R-:W-:Y:S01]  /*15890*/  FFMA.FTZ R169, R169, c[0x0][0x2d0], -R173.reuse ;  /* 0x0000b400a9a97a23 */ /* 0x100fe200000108ad */
[----:B---3--:R-:W-:Y:S01]  /*158a0*/  F2FP.PACK_AB R53, R128, R135 ;  /* 0x000000878035723e */ /* 0x008fe200000000ff */
[--C-:B------:R-:W-:Y:S01]  /*158b0*/  FFMA.FTZ R96, R96, c[0x0][0x2d0], -R174.reuse ;  /* 0x0000b40060607a23 */ /* 0x100fe200000108ae */
[----:B------:R-:W-:Y:S01]  /*158c0*/  F2FP.PACK_AB R48, R84, R75 ;  /* 0x0000004b5430723e */ /* 0x000fe200000000ff */
[----:B------:R-:W-:Y:S03]  /*158d0*/  FFMA.FTZ R174, R97, c[0x0][0x2d0], -R174 ;  /* 0x0000b40061ae7a23 */ /* 0x000fe600000108ae */
[----:B------:R-:W-:Y:S01]  /*158e0*/  F2FP.PACK_AB R49, R85, R83 ;  /* 0x000000535531723e */ /* 0x000fe200000000ff */
[----:B------:R-:W-:Y:S01]  /*158f0*/  MUFU.EX2 R191, R191 ;  /* 0x000000bf00bf7308 */ /* 0x000fe20000000800 */
[----:B------:R-:W-:Y:S01]  /*15900*/  F2FP.PACK_AB R50, R87, R86 ;  /* 0x000000565732723e */ /* 0x000fe200000000ff */
[--C-:B------:R-:W-:Y:S01]  /*15910*/  FFMA.FTZ R97, R98, c[0x0][0x2d0], -R173.reuse ;  /* 0x0000b40062617a23 */ /* 0x100fe200000108ad */
[----:B------:R-:W-:Y:S01]  /*15920*/  F2FP.PACK_AB R51, R165, R164 ;  /* 0x000000a4a533723e */ /* 0x000fe200000000ff */
[----:B------:R-:W-:Y:S01]  /*15930*/  FFMA.FTZ R173, R99, c[0x0][0x2d0], -R173 ;  /* 0x0000b40063ad7a23 */ /* 0x000fe200000108ad */
[----:B-1----:R-:W-:Y:S01]  /*15940*/  F2FP.PACK_AB R55, R130, R129 ;  /* 0x000000818237723e */ /* 0x002fe200000000ff */
[--C-:B------:R-:W-:Y:S02]  /*15950*/  FFMA.FTZ R88, R88, c[0x0][0x2d0], -R170.reuse ;  /* 0x0000b40058587a23 */ /* 0x100fe400000108aa */
[--C-:B------:R-:W-:Y:S02]  /*15960*/  FFMA.FTZ R89, R89, c[0x0][0x2d0], -R170.reuse ;  /* 0x0000b40059597a23 */ /* 0x100fe400000108aa */
[-C--:B--2---:R-:W-:Y:S01]  /*15970*/  HMMA.16816.F32 R4, R48, R60.reuse, R4 ;  /* 0x0000003c3004723c */ /* 0x084fe20000001804 */
[----:B------:R-:W-:Y:S02]  /*15980*/  MUFU.EX2 R192, R192 ;  /* 0x000000c000c07308 */ /* 0x000fe40000000800 */
[--C-:B------:R-:W-:Y:S02]  /*15990*/  FFMA.FTZ R92, R92, c[0x0][0x2d0], -R170.reuse ;  /* 0x0000b4005c5c7a23 */ /* 0x100fe400000108aa */
[----:B------:R-:W-:Y:S02]  /*159a0*/  FFMA.FTZ R170, R93, c[0x0][0x2d0], -R170 ;  /* 0x0000b4005daa7a23 */ /* 0x000fe400000108aa */
[----:B------:R-:W-:Y:S01]  /*159b0*/  FFMA.FTZ R76, R43, R243, R76 ;  /* 0x000000f32b4c7223 */ /* 0x000fe2000001004c */
[C---:B------:R-:W-:Y:S03]  /*159c0*/  HMMA.16816.F32 R8, R52.reuse, R60, R8 ;  /* 0x0000003c3408723c */ /* 0x040fe60000001808 */
[----:B------:R-:W-:Y:S01]  /*159d0*/  MUFU.EX2 R193, R193 ;  /* 0x000000c100c17308 */ /* 0x000fe20000000800 */
[----:B------:R-:W-:Y:S02]  /*159e0*/  FFMA.FTZ R77, R41, R241, R77 ;  /* 0x000000f1294d7223 */ /* 0x000fe4000001004d */
[----:B------:R-:W-:Y:S02]  /*159f0*/  FADD.FTZ R76, R69, R76 ;  /* 0x0000004c454c7221 */ /* 0x000fe40000010000 */
[-C--:B------:R-:W-:Y:S04]  /*15a00*/  HMMA.16816.F32 R12, R52, R62.reuse, R12 ;  /* 0x0000003e340c723c */ /* 0x080fe8000000180c */
[----:B------:R-:W-:Y:S01]  /*15a10*/  FADD.FTZ R77, R71, R77 ;  /* 0x0000004d474d7221 */ /* 0x000fe20000010000 */
[----:B------:R-:W-:Y:S01]  /*15a20*/  MUFU.EX2 R194, R194 ;  /* 0x000000c200c27308 */ /* 0x000fe20000000800 */
[----:B------:R-:W-:Y:S02]  /*15a30*/  FADD.FTZ R76, R46, R76 ;  /* 0x0000004c2e4c7221 */ /* 0x000fe40000010000 */
[C---:B------:R-:W-:Y:S01]  /*15a40*/  HMMA.16816.F32 R16, R48.reuse, R62, R16 ;  /* 0x0000003e3010723c */ /* 0x040fe20000001810 */
[----:B------:R-:W1:Y:S03]  /*15a50*/  LDSM.16.MT88.4 R60, [R218+0x900] ;  /* 0x00090000da3c783b */ /* 0x000e660000004200 */
[----:B------:R-:W-:Y:S02]  /*15a60*/  FADD.FTZ R77, R70, R77 ;  /* 0x0000004d464d7221 */ /* 0x000fe40000010000 */
[----:B------:R-:W-:Y:S01]  /*15a70*/  FFMA.FTZ R82, R40, R240, R82 ;  /* 0x000000f028527223 */ /* 0x000fe20000010052 */
[----:B------:R-:W2:Y:S01]  /*15a80*/  MUFU.EX2 R195, R195 ;  /* 0x000000c300c37308 */ /* 0x000ea20000000800 */
[-C--:B----4-:R-:W-:Y:S04]  /*15a90*/  HMMA.16816.F32 R20, R48, R56.reuse, R20 ;  /* 0x000000383014723c */ /* 0x090fe80000001814 */
[----:B------:R-:W-:Y:S02]  /*15aa0*/  FADD.FTZ R76, R47, R76 ;  /* 0x0000004c2f4c7221 */ /* 0x000fe40000010000 */
[----:B------:R-:W-:Y:S02]  /*15ab0*/  FADD.FTZ R77, R74, R77 ;  /* 0x0000004d4a4d7221 */ /* 0x000fe40000010000 */
[C---:B------:R-:W-:Y:S01]  /*15ac0*/  HMMA.16816.F32 R24, R52.reuse, R56, R24 ;  /* 0x000000383418723c */ /* 0x040fe20000001818 */
[----:B------:R-:W3:Y:S03]  /*15ad0*/  MUFU.EX2 R197, R197 ;  /* 0x000000c500c57308 */ /* 0x000ee60000000800 */
[----:B------:R-:W-:Y:S02]  /*15ae0*/  FADD.FTZ R82, R81, R82 ;  /* 0x0000005251527221 */ /* 0x000fe40000010000 */
[----:B------:R-:W-:Y:S02]  /*15af0*/  FADD.FTZ R76, R75, R76 ;  /* 0x0000004c4b4c7221 */ /* 0x000fe40000010000 */
[-C--:B------:R-:W-:Y:S03]  /*15b00*/  HMMA.16816.F32 R28, R52, R58.reuse, R28 ;  /* 0x0000003a341c723c */ /* 0x080fe6000000181c */
[----:B------:R-:W-:Y:S01]  /*15b10*/  MUFU.EX2 R198, R198 ;  /* 0x000000c600c67308 */ /* 0x000fe20000000800 */
[----:B------:R-:W-:Y:S02]  /*15b20*/  FADD.FTZ R77, R136, R77 ;  /* 0x0000004d884d7221 */ /* 0x000fe40000010000 */
[----:B------:R-:W-:Y:S02]  /*15b30*/  FFMA.FTZ R78, R42, R242, R78 ;  /* 0x000000f22a4e7223 */ /* 0x000fe4000001004e */
[C---:B------:R-:W-:Y:S01]  /*15b40*/  HMMA.16816.F32 R100, R48.reuse, R58, R100 ;  /* 0x0000003a3064723c */ /* 0x040fe20000001864 */
[----:B------:R-:W4:Y:S03]  /*15b50*/  LDSM.16.MT88.4 R56, [R225+0x1100] ;  /* 0x00110000e138783b */ /* 0x000f260000004200 */
[----:B------:R-:W-:Y:S01]  /*15b60*/  FADD.FTZ R82, R80, R82 ;  /* 0x0000005250527221 */ /* 0x000fe20000010000 */
[----:B------:R-:W5:Y:S01]  /*15b70*/  MUFU.EX2 R199, R199 ;  /* 0x000000c700c77308 */ /* 0x000f620000000800 */
[----:B------:R-:W-:Y:S02]  /*15b80*/  FADD.FTZ R76, R84, R76 ;  /* 0x0000004c544c7221 */ /* 0x000fe40000010000 */
[-C--:B------:R-:W-:Y:S04]  /*15b90*/  HMMA.16816.F32 R32, R48, R64.reuse, R32 ;  /* 0x000000403020723c */ /* 0x080fe80000001820 */
[----:B------:R-:W-:Y:S02]  /*15ba0*/  FADD.FTZ R77, R137, R77 ;  /* 0x0000004d894d7221 */ /* 0x000fe40000010000 */
[----:B------:R-:W-:Y:S01]  /*15bb0*/  FADD.FTZ R78, R73, R78 ;  /* 0x0000004e494e7221 */ /* 0x000fe20000010000 */
[----:B------:R-:W-:Y:S01]  /*15bc0*/  MUFU.EX2 R203, R203 ;  /* 0x000000cb00cb7308 */ /* 0x000fe20000000800 */
[C---:B------:R-:W-:Y:S04]  /*15bd0*/  HMMA.16816.F32 R104, R52.reuse, R64, R104 ;  /* 0x000000403468723c */ /* 0x040fe80000001868 */
[----:B------:R-:W-:Y:S02]  /*15be0*/  FADD.FTZ R82, R79, R82 ;  /* 0x000000524f527221 */ /* 0x000fe40000010000 */
[----:B------:R-:W-:Y:S02]  /*15bf0*/  FADD.FTZ R76, R86, R76 ;  /* 0x0000004c564c7221 */ /* 0x000fe40000010000 */
[-C--:B------:R-:W-:Y:S01]  /*15c00*/  HMMA.16816.F32 R108, R52, R66.reuse, R108 ;  /* 0x00000042346c723c */ /* 0x080fe2000000186c */
[----:B------:R-:W2:Y:S03]  /*15c10*/  MUFU.EX2 R205, R205 ;  /* 0x000000cd00cd7308 */ /* 0x000ea60000000800 */
[----:B------:R-:W-:Y:S02]  /*15c20*/  FADD.FTZ R77, R132, R77 ;  /* 0x0000004d844d7221 */ /* 0x000fe40000010000 */
[----:B------:R-:W-:Y:S02]  /*15c30*/  FADD.FTZ R78, R68, R78 ;  /* 0x0000004e444e7221 */ /* 0x000fe40000010000 */
[C---:B------:R-:W-:Y:S01]  /*15c40*/  HMMA.16816.F32 R112, R48.reuse, R66, R112 ;  /* 0x000000423070723c */ /* 0x040fe20000001870 */
[----:B------:R-:W-:Y:S02]  /*15c50*/  LDSM.16.MT88.4 R64, [R219+0x1100] ;  /* 0x00110000db40783b */ /* 0x000fe40000004200 */
[----:B------:R-:W-:Y:S01]  /*15c60*/  MUFU.EX2 R208, R208 ;  /* 0x000000d000d07308 */ /* 0x000fe20000000800 */
[----:B------:R-:W-:Y:S02]  /*15c70*/  FADD.FTZ R82, R135, R82 ;  /* 0x0000005287527221 */ /* 0x000fe40000010000 */
[----:B------:R-:W-:Y:S02]  /*15c80*/  FADD.FTZ R76, R87, R76 ;  /* 0x0000004c574c7221 */ /* 0x000fe40000010000 */
[-C--:B-1----:R-:W-:Y:S04]  /*15c90*/  HMMA.16816.F32 R36, R48, R60.reuse, R36 ;  /* 0x0000003c3024723c */ /* 0x082fe80000001824 */
[----:B------:R-:W-:Y:S01]  /*15ca0*/  FADD.FTZ R133, R133, R77 ;  /* 0x0000004d85857221 */ /* 0x000fe20000010000 */
[----:B------:R-:W1:Y:S01]  /*15cb0*/  MUFU.EX2 R211, R211 ;  /* 0x000000d300d37308 */ /* 0x000e620000000800 */
[----:B------:R-:W-:Y:S02]  /*15cc0*/  FADD.FTZ R78, R72, R78 ;  /* 0x0000004e484e7221 */ /* 0x000fe40000010000 */
[C---:B------:R-:W-:Y:S04]  /*15cd0*/  HMMA.16816.F32 R116, R52.reuse, R60, R116 ;  /* 0x0000003c3474723c */ /* 0x040fe80000001874 */
[----:B------:R-:W-:Y:S02]  /*15ce0*/  FADD.FTZ R128, R128, R82 ;  /* 0x0000005280807221 */ /* 0x000fe40000010000 */
[----:B--2---:R-:W-:Y:S01]  /*15cf0*/  FADD.FTZ R133, R195, R133 ;  /* 0x00000085c3857221 */ /* 0x004fe20000010000 */
[----:B------:R-:W2:Y:S01]  /*15d00*/  MUFU.EX2 R201, R201 ;  /* 0x000000c900c97308 */ /* 0x000ea20000000800 */
[-C--:B------:R-:W-:Y:S04]  /*15d10*/  HMMA.16816.F32 R120, R52, R62.reuse, R120 ;  /* 0x0000003e3478723c */ /* 0x080fe80000001878 */
[----:B------:R-:W-:Y:S02]  /*15d20*/  FADD.FTZ R78, R83, R78 ;  /* 0x0000004e534e7221 */ /* 0x000fe40000010000 */
[----:B------:R-:W-:Y:S01]  /*15d30*/  FADD.FTZ R128, R129, R128 ;  /* 0x0000008081807221 */ /* 0x000fe20000010000 */
[----:B---3--:R-:W-:Y:S01]  /*15d40*/  F2FP.PACK_AB R52, R197, R195 ;  /* 0x000000c3c534723e */ /* 0x008fe200000000ff */
[----:B------:R-:W-:Y:S01]  /*15d50*/  HMMA.16816.F32 R124, R48, R62, R124 ;  /* 0x0000003e307c723c */ /* 0x000fe2000000187c */
[----:B------:R-:W3:Y:S01]  /*15d60*/  LDSM.16.MT88.4 R60, [R220+0x1100] ;  /* 0x00110000dc3c783b */ /* 0x000ee20000004200 */
[----:B------:R-:W2:Y:S02]  /*15d70*/  MUFU.EX2 R247, R247 ;  /* 0x000000f700f77308 */ /* 0x000ea40000000800 */
[----:B-----5:R-:W-:Y:S01]  /*15d80*/  F2FP.PACK_AB R54, R199, R198 ;  /* 0x000000c6c736723e */ /* 0x020fe200000000ff */
        /* <DEDUP_REMOVED lines=9> */
[----:B------:R-:W-:Y:S01]  /*15e20*/  F2FP.PACK_AB R51, R194, R193 ;  /* 0x000000c1c233723e */ /* 0x000fe200000000ff */
[----:B------:R-:W-:Y:S01]  /*15e30*/  FADD.FTZ R128, R130, R128 ;  /* 0x0000008082807221 */ /* 0x000fe20000010000 */
[----:B-1----:R-:W-:Y:S01]  /*15e40*/  F2FP.PACK_AB R55, R211, R208 ;  /* 0x000000d0d337723e */ /* 0x002fe200000000ff */
[----:B------:R-:W-:Y:S01]  /*15e50*/  FADD.FTZ R78, R164, R78 ;  /* 0x0000004ea44e7221 */ /* 0x000fe20000010000 */
[----:B------:R-:W-:Y:S01]  /*15e60*/  MOV R164, R44 ;  /* 0x0000002c00a47202 */ /* 0x000fe20000000f00 */
[----:B------:R-:W-:Y:S02]  /*15e70*/  FADD.FTZ R131, R191, R131 ;  /* 0x00000083bf837221 */ /* 0x000fe40000010000 */
[-C--:B----4-:R-:W-:Y:S01]  /*15e80*/  HMMA.16816.F32 R4, R48, R56.reuse, R4 ;  /* 0x000000383004723c */ /* 0x090fe20000001804 */
[----:B------:R-:W-:Y:S02]  /*15e90*/  MUFU.EX2 R248, R248 ;  /* 0x000000f800f87308 */ /* 0x000fe40000000800 */
[----:B------:R-:W-:Y:S02]  /*15ea0*/  FADD.FTZ R128, R203, R128 ;  /* 0x00000080cb807221 */ /* 0x000fe40000010000 */
[----:B------:R-:W-:Y:S01]  /*15eb0*/  FADD.FTZ R78, R165, R78 ;  /* 0x0000004ea54e7221 */ /* 0x000fe20000010000 */
[----:B------:R-:W-:Y:S01]  /*15ec0*/  MOV R165, R0 ;  /* 0x0000000000a57202 */ /* 0x000fe20000000f00 */
[----:B------:R-:W-:Y:S01]  /*15ed0*/  FADD.FTZ R131, R192, R131 ;  /* 0x00000083c0837221 */ /* 0x000fe20000010000 */
[C---:B------:R-:W-:Y:S03]  /*15ee0*/  HMMA.16816.F32 R8, R52.reuse, R56, R8 ;  /* 0x000000383408723c */ /* 0x040fe60000001808 */
[----:B------:R-:W1:Y:S01]  /*15ef0*/  MUFU.EX2 R200, R200 ;  /* 0x000000c800c87308 */ /* 0x000e620000000800 */
[----:B------:R-:W-:Y:S02]  /*15f00*/  FADD.FTZ R128, R205, R128 ;  /* 0x00000080cd807221 */ /* 0x000fe40000010000 */
[----:B------:R-:W-:Y:S01]  /*15f10*/  FADD.FTZ R78, R166, R78 ;  /* 0x0000004ea64e7221 */ /* 0x000fe20000010000 */
[----:B------:R-:W-:Y:S01]  /*15f20*/  MOV R166, R2 ;  /* 0x0000000200a67202 */ /* 0x000fe20000000f00 */
[-C--:B------:R-:W-:Y:S04]  /*15f30*/  HMMA.16816.F32 R12, R52, R58.reuse, R12 ;  /* 0x0000003a340c723c */ /* 0x080fe8000000180c */
[----:B--2---:R-:W-:Y:S01]  /*15f40*/  FADD.FTZ R131, R201, R131 ;  /* 0x00000083c9837221 */ /* 0x004fe20000010000 */
[----:B------:R-:W2:Y:S01]  /*15f50*/  MUFU.EX2 R196, R196 ;  /* 0x000000c400c47308 */ /* 0x000ea20000000800 */
[----:B------:R-:W-:Y:S02]  /*15f60*/  FADD.FTZ R128, R208, R128 ;  /* 0x00000080d0807221 */ /* 0x000fe40000010000 */
[C---:B------:R-:W-:Y:S01]  /*15f70*/  HMMA.16816.F32 R16, R48.reuse, R58, R16 ;  /* 0x0000003a3010723c */ /* 0x040fe20000001810 */
[----:B------:R-:W4:Y:S03]  /*15f80*/  LDSM.16.MT88.4 R56, [R218+0x1100] ;  /* 0x00110000da38783b */ /* 0x000f260000004200 */
[----:B------:R-:W-:Y:S01]  /*15f90*/  FADD.FTZ R78, R167, R78 ;  /* 0x0000004ea74e7221 */ /* 0x000fe20000010000 */
[----:B------:R-:W-:Y:S01]  /*15fa0*/  MOV R167, R3 ;  /* 0x0000000300a77202 */ /* 0x000fe20000000f00 */
[----:B------:R-:W-:Y:S01]  /*15fb0*/  FADD.FTZ R131, R247, R131 ;  /* 0x00000083f7837221 */ /* 0x000fe20000010000 */
[----:B------:R-:W-:Y:S01]  /*15fc0*/  MUFU.EX2 R204, R204 ;  /* 0x000000cc00cc7308 */ /* 0x000fe20000000800 */
[-C--:B---3--:R-:W-:Y:S04]  /*15fd0*/  HMMA.16816.F32 R20, R48, R60.reuse, R20 ;  /* 0x0000003c3014723c */ /* 0x088fe80000001814 */
[----:B------:R-:W-:Y:S02]  /*15fe0*/  FADD.FTZ R128, R211, R128 ;  /* 0x00000080d3807221 */ /* 0x000fe40000010000 */
[----:B------:R-:W-:Y:S02]  /*15ff0*/  FADD.FTZ R78, R193, R78 ;  /* 0x0000004ec14e7221 */ /* 0x000fe40000010000 */
[C---:B------:R-:W-:Y:S01]  /*16000*/  HMMA.16816.F32 R24, R52.reuse, R60, R24 ;  /* 0x0000003c3418723c */ /* 0x040fe20000001818 */
[----:B------:R-:W-:Y:S03]  /*16010*/  MUFU.EX2 R202, R202 ;  /* 0x000000ca00ca7308 */ /* 0x000fe60000000800 */
[----:B------:R-:W-:Y:S02]  /*16020*/  FADD.FTZ R197, R198, R197 ;  /* 0x000000c5c6c57221 */ /* 0x000fe40000010000 */
[----:B-1----:R-:W-:Y:S02]  /*16030*/  FADD.FTZ R131, R200, R131 ;  /* 0x00000083c8837221 */ /* 0x002fe40000010000 */
[-C--:B------:R-:W-:Y:S03]  /*16040*/  HMMA.16816.F32 R28, R52, R62.reuse, R28 ;  /* 0x0000003e341c723c */ /* 0x080fe6000000181c */
[----:B------:R-:W1:Y:S01]  /*16050*/  MUFU.EX2 R250, R250 ;  /* 0x000000fa00fa7308 */ /* 0x000e620000000800 */
[----:B------:R-:W-:Y:S02]  /*16060*/  FADD.FTZ R78, R194, R78 ;  /* 0x0000004ec24e7221 */ /* 0x000fe40000010000 */
[----:B------:R-:W-:Y:S02]  /*16070*/  FADD.FTZ R197, R199, R197 ;  /* 0x000000c5c7c57221 */ /* 0x000fe40000010000 */
[C---:B------:R-:W-:Y:S01]  /*16080*/  HMMA.16816.F32 R100, R48.reuse, R62, R100 ;  /* 0x0000003e3064723c */ /* 0x040fe20000001864 */
[----:B------:R-:W3:Y:S03]  /*16090*/  LDSM.16.MT88.4 R60, [R225+0x1900] ;  /* 0x00190000e13c783b */ /* 0x000ee60000004200 */
[----:B--2---:R-:W-:Y:S01]  /*160a0*/  FADD.FTZ R131, R196, R131 ;  /* 0x00000083c4837221 */ /* 0x004fe20000010000 */
[----:B------:R-:W2:Y:S01]  /*160b0*/  MUFU.EX2 R246, R246 ;  /* 0x000000f600f67308 */ /* 0x000ea20000000800 */
[----:B------:R-:W-:Y:S02]  /*160c0*/  FADD.FTZ R78, R251, R78 ;  /* 0x0000004efb4e7221 */ /* 0x000fe40000010000 */
[-C--:B------:R-:W-:Y:S04]  /*160d0*/  HMMA.16816.F32 R32, R48, R64.reuse, R32 ;  /* 0x000000403020723c */ /* 0x080fe80000001820 */
[----:B------:R-:W-:Y:S03]  /*160e0*/  FADD.FTZ R78, R248, R78 ;  /* 0x0000004ef84e7221 */ /* 0x000fe60000010000 */
[----:B------:R-:W5:Y:S01]  /*160f0*/  MUFU.EX2 R210, R210 ;  /* 0x000000d200d27308 */ /* 0x000f620000000800 */
[C---:B------:R-:W-:Y:S04]  /*16100*/  HMMA.16816.F32 R104, R52.reuse, R64, R104 ;  /* 0x000000403468723c */ /* 0x040fe80000001868 */
[----:B-1----:R-:W-:Y:S02]  /*16110*/  FADD.FTZ R197, R250, R197 ;  /* 0x000000c5fac57221 */ /* 0x002fe40000010000 */
[----:B------:R-:W-:Y:S02]  /*16120*/  FADD.FTZ R78, R204, R78 ;  /* 0x0000004ecc4e7221 */ /* 0x000fe40000010000 */
[-C--:B------:R-:W-:Y:S01]  /*16130*/  HMMA.16816.F32 R108, R52, R66.reuse, R108 ;  /* 0x00000042346c723c */ /* 0x080fe2000000186c */
[----:B------:R-:W1:Y:S03]  /*16140*/  MUFU.EX2 R207, R207 ;  /* 0x000000cf00cf7308 */ /* 0x000e660000000800 */
[----:B------:R-:W-:Y:S02]  /*16150*/  FADD.FTZ R78, R202, R78 ;  /* 0x0000004eca4e7221 */ /* 0x000fe40000010000 */
[----:B--2---:R-:W-:Y:S02]  /*16160*/  FADD.FTZ R197, R246, R197 ;  /* 0x000000c5f6c57221 */ /* 0x004fe40000010000 */
[C---:B------:R-:W-:Y:S01]  /*16170*/  HMMA.16816.F32 R112, R48.reuse, R66, R112 ;  /* 0x000000423070723c */ /* 0x040fe20000001870 */
[----:B------:R-:W-:Y:S02]  /*16180*/  LDSM.16.MT88.4 R64, [R219+0x1900] ;  /* 0x00190000db40783b */ /* 0x000fe40000004200 */
[----:B------:R-:W2:Y:S01]  /*16190*/  MUFU.EX2 R249, R249 ;  /* 0x000000f900f97308 */ /* 0x000ea20000000800 */
[----:B-----5:R-:W-:Y:S04]  /*161a0*/  FADD.FTZ R197, R210, R197 ;  /* 0x000000c5d2c57221 */ /* 0x020fe80000010000 */
[-C--:B----4-:R-:W-:Y:S05]  /*161b0*/  HMMA.16816.F32 R36, R48, R56.reuse, R36 ;  /* 0x000000383024723c */ /* 0x090fea0000001824 */
[----:B------:R-:W4:Y:S03]  /*161c0*/  MUFU.EX2 R245, R245 ;  /* 0x000000f500f57308 */ /* 0x000f260000000800 */
[C---:B------:R-:W-:Y:S04]  /*161d0*/  HMMA.16816.F32 R116, R52.reuse, R56, R116 ;  /* 0x000000383474723c */ /* 0x040fe80000001874 */
[----:B-1----:R-:W-:Y:S03]  /*161e0*/  FADD.FTZ R197, R207, R197 ;  /* 0x000000c5cfc57221 */ /* 0x002fe60000010000 */
[----:B------:R-:W-:Y:S01]  /*161f0*/  MUFU.EX2 R209, R209 ;  /* 0x000000d100d17308 */ /* 0x000fe20000000800 */
[-C--:B------:R-:W-:Y:S04]  /*16200*/  HMMA.16816.F32 R120, R52, R58.reuse, R120 ;  /* 0x0000003a3478723c */ /* 0x080fe80000001878 */
[----:B--2---:R-:W-:Y:S03]  /*16210*/  FADD.FTZ R128, R249, R128 ;  /* 0x00000080f9807221 */ /* 0x004fe60000010000 */
[----:B------:R-:W-:Y:S01]  /*16220*/  F2FP.PACK_AB R52, R246, R250 ;  /* 0x000000faf634723e */ /* 0x000fe200000000ff */
[----:B------:R-:W-:Y:S01]  /*16230*/  HMMA.16816.F32 R124, R48, R58, R124 ;  /* 0x0000003a307c723c */ /* 0x000fe2000000187c */
[----:B------:R-:W1:Y:S01]  /*16240*/  MUFU.EX2 R206, R206 ;  /* 0x000000ce00ce7308 */ /* 0x000e620000000800 */
[----:B------:R-:W2:Y:S02]  /*16250*/  LDSM.16.MT88.4 R56, [R220+0x1900] ;  /* 0x00190000dc38783b */ /* 0x000ea40000004200 */
[----:B------:R-:W-:Y:S01]  /*16260*/  F2FP.PACK_AB R54, R207, R210 ;  /* 0x000000d2cf36723e */ /* 0x000fe200000000ff */
[C---:B----4-:R-:W-:Y:S01]  /*16270*/  FADD.FTZ R128, R245.reuse, R128 ;  /* 0x00000080f5807221 */ /* 0x050fe20000010000 */
[----:B------:R-:W-:Y:S02]  /*16280*/  F2FP.PACK_AB R53, R245, R249 ;  /* 0x000000f9f535723e */ /* 0x000fe400000000ff */
[----:B------:R-:W-:Y:S03]  /*16290*/  F2FP.PACK_AB R48, R247, R201 ;  /* 0x000000c9f730723e */ /* 0x000fe600000000ff */
[----:B------:R-:W-:Y:S01]  /*162a0*/  MUFU.EX2 R190, R190 ;  /* 0x000000be00be7308 */ /* 0x000fe20000000800 */
[----:B------:R-:W-:Y:S02]  /*162b0*/  F2FP.PACK_AB R49, R248, R251 ;  /* 0x000000fbf831723e */ /* 0x000fe400000000ff */
[----:B------:R-:W-:Y:S02]  /*162c0*/  F2FP.PACK_AB R50, R196, R200 ;  /* 0x000000c8c432723e */ /* 0x000fe400000000ff */
[----:B------:R-:W-:Y:S05]  /*162d0*/  F2FP.PACK_AB R51, R202, R204 ;  /* 0x000000ccca33723e */ /* 0x000fea00000000ff */
[----:B------:R-:W-:Y:S02]  /*162e0*/  MUFU.EX2 R185, R185 ;  /* 0x000000b900b97308 */ /* 0x000fe40000000800 */
[-C--:B---3--:R-:W-:Y:S03]  /*162f0*/  HMMA.16816.F32 R4, R48, R60.reuse, R4 ;  /* 0x0000003c3004723c */ /* 0x088fe60000001804 */
[C---:B-1----:R-:W-:Y:S01]  /*16300*/  F2FP.PACK_AB R55, R206.reuse, R209 ;  /* 0x000000d1ce37723e */ /* 0x042fe200000000ff */
[----:B------:R-:W-:Y:S04]  /*16310*/  FADD.FTZ R209, R209, R128 ;  /* 0x00000080d1d17221 */ /* 0x000fe80000010000 */
[----:B------:R-:W1:Y:S01]  /*16320*/  MUFU.EX2 R189, R189 ;  /* 0x000000bd00bd7308 */ /* 0x000e620000000800 */
[----:B------:R-:W-:Y:S01]  /*16330*/  FADD.FTZ R209, R206, R209 ;  /* 0x000000d1ced17221 */ /* 0x000fe20000010000 */
[C---:B------:R-:W-:Y:S08]  /*16340*/  HMMA.16816.F32 R8, R52.reuse, R60, R8 ;  /* 0x0000003c3408723c */ /* 0x040ff00000001808 */
[-C--:B------:R-:W-:Y:S01]  /*16350*/  HMMA.16816.F32 R12, R52, R62.reuse, R12 ;  /* 0x0000003e340c723c */ /* 0x080fe2000000180c */
[----:B------:R-:W3:Y:S07]  /*16360*/  MUFU.EX2 R186, R186 ;  /* 0x000000ba00ba7308 */ /* 0x000eee0000000800 */
[C---:B------:R-:W-:Y:S01]  /*16370*/  HMMA.16816.F32 R16, R48.reuse, R62, R16 ;  /* 0x0000003e3010723c */ /* 0x040fe20000001810 */
[----:B------:R-:W4:Y:S02]  /*16380*/  LDSM.16.MT88.4 R60, [R218+0x1900] ;  /* 0x00190000da3c783b */ /* 0x000f240000004200 */
[----:B------:R-:W-:Y:S01]  /*16390*/  MUFU.EX2 R176, R176 ;  /* 0x000000b000b07308 */ /* 0x000fe20000000800 */
[----:B-1----:R-:W-:Y:S04]  /*163a0*/  FADD.FTZ R78, R189, R78 ;  /* 0x0000004ebd4e7221 */ /* 0x002fe80000010000 */
[-C--:B--2---:R-:W-:Y:S05]  /*163b0*/  HMMA.16816.F32 R20, R48, R56.reuse, R20 ;  /* 0x000000383014723c */ /* 0x084fea0000001814 */
[----:B------:R-:W-:Y:S03]  /*163c0*/  MUFU.EX2 R175, R175 ;  /* 0x000000af00af7308 */ /* 0x000fe60000000800 */
[C---:B------:R-:W-:Y:S04]  /*163d0*/  HMMA.16816.F32 R24, R52.reuse, R56, R24 ;  /* 0x000000383418723c */ /* 0x040fe80000001818 */
[----:B---3--:R-:W-:Y:S03]  /*163e0*/  FADD.FTZ R78, R186, R78 ;  /* 0x0000004eba4e7221 */ /* 0x008fe60000010000 */
[----:B------:R-:W1:Y:S01]  /*163f0*/  MUFU.EX2 R178, R178 ;  /* 0x000000b200b27308 */ /* 0x000e620000000800 */
[-C--:B------:R-:W-:Y:S08]  /*16400*/  HMMA.16816.F32 R28, R52, R58.reuse, R28 ;  /* 0x0000003a341c723c */ /* 0x080ff0000000181c */
[C---:B------:R-:W-:Y:S01]  /*16410*/  HMMA.16816.F32 R100, R48.reuse, R58, R100 ;  /* 0x0000003a3064723c */ /* 0x040fe20000001864 */
[----:B------:R-:W2:Y:S01]  /*16420*/  LDSM.16.MT88.4 R56, [R225+0x2100] ;  /* 0x00210000e138783b */ /* 0x000ea20000004200 */
[----:B------:R-:W3:Y:S06]  /*16430*/  MUFU.EX2 R177, R177 ;  /* 0x000000b100b17308 */ /* 0x000eec0000000800 */
[-C--:B------:R-:W-:Y:S04]  /*16440*/  HMMA.16816.F32 R32, R48, R64.reuse, R32 ;  /* 0x000000403020723c */ /* 0x080fe80000001820 */
[----:B------:R-:W5:Y:S01]  /*16450*/  MUFU.EX2 R188, R188 ;  /* 0x000000bc00bc7308 */ /* 0x000f620000000800 */
[----:B-1----:R-:W-:Y:S03]  /*16460*/  FADD.FTZ R78, R178, R78 ;  /* 0x0000004eb24e7221 */ /* 0x002fe60000010000 */
[C---:B------:R-:W-:Y:S06]  /*16470*/  HMMA.16816.F32 R104, R52.reuse, R64, R104 ;  /* 0x000000403468723c */ /* 0x040fec0000001868 */
[----:B------:R-:W1:Y:S02]  /*16480*/  MUFU.EX2 R184, R184 ;  /* 0x000000b800b87308 */ /* 0x000e640000000800 */
[-C--:B------:R-:W-:Y:S04]  /*16490*/  HMMA.16816.F32 R108, R52, R66.reuse, R108 ;  /* 0x00000042346c723c */ /* 0x080fe8000000186c */
[----:B---3--:R-:W-:Y:S04]  /*164a0*/  FADD.FTZ R78, R177, R78 ;  /* 0x0000004eb14e7221 */ /* 0x008fe80000010000 */
[C---:B------:R-:W-:Y:S01]  /*164b0*/  HMMA.16816.F32 R112, R48.reuse, R66, R112 ;  /* 0x000000423070723c */ /* 0x040fe20000001870 */
[----:B------:R-:W-:Y:S01]  /*164c0*/  LDSM.16.MT88.4 R64, [R219+0x2100] ;  /* 0x00210000db40783b */ /* 0x000fe20000004200 */
[----:B------:R-:W3:Y:S02]  /*164d0*/  MUFU.EX2 R182, R182 ;  /* 0x000000b600b67308 */ /* 0x000ee40000000800 */
[----:B-----5:R-:W-:Y:S04]  /*164e0*/  FADD.FTZ R197, R188, R197 ;  /* 0x000000c5bcc57221 */ /* 0x020fe80000010000 */
[-C--:B----4-:R-:W-:Y:S04]  /*164f0*/  HMMA.16816.F32 R36, R48, R60.reuse, R36 ;  /* 0x0000003c3024723c */ /* 0x090fe80000001824 */
[----:B------:R-:W4:Y:S01]  /*16500*/  MUFU.EX2 R180, R180 ;  /* 0x000000b400b47308 */ /* 0x000f220000000800 */
[----:B-1----:R-:W-:Y:S03]  /*16510*/  FADD.FTZ R197, R184, R197 ;  /* 0x000000c5b8c57221 */ /* 0x002fe60000010000 */
[C---:B------:R-:W-:Y:S06]  /*16520*/  HMMA.16816.F32 R116, R52.reuse, R60, R116 ;  /* 0x0000003c3474723c */ /* 0x040fec0000001874 */
[----:B------:R-:W1:Y:S02]  /*16530*/  MUFU.EX2 R187, R187 ;  /* 0x000000bb00bb7308 */ /* 0x000e640000000800 */
[-C--:B------:R-:W-:Y:S04]  /*16540*/  HMMA.16816.F32 R120, R52, R62.reuse, R120 ;  /* 0x0000003e3478723c */ /* 0x080fe80000001878 */
[----:B---3--:R-:W-:Y:S03]  /*16550*/  FADD.FTZ R197, R182, R197 ;  /* 0x000000c5b6c57221 */ /* 0x008fe60000010000 */
[----:B------:R-:W-:Y:S01]  /*16560*/  F2FP.PACK_AB R52, R184, R188 ;  /* 0x000000bcb834723e */ /* 0x000fe200000000ff */
[----:B------:R-:W-:Y:S01]  /*16570*/  HMMA.16816.F32 R124, R48, R62, R124 ;  /* 0x0000003e307c723c */ /* 0x000fe2000000187c */
[----:B------:R-:W3:Y:S01]  /*16580*/  MUFU.EX2 R183, R183 ;  /* 0x000000b700b77308 */ /* 0x000ee20000000800 */
[----:B------:R-:W5:Y:S02]  /*16590*/  LDSM.16.MT88.4 R60, [R220+0x2100] ;  /* 0x00210000dc3c783b */ /* 0x000f640000004200 */
[C---:B----4-:R-:W-:Y:S01]  /*165a0*/  F2FP.PACK_AB R54, R180.reuse, R182 ;  /* 0x000000b6b436723e */ /* 0x050fe200000000ff */
[----:B------:R-:W-:Y:S02]  /*165b0*/  FADD.FTZ R197, R180, R197 ;  /* 0x000000c5b4c57221 */ /* 0x000fe40000010000 */
[----:B------:R-:W-:Y:S01]  /*165c0*/  F2FP.PACK_AB R48, R185, R190 ;  /* 0x000000beb930723e */ /* 0x000fe200000000ff */
[----:B------:R-:W-:Y:S01]  /*165d0*/  FADD.FTZ R190, R190, R131 ;  /* 0x00000083bebe7221 */ /* 0x000fe20000010000 */
[----:B------:R-:W-:Y:S02]  /*165e0*/  F2FP.PACK_AB R49, R186, R189 ;  /* 0x000000bdba31723e */ /* 0x000fe400000000ff */
[----:B------:R-:W4:Y:S01]  /*165f0*/  MUFU.EX2 R181, R181 ;  /* 0x000000b500b57308 */ /* 0x000f220000000800 */
[----:B------:R-:W-:Y:S01]  /*16600*/  F2FP.PACK_AB R50, R175, R176 ;  /* 0x000000b0af32723e */ /* 0x000fe200000000ff */
[----:B------:R-:W-:Y:S01]  /*16610*/  FADD.FTZ R190, R185, R190 ;  /* 0x000000beb9be7221 */ /* 0x000fe20000010000 */
[----:B------:R-:W-:Y:S01]  /*16620*/  F2FP.PACK_AB R51, R177, R178 ;  /* 0x000000b2b133723e */ /* 0x000fe200000000ff */
[----:B-1----:R-:W-:Y:S02]  /*16630*/  FADD.FTZ R209, R187, R209 ;  /* 0x000000d1bbd17221 */ /* 0x002fe40000010000 */
[----:B------:R-:W-:Y:S04]  /*16640*/  FADD.FTZ R190, R176, R190 ;  /* 0x000000beb0be7221 */ /* 0x000fe80000010000 */
[-C--:B--2---:R-:W-:Y:S01]  /*16650*/  HMMA.16816.F32 R4, R48, R56.reuse, R4 ;  /* 0x000000383004723c */ /* 0x084fe20000001804 */
[----:B------:R-:W1:Y:S02]  /*16660*/  MUFU.EX2 R179, R179 ;  /* 0x000000b300b37308 */ /* 0x000e640000000800 */
[----:B------:R-:W-:Y:S01]  /*16670*/  FADD.FTZ R190, R175, R190 ;  /* 0x000000beafbe7221 */ /* 0x000fe20000010000 */
[C---:B---3--:R-:W-:Y:S01]  /*16680*/  F2FP.PACK_AB R53, R183.reuse, R187 ;  /* 0x000000bbb735723e */ /* 0x048fe200000000ff */
[----:B------:R-:W-:Y:S06]  /*16690*/  FADD.FTZ R209, R183, R209 ;  /* 0x000000d1b7d17221 */ /* 0x000fec0000010000 */
[----:B------:R-:W2:Y:S01]  /*166a0*/  MUFU.EX2 R172, R172 ;  /* 0x000000ac00ac7308 */ /* 0x000ea20000000800 */
[----:B----4-:R-:W-:Y:S09]  /*166b0*/  FADD.FTZ R209, R181, R209 ;  /* 0x000000d1b5d17221 */ /* 0x010ff20000010000 */
[----:B------:R-:W3:Y:S01]  /*166c0*/  MUFU.EX2 R168, R168 ;  /* 0x000000a800a87308 */ /* 0x000ee20000000800 */
[C---:B-1----:R-:W-:Y:S01]  /*166d0*/  F2FP.PACK_AB R55, R179.reuse, R181 ;  /* 0x000000b5b337723e */ /* 0x042fe200000000ff */
[----:B------:R-:W-:Y:S08]  /*166e0*/  FADD.FTZ R209, R179, R209 ;  /* 0x000000d1b3d17221 */ /* 0x000ff00000010000 */
[----:B------:R-:W1:Y:S01]  /*166f0*/  MUFU.EX2 R171, R171 ;  /* 0x000000ab00ab7308 */ /* 0x000e620000000800 */
[C---:B------:R-:W-:Y:S04]  /*16700*/  HMMA.16816.F32 R8, R52.reuse, R56, R8 ;  /* 0x000000383408723c */ /* 0x040fe80000001808 */
[----:B--2---:R-:W-:Y:S04]  /*16710*/  FADD.FTZ R190, R172, R190 ;  /* 0x000000beacbe7221 */ /* 0x004fe80000010000 */
[-C--:B------:R-:W-:Y:S01]  /*16720*/  HMMA.16816.F32 R12, R52, R58.reuse, R12 ;  /* 0x0000003a340c723c */ /* 0x080fe2000000180c */
[----:B------:R-:W2:Y:S03]  /*16730*/  MUFU.EX2 R169, R169 ;  /* 0x000000a900a97308 */ /* 0x000ea60000000800 */
[----:B---3--:R-:W-:Y:S04]  /*16740*/  FADD.FTZ R190, R168, R190 ;  /* 0x000000bea8be7221 */ /* 0x008fe80000010000 */
[C---:B------:R-:W-:Y:S01]  /*16750*/  HMMA.16816.F32 R16, R48.reuse, R58, R16 ;  /* 0x0000003a3010723c */ /* 0x040fe20000001810 */
[----:B------:R-:W3:Y:S02]  /*16760*/  LDSM.16.MT88.4 R56, [R218+0x2100] ;  /* 0x00210000da38783b */ /* 0x000ee40000004200 */
[----:B------:R-:W4:Y:S01]  /*16770*/  MUFU.EX2 R96, R96 ;  /* 0x0000006000607308 */ /* 0x000f220000000800 */
[----:B-1----:R-:W-:Y:S04]  /*16780*/  FADD.FTZ R78, R171, R78 ;  /* 0x0000004eab4e7221 */ /* 0x002fe80000010000 */
[-C--:B-----5:R-:W-:Y:S05]  /*16790*/  HMMA.16816.F32 R20, R48, R60.reuse, R20 ;  /* 0x0000003c3014723c */ /* 0x0a0fea0000001814 */
[----:B------:R-:W1:Y:S03]  /*167a0*/  MUFU.EX2 R174, R174 ;  /* 0x000000ae00ae7308 */ /* 0x000e660000000800 */
[C---:B------:R-:W-:Y:S04]  /*167b0*/  HMMA.16816.F32 R24, R52.reuse, R60, R24 ;  /* 0x0000003c3418723c */ /* 0x040fe80000001818 */
[----:B--2---:R-:W-:Y:S03]  /*167c0*/  FADD.FTZ R78, R169, R78 ;  /* 0x0000004ea94e7221 */ /* 0x004fe60000010000 */
[----:B------:R-:W2:Y:S01]  /*167d0*/  MUFU.EX2 R97, R97 ;  /* 0x0000006100617308 */ /* 0x000ea20000000800 */
[-C--:B------:R-:W-:Y:S04]  /*167e0*/  HMMA.16816.F32 R28, R52, R62.reuse, R28 ;  /* 0x0000003e341c723c */ /* 0x080fe8000000181c */
[----:B----4-:R-:W-:Y:S04]  /*167f0*/  FADD.FTZ R190, R96, R190 ;  /* 0x000000be60be7221 */ /* 0x010fe80000010000 */
[C---:B------:R-:W-:Y:S01]  /*16800*/  HMMA.16816.F32 R100, R48.reuse, R62, R100 ;  /* 0x0000003e3064723c */ /* 0x040fe20000001864 */
[----:B------:R-:W4:Y:S01]  /*16810*/  LDSM.16.MT88.4 R60, [R220+0x2900] ;  /* 0x00290000dc3c783b */ /* 0x000f220000004200 */
[----:B------:R-:W5:Y:S02]  /*16820*/  MUFU.EX2 R173, R173 ;  /* 0x000000ad00ad7308 */ /* 0x000f640000000800 */
[----:B-1----:R-:W-:Y:S04]  /*16830*/  FADD.FTZ R243, R174, R190 ;  /* 0x000000beaef37221 */ /* 0x002fe80000010000 */
[-C--:B------:R-:W-:Y:S04]  /*16840*/  HMMA.16816.F32 R32, R48, R64.reuse, R32 ;  /* 0x000000403020723c */ /* 0x080fe80000001820 */
[----:B------:R-:W1:Y:S01]  /*16850*/  MUFU.EX2 R88, R88 ;  /* 0x0000005800587308 */ /* 0x000e620000000800 */
[----:B--2---:R-:W-:Y:S03]  /*16860*/  FADD.FTZ R78, R97, R78 ;  /* 0x0000004e614e7221 */ /* 0x004fe60000010000 */
[C---:B------:R-:W-:Y:S06]  /*16870*/  HMMA.16816.F32 R104, R52.reuse, R64, R104 ;  /* 0x000000403468723c */ /* 0x040fec0000001868 */
[----:B------:R-:W2:Y:S01]  /*16880*/  MUFU.EX2 R89, R89 ;  /* 0x0000005900597308 */ /* 0x000ea20000000800 */
[--C-:B------:R-:W-:Y:S01]  /*16890*/  FFMA.FTZ R64, R90, c[0x0][0x2d0], -R95.reuse ;  /* 0x0000b4005a407a23 */ /* 0x100fe2000001085f */
[-C--:B------:R-:W-:Y:S04]  /*168a0*/  HMMA.16816.F32 R108, R52, R66.reuse, R108 ;  /* 0x00000042346c723c */ /* 0x080fe8000000186c */
[----:B------:R-:W-:Y:S02]  /*168b0*/  FFMA.FTZ R65, R91, c[0x0][0x2d0], -R95 ;  /* 0x0000b4005b417a23 */ /* 0x000fe4000001085f */
[----:B-----5:R-:W-:Y:S02]  /*168c0*/  FADD.FTZ R242, R173, R78 ;  /* 0x0000004eadf27221 */ /* 0x020fe40000010000 */
[C---:B------:R-:W-:Y:S01]  /*168d0*/  HMMA.16816.F32 R112, R48.reuse, R66, R112 ;  /* 0x000000423070723c */ /* 0x040fe20000001870 */
[----:B------:R-:W5:Y:S03]  /*168e0*/  MUFU.EX2 R92, R92 ;  /* 0x0000005c005c7308 */ /* 0x000f660000000800 */
[----:B-1----:R-:W-:Y:S03]  /*168f0*/  FADD.FTZ R197, R88, R197 ;  /* 0x000000c558c57221 */ /* 0x002fe60000010000 */
[--C-:B------:R-:W-:Y:S01]  /*16900*/  FFMA.FTZ R66, R94, c[0x0][0x2d0], -R95.reuse ;  /* 0x0000b4005e427a23 */ /* 0x100fe2000001085f */
[-C--:B---3--:R-:W-:Y:S03]  /*16910*/  HMMA.16816.F32 R36, R48, R56.reuse, R36 ;  /* 0x000000383024723c */ /* 0x088fe60000001824 */
[----:B------:R-:W1:Y:S01]  /*16920*/  MUFU.EX2 R170, R170 ;  /* 0x000000aa00aa7308 */ /* 0x000e620000000800 */
[----:B------:R-:W-:Y:S02]  /*16930*/  FFMA.FTZ R95, R45, c[0x0][0x2d0], -R95 ;  /* 0x0000b4002d5f7a23 */ /* 0x000fe4000001085f */
[C---:B--2---:R-:W-:Y:S02]  /*16940*/  FADD.FTZ R197, R89.reuse, R197 ;  /* 0x000000c559c57221 */ /* 0x044fe40000010000 */
[C---:B------:R-:W-:Y:S05]  /*16950*/  HMMA.16816.F32 R116, R52.reuse, R56, R116 ;  /* 0x000000383474723c */ /* 0x040fea0000001874 */
[----:B------:R-:W2:Y:S03]  /*16960*/  MUFU.EX2 R64, R64 ;  /* 0x0000004000407308 */ /* 0x000ea60000000800 */
[-C--:B------:R-:W-:Y:S04]  /*16970*/  HMMA.16816.F32 R120, R52, R58.reuse, R120 ;  /* 0x0000003a3478723c */ /* 0x080fe80000001878 */
[----:B-----5:R-:W-:Y:S03]  /*16980*/  FADD.FTZ R197, R92, R197 ;  /* 0x000000c55cc57221 */ /* 0x020fe60000010000 */
[----:B------:R-:W3:Y:S01]  /*16990*/  MUFU.EX2 R65, R65 ;  /* 0x0000004100417308 */ /* 0x000ee20000000800 */
[----:B------:R-:W-:Y:S04]  /*169a0*/  HMMA.16816.F32 R124, R48, R58, R124 ;  /* 0x0000003a307c723c */ /* 0x000fe8000000187c */
[----:B------:R-:W-:Y:S01]  /*169b0*/  F2FP.PACK_AB R52, R89, R88 ;  /* 0x000000585934723e */ /* 0x000fe200000000ff */
[C---:B-1----:R-:W-:Y:S01]  /*169c0*/  FADD.FTZ R241, R170.reuse, R197 ;  /* 0x000000c5aaf17221 */ /* 0x042fe20000010000 */
[----:B------:R-:W-:Y:S02]  /*169d0*/  F2FP.PACK_AB R54, R170, R92 ;  /* 0x0000005caa36723e */ /* 0x000fe400000000ff */
[----:B------:R-:W-:Y:S01]  /*169e0*/  F2FP.PACK_AB R48, R168, R172 ;  /* 0x000000aca830723e */ /* 0x000fe200000000ff */
[----:B------:R-:W1:Y:S03]  /*169f0*/  MUFU.EX2 R66, R66 ;  /* 0x0000004200427308 */ /* 0x000e660000000800 */
[----:B------:R-:W-:Y:S01]  /*16a00*/  F2FP.PACK_AB R49, R169, R171 ;  /* 0x000000aba931723e */ /* 0x000fe200000000ff */
[----:B--2---:R-:W-:Y:S01]  /*16a10*/  FADD.FTZ R209, R64, R209 ;  /* 0x000000d140d17221 */ /* 0x004fe20000010000 */
[----:B------:R-:W-:Y:S02]  /*16a20*/  F2FP.PACK_AB R50, R174, R96 ;  /* 0x00000060ae32723e */ /* 0x000fe400000000ff */
[----:B------:R-:W-:Y:S03]  /*16a30*/  F2FP.PACK_AB R51, R173, R97 ;  /* 0x00000061ad33723e */ /* 0x000fe600000000ff */
[----:B------:R-:W2:Y:S04]  /*16a40*/  MUFU.EX2 R95, R95 ;  /* 0x0000005f005f7308 */ /* 0x000ea80000000800 */
[-C--:B------:R-:W-:Y:S01]  /*16a50*/  HMMA.16816.F32 R160, R48, R148.reuse, R4 ;  /* 0x0000009430a0723c */ /* 0x080fe20000001804 */
[----:B------:R-:W5:Y:S02]  /*16a60*/  LDSM.16.MT88.4 R4, [R219+0x2900] ;  /* 0x00290000db04783b */ /* 0x000f640000004200 */
[C---:B---3--:R-:W-:Y:S01]  /*16a70*/  F2FP.PACK_AB R53, R65.reuse, R64 ;  /* 0x000000404135723e */ /* 0x048fe200000000ff */
[----:B------:R-:W-:Y:S04]  /*16a80*/  FADD.FTZ R209, R65, R209 ;  /* 0x000000d141d17221 */ /* 0x000fe80000010000 */
[----:B-1----:R-:W-:Y:S01]  /*16a90*/  FADD.FTZ R209, R66, R209 ;  /* 0x000000d142d17221 */ /* 0x002fe20000010000 */
[C---:B--2---:R-:W-:Y:S03]  /*16aa0*/  F2FP.PACK_AB R55, R95.reuse, R66 ;  /* 0x000000425f37723e */ /* 0x044fe600000000ff */
[----:B------:R-:W-:Y:S04]  /*16ab0*/  FADD.FTZ R240, R95, R209 ;  /* 0x000000d15ff07221 */ /* 0x000fe80000010000 */
[C---:B------:R-:W-:Y:S01]  /*16ac0*/  HMMA.16816.F32 R156, R52.reuse, R148, R8 ;  /* 0x00000094349c723c */ /* 0x040fe20000001808 */
[----:B------:R-:W1:Y:S07]  /*16ad0*/  LDSM.16.MT88.4 R8, [R218+0x2900] ;  /* 0x00290000da08783b */ /* 0x000e6e0000004200 */
        /* <DEDUP_REMOVED lines=15> */
.L_x_2455:
[----:B------:R-:W1:Y:S01]  /*16bd0*/  SHFL.BFLY PT, R7, R243, 0x2, 0x1f ;  /* 0x0c401f00f3077f89 */ /* 0x000e6200000e0000 */
[----:B------:R-:W-:-:S02]  /*16be0*/  MOV R10, RZ ;  /* 0x000000ff000a7202 */ /* 0x000fc40000000f00 */
[----:B------:R-:W-:Y:S01]  /*16bf0*/  PLOP3.LUT P4, PT, PT, PT, PT, 0x8, 0x0 ;  /* 0x000000000000781c */ /* 0x000fe20003f8e170 */
        /* <DEDUP_REMOVED lines=14> */
[----:B------:R-:W-:Y:S01]  /*16ce0*/  FSETP.NE.FTZ.AND P3, PT, R7, RZ, PT ;  /* 0x000000ff0700720b */ /* 0x000fe20003f75000 */
[----:B---3--:R-:W-:Y:S01]  /*16cf0*/  FADD.FTZ R5, R5, R9 ;  /* 0x0000000905057221 */ /* 0x008fe20000010000 */
[----:B------:R-:W-:Y:S02]  /*16d00*/  FSETP.NE.FTZ.AND P2, PT, R6, RZ, PT ;  /* 0x000000ff0600720b */ /* 0x000fe40003f55000 */
[----:B------:R-:W-:Y:S01]  /*16d10*/  MOV R9, RZ ;  /* 0x000000ff00097202 */ /* 0x000fe20000000f00 */
[----:B----4-:R-:W-:Y:S01]  /*16d20*/  FADD.FTZ R4, R4, R240 ;  /* 0x000000f004047221 */ /* 0x010fe20000010000 */
[----:B------:R-:W-:-:S04]  /*16d30*/  FSETP.NE.FTZ.AND P1, PT, R5, RZ, PT ;  /* 0x000000ff0500720b */ /* 0x000fc80003f35000 */
[----:B------:R-:W-:-:S03]  /*16d40*/  FSETP.NE.FTZ.AND P0, PT, R4, RZ, PT ;  /* 0x000000ff0400720b */ /* 0x000fc60003f15000 */
[----:B------:R-:W1:Y:S01]  /*16d50*/  @P3 MUFU.RCP R8, R7 ;  /* 0x0000000700083308 */ /* 0x000e620000001000 */
[----:B------:R-:W-:Y:S02]  /*16d60*/  @P3 MOV R14, 0x3f317218 ;  /* 0x3f317218000e3802 */ /* 0x000fe40000000f00 */
[----:B------:R-:W-:-:S03]  /*16d70*/  @P2 MOV R13, 0x3f317218 ;  /* 0x3f317218000d2802 */ /* 0x000fc60000000f00 */
[----:B------:R-:W-:Y:S02]  /*16d80*/  @P3 FMUL.FTZ R14, R14, c[0x0][0x2d0] ;  /* 0x0000b4000e0e3a20 */ /* 0x000fe40000410000 */
[----:B------:R-:W2:Y:S01]  /*16d90*/  @P2 MUFU.RCP R10, R6 ;  /* 0x00000006000a2308 */ /* 0x000ea20000001000 */
[----:B------:R-:W-:Y:S01]  /*16da0*/  @P1 MOV R12, 0x3f317218 ;  /* 0x3f317218000c1802 */ /* 0x000fe20000000f00 */
[----:B------:R-:W-:Y:S01]  /*16db0*/  @P2 FMUL.FTZ R13, R13, c[0x0][0x2d0] ;  /* 0x0000b4000d0d2a20 */ /* 0x000fe20000410000 */
[----:B------:R-:W-:-:S03]  /*16dc0*/  @P0 MOV R11, 0x3f317218 ;  /* 0x3f317218000b0802 */ /* 0x000fc60000000f00 */
[----:B------:R-:W-:Y:S02]  /*16dd0*/  @P1 FMUL.FTZ R12, R12, c[0x0][0x2d0] ;  /* 0x0000b4000c0c1a20 */ /* 0x000fe40000410000 */
[C---:B-1----:R-:W-:Y:S01]  /*16de0*/  FMUL.FTZ R160, R8.reuse, R160 ;  /* 0x000000a008a07220 */ /* 0x042fe20000410000 */
[----:B------:R-:W1:Y:S01]  /*16df0*/  @P3 MUFU.LG2 R7, R7 ;  /* 0x0000000700073308 */ /* 0x000e620000000c00 */
[C---:B------:R-:W-:Y:S02]  /*16e00*/  FMUL.FTZ R161, R8.reuse, R161 ;  /* 0x000000a108a17220 */ /* 0x040fe40000410000 */
[C---:B------:R-:W-:Y:S02]  /*16e10*/  FMUL.FTZ R148, R8.reuse, R148 ;  /* 0x0000009408947220 */ /* 0x040fe40000410000 */
[C---:B------:R-:W-:Y:S02]  /*16e20*/  FMUL.FTZ R149, R8.reuse, R149 ;  /* 0x0000009508957220 */ /* 0x040fe40000410000 */
[C---:B------:R-:W-:Y:S01]  /*16e30*/  FMUL.FTZ R144, R8.reuse, R144 ;  /* 0x0000009008907220 */ /* 0x040fe20000410000 */
[----:B------:R-:W3:Y:S01]  /*16e40*/  @P2 MUFU.LG2 R6, R6 ;  /* 0x0000000600062308 */ /* 0x000ee20000000c00 */
[----:B------:R-:W-:-:S02]  /*16e50*/  FMUL.FTZ R145, R8, R145 ;  /* 0x0000009108917220 */ /* 0x000fc40000410000 */
[C---:B------:R-:W-:Y:S02]  /*16e60*/  FMUL.FTZ R100, R8.reuse, R100 ;  /* 0x0000006408647220 */ /* 0x040fe40000410000 */
[C---:B------:R-:W-:Y:S02]  /*16e70*/  FMUL.FTZ R101, R8.reuse, R101 ;  /* 0x0000006508657220 */ /* 0x040fe40000410000 */
[C---:B------:R-:W-:Y:S01]  /*16e80*/  FMUL.FTZ R132, R8.reuse, R132 ;  /* 0x0000008408847220 */ /* 0x040fe20000410000 */
[----:B------:R-:W4:Y:S01]  /*16e90*/  @P0 MUFU.LG2 R15, R4 ;  /* 0x00000004000f0308 */ /* 0x000f220000000c00 */
[C---:B------:R-:W-:Y:S02]  /*16ea0*/  FMUL.FTZ R133, R8.reuse, R133 ;  /* 0x0000008508857220 */ /* 0x040fe40000410000 */
[C---:B------:R-:W-:Y:S02]  /*16eb0*/  FMUL.FTZ R112, R8.reuse, R112 ;  /* 0x0000007008707220 */ /* 0x040fe40000410000 */
[----:B------:R-:W-:-:S02]  /*16ec0*/  FMUL.FTZ R113, R8, R113 ;  /* 0x0000007108717220 */ /* 0x000fc40000410000 */
[C---:B------:R-:W-:Y:S01]  /*16ed0*/  FMUL.FTZ R128, R8.reuse, R128 ;  /* 0x0000008008807220 */ /* 0x040fe20000410000 */
[----:B------:R-:W5:Y:S01]  /*16ee0*/  @P1 MUFU.RCP R9, R5 ;  /* 0x0000000500091308 */ /* 0x000f620000001000 */
[C---:B------:R-:W-:Y:S02]  /*16ef0*/  FMUL.FTZ R129, R8.reuse, R129 ;  /* 0x0000008108817220 */ /* 0x040fe40000410000 */
[C---:B------:R-:W-:Y:S02]  /*16f00*/  FMUL.FTZ R124, R8.reuse, R124 ;  /* 0x0000007c087c7220 */ /* 0x040fe40000410000 */
[----:B------:R-:W-:Y:S01]  /*16f10*/  FMUL.FTZ R125, R8, R125 ;  /* 0x0000007d087d7220 */ /* 0x000fe20000410000 */
[----:B------:R-:W-:Y:S01]  /*16f20*/  MOV R8, RZ ;  /* 0x000000ff00087202 */ /* 0x000fe20000000f00 */
[C---:B--2---:R-:W-:Y:S02]  /*16f30*/  FMUL.FTZ R162, R10.reuse, R162 ;  /* 0x000000a20aa27220 */ /* 0x044fe40000410000 */
[----:B------:R-:W-:-:S02]  /*16f40*/  FMUL.FTZ R163, R10, R163 ;  /* 0x000000a30aa37220 */ /* 0x000fc40000410000 */
[C---:B------:R-:W-:Y:S01]  /*16f50*/  FMUL.FTZ R150, R10.reuse, R150 ;  /* 0x000000960a967220 */ /* 0x040fe20000410000 */
[----:B------:R2:W-:Y:S01]  /*16f60*/  @P0 MUFU.RCP R8, R4 ;  /* 0x0000000400080308 */ /* 0x0005e20000001000 */
[C---:B------:R-:W-:Y:S02]  /*16f70*/  FMUL.FTZ R151, R10.reuse, R151 ;  /* 0x000000970a977220 */ /* 0x040fe40000410000 */
[C---:B------:R-:W-:Y:S02]  /*16f80*/  FMUL.FTZ R146, R10.reuse, R146 ;  /* 0x000000920a927220 */ /* 0x040fe40000410000 */
[C---:B------:R-:W-:Y:S02]  /*16f90*/  FMUL.FTZ R147, R10.reuse, R147 ;  /* 0x000000930a937220 */ /* 0x040fe40000410000 */
[C---:B------:R-:W-:Y:S02]  /*16fa0*/  FMUL.FTZ R102, R10.reuse, R102 ;  /* 0x000000660a667220 */ /* 0x040fe40000410000 */
[----:B------:R-:W-:-:S02]  /*16fb0*/  FMUL.FTZ R103, R10, R103 ;  /* 0x000000670a677220 */ /* 0x000fc40000410000 */
[C---:B------:R-:W-:Y:S02]  /*16fc0*/  FMUL.FTZ R134, R10.reuse, R134 ;  /* 0x000000860a867220 */ /* 0x040fe40000410000 */
[C---:B------:R-:W-:Y:S02]  /*16fd0*/  FMUL.FTZ R135, R10.reuse, R135 ;  /* 0x000000870a877220 */ /* 0x040fe40000410000 */
[C---:B------:R-:W-:Y:S01]  /*16fe0*/  FMUL.FTZ R114, R10.reuse, R114 ;  /* 0x000000720a727220 */ /* 0x040fe20000410000 */
[----:B--2---:R-:W-:Y:S01]  /*16ff0*/  MOV R4, 0xff800000 ;  /* 0xff80000000047802 */ /* 0x004fe20000000f00 */
[C---:B------:R-:W-:Y:S02]  /*17000*/  FMUL.FTZ R115, R10.reuse, R115 ;  /* 0x000000730a737220 */ /* 0x040fe40000410000 */
[C---:B------:R-:W-:Y:S02]  /*17010*/  FMUL.FTZ R130, R10.reuse, R130 ;  /* 0x000000820a827220 */ /* 0x040fe40000410000 */
[----:B------:R-:W-:-:S02]  /*17020*/  FMUL.FTZ R131, R10, R131 ;  /* 0x000000830a837220 */ /* 0x000fc40000410000 */
[C---:B------:R-:W-:Y:S02]  /*17030*/  FMUL.FTZ R126, R10.reuse, R126 ;  /* 0x0000007e0a7e7220 */ /* 0x040fe40000410000 */
[----:B------:R-:W-:Y:S02]  /*17040*/  FMUL.FTZ R127, R10, R127 ;  /* 0x0000007f0a7f7220 */ /* 0x000fe40000410000 */
[----:B------:R2:W2:Y:S01]  /*17050*/  @P1 MUFU.LG2 R10, R5 ;  /* 0x00000005000a1308 */ /* 0x0004a20000000c00 */
[----:B-1----:R-:W-:Y:S02]  /*17060*/  @P3 FMUL.FTZ R7, R7, 0.69314718246459960938 ;  /* 0x3f31721807073820 */ /* 0x002fe40000410000 */
[----:B---3--:R-:W-:Y:S02]  /*17070*/  @P2 FMUL.FTZ R6, R6, 0.69314718246459960938 ;  /* 0x3f31721806062820 */ /* 0x008fe40000410000 */
[----:B----4-:R-:W-:Y:S02]  /*17080*/  @P0 FMUL.FTZ R15, R15, 0.69314718246459960938 ;  /* 0x3f3172180f0f0820 */ /* 0x010fe40000410000 */
[----:B------:R-:W-:-:S02]  /*17090*/  @P0 FMUL.FTZ R11, R11, c[0x0][0x2d0] ;  /* 0x0000b4000b0b0a20 */ /* 0x000fc40000410000 */
[C---:B-----5:R-:W-:Y:S02]  /*170a0*/  FMUL.FTZ R156, R9.reuse, R156 ;  /* 0x0000009c099c7220 */ /* 0x060fe40000410000 */
[C---:B------:R-:W-:Y:S02]  /*170b0*/  FMUL.FTZ R157, R9.reuse, R157 ;  /* 0x0000009d099d7220 */ /* 0x040fe40000410000 */
[C---:B------:R-:W-:Y:S02]  /*170c0*/  FMUL.FTZ R152, R9.reuse, R152 ;  /* 0x0000009809987220 */ /* 0x040fe40000410000 */
[C---:B------:R-:W-:Y:S01]  /*170d0*/  FMUL.FTZ R153, R9.reuse, R153 ;  /* 0x0000009909997220 */ /* 0x040fe20000410000 */
[----:B--2---:R-:W-:Y:S01]  /*170e0*/  MOV R5, 0xff800000 ;  /* 0xff80000000057802 */ /* 0x004fe20000000f00 */
[----:B------:R-:W-:Y:S02]  /*170f0*/  @P1 FMUL.FTZ R10, R10, 0.69314718246459960938 ;  /* 0x3f3172180a0a1820 */ /* 0x000fe40000410000 */
        /* <DEDUP_REMOVED lines=12> */
[----:B------:R-:W-:Y:S01]  /*171c0*/  MOV R9, 0xff800000 ;  /* 0xff80000000097802 */ /* 0x000fe20000000f00 */
        /* <DEDUP_REMOVED lines=16> */
[----:B------:R-:W-:Y:S01]  /*172d0*/  MOV R8, 0xff800000 ;  /* 0xff80000000087802 */ /* 0x000fe20000000f00 */
[----:B------:R-:W-:Y:S02]  /*172e0*/  @P3 FFMA.FTZ R4, R14, R3, R7 ;  /* 0x000000030e043223 */ /* 0x000fe40000010007 */
[----:B------:R-:W-:Y:S02]  /*172f0*/  @P2 FFMA.FTZ R5, R13, R2, R6 ;  /* 0x000000020d052223 */ /* 0x000fe40000010006 */
[----:B------:R-:W-:-:S02]  /*17300*/  @P1 FFMA.FTZ R8, R12, R0, R10 ;  /* 0x000000000c081223 */ /* 0x000fc4000001000a */
[----:B------:R-:W-:Y:S02]  /*17310*/  @P0 FFMA.FTZ R9, R11, R44, R15 ;  /* 0x0000002c0b090223 */ /* 0x000fe4000001000f */
.L_x_2393:
[----:B------:R-:W-:Y:S05]  /*17320*/  @P4 BRA `(.L_x_2474) ;  /* 0x0000149000004947 */ /* 0x000fea0003800000 */
[----:B------:R-:W1:Y:S01]  /*17330*/  S2R R7, SR_TID.X ;  /* 0x0000000000077919 */ /* 0x000e620000002100 */
[----:B------:R-:W-:Y:S01]  /*17340*/  IMAD R16, RZ, RZ, -UR9 ;  /* 0x80000009ff107e24 */ /* 0x000fe2000f8e02ff */
[----:B------:R-:W-:Y:S01]  /*17350*/  USHF.R.S32.HI UR6, URZ, 0x1f, UR9 ;  /* 0x0000001f3f067899 */ /* 0x000fe20008011409 */
[----:B------:R-:W-:Y:S01]  /*17360*/  IMAD.MOV.U32 R12, RZ, RZ, c[0x0][0x4e8] ;  /* 0x00013a00ff0c7624 */ /* 0x000fe200078e00ff */
[----:B------:R-:W2:Y:S01]  /*17370*/  S2R R0, SR_CTAID.Y ;  /* 0x0000000000007919 */ /* 0x000ea20000002600 */
[----:B------:R-:W-:Y:S01]  /*17380*/  ULDC.64 UR4, c[0x0][0x4d0] ;  /* 0x0001340000047ab9 */ /* 0x000fe20000000a00 */
[----:B------:R-:W-:Y:S01]  /*17390*/  BSSY B0, `(.L_x_2475) ;  /* 0x00000ac000007945 */ /* 0x000fe20003800000 */
[----:B------:R-:W-:Y:S01]  /*173a0*/  UIMAD UR7, UR6, UR4, URZ ;  /* 0x00000004060772a4 */ /* 0x000fe2000f8e023f */
[----:B------:R-:W3:Y:S01]  /*173b0*/  S2R R20, SR_CTAID.Z ;  /* 0x0000000000147919 */ /* 0x000ee20000002700 */
[----:B------:R-:W-:-:S03]  /*173c0*/  UIMAD.WIDE.U32 UR10, UR9, UR4, URZ ;  /* 0x00000004090a72a5 */ /* 0x000fc6000f8e003f */
[----:B------:R-:W-:Y:S01]  /*173d0*/  BAR.SYNC.DEFER_BLOCKING 0x1, 0x80 ;  /* 0x0042000000007b1d */ /* 0x000fe20000010000 */
[----:B------:R-:W-:Y:S01]  /*173e0*/  UIMAD UR5, UR9, UR5, UR7 ;  /* 0x00000005090572a4 */ /* 0x000fe2000f8e0207 */
[C---:B------:R-:W-:Y:S01]  /*173f0*/  ISETP.NE.AND P0, PT, R12.reuse, 0x1, PT ;  /* 0x000000010c00780c */ /* 0x040fe20003f05270 */
[----:B------:R-:W-:Y:S02]  /*17400*/  IMAD.U32 R23, RZ, RZ, UR11 ;  /* 0x0000000bff177e24 */ /* 0x000fe4000f8e00ff */
[----:B------:R-:W-:Y:S01]  /*17410*/  UIADD3 UR5, UR11, UR5, URZ ;  /* 0x000000050b057290 */ /* 0x000fe2000fffe03f */
[----:B------:R-:W4:Y:S01]  /*17420*/  S2R R13, SR_CTAID.X ;  /* 0x00000000000d7919 */ /* 0x000f220000002500 */
[----:B------:R-:W-:Y:S02]  /*17430*/  IMAD.U32 R22, RZ, RZ, UR10 ;  /* 0x0000000aff167e24 */ /* 0x000fe4000f8e00ff */
[----:B------:R-:W-:Y:S02]  /*17440*/  IMAD R12, R12, c[0x0][0x388], RZ ;  /* 0x0000e2000c0c7a24 */ /* 0x000fe400078e02ff */
[----:B------:R-:W-:Y:S01]  /*17450*/  IMAD.U32 R23, RZ, RZ, UR5 ;  /* 0x00000005ff177e24 */ /* 0x000fe2000f8e00ff */
[----:B-1----:R-:W-:Y:S01]  /*17460*/  SHF.R.S32.HI R3, RZ, 0x1f, R7 ;  /* 0x0000001fff037819 */ /* 0x002fe20000011407 */
[----:B------:R-:W-:-:S02]  /*17470*/  ULDC.64 UR4, c[0x0][0x438] ;  /* 0x00010e0000047ab9 */ /* 0x000fc40000000a00 */
[----:B------:R-:W-:Y:S01]  /*17480*/  UIMAD UR6, UR6, UR4, URZ ;  /* 0x00000004060672a4 */ /* 0x000fe2000f8e023f */
[CC--:B------:R-:W-:Y:S01]  /*17490*/  LEA.HI R6, R3.reuse, R7.reuse, RZ, 0x2 ;  /* 0x0000000703067211 */ /* 0x0c0fe200078f10ff */
[----:B--2---:R-:W-:Y:S01]  /*174a0*/  IMAD R16, R16, c[0x0][0x550], R0 ;  /* 0x0001540010107a24 */ /* 0x004fe200078e0200 */
[-C--:B------:R-:W-:Y:S01]  /*174b0*/  LEA.HI R3, R3, R7.reuse, RZ, 0x5 ;  /* 0x0000000703037211 */ /* 0x080fe200078f28ff */
[----:B------:R-:W-:Y:S01]  /*174c0*/  UIMAD.WIDE.U32 UR10, UR9, UR4, URZ ;  /* 0x00000004090a72a5 */ /* 0x000fe2000f8e003f */
[----:B------:R-:W-:Y:S01]  /*174d0*/  LOP3.LUT R6, R6, 0xfffffffc, RZ, 0xc0, !PT ;  /* 0xfffffffc06067812 */ /* 0x000fe200078ec0ff */
[----:B------:R-:W-:Y:S01]  /*174e0*/  UIMAD UR4, UR9, UR5, UR6 ;  /* 0x00000005090472a4 */ /* 0x000fe2000f8e0206 */
[----:B------:R-:W-:Y:S01]  /*174f0*/  LOP3.LUT R2, R3, 0xffffffe0, RZ, 0xc0, !PT ;  /* 0xffffffe003027812 */ /* 0x000fe200078ec0ff */
[----:B---3--:R-:W-:Y:S01]  /*17500*/  IMAD.WIDE.U32 R22, R20, c[0x0][0x4d8], R22 ;  /* 0x0001360014167a25 */ /* 0x008fe200078e0016 */
[----:B------:R-:W-:Y:S01]  /*17510*/  IADD3 R6, -R6, R7, RZ ;  /* 0x0000000706067210 */ /* 0x000fe20007ffe1ff */
[----:B------:R-:W-:Y:S01]  /*17520*/  UIADD3 UR4, UR11, UR4, URZ ;  /* 0x000000040b047290 */ /* 0x000fe2000fffe03f */
[--C-:B------:R-:W-:Y:S01]  /*17530*/  SHF.R.S32.HI R10, RZ, 0x5, R3.reuse ;  /* 0x00000005ff0a7819 */ /* 0x100fe20000011403 */
[----:B------:R-:W-:Y:S01]  /*17540*/  IMAD.IADD R2, R7, 0x1, -R2 ;  /* 0x0000000107027824 */ /* 0x000fe200078e0a02 */
[----:B------:R-:W-:Y:S01]  /*17550*/  LEA.HI R0, R6, R6, RZ, 0x1 ;  /* 0x0000000606007211 */ /* 0x000fe200078f08ff */
[----:B------:R-:W-:Y:S01]  /*17560*/  IMAD.U32 R19, RZ, RZ, UR11 ;  /* 0x0000000bff137e24 */ /* 0x000fe2000f8e00ff */
[----:B------:R-:W-:Y:S01]  /*17570*/  SHF.R.S32.HI R3, RZ, 0x1f, R3 ;  /* 0x0000001fff037819 */ /* 0x000fe20000011403 */
[----:B------:R-:W-:Y:S01]  /*17580*/  IMAD.U32 R11, RZ, RZ, UR4 ;  /* 0x00000004ff0b7e24 */ /* 0x000fe2000f8e00ff */
[----:B------:R-:W-:-:S02]  /*17590*/  LOP3.LUT R7, R0, 0x1ffffffe, RZ, 0xc0, !PT ;  /* 0x1ffffffe00077812 */ /* 0x000fc400078ec0ff */
[----:B------:R-:W-:Y:S02]  /*175a0*/  SHF.L.U32 R15, R0, 0x5, RZ ;  /* 0x00000005000f7819 */ /* 0x000fe400000006ff */
[----:B------:R-:W-:Y:S01]  /*175b0*/  SHF.R.S32.HI R0, RZ, 0x1f, R2 ;  /* 0x0000001fff007819 */ /* 0x000fe20000011402 */
[----:B------:R-:W-:Y:S01]  /*175c0*/  IMAD.IADD R6, R6, 0x1, -R7 ;  /* 0x0000000106067824 */ /* 0x000fe200078e0a07 */
[----:B------:R-:W-:Y:S02]  /*175d0*/  LEA.HI R7, R3, R10, RZ, 0x2 ;  /* 0x0000000a03077211 */ /* 0x000fe400078f10ff */
[----:B------:R-:W-:Y:S02]  /*175e0*/  LOP3.LUT R15, R15, 0xffffffc0, RZ, 0xc0, !PT ;  /* 0xffffffc00f0f7812 */ /* 0x000fe400078ec0ff */
[----:B------:R-:W-:Y:S02]  /*175f0*/  LOP3.LUT R7, R7, 0xffffffc, RZ, 0xc0, !PT ;  /* 0x0ffffffc07077812 */ /* 0x000fe400078ec0ff */
[----:B------:R-:W-:Y:S01]  /*17600*/  LEA.HI R0, R0, R2, RZ, 0x2 ;  /* 0x0000000200007211 */ /* 0x000fe200078f10ff */
[----:B------:R-:W-:Y:S01]  /*17610*/  IMAD R15, R6, 0x8, R15 ;  /* 0x00000008060f7824 */ /* 0x000fe200078e020f */
[----:B------:R-:W-:Y:S01]  /*17620*/  SHF.R.S32.HI R3, RZ, 0x1f, R20 ;  /* 0x0000001fff037819 */ /* 0x000fe20000011414 */
[----:B------:R-:W-:Y:S01]  /*17630*/  IMAD.IADD R10, R10, 0x1, -R7 ;  /* 0x000000010a0a7824 */ /* 0x000fe200078e0a07 */
[----:B------:R-:W-:-:S02]  /*17640*/  SHF.R.S32.HI R6, RZ, 0x2, R0 ;  /* 0x00000002ff067819 */ /* 0x000fc40000011400 */
[----:B------:R-:W-:Y:S01]  /*17650*/  MOV R18, UR10 ;  /* 0x0000000a00127c02 */ /* 0x000fe20008000f00 */
[C---:B------:R-:W-:Y:S01]  /*17660*/  IMAD R7, R3.reuse, c[0x0][0x4d8], RZ ;  /* 0x0001360003077a24 */ /* 0x040fe200078e02ff */
[----:B------:R-:W-:Y:S01]  /*17670*/  LEA R6, R10, R6, 0x4 ;  /* 0x000000060a067211 */ /* 0x000fe200078e20ff */
[----:B------:R-:W-:Y:S01]  /*17680*/  IMAD R3, R3, c[0x0][0x440], RZ ;  /* 0x0001100003037a24 */ /* 0x000fe200078e02ff */
[----:B------:R-:W-:Y:S01]  /*17690*/  SHF.R.S32.HI R14, RZ, 0x1f, R16 ;  /* 0x0000001fff0e7819 */ /* 0x000fe20000011410 */
[----:B------:R-:W-:Y:S01]  /*176a0*/  IMAD.MOV.U32 R10, RZ, RZ, R18 ;  /* 0x000000ffff0a7224 */ /* 0x000fe200078e0012 */
[----:B------:R-:W-:Y:S01]  /*176b0*/  IADD3 R15, R6, R15, RZ ;  /* 0x0000000f060f7210 */ /* 0x000fe20007ffe0ff */
[----:B------:R-:W-:Y:S01]  /*176c0*/  IMAD R7, R20, c[0x0][0x4dc], R7 ;  /* 0x0001370014077a24 */ /* 0x000fe200078e0207 */
[----:B------:R-:W-:Y:S01]  /*176d0*/  LOP3.LUT P1, RZ, R2, 0x3, RZ, 0xc0, !PT ;  /* 0x0000000302ff7812 */ /* 0x000fe2000782c0ff */
[----:B------:R-:W-:Y:S01]  /*176e0*/  IMAD R3, R20, c[0x0][0x444], R3 ;  /* 0x0001110014037a24 */ /* 0x000fe200078e0203 */
[----:B------:R-:W-:Y:S01]  /*176f0*/  LOP3.LUT R0, R0, 0x7ffffffc, RZ, 0xc0, !PT ;  /* 0x7ffffffc00007812 */ /* 0x000fe200078ec0ff */
[----:B----4-:R-:W-:-:S02]  /*17700*/  IMAD R15, R13, 0x80, R15 ;  /* 0x000000800d0f7824 */ /* 0x010fc400078e020f */
[----:B------:R-:W-:Y:S01]  /*17710*/  IMAD.WIDE.U32 R20, R20, c[0x0][0x440], R10 ;  /* 0x0001100014147a25 */ /* 0x000fe200078e000a */
[----:B------:R-:W-:-:S03]  /*17720*/  IADD3 R0, R2, -R0, RZ ;  /* 0x8000000002007210 */ /* 0x000fc60007ffe0ff */
[----:B------:R-:W-:-:S04]  /*17730*/  @P0 IMAD.HI.U32 R17, R15, c[0x0][0x4ec], RZ ;  /* 0x00013b000f110a27 */ /* 0x000fc800078e00ff */
[----:B------:R-:W-:-:S04]  /*17740*/  @P0 IMAD.HI.U32 R10, R15, c[0x0][0x4ec], RZ ;  /* 0x00013b000f0a0a27 */ /* 0x000fc800078e00ff */
[----:B------:R-:W-:Y:S01]  /*17750*/  IMAD.IADD R21, R21, 0x1, R3 ;  /* 0x0000000115157824 */ /* 0x000fe200078e0203 */
[----:B------:R-:W-:Y:S01]  /*17760*/  MOV R3, R15 ;  /* 0x0000000f00037202 */ /* 0x000fe20000000f00 */
[----:B------:R-:W-:Y:S01]  /*17770*/  IMAD.IADD R23, R23, 0x1, R7 ;  /* 0x0000000117177824 */ /* 0x000fe200078e0207 */
[----:B------:R-:W-:Y:S01]  /*17780*/  @P0 SHF.R.U32.HI R3, RZ, c[0x0][0x4f0], R17 ;  /* 0x00013c00ff030a19 */ /* 0x000fe20000011611 */
[----:B------:R-:W-:Y:S01]  /*17790*/  IMAD.MOV.U32 R7, RZ, RZ, R15 ;  /* 0x000000ffff077224 */ /* 0x000fe200078e000f */
[----:B------:R-:W-:Y:S01]  /*177a0*/  @P0 SHF.R.U32.HI R7, RZ, c[0x0][0x4f0], R10 ;  /* 0x00013c00ff070a19 */ /* 0x000fe2000001160a */
[C---:B------:R-:W-:Y:S02]  /*177b0*/  IMAD R11, R14.reuse, c[0x0][0x448], RZ ;  /* 0x000112000e0b7a24 */ /* 0x040fe400078e02ff */
[----:B------:R-:W-:Y:S01]  /*177c0*/  IMAD R10, R14, c[0x0][0x4e0], RZ ;  /* 0x000138000e0a7a24 */ /* 0x000fe200078e02ff */
[----:B------:R-:W-:Y:S01]  /*177d0*/  SHF.R.S32.HI R14, RZ, 0x1f, R7 ;  /* 0x0000001fff0e7819 */ /* 0x000fe20000011407 */
[----:B------:R-:W-:-:S02]  /*177e0*/  IMAD.MOV R18, RZ, RZ, -R3 ;  /* 0x000000ffff127224 */ /* 0x000fc400078e0a03 */
[C---:B------:R-:W-:Y:S02]  /*177f0*/  IMAD R11, R16.reuse, c[0x0][0x44c], R11 ;  /* 0x00011300100b7a24 */ /* 0x040fe400078e020b */
[----:B------:R-:W-:-:S04]  /*17800*/  IMAD.WIDE.U32 R20, R16, c[0x0][0x448], R20 ;  /* 0x0001120010147a25 */ /* 0x000fc800078e0014 */
[C---:B------:R-:W-:Y:S01]  /*17810*/  IMAD R10, R16.reuse, c[0x0][0x4e4], R10 ;  /* 0x00013900100a7a24 */ /* 0x040fe200078e020a */
[----:B------:R-:W-:Y:S01]  /*17820*/  IADD3 R21, R21, R11, RZ ;  /* 0x0000000b15157210 */ /* 0x000fe20007ffe0ff */
[----:B------:R-:W-:Y:S01]  /*17830*/  IMAD.WIDE.U32 R16, R16, c[0x0][0x4e0], R22 ;  /* 0x0001380010107a25 */ /* 0x000fe200078e0016 */
[----:B------:R-:W-:-:S03]  /*17840*/  SHF.R.S32.HI R11, RZ, 0x1f, R3 ;  /* 0x0000001fff0b7819 */ /* 0x000fc60000011403 */
[----:B------:R-:W-:Y:S01]  /*17850*/  IMAD R18, R18, c[0x0][0x4e8], R15 ;  /* 0x00013a0012127a24 */ /* 0x000fe200078e020f */
[----:B------:R-:W-:Y:S01]  /*17860*/  IADD3 R16, P0, R3, R16, RZ ;  /* 0x0000001003107210 */ /* 0x000fe20007f1e0ff */
[----:B------:R-:W-:Y:S02]  /*17870*/  IMAD R14, R14, c[0x0][0x430], RZ ;  /* 0x00010c000e0e7a24 */ /* 0x000fe400078e02ff */
[----:B------:R-:W-:Y:S01]  /*17880*/  IMAD R13, R13, 0x80, R6 ;  /* 0x000000800d0d7824 */ /* 0x000fe200078e0206 */
[----:B------:R-:W-:Y:S01]  /*17890*/  SHF.R.S32.HI R3, RZ, 0x1f, R18 ;  /* 0x0000001fff037819 */ /* 0x000fe20000011412 */
[----:B------:R-:W-:Y:S01]  /*178a0*/  IMAD R14, R7, c[0x0][0x434], R14 ;  /* 0x00010d00070e7a24 */ /* 0x000fe200078e020e */
[----:B------:R-:W-:Y:S01]  /*178b0*/  IADD3.X R17, R11, R17, R10, P0, !PT ;  /* 0x000000110b117210 */ /* 0x000fe200007fe40a */
[----:B------:R-:W-:Y:S01]  /*178c0*/  IMAD.WIDE.U32 R10, R7, c[0x0][0x430], R20 ;  /* 0x00010c00070a7a25 */ /* 0x000fe200078e0014 */
[----:B------:R-:W-:-:S03]  /*178d0*/  ISETP.GE.OR P4, PT, R13, R12, P1 ;  /* 0x0000000c0d00720c */ /* 0x000fc60000f86670 */
[----:B------:R-:W-:Y:S02]  /*178e0*/  IMAD R3, R3, c[0x0][0x4c8], RZ ;  /* 0x0001320003037a24 */ /* 0x000fe400078e02ff */
[----:B------:R-:W-:Y:S02]  /*178f0*/  IMAD.MOV R7, RZ, RZ, -R7 ;  /* 0x000000ffff077224 */ /* 0x000fe400078e0a07 */
[----:B------:R-:W-:-:S04]  /*17900*/  IMAD.WIDE.U32 R16, R18, c[0x0][0x4c8], R16 ;  /* 0x0001320012107a25 */ /* 0x000fc800078e0010 */
[----:B------:R-:W-:Y:S02]  /*17910*/  IMAD R3, R18, c[0x0][0x4cc], R3 ;  /* 0x0001330012037a24 */ /* 0x000fe400078e0203 */
[----:B------:R-:W-:Y:S02]  /*17920*/  IMAD R7, R7, c[0x0][0x4e8], R15 ;  /* 0x00013a0007077a24 */ /* 0x000fe400078e020f */
[----:B------:R-:W-:Y:S01]  /*17930*/  IMAD.IADD R11, R11, 0x1, R14 ;  /* 0x000000010b0b7824 */ /* 0x000fe200078e020e */
[----:B------:R-:W-:Y:S01]  /*17940*/  LEA R14, P0, R16, c[0x0][0x4a8], 0x2 ;  /* 0x00012a00100e7a11 */ /* 0x000fe200078010ff */
[----:B------:R-:W-:Y:S01]  /*17950*/  IMAD.SHL.U32 R0, R0, 0x2, RZ ;  /* 0x0000000200007824 */ /* 0x000fe200078e00ff */
[----:B------:R-:W-:Y:S01]  /*17960*/  IADD3 R15, R17, R3, RZ ;  /* 0x00000003110f7210 */ /* 0x000fe20007ffe0ff */
[----:B------:R-:W-:Y:S01]  /*17970*/  IMAD.WIDE.U32 R22, R7, c[0x0][0x428], R10 ;  /* 0x00010a0007167a25 */ /* 0x000fe200078e000a */
[----:B------:R-:W-:Y:S01]  /*17980*/  SHF.R.S32.HI R3, RZ, 0x1f, R7 ;  /* 0x0000001fff037819 */ /* 0x000fe20000011407 */
[----:B------:R-:W-:Y:S01]  /*17990*/  SHFL.IDX PT, R20, R14, RZ, 0x1c1f ;  /* 0x001c1fff0e147589 */ /* 0x000fe200000e0000 */
[----:B------:R-:W-:-:S02]  /*179a0*/  LEA.HI.X R6, R16, c[0x0][0x4ac], R15, 0x2, P0 ;  /* 0x00012b0010067a11 */ /* 0x000fc400000f140f */
[----:B------:R-:W-:Y:S01]  /*179b0*/  IADD3 R11, R13, 0x8, RZ ;  /* 0x000000080d0b7810 */ /* 0x000fe20007ffe0ff */
[----:B------:R-:W-:Y:S01]  /*179c0*/  SHFL.IDX PT, R18, R14, 0x1, 0x1c1f ;  /* 0x003c1f000e127f89 */ /* 0x000fe200000e0000 */
[----:B------:R-:W-:Y:S01]  /*179d0*/  IMAD R3, R3, c[0x0][0x428], RZ ;  /* 0x00010a0003037a24 */ /* 0x000fe200078e02ff */
[----:B------:R-:W-:Y:S02]  /*179e0*/  IADD3 R10, R13, 0x40, RZ ;  /* 0x000000400d0a7810 */ /* 0x000fe40007ffe0ff */
[----:B------:R-:W1:Y:S01]  /*179f0*/  SHFL.IDX PT, R21, R6, RZ, 0x1c1f ;  /* 0x001c1fff06157589 */ /* 0x000e6200000e0000 */
[----:B------:R-:W-:Y:S01]  /*17a00*/  IMAD R3, R7, c[0x0][0x42c], R3 ;  /* 0x00010b0007037a24 */ /* 0x000fe200078e0203 */
[----:B------:R-:W-:Y:S02]  /*17a10*/  IADD3 R7, R13, 0x48, RZ ;  /* 0x000000480d077810 */ /* 0x000fe40007ffe0ff */
[----:B------:R-:W2:Y:S01]  /*17a20*/  SHFL.IDX PT, R19, R6, 0x1, 0x1c1f ;  /* 0x003c1f0006137f89 */ /* 0x000ea200000e0000 */
[-C--:B------:R-:W-:Y:S01]  /*17a30*/  ISETP.GE.OR P3, PT, R11, R12.reuse, P1 ;  /* 0x0000000c0b00720c */ /* 0x080fe20000f66670 */
[----:B------:R-:W-:Y:S01]  /*17a40*/  IMAD.IADD R3, R23, 0x1, R3 ;  /* 0x0000000117037824 */ /* 0x000fe200078e0203 */
[-C--:B------:R-:W-:Y:S01]  /*17a50*/  ISETP.GE.OR P2, PT, R10, R12.reuse, P1 ;  /* 0x0000000c0a00720c */ /* 0x080fe20000f46670 */
[----:B------:R-:W-:Y:S01]  /*17a60*/  SHFL.IDX PT, R16, R14, 0x2, 0x1c1f ;  /* 0x005c1f000e107f89 */ /* 0x000fe200000e0000 */
[----:B------:R-:W-:-:S02]  /*17a70*/  ISETP.GE.OR P1, PT, R7, R12, P1 ;  /* 0x0000000c0700720c */ /* 0x000fc40000f26670 */
[-C--:B------:R-:W-:Y:S01]  /*17a80*/  ISETP.GE.AND P5, PT, R10, R12.reuse, PT ;  /* 0x0000000c0a00720c */ /* 0x080fe20003fa6270 */
[----:B------:R-:W3:Y:S01]  /*17a90*/  SHFL.IDX PT, R17, R6, 0x2, 0x1c1f ;  /* 0x005c1f0006117f89 */ /* 0x000ee200000e0000 */
[----:B------:R-:W-:-:S03]  /*17aa0*/  ISETP.GE.AND P6, PT, R7, R12, PT ;  /* 0x0000000c0700720c */ /* 0x000fc60003fc6270 */
[----:B------:R-:W-:Y:S04]  /*17ab0*/  SHFL.IDX PT, R14, R14, 0x3, 0x1c1f ;  /* 0x007c1f000e0e7f89 */ /* 0x000fe800000e0000 */
[----:B------:R4:W4:Y:S04]  /*17ac0*/  SHFL.IDX PT, R15, R6, 0x3, 0x1c1f ;  /* 0x007c1f00060f7f89 */ /* 0x00092800000e0000 */
[----:B-1----:R1:W-:Y:S04]  /*17ad0*/  @!P4 ST.E [R20.64], R4 ;  /* 0x000000041400c985 */ /* 0x0023e8000c101910 */
[----:B--2---:R1:W-:Y:S04]  /*17ae0*/  @!P3 ST.E [R18.64], R5 ;  /* 0x000000051200b985 */ /* 0x0043e8000c101910 */
[----:B---3--:R1:W-:Y:S01]  /*17af0*/  @!P2 ST.E [R16.64], R8 ;  /* 0x000000081000a985 */ /* 0x0083e2000c101910 */
[----:B----4-:R-:W-:-:S03]  /*17b00*/  LEA R6, P0, R22, c[0x0][0x400], 0x2 ;  /* 0x0001000016067a11 */ /* 0x010fc600078010ff */
[----:B------:R1:W-:Y:S01]  /*17b10*/  @!P1 ST.E [R14.64], R9 ;  /* 0x000000090e009985 */ /* 0x0003e2000c101910 */
[-C--:B------:R-:W-:Y:S02]  /*17b20*/  ISETP.GE.AND P1, PT, R13, R12.reuse, PT ;  /* 0x0000000c0d00720c */ /* 0x080fe40003f26270 */
[----:B------:R-:W-:Y:S01]  /*17b30*/  LEA.HI.X R3, R22, c[0x0][0x404], R3, 0x2, P0 ;  /* 0x0001010016037a11 */ /* 0x000fe200000f1403 */
[----:B------:R1:W2:Y:S01]  /*17b40*/  SHFL.IDX PT, R20, R6, RZ, 0x1c1f ;  /* 0x001c1fff06147589 */ /* 0x0002a200000e0000 */
[----:B------:R-:W-:-:S03]  /*17b50*/  ISETP.GE.AND P0, PT, R11, R12, PT ;  /* 0x0000000c0b00720c */ /* 0x000fc60003f06270 */
[----:B------:R1:W3:Y:S06]  /*17b60*/  SHFL.IDX PT, R21, R3, RZ, 0x1c1f ;  /* 0x001c1fff03157589 */ /* 0x0002ec00000e0000 */
[----:B------:R-:W-:Y:S05]  /*17b70*/  @P1 BRA `(.L_x_2476) ;  /* 0x000002d000001947 */ /* 0x000fea0003800000 */
[C---:B-1----:R-:W-:Y:S02]  /*17b80*/  IADD3 R5, R0.reuse, 0x8, RZ ;  /* 0x0000000800057810 */ /* 0x042fe40007ffe0ff */
[----:B------:R-:W-:Y:S02]  /*17b90*/  IADD3 R4, R0, 0x10, RZ ;  /* 0x0000001000047810 */ /* 0x000fe40007ffe0ff */
[----:B------:R-:W-:-:S02]  /*17ba0*/  ISETP.GE.AND P3, PT, R5, c[0x0][0x3c8], PT ;  /* 0x0000f20005007a0c */ /* 0x000fc40003f66270 */
[----:B------:R-:W-:Y:S02]  /*17bb0*/  IADD3 R2, R0, 0x18, RZ ;  /* 0x0000001800027810 */ /* 0x000fe40007ffe0ff */
[----:B------:R-:W-:Y:S02]  /*17bc0*/  ISETP.GE.AND P2, PT, R4, c[0x0][0x3c8], PT ;  /* 0x0000f20004007a0c */ /* 0x000fe40003f46270 */
[----:B------:R-:W-:Y:S02]  /*17bd0*/  ISETP.GE.AND P1, PT, R2, c[0x0][0x3c8], PT ;  /* 0x0000f20002007a0c */ /* 0x000fe40003f26270 */
[C---:B------:R-:W-:Y:S02]  /*17be0*/  ISETP.GE.AND P4, PT, R0.reuse, c[0x0][0x3c8], PT ;  /* 0x0000f20000007a0c */ /* 0x040fe40003f86270 */
[----:B------:R-:W-:-:S03]  /*17bf0*/  IADD3 R7, R0, 0x30, RZ ;  /* 0x0000003000077810 */ /* 0x000fc60007ffe0ff */
[----:B------:R-:W-:-:S04]  /*17c00*/  @!P3 LEA.HI R5, R5, R5, RZ, 0x1 ;  /* 0x000000050505b211 */ /* 0x000fc800078f08ff */
[----:B------:R-:W-:Y:S02]  /*17c10*/  @!P2 LEA.HI R4, R4, R4, RZ, 0x1 ;  /* 0x000000040404a211 */ /* 0x000fe400078f08ff */
[----:B------:R-:W-:Y:S02]  /*17c20*/  @!P3 LOP3.LUT R5, R5, 0xfffffffe, RZ, 0xc0, !PT ;  /* 0xfffffffe0505b812 */ /* 0x000fe400078ec0ff */
[----:B------:R-:W-:Y:S01]  /*17c30*/  @!P1 LEA.HI R2, R2, R2, RZ, 0x1 ;  /* 0x0000000202029211 */ /* 0x000fe200078f08ff */
[--C-:B--23--:R-:W-:Y:S01]  /*17c40*/  @!P4 IMAD.WIDE R8, R0, 0x4, R20.reuse ;  /* 0x000000040008c825 */ /* 0x10cfe200078e0214 */
[----:B------:R-:W-:Y:S02]  /*17c50*/  @!P2 LOP3.LUT R4, R4, 0xfffffffe, RZ, 0xc0, !PT ;  /* 0xfffffffe0404a812 */ /* 0x000fe400078ec0ff */
[----:B------:R-:W-:Y:S01]  /*17c60*/  @!P1 LOP3.LUT R2, R2, 0xfffffffe, RZ, 0xc0, !PT ;  /* 0xfffffffe02029812 */ /* 0x000fe200078ec0ff */
[--C-:B------:R-:W-:Y:S01]  /*17c70*/  @!P3 IMAD.WIDE R10, R5, 0x4, R20.reuse ;  /* 0x00000004050ab825 */ /* 0x100fe200078e0214 */
[----:B------:R1:W-:Y:S03]  /*17c80*/  @!P4 ST.E.64 [R8.64], R160 ;  /* 0x000000a00800c985 */ /* 0x0003e6000c101b10 */
[----:B------:R-:W-:Y:S01]  /*17c90*/  @!P2 IMAD.WIDE R4, R4, 0x4, R20 ;  /* 0x000000040404a825 */ /* 0x000fe200078e0214 */
[----:B------:R-:W-:Y:S04]  /*17ca0*/  @!P3 ST.E.64 [R10.64], R148 ;  /* 0x000000940a00b985 */ /* 0x000fe8000c101b10 */
[----:B------:R2:W-:Y:S01]  /*17cb0*/  @!P2 ST.E.64 [R4.64], R144 ;  /* 0x000000900400a985 */ /* 0x0005e2000c101b10 */
[----:B------:R-:W-:-:S13]  /*17cc0*/  ISETP.GE.AND P2, PT, R7, c[0x0][0x3c8], PT ;  /* 0x0000f20007007a0c */ /* 0x000fda0003f46270 */
[----:B------:R-:W-:-:S04]  /*17cd0*/  @!P2 LEA.HI R7, R7, R7, RZ, 0x1 ;  /* 0x000000070707a211 */ /* 0x000fc800078f08ff */
[----:B------:R-:W-:Y:S01]  /*17ce0*/  @!P2 LOP3.LUT R7, R7, 0xfffffffe, RZ, 0xc0, !PT ;  /* 0xfffffffe0707a812 */ /* 0x000fe200078ec0ff */
[----:B-1----:R-:W-:Y:S01]  /*17cf0*/  @!P1 IMAD.WIDE R8, R2, 0x4, R20 ;  /* 0x0000000402089825 */ /* 0x002fe200078e0214 */
[----:B------:R-:W-:-:S03]  /*17d00*/  IADD3 R2, R0, 0x20, RZ ;  /* 0x0000002000027810 */ /* 0x000fc60007ffe0ff */
[----:B------:R-:W-:Y:S01]  /*17d10*/  @!P2 IMAD.WIDE R12, R7, 0x4, R20 ;  /* 0x00000004070ca825 */ /* 0x000fe200078e0214 */
[----:B------:R-:W-:Y:S01]  /*17d20*/  ISETP.GE.AND P4, PT, R2, c[0x0][0x3c8], PT ;  /* 0x0000f20002007a0c */ /* 0x000fe20003f86270 */
[----:B------:R1:W-:Y:S01]  /*17d30*/  @!P1 ST.E.64 [R8.64], R100 ;  /* 0x0000006408009985 */ /* 0x0003e2000c101b10 */
[C---:B--2---:R-:W-:Y:S02]  /*17d40*/  IADD3 R4, R0.reuse, 0x28, RZ ;  /* 0x0000002800047810 */ /* 0x044fe40007ffe0ff */
[----:B------:R-:W-:Y:S02]  /*17d50*/  IADD3 R5, R0, 0x38, RZ ;  /* 0x0000003800057810 */ /* 0x000fe40007ffe0ff */
[----:B------:R-:W-:Y:S02]  /*17d60*/  ISETP.GE.AND P3, PT, R4, c[0x0][0x3c8], PT ;  /* 0x0000f20004007a0c */ /* 0x000fe40003f66270 */
[----:B------:R-:W-:-:S05]  /*17d70*/  ISETP.GE.AND P1, PT, R5, c[0x0][0x3c8], PT ;  /* 0x0000f20005007a0c */ /* 0x000fca0003f26270 */
[----:B------:R-:W-:-:S04]  /*17d80*/  @!P4 LEA.HI R2, R2, R2, RZ, 0x1 ;  /* 0x000000020202c211 */ /* 0x000fc800078f08ff */
[----:B------:R-:W-:Y:S02]  /*17d90*/  @!P4 LOP3.LUT R2, R2, 0xfffffffe, RZ, 0xc0, !PT ;  /* 0xfffffffe0202c812 */ /* 0x000fe400078ec0ff */
[----:B------:R-:W-:Y:S02]  /*17da0*/  @!P3 LEA.HI R4, R4, R4, RZ, 0x1 ;  /* 0x000000040404b211 */ /* 0x000fe400078f08ff */
[----:B------:R-:W-:Y:S02]  /*17db0*/  @!P1 LEA.HI R5, R5, R5, RZ, 0x1 ;  /* 0x0000000505059211 */ /* 0x000fe400078f08ff */
[----:B------:R-:W-:Y:S02]  /*17dc0*/  @!P3 LOP3.LUT R4, R4, 0xfffffffe, RZ, 0xc0, !PT ;  /* 0xfffffffe0404b812 */ /* 0x000fe400078ec0ff */
[----:B------:R-:W-:-:S03]  /*17dd0*/  @!P1 LOP3.LUT R5, R5, 0xfffffffe, RZ, 0xc0, !PT ;  /* 0xfffffffe05059812 */ /* 0x000fc600078ec0ff */
[----:B------:R-:W-:-:S04]  /*17de0*/  @!P3 IMAD.WIDE R10, R4, 0x4, R20 ;  /* 0x00000004040ab825 */ /* 0x000fc800078e0214 */
[----:B-1----:R-:W-:-:S04]  /*17df0*/  @!P4 IMAD.WIDE R8, R2, 0x4, R20 ;  /* 0x000000040208c825 */ /* 0x002fc800078e0214 */
[----:B------:R-:W-:Y:S01]  /*17e00*/  @!P1 IMAD.WIDE R20, R5, 0x4, R20 ;  /* 0x0000000405149825 */ /* 0x000fe200078e0214 */
[----:B------:R1:W-:Y:S04]  /*17e10*/  @!P4 ST.E.64 [R8.64], R132 ;  /* 0x000000840800c985 */ /* 0x0003e8000c101b10 */
[----:B------:R1:W-:Y:S04]  /*17e20*/  @!P3 ST.E.64 [R10.64], R112 ;  /* 0x000000700a00b985 */ /* 0x0003e8000c101b10 */
[----:B------:R1:W-:Y:S04]  /*17e30*/  @!P2 ST.E.64 [R12.64], R128 ;  /* 0x000000800c00a985 */ /* 0x0003e8000c101b10 */
[----:B------:R1:W-:Y:S02]  /*17e40*/  @!P1 ST.E.64 [R20.64], R124 ;  /* 0x0000007c14009985 */ /* 0x0003e4000c101b10 */
.L_x_2476:
[----:B------:R-:W-:Y:S05]  /*17e50*/  BSYNC B0 ;  /* 0x0000000000007941 */ /* 0x000fea0003800000 */
.L_x_2475:
[----:B-1----:R1:W4:Y:S01]  /*17e60*/  SHFL.IDX PT, R9, R3, 0x1, 0x1c1f ;  /* 0x003c1f0003097f89 */ /* 0x00232200000e0000 */
[----:B------:R-:W-:Y:S03]  /*17e70*/  BSSY B0, `(.L_x_2477) ;  /* 0x0000030000007945 */ /* 0x000fe60003800000 */
[----:B------:R1:W3:Y:S01]  /*17e80*/  SHFL.IDX PT, R8, R6, 0x1, 0x1c1f ;  /* 0x003c1f0006087f89 */ /* 0x0002e200000e0000 */
[----:B------:R-:W-:Y:S05]  /*17e90*/  @P0 BRA `(.L_x_2478) ;  /* 0x000002d000000947 */ /* 0x000fea0003800000 */
[C---:B------:R-:W-:Y:S02]  /*17ea0*/  IADD3 R4, R0.reuse, 0x8, RZ ;  /* 0x0000000800047810 */ /* 0x040fe40007ffe0ff */
[----:B------:R-:W-:-:S02]  /*17eb0*/  IADD3 R2, R0, 0x10, RZ ;  /* 0x0000001000027810 */ /* 0x000fc40007ffe0ff */
[----:B------:R-:W-:Y:S02]  /*17ec0*/  ISETP.GE.AND P1, PT, R4, c[0x0][0x3c8], PT ;  /* 0x0000f20004007a0c */ /* 0x000fe40003f26270 */
[----:B------:R-:W-:Y:S02]  /*17ed0*/  ISETP.GE.AND P0, PT, R2, c[0x0][0x3c8], PT ;  /* 0x0000f20002007a0c */ /* 0x000fe40003f06270 */
[C---:B------:R-:W-:Y:S02]  /*17ee0*/  ISETP.GE.AND P2, PT, R0.reuse, c[0x0][0x3c8], PT ;  /* 0x0000f20000007a0c */ /* 0x040fe40003f46270 */
[----:B------:R-:W-:-:S07]  /*17ef0*/  IADD3 R7, R0, 0x30, RZ ;  /* 0x0000003000077810 */ /* 0x000fce0007ffe0ff */
[----:B------:R-:W-:Y:S02]  /*17f00*/  @!P1 LEA.HI R4, R4, R4, RZ, 0x1 ;  /* 0x0000000404049211 */ /* 0x000fe400078f08ff */
[----:B------:R-:W-:Y:S02]  /*17f10*/  @!P0 LEA.HI R2, R2, R2, RZ, 0x1 ;  /* 0x0000000202028211 */ /* 0x000fe400078f08ff */
[----:B------:R-:W-:Y:S01]  /*17f20*/  @!P1 LOP3.LUT R4, R4, 0xfffffffe, RZ, 0xc0, !PT ;  /* 0xfffffffe04049812 */ /* 0x000fe200078ec0ff */
[----:B---34-:R-:W-:Y:S01]  /*17f30*/  @!P2 IMAD.WIDE R10, R0, 0x4, R8 ;  /* 0x00000004000aa825 */ /* 0x018fe200078e0208 */
[----:B------:R-:W-:-:S03]  /*17f40*/  @!P0 LOP3.LUT R2, R2, 0xfffffffe, RZ, 0xc0, !PT ;  /* 0xfffffffe02028812 */ /* 0x000fc600078ec0ff */
[--C-:B------:R-:W-:Y:S01]  /*17f50*/  @!P1 IMAD.WIDE R4, R4, 0x4, R8.reuse ;  /* 0x0000000404049825 */ /* 0x100fe200078e0208 */
[----:B------:R3:W-:Y:S03]  /*17f60*/  @!P2 ST.E.64 [R10.64], R162 ;  /* 0x000000a20a00a985 */ /* 0x0007e6000c101b10 */
[----:B------:R-:W-:Y:S01]  /*17f70*/  @!P0 IMAD.WIDE R12, R2, 0x4, R8 ;  /* 0x00000004020c8825 */ /* 0x000fe200078e0208 */
[----:B------:R-:W-:Y:S01]  /*17f80*/  IADD3 R2, R0, 0x18, RZ ;  /* 0x0000001800027810 */ /* 0x000fe20007ffe0ff */
[----:B------:R4:W-:Y:S01]  /*17f90*/  @!P1 ST.E.64 [R4.64], R150 ;  /* 0x0000009604009985 */ /* 0x0009e2000c101b10 */
[C---:B------:R-:W-:Y:S02]  /*17fa0*/  ISETP.GE.AND P1, PT, R7.reuse, c[0x0][0x3c8], PT ;  /* 0x0000f20007007a0c */ /* 0x040fe40003f26270 */
[----:B------:R-:W-:Y:S01]  /*17fb0*/  ISETP.GE.AND P4, PT, R2, c[0x0][0x3c8], PT ;  /* 0x0000f20002007a0c */ /* 0x000fe20003f86270 */
[----:B------:R1:W-:Y:S10]  /*17fc0*/  @!P0 ST.E.64 [R12.64], R146 ;  /* 0x000000920c008985 */ /* 0x0003f4000c101b10 */
[----:B------:R-:W-:-:S02]  /*17fd0*/  @!P1 LEA.HI R7, R7, R7, RZ, 0x1 ;  /* 0x0000000707079211 */ /* 0x000fc400078f08ff */
[----:B------:R-:W-:Y:S02]  /*17fe0*/  @!P4 LEA.HI R2, R2, R2, RZ, 0x1 ;  /* 0x000000020202c211 */ /* 0x000fe400078f08ff */
[----:B------:R-:W-:Y:S02]  /*17ff0*/  @!P1 LOP3.LUT R7, R7, 0xfffffffe, RZ, 0xc0, !PT ;  /* 0xfffffffe07079812 */ /* 0x000fe400078ec0ff */
[----:B------:R-:W-:-:S03]  /*18000*/  @!P4 LOP3.LUT R2, R2, 0xfffffffe, RZ, 0xc0, !PT ;  /* 0xfffffffe0202c812 */ /* 0x000fc600078ec0ff */
[----:B------:R-:W-:Y:S01]  /*18010*/  @!P1 IMAD.WIDE R16, R7, 0x4, R8 ;  /* 0x0000000407109825 */ /* 0x000fe200078e0208 */
[----:B---3--:R-:W-:-:S04]  /*18020*/  IADD3 R10, R0, 0x28, RZ ;  /* 0x00000028000a7810 */ /* 0x008fc80007ffe0ff */
[----:B------:R-:W-:Y:S02]  /*18030*/  ISETP.GE.AND P2, PT, R10, c[0x0][0x3c8], PT ;  /* 0x0000f2000a007a0c */ /* 0x000fe40003f46270 */
[C---:B----4-:R-:W-:Y:S02]  /*18040*/  IADD3 R4, R0.reuse, 0x20, RZ ;  /* 0x0000002000047810 */ /* 0x050fe40007ffe0ff */
[----:B------:R-:W-:Y:S01]  /*18050*/  IADD3 R5, R0, 0x38, RZ ;  /* 0x0000003800057810 */ /* 0x000fe20007ffe0ff */
[----:B-1----:R-:W-:Y:S01]  /*18060*/  @!P4 IMAD.WIDE R12, R2, 0x4, R8 ;  /* 0x00000004020cc825 */ /* 0x002fe200078e0208 */
[----:B------:R-:W-:Y:S02]  /*18070*/  ISETP.GE.AND P3, PT, R4, c[0x0][0x3c8], PT ;  /* 0x0000f20004007a0c */ /* 0x000fe40003f66270 */
[----:B------:R-:W-:Y:S02]  /*18080*/  ISETP.GE.AND P0, PT, R5, c[0x0][0x3c8], PT ;  /* 0x0000f20005007a0c */ /* 0x000fe40003f06270 */
[----:B------:R1:W-:Y:S03]  /*18090*/  @!P4 ST.E.64 [R12.64], R102 ;  /* 0x000000660c00c985 */ /* 0x0003e6000c101b10 */
[----:B------:R-:W-:-:S04]  /*180a0*/  @!P2 LEA.HI R10, R10, R10, RZ, 0x1 ;  /* 0x0000000a0a0aa211 */ /* 0x000fc800078f08ff */
[----:B------:R-:W-:Y:S02]  /*180b0*/  @!P2 LOP3.LUT R10, R10, 0xfffffffe, RZ, 0xc0, !PT ;  /* 0xfffffffe0a0aa812 */ /* 0x000fe400078ec0ff */
[----:B------:R-:W-:Y:S02]  /*180c0*/  @!P3 LEA.HI R4, R4, R4, RZ, 0x1 ;  /* 0x000000040404b211 */ /* 0x000fe400078f08ff */
[----:B------:R-:W-:Y:S01]  /*180d0*/  @!P0 LEA.HI R5, R5, R5, RZ, 0x1 ;  /* 0x0000000505058211 */ /* 0x000fe200078f08ff */
[----:B------:R-:W-:Y:S01]  /*180e0*/  @!P2 IMAD.WIDE R10, R10, 0x4, R8 ;  /* 0x000000040a0aa825 */ /* 0x000fe200078e0208 */
[----:B------:R-:W-:Y:S02]  /*180f0*/  @!P3 LOP3.LUT R4, R4, 0xfffffffe, RZ, 0xc0, !PT ;  /* 0xfffffffe0404b812 */ /* 0x000fe400078ec0ff */
[----:B------:R-:W-:-:S03]  /*18100*/  @!P0 LOP3.LUT R5, R5, 0xfffffffe, RZ, 0xc0, !PT ;  /* 0xfffffffe05058812 */ /* 0x000fc600078ec0ff */
[----:B------:R-:W-:-:S04]  /*18110*/  @!P3 IMAD.WIDE R14, R4, 0x4, R8 ;  /* 0x00000004040eb825 */ /* 0x000fc800078e0208 */
[----:B------:R-:W-:Y:S01]  /*18120*/  @!P0 IMAD.WIDE R8, R5, 0x4, R8 ;  /* 0x0000000405088825 */ /* 0x000fe200078e0208 */
[----:B------:R1:W-:Y:S04]  /*18130*/  @!P3 ST.E.64 [R14.64], R134 ;  /* 0x000000860e00b985 */ /* 0x0003e8000c101b10 */
[----:B------:R1:W-:Y:S04]  /*18140*/  @!P2 ST.E.64 [R10.64], R114 ;  /* 0x000000720a00a985 */ /* 0x0003e8000c101b10 */
[----:B------:R1:W-:Y:S04]  /*18150*/  @!P1 ST.E.64 [R16.64], R130 ;  /* 0x0000008210009985 */ /* 0x0003e8000c101b10 */
[----:B------:R1:W-:Y:S02]  /*18160*/  @!P0 ST.E.64 [R8.64], R126 ;  /* 0x0000007e08008985 */ /* 0x0003e4000c101b10 */
.L_x_2478:
[----:B------:R-:W-:Y:S05]  /*18170*/  BSYNC B0 ;  /* 0x0000000000007941 */ /* 0x000fea0003800000 */
.L_x_2477:
[----:B------:R1:W4:Y:S01]  /*18180*/  SHFL.IDX PT, R5, R3, 0x2, 0x1c1f ;  /* 0x005c1f0003057f89 */ /* 0x00032200000e0000 */
[----:B------:R-:W-:Y:S03]  /*18190*/  BSSY B0, `(.L_x_2479) ;  /* 0x0000030000007945 */ /* 0x000fe60003800000 */
[----:B------:R1:W3:Y:S01]  /*181a0*/  SHFL.IDX PT, R4, R6, 0x2, 0x1c1f ;  /* 0x005c1f0006047f89 */ /* 0x0002e200000e0000 */
[----:B------:R-:W-:Y:S05]  /*181b0*/  @P5 BRA `(.L_x_2480) ;  /* 0x000002d000005947 */ /* 0x000fea0003800000 */
[C---:B------:R-:W-:Y:S02]  /*181c0*/  IADD3 R2, R0.reuse, 0x8, RZ ;  /* 0x0000000800027810 */ /* 0x040fe40007ffe0ff */
[----:B------:R-:W-:-:S02]  /*181d0*/  ISETP.GE.AND P1, PT, R0, c[0x0][0x3c8], PT ;  /* 0x0000f20000007a0c */ /* 0x000fc40003f26270 */
[----:B------:R-:W-:Y:S02]  /*181e0*/  ISETP.GE.AND P0, PT, R2, c[0x0][0x3c8], PT ;  /* 0x0000f20002007a0c */ /* 0x000fe40003f06270 */
[----:B------:R-:W-:-:S04]  /*181f0*/  IADD3 R7, R0, 0x18, RZ ;  /* 0x0000001800077810 */ /* 0x000fc80007ffe0ff */
[----:B------:R-:W-:-:S05]  /*18200*/  ISETP.GE.AND P4, PT, R7, c[0x0][0x3c8], PT ;  /* 0x0000f20007007a0c */ /* 0x000fca0003f86270 */
[----:B-1-34-:R-:W-:Y:S02]  /*18210*/  @!P1 IMAD.WIDE R8, R0, 0x4, R4 ;  /* 0x0000000400089825 */ /* 0x01afe400078e0204 */
[----:B------:R-:W-:-:S03]  /*18220*/  @!P0 LEA.HI R2, R2, R2, RZ, 0x1 ;  /* 0x0000000202028211 */ /* 0x000fc600078f08ff */
[----:B------:R1:W-:Y:S01]  /*18230*/  @!P1 ST.E.64 [R8.64], R156 ;  /* 0x0000009c08009985 */ /* 0x0003e2000c101b10 */
[----:B------:R-:W-:Y:S02]  /*18240*/  @!P0 LOP3.LUT R2, R2, 0xfffffffe, RZ, 0xc0, !PT ;  /* 0xfffffffe02028812 */ /* 0x000fe400078ec0ff */
[----:B------:R-:W-:-:S03]  /*18250*/  @!P4 LEA.HI R7, R7, R7, RZ, 0x1 ;  /* 0x000000070707c211 */ /* 0x000fc600078f08ff */
[--C-:B------:R-:W-:Y:S01]  /*18260*/  @!P0 IMAD.WIDE R10, R2, 0x4, R4.reuse ;  /* 0x00000004020a8825 */ /* 0x100fe200078e0204 */
[----:B------:R-:W-:Y:S02]  /*18270*/  IADD3 R2, R0, 0x10, RZ ;  /* 0x0000001000027810 */ /* 0x000fe40007ffe0ff */
[----:B------:R-:W-:Y:S02]  /*18280*/  @!P4 LOP3.LUT R7, R7, 0xfffffffe, RZ, 0xc0, !PT ;  /* 0xfffffffe0707c812 */ /* 0x000fe400078ec0ff */
[----:B------:R3:W-:Y:S01]  /*18290*/  @!P0 ST.E.64 [R10.64], R152 ;  /* 0x000000980a008985 */ /* 0x0007e2000c101b10 */
[----:B------:R-:W-:Y:S02]  /*182a0*/  ISETP.GE.AND P5, PT, R2, c[0x0][0x3c8], PT ;  /* 0x0000f20002007a0c */ /* 0x000fe40003fa6270 */
[----:B------:R-:W-:-:S11]  /*182b0*/  @!P4 IMAD.WIDE R14, R7, 0x4, R4 ;  /* 0x00000004070ec825 */ /* 0x000fd600078e0204 */
[----:B------:R-:W-:Y:S02]  /*182c0*/  @!P5 LEA.HI R2, R2, R2, RZ, 0x1 ;  /* 0x000000020202d211 */ /* 0x000fe400078f08ff */
[C---:B-1----:R-:W-:Y:S02]  /*182d0*/  IADD3 R9, R0.reuse, 0x30, RZ ;  /* 0x0000003000097810 */ /* 0x042fe40007ffe0ff */
[----:B------:R-:W-:Y:S02]  /*182e0*/  IADD3 R8, R0, 0x38, RZ ;  /* 0x0000003800087810 */ /* 0x000fe40007ffe0ff */
[----:B------:R-:W-:Y:S02]  /*182f0*/  ISETP.GE.AND P1, PT, R9, c[0x0][0x3c8], PT ;  /* 0x0000f20009007a0c */ /* 0x000fe40003f26270 */
[----:B------:R-:W-:Y:S02]  /*18300*/  ISETP.GE.AND P0, PT, R8, c[0x0][0x3c8], PT ;  /* 0x0000f20008007a0c */ /* 0x000fe40003f06270 */
[----:B------:R-:W-:-:S02]  /*18310*/  @!P5 LOP3.LUT R2, R2, 0xfffffffe, RZ, 0xc0, !PT ;  /* 0xfffffffe0202d812 */ /* 0x000fc400078ec0ff */
[C---:B---3--:R-:W-:Y:S02]  /*18320*/  IADD3 R11, R0.reuse, 0x20, RZ ;  /* 0x00000020000b7810 */ /* 0x048fe40007ffe0ff */
[----:B------:R-:W-:Y:S01]  /*18330*/  IADD3 R10, R0, 0x28, RZ ;  /* 0x00000028000a7810 */ /* 0x000fe20007ffe0ff */
[----:B------:R-:W-:Y:S01]  /*18340*/  @!P5 IMAD.WIDE R12, R2, 0x4, R4 ;  /* 0x00000004020cd825 */ /* 0x000fe200078e0204 */
[----:B------:R-:W-:Y:S02]  /*18350*/  ISETP.GE.AND P3, PT, R11, c[0x0][0x3c8], PT ;  /* 0x0000f2000b007a0c */ /* 0x000fe40003f66270 */
[----:B------:R-:W-:Y:S02]  /*18360*/  ISETP.GE.AND P2, PT, R10, c[0x0][0x3c8], PT ;  /* 0x0000f2000a007a0c */ /* 0x000fe40003f46270 */
[----:B------:R-:W-:Y:S01]  /*18370*/  @!P1 LEA.HI R9, R9, R9, RZ, 0x1 ;  /* 0x0000000909099211 */ /* 0x000fe200078f08ff */
[----:B------:R1:W-:Y:S01]  /*18380*/  @!P5 ST.E.64 [R12.64], R140 ;  /* 0x0000008c0c00d985 */ /* 0x0003e2000c101b10 */
[----:B------:R-:W-:-:S02]  /*18390*/  @!P0 LEA.HI R8, R8, R8, RZ, 0x1 ;  /* 0x0000000808088211 */ /* 0x000fc400078f08ff */
[----:B------:R-:W-:Y:S01]  /*183a0*/  @!P1 LOP3.LUT R9, R9, 0xfffffffe, RZ, 0xc0, !PT ;  /* 0xfffffffe09099812 */ /* 0x000fe200078ec0ff */
[----:B------:R1:W-:Y:S01]  /*183b0*/  @!P4 ST.E.64 [R14.64], R136 ;  /* 0x000000880e00c985 */ /* 0x0003e2000c101b10 */
[----:B------:R-:W-:-:S03]  /*183c0*/  @!P0 LOP3.LUT R8, R8, 0xfffffffe, RZ, 0xc0, !PT ;  /* 0xfffffffe08088812 */ /* 0x000fc600078ec0ff */
[----:B------:R-:W-:Y:S01]  /*183d0*/  @!P3 LEA.HI R11, R11, R11, RZ, 0x1 ;  /* 0x0000000b0b0bb211 */ /* 0x000fe200078f08ff */
[--C-:B------:R-:W-:Y:S01]  /*183e0*/  @!P1 IMAD.WIDE R18, R9, 0x4, R4.reuse ;  /* 0x0000000409129825 */ /* 0x100fe200078e0204 */
[----:B------:R-:W-:Y:S02]  /*183f0*/  @!P2 LEA.HI R10, R10, R10, RZ, 0x1 ;  /* 0x0000000a0a0aa211 */ /* 0x000fe400078f08ff */
[----:B------:R-:W-:Y:S01]  /*18400*/  @!P3 LOP3.LUT R11, R11, 0xfffffffe, RZ, 0xc0, !PT ;  /* 0xfffffffe0b0bb812 */ /* 0x000fe200078ec0ff */
[----:B------:R-:W-:Y:S01]  /*18410*/  @!P0 IMAD.WIDE R8, R8, 0x4, R4 ;  /* 0x0000000408088825 */ /* 0x000fe200078e0204 */
[----:B------:R-:W-:-:S03]  /*18420*/  @!P2 LOP3.LUT R10, R10, 0xfffffffe, RZ, 0xc0, !PT ;  /* 0xfffffffe0a0aa812 */ /* 0x000fc600078ec0ff */
[----:B------:R-:W-:-:S04]  /*18430*/  @!P3 IMAD.WIDE R16, R11, 0x4, R4 ;  /* 0x000000040b10b825 */ /* 0x000fc800078e0204 */
[----:B------:R-:W-:Y:S01]  /*18440*/  @!P2 IMAD.WIDE R10, R10, 0x4, R4 ;  /* 0x000000040a0aa825 */ /* 0x000fe200078e0204 */
[----:B------:R1:W-:Y:S04]  /*18450*/  @!P3 ST.E.64 [R16.64], R104 ;  /* 0x000000681000b985 */ /* 0x0003e8000c101b10 */
[----:B------:R1:W-:Y:S04]  /*18460*/  @!P2 ST.E.64 [R10.64], R108 ;  /* 0x0000006c0a00a985 */ /* 0x0003e8000c101b10 */
[----:B------:R1:W-:Y:S04]  /*18470*/  @!P1 ST.E.64 [R18.64], R116 ;  /* 0x0000007412009985 */ /* 0x0003e8000c101b10 */
[----:B------:R1:W-:Y:S02]  /*18480*/  @!P0 ST.E.64 [R8.64], R120 ;  /* 0x0000007808008985 */ /* 0x0003e4000c101b10 */
.L_x_2480:
[----:B------:R-:W-:Y:S05]  /*18490*/  BSYNC B0 ;  /* 0x0000000000007941 */ /* 0x000fea0003800000 */
.L_x_2479:
[----:B-1--4-:R1:W4:Y:S04]  /*184a0*/  SHFL.IDX PT, R9, R3, 0x3, 0x1c1f ;  /* 0x007c1f0003097f89 */ /* 0x01232800000e0000 */
[----:B---3--:R1:W3:Y:S01]  /*184b0*/  SHFL.IDX PT, R8, R6, 0x3, 0x1c1f ;  /* 0x007c1f0006087f89 */ /* 0x0082e200000e0000 */
[----:B------:R-:W-:Y:S05]  /*184c0*/  @P6 EXIT ;  /* 0x000000000000694d */ /* 0x000fea0003800000 */
[C---:B------:R-:W-:Y:S02]  /*184d0*/  IADD3 R7, R0.reuse, 0x8, RZ ;  /* 0x0000000800077810 */ /* 0x040fe40007ffe0ff */
[----:B-1----:R-:W-:-:S02]  /*184e0*/  IADD3 R6, R0, 0x10, RZ ;  /* 0x0000001000067810 */ /* 0x002fc40007ffe0ff */
[----:B------:R-:W-:Y:S02]  /*184f0*/  ISETP.GE.AND P5, PT, R7, c[0x0][0x3c8], PT ;  /* 0x0000f20007007a0c */ /* 0x000fe40003fa6270 */
[C---:B------:R-:W-:Y:S02]  /*18500*/  IADD3 R5, R0.reuse, 0x18, RZ ;  /* 0x0000001800057810 */ /* 0x040fe40007ffe0ff */
[C---:B------:R-:W-:Y:S02]  /*18510*/  IADD3 R4, R0.reuse, 0x20, RZ ;  /* 0x0000002000047810 */ /* 0x040fe40007ffe0ff */
[C---:B------:R-:W-:Y:S02]  /*18520*/  IADD3 R3, R0.reuse, 0x28, RZ ;  /* 0x0000002800037810 */ /* 0x040fe40007ffe0ff */
[----:B------:R-:W-:Y:S02]  /*18530*/  IADD3 R2, R0, 0x30, RZ ;  /* 0x0000003000027810 */ /* 0x000fe40007ffe0ff */
[----:B------:R-:W-:-:S02]  /*18540*/  ISETP.GE.AND P4, PT, R6, c[0x0][0x3c8], PT ;  /* 0x0000f20006007a0c */ /* 0x000fc40003f86270 */
[----:B------:R-:W-:Y:S02]  /*18550*/  ISETP.GE.AND P3, PT, R5, c[0x0][0x3c8], PT ;  /* 0x0000f20005007a0c */ /* 0x000fe40003f66270 */
[----:B------:R-:W-:Y:S02]  /*18560*/  ISETP.GE.AND P2, PT, R4, c[0x0][0x3c8], PT ;  /* 0x0000f20004007a0c */ /* 0x000fe40003f46270 */
[----:B------:R-:W-:Y:S02]  /*18570*/  ISETP.GE.AND P1, PT, R3, c[0x0][0x3c8], PT ;  /* 0x0000f20003007a0c */ /* 0x000fe40003f26270 */
[----:B------:R-:W-:Y:S02]  /*18580*/  ISETP.GE.AND P6, PT, R0, c[0x0][0x3c8], PT ;  /* 0x0000f20000007a0c */ /* 0x000fe40003fc6270 */
[----:B------:R-:W-:Y:S02]  /*18590*/  ISETP.GE.AND P0, PT, R2, c[0x0][0x3c8], PT ;  /* 0x0000f20002007a0c */ /* 0x000fe40003f06270 */
[----:B------:R-:W-:-:S02]  /*185a0*/  @!P5 LEA.HI R7, R7, R7, RZ, 0x1 ;  /* 0x000000070707d211 */ /* 0x000fc400078f08ff */
[----:B------:R-:W-:Y:S02]  /*185b0*/  @!P4 LEA.HI R6, R6, R6, RZ, 0x1 ;  /* 0x000000060606c211 */ /* 0x000fe400078f08ff */
[----:B------:R-:W-:Y:S02]  /*185c0*/  @!P5 LOP3.LUT R7, R7, 0xfffffffe, RZ, 0xc0, !PT ;  /* 0xfffffffe0707d812 */ /* 0x000fe400078ec0ff */
[----:B------:R-:W-:Y:S02]  /*185d0*/  @!P3 LEA.HI R5, R5, R5, RZ, 0x1 ;  /* 0x000000050505b211 */ /* 0x000fe400078f08ff */
[----:B------:R-:W-:Y:S01]  /*185e0*/  @!P2 LEA.HI R4, R4, R4, RZ, 0x1 ;  /* 0x000000040404a211 */ /* 0x000fe200078f08ff */
[--C-:B---34-:R-:W-:Y:S01]  /*185f0*/  @!P6 IMAD.WIDE R10, R0, 0x4, R8.reuse ;  /* 0x00000004000ae825 */ /* 0x118fe200078e0208 */
[----:B------:R-:W-:Y:S02]  /*18600*/  @!P1 LEA.HI R3, R3, R3, RZ, 0x1 ;  /* 0x0000000303039211 */ /* 0x000fe400078f08ff */
[----:B------:R-:W-:Y:S01]  /*18610*/  @!P0 LEA.HI R2, R2, R2, RZ, 0x1 ;  /* 0x0000000202028211 */ /* 0x000fe200078f08ff */
[----:B------:R-:W-:Y:S01]  /*18620*/  @!P5 IMAD.WIDE R12, R7, 0x4, R8 ;  /* 0x00000004070cd825 */ /* 0x000fe200078e0208 */
[----:B------:R-:W-:Y:S01]  /*18630*/  @!P4 LOP3.LUT R6, R6, 0xfffffffe, RZ, 0xc0, !PT ;  /* 0xfffffffe0606c812 */ /* 0x000fe200078ec0ff */
[----:B------:R1:W-:Y:S01]  /*18640*/  @!P6 ST.E.64 [R10.64], R158 ;  /* 0x0000009e0a00e985 */ /* 0x0003e2000c101b10 */
[----:B------:R-:W-:-:S02]  /*18650*/  @!P3 LOP3.LUT R5, R5, 0xfffffffe, RZ, 0xc0, !PT ;  /* 0xfffffffe0505b812 */ /* 0x000fc400078ec0ff */
[----:B------:R-:W-:Y:S01]  /*18660*/  @!P2 LOP3.LUT R4, R4, 0xfffffffe, RZ, 0xc0, !PT ;  /* 0xfffffffe0404a812 */ /* 0x000fe200078ec0ff */
[--C-:B------:R-:W-:Y:S01]  /*18670*/  @!P4 IMAD.WIDE R6, R6, 0x4, R8.reuse ;  /* 0x000000040606c825 */ /* 0x100fe200078e0208 */
[----:B------:R-:W-:Y:S01]  /*18680*/  @!P1 LOP3.LUT R3, R3, 0xfffffffe, RZ, 0xc0, !PT ;  /* 0xfffffffe03039812 */ /* 0x000fe200078ec0ff */
[----:B------:R3:W-:Y:S01]  /*18690*/  @!P5 ST.E.64 [R12.64], R154 ;  /* 0x0000009a0c00d985 */ /* 0x0007e2000c101b10 */
[----:B------:R-:W-:Y:S02]  /*186a0*/  @!P0 LOP3.LUT R2, R2, 0xfffffffe, RZ, 0xc0, !PT ;  /* 0xfffffffe02028812 */ /* 0x000fe400078ec0ff */
[----:B------:R-:W-:Y:S01]  /*186b0*/  IADD3 R0, R0, 0x38, RZ ;  /* 0x0000003800007810 */ /* 0x000fe20007ffe0ff */
[----:B------:R4:W-:Y:S01]  /*186c0*/  @!P4 ST.E.64 [R6.64], R142 ;  /* 0x0000008e0600c985 */ /* 0x0009e2000c101b10 */
[----:B-1----:R-:W-:-:S04]  /*186d0*/  @!P3 IMAD.WIDE R10, R5, 0x4, R8 ;  /* 0x00000004050ab825 */ /* 0x002fc800078e0208 */
[--C-:B------:R-:W-:Y:S01]  /*186e0*/  @!P2 IMAD.WIDE R4, R4, 0x4, R8.reuse ;  /* 0x000000040404a825 */ /* 0x100fe200078e0208 */
[----:B------:R4:W-:Y:S03]  /*186f0*/  @!P3 ST.E.64 [R10.64], R138 ;  /* 0x0000008a0a00b985 */ /* 0x0009e6000c101b10 */
[--C-:B---3--:R-:W-:Y:S01]  /*18700*/  @!P1 IMAD.WIDE R12, R3, 0x4, R8.reuse ;  /* 0x00000004030c9825 */ /* 0x108fe200078e0208 */
[----:B------:R4:W-:Y:S03]  /*18710*/  @!P2 ST.E.64 [R4.64], R106 ;  /* 0x0000006a0400a985 */ /* 0x0009e6000c101b10 */
[----:B------:R-:W-:Y:S01]  /*18720*/  @!P0 IMAD.WIDE R2, R2, 0x4, R8 ;  /* 0x0000000402028825 */ /* 0x000fe200078e0208 */
        /* <DEDUP_REMOVED lines=9> */
.L_x_2474:
[----:B------:R-:W1:Y:S02]  /*187c0*/  S2R R3, SR_TID.X ;  /* 0x0000000000037919 */ /* 0x000e640000002100 */
[----:B-1----:R-:W-:-:S13]  /*187d0*/  ISETP.GT.AND P0, PT, R3, 0x7f, PT ;  /* 0x0000007f0300780c */ /* 0x002fda0003f04270 */
[----:B------:R-:W-:Y:S05]  /*187e0*/  @P0 EXIT ;  /* 0x000000000000094d */ /* 0x000fea0003800000 */
[----:B------:R-:W1:Y:S01]  /*187f0*/  S2R R7, SR_CTAID.X ;  /* 0x0000000000077919 */ /* 0x000e620000002500 */
[----:B------:R-:W-:-:S05]  /*18800*/  MOV R0, c[0x0][0x4e8] ;  /* 0x00013a0000007a02 */ /* 0x000fca0000000f00 */
[----:B------:R-:W-:Y:S01]  /*18810*/  IMAD R2, R0, c[0x0][0x388], RZ ;  /* 0x0000e20000027a24 */ /* 0x000fe200078e02ff */
[----:B-1----:R-:W-:-:S04]  /*18820*/  LEA R7, R7, R3, 0x7 ;  /* 0x0000000307077211 */ /* 0x002fc800078e38ff */
[----:B------:R-:W-:-:S13]  /*18830*/  ISETP.GE.AND P0, PT, R7, R2, PT ;  /* 0x000000020700720c */ /* 0x000fda0003f06270 */
[----:B------:R-:W-:Y:S05]  /*18840*/  @P0 EXIT ;  /* 0x000000000000094d */ /* 0x000fea0003800000 */
[----:B------:R-:W1:Y:S01]  /*18850*/  S2R R4, SR_CTAID.Z ;  /* 0x0000000000047919 */ /* 0x000e620000002700 */
[----:B------:R-:W-:Y:S01]  /*18860*/  USHF.R.S32.HI UR6, URZ, 0x1f, UR9 ;  /* 0x0000001f3f067899 */ /* 0x000fe20008011409 */
[----:B------:R-:W-:Y:S01]  /*18870*/  ISETP.NE.AND P0, PT, R0, 0x1, PT ;  /* 0x000000010000780c */ /* 0x000fe20003f05270 */
[----:B------:R-:W-:Y:S01]  /*18880*/  ULDC.64 UR4, c[0x0][0x4d0] ;  /* 0x0001340000047ab9 */ /* 0x000fe20000000a00 */
[----:B------:R-:W2:Y:S01]  /*18890*/  S2R R3, SR_CTAID.Y ;  /* 0x0000000000037919 */ /* 0x000ea20000002600 */
        /* <DEDUP_REMOVED lines=14> */
[----:B--2---:R-:W-:Y:S02]  /*18980*/  IMAD R2, R2, c[0x0][0x550], R3 ;  /* 0x0001540002027a24 */ /* 0x004fe400078e0203 */
[----:B------:R-:W-:Y:S01]  /*18990*/  IMAD R0, R4, c[0x0][0x4dc], R0 ;  /* 0x0001370004007a24 */ /* 0x000fe200078e0200 */
[----:B------:R-:W-:Y:S02]  /*189a0*/  IADD3 R4, -R6, RZ, RZ ;  /* 0x000000ff06047210 */ /* 0x000fe40007ffe1ff */
[----:B------:R-:W-:Y:S01]  /*189b0*/  SHF.R.S32.HI R3, RZ, 0x1f, R2 ;  /* 0x0000001fff037819 */ /* 0x000fe20000011402 */
[----:B------:R-:W-:Y:S01]  /*189c0*/  IMAD.IADD R9, R0, 0x1, R9 ;  /* 0x0000000100097824 */ /* 0x000fe200078e0209 */
[----:B------:R-:W-:Y:S01]  /*189d0*/  SHF.R.S32.HI R0, RZ, 0x1f, R6 ;  /* 0x0000001fff007819 */ /* 0x000fe20000011406 */
[----:B------:R-:W-:-:S02]  /*189e0*/  IMAD R4, R4, c[0x0][0x4e8], R7 ;  /* 0x00013a0004047a24 */ /* 0x000fc400078e0207 */
[----:B------:R-:W-:Y:S02]  /*189f0*/  IMAD R3, R3, c[0x0][0x4e0], RZ ;  /* 0x0001380003037a24 */ /* 0x000fe400078e02ff */
[----:B------:R-:W-:-:S04]  /*18a00*/  IMAD.WIDE.U32 R8, R2, c[0x0][0x4e0], R8 ;  /* 0x0001380002087a25 */ /* 0x000fc800078e0008 */
[----:B------:R-:W-:Y:S01]  /*18a10*/  IMAD R3, R2, c[0x0][0x4e4], R3 ;  /* 0x0001390002037a24 */ /* 0x000fe200078e0203 */
[----:B------:R-:W-:Y:S02]  /*18a20*/  SHF.R.S32.HI R2, RZ, 0x1f, R4 ;  /* 0x0000001fff027819 */ /* 0x000fe40000011404 */
[----:B------:R-:W-:-:S03]  /*18a30*/  IADD3 R6, P0, R6, R8, RZ ;  /* 0x0000000806067210 */ /* 0x000fc60007f1e0ff */
[----:B------:R-:W-:Y:S01]  /*18a40*/  IMAD R2, R2, c[0x0][0x4c8], RZ ;  /* 0x0001320002027a24 */ /* 0x000fe200078e02ff */
[----:B------:R-:W-:Y:S02]  /*18a50*/  IADD3.X R7, R0, R9, R3, P0, !PT ;  /* 0x0000000900077210 */ /* 0x000fe400007fe403 */
[----:B------:R-:W-:Y:S01]  /*18a60*/  MOV R0, 0xff800000 ;  /* 0xff80000000007802 */ /* 0x000fe20000000f00 */
[C---:B------:R-:W-:Y:S02]  /*18a70*/  IMAD R2, R4.reuse, c[0x0][0x4cc], R2 ;  /* 0x0001330004027a24 */ /* 0x040fe400078e0202 */
[----:B------:R-:W-:-:S05]  /*18a80*/  IMAD.WIDE.U32 R6, R4, c[0x0][0x4c8], R6 ;  /* 0x0001320004067a25 */ /* 0x000fca00078e0006 */
[----:B------:R-:W-:Y:S02]  /*18a90*/  IADD3 R2, R7, R2, RZ ;  /* 0x0000000207027210 */ /* 0x000fe40007ffe0ff */
[----:B------:R-:W-:-:S04]  /*18aa0*/  LEA R4, P0, R6, c[0x0][0x4a8], 0x2 ;  /* 0x00012a0006047a11 */ /* 0x000fc800078010ff */
[----:B------:R-:W-:-:S05]  /*18ab0*/  LEA.HI.X R5, R6, c[0x0][0x4ac], R2, 0x2, P0 ;  /* 0x00012b0006057a11 */ /* 0x000fca00000f1402 */
[----:B------:R-:W-:Y:S01]  /*18ac0*/  STG.E [R4.64], R0 ;  /* 0x0000000004007986 */ /* 0x000fe2000c101910 */
[----:B------:R-:W-:Y:S05]  /*18ad0*/  EXIT ;  /* 0x000000000000794d */ /* 0x000fea0003800000 */
.L_x_2481:
        /* <DEDUP_REMOVED lines=10> */
.L_x_3864:


//--------------------- .text._ZN7cutlass13device_kernelIN5flash19enable_sm80_to_sm89INS1_16FlashAttnFwdSm80INS1_25CollectiveMainloopFwdSm80ILi4ELi1ELb0EN4cute5tupleIJNS5_1CILi128EEENS7_ILi80EEENS7_ILi64EEEEEELi64ENS_6half_tEfNS_4arch4Sm80ELb0ELb1ELb0ELb1ELb1ELb0ELb1ELb1EEENS1_21CollectiveEpilogueFwdINS6_IJS8_SA_S9_EEENS6_IJNS7_ILi1EEESI_SI_EEESC_SE_Li128ELb1ELb1ELb1ELb0EEENS1_36VarlenDynamicPersistentTileSchedulerILi128ELi80ELi128ELi128ELb1ELb1ELb0ELb1ELb0ELb1EEEEEEEEEvNT_6ParamsE --------------------------
	.section	.text._ZN7cutlass13device_kernelIN5flash19enable_sm80_to_sm89INS1_16FlashAttnFwdSm80INS1_25CollectiveMainloopFwdSm80ILi4ELi1ELb0EN4cute5tupleIJNS5_1CILi128EEENS7_ILi80EEENS7_ILi64EEEEEELi64ENS_6half_tEfNS_4arch4Sm80ELb0ELb1ELb0ELb1ELb1ELb0ELb1ELb1EEENS1_21CollectiveEpilogueFwdINS6_IJS8_SA_S9_EEENS6_IJNS7_ILi1EEESI_SI_EEESC_SE_Li128ELb1ELb1ELb1ELb0EEENS1_36VarlenDynamicPersistentTileSchedulerILi128ELi80ELi128ELi128ELb1ELb1ELb0ELb1ELb0ELb1EEEEEEEEEvNT_6ParamsE,"ax",@progbits
	.sectioninfo	@"SHI_REGISTERS=255"
	.align	128
.text._ZN7cutlass13device_kernelIN5flash19enable_sm80_to_sm89INS1_16FlashAttnFwdSm80INS1_25CollectiveMainloopFwdSm80ILi4ELi1ELb0EN4cute5tupleIJNS5_1CILi128EEENS7_ILi80EEENS7_ILi64EEEEEELi64ENS_6half_tEfNS_4arch4Sm80ELb0ELb1ELb0ELb1ELb1ELb0ELb1ELb1EEENS1_21CollectiveEpilogueFwdINS6_IJS8_SA_S9_EEENS6_IJNS7_ILi1EEESI_SI_EEESC_SE_Li128ELb1ELb1ELb1ELb0EEENS1_36VarlenDynamicPersistentTileSchedulerILi128ELi80ELi128ELi128ELb1ELb1ELb0ELb1ELb0ELb1EEEEEEEEEvNT_6ParamsE:
        .type           _ZN7cutlass13device_kernelIN5flash19enable_sm80_to_sm89INS1_16FlashAttnFwdSm80INS1_25CollectiveMainloopFwdSm80ILi4ELi1ELb0EN4cute5tupleIJNS5_1CILi128EEENS7_ILi80EEENS7_ILi64EEEEEELi64ENS_6half_tEfNS_4arch4Sm80ELb0ELb1ELb0ELb1ELb1ELb0ELb1ELb1EEENS1_21CollectiveEpilogueFwdINS6_IJS8_SA_S9_EEENS6_IJNS7_ILi1EEESI_SI_EEESC_SE_Li128ELb1ELb1ELb1ELb0EEENS1_36VarlenDynamicPersistentTileSchedulerILi128ELi80ELi128ELi128ELb1ELb1ELb0ELb1ELb0ELb1EEEEEEEEEvNT_6ParamsE,@function
        .size           _ZN7cutlass13device_kernelIN5flash19enable_sm80_to_sm89INS1_16FlashAttnFwdSm80INS1_25CollectiveMainloopFwdSm80ILi4ELi1ELb0EN4cute5tupleIJNS5_1CILi128EEENS7_ILi80EEENS7_ILi64EEEEEELi64ENS_6half_tEfNS_4arch4Sm80ELb0ELb1ELb0ELb1ELb1ELb0ELb1ELb1EEENS1_21CollectiveEpilogueFwdINS6_IJS8_SA_S9_EEENS6_IJNS7_ILi1EEESI_SI_EEESC_SE_Li128ELb1ELb1ELb1ELb0EEENS1_36VarlenDynamicPersistentTileSchedulerILi128ELi80ELi128ELi128ELb1ELb1ELb0ELb1ELb0ELb1EEEEEEEEEvNT_6ParamsE,(.L_x_3865 - _ZN7cutlass13device_kernelIN5flash19enable_sm80_to_sm89INS1_16FlashAttnFwdSm80INS1_25CollectiveMainloopFwdSm80ILi4ELi1ELb0EN4cute5tupleIJNS5_1CILi128EEENS7_ILi80EEENS7_ILi64EEEEEELi64ENS_6half_tEfNS_4arch4Sm80ELb0ELb1ELb0ELb1ELb1ELb0ELb1ELb1EEENS1_21CollectiveEpilogueFwdINS6_IJS8_SA_S9_EEENS6_IJNS7_ILi1EEESI_SI_EEESC_SE_Li128ELb1ELb1ELb1ELb0EEENS1_36VarlenDynamicPersistentTileSchedulerILi128ELi80ELi128ELi128ELb1ELb1ELb0ELb1ELb0ELb1EEEEEEEEEvNT_6ParamsE)
        .other          _ZN7cutlass13device_kernelIN5flash19enable_sm80_to_sm89INS1_16FlashAttnFwdSm80INS1_25CollectiveMainloopFwdSm80ILi4ELi1ELb0EN4cute5tupleIJNS5_1CILi128EEENS7_ILi80EEENS7_ILi64EEEEEELi64ENS_6half_tEfNS_4arch4Sm80ELb0ELb1ELb0ELb1ELb1ELb0ELb1ELb1EEENS1_21CollectiveEpilogueFwdINS6_IJS8_SA_S9_EEENS6_IJNS7_ILi1EEESI_SI_EEESC_SE_Li128ELb1ELb1ELb1ELb0EEENS1_36VarlenDynamicPersistentTileSchedulerILi128ELi80ELi128ELi128ELb1ELb1ELb0ELb1ELb0ELb1EEEEEEEEEvNT_6ParamsE,@"STO_CUDA_ENTRY STV_DEFAULT"
_ZN7cutlass13device_kernelIN5flash19enable_sm80_to_sm89INS1_16FlashAttnFwdSm80INS1_25CollectiveMainloopFwdSm80ILi4ELi1ELb0EN4cute5tupleIJNS5_1CILi128EEENS7_ILi80EEENS7_ILi64EEEEEELi64ENS_6half_tEfNS_4arch4Sm80ELb0ELb1ELb0ELb1ELb1ELb0ELb1ELb1EEENS1_21CollectiveEpilogueFwdINS6_IJS8_SA_S9_EEENS6_IJNS7_ILi1EEESI_SI_EEESC_SE_Li128ELb1ELb1ELb1ELb0EEENS1_36VarlenDynamicPersistentTileSchedulerILi128ELi80ELi128ELi128ELb1ELb1ELb0ELb1ELb0ELb1EEEEEEEEEvNT_6ParamsE:
        /* <DEDUP_REMOVED lines=54> */
.L_x_2487:
        /* <DEDUP_REMOVED lines=16> */
.L_x_2714:
        /* <DEDUP_REMOVED lines=16> */
.L_x_2715:
[----:B--2---:R-:W-:-:S05]  /*0560*/  IMAD R0, R0, c[0x0][0x538], RZ ;  /* 0x00014e0000007a24 */ /* 0x004fca00078e02ff */
[----:B------:R-:W-:-:S04]  /*0570*/  IADD3 R7, R0, R7, RZ ;  /* 0x0000000700077210 */ /* 0x000fc80007ffe0ff */
[----:B------:R-:W-:-:S13]  /*0580*/  ISETP.GT.AND P0, PT, R7, UR4, PT ;  /* 0x0000000407007c0c */ /* 0x000fda000bf04270 */
[----:B-1----:R-:W-:Y:S05]  /*0590*/  @!P0 BRA `(.L_x_2487) ;  /* 0xfffffdc000008947 */ /* 0x002fea000383ffff */
.L_x_2483:
[----:B------:R-:W-:-:S05]  /*05a0*/  IADD3 R10, -R0, R7, RZ ;  /* 0x00000007000a7210 */ /* 0x000fca0007ffe1ff */
[----:B------:R-:W-:-:S05]  /*05b0*/  IMAD R0, R4, c[0x0][0x538], R10 ;  /* 0x00014e0004007a24 */ /* 0x000fca00078e020a */
[----:B------:R-:W-:Y:S01]  /*05c0*/  ISETP.GT.AND P0, PT, R0, UR4, PT ;  /* 0x0000000400007c0c */ /* 0x000fe2000bf04270 */
[----:B------:R-:W-:-:S12]  /*05d0*/  BRA.DIV ~URZ, `(.L_x_2488) ;  /* 0x0001a1227f007947 */ /* 0x000fd8000b800000 */
[----:B------:R-:W-:-:S04]  /*05e0*/  VOTE.ANY R7, PT, !P0 ;  /* 0x0000000000077806 */ /* 0x000fc800040e0100 */
.L_x_2716:
[----:B------:R-:W1:Y:S02]  /*05f0*/  POPC R0, R7 ;  /* 0x0000000700007309 */ /* 0x000e640000000000 */
[----:B-1----:R-:W-:-:S05]  /*0600*/  IADD3 R2, R0, R6, RZ ;  /* 0x0000000600027210 */ /* 0x002fca0007ffe0ff */
[----:B------:R1:W-:Y:S01]  /*0610*/  STL [R1+0x4c], R2 ;  /* 0x00004c0201007387 */ /* 0x0003e20000100800 */
[----:B------:R-:W-:Y:S05]  /*0620*/  BRA.DIV ~URZ, `(.L_x_2489) ;  /* 0x0001a1227f007947 */ /* 0x000fea000b800000 */
[----:B------:R2:W3:Y:S01]  /*0630*/  SHFL.IDX PT, R12, R9, R0, 0x1f ;  /* 0x00001f00090c7589 */ /* 0x0004e200000e0000 */
[----:B------:R-:W-:-:S03]  /*0640*/  MOV R5, RZ ;  /* 0x000000ff00057202 */ /* 0x000fc60000000f00 */
[----:B------:R2:W4:Y:S04]  /*0650*/  SHFL.IDX PT, R9, R8, R0, 0x1f ;  /* 0x00001f0008097589 */ /* 0x00052800000e0000 */
.L_x_2717:
[----:B------:R-:W-:Y:S01]  /*0660*/  ISETP.NE.AND P0, PT, R7, RZ, PT ;  /* 0x000000ff0700720c */ /* 0x000fe20003f05270 */
[----:B------:R-:W-:-:S12]  /*0670*/  BSSY B0, `(.L_x_2490) ;  /* 0x0000005000007945 */ /* 0x000fd80003800000 */
[----:B------:R-:W-:Y:S05]  /*0680*/  @!P0 BRA `(.L_x_2491) ;  /* 0x0000003000008947 */ /* 0x000fea0003800000 */
[----:B--2---:R-:W-:Y:S01]  /*0690*/  IADD3 R0, R0, -0x1, RZ ;  /* 0xffffffff00007810 */ /* 0x004fe20007ffe0ff */
[----:B------:R-:W-:Y:S05]  /*06a0*/  BRA.DIV ~URZ, `(.L_x_2492) ;  /* 0x0001a1827f007947 */ /* 0x000fea000b800000 */
[----:B------:R2:W1:Y:S02]  /*06b0*/  SHFL.IDX PT, R5, R4, R0, 0x1f ;  /* 0x00001f0004057589 */ /* 0x00046400000e0000 */
.L_x_2491:
[----:B------:R-:W-:Y:S05]  /*06c0*/  BSYNC B0 ;  /* 0x0000000000007941 */ /* 0x000fea0003800000 */
.L_x_2490:
        /* <DEDUP_REMOVED lines=69> */
.L_x_2494:
        /* <DEDUP_REMOVED lines=70> */
.L_x_2495:
[----:B------:R-:W-:Y:S05]  /*0f80*/  BSYNC B0 ;  /* 0x0000000000007941 */ /* 0x000fea0003800000 */
.L_x_2493:
[----:B------:R-:W-:-:S04]  /*0f90*/  LOP3.LUT R0, RZ, R0, RZ, 0x33, !PT ;  /* 0x00000000ff007212 */ /* 0x000fc800078e33ff */
[----:B------:R-:W-:-:S05]  /*0fa0*/  IADD3 R0, R0, R12, RZ ;  /* 0x0000000c00007210 */ /* 0x000fca0007ffe0ff */
[----:B------:R2:W-:Y:S01]  /*0fb0*/  STL [R1+0x44], R0 ;  /* 0x0000440001007387 */ /* 0x0005e20000100800 */
[----:B------:R-:W-:Y:S05]  /*0fc0*/  BRA `(.L_x_2496) ;  /* 0x0000006000007947 */ /* 0x000fea0003800000 */
.L_x_2484:
[----:B------:R-:W-:Y:S01]  /*0fd0*/  MOV R0, UR4 ;  /* 0x0000000400007c02 */ /* 0x000fe20008000f00 */
[----:B------:R-:W-:Y:S04]  /*0fe0*/  STL [R1+0x44], RZ ;  /* 0x000044ff01007387 */ /* 0x000fe80000100800 */
[----:B------:R-:W-:Y:S04]  /*0ff0*/  STL [R1+0x48], RZ ;  /* 0x000048ff01007387 */ /* 0x000fe80000100800 */
[----:B------:R1:W-:Y:S02]  /*1000*/  STL [R1+0x40], R0 ;  /* 0x0000400001007387 */ /* 0x0003e40000100800 */
[----:B-1----:R-:W-:-:S05]  /*1010*/  MOV R0, c[0x0][0x53c] ;  /* 0x00014f0000007a02 */ /* 0x002fca0000000f00 */
[----:B------:R1:W-:Y:S02]  /*1020*/  STL [R1+0x4c], R0 ;  /* 0x00004c0001007387 */ /* 0x0003e40000100800 */
.L_x_2496:
        /* <DEDUP_REMOVED lines=8> */
.L_x_2482:
        /* <DEDUP_REMOVED lines=75> */
[----:B------:R-:W-:Y:S01]  /*1560*/  IMAD.MOV.U32 R7, RZ, RZ, -0x10 ;  /* 0xfffffff0ff077424 */ /* 0x000fe200078e00ff */
        /* <DEDUP_REMOVED lines=13> */
[----:B------:R-:W-:Y:S01]  /*1640*/  STL [R1+0x7c], R18 ;  /* 0x00007c1201007387 */ /* 0x000fe20000100800 */
[----:B------:R-:W-:Y:S01]  /*1650*/  LOP3.LUT R5, R2, R3, RZ, 0xfc, !PT ;  /* 0x0000000302057212 */ /* 0x000fe200078efcff */
[----:B------:R-:W-:Y:S01]  /*1660*/  IMAD.MOV.U32 R11, RZ, RZ, 0x40 ;  /* 0x00000040ff0b7424 */ /* 0x000fe200078e00ff */
        /* <DEDUP_REMOVED lines=11> */
[C---:B------:R-:W-:Y:S02]  /*1720*/  SEL R2, R11.reuse, 0xffffffc0, !P3 ;  /* 0xffffffc00b027807 */ /* 0x040fe40005800000 */
[C---:B------:R-:W-:Y:S02]  /*1730*/  IADD3 R16, R248.reuse, 0x8, RZ ;  /* 0x00000008f8107810 */ /* 0x040fe40007ffe0ff */
[----:B------:R-:W-:Y:S01]  /*1740*/  IADD3 R13, R248, 0x20, RZ ;  /* 0x00000020f80d7810 */ /* 0x000fe20007ffe0ff */
[----:B------:R-:W-:Y:S01]  /*1750*/  IMAD.IADD R194, R188, 0x1, R2 ;  /* 0x00000001bcc27824 */ /* 0x000fe200078e0202 */
[----:B------:R-:W-:Y:S02]  /*1760*/  SEL R3, R11, 0xffffffc0, !P5 ;  /* 0xffffffc00b037807 */ /* 0x000fe40006800000 */
[----:B------:R-:W-:Y:S02]  /*1770*/  IADD3 R11, R248, 0x30, RZ ;  /* 0x00000030f80b7810 */ /* 0x000fe40007ffe0ff */
[----:B------:R-:W-:-:S02]  /*1780*/  IADD3 R199, R188, 0x20, RZ ;  /* 0x00000020bcc77810 */ /* 0x000fc40007ffe0ff */
[----:B------:R-:W-:Y:S02]  /*1790*/  @P4 IADD3 R199, R188, -0x20, RZ ;  /* 0xffffffe0bcc74810 */ /* 0x000fe40007ffe0ff */
[----:B-1----:R-:W-:Y:S02]  /*17a0*/  SEL R6, R9, 0xffffffe0, !P1 ;  /* 0xffffffe009067807 */ /* 0x002fe40004800000 */
[----:B------:R-:W-:Y:S01]  /*17b0*/  SHF.R.S32.HI R9, RZ, 0x1f, R248 ;  /* 0x0000001fff097819 */ /* 0x000fe200000114f8 */
[----:B------:R-:W-:Y:S01]  /*17c0*/  IMAD.IADD R191, R2, 0x1, R199 ;  /* 0x0000000102bf7824 */ /* 0x000fe200078e02c7 */
[----:B------:R-:W-:Y:S02]  /*17d0*/  IADD3 R9, R248, 0x38, RZ ;  /* 0x00000038f8097810 */ /* 0x000fe40007ffe0ff */
[----:B------:R-:W-:Y:S02]  /*17e0*/  SHF.R.S32.HI R11, RZ, 0x1f, R11 ;  /* 0x0000001fff0b7819 */ /* 0x000fe4000001140b */
[----:B--2---:R-:W-:-:S02]  /*17f0*/  LEA R10, R8, 0x80, 0x1 ;  /* 0x00000080080a7811 */ /* 0x004fc400078e08ff */
[----:B------:R-:W-:Y:S02]  /*1800*/  SHF.R.S32.HI R8, RZ, 0x1f, R16 ;  /* 0x0000001fff087819 */ /* 0x000fe40000011410 */
[----:B------:R-:W-:Y:S01]  /*1810*/  SHF.R.S32.HI R8, RZ, 0x1f, R13 ;  /* 0x0000001fff087819 */ /* 0x000fe2000001140d */
[C-C-:B------:R-:W-:Y:S01]  /*1820*/  IMAD.IADD R11, R10.reuse, 0x1, R6.reuse ;  /* 0x000000010a0b7824 */ /* 0x140fe200078e0206 */
[----:B------:R-:W-:Y:S01]  /*1830*/  SHF.R.S32.HI R8, RZ, 0x1f, R9 ;  /* 0x0000001fff087819 */ /* 0x000fe20000011409 */
[C---:B------:R-:W-:Y:S01]  /*1840*/  IMAD.IADD R8, R10.reuse, 0x1, R7 ;  /* 0x000000010a087824 */ /* 0x040fe200078e0207 */
[C---:B------:R-:W-:Y:S01]  /*1850*/  IADD3 R9, R10.reuse, 0x40, RZ ;  /* 0x000000400a097810 */ /* 0x040fe20007ffe0ff */
[----:B------:R-:W-:Y:S01]  /*1860*/  STL [R1+0x54], R10 ;  /* 0x0000540a01007387 */ /* 0x000fe20000100800 */
[----:B------:R-:W-:Y:S01]  /*1870*/  @P2 IADD3 R9, R10, -0x40, RZ ;  /* 0xffffffc00a092810 */ /* 0x000fe20007ffe0ff */
[----:B------:R-:W-:Y:S01]  /*1880*/  IMAD.IADD R2, R8, 0x1, R6 ;  /* 0x0000000108027824 */ /* 0x000fe200078e0206 */
[----:B------:R-:W-:Y:S01]  /*1890*/  LEA R195, R4, 0x5100, 0x1 ;  /* 0x0000510004c37811 */ /* 0x000fe200078e08ff */
[----:B------:R-:W-:Y:S01]  /*18a0*/  STL [R1+0x6c], R11 ;  /* 0x00006c0b01007387 */ /* 0x000fe20000100800 */
[----:B------:R-:W-:-:S02]  /*18b0*/  LEA R189, R5, 0x100, 0x1 ;  /* 0x0000010005bd7811 */ /* 0x000fc400078e08ff */
[C---:B------:R-:W-:Y:S01]  /*18c0*/  IADD3 R15, R248.reuse, 0x10, RZ ;  /* 0x00000010f80f7810 */ /* 0x040fe20007ffe0ff */
[----:B------:R1:W-:Y:S01]  /*18d0*/  STL [R1+0x64], R8 ;  /* 0x0000640801007387 */ /* 0x0003e20000100800 */
[----:B------:R-:W-:Y:S01]  /*18e0*/  IMAD.IADD R196, R195, 0x1, R3 ;  /* 0x00000001c3c47824 */ /* 0x000fe200078e0203 */
[C---:B------:R-:W-:Y:S01]  /*18f0*/  IADD3 R14, R248.reuse, 0x18, RZ ;  /* 0x00000018f80e7810 */ /* 0x040fe20007ffe0ff */
[----:B------:R-:W-:Y:S01]  /*1900*/  IMAD.IADD R190, R3, 0x1, R189 ;  /* 0x0000000103be7824 */ /* 0x000fe200078e02bd */
[----:B------:R2:W-:Y:S01]  /*1910*/  STL [R1+0x68], R2 ;  /* 0x0000680201007387 */ /* 0x0005e20000100800 */
[----:B------:R-:W-:Y:S01]  /*1920*/  IADD3 R12, R248, 0x28, RZ ;  /* 0x00000028f80c7810 */ /* 0x000fe20007ffe0ff */
[----:B------:R-:W-:Y:S01]  /*1930*/  IMAD.IADD R198, R195, 0x1, R0 ;  /* 0x00000001c3c67824 */ /* 0x000fe200078e0200 */
[----:B------:R-:W-:Y:S01]  /*1940*/  SHF.R.S32.HI R15, RZ, 0x1f, R15 ;  /* 0x0000001fff0f7819 */ /* 0x000fe2000001140f */
[----:B------:R-:W-:Y:S01]  /*1950*/  STL [R1+0x58], R9 ;  /* 0x0000580901007387 */ /* 0x000fe20000100800 */
[----:B------:R-:W-:Y:S01]  /*1960*/  SHF.R.S32.HI R14, RZ, 0x1f, R14 ;  /* 0x0000001fff0e7819 */ /* 0x000fe2000001140e */
[C---:B------:R-:W-:Y:S01]  /*1970*/  IMAD.IADD R193, R0.reuse, 0x1, R189 ;  /* 0x0000000100c17824 */ /* 0x040fe200078e02bd */
[----:B------:R-:W-:Y:S01]  /*1980*/  SHF.R.S32.HI R12, RZ, 0x1f, R12 ;  /* 0x0000001fff0c7819 */ /* 0x000fe2000001140c */
[C---:B------:R-:W-:Y:S01]  /*1990*/  IMAD.IADD R197, R0.reuse, 0x1, R196 ;  /* 0x0000000100c57824 */ /* 0x040fe200078e02c4 */
[C---:B------:R-:W-:Y:S01]  /*19a0*/  IADD3 R203, R199.reuse, 0x800, RZ ;  /* 0x00000800c7cb7810 */ /* 0x040fe20007ffe0ff */
[----:B------:R-:W-:Y:S01]  /*19b0*/  IMAD.IADD R192, R0, 0x1, R190 ;  /* 0x0000000100c07824 */ /* 0x000fe200078e02be */
[----:B------:R-:W-:-:S02]  /*19c0*/  IADD3 R202, R199, 0x1000, RZ ;  /* 0x00001000c7ca7810 */ /* 0x000fc40007ffe0ff */
[C---:B------:R-:W-:Y:S02]  /*19d0*/  IADD3 R201, R199.reuse, 0x1800, RZ ;  /* 0x00001800c7c97810 */ /* 0x040fe40007ffe0ff */
[----:B------:R-:W-:Y:S01]  /*19e0*/  IADD3 R200, R199, 0x2000, RZ ;  /* 0x00002000c7c87810 */ /* 0x000fe20007ffe0ff */
[--C-:B-1----:R-:W-:Y:S02]  /*19f0*/  IMAD.IADD R8, R6, 0x1, R9.reuse ;  /* 0x0000000106087824 */ /* 0x102fe400078e0209 */
[----:B--2---:R-:W-:-:S03]  /*1a00*/  IMAD.IADD R2, R7, 0x1, R9 ;  /* 0x0000000107027824 */ /* 0x004fc600078e0209 */
[----:B------:R-:W-:Y:S01]  /*1a10*/  STL [R1+0x5c], R8 ;  /* 0x00005c0801007387 */ /* 0x000fe20000100800 */
[----:B------:R-:W-:-:S03]  /*1a20*/  IMAD.IADD R3, R7, 0x1, R8 ;  /* 0x0000000107037824 */ /* 0x000fc600078e0208 */
[----:B------:R1:W-:Y:S04]  /*1a30*/  STL [R1+0x60], R2 ;  /* 0x0000600201007387 */ /* 0x0003e80000100800 */
[----:B------:R2:W-:Y:S01]  /*1a40*/  STL [R1+0x74], R3 ;  /* 0x0000740301007387 */ /* 0x0005e20000100800 */
[----:B-1----:R-:W-:-:S05]  /*1a50*/  IMAD.IADD R2, R6, 0x1, R2 ;  /* 0x0000000106027824 */ /* 0x002fca00078e0202 */
[----:B------:R2:W-:Y:S02]  /*1a60*/  STL [R1+0x70], R2 ;  /* 0x0000700201007387 */ /* 0x0005e40000100800 */
.L_x_2713:
        /* <DEDUP_REMOVED lines=24> */
.L_x_2497:
[----:B------:R-:W-:-:S04]  /*1bf0*/  ISETP.NE.U32.AND P0, PT, RZ, c[0x0][0x368], PT ;  /* 0x0000da00ff007a0c */ /* 0x000fc80003f05070 */
[----:B------:R-:W-:-:S13]  /*1c00*/  ISETP.NE.AND.EX P0, PT, RZ, c[0x0][0x36c], PT, P0 ;  /* 0x0000db00ff007a0c */ /* 0x000fda0003f05300 */
[----:B------:R-:W-:Y:S05]  /*1c10*/  @!P0 BRA `(.L_x_2498) ;  /* 0x0000003000008947 */ /* 0x000fea0003800000 */
[----:B-1----:R-:W-:-:S05]  /*1c20*/  IMAD.WIDE R2, R14, R13, c[0x0][0x368] ;  /* 0x0000da000e027625 */ /* 0x002fca00078e020d */
[----:B------:R1:W5:Y:S01]  /*1c30*/  LDG.E R0, [R2.64] ;  /* 0x0000000602007981 */ /* 0x000362000c1e1900 */
[----:B------:R-:W-:Y:S05]  /*1c40*/  BRA `(.L_x_2499) ;  /* 0x0000008000007947 */ /* 0x000fea0003800000 */
.L_x_2498:
        /* <DEDUP_REMOVED lines=8> */
.L_x_2499:
        /* <DEDUP_REMOVED lines=30> */
.L_x_2502:
[----:B------:R-:W-:-:S13]  /*1eb0*/  ISETP.NE.AND P0, PT, R6, 0x1, PT ;  /* 0x000000010600780c */ /* 0x000fda0003f05270 */
[----:B------:R-:W-:-:S05]  /*1ec0*/  @P0 IMAD.HI.U32 R0, R2, c[0x0][0x330], RZ ;  /* 0x0000cc0002000a27 */ /* 0x000fca00078e00ff */
[----:B------:R-:W-:Y:S02]  /*1ed0*/  @P0 SHF.R.U32.HI R2, RZ, c[0x0][0x334], R0 ;  /* 0x0000cd00ff020a19 */ /* 0x000fe40000011600 */
.L_x_2503:
[----:B------:R-:W-:Y:S05]  /*1ee0*/  BSYNC B0 ;  /* 0x0000000000007941 */ /* 0x000fea0003800000 */
.L_x_2501:
[----:B------:R-:W-:-:S05]  /*1ef0*/  IMAD R2, R2, R6, c[0x0][0x32c] ;  /* 0x0000cb0002027624 */ /* 0x000fca00078e0206 */
[----:B------:R-:W-:-:S04]  /*1f00*/  IMNMX R3, R3, R2, PT ;  /* 0x0000000203037217 */ /* 0x000fc80003800200 */
.L_x_2500:
        /* <DEDUP_REMOVED lines=25> */
.L_x_2506:
[----:B------:R-:W-:-:S13]  /*20a0*/  ISETP.NE.AND P0, PT, R6, 0x1, PT ;  /* 0x000000010600780c */ /* 0x000fda0003f05270 */
[----:B------:R-:W-:-:S05]  /*20b0*/  @P0 IMAD.HI.U32 R3, R0, c[0x0][0x330], RZ ;  /* 0x0000cc0000030a27 */ /* 0x000fca00078e00ff */
[----:B------:R-:W-:Y:S02]  /*20c0*/  @P0 SHF.R.U32.HI R0, RZ, c[0x0][0x334], R3 ;  /* 0x0000cd00ff000a19 */ /* 0x000fe40000011603 */
.L_x_2507:
[----:B------:R-:W-:Y:S05]  /*20d0*/  BSYNC B0 ;  /* 0x0000000000007941 */ /* 0x000fea0003800000 */
.L_x_2505:
[----:B------:R-:W-:-:S05]  /*20e0*/  IMAD R0, R0, c[0x0][0x32c], RZ ;  /* 0x0000cb0000007a24 */ /* 0x000fca00078e02ff */
[----:B------:R-:W-:-:S04]  /*20f0*/  IMNMX R2, R2, R0, !PT ;  /* 0x0000000002027217 */ /* 0x000fc80007800200 */
.L_x_2504:
        /* <DEDUP_REMOVED lines=48> */
.L_x_2509:
[----:B------:R-:W-:Y:S05]  /*2400*/  BSYNC B0 ;  /* 0x0000000000007941 */ /* 0x000fea0003800000 */
.L_x_2508:
        /* <DEDUP_REMOVED lines=84> */
.L_x_2718:
[----:B------:R-:W-:Y:S05]  /*2950*/  BRA.DIV ~URZ, `(.L_x_2512) ;  /* 0x00017fb27f007947 */ /* 0x000fea000b800000 */
[----:B------:R4:W1:Y:S02]  /*2960*/  SHFL.IDX PT, R2, R6, RZ, 0x181f ;  /* 0x00181fff06027589 */ /* 0x00086400000e0000 */
.L_x_2719:
        /* <DEDUP_REMOVED lines=17> */
.L_x_2514:
[----:B------:R-:W-:Y:S05]  /*2a80*/  BSYNC B0 ;  /* 0x0000000000007941 */ /* 0x000fea0003800000 */
.L_x_2513:
[----:B------:R-:W-:Y:S05]  /*2a90*/  BRA.DIV ~URZ, `(.L_x_2515) ;  /* 0x00017ee27f007947 */ /* 0x000fea000b800000 */
[----:B---3--:R2:W3:Y:S04]  /*2aa0*/  SHFL.IDX PT, R7, R5, 0x1, 0x181f ;  /* 0x00381f0005077f89 */ /* 0x0084e800000e0000 */
[----:B-1----:R2:W1:Y:S02]  /*2ab0*/  SHFL.IDX PT, R2, R6, 0x1, 0x181f ;  /* 0x00381f0006027f89 */ /* 0x00246400000e0000 */
.L_x_2720:
        /* <DEDUP_REMOVED lines=11> */
.L_x_2517:
[----:B------:R-:W-:Y:S05]  /*2b70*/  BSYNC B0 ;  /* 0x0000000000007941 */ /* 0x000fea0003800000 */
.L_x_2516:
[----:B------:R-:W-:Y:S05]  /*2b80*/  BRA.DIV ~URZ, `(.L_x_2518) ;  /* 0x00017ec27f007947 */ /* 0x000fea000b800000 */
[----:B---3--:R3:W4:Y:S02]  /*2b90*/  SHFL.IDX PT, R7, R5, 0x2, 0x181f ;  /* 0x00581f0005077f89 */ /* 0x00872400000e0000 */
.L_x_2721:
[----:B------:R-:W-:Y:S05]  /*2ba0*/  BRA.DIV ~URZ, `(.L_x_2519) ;  /* 0x00017f127f007947 */ /* 0x000fea000b800000 */
[----:B-1----:R1:W2:Y:S02]  /*2bb0*/  SHFL.IDX PT, R2, R6, 0x2, 0x181f ;  /* 0x00581f0006027f89 */ /* 0x0022a400000e0000 */
.L_x_2722:
        /* <DEDUP_REMOVED lines=11> */
.L_x_2521:
[----:B------:R-:W-:Y:S05]  /*2c70*/  BSYNC B0 ;  /* 0x0000000000007941 */ /* 0x000fea0003800000 */
.L_x_2520:
[----:B------:R-:W-:Y:S05]  /*2c80*/  BRA.DIV ~URZ, `(.L_x_2522) ;  /* 0x00017ea27f007947 */ /* 0x000fea000b800000 */
[----:B----4-:R4:W1:Y:S04]  /*2c90*/  SHFL.IDX PT, R7, R5, 0x3, 0x181f ;  /* 0x00781f0005077f89 */ /* 0x01086800000e0000 */
[----:B--2---:R4:W2:Y:S02]  /*2ca0*/  SHFL.IDX PT, R2, R6, 0x3, 0x181f ;  /* 0x00781f0006027f89 */ /* 0x0048a400000e0000 */
.L_x_2723:
        /* <DEDUP_REMOVED lines=11> */
.L_x_2524:
[----:B------:R-:W-:Y:S05]  /*2d60*/  BSYNC B0 ;  /* 0x0000000000007941 */ /* 0x000fea0003800000 */
.L_x_2523:
[----:B------:R-:W-:Y:S05]  /*2d70*/  BRA.DIV ~URZ, `(.L_x_2525) ;  /* 0x00017e827f007947 */ /* 0x000fea000b800000 */
[----:B-1----:R1:W3:Y:S02]  /*2d80*/  SHFL.IDX PT, R7, R5, 0x4, 0x181f ;  /* 0x00981f0005077f89 */ /* 0x0022e400000e0000 */
.L_x_2724:
[----:B------:R-:W-:Y:S05]  /*2d90*/  BRA.DIV ~URZ, `(.L_x_2526) ;  /* 0x00017ed27f007947 */ /* 0x000fea000b800000 */
[----:B--2---:R2:W1:Y:S02]  /*2da0*/  SHFL.IDX PT, R2, R6, 0x4, 0x181f ;  /* 0x00981f0006027f89 */ /* 0x00446400000e0000 */
.L_x_2725:
        /* <DEDUP_REMOVED lines=11> */
.L_x_2528:
[----:B------:R-:W-:Y:S05]  /*2e60*/  BSYNC B0 ;  /* 0x0000000000007941 */ /* 0x000fea0003800000 */
.L_x_2527:
[----:B------:R-:W-:Y:S05]  /*2e70*/  BRA.DIV ~URZ, `(.L_x_2529) ;  /* 0x00017e627f007947 */ /* 0x000fea000b800000 */
[----:B---3--:R3:W2:Y:S04]  /*2e80*/  SHFL.IDX PT, R7, R5, 0x5, 0x181f ;  /* 0x00b81f0005077f89 */ /* 0x0086a800000e0000 */
[----:B-1----:R3:W1:Y:S02]  /*2e90*/  SHFL.IDX PT, R2, R6, 0x5, 0x181f ;  /* 0x00b81f0006027f89 */ /* 0x00266400000e0000 */
.L_x_2726:
        /* <DEDUP_REMOVED lines=11> */
.L_x_2531:
[----:B------:R-:W-:Y:S05]  /*2f50*/  BSYNC B0 ;  /* 0x0000000000007941 */ /* 0x000fea0003800000 */
.L_x_2530:
[----:B------:R-:W-:Y:S05]  /*2f60*/  BRA.DIV ~URZ, `(.L_x_2532) ;  /* 0x00017e427f007947 */ /* 0x000fea000b800000 */
[----:B--2---:R2:W3:Y:S02]  /*2f70*/  SHFL.IDX PT, R7, R5, 0x6, 0x181f ;  /* 0x00d81f0005077f89 */ /* 0x0044e400000e0000 */
.L_x_2727:
[----:B------:R-:W-:Y:S05]  /*2f80*/  BRA.DIV ~URZ, `(.L_x_2533) ;  /* 0x00017e927f007947 */ /* 0x000fea000b800000 */
[----:B-1----:R1:W2:Y:S02]  /*2f90*/  SHFL.IDX PT, R2, R6, 0x6, 0x181f ;  /* 0x00d81f0006027f89 */ /* 0x0022a400000e0000 */
.L_x_2728:
        /* <DEDUP_REMOVED lines=11> */
.L_x_2535:
[----:B------:R-:W-:Y:S05]  /*3050*/  BSYNC B0 ;  /* 0x0000000000007941 */ /* 0x000fea0003800000 */
.L_x_2534:
[----:B------:R-:W-:Y:S05]  /*3060*/  BRA.DIV ~URZ, `(.L_x_2536) ;  /* 0x00017e227f007947 */ /* 0x000fea000b800000 */
[----:B--234-:R-:W2:Y:S04]  /*3070*/  SHFL.IDX PT, R5, R5, 0x7, 0x181f ;  /* 0x00f81f0005057f89 */ /* 0x01cea800000e0000 */
[----:B------:R3:W4:Y:S02]  /*3080*/  SHFL.IDX PT, R2, R6, 0x7, 0x181f ;  /* 0x00f81f0006027f89 */ /* 0x00072400000e0000 */
.L_x_2729:
        /* <DEDUP_REMOVED lines=20> */
[----:B-1-3--:R-:W-:-:S02]  /*31d0*/  IMAD.MOV.U32 R6, RZ, RZ, 0x50 ;  /* 0x00000050ff067424 */ /* 0x00afc400078e00ff */
[----:B------:R-:W-:Y:S02]  /*31e0*/  IMAD.MOV.U32 R0, RZ, RZ, c[0x0][0x2b8] ;  /* 0x0000ae00ff007624 */ /* 0x000fe400078e00ff */
[----:B------:R-:W-:-:S03]  /*31f0*/  IMAD R121, R206, R6, -0x50 ;  /* 0xffffffb0ce797424 */ /* 0x000fc600078e0206 */
[----:B------:R-:W-:Y:S01]  /*3200*/  ISETP.NE.AND P5, PT, R0, 0x1, PT ;  /* 0x000000010000780c */ /* 0x000fe20003fa5270 */
[----:B------:R-:W-:Y:S01]  /*3210*/  IMAD.MOV.U32 R211, RZ, RZ, RZ ;  /* 0x000000ffffd37224 */ /* 0x000fe200078e00ff */
[----:B------:R-:W-:Y:S01]  /*3220*/  BAR.SYNC.DEFER_BLOCKING 0x0 ;  /* 0x0000000000007b1d */ /* 0x000fe20000010000 */
[----:B--2---:R-:W-:-:S05]  /*3230*/  IMAD.IADD R2, R174, 0x1, R121 ;  /* 0x00000001ae027824 */ /* 0x004fca00078e0279 */
[C---:B------:R-:W-:Y:S01]  /*3240*/  ISETP.GE.AND P0, PT, R2.reuse, R237, PT ;  /* 0x000000ed0200720c */ /* 0x040fe20003f06270 */
[----:B----4-:R-:W-:-:S03]  /*3250*/  IMAD.IADD R2, R2, 0x1, R175 ;  /* 0x0000000102027824 */ /* 0x010fc600078e02af */
[----:B------:R-:W-:Y:S01]  /*3260*/  ISETP.GT.OR P0, PT, R174, 0x4f, P0 ;  /* 0x0000004fae00780c */ /* 0x000fe20000704670 */
[----:B------:R-:W-:-:S04]  /*3270*/  @P5 IMAD.HI.U32 R3, R2, c[0x0][0x2bc], RZ ;  /* 0x0000af0002035a27 */ /* 0x000fc800078e00ff */
[----:B------:R-:W-:Y:S01]  /*3280*/  IMAD.MOV.U32 R0, RZ, RZ, R2 ;  /* 0x000000ffff007224 */ /* 0x000fe200078e0002 */
[----:B------:R-:W-:-:S07]  /*3290*/  @P5 SHF.R.U32.HI R0, RZ, c[0x0][0x2c0], R3 ;  /* 0x0000b000ff005a19 */ /* 0x000fce0000011603 */
[----:B------:R-:W-:-:S04]  /*32a0*/  @!P0 IADD3 R3, P1, R0, R172, RZ ;  /* 0x000000ac00038210 */ /* 0x000fc80007f3e0ff */
[----:B------:R-:W-:Y:S02]  /*32b0*/  @!P0 LEA.HI.X.SX32 R5, R0, R169, 0x1, P1 ;  /* 0x000000a900058211 */ /* 0x000fe400008f0eff */
        /* <DEDUP_REMOVED lines=8> */
[----:B------:R-:W-:-:S04]  /*3340*/  IMAD R0, R33, c[0x0][0x1e0], RZ ;  /* 0x0000780021007a24 */ /* 0x000fc800078e02ff */
[----:B------:R-:W-:-:S04]  /*3350*/  IMAD R0, R224, c[0x0][0x1e4], R0 ;  /* 0x00007900e0007a24 */ /* 0x000fc800078e0200 */
[----:B------:R-:W-:Y:S02]  /*3360*/  IMAD.IADD R3, R3, 0x1, R0 ;  /* 0x0000000103037824 */ /* 0x000fe400078e0200 */
[----:B------:R-:W-:-:S04]  /*3370*/  IMAD.WIDE.U32 R170, R32, c[0x0][0x1e8], RZ ;  /* 0x00007a0020aa7a25 */ /* 0x000fc800078e00ff */
[----:B------:R-:W-:Y:S01]  /*3380*/  IMAD R168, R32, c[0x0][0x1ec], R171 ;  /* 0x00007b0020a87a24 */ /* 0x000fe200078e02ab */
[----:B---3--:R-:W-:Y:S01]  /*3390*/  SHF.R.S32.HI R7, RZ, 0x1f, R8 ;  /* 0x0000001fff077819 */ /* 0x008fe20000011408 */
[----:B-1----:R-:W-:-:S03]  /*33a0*/  IMAD R4, R206, -0x50, R6 ;  /* 0xffffffb0ce047824 */ /* 0x002fc600078e0206 */
[----:B------:R-:W-:Y:S01]  /*33b0*/  LEA.HI R7, R7, R8, RZ, 0x3 ;  /* 0x0000000807077211 */ /* 0x000fe200078f18ff */
[----:B------:R-:W-:-:S03]  /*33c0*/  IMAD.IADD R120, R237, 0x1, R4 ;  /* 0x00000001ed787824 */ /* 0x000fc600078e0204 */
[----:B------:R-:W-:Y:S01]  /*33d0*/  SHF.R.S32.HI R7, RZ, 0x3, R7 ;  /* 0x00000003ff077819 */ /* 0x000fe20000011407 */
[----:B------:R-:W-:-:S04]  /*33e0*/  IMAD.WIDE.U32 R42, R32, c[0x0][0x210], RZ ;  /* 0x00008400202a7a25 */ /* 0x000fc800078e00ff */
[----:B------:R-:W-:Y:S02]  /*33f0*/  IMAD.IADD R5, R120, 0x1, -R7 ;  /* 0x0000000178057824 */ /* 0x000fe400078e0a07 */
[----:B------:R-:W-:Y:S01]  /*3400*/  IMAD R35, R32, c[0x0][0x214], R43 ;  /* 0x0000850020237a24 */ /* 0x000fe200078e022b */
[----:B------:R-:W-:Y:S04]  /*3410*/  STL.64 [R1+0x18], R170 ;  /* 0x000018aa01007387 */ /* 0x000fe80000100a00 */
[----:B------:R-:W-:Y:S04]  /*3420*/  STL [R1+0x14], R168 ;  /* 0x000014a801007387 */ /* 0x000fe80000100800 */
[----:B------:R-:W-:Y:S01]  /*3430*/  STL.64 [R1+0x28], R42 ;  /* 0x0000282a01007387 */ /* 0x000fe20000100a00 */
[----:B------:R-:W-:-:S03]  /*3440*/  ISETP.GE.AND P6, PT, R205, c[0x0][0x1d4], PT ;  /* 0x00007500cd007a0c */ /* 0x000fc60003fc6270 */
[----:B------:R-:W-:Y:S04]  /*3450*/  STL [R1+0x34], R35 ;  /* 0x0000342301007387 */ /* 0x000fe80000100800 */
[----:B------:R-:W3:Y:S01]  /*3460*/  LDL R176, [R1+0x4] ;  /* 0x0000040001b07983 */ /* 0x000ee20000100800 */
[C---:B------:R-:W-:Y:S02]  /*3470*/  ISETP.GE.AND P4, PT, R5.reuse, 0x11, PT ;  /* 0x000000110500780c */ /* 0x040fe40003f86270 */
[----:B------:R-:W-:Y:S01]  /*3480*/  ISETP.GE.AND P3, PT, R5, 0x21, PT ;  /* 0x000000210500780c */ /* 0x000fe20003f66270 */
[----:B------:R-:W-:Y:S01]  /*3490*/  IMAD.SHL.U32 R123, R205, 0x2, RZ ;  /* 0x00000002cd7b7824 */ /* 0x000fe200078e00ff */
        /* <DEDUP_REMOVED lines=11> */
[----:B------:R-:W4:Y:S04]  /*3550*/  SHFL.IDX PT, R6, R0, 0x1, 0x181f ;  /* 0x00381f0000067f89 */ /* 0x000f2800000e0000 */
[----:B------:R-:W5:Y:S04]  /*3560*/  SHFL.IDX PT, R8, R12, 0x1, 0x181f ;  /* 0x00381f000c087f89 */ /* 0x000f6800000e0000 */
[----:B------:R-:W3:Y:S02]  /*3570*/  SHFL.IDX PT, R7, R0, 0x2, 0x181f ;  /* 0x00581f0000077f89 */ /* 0x000ee400000e0000 */
[----:B-1----:R-:W-:-:S04]  /*3580*/  @P0 LEA R2, P1, R205, R2, 0x1 ;  /* 0x00000002cd020211 */ /* 0x002fc800078208ff */
[----:B--2---:R-:W-:Y:S01]  /*3590*/  @P0 LEA.HI.X R3, R205, R3, R41, 0x1, P1 ;  /* 0x00000003cd030211 */ /* 0x004fe200008f0c29 */
[----:B------:R-:W1:Y:S04]  /*35a0*/  SHFL.IDX PT, R9, R12, 0x2, 0x181f ;  /* 0x00581f000c097f89 */ /* 0x000e6800000e0000 */
[----:B------:R2:W-:Y:S01]  /*35b0*/  @P0 LDGSTS.E.BYPASS.LTC128B.128 [R207+0x2900], [R2.64], !P6 ;  /* 0x0290000002cf0fae */ /* 0x0005e2000f101d46 */
[----:B------:R-:W-:Y:S02]  /*35c0*/  ISETP.GE.AND P1, PT, R5, 0x31, PT ;  /* 0x000000310500780c */ /* 0x000fe40003f26270 */
[----:B----4-:R-:W-:-:S04]  /*35d0*/  @P4 LEA R10, P0, R205, R6, 0x1 ;  /* 0x00000006cd0a4211 */ /* 0x010fc800078008ff */
[C---:B-----5:R-:W-:Y:S01]  /*35e0*/  @P4 LEA.HI.X R11, R205.reuse, R8, R41, 0x1, P0 ;  /* 0x00000008cd0b4211 */ /* 0x060fe200000f0c29 */
[----:B--2---:R-:W2:Y:S04]  /*35f0*/  SHFL.IDX PT, R2, R0, 0x3, 0x181f ;  /* 0x00781f0000027f89 */ /* 0x004ea800000e0000 */
[----:B------:R-:W4:Y:S01]  /*3600*/  SHFL.IDX PT, R3, R12, 0x3, 0x181f ;  /* 0x00781f000c037f89 */ /* 0x000f2200000e0000 */
[----:B---3--:R-:W-:-:S03]  /*3610*/  @P3 LEA R8, P0, R205, R7, 0x1 ;  /* 0x00000007cd083211 */ /* 0x008fc600078008ff */
[----:B------:R3:W-:Y:S01]  /*3620*/  @P4 LDGSTS.E.BYPASS.LTC128B.128 [R207+0x3100], [R10.64], !P6 ;  /* 0x031000000acf4fae */ /* 0x0007e2000f101d46 */
[----:B-1----:R-:W-:-:S03]  /*3630*/  @P3 LEA.HI.X R9, R205, R9, R41, 0x1, P0 ;  /* 0x00000009cd093211 */ /* 0x002fc600000f0c29 */
[----:B------:R-:W1:Y:S04]  /*3640*/  SHFL.IDX PT, R0, R0, 0x4, 0x181f ;  /* 0x00981f0000007f89 */ /* 0x000e6800000e0000 */
[----:B------:R3:W-:Y:S01]  /*3650*/  @P3 LDGSTS.E.BYPASS.LTC128B.128 [R207+0x3900], [R8.64], !P6 ;  /* 0x0390000008cf3fae */ /* 0x0007e2000f101d46 */
[----:B--2---:R-:W-:-:S04]  /*3660*/  @P1 LEA R6, P0, R205, R2, 0x1 ;  /* 0x00000002cd061211 */ /* 0x004fc800078008ff */
[----:B----4-:R-:W-:Y:S02]  /*3670*/  @P1 LEA.HI.X R7, R205, R3, R41, 0x1, P0 ;  /* 0x00000003cd071211 */ /* 0x010fe400000f0c29 */
[----:B------:R-:W2:Y:S01]  /*3680*/  SHFL.IDX PT, R3, R12, 0x4, 0x181f ;  /* 0x00981f000c037f89 */ /* 0x000ea200000e0000 */
[----:B------:R-:W-:-:S03]  /*3690*/  ISETP.GE.AND P0, PT, R5, 0x41, PT ;  /* 0x000000410500780c */ /* 0x000fc60003f06270 */
[----:B------:R4:W-:Y:S10]  /*36a0*/  @P1 LDGSTS.E.BYPASS.LTC128B.128 [R207+0x4100], [R6.64], !P6 ;  /* 0x0410000006cf1fae */ /* 0x0009f4000f101d46 */
[----:B-1----:R-:W-:-:S04]  /*36b0*/  @P0 LEA R2, P2, R205, R0, 0x1 ;  /* 0x00000000cd020211 */ /* 0x002fc800078408ff */
[----:B--2---:R-:W-:-:S05]  /*36c0*/  @P0 LEA.HI.X R3, R205, R3, R41, 0x1, P2 ;  /* 0x00000003cd030211 */ /* 0x004fca00010f0c29 */
[----:B------:R1:W-:Y:S04]  /*36d0*/  @P0 LDGSTS.E.BYPASS.LTC128B.128 [R207+0x4900], [R2.64], !P6 ;  /* 0x0490000002cf0fae */ /* 0x0003e8000f101d46 */
[----:B------:R-:W0:Y:S01]  /*36e0*/  LDGDEPBAR ;  /* 0x00000000000079af */ /* 0x000e220000000000 */
[----:B------:R-:W-:-:S04]  /*36f0*/  DEPBAR.LE SB0, 0x1 ;  /* 0x000080400000791a */ /* 0x000fc80000000000 */
[----:B------:R-:W-:-:S04]  /*3700*/  DEPBAR.LE SB0, 0x0 ;  /* 0x000080000000791a */ /* 0x000fc80000000000 */
[----:B------:R-:W-:Y:S01]  /*3710*/  BAR.SYNC.DEFER_BLOCKING 0x0 ;  /* 0x0000000000007b1d */ /* 0x000fe20000010000 */
[----:B------:R-:W-:Y:S02]  /*3720*/  IMAD R0, R33, c[0x0][0x208], RZ ;  /* 0x0000820021007a24 */ /* 0x000fe400078e02ff */
[----:B-1----:R-:W-:-:S04]  /*3730*/  IMAD.WIDE.U32 R2, R224, c[0x0][0x208], RZ ;  /* 0x00008200e0027a25 */ /* 0x002fc800078e00ff */
[----:B------:R-:W-:Y:S01]  /*3740*/  IMAD R0, R224, c[0x0][0x20c], R0 ;  /* 0x00008300e0007a24 */ /* 0x000fe200078e0200 */
[----:B---3--:R-:W-:Y:S04]  /*3750*/  LDSM.16.M88.4 R8, [R195+0x2000] ;  /* 0x00200000c308783b */ /* 0x008fe80000000200 */
[----:B------:R-:W1:Y:S04]  /*3760*/  LDSM.16.M88.4 R16, [R188] ;  /* 0x00000000bc10783b */ /* 0x000e680000000200 */
[----:B------:R-:W2:Y:S04]  /*3770*/  LDSM.16.M88.4 R12, [R195] ;  /* 0x00000000c30c783b */ /* 0x000ea80000000200 */
[----:B------:R-:W3:Y:S01]  /*3780*/  LDSM.16.M88.4 R36, [R188+0x2000] ;  /* 0x00200000bc24783b */ /* 0x000ee20000000200 */
[----:B------:R-:W-:-:S03]  /*3790*/  IMAD.IADD R3, R3, 0x1, R0 ;  /* 0x0000000103037824 */ /* 0x000fc600078e0200 */
[----:B------:R-:W5:Y:S01]  /*37a0*/  LDSM.16.M88.4 R20, [R188+0x800] ;  /* 0x00080000bc14783b */ /* 0x000f620000000200 */
[----:B------:R-:W-:Y:S02]  /*37b0*/  IMAD R0, R34, c[0x0][0x218], RZ ;  /* 0x0000860022007a24 */ /* 0x000fe400078e02ff */
[C---:B------:R-:W-:Y:S01]  /*37c0*/  IMAD.WIDE.U32 R2, R211.reuse, c[0x0][0x218], R2 ;  /* 0x00008600d3027a25 */ /* 0x040fe200078e0002 */
[----:B------:R-:W-:Y:S03]  /*37d0*/  LDSM.16.M88.4 R24, [R188+0x1000] ;  /* 0x00100000bc18783b */ /* 0x000fe60000000200 */
[----:B------:R-:W-:Y:S01]  /*37e0*/  IMAD R0, R211, c[0x0][0x21c], R0 ;  /* 0x00008700d3007a24 */ /* 0x000fe200078e0200 */
[----:B------:R-:W-:Y:S01]  /*37f0*/  LDSM.16.M88.4 R28, [R188+0x1800] ;  /* 0x00180000bc1c783b */ /* 0x000fe20000000200 */
[----:B------:R-:W-:Y:S02]  /*3800*/  IADD3 R2, P0, R2, R42, RZ ;  /* 0x0000002a02027210 */ /* 0x000fe40007f1e0ff */
[----:B----4-:R-:W-:Y:S01]  /*3810*/  SHF.L.U64.HI R6, R205, 0x1, R41 ;  /* 0x00000001cd067819 */ /* 0x010fe20000010229 */
[----:B------:R-:W-:Y:S01]  /*3820*/  LDSM.16.M88.4 R68, [R199] ;  /* 0x00000000c744783b */ /* 0x000fe20000000200 */
[----:B------:R-:W-:-:S02]  /*3830*/  IADD3.X R3, R35, R3, R0, P0, !PT ;  /* 0x0000000323037210 */ /* 0x000fc400007fe400 */
[C---:B------:R-:W-:Y:S01]  /*3840*/  LEA R0, P0, R2.reuse, c[0x0][0x1f8], 0x1 ;  /* 0x00007e0002007a11 */ /* 0x040fe200078008ff */
[----:B------:R-:W-:Y:S03]  /*3850*/  LDSM.16.M88.4 R32, [R202] ;  /* 0x00000000ca20783b */ /* 0x000fe60000000200 */
[----:B------:R-:W-:Y:S01]  /*3860*/  LEA.HI.X R2, R2, c[0x0][0x1fc], R3, 0x1, P0 ;  /* 0x00007f0002027a11 */ /* 0x000fe200000f0c03 */
[----:B------:R-:W-:Y:S04]  /*3870*/  LDSM.16.M88.4 R64, [R203] ;  /* 0x00000000cb40783b */ /* 0x000fe80000000200 */
[----:B------:R-:W4:Y:S01]  /*3880*/  SHFL.IDX PT, R3, R0, RZ, 0x181f ;  /* 0x00181fff00037589 */ /* 0x000f2200000e0000 */
[-C--:B-1----:R-:W-:Y:S03]  /*3890*/  HMMA.16816.F32 R84, R8, R18.reuse, RZ ;  /* 0x000000120854723c */ /* 0x082fe600000018ff */
[----:B------:R-:W-:Y:S05]  /*38a0*/  SHFL.IDX PT, R7, R0, 0x1, 0x181f ;  /* 0x00381f0000077f89 */ /* 0x000fea00000e0000 */
[----:B--2---:R-:W-:Y:S01]  /*38b0*/  HMMA.16816.F32 R124, R12, R18, RZ ;  /* 0x000000120c7c723c */ /* 0x004fe200000018ff */
[----:B------:R-:W1:Y:S04]  /*38c0*/  SHFL.IDX PT, R19, R2, RZ, 0x181f ;  /* 0x00181fff02137589 */ /* 0x000e6800000e0000 */
[----:B------:R-:W2:Y:S03]  /*38d0*/  SHFL.IDX PT, R18, R0, 0x2, 0x181f ;  /* 0x00581f0000127f89 */ /* 0x000ea600000e0000 */
[-C--:B------:R-:W-:Y:S01]  /*38e0*/  HMMA.16816.F32 R44, R8, R16.reuse, RZ ;  /* 0x00000010082c723c */ /* 0x080fe200000018ff */
[----:B------:R-:W-:Y:S07]  /*38f0*/  SHFL.IDX PT, R40, R2, 0x3, 0x181f ;  /* 0x00781f0002287f89 */ /* 0x000fee00000e0000 */
[----:B------:R-:W-:Y:S01]  /*3900*/  HMMA.16816.F32 R144, R12, R16, RZ ;  /* 0x000000100c90723c */ /* 0x000fe200000018ff */
[----:B------:R-:W-:Y:S04]  /*3910*/  SHFL.IDX PT, R17, R2, 0x1, 0x181f ;  /* 0x00381f0002117f89 */ /* 0x000fe800000e0000 */
[----:B------:R-:W-:Y:S03]  /*3920*/  SHFL.IDX PT, R16, R0, 0x3, 0x181f ;  /* 0x00781f0000107f89 */ /* 0x000fe600000e0000 */
[-C--:B---3--:R-:W-:Y:S08]  /*3930*/  HMMA.16816.F32 R88, R8, R36.reuse, RZ ;  /* 0x000000240858723c */ /* 0x088ff000000018ff */
[----:B------:R-:W-:Y:S01]  /*3940*/  HMMA.16816.F32 R100, R12, R36, RZ ;  /* 0x000000240c64723c */ /* 0x000fe200000018ff */
[----:B------:R-:W3:Y:S04]  /*3950*/  SHFL.IDX PT, R37, R2, 0x2, 0x181f ;  /* 0x00581f0002257f89 */ /* 0x000ee800000e0000 */
[----:B------:R-:W1:Y:S04]  /*3960*/  SHFL.IDX PT, R36, R0, 0x4, 0x181f ;  /* 0x00981f0000247f89 */ /* 0x000e6800000e0000 */
[----:B------:R3:W3:Y:S01]  /*3970*/  SHFL.IDX PT, R0, R2, 0x4, 0x181f ;  /* 0x00981f0002007f89 */ /* 0x0006e200000e0000 */
[-C--:B-----5:R-:W-:Y:S08]  /*3980*/  HMMA.16816.F32 R80, R8, R22.reuse, RZ ;  /* 0x000000160850723c */ /* 0x0a0ff000000018ff */
[----:B------:R-:W-:Y:S07]  /*3990*/  HMMA.16816.F32 R116, R12, R22, RZ ;  /* 0x000000160c74723c */ /* 0x000fee00000018ff */
[-C--:B----4-:R-:W-:Y:S01]  /*39a0*/  IADD3 R22, P0, R3, R123.reuse, RZ ;  /* 0x0000007b03167210 */ /* 0x090fe20007f1e0ff */
[----:B------:R-:W-:Y:S04]  /*39b0*/  HMMA.16816.F32 R72, R8, R20, RZ ;  /* 0x000000140848723c */ /* 0x000fe800000018ff */
[----:B-1----:R-:W-:Y:S01]  /*39c0*/  IMAD.X R23, R19, 0x1, R6, P0 ;  /* 0x0000000113177824 */ /* 0x002fe200000e0606 */
[----:B--2---:R-:W-:-:S03]  /*39d0*/  IADD3 R18, P0, R18, R123, RZ ;  /* 0x0000007b12127210 */ /* 0x004fc60007f1e0ff */
[C---:B------:R-:W-:Y:S08]  /*39e0*/  HMMA.16816.F32 R48, R8.reuse, R24, RZ ;  /* 0x000000180830723c */ /* 0x040ff000000018ff */
[----:B------:R-:W-:Y:S01]  /*39f0*/  HMMA.16816.F32 R92, R8, R28, RZ ;  /* 0x0000001c085c723c */ /* 0x000fe200000018ff */
[----:B---3--:R-:W-:-:S07]  /*3a00*/  IMAD.X R19, R37, 0x1, R6, P0 ;  /* 0x0000000125137824 */ /* 0x008fce00000e0606 */
[C---:B------:R-:W-:Y:S08]  /*3a10*/  HMMA.16816.F32 R52, R8.reuse, R26, RZ ;  /* 0x0000001a0834723c */ /* 0x040ff000000018ff */
[C---:B------:R-:W-:Y:S08]  /*3a20*/  HMMA.16816.F32 R140, R8.reuse, R30, RZ ;  /* 0x0000001e088c723c */ /* 0x040ff000000018ff */
[----:B------:R-:W-:Y:S01]  /*3a30*/  HMMA.16816.F32 R136, R8, R38, RZ ;  /* 0x000000260888723c */ /* 0x000fe200000018ff */
[----:B------:R-:W1:Y:S07]  /*3a40*/  LDSM.16.M88.4 R8, [R198+0x2000] ;  /* 0x00200000c608783b */ /* 0x000e6e0000000200 */
[----:B------:R-:W-:Y:S07]  /*3a50*/  HMMA.16816.F32 R148, R12, R20, RZ ;  /* 0x000000140c94723c */ /* 0x000fee00000018ff */
[----:B------:R-:W-:-:S02]  /*3a60*/  IADD3 R20, P2, R7, R123, RZ ;  /* 0x0000007b07147210 */ /* 0x000fc40007f5e0ff */
[----:B------:R-:W-:-:S03]  /*3a70*/  IADD3 R2, P0, R36, R123, RZ ;  /* 0x0000007b24027210 */ /* 0x000fc60007f1e0ff */
[--C-:B------:R-:W-:Y:S01]  /*3a80*/  IMAD.X R21, R17, 0x1, R6.reuse, P2 ;  /* 0x0000000111157824 */ /* 0x100fe200010e0606 */
[----:B------:R-:W-:Y:S02]  /*3a90*/  IADD3 R16, P2, R16, R123, RZ ;  /* 0x0000007b10107210 */ /* 0x000fe40007f5e0ff */
[----:B------:R-:W-:Y:S01]  /*3aa0*/  ISETP.GE.AND P1, PT, R205, c[0x0][0x1d4], PT ;  /* 0x00007500cd007a0c */ /* 0x000fe20003f26270 */
[--C-:B------:R-:W-:Y:S02]  /*3ab0*/  IMAD.X R3, R0, 0x1, R6.reuse, P0 ;  /* 0x0000000100037824 */ /* 0x100fe400000e0606 */
[----:B------:R-:W-:Y:S01]  /*3ac0*/  IMAD.X R17, R40, 0x1, R6, P2 ;  /* 0x0000000128117824 */ /* 0x000fe200010e0606 */
[C---:B------:R-:W-:Y:S02]  /*3ad0*/  ISETP.LT.OR P2, PT, R5.reuse, 0x1, P1 ;  /* 0x000000010500780c */ /* 0x040fe40000f41670 */
[C---:B------:R-:W-:Y:S01]  /*3ae0*/  ISETP.LT.OR P0, PT, R5.reuse, 0x11, P1 ;  /* 0x000000110500780c */ /* 0x040fe20000f01670 */
[----:B------:R-:W-:Y:S01]  /*3af0*/  HMMA.16816.F32 R112, R12, R24, RZ ;  /* 0x000000180c70723c */ /* 0x000fe200000018ff */
[----:B------:R-:W-:-:S07]  /*3b00*/  ISETP.LT.OR P3, PT, R5, 0x21, P1 ;  /* 0x000000210500780c */ /* 0x000fce0000f61670 */
[C---:B------:R-:W-:Y:S01]  /*3b10*/  HMMA.16816.F32 R128, R12.reuse, R26, RZ ;  /* 0x0000001a0c80723c */ /* 0x040fe200000018ff */
[----:B------:R-:W-:Y:S07]  /*3b20*/  LDSM.16.M88.4 R24, [R200] ;  /* 0x00000000c818783b */ /* 0x000fee0000000200 */
[C---:B------:R-:W-:Y:S08]  /*3b30*/  HMMA.16816.F32 R104, R12.reuse, R28, RZ ;  /* 0x0000001c0c68723c */ /* 0x040ff000000018ff */
[C---:B------:R-:W-:Y:S01]  /*3b40*/  HMMA.16816.F32 R108, R12.reuse, R30, RZ ;  /* 0x0000001e0c6c723c */ /* 0x040fe200000018ff */
[----:B------:R-:W-:Y:S07]  /*3b50*/  LDSM.16.M88.4 R28, [R201] ;  /* 0x00000000c91c783b */ /* 0x000fee0000000200 */
[----:B------:R-:W-:Y:S01]  /*3b60*/  HMMA.16816.F32 R96, R12, R38, RZ ;  /* 0x000000260c60723c */ /* 0x000fe200000018ff */
[----:B------:R-:W2:Y:S04]  /*3b70*/  LDSM.16.M88.4 R12, [R198] ;  /* 0x00000000c60c783b */ /* 0x000ea80000000200 */
[----:B------:R-:W-:Y:S01]  /*3b80*/  @!PT LDS RZ, [RZ] ;  /* 0x00000000fffff984 */ /* 0x000fe20000000800 */
[----:B------:R-:W-:Y:S01]  /*3b90*/  @!PT LDS RZ, [RZ] ;  /* 0x00000000fffff984 */ /* 0x000fe20000000800 */
[----:B------:R-:W-:Y:S01]  /*3ba0*/  @!PT LDS RZ, [RZ] ;  /* 0x00000000fffff984 */ /* 0x000fe20000000800 */
[----:B------:R3:W-:Y:S01]  /*3bb0*/  LDGSTS.E.BYPASS.LTC128B.128 [R207+0x100], [R22.64], !P2 ;  /* 0x0010000016cf7fae */ /* 0x0007e2000d101d46 */
[----:B------:R-:W-:-:S03]  /*3bc0*/  ISETP.LT.OR P2, PT, R5, 0x31, P1 ;  /* 0x000000310500780c */ /* 0x000fc60000f41670 */
[----:B------:R3:W-:Y:S01]  /*3bd0*/  LDGSTS.E.BYPASS.LTC128B.128 [R207+0x900], [R20.64], !P0 ;  /* 0x0090000014cf7fae */ /* 0x0007e2000c101d46 */
[----:B------:R-:W-:Y:S01]  /*3be0*/  ISETP.LT.OR P0, PT, R5, 0x41, P1 ;  /* 0x000000410500780c */ /* 0x000fe20000f01670 */
[C---:B-1----:R-:W-:Y:S02]  /*3bf0*/  HMMA.16816.F32 R160, R8.reuse, R34, R52 ;  /* 0x0000002208a0723c */ /* 0x042fe40000001834 */
[----:B------:R1:W-:Y:S06]  /*3c00*/  LDGSTS.E.BYPASS.LTC128B.128 [R207+0x1100], [R18.64], !P3 ;  /* 0x0110000012cf7fae */ /* 0x0003ec000d901d46 */
[----:B------:R1:W-:Y:S04]  /*3c10*/  LDGSTS.E.BYPASS.LTC128B.128 [R207+0x1900], [R16.64], !P2 ;  /* 0x0190000010cf7fae */ /* 0x0003e8000d101d46 */
[----:B------:R4:W-:Y:S04]  /*3c20*/  LDGSTS.E.BYPASS.LTC128B.128 [R207+0x2100], [R2.64], !P0 ;  /* 0x0210000002cf7fae */ /* 0x0009e8000c101d46 */
[----:B------:R-:W-:Y:S01]  /*3c30*/  LDSM.16.M88.4 R52, [R194+0x1000] ;  /* 0x00100000c234783b */ /* 0x000fe20000000200 */
[C---:B------:R-:W-:Y:S03]  /*3c40*/  HMMA.16816.F32 R36, R8.reuse, R32, R48 ;  /* 0x000000200824723c */ /* 0x040fe60000001830 */
[----:B------:R-:W-:Y:S04]  /*3c50*/  LDSM.16.M88.4 R56, [R194+0x800] ;  /* 0x00080000c238783b */ /* 0x000fe80000000200 */
[----:B------:R-:W-:Y:S04]  /*3c60*/  LDSM.16.M88.4 R60, [R194] ;  /* 0x00000000c23c783b */ /* 0x000fe80000000200 */
[----:B---3--:R-:W3:Y:S01]  /*3c70*/  LDSM.16.M88.4 R20, [R196+0x2000] ;  /* 0x00200000c414783b */ /* 0x008ee20000000200 */
[C---:B------:R-:W-:Y:S03]  /*3c80*/  HMMA.16816.F32 R76, R8.reuse, R68, R44 ;  /* 0x00000044084c723c */ /* 0x040fe6000000182c */
[----:B------:R-:W5:Y:S04]  /*3c90*/  LDSM.16.M88.4 R48, [R194+0x1800] ;  /* 0x00180000c230783b */ /* 0x000f680000000200 */
[----:B-1----:R-:W1:Y:S04]  /*3ca0*/  LDSM.16.M88.4 R16, [R196] ;  /* 0x00000000c410783b */ /* 0x002e680000000200 */
[----:B------:R-:W1:Y:S01]  /*3cb0*/  LDSM.16.M88.4 R44, [R194+0x2000] ;  /* 0x00200000c22c783b */ /* 0x000e620000000200 */
[C---:B------:R-:W-:Y:S03]  /*3cc0*/  HMMA.16816.F32 R72, R8.reuse, R64, R72 ;  /* 0x000000400848723c */ /* 0x040fe60000001848 */
[----:B------:R-:W-:Y:S04]  /*3cd0*/  LDSM.16.M88.4 R40, [R191] ;  /* 0x00000000bf28783b */ /* 0x000fe80000000200 */
[----:B------:R-:W0:Y:S01]  /*3ce0*/  LDGDEPBAR ;  /* 0x00000000000079af */ /* 0x000e220000000000 */
[----:B------:R-:W-:Y:S08]  /*3cf0*/  HMMA.16816.F32 R84, R8, R70, R84 ;  /* 0x000000460854723c */ /* 0x000ff00000001854 */
[----:B--2---:R-:W-:Y:S08]  /*3d00*/  HMMA.16816.F32 R144, R12, R68, R144 ;  /* 0x000000440c90723c */ /* 0x004ff00000001890 */
[C---:B------:R-:W-:Y:S08]  /*3d10*/  HMMA.16816.F32 R92, R8.reuse, R28, R92 ;  /* 0x0000001c085c723c */ /* 0x040ff0000000185c */
[----:B------:R-:W-:Y:S08]  /*3d20*/  HMMA.16816.F32 R80, R8, R66, R80 ;  /* 0x000000420850723c */ /* 0x000ff00000001850 */
[C---:B------:R-:W-:Y:S08]  /*3d30*/  HMMA.16816.F32 R148, R12.reuse, R64, R148 ;  /* 0x000000400c94723c */ /* 0x040ff00000001894 */
[----:B------:R-:W-:Y:S08]  /*3d40*/  HMMA.16816.F32 R68, R12, R70, R124 ;  /* 0x000000460c44723c */ /* 0x000ff0000000187c */
[----:B------:R-:W-:Y:S08]  /*3d50*/  HMMA.16816.F32 R88, R8, R24, R88 ;  /* 0x000000180858723c */ /* 0x000ff00000001858 */
[C---:B------:R-:W-:Y:S08]  /*3d60*/  HMMA.16816.F32 R64, R12.reuse, R66, R116 ;  /* 0x000000420c40723c */ /* 0x040ff00000001874 */
[C---:B------:R-:W-:Y:S08]  /*3d70*/  HMMA.16816.F32 R152, R12.reuse, R32, R112 ;  /* 0x000000200c98723c */ /* 0x040ff00000001870 */
[----:B------:R-:W-:Y:S01]  /*3d80*/  HMMA.16816.F32 R128, R12, R34, R128 ;  /* 0x000000220c80723c */ /* 0x000fe20000001880 */
[----:B------:R-:W-:Y:S07]  /*3d90*/  LDSM.16.M88.4 R32, [R191+0x1000] ;  /* 0x00100000bf20783b */ /* 0x000fee0000000200 */
[----:B------:R-:W-:Y:S08]  /*3da0*/  HMMA.16816.F32 R140, R8, R30, R140 ;  /* 0x0000001e088c723c */ /* 0x000ff0000000188c */
[----:B------:R-:W-:Y:S08]  /*3db0*/  HMMA.16816.F32 R156, R12, R28, R104 ;  /* 0x0000001c0c9c723c */ /* 0x000ff00000001868 */
[----:B------:R-:W-:Y:S01]  /*3dc0*/  HMMA.16816.F32 R136, R8, R26, R136 ;  /* 0x0000001a0888723c */ /* 0x000fe20000001888 */
[----:B------:R-:W-:Y:S07]  /*3dd0*/  LDSM.16.M88.4 R8, [R197+0x2000] ;  /* 0x00200000c508783b */ /* 0x000fee0000000200 */
[C---:B------:R-:W-:Y:S01]  /*3de0*/  HMMA.16816.F32 R132, R12.reuse, R30, R108 ;  /* 0x0000001e0c84723c */ /* 0x040fe2000000186c */
[----:B------:R-:W2:Y:S07]  /*3df0*/  LDSM.16.M88.4 R28, [R191+0x1800] ;  /* 0x00180000bf1c783b */ /* 0x000eae0000000200 */
[C---:B------:R-:W-:Y:S08]  /*3e00*/  HMMA.16816.F32 R164, R12.reuse, R24, R100 ;  /* 0x000000180ca4723c */ /* 0x040ff00000001864 */
[----:B------:R-:W-:Y:S01]  /*3e10*/  HMMA.16816.F32 R124, R12, R26, R96 ;  /* 0x0000001a0c7c723c */ /* 0x000fe20000001860 */
[----:B------:R-:W2:Y:S04]  /*3e20*/  LDSM.16.M88.4 R12, [R197] ;  /* 0x00000000c50c783b */ /* 0x000ea80000000200 */
[----:B------:R-:W2:Y:S03]  /*3e30*/  LDSM.16.M88.4 R24, [R191+0x2000] ;  /* 0x00200000bf18783b */ /* 0x000ea60000000200 */
[----:B---3--:R-:W-:Y:S01]  /*3e40*/  HMMA.16816.F32 R108, R20, R52, R36 ;  /* 0x00000034146c723c */ /* 0x008fe20000001824 */
[----:B------:R-:W3:Y:S01]  /*3e50*/  LDSM.16.M88.4 R36, [R191+0x800] ;  /* 0x00080000bf24783b */ /* 0x000ee20000000200 */
[----:B------:R-:W-:Y:S01]  /*3e60*/  LOP3.LUT R204, R204, 0xfffdffff, RZ, 0xc0, !PT ;  /* 0xfffdffffcccc7812 */ /* 0x000fe200078ec0ff */
[----:B------:R-:W-:-:S05]  /*3e70*/  DEPBAR.LE SB0, 0x0 ;  /* 0x000080000000791a */ /* 0x000fca0000000000 */
[C---:B------:R-:W-:Y:S08]  /*3e80*/  HMMA.16816.F32 R112, R20.reuse, R56, R72 ;  /* 0x000000381470723c */ /* 0x040ff00000001848 */
[C---:B------:R-:W-:Y:S08]  /*3e90*/  HMMA.16816.F32 R116, R20.reuse, R60, R76 ;  /* 0x0000003c1474723c */ /* 0x040ff0000000184c */
[----:B-----5:R-:W-:Y:S08]  /*3ea0*/  HMMA.16816.F32 R104, R20, R48, R92 ;  /* 0x000000301468723c */ /* 0x020ff0000000185c */
[----:B-1----:R-:W-:Y:S08]  /*3eb0*/  HMMA.16816.F32 R72, R16, R62, R68 ;  /* 0x0000003e1048723c */ /* 0x002ff00000001844 */
[C---:B------:R-:W-:Y:S08]  /*3ec0*/  HMMA.16816.F32 R100, R20.reuse, R44, R88 ;  /* 0x0000002c1464723c */ /* 0x040ff00000001858 */
[C---:B------:R-:W-:Y:S08]  /*3ed0*/  HMMA.16816.F32 R96, R20.reuse, R62, R84 ;  /* 0x0000003e1460723c */ /* 0x040ff00000001854 */
[----:B------:R-:W-:Y:S08]  /*3ee0*/  HMMA.16816.F32 R92, R20, R58, R80 ;  /* 0x0000003a145c723c */ /* 0x000ff00000001850 */
[C---:B------:R-:W-:Y:S08]  /*3ef0*/  HMMA.16816.F32 R76, R16.reuse, R60, R144 ;  /* 0x0000003c104c723c */ /* 0x040ff00000001890 */
[C---:B------:R-:W-:Y:S08]  /*3f00*/  HMMA.16816.F32 R68, R16.reuse, R56, R148 ;  /* 0x000000381044723c */ /* 0x040ff00000001894 */
[----:B------:R-:W-:Y:S08]  /*3f10*/  HMMA.16816.F32 R64, R16, R58, R64 ;  /* 0x0000003a1040723c */ /* 0x000ff00000001840 */
[----:B------:R-:W-:Y:S08]  /*3f20*/  HMMA.16816.F32 R88, R20, R54, R160 ;  /* 0x000000361458723c */ /* 0x000ff000000018a0 */
[C---:B------:R-:W-:Y:S08]  /*3f30*/  HMMA.16816.F32 R60, R16.reuse, R52, R152 ;  /* 0x00000034103c723c */ /* 0x040ff00000001898 */
[----:B------:R-:W-:Y:S08]  /*3f40*/  HMMA.16816.F32 R56, R16, R54, R128 ;  /* 0x000000361038723c */ /* 0x000ff00000001880 */
[----:B------:R-:W-:Y:S08]  /*3f50*/  HMMA.16816.F32 R84, R20, R50, R140 ;  /* 0x000000321454723c */ /* 0x000ff0000000188c */
[----:B------:R-:W-:Y:S08]  /*3f60*/  HMMA.16816.F32 R52, R16, R48, R156 ;  /* 0x000000301034723c */ /* 0x000ff0000000189c */
[----:B------:R-:W-:Y:S08]  /*3f70*/  HMMA.16816.F32 R80, R20, R46, R136 ;  /* 0x0000002e1450723c */ /* 0x000ff00000001888 */
[C---:B------:R-:W-:Y:S08]  /*3f80*/  HMMA.16816.F32 R48, R16.reuse, R50, R132 ;  /* 0x000000321030723c */ /* 0x040ff00000001884 */
[C---:B------:R-:W-:Y:S08]  /*3f90*/  HMMA.16816.F32 R20, R16.reuse, R44, R164 ;  /* 0x0000002c1014723c */ /* 0x040ff000000018a4 */
[----:B------:R-:W-:Y:S01]  /*3fa0*/  HMMA.16816.F32 R16, R16, R46, R124 ;  /* 0x0000002e1010723c */ /* 0x000fe2000000187c */
[----:B------:R-:W-:-:S02]  /*3fb0*/  @P5 LOP3.LUT R204, R204, 0x20000, RZ, 0xfc, !PT ;  /* 0x00020000cccc5812 */ /* 0x000fc400078efcff */
[----:B------:R-:W-:Y:S02]  /*3fc0*/  ISETP.GT.AND P0, PT, R122, R176, PT ;  /* 0x000000b07a00720c */ /* 0x000fe40003f04270 */
[----:B------:R-:W-:Y:S02]  /*3fd0*/  ISETP.GT.AND P4, PT, R174, 0x4f, PT ;  /* 0x0000004fae00780c */ /* 0x000fe40003f84270 */
[----:B------:R-:W-:Y:S01]  /*3fe0*/  LOP3.LUT R204, R204, 0xffffffbf, RZ, 0xc0, !PT ;  /* 0xffffffbfcccc7812 */ /* 0x000fe200078ec0ff */
[C---:B--2---:R-:W-:Y:S03]  /*3ff0*/  HMMA.16816.F32 R104, R8.reuse, R28, R104 ;  /* 0x0000001c0868723c */ /* 0x044fe60000001868 */
[----:B------:R-:W-:Y:S01]  /*4000*/  @P6 LOP3.LUT R204, R204, 0x40, RZ, 0xfc, !PT ;  /* 0x00000040cccc6812 */ /* 0x000fe200078efcff */
[----:B------:R-:W-:Y:S03]  /*4010*/  BSSY B0, `(.L_x_2537) ;  /* 0x0000053000007945 */ /* 0x000fe60003800000 */
[----:B------:R-:W-:Y:S01]  /*4020*/  LOP3.LUT R204, R204, 0xffff7fff, RZ, 0xc0, !PT ;  /* 0xffff7fffcccc7812 */ /* 0x000fe200078ec0ff */
[----:B------:R-:W-:Y:S03]  /*4030*/  HMMA.16816.F32 R84, R8, R30, R84 ;  /* 0x0000001e0854723c */ /* 0x000fe60000001854 */
[----:B------:R-:W-:-:S05]  /*4040*/  @P4 LOP3.LUT R204, R204, 0x8000, RZ, 0xfc, !PT ;  /* 0x00008000cccc4812 */ /* 0x000fca00078efcff */
[C---:B------:R-:W-:Y:S08]  /*4050*/  HMMA.16816.F32 R52, R12.reuse, R28, R52 ;  /* 0x0000001c0c34723c */ /* 0x040ff00000001834 */
[----:B------:R-:W-:Y:S08]  /*4060*/  HMMA.16816.F32 R48, R12, R30, R48 ;  /* 0x0000001e0c30723c */ /* 0x000ff00000001830 */
[C---:B------:R-:W-:Y:S08]  /*4070*/  HMMA.16816.F32 R44, R8.reuse, R42, R96 ;  /* 0x0000002a082c723c */ /* 0x040ff00000001860 */
[C---:B------:R-:W-:Y:S08]  /*4080*/  HMMA.16816.F32 R100, R8.reuse, R24, R100 ;  /* 0x000000180864723c */ /* 0x040ff00000001864 */
[----:B------:R-:W-:Y:S08]  /*4090*/  HMMA.16816.F32 R80, R8, R26, R80 ;  /* 0x0000001a0850723c */ /* 0x000ff00000001850 */
[----:B------:R-:W-:Y:S08]  /*40a0*/  HMMA.16816.F32 R28, R12, R24, R20 ;  /* 0x000000180c1c723c */ /* 0x000ff00000001814 */
[C---:B------:R-:W-:Y:S08]  /*40b0*/  HMMA.16816.F32 R116, R8.reuse, R40, R116 ;  /* 0x000000280874723c */ /* 0x040ff00000001874 */
[C---:B---3--:R-:W-:Y:S08]  /*40c0*/  HMMA.16816.F32 R112, R8.reuse, R36, R112 ;  /* 0x000000240870723c */ /* 0x048ff00000001870 */
        /* <DEDUP_REMOVED lines=13> */
[----:B----4-:R-:W-:Y:S01]  /*41a0*/  IADD3 R2, R174, R121, R175 ;  /* 0x00000079ae027210 */ /* 0x010fe20007ffe0af */
        /* <DEDUP_REMOVED lines=27> */
.L_x_2730:
        /* <DEDUP_REMOVED lines=23> */
.L_x_2731:
[----:B---3--:R-:W-:Y:S02]  /*44d0*/  ISETP.GE.AND P1, PT, R205, c[0x0][0x1d4], PT ;  /* 0x00007500cd007a0c */ /* 0x008fe40003f26270 */
[----:B--2---:R-:W-:-:S05]  /*44e0*/  IADD3 R2, P0, R0, R123, RZ ;  /* 0x0000007b00027210 */ /* 0x004fca0007f1e0ff */
[----:B-1----:R-:W-:-:S06]  /*44f0*/  IMAD.X R3, R5, 0x1, R6, P0 ;  /* 0x0000000105037824 */ /* 0x002fcc00000e0606 */
[----:B------:R-:W-:Y:S01]  /*4500*/  @!PT LDS RZ, [RZ] ;  /* 0x00000000fffff984 */ /* 0x000fe20000000800 */
[----:B------:R-:W-:Y:S01]  /*4510*/  @!PT LDS RZ, [RZ] ;  /* 0x00000000fffff984 */ /* 0x000fe20000000800 */
[----:B------:R-:W-:Y:S01]  /*4520*/  @!PT LDS RZ, [RZ] ;  /* 0x00000000fffff984 */ /* 0x000fe20000000800 */
[----:B------:R1:W-:Y:S02]  /*4530*/  LDGSTS.E.BYPASS.LTC128B.128 [R207+0x4900], [R2.64], !P1 ;  /* 0x0490000002cf7fae */ /* 0x0003e4000c901d46 */
.L_x_2538:
[----:B----4-:R-:W-:Y:S05]  /*4540*/  BSYNC B0 ;  /* 0x0000000000007941 */ /* 0x010fea0003800000 */
.L_x_2537:
        /* <DEDUP_REMOVED lines=8> */
[----:B------:R-:W-:Y:S01]  /*45d0*/  IADD3 R12, -R248, R4, RZ ;  /* 0x00000004f80c7210 */ /* 0x000fe20007ffe1ff */
        /* <DEDUP_REMOVED lines=10> */
.L_x_2732:
        /* <DEDUP_REMOVED lines=17> */
.L_x_2544:
[----:B------:R-:W-:-:S04]  /*4790*/  MOV R3, c[0x0][0x32c] ;  /* 0x0000cb0000037a02 */ /* 0x000fc80000000f00 */
[----:B------:R-:W-:-:S13]  /*47a0*/  ISETP.NE.AND P0, PT, R3, 0x1, PT ;  /* 0x000000010300780c */ /* 0x000fda0003f05270 */
[----:B------:R-:W-:-:S05]  /*47b0*/  @P0 IMAD.HI.U32 R3, R2, c[0x0][0x330], RZ ;  /* 0x0000cc0002030a27 */ /* 0x000fca00078e00ff */
[----:B------:R-:W-:Y:S02]  /*47c0*/  @P0 SHF.R.U32.HI R2, RZ, c[0x0][0x334], R3 ;  /* 0x0000cd00ff020a19 */ /* 0x000fe40000011603 */
.L_x_2545:
[----:B------:R-:W-:Y:S05]  /*47d0*/  BSYNC B0 ;  /* 0x0000000000007941 */ /* 0x000fea0003800000 */
.L_x_2543:
[----:B------:R-:W-:-:S05]  /*47e0*/  IMAD R2, R2, c[0x0][0x32c], R12 ;  /* 0x0000cb0002027a24 */ /* 0x000fca00078e020c */
[----:B------:R-:W-:Y:S02]  /*47f0*/  IADD3 R3, R2, c[0x0][0x32c], RZ ;  /* 0x0000cb0002037a10 */ /* 0x000fe40007ffe0ff */
[----:B------:R-:W-:Y:S02]  /*4800*/  IMNMX R0, R0, R2, !PT ;  /* 0x0000000200007217 */ /* 0x000fe40007800200 */
[----:B------:R-:W-:Y:S02]  /*4810*/  IMNMX R5, R5, R3, PT ;  /* 0x0000000305057217 */ /* 0x000fe40003800200 */
.L_x_2542:
[----:B------:R-:W-:Y:S05]  /*4820*/  BRA.DIV ~URZ, `(.L_x_2546) ;  /* 0x00016d027f007947 */ /* 0x000fea000b800000 */
[----:B------:R2:W3:Y:S02]  /*4830*/  SHFL.IDX PT, R2, R8, 0x1, 0x1c1f ;  /* 0x003c1f0008027f89 */ /* 0x0004e400000e0000 */
.L_x_2733:
[----:B------:R-:W-:Y:S02]  /*4840*/  IMAD.MOV.U32 R3, RZ, RZ, c[0x0][0x32c] ;  /* 0x0000cb00ff037624 */ /* 0x000fe400078e00ff */
[----:B---3--:R-:W-:-:S03]  /*4850*/  IMAD.IADD R6, R10, 0x1, R2 ;  /* 0x000000010a067824 */ /* 0x008fc600078e0202 */
[----:B------:R-:W-:Y:S02]  /*4860*/  ISETP.GE.AND P0, PT, R3, 0x1, PT ;  /* 0x000000010300780c */ /* 0x000fe40003f06270 */
[----:B------:R-:W-:-:S04]  /*4870*/  IADD3 R3, R9, R2, RZ ;  /* 0x0000000209037210 */ /* 0x000fc80007ffe0ff */
[----:B------:R-:W-:-:S07]  /*4880*/  IMNMX R7, R11, R3, PT ;  /* 0x000000030b077217 */ /* 0x000fce0003800200 */
        /* <DEDUP_REMOVED lines=12> */
.L_x_2549:
[----:B------:R-:W-:-:S04]  /*4950*/  MOV R3, c[0x0][0x32c] ;  /* 0x0000cb0000037a02 */ /* 0x000fc80000000f00 */
[----:B------:R-:W-:-:S13]  /*4960*/  ISETP.NE.AND P0, PT, R3, 0x1, PT ;  /* 0x000000010300780c */ /* 0x000fda0003f05270 */
[----:B------:R-:W-:-:S05]  /*4970*/  @P0 IMAD.HI.U32 R3, R2, c[0x0][0x330], RZ ;  /* 0x0000cc0002030a27 */ /* 0x000fca00078e00ff */
[----:B------:R-:W-:Y:S02]  /*4980*/  @P0 SHF.R.U32.HI R2, RZ, c[0x0][0x334], R3 ;  /* 0x0000cd00ff020a19 */ /* 0x000fe40000011603 */
.L_x_2550:
[----:B------:R-:W-:Y:S05]  /*4990*/  BSYNC B0 ;  /* 0x0000000000007941 */ /* 0x000fea0003800000 */
.L_x_2548:
[----:B------:R-:W-:-:S05]  /*49a0*/  IMAD R2, R2, c[0x0][0x32c], R12 ;  /* 0x0000cb0002027a24 */ /* 0x000fca00078e020c */
[----:B------:R-:W-:Y:S02]  /*49b0*/  IADD3 R3, R2, c[0x0][0x32c], RZ ;  /* 0x0000cb0002037a10 */ /* 0x000fe40007ffe0ff */
[----:B------:R-:W-:Y:S02]  /*49c0*/  IMNMX R6, R6, R2, !PT ;  /* 0x0000000206067217 */ /* 0x000fe40007800200 */
[----:B------:R-:W-:Y:S02]  /*49d0*/  IMNMX R7, R7, R3, PT ;  /* 0x0000000307077217 */ /* 0x000fe40003800200 */
.L_x_2547:
        /* <DEDUP_REMOVED lines=18> */
[----:B------:R-:W-:Y:S02]  /*4b00*/  ISETP.GT.AND P0, PT, R0, 0x9, !P1 ;  /* 0x000000090000780c */ /* 0x000fe40004f04270 */
[----:B------:R-:W-:Y:S02]  /*4b10*/  ISETP.GE.AND P2, PT, R4, 0x41, PT ;  /* 0x000000410400780c */ /* 0x000fe40003f46270 */
[----:B------:R-:W-:Y:S02]  /*4b20*/  ISETP.LT.OR P0, PT, R5, 0xa, P0 ;  /* 0x0000000a0500780c */ /* 0x000fe40000701670 */
[----:B------:R-:W-:-:S02]  /*4b30*/  @P1 LOP3.LUT R204, R204, 0x200, RZ, 0xfc, !PT ;  /* 0x00000200cccc1812 */ /* 0x000fc400078efcff */
        /* <DEDUP_REMOVED lines=69> */
[----:B------:R-:W-:-:S13]  /*4f90*/  ISETP.GE.AND P0, PT, R4, 0x49, PT ;  /* 0x000000490400780c */ /* 0x000fda0003f06270 */
[----:B------:R-:W-:Y:S02]  /*4fa0*/  @P0 LOP3.LUT R204, R204, 0x800, RZ, 0xfc, !PT ;  /* 0x00000800cccc0812 */ /* 0x000fe400078efcff */
[----:B------:R-:W-:Y:S02]  /*4fb0*/  ISETP.GT.AND P0, PT, R0, 0x48, !P0 ;  /* 0x000000480000780c */ /* 0x000fe40004704270 */
[----:B------:R-:W-:Y:S02]  /*4fc0*/  LOP3.LUT R204, R204, 0xffffefff, RZ, 0xc0, !PT ;  /* 0xffffefffcccc7812 */ /* 0x000fe400078ec0ff */
[----:B------:R-:W-:-:S04]  /*4fd0*/  ISETP.LT.OR P0, PT, R5, 0x49, P0 ;  /* 0x000000490500780c */ /* 0x000fc80000701670 */
[----:B------:R-:W-:Y:S02]  /*4fe0*/  FSEL R167, R24, -INF , !P0 ;  /* 0xff80000018a77808 */ /* 0x000fe40004000000 */
[----:B------:R-:W-:-:S13]  /*4ff0*/  ISETP.GE.AND P0, PT, R4, 0x1, PT ;  /* 0x000000010400780c */ /* 0x000fda0003f06270 */
[----:B------:R-:W-:Y:S02]  /*5000*/  @P0 LOP3.LUT R204, R204, 0x1000, RZ, 0xfc, !PT ;  /* 0x00001000cccc0812 */ /* 0x000fe400078efcff */
[----:B------:R-:W-:Y:S02]  /*5010*/  ISETP.GT.AND P0, PT, R0, RZ, !P0 ;  /* 0x000000ff0000720c */ /* 0x000fe40004704270 */
[----:B------:R-:W-:Y:S02]  /*5020*/  LOP3.LUT R204, R204, 0xffffdfff, RZ, 0xc0, !PT ;  /* 0xffffdfffcccc7812 */ /* 0x000fe400078ec0ff */
        /* <DEDUP_REMOVED lines=8> */
[----:B------:R3:W4:Y:S02]  /*50b0*/  SHFL.IDX PT, R3, R8, 0x2, 0x1c1f ;  /* 0x005c1f0008037f89 */ /* 0x00072400000e0000 */
.L_x_2734:
        /* <DEDUP_REMOVED lines=17> */
.L_x_2554:
[----:B------:R-:W-:-:S04]  /*51d0*/  MOV R4, c[0x0][0x32c] ;  /* 0x0000cb0000047a02 */ /* 0x000fc80000000f00 */
[----:B------:R-:W-:-:S13]  /*51e0*/  ISETP.NE.AND P0, PT, R4, 0x1, PT ;  /* 0x000000010400780c */ /* 0x000fda0003f05270 */
[----:B------:R-:W-:-:S05]  /*51f0*/  @P0 IMAD.HI.U32 R4, R3, c[0x0][0x330], RZ ;  /* 0x0000cc0003040a27 */ /* 0x000fca00078e00ff */
[----:B------:R-:W-:Y:S02]  /*5200*/  @P0 SHF.R.U32.HI R3, RZ, c[0x0][0x334], R4 ;  /* 0x0000cd00ff030a19 */ /* 0x000fe40000011604 */
.L_x_2555:
[----:B------:R-:W-:Y:S05]  /*5210*/  BSYNC B0 ;  /* 0x0000000000007941 */ /* 0x000fea0003800000 */
.L_x_2553:
[----:B------:R-:W-:-:S05]  /*5220*/  IMAD R3, R3, c[0x0][0x32c], R12 ;  /* 0x0000cb0003037a24 */ /* 0x000fca00078e020c */
[----:B------:R-:W-:Y:S02]  /*5230*/  IADD3 R4, R3, c[0x0][0x32c], RZ ;  /* 0x0000cb0003047a10 */ /* 0x000fe40007ffe0ff */
[----:B------:R-:W-:Y:S02]  /*5240*/  IMNMX R0, R0, R3, !PT ;  /* 0x0000000300007217 */ /* 0x000fe40007800200 */
[----:B------:R-:W-:Y:S02]  /*5250*/  IMNMX R2, R2, R4, PT ;  /* 0x0000000402027217 */ /* 0x000fe40003800200 */
.L_x_2552:
[----:B------:R-:W-:Y:S02]  /*5260*/  LOP3.LUT P0, RZ, R204, 0x400, RZ, 0xc0, !PT ;  /* 0x00000400ccff7812 */ /* 0x000fe4000780c0ff */
[----:B------:R-:W-:Y:S02]  /*5270*/  P2R R3, PR, RZ, 0x40 ;  /* 0x00000040ff037803 */ /* 0x000fe40000000000 */
        /* <DEDUP_REMOVED lines=73> */
[----:B------:R-:W-:Y:S02]  /*5710*/  ISETP.GT.AND P0, PT, R0, RZ, !P6 ;  /* 0x000000ff0000720c */ /* 0x000fe40007704270 */
[----:B------:R-:W-:Y:S02]  /*5720*/  ISETP.NE.AND P6, PT, R3, RZ, PT ;  /* 0x000000ff0300720c */ /* 0x000fe40003fc5270 */
        /* <DEDUP_REMOVED lines=74> */
.L_x_2735:
        /* <DEDUP_REMOVED lines=17> */
.L_x_2559:
[----:B------:R-:W-:-:S04]  /*5ce0*/  MOV R4, c[0x0][0x32c] ;  /* 0x0000cb0000047a02 */ /* 0x000fc80000000f00 */
[----:B------:R-:W-:-:S13]  /*5cf0*/  ISETP.NE.AND P0, PT, R4, 0x1, PT ;  /* 0x000000010400780c */ /* 0x000fda0003f05270 */
[----:B------:R-:W-:-:S05]  /*5d00*/  @P0 IMAD.HI.U32 R4, R3, c[0x0][0x330], RZ ;  /* 0x0000cc0003040a27 */ /* 0x000fca00078e00ff */
[----:B------:R-:W-:Y:S02]  /*5d10*/  @P0 SHF.R.U32.HI R3, RZ, c[0x0][0x334], R4 ;  /* 0x0000cd00ff030a19 */ /* 0x000fe40000011604 */
.L_x_2560:
[----:B------:R-:W-:Y:S05]  /*5d20*/  BSYNC B0 ;  /* 0x0000000000007941 */ /* 0x000fea0003800000 */
.L_x_2558:
[----:B------:R-:W-:-:S05]  /*5d30*/  IMAD R3, R3, c[0x0][0x32c], R12 ;  /* 0x0000cb0003037a24 */ /* 0x000fca00078e020c */
[----:B------:R-:W-:Y:S02]  /*5d40*/  IADD3 R4, R3, c[0x0][0x32c], RZ ;  /* 0x0000cb0003047a10 */ /* 0x000fe40007ffe0ff */
[----:B------:R-:W-:Y:S02]  /*5d50*/  IMNMX R0, R0, R3, !PT ;  /* 0x0000000300007217 */ /* 0x000fe40007800200 */
[----:B------:R-:W-:Y:S02]  /*5d60*/  IMNMX R2, R2, R4, PT ;  /* 0x0000000402027217 */ /* 0x000fe40003800200 */
.L_x_2557:
[----:B------:R-:W-:Y:S02]  /*5d70*/  LOP3.LUT P0, RZ, R204, 0x400, RZ, 0xc0, !PT ;  /* 0x00000400ccff7812 */ /* 0x000fe4000780c0ff */
[----:B------:R-:W-:Y:S02]  /*5d80*/  FMNMX.FTZ R3, R33, R34, !PT ;  /* 0x0000002221037209 */ /* 0x000fe40007810000 */
[----:B------:R-:W-:Y:S02]  /*5d90*/  ISETP.GT.AND P0, PT, R0, 0x8, !P0 ;  /* 0x000000080000780c */ /* 0x000fe40004704270 */
[----:B------:R-:W-:-:S02]  /*5da0*/  FMNMX.FTZ R3, R36, R3, !PT ;  /* 0x0000000324037209 */ /* 0x000fc40007810000 */
[----:B------:R-:W-:Y:S02]  /*5db0*/  ISETP.LT.OR P0, PT, R2, 0x9, P0 ;  /* 0x000000090200780c */ /* 0x000fe40000701670 */
[----:B------:R-:W-:Y:S02]  /*5dc0*/  FMNMX.FTZ R3, R37, R3, !PT ;  /* 0x0000000325037209 */ /* 0x000fe40007810000 */
[----:B------:R-:W-:Y:S02]  /*5dd0*/  FSEL R11, R46, -INF , !P0 ;  /* 0xff8000002e0b7808 */ /* 0x000fe40004000000 */
[----:B------:R-:W-:Y:S02]  /*5de0*/  LOP3.LUT P0, RZ, R204, 0x200, RZ, 0xc0, !PT ;  /* 0x00000200ccff7812 */ /* 0x000fe4000780c0ff */
[----:B------:R-:W-:Y:S02]  /*5df0*/  FMNMX.FTZ R3, R39, R3, !PT ;  /* 0x0000000327037209 */ /* 0x000fe40007810000 */
[----:B------:R-:W-:-:S02]  /*5e00*/  ISETP.GT.AND P0, PT, R0, 0x9, !P0 ;  /* 0x000000090000780c */ /* 0x000fc40004704270 */
[----:B------:R-:W-:Y:S02]  /*5e10*/  FMNMX.FTZ R3, R44, R3, !PT ;  /* 0x000000032c037209 */ /* 0x000fe40007810000 */
[----:B------:R-:W-:Y:S02]  /*5e20*/  ISETP.LT.OR P0, PT, R2, 0xa, P0 ;  /* 0x0000000a0200780c */ /* 0x000fe40000701670 */
[----:B------:R-:W-:Y:S02]  /*5e30*/  FMNMX.FTZ R3, R48, R3, !PT ;  /* 0x0000000330037209 */ /* 0x000fe40007810000 */
[----:B------:R-:W-:Y:S02]  /*5e40*/  FSEL R32, R47, -INF , !P0 ;  /* 0xff8000002f207808 */ /* 0x000fe40004000000 */
[----:B------:R-:W-:Y:S02]  /*5e50*/  LOP3.LUT P0, RZ, R204, 0x100, RZ, 0xc0, !PT ;  /* 0x00000100ccff7812 */ /* 0x000fe4000780c0ff */
[----:B------:R-:W-:-:S02]  /*5e60*/  FMNMX.FTZ R3, R94, R3, !PT ;  /* 0x000000035e037209 */ /* 0x000fc40007810000 */
[----:B------:R-:W-:Y:S02]  /*5e70*/  ISETP.GT.AND P0, PT, R0, 0x10, !P0 ;  /* 0x000000100000780c */ /* 0x000fe40004704270 */
[----:B------:R-:W-:Y:S02]  /*5e80*/  FMNMX.FTZ R3, R126, R3, !PT ;  /* 0x000000037e037209 */ /* 0x000fe40007810000 */
[----:B------:R-:W-:Y:S02]  /*5e90*/  ISETP.LT.OR P0, PT, R2, 0x11, P0 ;  /* 0x000000110200780c */ /* 0x000fe40000701670 */
[----:B------:R-:W-:Y:S02]  /*5ea0*/  FMNMX.FTZ R3, R127, R3, !PT ;  /* 0x000000037f037209 */ /* 0x000fe40007810000 */
[----:B------:R-:W-:Y:S02]  /*5eb0*/  FSEL R60, R114, -INF , !P0 ;  /* 0xff800000723c7808 */ /* 0x000fe40004000000 */
[----:B------:R-:W-:-:S02]  /*5ec0*/  LOP3.LUT P0, RZ, R204, 0x80, RZ, 0xc0, !PT ;  /* 0x00000080ccff7812 */ /* 0x000fc4000780c0ff */
[----:B------:R-:W-:Y:S02]  /*5ed0*/  FMNMX.FTZ R3, R128, R3, !PT ;  /* 0x0000000380037209 */ /* 0x000fe40007810000 */
[----:B------:R-:W-:Y:S02]  /*5ee0*/  ISETP.GT.AND P0, PT, R0, 0x11, !P0 ;  /* 0x000000110000780c */ /* 0x000fe40004704270 */
[----:B------:R-:W-:Y:S02]  /*5ef0*/  FMNMX.FTZ R3, R129, R3, !PT ;  /* 0x0000000381037209 */ /* 0x000fe40007810000 */
[----:B------:R-:W-:Y:S02]  /*5f00*/  ISETP.LT.OR P0, PT, R2, 0x12, P0 ;  /* 0x000000120200780c */ /* 0x000fe40000701670 */
[----:B------:R-:W-:Y:S02]  /*5f10*/  FMNMX.FTZ R3, R153, R3, !PT ;  /* 0x0000000399037209 */ /* 0x000fe40007810000 */
[----:B------:R-:W-:-:S02]  /*5f20*/  FSEL R62, R115, -INF , !P0 ;  /* 0xff800000733e7808 */ /* 0x000fc40004000000 */
[----:B------:R-:W-:Y:S02]  /*5f30*/  LOP3.LUT P0, RZ, R204, 0x20, RZ, 0xc0, !PT ;  /* 0x00000020ccff7812 */ /* 0x000fe4000780c0ff */
[----:B------:R-:W-:Y:S02]  /*5f40*/  FMNMX.FTZ R3, R152, R3, !PT ;  /* 0x0000000398037209 */ /* 0x000fe40007810000 */
[----:B------:R-:W-:Y:S02]  /*5f50*/  ISETP.GT.AND P0, PT, R0, 0x18, !P0 ;  /* 0x000000180000780c */ /* 0x000fe40004704270 */
[----:B------:R-:W-:Y:S02]  /*5f60*/  FMNMX.FTZ R3, R151, R3, !PT ;  /* 0x0000000397037209 */ /* 0x000fe40007810000 */
[----:B------:R-:W-:Y:S02]  /*5f70*/  ISETP.LT.OR P0, PT, R2, 0x19, P0 ;  /* 0x000000190200780c */ /* 0x000fe40000701670 */
[----:B------:R-:W-:-:S02]  /*5f80*/  FMNMX.FTZ R3, R150, R3, !PT ;  /* 0x0000000396037209 */ /* 0x000fc40007810000 */
[----:B------:R-:W-:Y:S02]  /*5f90*/  FSEL R63, R98, -INF , !P0 ;  /* 0xff800000623f7808 */ /* 0x000fe40004000000 */
        /* <DEDUP_REMOVED lines=40> */
[C---:B------:R-:W-:Y:S02]  /*6220*/  ISETP.GT.AND P0, PT, R0.reuse, 0x41, !P1 ;  /* 0x000000410000780c */ /* 0x040fe40004f04270 */
[----:B------:R-:W-:Y:S02]  /*6230*/  ISETP.GT.AND P1, PT, R0, RZ, !P5 ;  /* 0x000000ff0000720c */ /* 0x000fe40006f24270 */
[C---:B------:R-:W-:Y:S02]  /*6240*/  ISETP.LT.OR P0, PT, R2.reuse, 0x42, P0 ;  /* 0x000000420200780c */ /* 0x040fe40000701670 */
[----:B------:R-:W-:Y:S02]  /*6250*/  ISETP.LT.OR P1, PT, R2, 0x1, P1 ;  /* 0x000000010200780c */ /* 0x000fe40000f21670 */
[----:B------:R-:W-:-:S02]  /*6260*/  FSEL R156, R103, -INF , !P0 ;  /* 0xff800000679c7808 */ /* 0x000fc40004000000 */
[----:B------:R-:W-:Y:S02]  /*6270*/  ISETP.GT.AND P0, PT, R0, 0x1, !P3 ;  /* 0x000000010000780c */ /* 0x000fe40005f04270 */
[----:B------:R-:W-:Y:S02]  /*6280*/  FSEL R9, R118, -INF , !P1 ;  /* 0xff80000076097808 */ /* 0x000fe40004800000 */
[----:B------:R-:W-:-:S04]  /*6290*/  ISETP.LT.OR P0, PT, R2, 0x2, P0 ;  /* 0x000000020200780c */ /* 0x000fc80000701670 */
[----:B------:R-:W-:Y:S02]  /*62a0*/  FSEL R10, R119, -INF , !P0 ;  /* 0xff800000770a7808 */ /* 0x000fe40004000000 */
[----:B------:R-:W-:Y:S02]  /*62b0*/  ISETP.GT.AND P0, PT, R0, 0x48, !P4 ;  /* 0x000000480000780c */ /* 0x000fe40006704270 */
[----:B------:R-:W-:Y:S02]  /*62c0*/  FMNMX.FTZ R7, R9, R10, !PT ;  /* 0x0000000a09077209 */ /* 0x000fe40007810000 */
[----:B------:R-:W-:Y:S02]  /*62d0*/  ISETP.LT.OR P0, PT, R2, 0x49, P0 ;  /* 0x000000490200780c */ /* 0x000fe40000701670 */
[----:B------:R-:W-:Y:S02]  /*62e0*/  FMNMX.FTZ R7, R11, R7, !PT ;  /* 0x000000070b077209 */ /* 0x000fe40007810000 */
[----:B------:R-:W-:-:S02]  /*62f0*/  FSEL R155, R82, -INF , !P0 ;  /* 0xff800000529b7808 */ /* 0x000fc40004000000 */
[----:B------:R-:W-:Y:S02]  /*6300*/  ISETP.GT.AND P0, PT, R0, 0x49, !P6 ;  /* 0x000000490000780c */ /* 0x000fe40007704270 */
[----:B------:R-:W-:Y:S02]  /*6310*/  FMNMX.FTZ R0, R13, R16, !PT ;  /* 0x000000100d007209 */ /* 0x000fe40007810000 */
[----:B------:R-:W-:Y:S02]  /*6320*/  ISETP.LT.OR P0, PT, R2, 0x4a, P0 ;  /* 0x0000004a0200780c */ /* 0x000fe40000701670 */
        /* <DEDUP_REMOVED lines=60> */
.L_x_2736:
[----:B--2---:R-:W-:Y:S01]  /*66f0*/  FMNMX.FTZ R4, R0, R2, !PT ;  /* 0x0000000200047209 */ /* 0x004fe20007810000 */
[----:B------:R-:W-:Y:S05]  /*6700*/  BRA.DIV ~URZ, `(.L_x_2562) ;  /* 0x00014fd27f007947 */ /* 0x000fea000b800000 */
[----:B-1----:R-:W1:Y:S04]  /*6710*/  SHFL.BFLY PT, R0, R5, 0x2, 0x1f ;  /* 0x0c401f0005007f89 */ /* 0x002e6800000e0000 */
[----:B------:R-:W2:Y:S04]  /*6720*/  SHFL.BFLY PT, R2, R6, 0x2, 0x1f ;  /* 0x0c401f0006027f89 */ /* 0x000ea800000e0000 */
[----:B---34-:R-:W3:Y:S04]  /*6730*/  SHFL.BFLY PT, R8, R7, 0x2, 0x1f ;  /* 0x0c401f0007087f89 */ /* 0x018ee800000e0000 */
        /* <DEDUP_REMOVED lines=10> */
.L_x_2737:
        /* <DEDUP_REMOVED lines=10> */
[----:B------:R-:W-:Y:S01]  /*6880*/  FSEL R3, R3, RZ, P0 ;  /* 0x000000ff03037208 */ /* 0x000fe20000000000 */
[----:B------:R-:W-:Y:S01]  /*6890*/  LDSM.16.MT88.4 R24, [R193] ;  /* 0x00000000c118783b */ /* 0x000fe20000004200 */
[----:B------:R-:W-:Y:S01]  /*68a0*/  FSETP.NEU.FTZ.AND P0, PT, R95, -INF , PT ;  /* 0xff8000005f00780b */ /* 0x000fe20003f1d000 */
[----:B------:R1:W-:Y:S03]  /*68b0*/  MUFU.EX2 R225, R0 ;  /* 0x0000000000e17308 */ /* 0x0003e60000000800 */
[----:B------:R-:W-:-:S02]  /*68c0*/  FSEL R2, R2, RZ, P0 ;  /* 0x000000ff02027208 */ /* 0x000fc40000000000 */
[----:B------:R-:W-:-:S03]  /*68d0*/  FSETP.NEU.FTZ.AND P0, PT, R61, -INF , PT ;  /* 0xff8000003d00780b */ /* 0x000fc60003f1d000 */
[----:B------:R-:W-:-:S04]  /*68e0*/  FFMA.FTZ R5, R36, c[0x0][0x2d0], -R2 ;  /* 0x0000b40024057a23 */ /* 0x000fc80000010802 */
[----:B------:R2:W-:Y:S01]  /*68f0*/  MUFU.EX2 R218, R5 ;  /* 0x0000000500da7308 */ /* 0x0005e20000000800 */
[----:B-1----:R-:W-:-:S07]  /*6900*/  FFMA.FTZ R0, R15, c[0x0][0x2d0], -R4 ;  /* 0x0000b4000f007a23 */ /* 0x002fce0000010804 */
[----:B------:R1:W4:Y:S01]  /*6910*/  MUFU.EX2 R223, R0 ;  /* 0x0000000000df7308 */ /* 0x0003220000000800 */
[----:B--2---:R-:W-:-:S07]  /*6920*/  FFMA.FTZ R5, R37, c[0x0][0x2d0], -R2 ;  /* 0x0000b40025057a23 */ /* 0x004fce0000010802 */
[----:B------:R-:W-:Y:S01]  /*6930*/  MUFU.EX2 R232, R5 ;  /* 0x0000000500e87308 */ /* 0x000fe20000000800 */
[----:B-1----:R-:W-:Y:S01]  /*6940*/  FFMA.FTZ R0, R17, c[0x0][0x2d0], -R4 ;  /* 0x0000b40011007a23 */ /* 0x002fe20000010804 */
[----:B----4-:R-:W-:-:S06]  /*6950*/  F2FP.PACK_AB R12, R223, R225 ;  /* 0x000000e1df0c723e */ /* 0x010fcc00000000ff */
[----:B------:R1:W-:Y:S02]  /*6960*/  MUFU.EX2 R227, R0 ;  /* 0x0000000000e37308 */ /* 0x0003e40000000800 */
[----:B-1----:R-:W-:-:S06]  /*6970*/  FFMA.FTZ R0, R18, c[0x0][0x2d0], -R4 ;  /* 0x0000b40012007a23 */ /* 0x002fcc0000010804 */
[----:B------:R1:W2:Y:S02]  /*6980*/  MUFU.EX2 R243, R0 ;  /* 0x0000000000f37308 */ /* 0x0002a40000000800 */
[----:B-1----:R-:W-:Y:S01]  /*6990*/  FFMA.FTZ R0, R20, c[0x0][0x2d0], -R4 ;  /* 0x0000b40014007a23 */ /* 0x002fe20000010804 */
[----:B--2---:R-:W-:-:S05]  /*69a0*/  F2FP.PACK_AB R14, R243, R227 ;  /* 0x000000e3f30e723e */ /* 0x004fca00000000ff */
[----:B------:R1:W-:Y:S02]  /*69b0*/  MUFU.EX2 R246, R0 ;  /* 0x0000000000f67308 */ /* 0x0003e40000000800 */
[----:B-1----:R-:W-:-:S06]  /*69c0*/  FFMA.FTZ R0, R21, c[0x0][0x2d0], -R4 ;  /* 0x0000b40015007a23 */ /* 0x002fcc0000010804 */
[----:B------:R1:W-:Y:S02]  /*69d0*/  MUFU.EX2 R251, R0 ;  /* 0x0000000000fb7308 */ /* 0x0003e40000000800 */
[----:B-1----:R-:W-:Y:S02]  /*69e0*/  FFMA.FTZ R0, R22, c[0x0][0x2d0], -R4 ;  /* 0x0000b40016007a23 */ /* 0x002fe40000010804 */
[----:B------:R-:W-:Y:S04]  /*69f0*/  LDSM.16.MT88.4 R20, [R190] ;  /* 0x00000000be14783b */ /* 0x000fe80000004200 */
[----:B------:R1:W-:Y:S02]  /*6a00*/  MUFU.EX2 R252, R0 ;  /* 0x0000000000fc7308 */ /* 0x0003e40000000800 */
[----:B-1----:R-:W-:-:S06]  /*6a10*/  FFMA.FTZ R0, R13, c[0x0][0x2d0], -R3 ;  /* 0x0000b4000d007a23 */ /* 0x002fcc0000010803 */
[----:B------:R1:W-:Y:S02]  /*6a20*/  MUFU.EX2 R221, R0 ;  /* 0x0000000000dd7308 */ /* 0x0003e40000000800 */
[----:B-1----:R-:W-:-:S06]  /*6a30*/  FFMA.FTZ R0, R16, c[0x0][0x2d0], -R3 ;  /* 0x0000b40010007a23 */ /* 0x002fcc0000010803 */
[----:B------:R1:W2:Y:S02]  /*6a40*/  MUFU.EX2 R219, R0 ;  /* 0x0000000000db7308 */ /* 0x0002a40000000800 */
[--C-:B-1----:R-:W-:Y:S01]  /*6a50*/  FFMA.FTZ R0, R19, c[0x0][0x2d0], -R3.reuse ;  /* 0x0000b40013007a23 */ /* 0x102fe20000010803 */
[----:B--2---:R-:W-:Y:S01]  /*6a60*/  F2FP.PACK_AB R13, R219, R221 ;  /* 0x000000dddb0d723e */ /* 0x004fe200000000ff */
[----:B------:R-:W1:Y:S04]  /*6a70*/  LDSM.16.MT88.4 R16, [R192] ;  /* 0x00000000c010783b */ /* 0x000e680000004200 */
[----:B------:R2:W-:Y:S02]  /*6a80*/  MUFU.EX2 R222, R0 ;  /* 0x0000000000de7308 */ /* 0x0005e40000000800 */
[----:B--2---:R-:W-:-:S06]  /*6a90*/  FFMA.FTZ R0, R35, c[0x0][0x2d0], -R3 ;  /* 0x0000b40023007a23 */ /* 0x004fcc0000010803 */
[----:B------:R2:W4:Y:S02]  /*6aa0*/  MUFU.EX2 R239, R0 ;  /* 0x0000000000ef7308 */ /* 0x0005240000000800 */
[----:B--2---:R-:W-:Y:S01]  /*6ab0*/  FFMA.FTZ R0, R33, c[0x0][0x2d0], -R2 ;  /* 0x0000b40021007a23 */ /* 0x004fe20000010802 */
[----:B----4-:R-:W-:-:S05]  /*6ac0*/  F2FP.PACK_AB R15, R239, R222 ;  /* 0x000000deef0f723e */ /* 0x010fca00000000ff */
[----:B------:R2:W-:Y:S02]  /*6ad0*/  MUFU.EX2 R216, R0 ;  /* 0x0000000000d87308 */ /* 0x0005e40000000800 */
[C---:B-1----:R-:W-:Y:S08]  /*6ae0*/  HMMA.16816.F32 R88, R12.reuse, R16, RZ ;  /* 0x000000100c58723c */ /* 0x042ff000000018ff */
[----:B------:R-:W-:Y:S01]  /*6af0*/  HMMA.16816.F32 R68, R12, R18, RZ ;  /* 0x000000120c44723c */ /* 0x000fe200000018ff */
[----:B--2---:R-:W-:-:S04]  /*6b00*/  FFMA.FTZ R0, R34, c[0x0][0x2d0], -R2 ;  /* 0x0000b40022007a23 */ /* 0x004fc80000010802 */
[----:B------:R1:W2:Y:S03]  /*6b10*/  MUFU.EX2 R215, R0 ;  /* 0x0000000000d77308 */ /* 0x0002a60000000800 */
[C---:B------:R-:W-:Y:S08]  /*6b20*/  HMMA.16816.F32 R104, R12.reuse, R20, RZ ;  /* 0x000000140c68723c */ /* 0x040ff000000018ff */
[----:B------:R-:W-:Y:S01]  /*6b30*/  HMMA.16816.F32 R84, R12, R22, RZ ;  /* 0x000000160c54723c */ /* 0x000fe200000018ff */
[----:B-1----:R-:W-:Y:S01]  /*6b40*/  FMUL.FTZ R0, R61, c[0x0][0x2d0] ;  /* 0x0000b4003d007a20 */ /* 0x002fe20000410000 */
[----:B--2---:R-:W-:-:S06]  /*6b50*/  F2FP.PACK_AB R8, R215, R216 ;  /* 0x000000d8d708723e */ /* 0x004fcc00000000ff */
[----:B------:R-:W-:Y:S01]  /*6b60*/  HMMA.16816.F32 R72, R12, R28, RZ ;  /* 0x0000001c0c48723c */ /* 0x000fe200000018ff */
[----:B------:R-:W-:-:S05]  /*6b70*/  FSEL R0, R0, RZ, P0 ;  /* 0x000000ff00007208 */ /* 0x000fca0000000000 */
[--C-:B------:R-:W-:Y:S02]  /*6b80*/  FFMA.FTZ R5, R9, c[0x0][0x2d0], -R0.reuse ;  /* 0x0000b40009057a23 */ /* 0x100fe40000010800 */
[C---:B------:R-:W-:Y:S01]  /*6b90*/  HMMA.16816.F32 R80, R12.reuse, R30, RZ ;  /* 0x0000001e0c50723c */ /* 0x040fe200000018ff */
[--C-:B------:R-:W-:Y:S01]  /*6ba0*/  FFMA.FTZ R6, R63, c[0x0][0x2d0], -R0.reuse ;  /* 0x0000b4003f067a23 */ /* 0x100fe20000010800 */
[----:B------:R1:W-:Y:S06]  /*6bb0*/  MUFU.EX2 R220, R5 ;  /* 0x0000000500dc7308 */ /* 0x0003ec0000000800 */
[C---:B------:R-:W-:Y:S02]  /*6bc0*/  HMMA.16816.F32 R76, R12.reuse, R24, RZ ;  /* 0x000000180c4c723c */ /* 0x040fe400000018ff */
[----:B------:R2:W-:Y:S06]  /*6bd0*/  MUFU.EX2 R234, R6 ;  /* 0x0000000600ea7308 */ /* 0x0005ec0000000800 */
[----:B------:R-:W-:Y:S01]  /*6be0*/  HMMA.16816.F32 R100, R12, R26, RZ ;  /* 0x0000001a0c64723c */ /* 0x000fe200000018ff */
[----:B-1----:R-:W-:Y:S01]  /*6bf0*/  FFMA.FTZ R5, R10, c[0x0][0x2d0], -R0 ;  /* 0x0000b4000a057a23 */ /* 0x002fe20000010800 */
[----:B------:R-:W-:-:S03]  /*6c00*/  F2FP.PACK_AB R10, R232, R218 ;  /* 0x000000dae80a723e */ /* 0x000fc600000000ff */
[----:B------:R1:W4:Y:S02]  /*6c10*/  MUFU.EX2 R217, R5 ;  /* 0x0000000500d97308 */ /* 0x0003240000000800 */
[----:B------:R-:W-:Y:S01]  /*6c20*/  F2FP.PACK_AB R12, R251, R246 ;  /* 0x000000f6fb0c723e */ /* 0x000fe200000000ff */
[----:B--2---:R-:W-:-:S05]  /*6c30*/  FFMA.FTZ R6, R129, c[0x0][0x2d0], -R2 ;  /* 0x0000b40081067a23 */ /* 0x004fca0000010802 */
        /* <DEDUP_REMOVED lines=15> */
[----:B------:R-:W2:Y:S07]  /*6d30*/  LDSM.16.MT88.4 R28, [R189+0x800] ;  /* 0x00080000bd1c783b */ /* 0x000eae0000004200 */
[----:B------:R-:W-:Y:S01]  /*6d40*/  HMMA.16816.F32 R56, R8, R26, RZ ;  /* 0x0000001a0838723c */ /* 0x000fe200000018ff */
[----:B-1----:R-:W-:-:S04]  /*6d50*/  FFMA.FTZ R5, R40, c[0x0][0x2d0], -R3 ;  /* 0x0000b40028057a23 */ /* 0x002fc80000010803 */
[----:B------:R1:W4:Y:S02]  /*6d60*/  MUFU.EX2 R245, R5 ;  /* 0x0000000500f57308 */ /* 0x0003240000000800 */
[----:B-1----:R-:W-:Y:S01]  /*6d70*/  FFMA.FTZ R5, R41, c[0x0][0x2d0], -R3 ;  /* 0x0000b40029057a23 */ /* 0x002fe20000010803 */
[----:B----4-:R-:W-:-:S05]  /*6d80*/  F2FP.PACK_AB R13, R245, R228 ;  /* 0x000000e4f50d723e */ /* 0x010fca00000000ff */
[----:B------:R1:W-:Y:S02]  /*6d90*/  MUFU.EX2 R244, R5 ;  /* 0x0000000500f47308 */ /* 0x0003e40000000800 */
[----:B-1----:R-:W-:Y:S02]  /*6da0*/  FFMA.FTZ R5, R42, c[0x0][0x2d0], -R3 ;  /* 0x0000b4002a057a23 */ /* 0x002fe40000010803 */
[C---:B------:R-:W-:Y:S01]  /*6db0*/  HMMA.16816.F32 R40, R8.reuse, R24, RZ ;  /* 0x000000180828723c */ /* 0x040fe200000018ff */
[----:B------:R-:W1:Y:S03]  /*6dc0*/  LDSM.16.MT88.4 R24, [R190+0x800] ;  /* 0x00080000be18783b */ /* 0x000e660000004200 */
[----:B------:R4:W5:Y:S02]  /*6dd0*/  MUFU.EX2 R247, R5 ;  /* 0x0000000500f77308 */ /* 0x0009640000000800 */
[--C-:B----4-:R-:W-:Y:S01]  /*6de0*/  FFMA.FTZ R5, R39, c[0x0][0x2d0], -R2.reuse ;  /* 0x0000b40027057a23 */ /* 0x110fe20000010802 */
[----:B-----5:R-:W-:Y:S01]  /*6df0*/  F2FP.PACK_AB R15, R247, R244 ;  /* 0x000000f4f70f723e */ /* 0x020fe200000000ff */
[----:B------:R-:W-:Y:S01]  /*6e00*/  HMMA.16816.F32 R36, R8, R16, RZ ;  /* 0x000000100824723c */ /* 0x000fe200000018ff */
[----:B------:R-:W4:Y:S03]  /*6e10*/  LDSM.16.MT88.4 R16, [R192+0x800] ;  /* 0x00080000c010783b */ /* 0x000f260000004200 */
[----:B------:R5:W-:Y:S04]  /*6e20*/  MUFU.EX2 R226, R5 ;  /* 0x0000000500e27308 */ /* 0x000be80000000800 */
[----:B--2---:R-:W-:Y:S01]  /*6e30*/  HMMA.16816.F32 R72, R12, R28, R72 ;  /* 0x0000001c0c48723c */ /* 0x004fe20000001848 */
[----:B-----5:R-:W-:-:S07]  /*6e40*/  FFMA.FTZ R5, R44, c[0x0][0x2d0], -R2 ;  /* 0x0000b4002c057a23 */ /* 0x020fce0000010802 */
[----:B------:R-:W-:Y:S01]  /*6e50*/  HMMA.16816.F32 R44, R8, R20, RZ ;  /* 0x00000014082c723c */ /* 0x000fe200000018ff */
[----:B------:R2:W5:Y:S07]  /*6e60*/  MUFU.EX2 R241, R5 ;  /* 0x0000000500f17308 */ /* 0x00056e0000000800 */
[----:B-1----:R-:W-:Y:S01]  /*6e70*/  HMMA.16816.F32 R112, R12, R24, R104 ;  /* 0x000000180c70723c */ /* 0x002fe20000001868 */
[----:B--2---:R-:W-:-:S07]  /*6e80*/  FFMA.FTZ R5, R48, c[0x0][0x2d0], -R2 ;  /* 0x0000b40030057a23 */ /* 0x004fce0000010802 */
[----:B------:R-:W-:Y:S01]  /*6e90*/  HMMA.16816.F32 R48, R8, R22, RZ ;  /* 0x000000160830723c */ /* 0x000fe200000018ff */
[----:B------:R-:W1:Y:S01]  /*6ea0*/  LDSM.16.MT88.4 R20, [R193+0x800] ;  /* 0x00080000c114783b */ /* 0x000e620000004200 */
[----:B------:R2:W-:Y:S05]  /*6eb0*/  MUFU.EX2 R240, R5 ;  /* 0x0000000500f07308 */ /* 0x0005ea0000000800 */
[----:B-----5:R-:W-:Y:S01]  /*6ec0*/  F2FP.PACK_AB R8, R241, R226 ;  /* 0x000000e2f108723e */ /* 0x020fe200000000ff */
[C---:B----4-:R-:W-:Y:S08]  /*6ed0*/  HMMA.16816.F32 R88, R12.reuse, R16, R88 ;  /* 0x000000100c58723c */ /* 0x050ff00000001858 */
[----:B------:R-:W-:Y:S01]  /*6ee0*/  HMMA.16816.F32 R68, R12, R18, R68 ;  /* 0x000000120c44723c */ /* 0x000fe20000001844 */
[----:B--2---:R-:W-:-:S04]  /*6ef0*/  FFMA.FTZ R5, R94, c[0x0][0x2d0], -R2 ;  /* 0x0000b4005e057a23 */ /* 0x004fc80000010802 */
[----:B------:R2:W4:Y:S02]  /*6f00*/  MUFU.EX2 R242, R5 ;  /* 0x0000000500f27308 */ /* 0x0005240000000800 */
[--C-:B--2---:R-:W-:Y:S01]  /*6f10*/  FFMA.FTZ R5, R60, c[0x0][0x2d0], -R0.reuse ;  /* 0x0000b4003c057a23 */ /* 0x104fe20000010800 */
[----:B----4-:R-:W-:Y:S01]  /*6f20*/  F2FP.PACK_AB R10, R242, R240 ;  /* 0x000000f0f20a723e */ /* 0x010fe200000000ff */
[C---:B-1----:R-:W-:Y:S04]  /*6f30*/  HMMA.16816.F32 R116, R12.reuse, R20, R76 ;  /* 0x000000140c74723c */ /* 0x042fe8000000184c */
[----:B------:R1:W-:Y:S04]  /*6f40*/  MUFU.EX2 R229, R5 ;  /* 0x0000000500e57308 */ /* 0x0003e80000000800 */
[C---:B------:R-:W-:Y:S08]  /*6f50*/  HMMA.16816.F32 R100, R12.reuse, R22, R100 ;  /* 0x000000160c64723c */ /* 0x040ff00000001864 */
[----:B------:R-:W-:Y:S01]  /*6f60*/  HMMA.16816.F32 R76, R12, R26, R84 ;  /* 0x0000001a0c4c723c */ /* 0x000fe20000001854 */
[----:B-1----:R-:W-:-:S04]  /*6f70*/  FFMA.FTZ R5, R62, c[0x0][0x2d0], -R0 ;  /* 0x0000b4003e057a23 */ /* 0x002fc80000010800 */
[----:B------:R1:W2:Y:S02]  /*6f80*/  MUFU.EX2 R230, R5 ;  /* 0x0000000500e67308 */ /* 0x0002a40000000800 */
[----:B-1----:R-:W-:Y:S01]  /*6f90*/  FFMA.FTZ R5, R93, c[0x0][0x2d0], -R0 ;  /* 0x0000b4005d057a23 */ /* 0x002fe20000010800 */
[----:B--2---:R-:W-:-:S05]  /*6fa0*/  F2FP.PACK_AB R9, R230, R229 ;  /* 0x000000e5e609723e */ /* 0x004fca00000000ff */
        /* <DEDUP_REMOVED lines=42> */
[----:B------:R-:W-:Y:S01]  /*7250*/  FFMA.FTZ R6, R142, c[0x0][0x2d0], -R3 ;  /* 0x0000b4008e067a23 */ /* 0x000fe20000010803 */
[----:B------:R-:W-:Y:S01]  /*7260*/  LDSM.16.MT88.4 R116, [R193+0x2000] ;  /* 0x00200000c174783b */ /* 0x000fe20000004200 */
[----:B-1----:R-:W-:Y:S01]  /*7270*/  FFMA.FTZ R5, R128, c[0x0][0x2d0], -R2 ;  /* 0x0000b40080057a23 */ /* 0x002fe20000010802 */
[----:B--2---:R-:W-:-:S04]  /*7280*/  F2FP.PACK_AB R8, R183, R182 ;  /* 0x000000b6b708723e */ /* 0x004fc800000000ff */
        /* <DEDUP_REMOVED lines=22> */
[----:B-1----:R-:W-:-:S07]  /*73f0*/  FFMA.FTZ R5, R147, c[0x0][0x2d0], -R4 ;  /* 0x0000b40093057a23 */ /* 0x002fce0000010804 */
[----:B------:R-:W-:Y:S01]  /*7400*/  HMMA.16816.F32 R76, R8, R20, R104 ;  /* 0x00000014084c723c */ /* 0x000fe20000001868 */
[----:B------:R-:W4:Y:S01]  /*7410*/  LDL R147, [R1+0x38] ;  /* 0x0000380001937983 */ /* 0x000f220000100800 */
[----:B------:R1:W-:Y:S06]  /*7420*/  MUFU.EX2 R176, R5 ;  /* 0x0000000500b07308 */ /* 0x0003ec0000000800 */
[----:B--2---:R-:W-:Y:S01]  /*7430*/  HMMA.16816.F32 R28, R12, R18, R68 ;  /* 0x000000120c1c723c */ /* 0x004fe20000001844 */
[----:B-1----:R-:W-:-:S04]  /*7440*/  FFMA.FTZ R5, R146, c[0x0][0x2d0], -R4 ;  /* 0x0000b40092057a23 */ /* 0x002fc80000010804 */
[----:B------:R1:W-:Y:S03]  /*7450*/  MUFU.EX2 R177, R5 ;  /* 0x0000000500b17308 */ /* 0x0003e60000000800 */
        /* <DEDUP_REMOVED lines=8> */
[C---:B------:R-:W-:Y:S02]  /*74e0*/  HMMA.16816.F32 R64, R8.reuse, R16, R108 ;  /* 0x000000100840723c */ /* 0x040fe4000000186c */
[----:B------:R-:W-:Y:S01]  /*74f0*/  MUFU.EX2 R173, R6 ;  /* 0x0000000600ad7308 */ /* 0x000fe20000000800 */
[----:B------:R-:W-:Y:S01]  /*7500*/  MOV R146, c[0x0][0x2c4] ;  /* 0x0000b10000927a02 */ /* 0x000fe20000000f00 */
[----:B------:R-:W-:Y:S04]  /*7510*/  LDSM.16.MT88.4 R108, [R189+0x2000] ;  /* 0x00200000bd6c783b */ /* 0x000fe80000004200 */
[----:B------:R-:W-:Y:S01]  /*7520*/  HMMA.16816.F32 R36, R8, R18, R32 ;  /* 0x000000120824723c */ /* 0x000fe20000001820 */
[----:B------:R-:W5:Y:S01]  /*7530*/  LDSM.16.MT88.4 R16, [R190+0x1800] ;  /* 0x00180000be10783b */ /* 0x000f620000004200 */
[----:B--2---:R-:W-:-:S04]  /*7540*/  FFMA.FTZ R5, R144, c[0x0][0x2d0], -R3 ;  /* 0x0000b40090057a23 */ /* 0x004fc80000010803 */
[----:B------:R2:W1:Y:S02]  /*7550*/  MUFU.EX2 R171, R5 ;  /* 0x0000000500ab7308 */ /* 0x0004640000000800 */
[----:B--2---:R-:W-:-:S06]  /*7560*/  FFMA.FTZ R5, R143, c[0x0][0x2d0], -R3 ;  /* 0x0000b4008f057a23 */ /* 0x004fcc0000010803 */
[----:B------:R2:W1:Y:S02]  /*7570*/  MUFU.EX2 R172, R5 ;  /* 0x0000000500ac7308 */ /* 0x0004640000000800 */
[----:B--2---:R-:W-:-:S06]  /*7580*/  FFMA.FTZ R5, R153, c[0x0][0x2d0], -R2 ;  /* 0x0000b40099057a23 */ /* 0x004fcc0000010802 */
[----:B------:R2:W-:Y:S02]  /*7590*/  MUFU.EX2 R93, R5 ;  /* 0x00000005005d7308 */ /* 0x0005e40000000800 */
[----:B--2---:R-:W-:-:S06]  /*75a0*/  FFMA.FTZ R5, R152, c[0x0][0x2d0], -R2 ;  /* 0x0000b40098057a23 */ /* 0x004fcc0000010802 */
[----:B------:R2:W-:Y:S02]  /*75b0*/  MUFU.EX2 R94, R5 ;  /* 0x00000005005e7308 */ /* 0x0005e40000000800 */
[----:B--2---:R-:W-:-:S06]  /*75c0*/  FFMA.FTZ R5, R151, c[0x0][0x2d0], -R2 ;  /* 0x0000b40097057a23 */ /* 0x004fcc0000010802 */
[----:B------:R2:W-:Y:S02]  /*75d0*/  MUFU.EX2 R98, R5 ;  /* 0x0000000500627308 */ /* 0x0005e40000000800 */
[----:B--2---:R-:W-:-:S06]  /*75e0*/  FFMA.FTZ R5, R150, c[0x0][0x2d0], -R2 ;  /* 0x0000b40096057a23 */ /* 0x004fcc0000010802 */
[----:B------:R2:W1:Y:S02]  /*75f0*/  MUFU.EX2 R99, R5 ;  /* 0x0000000500637308 */ /* 0x0004640000000800 */
[----:B--2---:R-:W-:-:S06]  /*7600*/  FFMA.FTZ R5, R141, c[0x0][0x2d0], -R0 ;  /* 0x0000b4008d057a23 */ /* 0x004fcc0000010800 */
[----:B------:R2:W-:Y:S02]  /*7610*/  MUFU.EX2 R60, R5 ;  /* 0x00000005003c7308 */ /* 0x0005e40000000800 */
[----:B--2---:R-:W-:-:S06]  /*7620*/  FFMA.FTZ R5, R140, c[0x0][0x2d0], -R0 ;  /* 0x0000b4008c057a23 */ /* 0x004fcc0000010800 */
[----:B------:R2:W1:Y:S02]  /*7630*/  MUFU.EX2 R62, R5 ;  /* 0x00000005003e7308 */ /* 0x0004640000000800 */
[----:B--2---:R-:W-:-:S06]  /*7640*/  FFMA.FTZ R5, R139, c[0x0][0x2d0], -R0 ;  /* 0x0000b4008b057a23 */ /* 0x004fcc0000010800 */
[----:B------:R2:W-:Y:S01]  /*7650*/  MUFU.EX2 R63, R5 ;  /* 0x00000005003f7308 */ /* 0x0005e20000000800 */
[----:B---3--:R-:W-:Y:S02]  /*7660*/  F2FP.PACK_AB R8, R175, R174 ;  /* 0x000000aeaf08723e */ /* 0x008fe400000000ff */
[----:B-1----:R-:W-:Y:S02]  /*7670*/  F2FP.PACK_AB R9, R171, R170 ;  /* 0x000000aaab09723e */ /* 0x002fe400000000ff */
[----:B------:R-:W-:Y:S01]  /*7680*/  F2FP.PACK_AB R10, R177, R176 ;  /* 0x000000b0b10a723e */ /* 0x000fe200000000ff */
[----:B--2---:R-:W-:-:S04]  /*7690*/  FFMA.FTZ R5, R138, c[0x0][0x2d0], -R0 ;  /* 0x0000b4008a057a23 */ /* 0x004fc80000010800 */
[----:B------:R1:W2:Y:S01]  /*76a0*/  MUFU.EX2 R92, R5 ;  /* 0x00000005005c7308 */ /* 0x0002a20000000800 */
[----:B------:R-:W-:Y:S02]  /*76b0*/  F2FP.PACK_AB R11, R173, R172 ;  /* 0x000000acad0b723e */ /* 0x000fe400000000ff */
[----:B------:R-:W-:-:S05]  /*76c0*/  F2FP.PACK_AB R6, R99, R98 ;  /* 0x000000626306723e */ /* 0x000fca00000000ff */
[----:B------:R-:W-:Y:S01]  /*76d0*/  HMMA.16816.F32 R84, R8, R24, R84 ;  /* 0x000000180854723c */ /* 0x000fe20000001854 */
[----:B------:R-:W-:-:S07]  /*76e0*/  FFMA.FTZ R32, R161, c[0x0][0x2d0], -R2 ;  /* 0x0000b400a1207a23 */ /* 0x000fce0000010802 */
[----:B------:R-:W-:Y:S01]  /*76f0*/  HMMA.16816.F32 R72, R8, R26, R72 ;  /* 0x0000001a0848723c */ /* 0x000fe20000001848 */
[----:B-1----:R-:W-:Y:S02]  /*7700*/  F2FP.PACK_AB R5, R62, R60 ;  /* 0x0000003c3e05723e */ /* 0x002fe400000000ff */
[----:B--2---:R-:W-:-:S05]  /*7710*/  F2FP.PACK_AB R7, R92, R63 ;  /* 0x0000003f5c07723e */ /* 0x004fca00000000ff */
[----:B------:R-:W-:Y:S01]  /*7720*/  HMMA.16816.F32 R56, R8, R20, R56 ;  /* 0x000000140838723c */ /* 0x000fe20000001838 */
[----:B------:R-:W-:-:S07]  /*7730*/  FFMA.FTZ R33, R160, c[0x0][0x2d0], -R2 ;  /* 0x0000b400a0217a23 */ /* 0x000fce0000010802 */
[----:B------:R-:W-:Y:S01]  /*7740*/  HMMA.16816.F32 R52, R8, R22, R52 ;  /* 0x000000160834723c */ /* 0x000fe20000001834 */
[----:B------:R-:W-:-:S07]  /*7750*/  FFMA.FTZ R34, R159, c[0x0][0x2d0], -R2 ;  /* 0x0000b4009f227a23 */ /* 0x000fce0000010802 */
[----:B-----5:R-:W-:Y:S01]  /*7760*/  HMMA.16816.F32 R48, R8, R16, R48 ;  /* 0x000000100830723c */ /* 0x020fe20000001830 */
[----:B------:R-:W-:-:S07]  /*7770*/  FFMA.FTZ R35, R158, c[0x0][0x2d0], -R2 ;  /* 0x0000b4009e237a23 */ /* 0x000fce0000010802 */
[C---:B------:R-:W-:Y:S08]  /*7780*/  HMMA.16816.F32 R44, R8.reuse, R18, R44 ;  /* 0x00000012082c723c */ /* 0x040ff0000000182c */
[C---:B------:R-:W-:Y:S08]  /*7790*/  HMMA.16816.F32 R40, R8.reuse, R12, R40 ;  /* 0x0000000c0828723c */ /* 0x040ff00000001828 */
[----:B------:R-:W-:Y:S07]  /*77a0*/  HMMA.16816.F32 R128, R8, R14, R28 ;  /* 0x0000000e0880723c */ /* 0x000fee000000181c */
[----:B------:R-:W-:-:S02]  /*77b0*/  FFMA.FTZ R30, R169, c[0x0][0x2d0], -R4 ;  /* 0x0000b400a91e7a23 */ /* 0x000fc40000010804 */
[--C-:B------:R-:W-:Y:S02]  /*77c0*/  FFMA.FTZ R29, R168, c[0x0][0x2d0], -R4.reuse ;  /* 0x0000b400a81d7a23 */ /* 0x100fe40000010804 */
[--C-:B------:R-:W-:Y:S02]  /*77d0*/  FFMA.FTZ R28, R167, c[0x0][0x2d0], -R4.reuse ;  /* 0x0000b400a71c7a23 */ /* 0x100fe40000010804 */
[----:B------:R-:W-:Y:S01]  /*77e0*/  FFMA.FTZ R10, R166, c[0x0][0x2d0], -R4 ;  /* 0x0000b400a60a7a23 */ /* 0x000fe20000010804 */
[----:B------:R-:W-:Y:S01]  /*77f0*/  F2FP.PACK_AB R4, R94, R93 ;  /* 0x0000005d5e04723e */ /* 0x000fe200000000ff */
[----:B------:R-:W-:Y:S01]  /*7800*/  FADD.FTZ R2, R221, R219 ;  /* 0x000000dbdd027221 */ /* 0x000fe20000010000 */
[----:B------:R-:W-:Y:S01]  /*7810*/  ISETP.NE.AND P1, PT, R146, 0x1, PT ;  /* 0x000000019200780c */ /* 0x000fe20003f25270 */
[--C-:B------:R-:W-:Y:S02]  /*7820*/  FFMA.FTZ R9, R165, c[0x0][0x2d0], -R3.reuse ;  /* 0x0000b400a5097a23 */ /* 0x100fe40000010803 */
[----:B------:R-:W-:-:S02]  /*7830*/  FFMA.FTZ R8, R164, c[0x0][0x2d0], -R3 ;  /* 0x0000b400a4087a23 */ /* 0x000fc40000010803 */
[C---:B------:R-:W-:Y:S01]  /*7840*/  HMMA.16816.F32 R104, R4.reuse, R24, R132 ;  /* 0x000000180468723c */ /* 0x040fe20000001884 */
[--C-:B------:R-:W-:Y:S02]  /*7850*/  FFMA.FTZ R11, R163, c[0x0][0x2d0], -R3.reuse ;  /* 0x0000b400a30b7a23 */ /* 0x100fe40000010803 */
[----:B------:R-:W-:Y:S01]  /*7860*/  FFMA.FTZ R31, R162, c[0x0][0x2d0], -R3 ;  /* 0x0000b400a21f7a23 */ /* 0x000fe20000010803 */
[----:B------:R-:W1:Y:S01]  /*7870*/  MUFU.EX2 R30, R30 ;  /* 0x0000001e001e7308 */ /* 0x000e620000000800 */
[----:B------:R-:W-:Y:S01]  /*7880*/  FADD.FTZ R3, R225, R223 ;  /* 0x000000dfe1037221 */ /* 0x000fe20000010000 */
[----:B------:R-:W2:Y:S02]  /*7890*/  LDSM.16.MT88.4 R132, [R190+0x2000] ;  /* 0x00200000be84783b */ /* 0x000ea40000004200 */
[----:B------:R-:W-:Y:S01]  /*78a0*/  HMMA.16816.F32 R24, R4, R26, R124 ;  /* 0x0000001a0418723c */ /* 0x000fe2000000187c */
[----:B------:R-:W-:Y:S02]  /*78b0*/  FADD.FTZ R2, R222, R2 ;  /* 0x00000002de027221 */ /* 0x000fe40000010000 */
[----:B------:R-:W-:-:S05]  /*78c0*/  FADD.FTZ R3, R227, R3 ;  /* 0x00000003e3037221 */ /* 0x000fca0000010000 */
[----:B------:R-:W-:Y:S01]  /*78d0*/  HMMA.16816.F32 R88, R4, R20, R88 ;  /* 0x000000140458723c */ /* 0x000fe20000001858 */
[----:B------:R-:W-:-:S07]  /*78e0*/  FADD.FTZ R2, R239, R2 ;  /* 0x00000002ef027221 */ /* 0x000fce0000010000 */
[C---:B------:R-:W-:Y:S08]  /*78f0*/  HMMA.16816.F32 R80, R4.reuse, R22, R80 ;  /* 0x000000160450723c */ /* 0x040ff00000001850 */
[C---:B------:R-:W-:Y:S08]  /*7900*/  HMMA.16816.F32 R76, R4.reuse, R16, R76 ;  /* 0x00000010044c723c */ /* 0x040ff0000000184c */
[C---:B------:R-:W-:Y:S08]  /*7910*/  HMMA.16816.F32 R68, R4.reuse, R18, R68 ;  /* 0x000000120444723c */ /* 0x040ff00000001844 */
[C---:B------:R-:W-:Y:S08]  /*7920*/  HMMA.16816.F32 R64, R4.reuse, R12, R64 ;  /* 0x0000000c0440723c */ /* 0x040ff00000001840 */
[----:B------:R-:W-:Y:S01]  /*7930*/  HMMA.16816.F32 R36, R4, R14, R36 ;  /* 0x0000000e0424723c */ /* 0x000fe20000001824 */
[----:B------:R-:W-:-:S06]  /*7940*/  FADD.FTZ R12, R220, R217 ;  /* 0x000000d9dc0c7221 */ /* 0x000fcc0000010000 */
[--C-:B------:R-:W-:Y:S02]  /*7950*/  FFMA.FTZ R4, R157, c[0x0][0x2d0], -R0.reuse ;  /* 0x0000b4009d047a23 */ /* 0x100fe40000010800 */
[--C-:B------:R-:W-:Y:S02]  /*7960*/  FFMA.FTZ R5, R156, c[0x0][0x2d0], -R0.reuse ;  /* 0x0000b4009c057a23 */ /* 0x100fe40000010800 */
[--C-:B------:R-:W-:Y:S02]  /*7970*/  FFMA.FTZ R6, R155, c[0x0][0x2d0], -R0.reuse ;  /* 0x0000b4009b067a23 */ /* 0x100fe40000010800 */
[----:B------:R-:W-:Y:S02]  /*7980*/  FFMA.FTZ R7, R154, c[0x0][0x2d0], -R0 ;  /* 0x0000b4009a077a23 */ /* 0x000fe40000010800 */
[----:B------:R-:W-:Y:S01]  /*7990*/  FADD.FTZ R0, R216, R215 ;  /* 0x000000d7d8007221 */ /* 0x000fe20000010000 */
[----:B------:R3:W5:Y:S03]  /*79a0*/  MUFU.EX2 R16, R4 ;  /* 0x0000000400107308 */ /* 0x0007660000000800 */
[----:B------:R-:W-:-:S02]  /*79b0*/  FADD.FTZ R0, R218, R0 ;  /* 0x00000000da007221 */ /* 0x000fc40000010000 */
[----:B------:R-:W-:Y:S02]  /*79c0*/  FADD.FTZ R3, R243, R3 ;  /* 0x00000003f3037221 */ /* 0x000fe40000010000 */
[----:B------:R-:W-:Y:S01]  /*79d0*/  FADD.FTZ R0, R232, R0 ;  /* 0x00000000e8007221 */ /* 0x000fe20000010000 */
[----:B------:R1:W-:Y:S01]  /*79e0*/  MUFU.EX2 R13, R7 ;  /* 0x00000007000d7308 */ /* 0x0003e20000000800 */
[----:B------:R-:W-:Y:S02]  /*79f0*/  FADD.FTZ R3, R246, R3 ;  /* 0x00000003f6037221 */ /* 0x000fe40000010000 */
[----:B---3--:R-:W-:-:S05]  /*7a00*/  FADD.FTZ R4, R231, R12 ;  /* 0x0000000ce7047221 */ /* 0x008fca0000010000 */
[----:B------:R3:W-:Y:S01]  /*7a10*/  MUFU.EX2 R15, R5 ;  /* 0x00000005000f7308 */ /* 0x0007e20000000800 */
[----:B-1----:R-:W-:Y:S02]  /*7a20*/  FADD.FTZ R7, R228, R2 ;  /* 0x00000002e4077221 */ /* 0x002fe40000010000 */
[----:B----4-:R-:W-:-:S05]  /*7a30*/  @P1 IMAD.HI.U32 R2, R147, c[0x0][0x2c8], RZ ;  /* 0x0000b20093021a27 */ /* 0x010fca00078e00ff */
[----:B------:R1:W-:Y:S01]  /*7a40*/  MUFU.EX2 R14, R6 ;  /* 0x00000006000e7308 */ /* 0x0003e20000000800 */
[----:B---3--:R-:W-:Y:S02]  /*7a50*/  FADD.FTZ R5, R233, R4 ;  /* 0x00000004e9057221 */ /* 0x008fe40000010000 */
[----:B------:R-:W-:Y:S02]  /*7a60*/  FADD.FTZ R4, R251, R3 ;  /* 0x00000003fb047221 */ /* 0x000fe40000010000 */
[----:B------:R-:W-:Y:S02]  /*7a70*/  FADD.FTZ R5, R229, R5 ;  /* 0x00000005e5057221 */ /* 0x000fe40000010000 */
[----:B-1----:R-:W-:Y:S01]  /*7a80*/  FADD.FTZ R6, R226, R0 ;  /* 0x00000000e2067221 */ /* 0x002fe20000010000 */
[----:B------:R-:W-:Y:S02]  /*7a90*/  MOV R0, R147 ;  /* 0x0000009300007202 */ /* 0x000fe40000000f00 */
[----:B------:R-:W-:Y:S01]  /*7aa0*/  @P1 SHF.R.U32.HI R0, RZ, c[0x0][0x2cc], R2 ;  /* 0x0000b300ff001a19 */ /* 0x000fe20000011602 */
[----:B------:R-:W-:-:S02]  /*7ab0*/  FADD.FTZ R3, R245, R7 ;  /* 0x00000007f5037221 */ /* 0x000fc40000010000 */
[----:B------:R-:W-:Y:S01]  /*7ac0*/  FADD.FTZ R7, R252, R4 ;  /* 0x00000004fc077221 */ /* 0x000fe20000010000 */
[----:B------:R-:W-:Y:S01]  /*7ad0*/  IADD3 R2, R249, R0, RZ ;  /* 0x00000000f9027210 */ /* 0x000fe20007ffe0ff */
        /* <DEDUP_REMOVED lines=16> */
[----:B------:R-:W-:Y:S01]  /*7be0*/  FADD.FTZ R0, R60, R0 ;  /* 0x000000003c007221 */ /* 0x000fe20000010000 */
[----:B------:R-:W1:Y:S01]  /*7bf0*/  MUFU.EX2 R29, R29 ;  /* 0x0000001d001d7308 */ /* 0x000e620000000800 */
[----:B------:R-:W-:-:S02]  /*7c00*/  FADD.FTZ R3, R175, R3 ;  /* 0x00000003af037221 */ /* 0x000fc40000010000 */
[----:B------:R-:W-:Y:S02]  /*7c10*/  FADD.FTZ R5, R247, R5 ;  /* 0x00000005f7057221 */ /* 0x000fe40000010000 */
[----:B------:R-:W-:Y:S02]  /*7c20*/  FADD.FTZ R0, R62, R0 ;  /* 0x000000003e007221 */ /* 0x000fe40000010000 */
[----:B------:R-:W-:Y:S01]  /*7c30*/  FADD.FTZ R6, R242, R6 ;  /* 0x00000006f2067221 */ /* 0x000fe20000010000 */
[----:B------:R-:W-:Y:S01]  /*7c40*/  MUFU.EX2 R238, R10 ;  /* 0x0000000a00ee7308 */ /* 0x000fe20000000800 */
[----:B------:R-:W-:Y:S02]  /*7c50*/  FADD.FTZ R3, R176, R3 ;  /* 0x00000003b0037221 */ /* 0x000fe40000010000 */
[----:B------:R-:W-:Y:S02]  /*7c60*/  FADD.FTZ R5, R186, R5 ;  /* 0x00000005ba057221 */ /* 0x000fe40000010000 */
[----:B------:R-:W-:-:S03]  /*7c70*/  FADD.FTZ R0, R63, R0 ;  /* 0x000000003f007221 */ /* 0x000fc60000010000 */
[----:B------:R-:W-:Y:S01]  /*7c80*/  MUFU.EX2 R19, R9 ;  /* 0x0000000900137308 */ /* 0x000fe20000000800 */
[----:B------:R-:W-:-:S07]  /*7c90*/  FADD.FTZ R6, R182, R6 ;  /* 0x00000006b6067221 */ /* 0x000fce0000010000 */
[----:B------:R-:W-:Y:S01]  /*7ca0*/  MUFU.EX2 R18, R8 ;  /* 0x0000000800127308 */ /* 0x000fe20000000800 */
[----:B------:R-:W-:-:S07]  /*7cb0*/  FADD.FTZ R3, R177, R3 ;  /* 0x00000003b1037221 */ /* 0x000fce0000010000 */
[----:B------:R3:W-:Y:S01]  /*7cc0*/  MUFU.EX2 R17, R11 ;  /* 0x0000000b00117308 */ /* 0x0007e20000000800 */
[----:B------:R-:W-:Y:S02]  /*7cd0*/  FADD.FTZ R5, R187, R5 ;  /* 0x00000005bb057221 */ /* 0x000fe40000010000 */
[----:B------:R-:W-:-:S05]  /*7ce0*/  FADD.FTZ R0, R92, R0 ;  /* 0x000000005c007221 */ /* 0x000fca0000010000 */
[----:B------:R-:W4:Y:S01]  /*7cf0*/  MUFU.EX2 R28, R28 ;  /* 0x0000001c001c7308 */ /* 0x000f220000000800 */
[----:B------:R-:W-:Y:S01]  /*7d00*/  FADD.FTZ R6, R183, R6 ;  /* 0x00000006b7067221 */ /* 0x000fe20000010000 */
[----:B---3--:R-:W3:Y:S01]  /*7d10*/  LDSM.16.MT88.4 R8, [R192+0x2000] ;  /* 0x00200000c008783b */ /* 0x008ee20000004200 */
[----:B------:R-:W-:Y:S02]  /*7d20*/  FADD.FTZ R4, R30, R3 ;  /* 0x000000031e047221 */ /* 0x000fe40000010000 */
[----:B------:R-:W-:Y:S02]  /*7d30*/  FADD.FTZ R5, R208, R5 ;  /* 0x00000005d0057221 */ /* 0x000fe40000010000 */
[----:B-----5:R-:W-:Y:S02]  /*7d40*/  FADD.FTZ R3, R16, R0 ;  /* 0x0000000010037221 */ /* 0x020fe40000010000 */
[----:B------:R-:W-:Y:S02]  /*7d50*/  FADD.FTZ R6, R184, R6 ;  /* 0x00000006b8067221 */ /* 0x000fe40000010000 */
[----:B-1----:R-:W-:-:S02]  /*7d60*/  FADD.FTZ R0, R29, R4 ;  /* 0x000000041d007221 */ /* 0x002fc40000010000 */
[----:B------:R-:W-:Y:S02]  /*7d70*/  FADD.FTZ R5, R209, R5 ;  /* 0x00000005d1057221 */ /* 0x000fe40000010000 */
[----:B------:R-:W-:Y:S01]  /*7d80*/  FADD.FTZ R4, R15, R3 ;  /* 0x000000030f047221 */ /* 0x000fe20000010000 */
[----:B------:R-:W1:Y:S01]  /*7d90*/  MUFU.EX2 R31, R31 ;  /* 0x0000001f001f7308 */ /* 0x000e620000000800 */
[----:B------:R-:W-:Y:S02]  /*7da0*/  FADD.FTZ R6, R185, R6 ;  /* 0x00000006b9067221 */ /* 0x000fe40000010000 */
[----:B----4-:R-:W-:Y:S02]  /*7db0*/  FADD.FTZ R0, R28, R0 ;  /* 0x000000001c007221 */ /* 0x010fe40000010000 */
[----:B------:R-:W-:Y:S02]  /*7dc0*/  FADD.FTZ R5, R170, R5 ;  /* 0x00000005aa057221 */ /* 0x000fe40000010000 */
[----:B------:R-:W-:Y:S01]  /*7dd0*/  FADD.FTZ R4, R14, R4 ;  /* 0x000000040e047221 */ /* 0x000fe20000010000 */
[----:B------:R-:W-:Y:S01]  /*7de0*/  MUFU.EX2 R32, R32 ;  /* 0x0000002000207308 */ /* 0x000fe20000000800 */
[----:B------:R-:W-:Y:S01]  /*7df0*/  FADD.FTZ R6, R93, R6 ;  /* 0x000000065d067221 */ /* 0x000fe20000010000 */
[C---:B------:R-:W-:Y:S01]  /*7e00*/  F2FP.PACK_AB R150, R238.reuse, R28 ;  /* 0x0000001cee96723e */ /* 0x040fe200000000ff */
[----:B------:R-:W-:-:S02]  /*7e10*/  FADD.FTZ R238, R238, R0 ;  /* 0x00000000eeee7221 */ /* 0x000fc40000010000 */
[----:B------:R-:W-:-:S03]  /*7e20*/  FADD.FTZ R5, R171, R5 ;  /* 0x00000005ab057221 */ /* 0x000fc60000010000 */
[----:B------:R-:W4:Y:S01]  /*7e30*/  MUFU.EX2 R33, R33 ;  /* 0x0000002100217308 */ /* 0x000f220000000800 */
[----:B------:R-:W-:Y:S02]  /*7e40*/  FADD.FTZ R0, R13, R4 ;  /* 0x000000040d007221 */ /* 0x000fe40000010000 */
[----:B------:R-:W-:-:S05]  /*7e50*/  FADD.FTZ R6, R94, R6 ;  /* 0x000000065e067221 */ /* 0x000fca0000010000 */
[----:B------:R-:W-:Y:S01]  /*7e60*/  MUFU.EX2 R34, R34 ;  /* 0x0000002200227308 */ /* 0x000fe20000000800 */
[----:B------:R-:W-:-:S07]  /*7e70*/  FADD.FTZ R5, R172, R5 ;  /* 0x00000005ac057221 */ /* 0x000fce0000010000 */
[----:B------:R-:W5:Y:S01]  /*7e80*/  MUFU.EX2 R35, R35 ;  /* 0x0000002300237308 */ /* 0x000f620000000800 */
[----:B------:R-:W-:Y:S01]  /*7e90*/  FADD.FTZ R6, R98, R6 ;  /* 0x0000000662067221 */ /* 0x000fe20000010000 */
[----:B------:R2:W-:Y:S01]  /*7ea0*/  STL [R1], R0 ;  /* 0x0000000001007387 */ /* 0x0005e20000100800 */
[----:B------:R-:W-:Y:S01]  /*7eb0*/  MOV R12, c[0x0][0x32c] ;  /* 0x0000cb00000c7a02 */ /* 0x000fe20000000f00 */
[----:B------:R-:W-:Y:S01]  /*7ec0*/  FADD.FTZ R5, R173, R5 ;  /* 0x00000005ad057221 */ /* 0x000fe20000010000 */
[----:B------:R-:W-:Y:S01]  /*7ed0*/  F2FP.PACK_AB R148, R29, R30 ;  /* 0x0000001e1d94723e */ /* 0x000fe200000000ff */
[----:B------:R-:W-:Y:S01]  /*7ee0*/  FADD.FTZ R6, R99, R6 ;  /* 0x0000000663067221 */ /* 0x000fe20000010000 */
[----:B------:R-:W-:Y:S02]  /*7ef0*/  F2FP.PACK_AB R149, R18, R19 ;  /* 0x000000131295723e */ /* 0x000fe400000000ff */
[----:B-1----:R-:W-:Y:S02]  /*7f00*/  F2FP.PACK_AB R151, R31, R17 ;  /* 0x000000111f97723e */ /* 0x002fe400000000ff */
[----:B------:R-:W-:Y:S01]  /*7f10*/  ISETP.GE.AND P0, PT, R12, 0x1, PT ;  /* 0x000000010c00780c */ /* 0x000fe20003f06270 */
[----:B------:R-:W-:Y:S01]  /*7f20*/  FADD.FTZ R5, R19, R5 ;  /* 0x0000000513057221 */ /* 0x000fe20000010000 */
[----:B----4-:R-:W-:Y:S01]  /*7f30*/  F2FP.PACK_AB R152, R33, R32 ;  /* 0x000000202198723e */ /* 0x010fe200000000ff */
[----:B------:R-:W-:Y:S01]  /*7f40*/  FADD.FTZ R6, R32, R6 ;  /* 0x0000000620067221 */ /* 0x000fe20000010000 */
[----:B------:R-:W-:-:S02]  /*7f50*/  F2FP.PACK_AB R153, R15, R16 ;  /* 0x000000100f99723e */ /* 0x000fc400000000ff */
[----:B-----5:R-:W-:Y:S02]  /*7f60*/  F2FP.PACK_AB R154, R35, R34 ;  /* 0x00000022239a723e */ /* 0x020fe400000000ff */
[----:B------:R-:W-:Y:S01]  /*7f70*/  F2FP.PACK_AB R155, R13, R14 ;  /* 0x0000000e0d9b723e */ /* 0x000fe200000000ff */
[----:B------:R-:W-:Y:S01]  /*7f80*/  FADD.FTZ R5, R18, R5 ;  /* 0x0000000512057221 */ /* 0x000fe20000010000 */
[----:B------:R-:W-:Y:S01]  /*7f90*/  HMMA.16816.F32 R100, R148, R108, R84 ;  /* 0x0000006c9464723c */ /* 0x000fe20000001854 */
[----:B------:R-:W-:Y:S02]  /*7fa0*/  FADD.FTZ R6, R33, R6 ;  /* 0x0000000621067221 */ /* 0x000fe40000010000 */
[----:B------:R-:W-:Y:S02]  /*7fb0*/  FADD.FTZ R3, R17, R5 ;  /* 0x0000000511037221 */ /* 0x000fe40000010000 */
[----:B------:R-:W-:-:S03]  /*7fc0*/  FADD.FTZ R5, R34, R6 ;  /* 0x0000000622057221 */ /* 0x000fc60000010000 */
[----:B------:R-:W-:Y:S01]  /*7fd0*/  HMMA.16816.F32 R112, R148, R110, R72 ;  /* 0x0000006e9470723c */ /* 0x000fe20000001848 */
[----:B------:R-:W-:-:S07]  /*7fe0*/  FADD.FTZ R240, R31, R3 ;  /* 0x000000031ff07221 */ /* 0x000fce0000010000 */
[----:B------:R-:W-:Y:S01]  /*7ff0*/  HMMA.16816.F32 R84, R148, R116, R56 ;  /* 0x000000749454723c */ /* 0x000fe20000001838 */
[----:B------:R-:W-:-:S07]  /*8000*/  FADD.FTZ R251, R35, R5 ;  /* 0x0000000523fb7221 */ /* 0x000fce0000010000 */
[----:B------:R-:W-:Y:S01]  /*8010*/  HMMA.16816.F32 R120, R148, R118, R52 ;  /* 0x000000769478723c */ /* 0x000fe20000001834 */
[----:B------:R-:W-:-:S07]  /*8020*/  IADD3 R206, R206, -0x2, RZ ;  /* 0xfffffffecece7810 */ /* 0x000fce0007ffe0ff */
[----:B--2---:R-:W-:Y:S01]  /*8030*/  HMMA.16816.F32 R124, R148, R132, R48 ;  /* 0x00000084947c723c */ /* 0x004fe20000001830 */
[----:B------:R-:W-:-:S07]  /*8040*/  IADD3 R3, R2, c[0x0][0x328], RZ ;  /* 0x0000ca0002037a10 */ /* 0x000fce0007ffe0ff */
[C---:B------:R-:W-:Y:S08]  /*8050*/  HMMA.16816.F32 R136, R148.reuse, R134, R44 ;  /* 0x000000869488723c */ /* 0x040ff0000000182c */
[C---:B---3--:R-:W-:Y:S08]  /*8060*/  HMMA.16816.F32 R140, R148.reuse, R8, R40 ;  /* 0x00000008948c723c */ /* 0x048ff00000001828 */
        /* <DEDUP_REMOVED lines=21> */
.L_x_2565:
[----:B------:R-:W-:-:S04]  /*81c0*/  MOV R2, 0x1 ;  /* 0x0000000100027802 */ /* 0x000fc80000000f00 */
[----:B------:R-:W-:-:S13]  /*81d0*/  ISETP.NE.AND P0, PT, R2, c[0x0][0x32c], PT ;  /* 0x0000cb0002007a0c */ /* 0x000fda0003f05270 */
[----:B------:R-:W-:-:S05]  /*81e0*/  @P0 IMAD.HI.U32 R2, R0, c[0x0][0x330], RZ ;  /* 0x0000cc0000020a27 */ /* 0x000fca00078e00ff */
[----:B------:R-:W-:Y:S02]  /*81f0*/  @P0 SHF.R.U32.HI R0, RZ, c[0x0][0x334], R2 ;  /* 0x0000cd00ff000a19 */ /* 0x000fe40000011602 */
.L_x_2566:
[----:B------:R-:W-:Y:S05]  /*8200*/  BSYNC B0 ;  /* 0x0000000000007941 */ /* 0x000fea0003800000 */
.L_x_2564:
[----:B------:R-:W-:-:S05]  /*8210*/  MOV R2, c[0x0][0x32c] ;  /* 0x0000cb0000027a02 */ /* 0x000fca0000000f00 */
[----:B------:R-:W-:-:S05]  /*8220*/  IMAD R0, R0, R2, c[0x0][0x32c] ;  /* 0x0000cb0000007624 */ /* 0x000fca00078e0202 */
[----:B------:R-:W-:-:S04]  /*8230*/  IMNMX R3, R3, R0, PT ;  /* 0x0000000003037217 */ /* 0x000fc80003800200 */
.L_x_2563:
[----:B------:R-:W2:Y:S01]  /*8240*/  LDL R2, [R1+0x4] ;  /* 0x0000040001027983 */ /* 0x000ea20000100800 */
        /* <DEDUP_REMOVED lines=11> */
.L_x_2598:
        /* <DEDUP_REMOVED lines=42> */
.L_x_2738:
        /* <DEDUP_REMOVED lines=23> */
.L_x_2739:
[----:B------:R-:W-:Y:S02]  /*8710*/  ISETP.GE.AND P1, PT, R205, c[0x0][0x1d4], PT ;  /* 0x00007500cd007a0c */ /* 0x000fe40003f26270 */
[----:B--2---:R-:W-:Y:S05]  /*8720*/  IADD3 R2, P0, R0, R15, RZ ;  /* 0x0000000f00027210 */ /* 0x004fea0007f1e0ff */
[----:B-1----:R-:W-:Y:S06]  /*8730*/  IMAD.X R3, R4, 0x1, R5, P0 ;  /* 0x0000000104037824 */ /* 0x002fec00000e0605 */
[----:B------:R-:W-:Y:S01]  /*8740*/  @!PT LDS RZ, [RZ] ;  /* 0x00000000fffff984 */ /* 0x000fe20000000800 */
[----:B------:R-:W-:Y:S01]  /*8750*/  @!PT LDS RZ, [RZ] ;  /* 0x00000000fffff984 */ /* 0x000fe20000000800 */
[----:B------:R-:W-:Y:S01]  /*8760*/  @!PT LDS RZ, [RZ] ;  /* 0x00000000fffff984 */ /* 0x000fe20000000800 */
[----:B------:R1:W-:Y:S02]  /*8770*/  LDGSTS.E.BYPASS.LTC128B.128 [R207+0x2100], [R2.64], !P1 ;  /* 0x0210000002cf7fae */ /* 0x0003e4000c901d46 */
.L_x_2569:
[----:B-1-34-:R-:W-:Y:S05]  /*8780*/  BSYNC B0 ;  /* 0x0000000000007941 */ /* 0x01afea0003800000 */
.L_x_2568:
        /* <DEDUP_REMOVED lines=48> */
[----:B------:R-:W5:Y:S07]  /*8a90*/  LDSM.16.M88.4 R168, [R194+0x1000] ;  /* 0x00100000c2a8783b */ /* 0x000f6e0000000200 */
[----:B------:R-:W-:Y:S01]  /*8aa0*/  HMMA.16816.F32 R80, R160, R186, R80 ;  /* 0x000000baa050723c */ /* 0x000fe20000001850 */
[----:B------:R-:W5:Y:S07]  /*8ab0*/  LDSM.16.M88.4 R160, [R194+0x1800] ;  /* 0x00180000c2a0783b */ /* 0x000f6e0000000200 */
[-C--:B-1----:R-:W-:Y:S05]  /*8ac0*/  HMMA.16816.F32 R4, R156, R164.reuse, R4 ;  /* 0x000000a49c04723c */ /* 0x082fea0000001804 */
[----:B--2---:R-:W-:Y:S03]  /*8ad0*/  ISETP.GT.AND P0, PT, R206, R0, PT ;  /* 0x00000000ce00720c */ /* 0x004fe60003f04270 */
        /* <DEDUP_REMOVED lines=9> */
[-C--:B-----5:R-:W-:Y:S08]  /*8b70*/  HMMA.16816.F32 R36, R156, R168.reuse, R36 ;  /* 0x000000a89c24723c */ /* 0x0a0ff00000001824 */
        /* <DEDUP_REMOVED lines=8> */
[----:B------:R-:W-:Y:S07]  /*8c00*/  LDSM.16.M88.4 R160, [R191+0x1000] ;  /* 0x00100000bfa0783b */ /* 0x000fee0000000200 */
        /* <DEDUP_REMOVED lines=31> */
[----:B------:R-:W-:Y:S01]  /*8e00*/  IMAD.MOV.U32 R3, RZ, RZ, c[0x0][0x2b8] ;  /* 0x0000ae00ff037624 */ /* 0x000fe200078e00ff */
[----:B------:R-:W2:Y:S01]  /*8e10*/  LDL R2, [R1+0x10] ;  /* 0x0000100001027983 */ /* 0x000ea20000100800 */
[----:B------:R-:W-:Y:S01]  /*8e20*/  IMAD.MOV.U32 R211, RZ, RZ, RZ ;  /* 0x000000ffffd37224 */ /* 0x000fe200078e00ff */
[----:B------:R-:W-:Y:S01]  /*8e30*/  SHF.R.S32.HI R95, RZ, 0x1f, R205 ;  /* 0x0000001fff5f7819 */ /* 0x000fe200000114cd */
[----:B------:R-:W-:Y:S01]  /*8e40*/  IMAD.SHL.U32 R163, R205, 0x2, RZ ;  /* 0x00000002cda37824 */ /* 0x000fe200078e00ff */
[----:B------:R-:W-:Y:S01]  /*8e50*/  ISETP.NE.AND P2, PT, R3, 0x1, PT ;  /* 0x000000010300780c */ /* 0x000fe20003f45270 */
[----:B------:R-:W3:Y:S01]  /*8e60*/  LDL R0, [R1+0x8] ;  /* 0x0000080001007983 */ /* 0x000ee20000100800 */
[----:B------:R-:W-:Y:S03]  /*8e70*/  SHF.L.U64.HI R95, R205, 0x1, R95 ;  /* 0x00000001cd5f7819 */ /* 0x000fe6000001025f */
        /* <DEDUP_REMOVED lines=8> */
[----:B------:R-:W-:Y:S01]  /*8f00*/  IMAD.MOV.U32 R0, RZ, RZ, R2 ;  /* 0x000000ffff007224 */ /* 0x000fe200078e0002 */
        /* <DEDUP_REMOVED lines=9> */
[----:B------:R-:W2:Y:S04]  /*8fa0*/  @!P1 LDG.E R211, [R96.64] ;  /* 0x0000000660d39981 */ /* 0x000ea8000c1e1900 */
[----:B------:R-:W-:Y:S04]  /*8fb0*/  IMAD R0, R0, c[0x0][0x1e0], RZ ;  /* 0x0000780000007a24 */ /* 0x000fe800078e02ff */
[----:B------:R-:W-:Y:S04]  /*8fc0*/  IMAD R0, R224, c[0x0][0x1e4], R0 ;  /* 0x00007900e0007a24 */ /* 0x000fe800078e0200 */
[----:B------:R-:W-:Y:S01]  /*8fd0*/  IMAD.IADD R3, R3, 0x1, R0 ;  /* 0x0000000103037824 */ /* 0x000fe200078e0200 */
[----:B--2---:R-:W-:Y:S03]  /*8fe0*/  SHF.R.S32.HI R0, RZ, 0x1f, R211 ;  /* 0x0000001fff007819 */ /* 0x004fe600000114d3 */
        /* <DEDUP_REMOVED lines=9> */
.L_x_2740:
        /* <DEDUP_REMOVED lines=23> */
.L_x_2741:
[----:B------:R-:W-:Y:S02]  /*91f0*/  ISETP.GE.AND P1, PT, R205, c[0x0][0x1d4], PT ;  /* 0x00007500cd007a0c */ /* 0x000fe40003f26270 */
[----:B--2---:R-:W-:Y:S05]  /*9200*/  IADD3 R2, P0, R0, R163, RZ ;  /* 0x000000a300027210 */ /* 0x004fea0007f1e0ff */
[----:B-1----:R-:W-:Y:S06]  /*9210*/  IMAD.X R3, R92, 0x1, R95, P0 ;  /* 0x000000015c037824 */ /* 0x002fec00000e065f */
[----:B------:R-:W-:Y:S01]  /*9220*/  @!PT LDS RZ, [RZ] ;  /* 0x00000000fffff984 */ /* 0x000fe20000000800 */
[----:B------:R-:W-:Y:S01]  /*9230*/  @!PT LDS RZ, [RZ] ;  /* 0x00000000fffff984 */ /* 0x000fe20000000800 */
[----:B------:R-:W-:Y:S01]  /*9240*/  @!PT LDS RZ, [RZ] ;  /* 0x00000000fffff984 */ /* 0x000fe20000000800 */
[----:B------:R1:W-:Y:S02]  /*9250*/  LDGSTS.E.BYPASS.LTC128B.128 [R207+0x4900], [R2.64], !P1 ;  /* 0x0490000002cf7fae */ /* 0x0003e4000c901d46 */
.L_x_2573:
[----:B------:R-:W-:Y:S05]  /*9260*/  BSYNC B0 ;  /* 0x0000000000007941 */ /* 0x000fea0003800000 */
.L_x_2572:
[----:B------:R-:W-:Y:S01]  /*9270*/  LOP3.LUT R159, RZ, c[0x0][0x324], RZ, 0x33, !PT ;  /* 0x0000c900ff9f7a12 */ /* 0x000fe200078e33ff */
[----:B-1----:R-:W2:Y:S01]  /*9280*/  LDL R2, [R1+0x38] ;  /* 0x0000380001027983 */ /* 0x002ea20000100800 */
[----:B------:R-:W-:Y:S02]  /*9290*/  IMAD.MOV.U32 R3, RZ, RZ, c[0x0][0x2c4] ;  /* 0x0000b100ff037624 */ /* 0x000fe400078e00ff */
[----:B------:R-:W-:Y:S01]  /*92a0*/  IMAD R92, R206, -0x50, RZ ;  /* 0xffffffb0ce5c7824 */ /* 0x000fe200078e02ff */
[----:B------:R-:W2:Y:S02]  /*92b0*/  LDL R0, [R1+0x3c] ;  /* 0x00003c0001007983 */ /* 0x000ea40000100800 */
[----:B------:R-:W-:Y:S02]  /*92c0*/  ISETP.NE.AND P0, PT, R3, 0x1, PT ;  /* 0x000000010300780c */ /* 0x000fe40003f05270 */
[----:B------:R-:W0:Y:S01]  /*92d0*/  LDGDEPBAR ;  /* 0x00000000000079af */ /* 0x000e220000000000 */
[----:B--2---:R-:W-:Y:S01]  /*92e0*/  IMAD.IADD R157, R0, 0x1, R2 ;  /* 0x00000001009d7824 */ /* 0x004fe200078e0202 */
[----:B------:R-:W-:Y:S09]  /*92f0*/  IADD3 R0, -R248, 0x1, R92 ;  /* 0x00000001f8007810 */ /* 0x000ff20007ffe15c */
[----:B------:R-:W-:Y:S01]  /*9300*/  @P0 IMAD.HI.U32 R2, R157, c[0x0][0x2c8], RZ ;  /* 0x0000b2009d020a27 */ /* 0x000fe200078e00ff */
[----:B------:R-:W-:Y:S04]  /*9310*/  IADD3 R0, -R236, R0, R237 ;  /* 0x00000000ec007210 */ /* 0x000fe80007ffe1ed */
[----:B------:R-:W-:Y:S02]  /*9320*/  @P0 SHF.R.U32.HI R157, RZ, c[0x0][0x2cc], R2 ;  /* 0x0000b300ff9d0a19 */ /* 0x000fe40000011602 */
[----:B------:R-:W-:Y:S01]  /*9330*/  IADD3 R158, R0, c[0x0][0x328], RZ ;  /* 0x0000ca00009e7a10 */ /* 0x000fe20007ffe0ff */
[----:B------:R-:W-:-:S05]  /*9340*/  BRA.DIV ~URZ, `(.L_x_2576) ;  /* 0x000130927f007947 */ /* 0x000fca000b800000 */
[----:B------:R1:W2:Y:S02]  /*9350*/  SHFL.IDX PT, R2, R157, RZ, 0x1c1f ;  /* 0x001c1fff9d027589 */ /* 0x0002a400000e0000 */
.L_x_2742:
        /* <DEDUP_REMOVED lines=19> */
.L_x_2579:
[----:B------:R-:W-:Y:S04]  /*9490*/  MOV R3, c[0x0][0x32c] ;  /* 0x0000cb0000037a02 */ /* 0x000fe80000000f00 */
[----:B------:R-:W-:Y:S11]  /*94a0*/  ISETP.NE.AND P0, PT, R3, 0x1, PT ;  /* 0x000000010300780c */ /* 0x000ff60003f05270 */
[----:B------:R-:W-:Y:S02]  /*94b0*/  @!UPT UIADD3 URZ, URZ, URZ, URZ ;  /* 0x0000003f3f3ff290 */ /* 0x000fe4000fffe03f */
[----:B------:R-:W-:Y:S05]  /*94c0*/  @P0 IMAD.HI.U32 R3, R2, c[0x0][0x330], RZ ;  /* 0x0000cc0002030a27 */ /* 0x000fea00078e00ff */
[----:B------:R-:W-:Y:S02]  /*94d0*/  @P0 SHF.R.U32.HI R2, RZ, c[0x0][0x334], R3 ;  /* 0x0000cd00ff020a19 */ /* 0x000fe40000011603 */
.L_x_2580:
[----:B------:R-:W-:Y:S05]  /*94e0*/  BSYNC B0 ;  /* 0x0000000000007941 */ /* 0x000fea0003800000 */
.L_x_2578:
[----:B------:R-:W-:Y:S04]  /*94f0*/  IMAD.IADD R3, R92, 0x1, -R248 ;  /* 0x000000015c037824 */ /* 0x000fe800078e0af8 */
[----:B------:R-:W-:Y:S05]  /*9500*/  IMAD R2, R2, c[0x0][0x32c], R3 ;  /* 0x0000cb0002027a24 */ /* 0x000fea00078e0203 */
[----:B------:R-:W-:Y:S02]  /*9510*/  IADD3 R3, R2, c[0x0][0x32c], RZ ;  /* 0x0000cb0002037a10 */ /* 0x000fe40007ffe0ff */
[----:B------:R-:W-:Y:S02]  /*9520*/  IMNMX R0, R0, R2, !PT ;  /* 0x0000000200007217 */ /* 0x000fe40007800200 */
[----:B------:R-:W-:Y:S02]  /*9530*/  IMNMX R97, R97, R3, PT ;  /* 0x0000000361617217 */ /* 0x000fe40003800200 */
.L_x_2577:
[----:B------:R-:W-:-:S05]  /*9540*/  BRA.DIV ~URZ, `(.L_x_2581) ;  /* 0x00012f027f007947 */ /* 0x000fca000b800000 */
[----:B------:R2:W3:Y:S02]  /*9550*/  SHFL.IDX PT, R2, R157, 0x1, 0x1c1f ;  /* 0x003c1f009d027f89 */ /* 0x0004e400000e0000 */
.L_x_2743:
[----:B---3--:R-:W-:Y:S01]  /*9560*/  IADD3 R96, R158, R2, RZ ;  /* 0x000000029e607210 */ /* 0x008fe20007ffe0ff */
[----:B------:R-:W-:Y:S02]  /*9570*/  IMAD.MOV.U32 R3, RZ, RZ, c[0x0][0x32c] ;  /* 0x0000cb00ff037624 */ /* 0x000fe400078e00ff */
[----:B------:R-:W-:Y:S03]  /*9580*/  IMAD.IADD R95, R159, 0x1, R2 ;  /* 0x000000019f5f7824 */ /* 0x000fe600078e0202 */
[----:B------:R-:W-:Y:S11]  /*9590*/  ISETP.GE.AND P0, PT, R3, 0x1, PT ;  /* 0x000000010300780c */ /* 0x000ff60003f06270 */
[----:B------:R-:W-:Y:S02]  /*95a0*/  @!UPT UIADD3 URZ, URZ, URZ, URZ ;  /* 0x0000003f3f3ff290 */ /* 0x000fe4000fffe03f */
        /* <DEDUP_REMOVED lines=14> */
.L_x_2584:
[----:B------:R-:W-:Y:S04]  /*9690*/  MOV R3, c[0x0][0x32c] ;  /* 0x0000cb0000037a02 */ /* 0x000fe80000000f00 */
[----:B------:R-:W-:Y:S11]  /*96a0*/  ISETP.NE.AND P0, PT, R3, 0x1, PT ;  /* 0x000000010300780c */ /* 0x000ff60003f05270 */
[----:B------:R-:W-:Y:S02]  /*96b0*/  @!UPT UIADD3 URZ, URZ, URZ, URZ ;  /* 0x0000003f3f3ff290 */ /* 0x000fe4000fffe03f */
[----:B------:R-:W-:Y:S05]  /*96c0*/  @P0 IMAD.HI.U32 R3, R2, c[0x0][0x330], RZ ;  /* 0x0000cc0002030a27 */ /* 0x000fea00078e00ff */
[----:B------:R-:W-:Y:S02]  /*96d0*/  @P0 SHF.R.U32.HI R2, RZ, c[0x0][0x334], R3 ;  /* 0x0000cd00ff020a19 */ /* 0x000fe40000011603 */
.L_x_2585:
[----:B------:R-:W-:Y:S05]  /*96e0*/  BSYNC B0 ;  /* 0x0000000000007941 */ /* 0x000fea0003800000 */
.L_x_2583:
[----:B------:R-:W-:Y:S04]  /*96f0*/  IMAD.IADD R3, R92, 0x1, -R248 ;  /* 0x000000015c037824 */ /* 0x000fe800078e0af8 */
[----:B------:R-:W-:Y:S05]  /*9700*/  IMAD R2, R2, c[0x0][0x32c], R3 ;  /* 0x0000cb0002027a24 */ /* 0x000fea00078e0203 */
[----:B------:R-:W-:Y:S02]  /*9710*/  IADD3 R3, R2, c[0x0][0x32c], RZ ;  /* 0x0000cb0002037a10 */ /* 0x000fe40007ffe0ff */
[----:B------:R-:W-:Y:S02]  /*9720*/  IMNMX R95, R95, R2, !PT ;  /* 0x000000025f5f7217 */ /* 0x000fe40007800200 */
[----:B------:R-:W-:Y:S02]  /*9730*/  IMNMX R96, R96, R3, PT ;  /* 0x0000000360607217 */ /* 0x000fe40003800200 */
.L_x_2582:
[----:B------:R-:W-:-:S05]  /*9740*/  BRA.DIV ~URZ, `(.L_x_2586) ;  /* 0x00012d727f007947 */ /* 0x000fca000b800000 */
[----:B------:R3:W4:Y:S02]  /*9750*/  SHFL.IDX PT, R156, R157, 0x2, 0x1c1f ;  /* 0x005c1f009d9c7f89 */ /* 0x00072400000e0000 */
.L_x_2744:
        /* <DEDUP_REMOVED lines=19> */
.L_x_2589:
[----:B------:R-:W-:Y:S04]  /*9890*/  MOV R160, c[0x0][0x32c] ;  /* 0x0000cb0000a07a02 */ /* 0x000fe80000000f00 */
[----:B------:R-:W-:Y:S11]  /*98a0*/  ISETP.NE.AND P0, PT, R160, 0x1, PT ;  /* 0x00000001a000780c */ /* 0x000ff60003f05270 */
[----:B------:R-:W-:Y:S02]  /*98b0*/  @!UPT UIADD3 URZ, URZ, URZ, URZ ;  /* 0x0000003f3f3ff290 */ /* 0x000fe4000fffe03f */
[----:B------:R-:W-:Y:S05]  /*98c0*/  @P0 IMAD.HI.U32 R160, R156, c[0x0][0x330], RZ ;  /* 0x0000cc009ca00a27 */ /* 0x000fea00078e00ff */
[----:B------:R-:W-:Y:S02]  /*98d0*/  @P0 SHF.R.U32.HI R156, RZ, c[0x0][0x334], R160 ;  /* 0x0000cd00ff9c0a19 */ /* 0x000fe400000116a0 */
.L_x_2590:
[----:B------:R-:W-:Y:S05]  /*98e0*/  BSYNC B0 ;  /* 0x0000000000007941 */ /* 0x000fea0003800000 */
.L_x_2588:
[----:B------:R-:W-:Y:S04]  /*98f0*/  IMAD.IADD R160, R92, 0x1, -R248 ;  /* 0x000000015ca07824 */ /* 0x000fe800078e0af8 */
[----:B------:R-:W-:Y:S05]  /*9900*/  IMAD R156, R156, c[0x0][0x32c], R160 ;  /* 0x0000cb009c9c7a24 */ /* 0x000fea00078e02a0 */
[----:B------:R-:W-:Y:S02]  /*9910*/  IADD3 R160, R156, c[0x0][0x32c], RZ ;  /* 0x0000cb009ca07a10 */ /* 0x000fe40007ffe0ff */
[----:B------:R-:W-:Y:S02]  /*9920*/  IMNMX R2, R2, R156, !PT ;  /* 0x0000009c02027217 */ /* 0x000fe40007800200 */
[----:B------:R-:W-:Y:S02]  /*9930*/  IMNMX R3, R3, R160, PT ;  /* 0x000000a003037217 */ /* 0x000fe40003800200 */
.L_x_2587:
[C---:B------:R-:W-:Y:S02]  /*9940*/  ISETP.GE.AND P2, PT, R92.reuse, 0x9, PT ;  /* 0x000000095c00780c */ /* 0x040fe40003f46270 */
[----:B------:R-:W-:Y:S02]  /*9950*/  ISETP.GE.AND P1, PT, R92, 0xa, PT ;  /* 0x0000000a5c00780c */ /* 0x000fe40003f26270 */
[----:B------:R-:W-:Y:S02]  /*9960*/  ISETP.GT.AND P0, PT, R0, 0x8, !P2 ;  /* 0x000000080000780c */ /* 0x000fe40005704270 */
[----:B------:R-:W-:Y:S02]  /*9970*/  LOP3.LUT R204, R204, 0xffffbfff, RZ, 0xc0, !PT ;  /* 0xffffbfffcccc7812 */ /* 0x000fe400078ec0ff */
[C---:B------:R-:W-:Y:S02]  /*9980*/  ISETP.LT.OR P0, PT, R97.reuse, 0x9, P0 ;  /* 0x000000096100780c */ /* 0x040fe40000701670 */
[----:B------:R-:W-:Y:S02]  /*9990*/  ISETP.GE.AND P6, PT, R92, 0x3a, PT ;  /* 0x0000003a5c00780c */ /* 0x000fe40003fc6270 */
[----:B------:R-:W-:Y:S02]  /*99a0*/  FSEL R161, R16, -INF , !P0 ;  /* 0xff80000010a17808 */ /* 0x000fe40004000000 */
[----:B------:R-:W-:Y:S02]  /*99b0*/  ISETP.GT.AND P0, PT, R0, 0x9, !P1 ;  /* 0x000000090000780c */ /* 0x000fe40004f04270 */
[----:B------:R-:W-:Y:S02]  /*99c0*/  @P2 LOP3.LUT R204, R204, 0x4000, RZ, 0xfc, !PT ;  /* 0x00004000cccc2812 */ /* 0x000fe400078efcff */
[----:B------:R-:W-:Y:S02]  /*99d0*/  ISETP.LT.OR P0, PT, R97, 0xa, P0 ;  /* 0x0000000a6100780c */ /* 0x000fe40000701670 */
[----:B------:R-:W-:Y:S02]  /*99e0*/  LOP3.LUT R204, R204, 0xffffdfff, RZ, 0xc0, !PT ;  /* 0xffffdfffcccc7812 */ /* 0x000fe400078ec0ff */
[----:B------:R-:W-:Y:S02]  /*99f0*/  FSEL R160, R17, -INF , !P0 ;  /* 0xff80000011a07808 */ /* 0x000fe40004000000 */
[C---:B------:R-:W-:Y:S02]  /*9a00*/  ISETP.GT.AND P0, PT, R95.reuse, 0x8, !P2 ;  /* 0x000000085f00780c */ /* 0x040fe40005704270 */
[----:B------:R-:W-:Y:S02]  /*9a10*/  ISETP.GE.AND P2, PT, R92, 0x11, PT ;  /* 0x000000115c00780c */ /* 0x000fe40003f46270 */
        /* <DEDUP_REMOVED lines=8> */
[----:B------:R-:W-:Y:S02]  /*9aa0*/  ISETP.GT.AND P0, PT, R0, 0x10, !P2 ;  /* 0x000000100000780c */ /* 0x000fe40005704270 */
[----:B------:R-:W-:Y:S02]  /*9ab0*/  @P2 LOP3.LUT R204, R204, 0x1000, RZ, 0xfc, !PT ;  /* 0x00001000cccc2812 */ /* 0x000fe400078efcff */
[C---:B------:R-:W-:Y:S02]  /*9ac0*/  ISETP.LT.OR P0, PT, R97.reuse, 0x11, P0 ;  /* 0x000000116100780c */ /* 0x040fe40000701670 */
[----:B------:R-:W-:Y:S02]  /*9ad0*/  LOP3.LUT R204, R204, 0xfffff7ff, RZ, 0xc0, !PT ;  /* 0xfffff7ffcccc7812 */ /* 0x000fe400078ec0ff */
        /* <DEDUP_REMOVED lines=9> */
[----:B------:R-:W-:Y:S02]  /*9b70*/  ISETP.GE.AND P5, PT, R92, 0x41, PT ;  /* 0x000000415c00780c */ /* 0x000fe40003fa6270 */
[----:B------:R-:W-:Y:S02]  /*9b80*/  FSEL R177, R22, -INF , !P0 ;  /* 0xff80000016b17808 */ /* 0x000fe40004000000 */
[----:B------:R-:W-:Y:S02]  /*9b90*/  ISETP.GT.AND P0, PT, R95, 0x11, !P1 ;  /* 0x000000115f00780c */ /* 0x000fe40004f04270 */
[----:B------:R-:W-:Y:S02]  /*9ba0*/  ISETP.GE.AND P1, PT, R92, 0x1a, PT ;  /* 0x0000001a5c00780c */ /* 0x000fe40003f26270 */
[----:B------:R-:W-:Y:S02]  /*9bb0*/  ISETP.LT.OR P0, PT, R96, 0x12, P0 ;  /* 0x000000126000780c */ /* 0x000fe40000701670 */
[----:B------:R-:W-:Y:S02]  /*9bc0*/  @P2 LOP3.LUT R204, R204, 0x400, RZ, 0xfc, !PT ;  /* 0x00000400cccc2812 */ /* 0x000fe400078efcff */
[----:B------:R-:W-:Y:S02]  /*9bd0*/  FSEL R176, R23, -INF , !P0 ;  /* 0xff80000017b07808 */ /* 0x000fe40004000000 */
[----:B------:R-:W-:Y:S02]  /*9be0*/  ISETP.GT.AND P0, PT, R0, 0x18, !P2 ;  /* 0x000000180000780c */ /* 0x000fe40005704270 */
[----:B------:R-:W-:Y:S02]  /*9bf0*/  LOP3.LUT R204, R204, 0xfffffdff, RZ, 0xc0, !PT ;  /* 0xfffffdffcccc7812 */ /* 0x000fe400078ec0ff */
[C---:B------:R-:W-:Y:S02]  /*9c00*/  ISETP.LT.OR P0, PT, R97.reuse, 0x19, P0 ;  /* 0x000000196100780c */ /* 0x040fe40000701670 */
[----:B------:R-:W-:Y:S02]  /*9c10*/  @P1 LOP3.LUT R204, R204, 0x200, RZ, 0xfc, !PT ;  /* 0x00000200cccc1812 */ /* 0x000fe400078efcff */
[----:B------:R-:W-:Y:S02]  /*9c20*/  FSEL R167, R32, -INF , !P0 ;  /* 0xff80000020a77808 */ /* 0x000fe40004000000 */
[----:B------:R-:W-:Y:S02]  /*9c30*/  ISETP.GT.AND P0, PT, R0, 0x19, !P1 ;  /* 0x000000190000780c */ /* 0x000fe40004f04270 */
[----:B------:R-:W-:Y:S02]  /*9c40*/  LOP3.LUT R204, R204, 0xfffffeff, RZ, 0xc0, !PT ;  /* 0xfffffeffcccc7812 */ /* 0x000fe400078ec0ff */
[----:B------:R-:W-:Y:S02]  /*9c50*/  ISETP.LT.OR P0, PT, R97, 0x1a, P0 ;  /* 0x0000001a6100780c */ /* 0x000fe40000701670 */
[C---:B------:R-:W-:Y:S02]  /*9c60*/  ISETP.GE.AND P4, PT, R92.reuse, 0x42, PT ;  /* 0x000000425c00780c */ /* 0x040fe40003f86270 */
        /* <DEDUP_REMOVED lines=19> */
[----:B------:R-:W-:Y:S02]  /*9da0*/  P2R R16, PR, RZ, 0x40 ;  /* 0x00000040ff107803 */ /* 0x000fe40000000000 */
[----:B------:R-:W-:Y:S02]  /*9db0*/  FSEL R164, R37, -INF , !P0 ;  /* 0xff80000025a47808 */ /* 0x000fe40004000000 */
[C---:B------:R-:W-:Y:S02]  /*9dc0*/  ISETP.GT.AND P0, PT, R95.reuse, 0x20, !P2 ;  /* 0x000000205f00780c */ /* 0x040fe40005704270 */
[----:B------:R-:W-:Y:S02]  /*9dd0*/  ISETP.GE.AND P2, PT, R92, 0x29, PT ;  /* 0x000000295c00780c */ /* 0x000fe40003f46270 */
[----:B------:R-:W-:Y:S04]  /*9de0*/  ISETP.LT.OR P0, PT, R96, 0x21, P0 ;  /* 0x000000216000780c */ /* 0x000fe80000701670 */
        /* <DEDUP_REMOVED lines=13> */
[----:B------:R-:W-:Y:S04]  /*9ec0*/  ISETP.LT.OR P0, PT, R97, 0x2a, P0 ;  /* 0x0000002a6100780c */ /* 0x000fe80000701670 */
        /* <DEDUP_REMOVED lines=25> */
[----:B------:R-:W-:Y:S04]  /*a060*/  ISETP.LT.OR P0, PT, R96, 0x32, P0 ;  /* 0x000000326000780c */ /* 0x000fe80000701670 */
[----:B------:R-:W-:Y:S02]  /*a070*/  FSEL R55, R55, -INF , !P0 ;  /* 0xff80000037377808 */ /* 0x000fe40004000000 */
[----:B------:R-:W-:Y:S04]  /*a080*/  ISETP.GT.AND P0, PT, R0, 0x38, !P1 ;  /* 0x000000380000780c */ /* 0x000fe80004f04270 */
        /* <DEDUP_REMOVED lines=19> */
[----:B------:R-:W-:Y:S04]  /*a1c0*/  ISETP.GT.AND P0, PT, R0, 0x41, !P4 ;  /* 0x000000410000780c */ /* 0x000fe80006704270 */
        /* <DEDUP_REMOVED lines=15> */
[C---:B------:R-:W-:Y:S04]  /*a2c0*/  ISETP.LT.OR P0, PT, R96.reuse, 0x2, P0 ;  /* 0x000000026000780c */ /* 0x040fe80000701670 */
[----:B------:R-:W-:Y:S02]  /*a2d0*/  FSEL R22, R7, -INF , !P0 ;  /* 0xff80000007167808 */ /* 0x000fe40004000000 */
[----:B------:R-:W-:Y:S04]  /*a2e0*/  ISETP.GT.AND P0, PT, R95, RZ, !P2 ;  /* 0x000000ff5f00720c */ /* 0x000fe80005704270 */
        /* <DEDUP_REMOVED lines=8> */
[C---:B------:R-:W-:Y:S04]  /*a370*/  ISETP.GT.AND P0, PT, R95.reuse, 0x48, !P3 ;  /* 0x000000485f00780c */ /* 0x040fe80005f04270 */
        /* <DEDUP_REMOVED lines=81> */
[----:B------:R4:W1:Y:S02]  /*a890*/  SHFL.IDX PT, R3, R157, 0x3, 0x1c1f ;  /* 0x007c1f009d037f89 */ /* 0x00086400000e0000 */
.L_x_2745:
        /* <DEDUP_REMOVED lines=19> */
.L_x_2594:
[----:B------:R-:W-:Y:S04]  /*a9d0*/  MOV R4, c[0x0][0x32c] ;  /* 0x0000cb0000047a02 */ /* 0x000fe80000000f00 */
[----:B------:R-:W-:Y:S11]  /*a9e0*/  ISETP.NE.AND P0, PT, R4, 0x1, PT ;  /* 0x000000010400780c */ /* 0x000ff60003f05270 */
[----:B------:R-:W-:Y:S02]  /*a9f0*/  @!UPT UIADD3 URZ, URZ, URZ, URZ ;  /* 0x0000003f3f3ff290 */ /* 0x000fe4000fffe03f */
[----:B------:R-:W-:Y:S05]  /*aa00*/  @P0 IMAD.HI.U32 R4, R3, c[0x0][0x330], RZ ;  /* 0x0000cc0003040a27 */ /* 0x000fea00078e00ff */
[----:B------:R-:W-:Y:S02]  /*aa10*/  @P0 SHF.R.U32.HI R3, RZ, c[0x0][0x334], R4 ;  /* 0x0000cd00ff030a19 */ /* 0x000fe40000011604 */
.L_x_2595:
[----:B------:R-:W-:Y:S05]  /*aa20*/  BSYNC B0 ;  /* 0x0000000000007941 */ /* 0x000fea0003800000 */
.L_x_2593:
[----:B------:R-:W-:Y:S04]  /*aa30*/  IMAD.IADD R4, R92, 0x1, -R248 ;  /* 0x000000015c047824 */ /* 0x000fe800078e0af8 */
[----:B------:R-:W-:Y:S05]  /*aa40*/  IMAD R3, R3, c[0x0][0x32c], R4 ;  /* 0x0000cb0003037a24 */ /* 0x000fea00078e0204 */
[----:B------:R-:W-:Y:S02]  /*aa50*/  IADD3 R4, R3, c[0x0][0x32c], RZ ;  /* 0x0000cb0003047a10 */ /* 0x000fe40007ffe0ff */
[----:B------:R-:W-:Y:S02]  /*aa60*/  IMNMX R0, R0, R3, !PT ;  /* 0x0000000300007217 */ /* 0x000fe40007800200 */
[----:B------:R-:W-:Y:S02]  /*aa70*/  IMNMX R2, R2, R4, PT ;  /* 0x0000000402027217 */ /* 0x000fe40003800200 */
.L_x_2592:
[----:B------:R-:W-:Y:S02]  /*aa80*/  ISETP.GT.AND P0, PT, R0, RZ, !P2 ;  /* 0x000000ff0000720c */ /* 0x000fe40005704270 */
[----:B------:R-:W-:Y:S02]  /*aa90*/  LOP3.LUT P2, RZ, R204, 0x400, RZ, 0xc0, !PT ;  /* 0x00000400ccff7812 */ /* 0x000fe4000784c0ff */
[----:B------:R-:W-:Y:S02]  /*aaa0*/  ISETP.LT.OR P0, PT, R2, 0x1, P0 ;  /* 0x000000010200780c */ /* 0x000fe40000701670 */
[----:B------:R-:W-:Y:S02]  /*aab0*/  FMNMX.FTZ R3, R12, R98, !PT ;  /* 0x000000620c037209 */ /* 0x000fe40007810000 */
[----:B------:R-:W-:Y:S02]  /*aac0*/  FSEL R10, R10, -INF , !P0 ;  /* 0xff8000000a0a7808 */ /* 0x000fe40004000000 */
[----:B------:R-:W-:Y:S02]  /*aad0*/  ISETP.GT.AND P0, PT, R0, 0x1, !P1 ;  /* 0x000000010000780c */ /* 0x000fe40004f04270 */
        /* <DEDUP_REMOVED lines=29> */
[----:B--234-:R-:W-:Y:S02]  /*acb0*/  FSEL R157, R27, -INF , !P0 ;  /* 0xff8000001b9d7808 */ /* 0x01cfe40004000000 */
        /* <DEDUP_REMOVED lines=50> */
[C---:B------:R-:W-:Y:S02]  /*afe0*/  ISETP.GT.AND P0, PT, R0.reuse, 0x38, !P1 ;  /* 0x000000380000780c */ /* 0x040fe40004f04270 */
[----:B------:R-:W-:Y:S02]  /*aff0*/  ISETP.GT.AND P1, PT, R0, 0x48, !P3 ;  /* 0x000000480000780c */ /* 0x000fe40005f24270 */
[C---:B------:R-:W-:Y:S02]  /*b000*/  ISETP.LT.OR P0, PT, R2.reuse, 0x39, P0 ;  /* 0x000000390200780c */ /* 0x040fe40000701670 */
[----:B------:R-:W-:Y:S02]  /*b010*/  ISETP.LT.OR P1, PT, R2, 0x49, P1 ;  /* 0x000000490200780c */ /* 0x000fe40000f21670 */
[----:B------:R-:W-:Y:S02]  /*b020*/  FSEL R223, R62, -INF , !P0 ;  /* 0xff8000003edf7808 */ /* 0x000fe40004000000 */
[----:B------:R-:W-:Y:S02]  /*b030*/  ISETP.GT.AND P0, PT, R0, 0x39, !P6 ;  /* 0x000000390000780c */ /* 0x000fe40007704270 */
[----:B------:R-:W-:Y:S02]  /*b040*/  FMNMX.FTZ R6, R214, R6, !PT ;  /* 0x00000006d6067209 */ /* 0x000fe40007810000 */
[----:B------:R-:W-:Y:S02]  /*b050*/  ISETP.LT.OR P0, PT, R2, 0x3a, P0 ;  /* 0x0000003a0200780c */ /* 0x000fe40000701670 */
[----:B------:R-:W-:Y:S02]  /*b060*/  FMNMX.FTZ R6, R223, R6, !PT ;  /* 0x00000006df067209 */ /* 0x000fe40007810000 */
[----:B------:R-:W-:Y:S02]  /*b070*/  FSEL R222, R63, -INF , !P0 ;  /* 0xff8000003fde7808 */ /* 0x000fe40004000000 */
[----:B------:R-:W-:Y:S02]  /*b080*/  ISETP.GT.AND P0, PT, R0, 0x40, !P5 ;  /* 0x000000400000780c */ /* 0x000fe40006f04270 */
[----:B------:R-:W-:Y:S02]  /*b090*/  FMNMX.FTZ R6, R222, R6, !PT ;  /* 0x00000006de067209 */ /* 0x000fe40007810000 */
[----:B------:R-:W-:Y:S02]  /*b0a0*/  ISETP.LT.OR P0, PT, R2, 0x41, P0 ;  /* 0x000000410200780c */ /* 0x000fe40000701670 */
[----:B------:R-:W-:Y:S02]  /*b0b0*/  FSEL R213, R78, -INF , !P1 ;  /* 0xff8000004ed57808 */ /* 0x000fe40004800000 */
[----:B------:R-:W-:Y:S02]  /*b0c0*/  FSEL R221, R74, -INF , !P0 ;  /* 0xff8000004add7808 */ /* 0x000fe40004000000 */
[----:B------:R-:W-:Y:S02]  /*b0d0*/  ISETP.GT.AND P0, PT, R0, 0x41, !P4 ;  /* 0x000000410000780c */ /* 0x000fe40006704270 */
[----:B------:R-:W-:Y:S02]  /*b0e0*/  FMNMX.FTZ R6, R221, R6, !PT ;  /* 0x00000006dd067209 */ /* 0x000fe40007810000 */
        /* <DEDUP_REMOVED lines=53> */
.L_x_2746:
[----:B--2---:R-:W-:Y:S01]  /*b440*/  FMNMX.FTZ R4, R92, R2, !PT ;  /* 0x000000025c047209 */ /* 0x004fe20007810000 */
[----:B------:R-:W-:-:S05]  /*b450*/  BRA.DIV ~URZ, `(.L_x_2597) ;  /* 0x000111927f007947 */ /* 0x000fca000b800000 */
[----:B------:R-:W-:Y:S04]  /*b460*/  SHFL.BFLY PT, R2, R0, 0x2, 0x1f ;  /* 0x0c401f0000027f89 */ /* 0x000fe800000e0000 */
[----:B------:R-:W-:Y:S04]  /*b470*/  SHFL.BFLY PT, R3, R5, 0x2, 0x1f ;  /* 0x0c401f0005037f89 */ /* 0x000fe800000e0000 */
[----:B------:R-:W2:Y:S02]  /*b480*/  SHFL.BFLY PT, R8, R6, 0x2, 0x1f ;  /* 0x0c401f0006087f89 */ /* 0x000ea400000e0000 */
[----:B-12---:R-:W-:Y:S02]  /*b490*/  FMNMX.FTZ R92, R6, R8, !PT ;  /* 0x00000008065c7209 */ /* 0x006fe40007810000 */
        /* <DEDUP_REMOVED lines=9> */
.L_x_2747:
[C---:B------:R-:W-:Y:S01]  /*b530*/  FMUL.FTZ R0, R97.reuse, c[0x0][0x2d0] ;  /* 0x0000b40061007a20 */ /* 0x040fe20000410000 */
[----:B------:R-:W-:Y:S01]  /*b540*/  FSETP.NEU.FTZ.AND P0, PT, R97, -INF , PT ;  /* 0xff8000006100780b */ /* 0x000fe20003f1d000 */
[----:B------:R-:W-:Y:S01]  /*b550*/  WARPSYNC 0xffffffff ;  /* 0xffffffff00007948 */ /* 0x000fe20003800000 */
[----:B------:R-:W-:Y:S02]  /*b560*/  FSETP.NEU.FTZ.AND P1, PT, R96, -INF , PT ;  /* 0xff8000006000780b */ /* 0x000fe40003f3d000 */
        /* <DEDUP_REMOVED lines=10> */
[----:B------:R2:W3:Y:S01]  /*b610*/  MUFU.EX2 R234, R2 ;  /* 0x0000000200ea7308 */ /* 0x0004e20000000800 */
[--C-:B------:R-:W-:Y:S02]  /*b620*/  FFMA.FTZ R163, R37, c[0x0][0x2d0], -R4.reuse ;  /* 0x0000b40025a37a23 */ /* 0x100fe40000010804 */
[--C-:B------:R-:W-:Y:S02]  /*b630*/  FFMA.FTZ R48, R169, c[0x0][0x2d0], -R4.reuse ;  /* 0x0000b400a9307a23 */ /* 0x100fe40000010804 */
[--C-:B------:R-:W-:Y:S02]  /*b640*/  FFMA.FTZ R71, R168, c[0x0][0x2d0], -R4.reuse ;  /* 0x0000b400a8477a23 */ /* 0x100fe40000010804 */
[--C-:B------:R-:W-:Y:S02]  /*b650*/  FFMA.FTZ R92, R166, c[0x0][0x2d0], -R4.reuse ;  /* 0x0000b400a65c7a23 */ /* 0x100fe40000010804 */
[----:B------:R-:W-:Y:S01]  /*b660*/  FFMA.FTZ R168, R32, c[0x0][0x2d0], -R4 ;  /* 0x0000b40020a87a23 */ /* 0x000fe20000010804 */
[----:B------:R-:W-:Y:S01]  /*b670*/  MUFU.EX2 R250, R66 ;  /* 0x0000004200fa7308 */ /* 0x000fe20000000800 */
[----:B-1----:R-:W-:Y:S05]  /*b680*/  FMUL.FTZ R0, R96, c[0x0][0x2d0] ;  /* 0x0000b40060007a20 */ /* 0x002fea0000410000 */
[----:B------:R-:W-:Y:S04]  /*b690*/  FSEL R40, R0, RZ, P1 ;  /* 0x000000ff00287208 */ /* 0x000fe80000800000 */
[----:B------:R-:W-:Y:S01]  /*b6a0*/  MUFU.EX2 R249, R67 ;  /* 0x0000004300f97308 */ /* 0x000fe20000000800 */
[--C-:B------:R-:W-:Y:S02]  /*b6b0*/  FFMA.FTZ R0, R18, c[0x0][0x2d0], -R40.reuse ;  /* 0x0000b40012007a23 */ /* 0x100fe40000010828 */
[----:B------:R-:W-:Y:S02]  /*b6c0*/  FFMA.FTZ R5, R162, c[0x0][0x2d0], -R40 ;  /* 0x0000b400a2057a23 */ /* 0x000fe40000010828 */
[--C-:B------:R-:W-:Y:S05]  /*b6d0*/  FFMA.FTZ R162, R36, c[0x0][0x2d0], -R4.reuse ;  /* 0x0000b40024a27a23 */ /* 0x100fea0000010804 */
[----:B------:R1:W-:Y:S01]  /*b6e0*/  MUFU.EX2 R227, R0 ;  /* 0x0000000000e37308 */ /* 0x0003e20000000800 */
[--C-:B--2---:R-:W-:Y:S01]  /*b6f0*/  FFMA.FTZ R2, R161, c[0x0][0x2d0], -R4.reuse ;  /* 0x0000b400a1027a23 */ /* 0x104fe20000010804 */
[----:B------:R-:W-:Y:S01]  /*b700*/  LDSM.16.MT88.4 R36, [R193] ;  /* 0x00000000c124783b */ /* 0x000fe20000004200 */
[----:B------:R-:W-:Y:S02]  /*b710*/  FFMA.FTZ R161, R35, c[0x0][0x2d0], -R4 ;  /* 0x0000b40023a17a23 */ /* 0x000fe40000010804 */
[--C-:B------:R-:W-:Y:S02]  /*b720*/  FFMA.FTZ R59, R171, c[0x0][0x2d0], -R40.reuse ;  /* 0x0000b400ab3b7a23 */ /* 0x100fe40000010828 */
[--C-:B------:R-:W-:Y:S02]  /*b730*/  FFMA.FTZ R166, R50, c[0x0][0x2d0], -R40.reuse ;  /* 0x0000b40032a67a23 */ /* 0x100fe40000010828 */
[--C-:B------:R-:W-:Y:S01]  /*b740*/  FFMA.FTZ R65, R177, c[0x0][0x2d0], -R40.reuse ;  /* 0x0000b400b1417a23 */ /* 0x100fe20000010828 */
[----:B------:R2:W-:Y:S01]  /*b750*/  MUFU.EX2 R232, R2 ;  /* 0x0000000200e87308 */ /* 0x0005e20000000800 */
[--C-:B------:R-:W-:Y:S02]  /*b760*/  FFMA.FTZ R64, R176, c[0x0][0x2d0], -R40.reuse ;  /* 0x0000b400b0407a23 */ /* 0x100fe40000010828 */
[--C-:B------:R-:W-:Y:S02]  /*b770*/  FFMA.FTZ R63, R175, c[0x0][0x2d0], -R40.reuse ;  /* 0x0000b400af3f7a23 */ /* 0x100fe40000010828 */
[--C-:B------:R-:W-:Y:S02]  /*b780*/  FFMA.FTZ R62, R174, c[0x0][0x2d0], -R40.reuse ;  /* 0x0000b400ae3e7a23 */ /* 0x100fe40000010828 */
[--C-:B------:R-:W-:Y:S03]  /*b790*/  FFMA.FTZ R61, R172, c[0x0][0x2d0], -R40.reuse ;  /* 0x0000b400ac3d7a23 */ /* 0x100fe60000010828 */
[----:B------:R4:W-:Y:S01]  /*b7a0*/  MUFU.EX2 R241, R5 ;  /* 0x0000000500f17308 */ /* 0x0009e20000000800 */
[----:B-1----:R-:W-:Y:S09]  /*b7b0*/  FFMA.FTZ R0, R22, c[0x0][0x2d0], -R40 ;  /* 0x0000b40016007a23 */ /* 0x002ff20000010828 */
[----:B------:R1:W-:Y:S01]  /*b7c0*/  MUFU.EX2 R231, R0 ;  /* 0x0000000000e77308 */ /* 0x0003e20000000800 */
[----:B--2---:R-:W-:Y:S09]  /*b7d0*/  FMUL.FTZ R2, R95, c[0x0][0x2d0] ;  /* 0x0000b4005f027a20 */ /* 0x004ff20000410000 */
[----:B------:R-:W-:Y:S01]  /*b7e0*/  MUFU.EX2 R247, R59 ;  /* 0x0000003b00f77308 */ /* 0x000fe20000000800 */
[----:B----4-:R-:W-:Y:S09]  /*b7f0*/  FMUL.FTZ R5, R68, c[0x0][0x2d0] ;  /* 0x0000b40044057a20 */ /* 0x010ff20000410000 */
[----:B------:R-:W-:Y:S01]  /*b800*/  MUFU.EX2 R246, R62 ;  /* 0x0000003e00f67308 */ /* 0x000fe20000000800 */
[--C-:B-1----:R-:W-:Y:S02]  /*b810*/  FFMA.FTZ R0, R160, c[0x0][0x2d0], -R4.reuse ;  /* 0x0000b400a0007a23 */ /* 0x102fe40000010804 */
[----:B------:R-:W-:Y:S07]  /*b820*/  FFMA.FTZ R160, R34, c[0x0][0x2d0], -R4 ;  /* 0x0000b40022a07a23 */ /* 0x000fee0000010804 */
[----:B------:R1:W-:Y:S10]  /*b830*/  MUFU.EX2 R242, R0 ;  /* 0x0000000000f27308 */ /* 0x0003f40000000800 */
[----:B------:R-:W-:Y:S10]  /*b840*/  MUFU.EX2 R243, R92 ;  /* 0x0000005c00f37308 */ /* 0x000ff40000000800 */
[----:B------:R-:W-:Y:S01]  /*b850*/  MUFU.EX2 R244, R70 ;  /* 0x0000004600f47308 */ /* 0x000fe20000000800 */
[----:B-1----:R-:W-:Y:S02]  /*b860*/  FFMA.FTZ R0, R156, c[0x0][0x2d0], -R40 ;  /* 0x0000b4009c007a23 */ /* 0x002fe40000010828 */
[--C-:B------:R-:W-:Y:S07]  /*b870*/  FFMA.FTZ R156, R49, c[0x0][0x2d0], -R4.reuse ;  /* 0x0000b400319c7a23 */ /* 0x100fee0000010804 */
[----:B------:R1:W-:Y:S10]  /*b880*/  MUFU.EX2 R235, R0 ;  /* 0x0000000000eb7308 */ /* 0x0003f40000000800 */
[----:B------:R-:W-:Y:S10]  /*b890*/  MUFU.EX2 R165, R165 ;  /* 0x000000a500a57308 */ /* 0x000ff40000000800 */
[----:B------:R-:W-:Y:S01]  /*b8a0*/  MUFU.EX2 R172, R164 ;  /* 0x000000a400ac7308 */ /* 0x000fe20000000800 */
[----:B-1----:R-:W-:Y:S02]  /*b8b0*/  FSEL R0, R97, RZ, P0 ;  /* 0x000000ff61007208 */ /* 0x002fe40000000000 */
[----:B------:R-:W-:Y:S03]  /*b8c0*/  FSETP.NEU.FTZ.AND P0, PT, R95, -INF , PT ;  /* 0xff8000005f00780b */ /* 0x000fe60003f1d000 */
[----:B------:R-:W-:Y:S04]  /*b8d0*/  FADD.FTZ R0, -R0, R93 ;  /* 0x0000005d00007221 */ /* 0x000fe80000010100 */
[----:B------:R-:W-:Y:S01]  /*b8e0*/  MUFU.EX2 R174, R163 ;  /* 0x000000a300ae7308 */ /* 0x000fe20000000800 */
[----:B------:R-:W-:Y:S01]  /*b8f0*/  FSEL R56, R2, RZ, P0 ;  /* 0x000000ff02387208 */ /* 0x000fe20000000000 */
[----:B------:R-:W-:Y:S02]  /*b900*/  FFMA.FTZ R93, R167, c[0x0][0x2d0], -R4 ;  /* 0x0000b400a75d7a23 */ /* 0x000fe40000010804 */
[----:B------:R-:W-:Y:S02]  /*b910*/  FMUL.FTZ R0, R0, c[0x0][0x2d0] ;  /* 0x0000b40000007a20 */ /* 0x000fe40000410000 */
[----:B------:R-:W-:Y:S02]  /*b920*/  FFMA.FTZ R2, R12, c[0x0][0x2d0], -R56 ;  /* 0x0000b4000c027a23 */ /* 0x000fe40000010838 */
[----:B------:R-:W-:Y:S02]  /*b930*/  FFMA.FTZ R167, R33, c[0x0][0x2d0], -R4 ;  /* 0x0000b40021a77a23 */ /* 0x000fe40000010804 */
[----:B------:R1:W-:Y:S01]  /*b940*/  MUFU.EX2 R226, R2 ;  /* 0x0000000200e27308 */ /* 0x0003e20000000800 */
[--C-:B------:R-:W-:Y:S02]  /*b950*/  FFMA.FTZ R58, R181, c[0x0][0x2d0], -R56.reuse ;  /* 0x0000b400b53a7a23 */ /* 0x100fe40000010838 */
[--C-:B------:R-:W-:Y:S07]  /*b960*/  FFMA.FTZ R57, R180, c[0x0][0x2d0], -R56.reuse ;  /* 0x0000b400b4397a23 */ /* 0x100fee0000010838 */
[----:B------:R-:W2:Y:S10]  /*b970*/  MUFU.EX2 R60, R0 ;  /* 0x00000000003c7308 */ /* 0x000eb40000000800 */
[----:B------:R-:W-:Y:S01]  /*b980*/  MUFU.EX2 R180, R160 ;  /* 0x000000a000b47308 */ /* 0x000fe20000000800 */
[--C-:B-1----:R-:W-:Y:S02]  /*b990*/  FFMA.FTZ R2, R20, c[0x0][0x2d0], -R56.reuse ;  /* 0x0000b40014027a23 */ /* 0x102fe40000010838 */
[----:B------:R-:W1:Y:S07]  /*b9a0*/  LDSM.16.MT88.4 R20, [R189] ;  /* 0x00000000bd14783b */ /* 0x000e6e0000004200 */
[----:B------:R4:W5:Y:S10]  /*b9b0*/  MUFU.EX2 R230, R2 ;  /* 0x0000000200e67308 */ /* 0x0009740000000800 */
[----:B------:R-:W-:Y:S01]  /*b9c0*/  MUFU.EX2 R160, R168 ;  /* 0x000000a800a07308 */ /* 0x000fe20000000800 */
[--C-:B----4-:R-:W-:Y:S09]  /*b9d0*/  FFMA.FTZ R2, R19, c[0x0][0x2d0], -R56.reuse ;  /* 0x0000b40013027a23 */ /* 0x110ff20000010838 */
[----:B------:R4:W-:Y:S02]  /*b9e0*/  MUFU.EX2 R233, R2 ;  /* 0x0000000200e97308 */ /* 0x0009e40000000800 */
[----:B----4-:R-:W-:Y:S01]  /*b9f0*/  FFMA.FTZ R2, R16, c[0x0][0x2d0], -R56 ;  /* 0x0000b40010027a23 */ /* 0x010fe20000010838 */
[----:B---3--:R-:W-:Y:S01]  /*ba00*/  F2FP.PACK_AB R72, R234, R225 ;  /* 0x000000e1ea48723e */ /* 0x008fe200000000ff */
[----:B--2---:R-:W-:Y:S01]  /*ba10*/  FMUL.FTZ R4, R60, R100 ;  /* 0x000000643c047220 */ /* 0x004fe20000410000 */
[----:B------:R-:W-:Y:S05]  /*ba20*/  F2FP.PACK_AB R73, R231, R227 ;  /* 0x000000e3e749723e */ /* 0x000fea00000000ff */
[----:B------:R2:W3:Y:S01]  /*ba30*/  MUFU.EX2 R252, R2 ;  /* 0x0000000200fc7308 */ /* 0x0004e20000000800 */
[----:B------:R-:W-:Y:S01]  /*ba40*/  F2FP.PACK_AB R74, R242, R232 ;  /* 0x000000e8f24a723e */ /* 0x000fe200000000ff */
[C---:B------:R-:W-:Y:S01]  /*ba50*/  FMUL.FTZ R16, R60.reuse, R112 ;  /* 0x000000703c107220 */ /* 0x040fe20000410000 */
[----:B------:R-:W-:Y:S01]  /*ba60*/  F2FP.PACK_AB R75, R241, R235 ;  /* 0x000000ebf14b723e */ /* 0x000fe200000000ff */
[----:B------:R-:W-:Y:S01]  /*ba70*/  FMUL.FTZ R17, R60, R113 ;  /* 0x000000713c117220 */ /* 0x000fe20000410000 */
[----:B-----5:R-:W-:Y:S01]  /*ba80*/  F2FP.PACK_AB R76, R230, R226 ;  /* 0x000000e2e64c723e */ /* 0x020fe200000000ff */
[--C-:B------:R-:W-:Y:S02]  /*ba90*/  FFMA.FTZ R113, R54, c[0x0][0x2d0], -R40.reuse ;  /* 0x0000b40036717a23 */ /* 0x100fe40000010828 */
[----:B------:R-:W-:Y:S02]  /*baa0*/  FFMA.FTZ R112, R55, c[0x0][0x2d0], -R40 ;  /* 0x0000b40037707a23 */ /* 0x000fe40000010828 */
[C---:B------:R-:W-:Y:S01]  /*bab0*/  FMUL.FTZ R32, R60.reuse, R120 ;  /* 0x000000783c207220 */ /* 0x040fe20000410000 */
[----:B------:R-:W-:Y:S01]  /*bac0*/  MUFU.EX2 R164, R113 ;  /* 0x0000007100a47308 */ /* 0x000fe20000000800 */
[C---:B------:R-:W-:Y:S02]  /*bad0*/  FMUL.FTZ R33, R60.reuse, R121 ;  /* 0x000000793c217220 */ /* 0x040fe40000410000 */
[----:B------:R-:W-:Y:S02]  /*bae0*/  FFMA.FTZ R100, R81, c[0x0][0x2d0], -R56 ;  /* 0x0000b40051647a23 */ /* 0x000fe40000010838 */
[----:B------:R-:W-:Y:S01]  /*baf0*/  FMUL.FTZ R49, R60, R137 ;  /* 0x000000893c317220 */ /* 0x000fe20000410000 */
[----:B------:R-:W-:Y:S04]  /*bb00*/  MOV R137, R242 ;  /* 0x000000f200897202 */ /* 0x000fe80000000f00 */
[----:B------:R-:W-:Y:S01]  /*bb10*/  MUFU.EX2 R171, R112 ;  /* 0x0000007000ab7308 */ /* 0x000fe20000000800 */
[----:B--2---:R-:W-:Y:S02]  /*bb20*/  FSEL R2, R96, RZ, P1 ;  /* 0x000000ff60027208 */ /* 0x004fe40000800000 */
[----:B---3--:R-:W-:Y:S03]  /*bb30*/  F2FP.PACK_AB R78, R252, R233 ;  /* 0x000000e9fc4e723e */ /* 0x008fe600000000ff */
[----:B------:R-:W-:Y:S01]  /*bb40*/  FADD.FTZ R0, -R2, R94 ;  /* 0x0000005e02007221 */ /* 0x000fe20000010100 */
[----:B------:R-:W-:Y:S03]  /*bb50*/  FSEL R2, R95, RZ, P0 ;  /* 0x000000ff5f027208 */ /* 0x000fe60000000000 */
[----:B------:R2:W-:Y:S01]  /*bb60*/  MUFU.EX2 R242, R61 ;  /* 0x0000003d00f27308 */ /* 0x0005e20000000800 */
[----:B------:R-:W-:Y:S01]  /*bb70*/  FSETP.NEU.FTZ.AND P0, PT, R68, -INF , PT ;  /* 0xff8000004400780b */ /* 0x000fe20003f1d000 */
[----:B------:R-:W-:Y:S03]  /*bb80*/  FMUL.FTZ R0, R0, c[0x0][0x2d0] ;  /* 0x0000b40000007a20 */ /* 0x000fe60000410000 */
[----:B------:R-:W-:Y:S05]  /*bb90*/  FSEL R69, R5, RZ, P0 ;  /* 0x000000ff05457208 */ /* 0x000fea0000000000 */
[----:B------:R3:W4:Y:S01]  /*bba0*/  MUFU.EX2 R3, R0 ;  /* 0x0000000000037308 */ /* 0x0007220000000800 */
        /* <DEDUP_REMOVED lines=8> */
[--C-:B--2---:R-:W-:Y:S02]  /*bc30*/  FFMA.FTZ R61, R159, c[0x0][0x2d0], -R69.reuse ;  /* 0x0000b4009f3d7a23 */ /* 0x104fe40000010845 */
[----:B---3--:R-:W-:Y:S02]  /*bc40*/  FADD.FTZ R0, -R2, R98 ;  /* 0x0000006202007221 */ /* 0x008fe40000010100 */
[C---:B----4-:R-:W-:Y:S02]  /*bc50*/  FMUL.FTZ R6, R3.reuse, R102 ;  /* 0x0000006603067220 */ /* 0x050fe40000410000 */
[----:B------:R-:W-:Y:S02]  /*bc60*/  FMUL.FTZ R0, R0, c[0x0][0x2d0] ;  /* 0x0000b40000007a20 */ /* 0x000fe40000410000 */
[C---:B------:R-:W-:Y:S02]  /*bc70*/  FMUL.FTZ R7, R3.reuse, R103 ;  /* 0x0000006703077220 */ /* 0x040fe40000410000 */
[----:B------:R2:W3:Y:S01]  /*bc80*/  MUFU.EX2 R2, R0 ;  /* 0x0000000000027308 */ /* 0x0004e20000000800 */
[----:B------:R-:W-:Y:S02]  /*bc90*/  FMUL.FTZ R18, R3, R114 ;  /* 0x0000007203127220 */ /* 0x000fe40000410000 */
[--C-:B-----5:R-:W-:Y:S02]  /*bca0*/  FFMA.FTZ R5, R15, c[0x0][0x2d0], -R69.reuse ;  /* 0x0000b4000f057a23 */ /* 0x120fe40000010845 */
[C---:B------:R-:W-:Y:S02]  /*bcb0*/  FMUL.FTZ R19, R3.reuse, R115 ;  /* 0x0000007303137220 */ /* 0x040fe40000410000 */
[C---:B------:R-:W-:Y:S02]  /*bcc0*/  FMUL.FTZ R34, R3.reuse, R122 ;  /* 0x0000007a03227220 */ /* 0x040fe40000410000 */
[----:B------:R-:W-:Y:S01]  /*bcd0*/  FMUL.FTZ R35, R3, R123 ;  /* 0x0000007b03237220 */ /* 0x000fe20000410000 */
[----:B------:R4:W-:Y:S01]  /*bce0*/  MUFU.EX2 R245, R5 ;  /* 0x0000000500f57308 */ /* 0x0009e20000000800 */
[----:B------:R-:W-:Y:S02]  /*bcf0*/  FFMA.FTZ R122, R51, c[0x0][0x2d0], -R40 ;  /* 0x0000b400337a7a23 */ /* 0x000fe40000010828 */
[--C-:B------:R-:W-:Y:S02]  /*bd00*/  FFMA.FTZ R103, R80, c[0x0][0x2d0], -R56.reuse ;  /* 0x0000b40050677a23 */ /* 0x100fe40000010838 */
[--C-:B------:R-:W-:Y:S02]  /*bd10*/  FFMA.FTZ R102, R183, c[0x0][0x2d0], -R56.reuse ;  /* 0x0000b400b7667a23 */ /* 0x100fe40000010838 */
[--C-:B------:R-:W-:Y:S02]  /*bd20*/  FFMA.FTZ R123, R187, c[0x0][0x2d0], -R56.reuse ;  /* 0x0000b400bb7b7a23 */ /* 0x100fe40000010838 */
[C---:B------:R-:W-:Y:S01]  /*bd30*/  FMUL.FTZ R50, R3.reuse, R138 ;  /* 0x0000008a03327220 */ /* 0x040fe20000410000 */
[----:B------:R-:W-:Y:S01]  /*bd40*/  MUFU.EX2 R159, R122 ;  /* 0x0000007a009f7308 */ /* 0x000fe20000000800 */
[----:B------:R-:W5:Y:S01]  /*bd50*/  LDL.LU R138, [R1] ;  /* 0x00000000018a7983 */ /* 0x000f620000300800 */
[----:B------:R-:W-:Y:S02]  /*bd60*/  FMUL.FTZ R51, R3, R139 ;  /* 0x0000008b03337220 */ /* 0x000fe40000410000 */
[--C-:B--2---:R-:W-:Y:S02]  /*bd70*/  FFMA.FTZ R0, R13, c[0x0][0x2d0], -R69.reuse ;  /* 0x0000b4000d007a23 */ /* 0x104fe40000010845 */
[C---:B---3--:R-:W-:Y:S02]  /*bd80*/  FMUL.FTZ R8, R2.reuse, R104 ;  /* 0x0000006802087220 */ /* 0x048fe40000410000 */
[C---:B------:R-:W-:Y:S02]  /*bd90*/  FMUL.FTZ R9, R2.reuse, R105 ;  /* 0x0000006902097220 */ /* 0x040fe40000410000 */
[----:B------:R2:W3:Y:S01]  /*bda0*/  MUFU.EX2 R229, R0 ;  /* 0x0000000000e57308 */ /* 0x0004e20000000800 */
[C---:B------:R-:W-:Y:S02]  /*bdb0*/  FMUL.FTZ R12, R2.reuse, R108 ;  /* 0x0000006c020c7220 */ /* 0x040fe40000410000 */
[----:B------:R-:W-:Y:S02]  /*bdc0*/  FMUL.FTZ R13, R2, R109 ;  /* 0x0000006d020d7220 */ /* 0x000fe40000410000 */
[----:B----4-:R-:W-:Y:S02]  /*bdd0*/  FMUL.FTZ R5, R60, R101 ;  /* 0x000000653c057220 */ /* 0x010fe40000410000 */
[C---:B------:R-:W-:Y:S02]  /*bde0*/  FMUL.FTZ R24, R2.reuse, R88 ;  /* 0x0000005802187220 */ /* 0x040fe40000410000 */
[----:B------:R-:W-:Y:S01]  /*bdf0*/  FMUL.FTZ R25, R2, R89 ;  /* 0x0000005902197220 */ /* 0x000fe20000410000 */
[----:B------:R4:W-:Y:S01]  /*be00*/  MUFU.EX2 R187, R61 ;  /* 0x0000003d00bb7308 */ /* 0x0009e20000000800 */
[----:B------:R-:W-:Y:S01]  /*be10*/  FFMA.FTZ R101, R182, c[0x0][0x2d0], -R56 ;  /* 0x0000b400b6657a23 */ /* 0x000fe20000010838 */
[-C--:B-1----:R-:W-:Y:S05]  /*be20*/  HMMA.16816.F32 R4, R72, R20.reuse, R4 ;  /* 0x000000144804723c */ /* 0x082fea0000001804 */
[C---:B------:R-:W-:Y:S02]  /*be30*/  FMUL.FTZ R29, R2.reuse, R117 ;  /* 0x00000075021d7220 */ /* 0x040fe40000410000 */
[--C-:B------:R-:W-:Y:S01]  /*be40*/  FFMA.FTZ R117, R53, c[0x0][0x2d0], -R40.reuse ;  /* 0x0000b40035757a23 */ /* 0x100fe20000010828 */
[----:B------:R1:W-:Y:S01]  /*be50*/  MUFU.EX2 R183, R71 ;  /* 0x0000004700b77308 */ /* 0x0003e20000000800 */
[C---:B------:R-:W-:Y:S03]  /*be60*/  FMUL.FTZ R28, R2.reuse, R116 ;  /* 0x00000074021c7220 */ /* 0x040fe60000410000 */
[--C-:B--2---:R-:W-:Y:S01]  /*be70*/  FFMA.FTZ R0, R11, c[0x0][0x2d0], -R69.reuse ;  /* 0x0000b4000b007a23 */ /* 0x104fe20000010845 */
[----:B---3--:R-:W-:Y:S01]  /*be80*/  F2FP.PACK_AB R77, R229, R228 ;  /* 0x000000e4e54d723e */ /* 0x008fe200000000ff */
[----:B------:R-:W-:Y:S02]  /*be90*/  FMUL.FTZ R41, R2, R129 ;  /* 0x0000008102297220 */ /* 0x000fe40000410000 */
[--C-:B------:R-:W-:Y:S02]  /*bea0*/  FFMA.FTZ R108, R173, c[0x0][0x2d0], -R40.reuse ;  /* 0x0000b400ad6c7a23 */ /* 0x100fe40000010828 */
[----:B------:R2:W3:Y:S01]  /*beb0*/  MUFU.EX2 R239, R0 ;  /* 0x0000000000ef7308 */ /* 0x0004e20000000800 */
[----:B------:R-:W-:Y:S02]  /*bec0*/  FFMA.FTZ R109, R178, c[0x0][0x2d0], -R40 ;  /* 0x0000b400b26d7a23 */ /* 0x000fe40000010828 */
[--C-:B------:R-:W-:Y:S02]  /*bed0*/  FFMA.FTZ R114, R214, c[0x0][0x2d0], -R69.reuse ;  /* 0x0000b400d6727a23 */ /* 0x100fe40000010845 */
[--C-:B------:R-:W-:Y:S02]  /*bee0*/  FFMA.FTZ R115, R223, c[0x0][0x2d0], -R69.reuse ;  /* 0x0000b400df737a23 */ /* 0x100fe40000010845 */
[----:B----4-:R-:W-:Y:S02]  /*bef0*/  FMUL.FTZ R61, R2, R153 ;  /* 0x00000099023d7220 */ /* 0x010fe40000410000 */
[----:B------:R-:W-:Y:S01]  /*bf00*/  FMUL.FTZ R67, R3, R151 ;  /* 0x0000009703437220 */ /* 0x000fe20000410000 */
[----:B------:R4:W-:Y:S01]  /*bf10*/  MUFU.EX2 R129, R48 ;  /* 0x0000003000817308 */ /* 0x0009e20000000800 */
[--C-:B------:R-:W-:Y:S02]  /*bf20*/  FFMA.FTZ R105, R44, c[0x0][0x2d0], -R56.reuse ;  /* 0x0000b4002c697a23 */ /* 0x100fe40000010838 */
[C---:B------:R-:W-:Y:S02]  /*bf30*/  FMUL.FTZ R44, R2.reuse, R132 ;  /* 0x00000084022c7220 */ /* 0x040fe40000410000 */
[--C-:B------:R-:W-:Y:S02]  /*bf40*/  FFMA.FTZ R104, R45, c[0x0][0x2d0], -R56.reuse ;  /* 0x0000b4002d687a23 */ /* 0x100fe40000010838 */
[----:B------:R-:W-:Y:S02]  /*bf50*/  FMUL.FTZ R45, R2, R133 ;  /* 0x00000085022d7220 */ /* 0x000fe40000410000 */
[--C-:B------:R-:W-:Y:S01]  /*bf60*/  FFMA.FTZ R98, R208, c[0x0][0x2d0], -R56.reuse ;  /* 0x0000b400d0627a23 */ /* 0x100fe20000010838 */
[----:B------:R-:W-:Y:S01]  /*bf70*/  MUFU.EX2 R133, R100 ;  /* 0x0000006400857308 */ /* 0x000fe20000000800 */
[--C-:B-1----:R-:W-:Y:S02]  /*bf80*/  FFMA.FTZ R71, R218, c[0x0][0x2d0], -R69.reuse ;  /* 0x0000b400da477a23 */ /* 0x102fe40000010845 */
[----:B------:R-:W-:Y:S01]  /*bf90*/  FFMA.FTZ R116, R222, c[0x0][0x2d0], -R69 ;  /* 0x0000b400de747a23 */ /* 0x000fe20000010845 */
[----:B--2---:R-:W-:Y:S02]  /*bfa0*/  FSEL R0, R68, RZ, P0 ;  /* 0x000000ff44007208 */ /* 0x004fe40000000000 */
[----:B---3--:R-:W-:Y:S03]  /*bfb0*/  F2FP.PACK_AB R79, R245, R239 ;  /* 0x000000eff54f723e */ /* 0x008fe600000000ff */
[----:B------:R-:W-:Y:S01]  /*bfc0*/  FADD.FTZ R0, -R0, R99 ;  /* 0x0000006300007221 */ /* 0x000fe20000010100 */
[----:B------:R1:W-:Y:S01]  /*bfd0*/  MUFU.EX2 R208, R66 ;  /* 0x0000004200d07308 */ /* 0x0003e20000000800 */
[----:B------:R-:W-:Y:S02]  /*bfe0*/  FFMA.FTZ R99, R209, c[0x0][0x2d0], -R56 ;  /* 0x0000b400d1637a23 */ /* 0x000fe40000010838 */
[----:B------:R-:W-:Y:S02]  /*bff0*/  FMUL.FTZ R0, R0, c[0x0][0x2d0] ;  /* 0x0000b40000007a20 */ /* 0x000fe40000410000 */
[----:B----4-:R-:W-:Y:S01]  /*c000*/  FMUL.FTZ R48, R60, R136 ;  /* 0x000000883c307220 */ /* 0x010fe20000410000 */
[----:B------:R-:W-:Y:S04]  /*c010*/  MOV R136, R241 ;  /* 0x000000f100887202 */ /* 0x000fe80000000f00 */
[----:B------:R-:W2:Y:S10]  /*c020*/  MUFU.EX2 R0, R0 ;  /* 0x0000000000007308 */ /* 0x000eb40000000800 */
[----:B------:R-:W-:Y:S01]  /*c030*/  MUFU.EX2 R173, R99 ;  /* 0x0000006300ad7308 */ /* 0x000fe20000000800 */
[C---:B-1----:R-:W-:Y:S09]  /*c040*/  FMUL.FTZ R66, R3.reuse, R150 ;  /* 0x0000009603427220 */ /* 0x042ff20000410000 */
[----:B------:R-:W-:Y:S01]  /*c050*/  MUFU.EX2 R99, R123 ;  /* 0x0000007b00637308 */ /* 0x000fe20000000800 */
[C---:B--2---:R-:W-:Y:S02]  /*c060*/  FMUL.FTZ R10, R0.reuse, R106 ;  /* 0x0000006a000a7220 */ /* 0x044fe40000410000 */
[C---:B------:R-:W-:Y:S02]  /*c070*/  FMUL.FTZ R11, R0.reuse, R107 ;  /* 0x0000006b000b7220 */ /* 0x040fe40000410000 */
[C---:B------:R-:W-:Y:S02]  /*c080*/  FMUL.FTZ R26, R0.reuse, R90 ;  /* 0x0000005a001a7220 */ /* 0x040fe40000410000 */
[C---:B------:R-:W-:Y:S03]  /*c090*/  FMUL.FTZ R27, R0.reuse, R91 ;  /* 0x0000005b001b7220 */ /* 0x040fe60000410000 */
[----:B------:R-:W-:Y:S01]  /*c0a0*/  MUFU.EX2 R209, R156 ;  /* 0x0000009c00d17308 */ /* 0x000fe20000000800 */
[----:B------:R-:W-:Y:S01]  /*c0b0*/  LDSM.16.MT88.4 R88, [R193+0x800] ;  /* 0x00080000c158783b */ /* 0x000fe20000004200 */
[C---:B------:R-:W-:Y:S04]  /*c0c0*/  HMMA.16816.F32 R8, R76.reuse, R20, R8 ;  /* 0x000000144c08723c */ /* 0x040fe80000001808 */
[C---:B------:R-:W-:Y:S02]  /*c0d0*/  FMUL.FTZ R14, R0.reuse, R110 ;  /* 0x0000006e000e7220 */ /* 0x040fe40000410000 */
[----:B------:R-:W-:Y:S02]  /*c0e0*/  FMUL.FTZ R15, R0, R111 ;  /* 0x0000006f000f7220 */ /* 0x000fe40000410000 */
[C---:B------:R-:W-:Y:S01]  /*c0f0*/  FMUL.FTZ R20, R60.reuse, R84 ;  /* 0x000000543c147220 */ /* 0x040fe20000410000 */
[----:B------:R-:W-:Y:S03]  /*c100*/  MUFU.EX2 R181, R108 ;  /* 0x0000006c00b57308 */ /* 0x000fe60000000800 */
[----:B------:R-:W-:Y:S01]  /*c110*/  FMUL.FTZ R21, R60, R85 ;  /* 0x000000553c157220 */ /* 0x000fe20000410000 */
[-C--:B------:R-:W-:Y:S03]  /*c120*/  HMMA.16816.F32 R12, R76, R22.reuse, R12 ;  /* 0x000000164c0c723c */ /* 0x080fe6000000180c */
[----:B------:R-:W-:Y:S02]  /*c130*/  FMUL.FTZ R30, R0, R118 ;  /* 0x00000076001e7220 */ /* 0x000fe40000410000 */
[--C-:B------:R-:W-:Y:S01]  /*c140*/  FFMA.FTZ R118, R52, c[0x0][0x2d0], -R40.reuse ;  /* 0x0000b40034767a23 */ /* 0x100fe20000010828 */
[----:B------:R-:W-:Y:S01]  /*c150*/  MUFU.EX2 R169, R104 ;  /* 0x0000006800a97308 */ /* 0x000fe20000000800 */
[----:B------:R-:W1:Y:S01]  /*c160*/  LDSM.16.MT88.4 R52, [R190] ;  /* 0x00000000be34783b */ /* 0x000e620000004200 */
[C---:B------:R-:W-:Y:S04]  /*c170*/  HMMA.16816.F32 R16, R72.reuse, R22, R16 ;  /* 0x000000164810723c */ /* 0x040fe80000001810 */
[----:B------:R-:W-:Y:S02]  /*c180*/  FMUL.FTZ R31, R0, R119 ;  /* 0x00000077001f7220 */ /* 0x000fe40000410000 */
[--C-:B------:R-:W-:Y:S02]  /*c190*/  FFMA.FTZ R106, R170, c[0x0][0x2d0], -R40.reuse ;  /* 0x0000b400aa6a7a23 */ /* 0x100fe40000010828 */
[C---:B------:R-:W-:Y:S01]  /*c1a0*/  FMUL.FTZ R22, R3.reuse, R86 ;  /* 0x0000005603167220 */ /* 0x040fe20000410000 */
[----:B------:R-:W-:Y:S03]  /*c1b0*/  MUFU.EX2 R170, R101 ;  /* 0x0000006500aa7308 */ /* 0x000fe60000000800 */
[----:B------:R-:W-:Y:S02]  /*c1c0*/  FMUL.FTZ R23, R3, R87 ;  /* 0x0000005703177220 */ /* 0x000fe40000410000 */
[----:B------:R-:W-:Y:S01]  /*c1d0*/  LDSM.16.MT88.4 R84, [R189+0x800] ;  /* 0x00080000bd54783b */ /* 0x000fe20000004200 */
[C---:B------:R-:W-:Y:S02]  /*c1e0*/  FMUL.FTZ R59, R0.reuse, R147 ;  /* 0x00000093003b7220 */ /* 0x040fe40000410000 */
[----:B------:R-:W-:Y:S02]  /*c1f0*/  FMUL.FTZ R62, R0, R154 ;  /* 0x0000009a003e7220 */ /* 0x000fe40000410000 */
[-C--:B------:R-:W-:Y:S01]  /*c200*/  HMMA.16816.F32 R20, R72, R36.reuse, R20 ;  /* 0x000000244814723c */ /* 0x080fe20000001814 */
[----:B------:R-:W-:Y:S02]  /*c210*/  MUFU.EX2 R147, R102 ;  /* 0x0000006600937308 */ /* 0x000fe40000000800 */
[----:B------:R-:W-:Y:S02]  /*c220*/  FFMA.FTZ R110, R179, c[0x0][0x2d0], -R40 ;  /* 0x0000b400b36e7a23 */ /* 0x000fe40000010828 */
[----:B------:R-:W-:Y:S02]  /*c230*/  FMUL.FTZ R40, R2, R128 ;  /* 0x0000008002287220 */ /* 0x000fe40000410000 */
[C---:B------:R-:W-:Y:S01]  /*c240*/  FMUL.FTZ R42, R0.reuse, R130 ;  /* 0x00000082002a7220 */ /* 0x040fe20000410000 */
[C---:B------:R-:W-:Y:S03]  /*c250*/  HMMA.16816.F32 R24, R76.reuse, R36, R24 ;  /* 0x000000244c18723c */ /* 0x040fe60000001818 */
[----:B------:R-:W-:Y:S01]  /*c260*/  MUFU.EX2 R179, R161 ;  /* 0x000000a100b37308 */ /* 0x000fe20000000800 */
[C---:B------:R-:W-:Y:S02]  /*c270*/  FMUL.FTZ R43, R0.reuse, R131 ;  /* 0x00000083002b7220 */ /* 0x040fe40000410000 */
[----:B------:R-:W-:Y:S02]  /*c280*/  FMUL.FTZ R46, R0, R134 ;  /* 0x00000086002e7220 */ /* 0x000fe40000410000 */
[-C--:B------:R-:W-:Y:S04]  /*c290*/  HMMA.16816.F32 R28, R76, R38.reuse, R28 ;  /* 0x000000264c1c723c */ /* 0x080fe8000000181c */
[C---:B------:R-:W-:Y:S01]  /*c2a0*/  FMUL.FTZ R36, R60.reuse, R124 ;  /* 0x0000007c3c247220 */ /* 0x040fe20000410000 */
[----:B------:R2:W3:Y:S01]  /*c2b0*/  MUFU.EX2 R161, R167 ;  /* 0x000000a700a17308 */ /* 0x0004e20000000800 */
[----:B------:R-:W-:Y:S02]  /*c2c0*/  FMUL.FTZ R37, R60, R125 ;  /* 0x0000007d3c257220 */ /* 0x000fe40000410000 */
[C---:B------:R-:W-:Y:S04]  /*c2d0*/  HMMA.16816.F32 R32, R72.reuse, R38, R32 ;  /* 0x000000264820723c */ /* 0x040fe80000001820 */
[----:B------:R-:W-:Y:S02]  /*c2e0*/  FMUL.FTZ R47, R0, R135 ;  /* 0x00000087002f7220 */ /* 0x000fe40000410000 */
[--C-:B------:R-:W-:Y:S01]  /*c2f0*/  FFMA.FTZ R124, R186, c[0x0][0x2d0], -R56.reuse ;  /* 0x0000b400ba7c7a23 */ /* 0x100fe20000010838 */
[----:B------:R4:W-:Y:S01]  /*c300*/  MUFU.EX2 R134, R57 ;  /* 0x0000003900867308 */ /* 0x0009e20000000800 */
[C---:B------:R-:W-:Y:S04]  /*c310*/  FMUL.FTZ R38, R3.reuse, R126 ;  /* 0x0000007e03267220 */ /* 0x040fe80000410000 */
[----:B------:R-:W-:Y:S02]  /*c320*/  FMUL.FTZ R39, R3, R127 ;  /* 0x0000007f03277220 */ /* 0x000fe40000410000 */
[--C-:B------:R-:W-:Y:S02]  /*c330*/  FFMA.FTZ R126, R184, c[0x0][0x2d0], -R56.reuse ;  /* 0x0000b400b87e7a23 */ /* 0x100fe40000010838 */
[--C-:B------:R-:W-:Y:S01]  /*c340*/  FFMA.FTZ R125, R185, c[0x0][0x2d0], -R56.reuse ;  /* 0x0000b400b97d7a23 */ /* 0x100fe20000010838 */
[----:B------:R4:W4:Y:S01]  /*c350*/  MUFU.EX2 R127, R58 ;  /* 0x0000003a007f7308 */ /* 0x0009220000000800 */
[----:B------:R-:W-:Y:S01]  /*c360*/  FFMA.FTZ R107, R60, R238, R225 ;  /* 0x000000ee3c6b7223 */ /* 0x000fe200000100e1 */
[-C--:B-1----:R-:W-:Y:S01]  /*c370*/  HMMA.16816.F32 R36, R72, R52.reuse, R36 ;  /* 0x000000344824723c */ /* 0x082fe20000001824 */
[----:B--2---:R-:W2:Y:S02]  /*c380*/  LDL R167, [R1+0xc] ;  /* 0x00000c0001a77983 */ /* 0x004ea40000100800 */
[----:B---3--:R-:W-:Y:S01]  /*c390*/  F2FP.PACK_AB R150, R160, R161 ;  /* 0x000000a1a096723e */ /* 0x008fe200000000ff */
[--C-:B------:R-:W-:Y:S02]  /*c3a0*/  FFMA.FTZ R111, R215, c[0x0][0x2d0], -R69.reuse ;  /* 0x0000b400d76f7a23 */ /* 0x100fe40000010845 */
[--C-:B------:R-:W-:Y:S02]  /*c3b0*/  FFMA.FTZ R119, R221, c[0x0][0x2d0], -R69.reuse ;  /* 0x0000b400dd777a23 */ /* 0x100fe40000010845 */
[C---:B------:R-:W-:Y:S01]  /*c3c0*/  HMMA.16816.F32 R40, R76.reuse, R52, R40 ;  /* 0x000000344c28723c */ /* 0x040fe20000001828 */
[----:B------:R1:W-:Y:S03]  /*c3d0*/  MUFU.EX2 R128, R65 ;  /* 0x0000004100807308 */ /* 0x0003e60000000800 */
[----:B----4-:R-:W-:Y:S03]  /*c3e0*/  FMUL.FTZ R57, R2, R145 ;  /* 0x0000009102397220 */ /* 0x010fe60000410000 */
[--C-:B------:R-:W-:Y:S01]  /*c3f0*/  FFMA.FTZ R52, R82, c[0x0][0x2d0], -R56.reuse ;  /* 0x0000b40052347a23 */ /* 0x100fe20000010838 */
[-C--:B------:R-:W-:Y:S03]  /*c400*/  HMMA.16816.F32 R44, R76, R54.reuse, R44 ;  /* 0x000000364c2c723c */ /* 0x080fe6000000182c */
[----:B------:R3:W-:Y:S01]  /*c410*/  MUFU.EX2 R241, R52 ;  /* 0x0000003400f17308 */ /* 0x0007e20000000800 */
[----:B------:R-:W-:Y:S02]  /*c420*/  FFMA.FTZ R53, R83, c[0x0][0x2d0], -R56 ;  /* 0x0000b40053357a23 */ /* 0x000fe40000010838 */
[----:B------:R-:W4:Y:S01]  /*c430*/  LDSM.16.MT88.4 R80, [R192] ;  /* 0x00000000c050783b */ /* 0x000f220000004200 */
[--C-:B------:R-:W-:Y:S01]  /*c440*/  FFMA.FTZ R56, R157, c[0x0][0x2d0], -R69.reuse ;  /* 0x0000b4009d387a23 */ /* 0x100fe20000010845 */
[C---:B------:R-:W-:Y:S04]  /*c450*/  HMMA.16816.F32 R48, R72.reuse, R54, R48 ;  /* 0x000000364830723c */ /* 0x040fe80000001830 */
[----:B------:R-:W-:Y:S01]  /*c460*/  FMUL.FTZ R58, R0, R146 ;  /* 0x00000092003a7220 */ /* 0x000fe20000410000 */
[----:B------:R4:W4:Y:S02]  /*c470*/  MUFU.EX2 R184, R53 ;  /* 0x0000003500b87308 */ /* 0x0009240000000800 */
[C---:B------:R-:W-:Y:S02]  /*c480*/  FMUL.FTZ R54, R3.reuse, R142 ;  /* 0x0000008e03367220 */ /* 0x040fe40000410000 */
[----:B------:R-:W-:Y:S03]  /*c490*/  FMUL.FTZ R55, R3, R143 ;  /* 0x0000008f03377220 */ /* 0x000fe60000410000 */
[----:B-1----:R-:W-:Y:S03]  /*c4a0*/  FMUL.FTZ R65, R60, R149 ;  /* 0x000000953c417220 */ /* 0x002fe60000410000 */
[----:B------:R1:W-:Y:S01]  /*c4b0*/  MUFU.EX2 R130, R56 ;  /* 0x0000003800827308 */ /* 0x0003e20000000800 */
[--C-:B---3--:R-:W-:Y:S02]  /*c4c0*/  FFMA.FTZ R52, R158, c[0x0][0x2d0], -R69.reuse ;  /* 0x0000b4009e347a23 */ /* 0x108fe40000010845 */
[----:B------:R-:W-:Y:S07]  /*c4d0*/  FFMA.FTZ R69, R212, c[0x0][0x2d0], -R69 ;  /* 0x0000b400d4457a23 */ /* 0x000fee0000010845 */
[----:B------:R3:W3:Y:S01]  /*c4e0*/  MUFU.EX2 R131, R52 ;  /* 0x0000003400837308 */ /* 0x0006e20000000800 */
[----:B----4-:R-:W-:Y:S09]  /*c4f0*/  FMUL.FTZ R53, R60, R141 ;  /* 0x0000008d3c357220 */ /* 0x010ff20000410000 */
[----:B------:R4:W4:Y:S01]  /*c500*/  MUFU.EX2 R135, R64 ;  /* 0x0000004000877308 */ /* 0x0009220000000800 */
[----:B-1----:R-:W-:Y:S09]  /*c510*/  FMUL.FTZ R56, R2, R144 ;  /* 0x0000009002387220 */ /* 0x002ff20000410000 */
[----:B------:R1:W-:Y:S01]  /*c520*/  MUFU.EX2 R185, R63 ;  /* 0x0000003f00b97308 */ /* 0x0003e20000000800 */
[C---:B---3--:R-:W-:Y:S09]  /*c530*/  FMUL.FTZ R52, R60.reuse, R140 ;  /* 0x0000008c3c347220 */ /* 0x048ff20000410000 */
[----:B------:R3:W-:Y:S01]  /*c540*/  MUFU.EX2 R143, R103 ;  /* 0x00000067008f7308 */ /* 0x0007e20000000800 */
[-C--:B------:R-:W-:Y:S03]  /*c550*/  HMMA.16816.F32 R52, R72, R80.reuse, R52 ;  /* 0x000000504834723c */ /* 0x080fe60000001834 */
[----:B----4-:R-:W-:Y:S01]  /*c560*/  FMUL.FTZ R64, R60, R148 ;  /* 0x000000943c407220 */ /* 0x010fe20000410000 */
[----:B------:R-:W-:Y:S01]  /*c570*/  F2FP.PACK_AB R148, R180, R179 ;  /* 0x000000b3b494723e */ /* 0x000fe200000000ff */
[----:B------:R-:W-:Y:S03]  /*c580*/  FMUL.FTZ R60, R2, R152 ;  /* 0x00000098023c7220 */ /* 0x000fe60000410000 */
[C---:B------:R-:W-:Y:S01]  /*c590*/  HMMA.16816.F32 R56, R76.reuse, R80, R56 ;  /* 0x000000504c38723c */ /* 0x040fe20000001838 */
[----:B------:R4:W4:Y:S03]  /*c5a0*/  MUFU.EX2 R186, R93 ;  /* 0x0000005d00ba7308 */ /* 0x0009260000000800 */
[----:B-1----:R-:W-:Y:S07]  /*c5b0*/  FMUL.FTZ R63, R0, R155 ;  /* 0x0000009b003f7220 */ /* 0x002fee0000410000 */
[----:B------:R-:W-:Y:S01]  /*c5c0*/  MUFU.EX2 R144, R114 ;  /* 0x0000007200907308 */ /* 0x000fe20000000800 */
[-C--:B------:R-:W-:Y:S01]  /*c5d0*/  HMMA.16816.F32 R60, R76, R82.reuse, R60 ;  /* 0x000000524c3c723c */ /* 0x080fe2000000183c */
[----:B---3--:R-:W-:Y:S06]  /*c5e0*/  LDSM.16.MT88.4 R100, [R190+0x1000] ;  /* 0x00100000be64783b */ /* 0x008fec0000004200 */
[----:B------:R-:W-:Y:S01]  /*c5f0*/  F2FP.PACK_AB R76, R134, R127 ;  /* 0x0000007f864c723e */ /* 0x000fe200000000ff */
[----:B------:R-:W-:Y:S01]  /*c600*/  HMMA.16816.F32 R64, R72, R82, R64 ;  /* 0x000000524840723c */ /* 0x000fe20000001840 */
[----:B------:R1:W-:Y:S01]  /*c610*/  MUFU.EX2 R157, R115 ;  /* 0x00000073009d7308 */ /* 0x0003e20000000800 */
[----:B------:R-:W3:Y:S02]  /*c620*/  LDSM.16.MT88.4 R80, [R190+0x800] ;  /* 0x00080000be50783b */ /* 0x000ee40000004200 */
[----:B------:R-:W-:Y:S01]  /*c630*/  F2FP.PACK_AB R78, R241, R184 ;  /* 0x000000b8f14e723e */ /* 0x000fe200000000ff */
[----:B----4-:R-:W-:Y:S01]  /*c640*/  FFMA.FTZ R93, R3, R240, R227 ;  /* 0x000000f0035d7223 */ /* 0x010fe200000100e3 */
[----:B------:R-:W-:Y:S01]  /*c650*/  F2FP.PACK_AB R77, R130, R131 ;  /* 0x00000083824d723e */ /* 0x000fe200000000ff */
[----:B------:R-:W-:Y:S01]  /*c660*/  FFMA.FTZ R3, R2, R251, R226 ;  /* 0x000000fb02037223 */ /* 0x000fe200000100e2 */
[----:B------:R-:W-:Y:S01]  /*c670*/  F2FP.PACK_AB R72, R183, R129 ;  /* 0x00000081b748723e */ /* 0x000fe200000000ff */
[----:B-----5:R-:W-:Y:S02]  /*c680*/  FFMA.FTZ R2, R0, R138, R228 ;  /* 0x0000008a00027223 */ /* 0x020fe400000100e4 */
[----:B------:R-:W-:Y:S01]  /*c690*/  MUFU.EX2 R182, R106 ;  /* 0x0000006a00b67308 */ /* 0x000fe20000000800 */
        /* <DEDUP_REMOVED lines=8> */
[----:B------:R-:W-:Y:S01]  /*c720*/  FADD.FTZ R0, R137, R0 ;  /* 0x0000000089007221 */ /* 0x000fe20000010000 */
[----:B------:R-:W-:Y:S01]  /*c730*/  MUFU.EX2 R146, R105 ;  /* 0x0000006900927308 */ /* 0x000fe20000000800 */
[-C--:B------:R-:W-:Y:S01]  /*c740*/  HMMA.16816.F32 R4, R72, R84.reuse, R4 ;  /* 0x000000544804723c */ /* 0x080fe20000001804 */
[----:B-1----:R-:W-:Y:S02]  /*c750*/  LDSM.16.MT88.4 R112, [R189+0x2000] ;  /* 0x00200000bd70783b */ /* 0x002fe40000004200 */
[----:B------:R-:W-:Y:S04]  /*c760*/  FADD.FTZ R3, R230, R3 ;  /* 0x00000003e6037221 */ /* 0x000fe80000010000 */
[----:B------:R-:W-:Y:S01]  /*c770*/  FADD.FTZ R3, R233, R3 ;  /* 0x00000003e9037221 */ /* 0x000fe20000010000 */
[C---:B------:R-:W-:Y:S01]  /*c780*/  HMMA.16816.F32 R8, R76.reuse, R84, R8 ;  /* 0x000000544c08723c */ /* 0x040fe20000001808 */
[----:B------:R1:W-:Y:S03]  /*c790*/  MUFU.EX2 R132, R70 ;  /* 0x0000004600847308 */ /* 0x0003e60000000800 */
[----:B------:R-:W-:Y:S04]  /*c7a0*/  FADD.FTZ R3, R252, R3 ;  /* 0x00000003fc037221 */ /* 0x000fe80000010000 */
[-C--:B------:R-:W-:Y:S03]  /*c7b0*/  HMMA.16816.F32 R12, R76, R86.reuse, R12 ;  /* 0x000000564c0c723c */ /* 0x080fe6000000180c */
[----:B------:R4:W-:Y:S05]  /*c7c0*/  MUFU.EX2 R142, R71 ;  /* 0x00000047008e7308 */ /* 0x0009ea0000000800 */
[C---:B------:R-:W-:Y:S01]  /*c7d0*/  HMMA.16816.F32 R16, R72.reuse, R86, R16 ;  /* 0x000000564810723c */ /* 0x040fe20000001810 */
[----:B------:R-:W5:Y:S04]  /*c7e0*/  LDSM.16.MT88.4 R84, [R192+0x800] ;  /* 0x00080000c054783b */ /* 0x000f680000004200 */
[----:B------:R3:W-:Y:S03]  /*c7f0*/  MUFU.EX2 R141, R92 ;  /* 0x0000005c008d7308 */ /* 0x0007e60000000800 */
[-C--:B------:R-:W-:Y:S04]  /*c800*/  HMMA.16816.F32 R20, R72, R88.reuse, R20 ;  /* 0x000000584814723c */ /* 0x080fe80000001814 */
[----:B-1----:R-:W-:Y:S03]  /*c810*/  FADD.FTZ R70, R231, R93 ;  /* 0x0000005de7467221 */ /* 0x002fe60000010000 */
[----:B------:R-:W-:Y:S01]  /*c820*/  MUFU.EX2 R140, R94 ;  /* 0x0000005e008c7308 */ /* 0x000fe20000000800 */
[C---:B------:R-:W-:Y:S04]  /*c830*/  HMMA.16816.F32 R24, R76.reuse, R88, R24 ;  /* 0x000000584c18723c */ /* 0x040fe80000001818 */
[----:B------:R-:W-:Y:S02]  /*c840*/  FADD.FTZ R70, R235, R70 ;  /* 0x00000046eb467221 */ /* 0x000fe40000010000 */
[----:B----4-:R-:W-:Y:S02]  /*c850*/  FADD.FTZ R71, R129, R0 ;  /* 0x0000000081477221 */ /* 0x010fe40000010000 */
[-C--:B------:R-:W-:Y:S01]  /*c860*/  HMMA.16816.F32 R28, R76, R90.reuse, R28 ;  /* 0x0000005a4c1c723c */ /* 0x080fe2000000181c */
[----:B------:R-:W-:Y:S03]  /*c870*/  MUFU.EX2 R178, R162 ;  /* 0x000000a200b27308 */ /* 0x000fe60000000800 */
[----:B------:R-:W-:Y:S02]  /*c880*/  FADD.FTZ R70, R136, R70 ;  /* 0x0000004688467221 */ /* 0x000fe40000010000 */
[----:B------:R-:W-:Y:S01]  /*c890*/  LDSM.16.MT88.4 R136, [R190+0x2000] ;  /* 0x00200000be88783b */ /* 0x000fe20000004200 */
[----:B---3--:R-:W-:Y:S01]  /*c8a0*/  FADD.FTZ R92, R245, R2 ;  /* 0x00000002f55c7221 */ /* 0x008fe20000010000 */
[C---:B------:R-:W-:Y:S03]  /*c8b0*/  HMMA.16816.F32 R32, R72.reuse, R90, R32 ;  /* 0x0000005a4820723c */ /* 0x040fe60000001820 */
[----:B------:R-:W-:Y:S01]  /*c8c0*/  MUFU.EX2 R176, R110 ;  /* 0x0000006e00b07308 */ /* 0x000fe20000000800 */
[----:B------:R-:W-:Y:S02]  /*c8d0*/  FADD.FTZ R2, R127, R3 ;  /* 0x000000037f027221 */ /* 0x000fe40000010000 */
[----:B------:R-:W1:Y:S01]  /*c8e0*/  LDSM.16.MT88.4 R88, [R189+0x1000] ;  /* 0x00100000bd58783b */ /* 0x000e620000004200 */
[----:B------:R-:W-:Y:S01]  /*c8f0*/  FADD.FTZ R0, R131, R92 ;  /* 0x0000005c83007221 */ /* 0x000fe20000010000 */
[-C--:B------:R-:W-:Y:S04]  /*c900*/  HMMA.16816.F32 R36, R72, R80.reuse, R36 ;  /* 0x000000504824723c */ /* 0x080fe80000001824 */
[----:B------:R-:W-:Y:S01]  /*c910*/  FADD.FTZ R2, R134, R2 ;  /* 0x0000000286027221 */ /* 0x000fe20000010000 */
[----:B------:R-:W-:Y:S01]  /*c920*/  MUFU.EX2 R177, R109 ;  /* 0x0000006d00b17308 */ /* 0x000fe20000000800 */
[----:B------:R-:W-:Y:S02]  /*c930*/  FADD.FTZ R0, R130, R0 ;  /* 0x0000000082007221 */ /* 0x000fe40000010000 */
[C---:B------:R-:W-:Y:S04]  /*c940*/  HMMA.16816.F32 R40, R76.reuse, R80, R40 ;  /* 0x000000504c28723c */ /* 0x040fe80000001828 */
[----:B------:R-:W-:Y:S02]  /*c950*/  FADD.FTZ R70, R128, R70 ;  /* 0x0000004680467221 */ /* 0x000fe40000010000 */
[----:B------:R-:W-:Y:S01]  /*c960*/  FADD.FTZ R0, R187, R0 ;  /* 0x00000000bb007221 */ /* 0x000fe20000010000 */
[----:B------:R-:W-:Y:S01]  /*c970*/  MUFU.EX2 R163, R117 ;  /* 0x0000007500a37308 */ /* 0x000fe20000000800 */
[-C--:B------:R-:W-:Y:S04]  /*c980*/  HMMA.16816.F32 R44, R76, R82.reuse, R44 ;  /* 0x000000524c2c723c */ /* 0x080fe8000000182c */
[----:B------:R-:W-:Y:S02]  /*c990*/  FADD.FTZ R0, R208, R0 ;  /* 0x00000000d0007221 */ /* 0x000fe40000010000 */
[----:B------:R-:W-:Y:S02]  /*c9a0*/  FADD.FTZ R3, R135, R70 ;  /* 0x0000004687037221 */ /* 0x000fe40000010000 */
[C---:B------:R-:W-:Y:S01]  /*c9b0*/  HMMA.16816.F32 R48, R72.reuse, R82, R48 ;  /* 0x000000524830723c */ /* 0x040fe20000001830 */
[----:B------:R-:W3:Y:S01]  /*c9c0*/  LDSM.16.MT88.4 R80, [R193+0x1000] ;  /* 0x00100000c150783b */ /* 0x000ee20000004200 */
[----:B------:R-:W4:Y:S02]  /*c9d0*/  MUFU.EX2 R162, R118 ;  /* 0x0000007600a27308 */ /* 0x000f240000000800 */
[----:B------:R-:W-:Y:S02]  /*c9e0*/  FADD.FTZ R2, R184, R2 ;  /* 0x00000002b8027221 */ /* 0x000fe40000010000 */
[----:B------:R-:W-:Y:S02]  /*c9f0*/  FADD.FTZ R3, R185, R3 ;  /* 0x00000003b9037221 */ /* 0x000fe40000010000 */
[-C--:B-----5:R-:W-:Y:S04]  /*ca00*/  HMMA.16816.F32 R52, R72, R84.reuse, R52 ;  /* 0x000000544834723c */ /* 0x0a0fe80000001834 */
[----:B------:R-:W5:Y:S01]  /*ca10*/  MUFU.EX2 R158, R166 ;  /* 0x000000a6009e7308 */ /* 0x000f620000000800 */
[----:B------:R-:W-:Y:S02]  /*ca20*/  FADD.FTZ R2, R241, R2 ;  /* 0x00000002f1027221 */ /* 0x000fe40000010000 */
[----:B------:R-:W-:Y:S01]  /*ca30*/  FADD.FTZ R3, R246, R3 ;  /* 0x00000003f6037221 */ /* 0x000fe20000010000 */
[C---:B------:R-:W-:Y:S06]  /*ca40*/  HMMA.16816.F32 R56, R76.reuse, R84, R56 ;  /* 0x000000544c38723c */ /* 0x040fec0000001838 */
[----:B------:R-:W-:Y:S02]  /*ca50*/  MUFU.EX2 R175, R98 ;  /* 0x0000006200af7308 */ /* 0x000fe40000000800 */
[-C--:B------:R-:W-:Y:S04]  /*ca60*/  HMMA.16816.F32 R60, R76, R86.reuse, R60 ;  /* 0x000000564c3c723c */ /* 0x080fe8000000183c */
[----:B----4-:R-:W-:Y:S03]  /*ca70*/  F2FP.PACK_AB R149, R162, R163 ;  /* 0x000000a3a295723e */ /* 0x010fe600000000ff */
[----:B------:R-:W-:Y:S01]  /*ca80*/  F2FP.PACK_AB R76, R143, R133 ;  /* 0x000000858f4c723e */ /* 0x000fe200000000ff */
[----:B------:R-:W-:Y:S01]  /*ca90*/  HMMA.16816.F32 R64, R72, R86, R64 ;  /* 0x000000564840723c */ /* 0x000fe20000001840 */
[----:B------:R-:W4:Y:S01]  /*caa0*/  LDSM.16.MT88.4 R84, [R192+0x1000] ;  /* 0x00100000c054783b */ /* 0x000f220000004200 */
        /* <DEDUP_REMOVED lines=9> */
[----:B-----5:R-:W-:Y:S03]  /*cb40*/  F2FP.PACK_AB R151, R158, R159 ;  /* 0x0000009f9e97723e */ /* 0x020fe600000000ff */
[-C--:B-1----:R-:W-:Y:S01]  /*cb50*/  HMMA.16816.F32 R4, R72, R88.reuse, R4 ;  /* 0x000000584804723c */ /* 0x082fe20000001804 */
[----:B------:R-:W1:Y:S07]  /*cb60*/  MUFU.EX2 R98, R124 ;  /* 0x0000007c00627308 */ /* 0x000e6e0000000800 */
[C---:B------:R-:W-:Y:S03]  /*cb70*/  HMMA.16816.F32 R8, R76.reuse, R88, R8 ;  /* 0x000000584c08723c */ /* 0x040fe60000001808 */
[----:B------:R-:W-:Y:S05]  /*cb80*/  MUFU.EX2 R94, R125 ;  /* 0x0000007d005e7308 */ /* 0x000fea0000000800 */
[-C--:B------:R-:W-:Y:S05]  /*cb90*/  HMMA.16816.F32 R12, R76, R90.reuse, R12 ;  /* 0x0000005a4c0c723c */ /* 0x080fea000000180c */
[----:B------:R-:W5:Y:S03]  /*cba0*/  MUFU.EX2 R93, R126 ;  /* 0x0000007e005d7308 */ /* 0x000f660000000800 */
[C---:B------:R-:W-:Y:S01]  /*cbb0*/  HMMA.16816.F32 R16, R72.reuse, R90, R16 ;  /* 0x0000005a4810723c */ /* 0x040fe20000001810 */
[----:B------:R-:W-:Y:S03]  /*cbc0*/  LDSM.16.MT88.4 R88, [R193+0x1800] ;  /* 0x00180000c158783b */ /* 0x000fe60000004200 */
[----:B-1----:R-:W-:Y:S02]  /*cbd0*/  F2FP.PACK_AB R152, R98, R99 ;  /* 0x000000636298723e */ /* 0x002fe400000000ff */
[C---:B--2---:R-:W-:Y:S02]  /*cbe0*/  ISETP.GT.AND P0, PT, R206.reuse, R167, PT ;  /* 0x000000a7ce00720c */ /* 0x044fe40003f04270 */
[-C--:B---3--:R-:W-:Y:S04]  /*cbf0*/  HMMA.16816.F32 R20, R72, R80.reuse, R20 ;  /* 0x000000504814723c */ /* 0x088fe80000001814 */
[----:B------:R-:W-:Y:S04]  /*cc00*/  IADD3 R206, R206, -0x1, RZ ;  /* 0xffffffffcece7810 */ /* 0x000fe80007ffe0ff */
[C---:B------:R-:W-:Y:S04]  /*cc10*/  HMMA.16816.F32 R24, R76.reuse, R80, R24 ;  /* 0x000000504c18723c */ /* 0x040fe80000001818 */
[----:B-----5:R-:W-:Y:S04]  /*cc20*/  F2FP.PACK_AB R154, R93, R94 ;  /* 0x0000005e5d9a723e */ /* 0x020fe800000000ff */
        /* <DEDUP_REMOVED lines=23> */
[----:B------:R-:W-:Y:S07]  /*cda0*/  MUFU.EX2 R81, R121 ;  /* 0x0000007900517308 */ /* 0x000fee0000000800 */
[-C--:B------:R-:W-:Y:S03]  /*cdb0*/  HMMA.16816.F32 R12, R76, R82.reuse, R12 ;  /* 0x000000524c0c723c */ /* 0x080fe6000000180c */
[----:B------:R-:W1:Y:S05]  /*cdc0*/  MUFU.EX2 R80, R69 ;  /* 0x0000004500507308 */ /* 0x000e6a0000000800 */
[C---:B------:R-:W-:Y:S05]  /*cdd0*/  HMMA.16816.F32 R16, R72.reuse, R82, R16 ;  /* 0x000000524810723c */ /* 0x040fea0000001810 */
[----:B------:R4:W-:Y:S03]  /*cde0*/  MUFU.EX2 R82, R120 ;  /* 0x0000007800527308 */ /* 0x0009e60000000800 */
[-C--:B------:R-:W-:Y:S07]  /*cdf0*/  HMMA.16816.F32 R20, R72, R88.reuse, R20 ;  /* 0x000000584814723c */ /* 0x080fee0000001814 */
[----:B------:R-:W5:Y:S01]  /*ce00*/  MUFU.EX2 R83, R119 ;  /* 0x0000007700537308 */ /* 0x000f620000000800 */
[C---:B------:R-:W-:Y:S04]  /*ce10*/  HMMA.16816.F32 R24, R76.reuse, R88, R24 ;  /* 0x000000584c18723c */ /* 0x040fe80000001818 */
[----:B-1----:R-:W-:Y:S01]  /*ce20*/  F2FP.PACK_AB R155, R80, R81 ;  /* 0x00000051509b723e */ /* 0x002fe200000000ff */
[----:B------:R-:W-:Y:S03]  /*ce30*/  FADD.FTZ R69, R183, R71 ;  /* 0x00000047b7457221 */ /* 0x000fe60000010000 */
[-C--:B------:R-:W-:Y:S04]  /*ce40*/  HMMA.16816.F32 R28, R76, R90.reuse, R28 ;  /* 0x0000005a4c1c723c */ /* 0x080fe8000000181c */
[----:B------:R-:W-:Y:S01]  /*ce50*/  FADD.FTZ R69, R186, R69 ;  /* 0x00000045ba457221 */ /* 0x000fe20000010000 */
[----:B----4-:R-:W1:Y:S03]  /*ce60*/  LDSM.16.MT88.4 R120, [R193+0x2000] ;  /* 0x00200000c178783b */ /* 0x010e660000004200 */
[C---:B------:R-:W-:Y:S04]  /*ce70*/  HMMA.16816.F32 R32, R72.reuse, R90, R32 ;  /* 0x0000005a4820723c */ /* 0x040fe80000001820 */
[----:B-----5:R-:W-:Y:S04]  /*ce80*/  F2FP.PACK_AB R153, R82, R83 ;  /* 0x000000535299723e */ /* 0x020fe800000000ff */
        /* <DEDUP_REMOVED lines=9> */
[----:B------:R-:W2:Y:S07]  /*cf20*/  LDSM.16.MT88.4 R4, [R192+0x2000] ;  /* 0x00200000c004783b */ /* 0x000eae0000004200 */
        /* <DEDUP_REMOVED lines=51> */
[----:B------:R-:W-:Y:S01]  /*d260*/  FADD.FTZ R5, R83, R5 ;  /* 0x0000000553057221 */ /* 0x000fe20000010000 */
[-C--:B------:R-:W-:Y:S01]  /*d270*/  MOV R61, R68.reuse ;  /* 0x00000044003d7202 */ /* 0x080fe20000000f00 */
[----:B------:R-:W-:Y:S01]  /*d280*/  FADD.FTZ R4, R180, R3 ;  /* 0x00000003b4047221 */ /* 0x000fe20000010000 */
[----:B------:R-:W-:Y:S01]  /*d290*/  MOV R99, R68 ;  /* 0x0000004400637202 */ /* 0x000fe20000000f00 */
[----:B------:R-:W-:Y:S04]  /*d2a0*/  FADD.FTZ R3, R162, R2 ;  /* 0x00000002a2037221 */ /* 0x000fe80000010000 */
        /* <DEDUP_REMOVED lines=8> */
[----:B------:R-:W-:Y:S01]  /*d330*/  MOV R94, R96 ;  /* 0x00000060005e7202 */ /* 0x000fe20000000f00 */
[----:B------:R-:W-:Y:S01]  /*d340*/  FADD.FTZ R238, R160, R4 ;  /* 0x00000004a0ee7221 */ /* 0x000fe20000010000 */
[----:B------:R1:W-:Y:S01]  /*d350*/  STL [R1], R0 ;  /* 0x0000000001007387 */ /* 0x0003e20000100800 */
[----:B------:R-:W-:Y:S02]  /*d360*/  FADD.FTZ R240, R158, R3 ;  /* 0x000000039ef07221 */ /* 0x000fe40000010000 */
[----:B------:R-:W-:Y:S01]  /*d370*/  FADD.FTZ R251, R93, R2 ;  /* 0x000000025dfb7221 */ /* 0x000fe20000010000 */
[----:B------:R-:W-:Y:S01]  /*d380*/  MOV R93, R97 ;  /* 0x00000061005d7202 */ /* 0x000fe20000000f00 */
[----:B-1----:R-:W-:-:S05]  /*d390*/  @P0 BRA `(.L_x_2598) ;  /* 0xffffaf6000000947 */ /* 0x002fca000383ffff */
.L_x_2567:
        /* <DEDUP_REMOVED lines=22> */
.L_x_2601:
[----:B------:R-:W-:-:S04]  /*d500*/  MOV R3, 0x1 ;  /* 0x0000000100037802 */ /* 0x000fc80000000f00 */
[----:B------:R-:W-:-:S13]  /*d510*/  ISETP.NE.AND P0, PT, R3, c[0x0][0x32c], PT ;  /* 0x0000cb0003007a0c */ /* 0x000fda0003f05270 */
[----:B------:R-:W-:-:S05]  /*d520*/  @P0 IMAD.HI.U32 R3, R0, c[0x0][0x330], RZ ;  /* 0x0000cc0000030a27 */ /* 0x000fca00078e00ff */
[----:B------:R-:W-:Y:S02]  /*d530*/  @P0 SHF.R.U32.HI R0, RZ, c[0x0][0x334], R3 ;  /* 0x0000cd00ff000a19 */ /* 0x000fe40000011603 */
.L_x_2602:
[----:B------:R-:W-:Y:S05]  /*d540*/  BSYNC B0 ;  /* 0x0000000000007941 */ /* 0x000fea0003800000 */
.L_x_2600:
[----:B------:R-:W-:-:S05]  /*d550*/  IMAD R0, R0, c[0x0][0x32c], RZ ;  /* 0x0000cb0000007a24 */ /* 0x000fca00078e02ff */
[----:B------:R-:W-:-:S03]  /*d560*/  IMNMX R2, R2, R0, !PT ;  /* 0x0000000002027217 */ /* 0x000fc60007800200 */
.L_x_2599:
        /* <DEDUP_REMOVED lines=12> */
.L_x_2614:
        /* <DEDUP_REMOVED lines=33> */
[C---:B------:R-:W-:Y:S04]  /*d840*/  IMAD.WIDE.U32 R2, R211.reuse, c[0x0][0x218], R2 ;  /* 0x00008600d3027a25 */ /* 0x040fe800078e0002 */
        /* <DEDUP_REMOVED lines=8> */
.L_x_2748:
        /* <DEDUP_REMOVED lines=23> */
.L_x_2749:
[----:B------:R-:W-:Y:S02]  /*da40*/  ISETP.GE.AND P1, PT, R205, c[0x0][0x1d4], PT ;  /* 0x00007500cd007a0c */ /* 0x000fe40003f26270 */
[----:B--2---:R-:W-:Y:S05]  /*da50*/  IADD3 R2, P0, R4, R20, RZ ;  /* 0x0000001404027210 */ /* 0x004fea0007f1e0ff */
[----:B-1----:R-:W-:Y:S06]  /*da60*/  IMAD.X R3, R5, 0x1, R6, P0 ;  /* 0x0000000105037824 */ /* 0x002fec00000e0606 */
[----:B------:R-:W-:Y:S01]  /*da70*/  @!PT LDS RZ, [RZ] ;  /* 0x00000000fffff984 */ /* 0x000fe20000000800 */
[----:B------:R-:W-:Y:S01]  /*da80*/  @!PT LDS RZ, [RZ] ;  /* 0x00000000fffff984 */ /* 0x000fe20000000800 */
[----:B------:R-:W-:Y:S01]  /*da90*/  @!PT LDS RZ, [RZ] ;  /* 0x00000000fffff984 */ /* 0x000fe20000000800 */
[----:B------:R1:W-:Y:S02]  /*daa0*/  LDGSTS.E.BYPASS.LTC128B.128 [R207+0x2100], [R2.64], !P1 ;  /* 0x0210000002cf7fae */ /* 0x0003e4000c901d46 */
.L_x_2605:
[----:B-1-34-:R-:W-:Y:S05]  /*dab0*/  BSYNC B0 ;  /* 0x0000000000007941 */ /* 0x01afea0003800000 */
.L_x_2604:
        /* <DEDUP_REMOVED lines=118> */
[--C-:B------:R-:W-:Y:S01]  /*e220*/  IMAD.MOV.U32 R2, RZ, RZ, R3.reuse ;  /* 0x000000ffff027224 */ /* 0x100fe200078e0003 */
[----:B------:R-:W-:Y:S05]  /*e230*/  @P2 SHF.R.U32.HI R2, RZ, c[0x0][0x2c0], R92 ;  /* 0x0000b000ff022a19 */ /* 0x000fea000001165c */
[C---:B----4-:R-:W-:Y:S04]  /*e240*/  @!P1 IADD3 R92, P0, R2.reuse, R212, RZ ;  /* 0x000000d4025c9210 */ /* 0x050fe80007f1e0ff */
[----:B-----5:R-:W-:Y:S01]  /*e250*/  @!P1 LEA.HI.X.SX32 R95, R2, R94, 0x1, P0 ;  /* 0x0000005e025f9211 */ /* 0x020fe200000f0eff */
        /* <DEDUP_REMOVED lines=21> */
.L_x_2750:
        /* <DEDUP_REMOVED lines=23> */
.L_x_2751:
[----:B------:R-:W-:Y:S02]  /*e520*/  ISETP.GE.AND P1, PT, R205, c[0x0][0x1d4], PT ;  /* 0x00007500cd007a0c */ /* 0x000fe40003f26270 */
[----:B--2---:R-:W-:Y:S05]  /*e530*/  IADD3 R2, P0, R92, R163, RZ ;  /* 0x000000a35c027210 */ /* 0x004fea0007f1e0ff */
[----:B-1----:R-:W-:Y:S06]  /*e540*/  IMAD.X R3, R94, 0x1, R95, P0 ;  /* 0x000000015e037824 */ /* 0x002fec00000e065f */
[----:B------:R-:W-:Y:S01]  /*e550*/  @!PT LDS RZ, [RZ] ;  /* 0x00000000fffff984 */ /* 0x000fe20000000800 */
[----:B------:R-:W-:Y:S01]  /*e560*/  @!PT LDS RZ, [RZ] ;  /* 0x00000000fffff984 */ /* 0x000fe20000000800 */
[----:B------:R-:W-:Y:S01]  /*e570*/  @!PT LDS RZ, [RZ] ;  /* 0x00000000fffff984 */ /* 0x000fe20000000800 */
[----:B------:R1:W-:Y:S02]  /*e580*/  LDGSTS.E.BYPASS.LTC128B.128 [R207+0x4900], [R2.64], !P1 ;  /* 0x0490000002cf7fae */ /* 0x0003e4000c901d46 */
.L_x_2609:
[----:B------:R-:W-:Y:S05]  /*e590*/  BSYNC B0 ;  /* 0x0000000000007941 */ /* 0x000fea0003800000 */
.L_x_2608:
        /* <DEDUP_REMOVED lines=83> */
.L_x_2752:
[----:B--2---:R-:W-:Y:S01]  /*ead0*/  FMNMX.FTZ R97, R92, R2, !PT ;  /* 0x000000025c617209 */ /* 0x004fe20007810000 */
[----:B------:R-:W-:-:S05]  /*eae0*/  BRA.DIV ~URZ, `(.L_x_2613) ;  /* 0x0000e8227f007947 */ /* 0x000fca000b800000 */
[----:B------:R-:W-:Y:S04]  /*eaf0*/  SHFL.BFLY PT, R3, R94, 0x2, 0x1f ;  /* 0x0c401f005e037f89 */ /* 0x000fe800000e0000 */
[----:B------:R-:W-:Y:S04]  /*eb00*/  SHFL.BFLY PT, R2, R95, 0x2, 0x1f ;  /* 0x0c401f005f027f89 */ /* 0x000fe800000e0000 */
[----:B-1----:R-:W1:Y:S02]  /*eb10*/  SHFL.BFLY PT, R92, R156, 0x2, 0x1f ;  /* 0x0c401f009c5c7f89 */ /* 0x002e6400000e0000 */
[----:B-1----:R-:W-:Y:S02]  /*eb20*/  FMNMX.FTZ R92, R156, R92, !PT ;  /* 0x0000005c9c5c7209 */ /* 0x002fe40007810000 */
[----:B------:R-:W-:Y:S02]  /*eb30*/  FMNMX.FTZ R3, R94, R3, !PT ;  /* 0x000000035e037209 */ /* 0x000fe40007810000 */
[----:B------:R-:W1:Y:S01]  /*eb40*/  SHFL.BFLY PT, R94, R97, 0x1, 0x1f ;  /* 0x0c201f00615e7f89 */ /* 0x000e6200000e0000 */
[----:B------:R-:W-:Y:S03]  /*eb50*/  FMNMX.FTZ R95, R95, R2, !PT ;  /* 0x000000025f5f7209 */ /* 0x000fe60007810000 */
[----:B------:R-:W2:Y:S04]  /*eb60*/  SHFL.BFLY PT, R96, R3, 0x1, 0x1f ;  /* 0x0c201f0003607f89 */ /* 0x000ea800000e0000 */
[----:B------:R-:W3:Y:S04]  /*eb70*/  SHFL.BFLY PT, R157, R95, 0x1, 0x1f ;  /* 0x0c201f005f9d7f89 */ /* 0x000ee800000e0000 */
[----:B------:R4:W4:Y:S01]  /*eb80*/  SHFL.BFLY PT, R2, R92, 0x1, 0x1f ;  /* 0x0c201f005c027f89 */ /* 0x00092200000e0000 */
[----:B-1----:R-:W-:Y:S02]  /*eb90*/  FMNMX.FTZ R97, R97, R94, !PT ;  /* 0x0000005e61617209 */ /* 0x002fe40007810000 */
[----:B--2---:R-:W-:Y:S02]  /*eba0*/  FMNMX.FTZ R96, R3, R96, !PT ;  /* 0x0000006003607209 */ /* 0x004fe40007810000 */
[----:B---3--:R-:W-:Y:S02]  /*ebb0*/  FMNMX.FTZ R95, R95, R157, !PT ;  /* 0x0000009d5f5f7209 */ /* 0x008fe40007810000 */
.L_x_2753:
[C---:B------:R-:W-:Y:S01]  /*ebc0*/  FADD.FTZ R0, -R97.reuse, R0 ;  /* 0x0000000061007221 */ /* 0x040fe20000010100 */
[----:B------:R-:W2:Y:S01]  /*ebd0*/  LDL.LU R250, [R1] ;  /* 0x0000000001fa7983 */ /* 0x000ea20000300800 */
[----:B------:R-:W-:Y:S01]  /*ebe0*/  FMUL.FTZ R160, R97, c[0x0][0x2d0] ;  /* 0x0000b40061a07a20 */ /* 0x000fe20000410000 */
[----:B------:R-:W-:Y:S01]  /*ebf0*/  WARPSYNC 0xffffffff ;  /* 0xffffffff00007948 */ /* 0x000fe20003800000 */
[----:B------:R-:W-:Y:S01]  /*ec00*/  FMUL.FTZ R0, R0, c[0x0][0x2d0] ;  /* 0x0000b40000007a20 */ /* 0x000fe20000410000 */
[----:B------:R-:W1:Y:S01]  /*ec10*/  LDSM.16.MT88.4 R156, [R189] ;  /* 0x00000000bd9c783b */ /* 0x000e620000004200 */
[--C-:B------:R-:W-:Y:S01]  /*ec20*/  FFMA.FTZ R177, R68, c[0x0][0x2d0], -R160.reuse ;  /* 0x0000b40044b17a23 */ /* 0x100fe200000108a0 */
[----:B----4-:R-:W-:Y:S01]  /*ec30*/  FMNMX.FTZ R2, R2, R92, !PT ;  /* 0x0000005c02027209 */ /* 0x010fe20007810000 */
[----:B------:R3:W-:Y:S01]  /*ec40*/  MUFU.EX2 R3, R0 ;  /* 0x0000000000037308 */ /* 0x0007e20000000800 */
[----:B------:R-:W-:Y:S01]  /*ec50*/  FMUL.FTZ R164, R96, c[0x0][0x2d0] ;  /* 0x0000b40060a47a20 */ /* 0x000fe20000410000 */
[C---:B------:R-:W-:Y:S01]  /*ec60*/  ISETP.GT.AND P0, PT, R206.reuse, R249, PT ;  /* 0x000000f9ce00720c */ /* 0x040fe20003f04270 */
[--C-:B------:R-:W-:Y:S01]  /*ec70*/  FFMA.FTZ R176, R69, c[0x0][0x2d0], -R160.reuse ;  /* 0x0000b40045b07a23 */ /* 0x100fe200000108a0 */
[----:B------:R-:W-:Y:S01]  /*ec80*/  IADD3 R206, R206, -0x1, RZ ;  /* 0xffffffffcece7810 */ /* 0x000fe20007ffe0ff */
[--C-:B------:R-:W-:Y:S02]  /*ec90*/  FFMA.FTZ R183, R80, c[0x0][0x2d0], -R160.reuse ;  /* 0x0000b40050b77a23 */ /* 0x100fe400000108a0 */
[----:B------:R-:W-:Y:S02]  /*eca0*/  FFMA.FTZ R184, R81, c[0x0][0x2d0], -R160 ;  /* 0x0000b40051b87a23 */ /* 0x000fe400000108a0 */
[--C-:B------:R-:W-:Y:S01]  /*ecb0*/  FFMA.FTZ R174, R70, c[0x0][0x2d0], -R164.reuse ;  /* 0x0000b40046ae7a23 */ /* 0x100fe200000108a4 */
[----:B------:R-:W-:Y:S01]  /*ecc0*/  MUFU.EX2 R177, R177 ;  /* 0x000000b100b17308 */ /* 0x000fe20000000800 */
[--C-:B------:R-:W-:Y:S02]  /*ecd0*/  FFMA.FTZ R175, R71, c[0x0][0x2d0], -R164.reuse ;  /* 0x0000b40047af7a23 */ /* 0x100fe400000108a4 */
[----:B------:R-:W-:Y:S01]  /*ece0*/  LDSM.16.MT88.4 R68, [R190] ;  /* 0x00000000be44783b */ /* 0x000fe20000004200 */
[--C-:B------:R-:W-:Y:S02]  /*ecf0*/  FFMA.FTZ R182, R82, c[0x0][0x2d0], -R164.reuse ;  /* 0x0000b40052b67a23 */ /* 0x100fe400000108a4 */
[----:B------:R-:W-:Y:S02]  /*ed00*/  FMUL.FTZ R92, R2, c[0x0][0x2d0] ;  /* 0x0000b400025c7a20 */ /* 0x000fe40000410000 */
[--C-:B------:R-:W-:Y:S02]  /*ed10*/  FFMA.FTZ R6, R6, c[0x0][0x2d0], -R164.reuse ;  /* 0x0000b40006067a23 */ /* 0x100fe400000108a4 */
[----:B------:R-:W-:Y:S01]  /*ed20*/  MUFU.EX2 R176, R176 ;  /* 0x000000b000b07308 */ /* 0x000fe20000000800 */
[----:B------:R-:W-:Y:S02]  /*ed30*/  FFMA.FTZ R7, R7, c[0x0][0x2d0], -R164 ;  /* 0x0000b40007077a23 */ /* 0x000fe400000108a4 */
[--C-:B------:R-:W-:Y:S02]  /*ed40*/  FFMA.FTZ R181, R52, c[0x0][0x2d0], -R160.reuse ;  /* 0x0000b40034b57a23 */ /* 0x100fe400000108a0 */
[----:B---3--:R-:W-:Y:S02]  /*ed50*/  FADD.FTZ R0, -R96, R93 ;  /* 0x0000005d60007221 */ /* 0x008fe40000010100 */
[--C-:B------:R-:W-:Y:S02]  /*ed60*/  FFMA.FTZ R179, R64, c[0x0][0x2d0], -R160.reuse ;  /* 0x0000b40040b37a23 */ /* 0x100fe400000108a0 */
[----:B------:R-:W-:Y:S01]  /*ed70*/  FMUL.FTZ R0, R0, c[0x0][0x2d0] ;  /* 0x0000b40000007a20 */ /* 0x000fe20000410000 */
[----:B------:R-:W-:Y:S01]  /*ed80*/  MUFU.EX2 R187, R6 ;  /* 0x0000000600bb7308 */ /* 0x000fe20000000800 */
[----:B------:R-:W-:Y:S02]  /*ed90*/  FFMA.FTZ R178, R65, c[0x0][0x2d0], -R160 ;  /* 0x0000b40041b27a23 */ /* 0x000fe400000108a0 */
[----:B------:R-:W-:Y:S02]  /*eda0*/  FFMA.FTZ R172, R54, c[0x0][0x2d0], -R164 ;  /* 0x0000b40036ac7a23 */ /* 0x000fe400000108a4 */
[----:B------:R-:W-:Y:S02]  /*edb0*/  FFMA.FTZ R26, R26, c[0x0][0x2d0], -R92 ;  /* 0x0000b4001a1a7a23 */ /* 0x000fe4000001085c */
        /* <DEDUP_REMOVED lines=11> */
[--C-:B------:R-:W-:Y:S05]  /*ee70*/  FFMA.FTZ R180, R53, c[0x0][0x2d0], -R160.reuse ;  /* 0x0000b40035b47a23 */ /* 0x100fea00000108a0 */
[----:B------:R-:W-:Y:S01]  /*ee80*/  MUFU.EX2 R214, R7 ;  /* 0x0000000700d67308 */ /* 0x000fe20000000800 */
[--C-:B---3--:R-:W-:Y:S09]  /*ee90*/  FFMA.FTZ R0, R4, c[0x0][0x2d0], -R160.reuse ;  /* 0x0000b40004007a23 */ /* 0x108ff200000108a0 */
[----:B------:R3:W-:Y:S10]  /*eea0*/  MUFU.EX2 R185, R0 ;  /* 0x0000000000b97308 */ /* 0x0007f40000000800 */
[----:B------:R-:W-:Y:S10]  /*eeb0*/  MUFU.EX2 R212, R26 ;  /* 0x0000001a00d47308 */ /* 0x000ff40000000800 */
[----:B------:R-:W-:Y:S01]  /*eec0*/  MUFU.EX2 R223, R170 ;  /* 0x000000aa00df7308 */ /* 0x000fe20000000800 */
[--C-:B---3--:R-:W-:Y:S09]  /*eed0*/  FFMA.FTZ R0, R16, c[0x0][0x2d0], -R160.reuse ;  /* 0x0000b40010007a23 */ /* 0x108ff200000108a0 */
[----:B------:R3:W-:Y:S10]  /*eee0*/  MUFU.EX2 R216, R0 ;  /* 0x0000000000d87308 */ /* 0x0007f40000000800 */
[----:B------:R-:W-:Y:S10]  /*eef0*/  MUFU.EX2 R227, R169 ;  /* 0x000000a900e37308 */ /* 0x000ff40000000800 */
[----:B------:R-:W-:Y:S01]  /*ef00*/  MUFU.EX2 R235, R168 ;  /* 0x000000a800eb7308 */ /* 0x000fe20000000800 */
[----:B---3--:R-:W-:Y:S09]  /*ef10*/  FFMA.FTZ R0, R17, c[0x0][0x2d0], -R160 ;  /* 0x0000b40011007a23 */ /* 0x008ff200000108a0 */
        /* <DEDUP_REMOVED lines=11> */
[C---:B---3--:R-:W-:Y:S02]  /*efd0*/  FADD.FTZ R0, -R95.reuse, R98 ;  /* 0x000000625f007221 */ /* 0x048fe40000010100 */
[----:B------:R-:W-:Y:S02]  /*efe0*/  FMUL.FTZ R98, R95, c[0x0][0x2d0] ;  /* 0x0000b4005f627a20 */ /* 0x000fe40000410000 */
[----:B------:R-:W-:Y:S02]  /*eff0*/  FMUL.FTZ R0, R0, c[0x0][0x2d0] ;  /* 0x0000b40000007a20 */ /* 0x000fe40000410000 */
[--C-:B------:R-:W-:Y:S03]  /*f000*/  FFMA.FTZ R4, R8, c[0x0][0x2d0], -R98.reuse ;  /* 0x0000b40008047a23 */ /* 0x100fe60000010862 */
[----:B------:R-:W-:Y:S01]  /*f010*/  MUFU.EX2 R170, R172 ;  /* 0x000000ac00aa7308 */ /* 0x000fe20000000800 */
[--C-:B------:R-:W-:Y:S09]  /*f020*/  FFMA.FTZ R5, R9, c[0x0][0x2d0], -R98.reuse ;  /* 0x0000b40009057a23 */ /* 0x100ff20000010862 */
[----:B------:R3:W4:Y:S10]  /*f030*/  MUFU.EX2 R93, R0 ;  /* 0x00000000005d7308 */ /* 0x0007340000000800 */
[----:B------:R5:W-:Y:S10]  /*f040*/  MUFU.EX2 R186, R4 ;  /* 0x0000000400ba7308 */ /* 0x000bf40000000800 */
[----:B------:R1:W1:Y:S01]  /*f050*/  MUFU.EX2 R210, R5 ;  /* 0x0000000500d27308 */ /* 0x0002620000000800 */
[----:B---3--:R-:W-:Y:S09]  /*f060*/  FFMA.FTZ R0, R12, c[0x0][0x2d0], -R98 ;  /* 0x0000b4000c007a23 */ /* 0x008ff20000010862 */
[----:B------:R3:W-:Y:S01]  /*f070*/  MUFU.EX2 R215, R0 ;  /* 0x0000000000d77308 */ /* 0x0007e20000000800 */
[--C-:B-----5:R-:W-:Y:S09]  /*f080*/  FFMA.FTZ R4, R10, c[0x0][0x2d0], -R92.reuse ;  /* 0x0000b4000a047a23 */ /* 0x120ff2000001085c */
[----:B------:R5:W-:Y:S01]  /*f090*/  MUFU.EX2 R208, R4 ;  /* 0x0000000400d07308 */ /* 0x000be20000000800 */
[----:B-1----:R-:W-:Y:S09]  /*f0a0*/  FFMA.FTZ R5, R14, c[0x0][0x2d0], -R92 ;  /* 0x0000b4000e057a23 */ /* 0x002ff2000001085c */
[----:B------:R-:W-:Y:S01]  /*f0b0*/  MUFU.EX2 R232, R5 ;  /* 0x0000000500e87308 */ /* 0x000fe20000000800 */
[----:B---3--:R-:W-:Y:S09]  /*f0c0*/  FFMA.FTZ R0, R13, c[0x0][0x2d0], -R98 ;  /* 0x0000b4000d007a23 */ /* 0x008ff20000010862 */
[----:B------:R1:W3:Y:S01]  /*f0d0*/  MUFU.EX2 R244, R0 ;  /* 0x0000000000f47308 */ /* 0x0002e20000000800 */
[----:B-----5:R-:W-:Y:S09]  /*f0e0*/  FFMA.FTZ R4, R11, c[0x0][0x2d0], -R92 ;  /* 0x0000b4000b047a23 */ /* 0x020ff2000001085c */
[----:B------:R5:W-:Y:S10]  /*f0f0*/  MUFU.EX2 R209, R4 ;  /* 0x0000000400d17308 */ /* 0x000bf40000000800 */
[----:B------:R-:W-:Y:S01]  /*f100*/  MUFU.EX2 R179, R179 ;  /* 0x000000b300b37308 */ /* 0x000fe20000000800 */
[----:B-1----:R-:W-:Y:S02]  /*f110*/  FADD.FTZ R0, -R2, R99 ;  /* 0x0000006302007221 */ /* 0x002fe40000010100 */
[----:B------:R-:W-:Y:S02]  /*f120*/  FFMA.FTZ R99, R39, c[0x0][0x2d0], -R164 ;  /* 0x0000b40027637a23 */ /* 0x000fe400000108a4 */
[----:B------:R-:W-:Y:S05]  /*f130*/  FMUL.FTZ R0, R0, c[0x0][0x2d0] ;  /* 0x0000b40000007a20 */ /* 0x000fea0000410000 */
[----:B------:R1:W-:Y:S01]  /*f140*/  MUFU.EX2 R242, R99 ;  /* 0x0000006300f27308 */ /* 0x0003e20000000800 */
[--C-:B-----5:R-:W-:Y:S09]  /*f150*/  FFMA.FTZ R4, R15, c[0x0][0x2d0], -R92.reuse ;  /* 0x0000b4000f047a23 */ /* 0x120ff2000001085c */
[----:B------:R-:W5:Y:S10]  /*f160*/  MUFU.EX2 R0, R0 ;  /* 0x0000000000007308 */ /* 0x000f740000000800 */
[----:B------:R-:W2:Y:S01]  /*f170*/  MUFU.EX2 R231, R4 ;  /* 0x0000000400e77308 */ /* 0x000ea20000000800 */
[----:B-1----:R-:W-:Y:S09]  /*f180*/  FFMA.FTZ R99, R47, c[0x0][0x2d0], -R92 ;  /* 0x0000b4002f637a23 */ /* 0x002ff2000001085c */
[----:B------:R-:W-:Y:S10]  /*f190*/  MUFU.EX2 R167, R174 ;  /* 0x000000ae00a77308 */ /* 0x000ff40000000800 */
[----:B------:R-:W-:Y:S10]  /*f1a0*/  MUFU.EX2 R166, R175 ;  /* 0x000000af00a67308 */ /* 0x000ff40000000800 */
[----:B------:R-:W-:Y:S01]  /*f1b0*/  MUFU.EX2 R165, R183 ;  /* 0x000000b700a57308 */ /* 0x000fe20000000800 */
[C---:B----4-:R-:W-:Y:S01]  /*f1c0*/  FMUL.FTZ R8, R93.reuse, R104 ;  /* 0x000000685d087220 */ /* 0x050fe20000410000 */
[----:B------:R-:W-:Y:S01]  /*f1d0*/  F2FP.PACK_AB R160, R210, R186 ;  /* 0x000000bad2a0723e */ /* 0x000fe200000000ff */
[----:B------:R-:W-:Y:S01]  /*f1e0*/  FMUL.FTZ R9, R93, R105 ;  /* 0x000000695d097220 */ /* 0x000fe20000410000 */
[----:B---3--:R-:W-:Y:S01]  /*f1f0*/  F2FP.PACK_AB R162, R244, R215 ;  /* 0x000000d7f4a2723e */ /* 0x008fe200000000ff */
[C---:B-----5:R-:W-:Y:S01]  /*f200*/  FMUL.FTZ R10, R0.reuse, R106 ;  /* 0x0000006a000a7220 */ /* 0x060fe20000410000 */
[----:B------:R-:W-:Y:S01]  /*f210*/  F2FP.PACK_AB R161, R209, R208 ;  /* 0x000000d0d1a1723e */ /* 0x000fe200000000ff */
[----:B------:R-:W-:Y:S01]  /*f220*/  FMUL.FTZ R11, R0, R107 ;  /* 0x0000006b000b7220 */ /* 0x000fe20000410000 */
[----:B--2---:R-:W-:Y:S01]  /*f230*/  F2FP.PACK_AB R163, R231, R232 ;  /* 0x000000e8e7a3723e */ /* 0x004fe200000000ff */
[----:B------:R-:W1:Y:S01]  /*f240*/  LDSM.16.MT88.4 R104, [R193] ;  /* 0x00000000c168783b */ /* 0x000e620000004200 */
[----:B------:R-:W-:Y:S01]  /*f250*/  FMUL.FTZ R4, R3, R100 ;  /* 0x0000006403047220 */ /* 0x000fe20000410000 */
[----:B------:R-:W-:Y:S01]  /*f260*/  F2FP.PACK_AB R100, R217, R185 ;  /* 0x000000b9d964723e */ /* 0x000fe200000000ff */
[----:B------:R-:W-:Y:S01]  /*f270*/  FMUL.FTZ R5, R3, R101 ;  /* 0x0000006503057220 */ /* 0x000fe20000410000 */
[----:B------:R-:W-:Y:S01]  /*f280*/  F2FP.PACK_AB R101, R214, R187 ;  /* 0x000000bbd665723e */ /* 0x000fe200000000ff */
[C---:B------:R-:W-:Y:S01]  /*f290*/  FMUL.FTZ R6, R94.reuse, R102 ;  /* 0x000000665e067220 */ /* 0x040fe20000410000 */
[----:B------:R-:W-:Y:S01]  /*f2a0*/  F2FP.PACK_AB R102, R247, R216 ;  /* 0x000000d8f766723e */ /* 0x000fe200000000ff */
[----:B------:R-:W-:Y:S01]  /*f2b0*/  FMUL.FTZ R7, R94, R103 ;  /* 0x000000675e077220 */ /* 0x000fe20000410000 */
[----:B------:R-:W-:Y:S01]  /*f2c0*/  F2FP.PACK_AB R103, R246, R221 ;  /* 0x000000ddf667723e */ /* 0x000fe200000000ff */
[C---:B------:R-:W-:Y:S02]  /*f2d0*/  FMUL.FTZ R64, R3.reuse, R136 ;  /* 0x0000008803407220 */ /* 0x040fe40000410000 */
[----:B------:R-:W-:Y:S02]  /*f2e0*/  FMUL.FTZ R65, R3, R137 ;  /* 0x0000008903417220 */ /* 0x000fe40000410000 */
[C---:B------:R-:W-:Y:S02]  /*f2f0*/  FMUL.FTZ R12, R93.reuse, R108 ;  /* 0x0000006c5d0c7220 */ /* 0x040fe40000410000 */
[-C--:B------:R-:W-:Y:S05]  /*f300*/  HMMA.16816.F32 R4, R100, R156.reuse, R4 ;  /* 0x0000009c6404723c */ /* 0x080fea0000001804 */
[--C-:B------:R-:W-:Y:S02]  /*f310*/  FFMA.FTZ R108, R38, c[0x0][0x2d0], -R164.reuse ;  /* 0x0000b400266c7a23 */ /* 0x100fe400000108a4 */
[----:B------:R-:W-:Y:S01]  /*f320*/  FMUL.FTZ R13, R93, R109 ;  /* 0x0000006d5d0d7220 */ /* 0x000fe20000410000 */
[C---:B------:R-:W-:Y:S01]  /*f330*/  HMMA.16816.F32 R8, R160.reuse, R156, R8 ;  /* 0x0000009ca008723c */ /* 0x040fe20000001808 */
[----:B------:R-:W-:Y:S03]  /*f340*/  MUFU.EX2 R234, R108 ;  /* 0x0000006c00ea7308 */ /* 0x000fe60000000800 */
[C---:B------:R-:W-:Y:S02]  /*f350*/  FMUL.FTZ R14, R0.reuse, R110 ;  /* 0x0000006e000e7220 */ /* 0x040fe40000410000 */
[----:B------:R-:W-:Y:S02]  /*f360*/  FMUL.FTZ R15, R0, R111 ;  /* 0x0000006f000f7220 */ /* 0x000fe40000410000 */
[--C-:B------:R-:W-:Y:S04]  /*f370*/  FFMA.FTZ R111, R23, c[0x0][0x2d0], -R164.reuse ;  /* 0x0000b400176f7a23 */ /* 0x100fe800000108a4 */
[--C-:B------:R-:W-:Y:S01]  /*f380*/  FFMA.FTZ R110, R34, c[0x0][0x2d0], -R164.reuse ;  /* 0x0000b400226e7a23 */ /* 0x100fe200000108a4 */
[-C--:B------:R-:W-:Y:S01]  /*f390*/  HMMA.16816.F32 R12, R160, R158.reuse, R12 ;  /* 0x0000009ea00c723c */ /* 0x080fe2000000180c */
[----:B------:R-:W-:Y:S02]  /*f3a0*/  MUFU.EX2 R222, R111 ;  /* 0x0000006f00de7308 */ /* 0x000fe40000000800 */
[C---:B------:R-:W-:Y:S02]  /*f3b0*/  FMUL.FTZ R17, R3.reuse, R113 ;  /* 0x0000007103117220 */ /* 0x040fe40000410000 */
[C---:B------:R-:W-:Y:S02]  /*f3c0*/  FMUL.FTZ R18, R94.reuse, R114 ;  /* 0x000000725e127220 */ /* 0x040fe40000410000 */
[----:B------:R-:W-:Y:S02]  /*f3d0*/  FMUL.FTZ R19, R94, R115 ;  /* 0x000000735e137220 */ /* 0x000fe40000410000 */
[----:B------:R-:W-:Y:S02]  /*f3e0*/  FMUL.FTZ R16, R3, R112 ;  /* 0x0000007003107220 */ /* 0x000fe40000410000 */
[----:B------:R-:W-:Y:S01]  /*f3f0*/  MUFU.EX2 R226, R110 ;  /* 0x0000006e00e27308 */ /* 0x000fe20000000800 */
[----:B------:R-:W-:Y:S02]  /*f400*/  FFMA.FTZ R109, R35, c[0x0][0x2d0], -R164 ;  /* 0x0000b400236d7a23 */ /* 0x000fe400000108a4 */
[--C-:B------:R-:W-:Y:S02]  /*f410*/  FFMA.FTZ R115, R40, c[0x0][0x2d0], -R98.reuse ;  /* 0x0000b40028737a23 */ /* 0x100fe40000010862 */
[C---:B------:R-:W-:Y:S04]  /*f420*/  HMMA.16816.F32 R16, R100.reuse, R158, R16 ;  /* 0x0000009e6410723c */ /* 0x040fe80000001810 */
[C---:B------:R-:W-:Y:S01]  /*f430*/  FMUL.FTZ R84, R3.reuse, R84 ;  /* 0x0000005403547220 */ /* 0x040fe20000410000 */
[----:B------:R2:W3:Y:S01]  /*f440*/  MUFU.EX2 R241, R109 ;  /* 0x0000006d00f17308 */ /* 0x0004e20000000800 */
[----:B------:R-:W-:Y:S02]  /*f450*/  FMUL.FTZ R85, R3, R85 ;  /* 0x0000005503557220 */ /* 0x000fe40000410000 */
[C---:B------:R-:W-:Y:S04]  /*f460*/  FMUL.FTZ R86, R94.reuse, R86 ;  /* 0x000000565e567220 */ /* 0x040fe80000410000 */
[----:B------:R-:W-:Y:S02]  /*f470*/  FMUL.FTZ R87, R94, R87 ;  /* 0x000000575e577220 */ /* 0x000fe40000410000 */
[--C-:B------:R-:W-:Y:S02]  /*f480*/  FFMA.FTZ R114, R60, c[0x0][0x2d0], -R98.reuse ;  /* 0x0000b4003c727a23 */ /* 0x100fe40000010862 */
[----:B------:R-:W-:Y:S02]  /*f490*/  FFMA.FTZ R113, R61, c[0x0][0x2d0], -R98 ;  /* 0x0000b4003d717a23 */ /* 0x000fe40000010862 */
[----:B------:R-:W-:Y:S01]  /*f4a0*/  MUFU.EX2 R178, R114 ;  /* 0x0000007200b27308 */ /* 0x000fe20000000800 */
[-C--:B-1----:R-:W-:Y:S03]  /*f4b0*/  HMMA.16816.F32 R84, R100, R104.reuse, R84 ;  /* 0x000000686454723c */ /* 0x082fe60000001854 */
[C---:B------:R-:W-:Y:S02]  /*f4c0*/  FMUL.FTZ R88, R93.reuse, R88 ;  /* 0x000000585d587220 */ /* 0x040fe40000410000 */
[----:B------:R-:W-:Y:S02]  /*f4d0*/  FMUL.FTZ R89, R93, R89 ;  /* 0x000000595d597220 */ /* 0x000fe40000410000 */
[C---:B------:R-:W-:Y:S02]  /*f4e0*/  FMUL.FTZ R90, R0.reuse, R90 ;  /* 0x0000005a005a7220 */ /* 0x040fe40000410000 */
[----:B------:R-:W-:Y:S01]  /*f4f0*/  FMUL.FTZ R91, R0, R91 ;  /* 0x0000005b005b7220 */ /* 0x000fe20000410000 */
[----:B--2---:R-:W-:Y:S02]  /*f500*/  LDSM.16.MT88.4 R108, [R193+0x800] ;  /* 0x00080000c16c783b */ /* 0x004fe40000004200 */
[----:B------:R-:W-:Y:S01]  /*f510*/  FFMA.FTZ R112, R22, c[0x0][0x2d0], -R164 ;  /* 0x0000b40016707a23 */ /* 0x000fe200000108a4 */
[----:B---3--:R-:W-:Y:S01]  /*f520*/  F2FP.PACK_AB R47, R241, R226 ;  /* 0x000000e2f12f723e */ /* 0x008fe200000000ff */
[C---:B------:R-:W-:Y:S02]  /*f530*/  FMUL.FTZ R20, R93.reuse, R116 ;  /* 0x000000745d147220 */ /* 0x040fe40000410000 */
[C---:B------:R-:W-:Y:S04]  /*f540*/  HMMA.16816.F32 R88, R160.reuse, R104, R88 ;  /* 0x00000068a058723c */ /* 0x040fe80000001858 */
[----:B------:R-:W-:Y:S02]  /*f550*/  FMUL.FTZ R21, R93, R117 ;  /* 0x000000755d157220 */ /* 0x000fe40000410000 */
[C---:B------:R-:W-:Y:S02]  /*f560*/  FMUL.FTZ R22, R0.reuse, R118 ;  /* 0x0000007600167220 */ /* 0x040fe40000410000 */
[----:B------:R-:W-:Y:S04]  /*f570*/  FMUL.FTZ R23, R0, R119 ;  /* 0x0000007700177220 */ /* 0x000fe80000410000 */
[C---:B------:R-:W-:Y:S02]  /*f580*/  FMUL.FTZ R32, R3.reuse, R120 ;  /* 0x0000007803207220 */ /* 0x040fe40000410000 */
[----:B------:R-:W-:Y:S01]  /*f590*/  FFMA.FTZ R120, R44, c[0x0][0x2d0], -R98 ;  /* 0x0000b4002c787a23 */ /* 0x000fe20000010862 */
[-C--:B------:R-:W-:Y:S03]  /*f5a0*/  HMMA.16816.F32 R20, R160, R106.reuse, R20 ;  /* 0x0000006aa014723c */ /* 0x080fe60000001814 */
[----:B------:R-:W-:Y:S02]  /*f5b0*/  FMUL.FTZ R33, R3, R121 ;  /* 0x0000007903217220 */ /* 0x000fe40000410000 */
[C---:B------:R-:W-:Y:S02]  /*f5c0*/  FMUL.FTZ R34, R94.reuse, R122 ;  /* 0x0000007a5e227220 */ /* 0x040fe40000410000 */
[C---:B------:R-:W-:Y:S02]  /*f5d0*/  FMUL.FTZ R35, R94.reuse, R123 ;  /* 0x0000007b5e237220 */ /* 0x040fe40000410000 */
[----:B------:R-:W-:Y:S03]  /*f5e0*/  FFMA.FTZ R123, R67, c[0x0][0x2d0], -R164 ;  /* 0x0000b400437b7a23 */ /* 0x000fe600000108a4 */
[C---:B------:R-:W-:Y:S02]  /*f5f0*/  FMUL.FTZ R67, R94.reuse, R139 ;  /* 0x0000008b5e437220 */ /* 0x040fe40000410000 */
[C---:B------:R-:W-:Y:S01]  /*f600*/  HMMA.16816.F32 R32, R100.reuse, R106, R32 ;  /* 0x0000006a6420723c */ /* 0x040fe20000001820 */
[----:B------:R-:W-:Y:S03]  /*f610*/  LDSM.16.MT88.4 R104, [R189+0x800] ;  /* 0x00080000bd68783b */ /* 0x000fe60000004200 */
[C---:B------:R-:W-:Y:S02]  /*f620*/  FMUL.FTZ R36, R3.reuse, R124 ;  /* 0x0000007c03247220 */ /* 0x040fe40000410000 */
[----:B------:R-:W-:Y:S02]  /*f630*/  FMUL.FTZ R37, R3, R125 ;  /* 0x0000007d03257220 */ /* 0x000fe40000410000 */
[C---:B------:R-:W-:Y:S04]  /*f640*/  FMUL.FTZ R38, R94.reuse, R126 ;  /* 0x0000007e5e267220 */ /* 0x040fe80000410000 */
[----:B------:R-:W-:Y:S02]  /*f650*/  FMUL.FTZ R39, R94, R127 ;  /* 0x0000007f5e277220 */ /* 0x000fe40000410000 */
[--C-:B------:R-:W-:Y:S02]  /*f660*/  FFMA.FTZ R121, R58, c[0x0][0x2d0], -R92.reuse ;  /* 0x0000b4003a797a23 */ /* 0x100fe4000001085c */
[--C-:B------:R-:W-:Y:S02]  /*f670*/  FFMA.FTZ R122, R59, c[0x0][0x2d0], -R92.reuse ;  /* 0x0000b4003b7a7a23 */ /* 0x100fe4000001085c */
[----:B------:R-:W-:Y:S01]  /*f680*/  FFMA.FTZ R124, R62, c[0x0][0x2d0], -R92 ;  /* 0x0000b4003e7c7a23 */ /* 0x000fe2000001085c */
[-C--:B------:R-:W-:Y:S03]  /*f690*/  HMMA.16816.F32 R36, R100, R68.reuse, R36 ;  /* 0x000000446424723c */ /* 0x080fe60000001824 */
[--C-:B------:R-:W-:Y:S02]  /*f6a0*/  FFMA.FTZ R156, R50, c[0x0][0x2d0], -R164.reuse ;  /* 0x0000b400329c7a23 */ /* 0x100fe400000108a4 */
[----:B------:R-:W-:Y:S02]  /*f6b0*/  FFMA.FTZ R157, R51, c[0x0][0x2d0], -R164 ;  /* 0x0000b400339d7a23 */ /* 0x000fe400000108a4 */
[C---:B------:R-:W-:Y:S01]  /*f6c0*/  FMUL.FTZ R48, R93.reuse, R128 ;  /* 0x000000805d307220 */ /* 0x040fe20000410000 */
[----:B------:R-:W-:Y:S01]  /*f6d0*/  MUFU.EX2 R219, R156 ;  /* 0x0000009c00db7308 */ /* 0x000fe20000000800 */
[----:B------:R-:W-:Y:S03]  /*f6e0*/  FMUL.FTZ R49, R93, R129 ;  /* 0x000000815d317220 */ /* 0x000fe60000410000 */
[C---:B------:R-:W-:Y:S02]  /*f6f0*/  FMUL.FTZ R50, R0.reuse, R130 ;  /* 0x0000008200327220 */ /* 0x040fe40000410000 */
[----:B------:R-:W-:Y:S02]  /*f700*/  FMUL.FTZ R51, R0, R131 ;  /* 0x0000008300337220 */ /* 0x000fe40000410000 */
[----:B------:R-:W-:Y:S02]  /*f710*/  FFMA.FTZ R125, R63, c[0x0][0x2d0], -R92 ;  /* 0x0000b4003f7d7a23 */ /* 0x000fe4000001085c */
[----:B------:R-:W-:Y:S01]  /*f720*/  LDSM.16.MT88.4 R60, [R190+0x800] ;  /* 0x00080000be3c783b */ /* 0x000fe20000004200 */
[----:B------:R-:W-:Y:S01]  /*f730*/  FFMA.FTZ R129, R72, c[0x0][0x2d0], -R98 ;  /* 0x0000b40048817a23 */ /* 0x000fe20000010862 */
[----:B------:R-:W-:Y:S01]  /*f740*/  MUFU.EX2 R218, R157 ;  /* 0x0000009d00da7308 */ /* 0x000fe20000000800 */
[C---:B------:R-:W-:Y:S04]  /*f750*/  HMMA.16816.F32 R48, R160.reuse, R68, R48 ;  /* 0x00000044a030723c */ /* 0x040fe80000001830 */
[----:B------:R-:W-:Y:S02]  /*f760*/  FMUL.FTZ R54, R0, R134 ;  /* 0x0000008600367220 */ /* 0x000fe40000410000 */
[--C-:B------:R-:W-:Y:S02]  /*f770*/  FFMA.FTZ R159, R55, c[0x0][0x2d0], -R164.reuse ;  /* 0x0000b400379f7a23 */ /* 0x100fe400000108a4 */
[--C-:B------:R-:W-:Y:S01]  /*f780*/  FFMA.FTZ R158, R66, c[0x0][0x2d0], -R164.reuse ;  /* 0x0000b400429e7a23 */ /* 0x100fe200000108a4 */
[----:B------:R1:W2:Y:S03]  /*f790*/  MUFU.EX2 R134, R112 ;  /* 0x0000007000867308 */ /* 0x0002a60000000800 */
[----:B------:R-:W-:Y:S02]  /*f7a0*/  FFMA.FTZ R164, R83, c[0x0][0x2d0], -R164 ;  /* 0x0000b40053a47a23 */ /* 0x000fe400000108a4 */
[----:B------:R-:W3:Y:S01]  /*f7b0*/  LDSM.16.MT88.4 R80, [R192] ;  /* 0x00000000c050783b */ /* 0x000ee20000004200 */
[--C-:B------:R-:W-:Y:S02]  /*f7c0*/  FFMA.FTZ R69, R24, c[0x0][0x2d0], -R98.reuse ;  /* 0x0000b40018457a23 */ /* 0x100fe40000010862 */
[--C-:B------:R-:W-:Y:S02]  /*f7d0*/  FFMA.FTZ R68, R25, c[0x0][0x2d0], -R98.reuse ;  /* 0x0000b40019447a23 */ /* 0x100fe40000010862 */
[C---:B------:R-:W-:Y:S01]  /*f7e0*/  FMUL.FTZ R53, R93.reuse, R133 ;  /* 0x000000855d357220 */ /* 0x040fe20000410000 */
[----:B------:R-:W-:Y:S01]  /*f7f0*/  MUFU.EX2 R173, R159 ;  /* 0x0000009f00ad7308 */ /* 0x000fe20000000800 */
[----:B------:R-:W-:Y:S02]  /*f800*/  FMUL.FTZ R52, R93, R132 ;  /* 0x000000845d347220 */ /* 0x000fe40000410000 */
[----:B------:R-:W-:Y:S02]  /*f810*/  FMUL.FTZ R55, R0, R135 ;  /* 0x0000008700377220 */ /* 0x000fe40000410000 */
[--C-:B------:R-:W-:Y:S02]  /*f820*/  FFMA.FTZ R25, R28, c[0x0][0x2d0], -R98.reuse ;  /* 0x0000b4001c197a23 */ /* 0x100fe40000010862 */
[----:B------:R-:W-:Y:S02]  /*f830*/  FFMA.FTZ R24, R29, c[0x0][0x2d0], -R98 ;  /* 0x0000b4001d187a23 */ /* 0x000fe40000010862 */
[----:B------:R-:W-:Y:S01]  /*f840*/  FMUL.FTZ R66, R94, R138 ;  /* 0x0000008a5e427220 */ /* 0x000fe20000410000 */
[-C--:B------:R-:W-:Y:S01]  /*f850*/  HMMA.16816.F32 R52, R160, R70.reuse, R52 ;  /* 0x00000046a034723c */ /* 0x080fe20000001834 */
[----:B------:R4:W-:Y:S01]  /*f860*/  MUFU.EX2 R133, R69 ;  /* 0x0000004500857308 */ /* 0x0009e20000000800 */
[----:B------:R-:W-:Y:S01]  /*f870*/  LDSM.16.MT88.4 R136, [R190+0x2000] ;  /* 0x00200000be88783b */ /* 0x000fe20000004200 */
[----:B------:R-:W-:Y:S02]  /*f880*/  FFMA.FTZ R28, R27, c[0x0][0x2d0], -R92 ;  /* 0x0000b4001b1c7a23 */ /* 0x000fe4000001085c */
[----:B-1----:R-:W-:Y:S02]  /*f890*/  FFMA.FTZ R112, R3, R238, R185 ;  /* 0x000000ee03707223 */ /* 0x002fe400000100b9 */
[--C-:B------:R-:W-:Y:S01]  /*f8a0*/  FFMA.FTZ R130, R73, c[0x0][0x2d0], -R98.reuse ;  /* 0x0000b40049827a23 */ /* 0x100fe20000010862 */
[C---:B------:R-:W-:Y:S03]  /*f8b0*/  HMMA.16816.F32 R64, R100.reuse, R70, R64 ;  /* 0x000000466440723c */ /* 0x040fe60000001840 */
[----:B------:R1:W-:Y:S01]  /*f8c0*/  MUFU.EX2 R220, R68 ;  /* 0x0000004400dc7308 */ /* 0x0003e20000000800 */
[----:B------:R-:W-:Y:S02]  /*f8d0*/  FFMA.FTZ R119, R41, c[0x0][0x2d0], -R98 ;  /* 0x0000b40029777a23 */ /* 0x000fe40000010862 */
[C---:B------:R-:W-:Y:S01]  /*f8e0*/  FMUL.FTZ R40, R3.reuse, R148 ;  /* 0x0000009403287220 */ /* 0x040fe20000410000 */
[----:B------:R-:W-:Y:S01]  /*f8f0*/  F2FP.PACK_AB R148, R176, R177 ;  /* 0x000000b1b094723e */ /* 0x000fe200000000ff */
[----:B------:R-:W-:Y:S01]  /*f900*/  FMUL.FTZ R41, R3, R149 ;  /* 0x0000009503297220 */ /* 0x000fe20000410000 */
[----:B------:R-:W-:Y:S03]  /*f910*/  F2FP.PACK_AB R149, R166, R167 ;  /* 0x000000a7a695723e */ /* 0x000fe600000000ff */
[C---:B------:R-:W-:Y:S01]  /*f920*/  FMUL.FTZ R70, R94.reuse, R142 ;  /* 0x0000008e5e467220 */ /* 0x040fe20000410000 */
[----:B------:R5:W-:Y:S01]  /*f930*/  MUFU.EX2 R225, R25 ;  /* 0x0000001900e17308 */ /* 0x000be20000000800 */
[----:B------:R-:W-:Y:S02]  /*f940*/  FMUL.FTZ R71, R94, R143 ;  /* 0x0000008f5e477220 */ /* 0x000fe40000410000 */
[--C-:B------:R-:W-:Y:S02]  /*f950*/  FFMA.FTZ R44, R31, c[0x0][0x2d0], -R92.reuse ;  /* 0x0000b4001f2c7a23 */ /* 0x100fe4000001085c */
[----:B----4-:R-:W-:Y:S02]  /*f960*/  FMUL.FTZ R69, R3, R141 ;  /* 0x0000008d03457220 */ /* 0x010fe40000410000 */
[C---:B------:R-:W-:Y:S02]  /*f970*/  FMUL.FTZ R26, R0.reuse, R146 ;  /* 0x00000092001a7220 */ /* 0x040fe40000410000 */
[C---:B------:R-:W-:Y:S01]  /*f980*/  FMUL.FTZ R27, R0.reuse, R147 ;  /* 0x00000093001b7220 */ /* 0x040fe20000410000 */
[----:B------:R4:W4:Y:S01]  /*f990*/  MUFU.EX2 R233, R24 ;  /* 0x0000001800e97308 */ /* 0x0009220000000800 */
[----:B------:R-:W-:Y:S02]  /*f9a0*/  FMUL.FTZ R29, R93, R153 ;  /* 0x000000995d1d7220 */ /* 0x000fe40000410000 */
[----:B------:R-:W-:Y:S02]  /*f9b0*/  FMUL.FTZ R31, R0, R155 ;  /* 0x0000009b001f7220 */ /* 0x000fe40000410000 */
[----:B-1----:R-:W-:Y:S02]  /*f9c0*/  FMUL.FTZ R68, R3, R140 ;  /* 0x0000008c03447220 */ /* 0x002fe40000410000 */
[--C-:B------:R-:W-:Y:S02]  /*f9d0*/  FFMA.FTZ R3, R30, c[0x0][0x2d0], -R92.reuse ;  /* 0x0000b4001e037a23 */ /* 0x100fe4000001085c */
[--C-:B------:R-:W-:Y:S01]  /*f9e0*/  FFMA.FTZ R126, R74, c[0x0][0x2d0], -R92.reuse ;  /* 0x0000b4004a7e7a23 */ /* 0x100fe2000001085c */
[----:B------:R1:W1:Y:S01]  /*f9f0*/  MUFU.EX2 R185, R28 ;  /* 0x0000001c00b97308 */ /* 0x0002620000000800 */
[----:B------:R-:W-:Y:S01]  /*fa00*/  FFMA.FTZ R127, R75, c[0x0][0x2d0], -R92 ;  /* 0x0000b4004b7f7a23 */ /* 0x000fe2000001085c */
[-C--:B---3--:R-:W-:Y:S01]  /*fa10*/  HMMA.16816.F32 R68, R100, R80.reuse, R68 ;  /* 0x000000506444723c */ /* 0x088fe20000001844 */
[----:B------:R-:W3:Y:S02]  /*fa20*/  LDSM.16.MT88.4 R72, [R192+0x800] ;  /* 0x00080000c048783b */ /* 0x000ee40000004200 */
[----:B-----5:R-:W-:Y:S02]  /*fa30*/  FMUL.FTZ R25, R93, R145 ;  /* 0x000000915d197220 */ /* 0x020fe40000410000 */
[----:B------:R-:W-:Y:S02]  /*fa40*/  FMUL.FTZ R30, R0, R154 ;  /* 0x0000009a001e7220 */ /* 0x000fe40000410000 */
[--C-:B------:R-:W-:Y:S01]  /*fa50*/  FFMA.FTZ R118, R45, c[0x0][0x2d0], -R98.reuse ;  /* 0x0000b4002d767a23 */ /* 0x100fe20000010862 */
[----:B------:R5:W-:Y:S01]  /*fa60*/  MUFU.EX2 R229, R3 ;  /* 0x0000000300e57308 */ /* 0x000be20000000800 */
[----:B--2---:R-:W-:Y:S03]  /*fa70*/  F2FP.PACK_AB R45, R222, R134 ;  /* 0x00000086de2d723e */ /* 0x004fe600000000ff */
[----:B----4-:R-:W-:Y:S01]  /*fa80*/  FMUL.FTZ R24, R93, R144 ;  /* 0x000000905d187220 */ /* 0x010fe20000410000 */
[----:B------:R-:W-:Y:S01]  /*fa90*/  F2FP.PACK_AB R58, R233, R225 ;  /* 0x000000e1e93a723e */ /* 0x000fe200000000ff */
[----:B------:R-:W-:Y:S02]  /*faa0*/  FFMA.FTZ R131, R76, c[0x0][0x2d0], -R98 ;  /* 0x0000b4004c837a23 */ /* 0x000fe40000010862 */
[----:B------:R-:W-:Y:S02]  /*fab0*/  FFMA.FTZ R128, R78, c[0x0][0x2d0], -R92 ;  /* 0x0000b4004e807a23 */ /* 0x000fe4000001085c */
[----:B------:R-:W2:Y:S01]  /*fac0*/  MUFU.EX2 R132, R171 ;  /* 0x000000ab00847308 */ /* 0x000ea20000000800 */
[C---:B------:R-:W-:Y:S04]  /*fad0*/  HMMA.16816.F32 R24, R160.reuse, R80, R24 ;  /* 0x00000050a018723c */ /* 0x040fe80000001818 */
[----:B-1----:R-:W-:Y:S02]  /*fae0*/  FMUL.FTZ R28, R93, R152 ;  /* 0x000000985d1c7220 */ /* 0x002fe40000410000 */
[----:B------:R-:W-:Y:S01]  /*faf0*/  FFMA.FTZ R117, R56, c[0x0][0x2d0], -R98 ;  /* 0x0000b40038757a23 */ /* 0x000fe20000010862 */
[----:B------:R-:W-:Y:S01]  /*fb00*/  F2FP.PACK_AB R56, R220, R133 ;  /* 0x00000085dc38723e */ /* 0x000fe200000000ff */
[--C-:B------:R-:W-:Y:S01]  /*fb10*/  FFMA.FTZ R80, R43, c[0x0][0x2d0], -R92.reuse ;  /* 0x0000b4002b507a23 */ /* 0x100fe2000001085c */
[----:B------:R2:W1:Y:S02]  /*fb20*/  MUFU.EX2 R228, R44 ;  /* 0x0000002c00e47308 */ /* 0x0004640000000800 */
[-C--:B------:R-:W-:Y:S03]  /*fb30*/  HMMA.16816.F32 R28, R160, R82.reuse, R28 ;  /* 0x00000052a01c723c */ /* 0x080fe6000000181c */
[--C-:B-----5:R-:W-:Y:S02]  /*fb40*/  FFMA.FTZ R3, R42, c[0x0][0x2d0], -R92.reuse ;  /* 0x0000b4002a037a23 */ /* 0x120fe4000001085c */
[C---:B------:R-:W-:Y:S02]  /*fb50*/  FMUL.FTZ R42, R94.reuse, R150 ;  /* 0x000000965e2a7220 */ /* 0x040fe40000410000 */
[----:B------:R-:W-:Y:S01]  /*fb60*/  FMUL.FTZ R43, R94, R151 ;  /* 0x000000975e2b7220 */ /* 0x000fe20000410000 */
[----:B------:R-:W-:Y:S01]  /*fb70*/  MUFU.EX2 R147, R115 ;  /* 0x0000007300937308 */ /* 0x000fe20000000800 */
[--C-:B------:R-:W-:Y:S03]  /*fb80*/  FFMA.FTZ R81, R46, c[0x0][0x2d0], -R92.reuse ;  /* 0x0000b4002e517a23 */ /* 0x100fe6000001085c */
[----:B------:R-:W-:Y:S01]  /*fb90*/  FFMA.FTZ R92, R79, c[0x0][0x2d0], -R92 ;  /* 0x0000b4004f5c7a23 */ /* 0x000fe2000001085c */
[----:B------:R-:W-:Y:S01]  /*fba0*/  F2FP.PACK_AB R46, R235, R227 ;  /* 0x000000e3eb2e723e */ /* 0x000fe200000000ff */
[----:B------:R-:W-:Y:S04]  /*fbb0*/  HMMA.16816.F32 R40, R100, R82, R40 ;  /* 0x000000526428723c */ /* 0x000fe80000001828 */
[--C-:B------:R-:W-:Y:S01]  /*fbc0*/  FFMA.FTZ R116, R57, c[0x0][0x2d0], -R98.reuse ;  /* 0x0000b40039747a23 */ /* 0x100fe20000010862 */
[----:B------:R-:W-:Y:S01]  /*fbd0*/  F2FP.PACK_AB R57, R185, R212 ;  /* 0x000000d4b939723e */ /* 0x000fe200000000ff */
[----:B------:R-:W-:Y:S01]  /*fbe0*/  FFMA.FTZ R98, R77, c[0x0][0x2d0], -R98 ;  /* 0x0000b4004d627a23 */ /* 0x000fe20000010862 */
[----:B------:R-:W-:Y:S01]  /*fbf0*/  MUFU.EX2 R146, R120 ;  /* 0x0000007800927308 */ /* 0x000fe20000000800 */
[----:B--2---:R-:W-:Y:S01]  /*fc00*/  F2FP.PACK_AB R44, R223, R132 ;  /* 0x00000084df2c723e */ /* 0x004fe200000000ff */
[----:B------:R-:W2:Y:S03]  /*fc10*/  LDSM.16.MT88.4 R76, [R189+0x1000] ;  /* 0x00100000bd4c783b */ /* 0x000ea60000004200 */
[----:B-1----:R-:W-:Y:S01]  /*fc20*/  F2FP.PACK_AB R59, R228, R229 ;  /* 0x000000e5e43b723e */ /* 0x002fe200000000ff */
[----:B------:R-:W-:Y:S02]  /*fc30*/  FFMA.FTZ R94, R94, R240, R187 ;  /* 0x000000f05e5e7223 */ /* 0x000fe400000100bb */
[-C--:B------:R-:W-:Y:S02]  /*fc40*/  HMMA.16816.F32 R4, R44, R104.reuse, R4 ;  /* 0x000000682c04723c */ /* 0x080fe40000001804 */
[----:B------:R-:W-:Y:S03]  /*fc50*/  MUFU.EX2 R142, R80 ;  /* 0x00000050008e7308 */ /* 0x000fe60000000800 */
[----:B------:R-:W-:Y:S02]  /*fc60*/  FFMA.FTZ R0, R0, R250, R208 ;  /* 0x000000fa00007223 */ /* 0x000fe400000100d0 */
[----:B------:R-:W-:Y:S01]  /*fc70*/  FFMA.FTZ R93, R93, R251, R186 ;  /* 0x000000fb5d5d7223 */ /* 0x000fe200000100ba */
[C---:B------:R-:W-:Y:S04]  /*fc80*/  HMMA.16816.F32 R8, R56.reuse, R104, R8 ;  /* 0x000000683808723c */ /* 0x040fe80000001808 */
[----:B------:R1:W-:Y:S04]  /*fc90*/  MUFU.EX2 R141, R81 ;  /* 0x00000051008d7308 */ /* 0x0003e80000000800 */
[-C--:B------:R-:W-:Y:S06]  /*fca0*/  HMMA.16816.F32 R12, R56, R106.reuse, R12 ;  /* 0x0000006a380c723c */ /* 0x080fec000000180c */
[----:B------:R-:W-:Y:S02]  /*fcb0*/  MUFU.EX2 R187, R123 ;  /* 0x0000007b00bb7308 */ /* 0x000fe40000000800 */
[C---:B------:R-:W-:Y:S08]  /*fcc0*/  HMMA.16816.F32 R16, R44.reuse, R106, R16 ;  /* 0x0000006a2c10723c */ /* 0x040ff00000001810 */
[-C--:B------:R-:W-:Y:S01]  /*fcd0*/  HMMA.16816.F32 R84, R44, R108.reuse, R84 ;  /* 0x0000006c2c54723c */ /* 0x080fe20000001854 */
[----:B------:R-:W-:Y:S01]  /*fce0*/  MUFU.EX2 R145, R121 ;  /* 0x0000007900917308 */ /* 0x000fe20000000800 */
[----:B-1----:R-:W-:Y:S06]  /*fcf0*/  LDSM.16.MT88.4 R80, [R190+0x1000] ;  /* 0x00100000be50783b */ /* 0x002fec0000004200 */
[C---:B------:R-:W-:Y:S03]  /*fd00*/  HMMA.16816.F32 R88, R56.reuse, R108, R88 ;  /* 0x0000006c3858723c */ /* 0x040fe60000001858 */
[----:B------:R1:W-:Y:S05]  /*fd10*/  MUFU.EX2 R144, R122 ;  /* 0x0000007a00907308 */ /* 0x0003ea0000000800 */
[-C--:B------:R-:W-:Y:S05]  /*fd20*/  HMMA.16816.F32 R20, R56, R110.reuse, R20 ;  /* 0x0000006e3814723c */ /* 0x080fea0000001814 */
[----:B------:R4:W-:Y:S03]  /*fd30*/  MUFU.EX2 R135, R3 ;  /* 0x0000000300877308 */ /* 0x0009e60000000800 */
[C---:B------:R-:W-:Y:S07]  /*fd40*/  HMMA.16816.F32 R32, R44.reuse, R110, R32 ;  /* 0x0000006e2c20723c */ /* 0x040fee0000001820 */
[----:B------:R-:W5:Y:S01]  /*fd50*/  MUFU.EX2 R140, R99 ;  /* 0x00000063008c7308 */ /* 0x000f620000000800 */
[-C--:B------:R-:W-:Y:S01]  /*fd60*/  HMMA.16816.F32 R36, R44, R60.reuse, R36 ;  /* 0x0000003c2c24723c */ /* 0x080fe20000001824 */
[----:B-1----:R-:W-:Y:S07]  /*fd70*/  LDSM.16.MT88.4 R120, [R193+0x2000] ;  /* 0x00200000c178783b */ /* 0x002fee0000004200 */
[C---:B------:R-:W-:Y:S01]  /*fd80*/  HMMA.16816.F32 R48, R56.reuse, R60, R48 ;  /* 0x0000003c3830723c */ /* 0x040fe20000001830 */
[----:B------:R-:W-:Y:S03]  /*fd90*/  MUFU.EX2 R171, R181 ;  /* 0x000000b500ab7308 */ /* 0x000fe60000000800 */
[----:B----4-:R-:W-:Y:S04]  /*fda0*/  FADD.FTZ R3, R217, R112 ;  /* 0x00000070d9037221 */ /* 0x010fe80000010000 */
[-C--:B------:R-:W-:Y:S03]  /*fdb0*/  HMMA.16816.F32 R52, R56, R62.reuse, R52 ;  /* 0x0000003e3834723c */ /* 0x080fe60000001834 */
[----:B------:R1:W-:Y:S05]  /*fdc0*/  MUFU.EX2 R181, R113 ;  /* 0x0000007100b57308 */ /* 0x0003ea0000000800 */
[C---:B------:R-:W-:Y:S01]  /*fdd0*/  HMMA.16816.F32 R64, R44.reuse, R62, R64 ;  /* 0x0000003e2c40723c */ /* 0x040fe20000001840 */
[----:B------:R-:W4:Y:S04]  /*fde0*/  LDSM.16.MT88.4 R60, [R193+0x1000] ;  /* 0x00100000c13c783b */ /* 0x000f280000004200 */
[----:B------:R-:W-:Y:S03]  /*fdf0*/  MUFU.EX2 R143, R119 ;  /* 0x00000077008f7308 */ /* 0x000fe60000000800 */
[-C--:B---3--:R-:W-:Y:S07]  /*fe00*/  HMMA.16816.F32 R68, R44, R72.reuse, R68 ;  /* 0x000000482c44723c */ /* 0x088fee0000001844 */
[----:B------:R-:W3:Y:S01]  /*fe10*/  MUFU.EX2 R169, R118 ;  /* 0x0000007600a97308 */ /* 0x000ee20000000800 */
[C---:B------:R-:W-:Y:S01]  /*fe20*/  HMMA.16816.F32 R24, R56.reuse, R72, R24 ;  /* 0x000000483818723c */ /* 0x040fe20000001818 */
[----:B-1----:R-:W-:Y:S07]  /*fe30*/  LDSM.16.MT88.4 R112, [R189+0x2000] ;  /* 0x00200000bd70783b */ /* 0x002fee0000004200 */
[-C--:B------:R-:W-:Y:S01]  /*fe40*/  HMMA.16816.F32 R28, R56, R74.reuse, R28 ;  /* 0x0000004a381c723c */ /* 0x080fe2000000181c */
[----:B------:R-:W-:Y:S06]  /*fe50*/  MUFU.EX2 R186, R158 ;  /* 0x0000009e00ba7308 */ /* 0x000fec0000000800 */
[----:B-----5:R-:W-:Y:S01]  /*fe60*/  F2FP.PACK_AB R59, R140, R141 ;  /* 0x0000008d8c3b723e */ /* 0x020fe200000000ff */
[----:B------:R-:W-:Y:S01]  /*fe70*/  HMMA.16816.F32 R40, R44, R74, R40 ;  /* 0x0000004a2c28723c */ /* 0x000fe20000001828 */
[----:B------:R-:W1:Y:S02]  /*fe80*/  LDSM.16.MT88.4 R72, [R192+0x1000] ;  /* 0x00100000c048783b */ /* 0x000e640000004200 */
[----:B------:R-:W5:Y:S01]  /*fe90*/  MUFU.EX2 R163, R184 ;  /* 0x000000b800a37308 */ /* 0x000f620000000800 */
[----:B------:R-:W-:Y:S02]  /*fea0*/  FADD.FTZ R57, R214, R94 ;  /* 0x0000005ed6397221 */ /* 0x000fe40000010000 */
[----:B------:R-:W-:Y:S01]  /*feb0*/  FADD.FTZ R56, R210, R93 ;  /* 0x0000005dd2387221 */ /* 0x000fe20000010000 */
[----:B------:R-:W-:Y:S01]  /*fec0*/  F2FP.PACK_AB R44, R243, R239 ;  /* 0x000000eff32c723e */ /* 0x000fe200000000ff */
[----:B------:R-:W-:Y:S01]  /*fed0*/  FADD.FTZ R94, R209, R0 ;  /* 0x00000000d15e7221 */ /* 0x000fe20000010000 */
[----:B------:R-:W-:Y:S03]  /*fee0*/  F2FP.PACK_AB R45, R242, R234 ;  /* 0x000000eaf22d723e */ /* 0x000fe600000000ff */
[----:B------:R-:W-:Y:S01]  /*fef0*/  F2FP.PACK_AB R46, R230, R245 ;  /* 0x000000f5e62e723e */ /* 0x000fe200000000ff */
[----:B------:R-:W-:Y:S01]  /*ff00*/  FADD.FTZ R93, R221, R57 ;  /* 0x00000039dd5d7221 */ /* 0x000fe20000010000 */
[----:B------:R-:W-:Y:S01]  /*ff10*/  F2FP.PACK_AB R47, R218, R219 ;  /* 0x000000dbda2f723e */ /* 0x000fe200000000ff */
[----:B------:R-:W-:Y:S01]  /*ff20*/  MUFU.EX2 R162, R182 ;  /* 0x000000b600a27308 */ /* 0x000fe20000000800 */
[----:B---3--:R-:W-:Y:S01]  /*ff30*/  F2FP.PACK_AB R58, R169, R146 ;  /* 0x00000092a93a723e */ /* 0x008fe200000000ff */
[----:B------:R-:W-:Y:S01]  /*ff40*/  FADD.FTZ R0, R216, R3 ;  /* 0x00000003d8007221 */ /* 0x000fe20000010000 */
[----:B------:R-:W-:Y:S01]  /*ff50*/  F2FP.PACK_AB R57, R142, R135 ;  /* 0x000000878e39723e */ /* 0x000fe200000000ff */
[----:B------:R-:W-:Y:S01]  /*ff60*/  FADD.FTZ R3, R215, R56 ;  /* 0x00000038d7037221 */ /* 0x000fe20000010000 */
[----:B------:R-:W-:Y:S01]  /*ff70*/  F2FP.PACK_AB R56, R143, R147 ;  /* 0x000000938f38723e */ /* 0x000fe200000000ff */
[-C--:B--2---:R-:W-:Y:S03]  /*ff80*/  HMMA.16816.F32 R4, R44, R76.reuse, R4 ;  /* 0x0000004c2c04723c */ /* 0x084fe60000001804 */
[----:B------:R-:W-:Y:S01]  /*ff90*/  FADD.FTZ R0, R247, R0 ;  /* 0x00000000f7007221 */ /* 0x000fe20000010000 */
[----:B------:R-:W2:Y:S01]  /*ffa0*/  MUFU.EX2 R161, R164 ;  /* 0x000000a400a17308 */ /* 0x000ea20000000800 */
[----:B------:R-:W-:Y:S01]  /*ffb0*/  FADD.FTZ R3, R244, R3 ;  /* 0x00000003f4037221 */ /* 0x000fe20000010000 */
[----:B-----5:R-:W-:Y:S02]  /*ffc0*/  F2FP.PACK_AB R150, R163, R165 ;  /* 0x000000a5a396723e */ /* 0x020fe400000000ff */
[C---:B------:R-:W-:Y:S04]  /*ffd0*/  HMMA.16816.F32 R8, R56.reuse, R76, R8 ;  /* 0x0000004c3808723c */ /* 0x040fe80000001808 */
[----:B------:R-:W-:Y:S02]  /*ffe0*/  FADD.FTZ R3, R133, R3 ;  /* 0x0000000385037221 */ /* 0x000fe40000010000 */
[----:B------:R-:W-:Y:S02]  /*fff0*/  MUFU.EX2 R168, R117 ;  /* 0x0000007500a87308 */ /* 0x000fe40000000800 */
[-C--:B------:R-:W-:Y:S04]  /*10000*/  HMMA.16816.F32 R12, R56, R78.reuse, R12 ;  /* 0x0000004e380c723c */ /* 0x080fe8000000180c */
[----:B------:R-:W-:Y:S04]  /*10010*/  FADD.FTZ R3, R220, R3 ;  /* 0x00000003dc037221 */ /* 0x000fe80000010000 */
[C---:B------:R-:W-:Y:S01]  /*10020*/  HMMA.16816.F32 R16, R44.reuse, R78, R16 ;  /* 0x0000004e2c10723c */ /* 0x040fe20000001810 */
[----:B------:R-:W-:Y:S01]  /*10030*/  LDSM.16.MT88.4 R76, [R193+0x1800] ;  /* 0x00180000c14c783b */ /* 0x000fe20000004200 */
[----:B------:R-:W-:Y:S02]  /*10040*/  MUFU.EX2 R172, R116 ;  /* 0x0000007400ac7308 */ /* 0x000fe40000000800 */
[----:B--2---:R-:W-:Y:S01]  /*10050*/  F2FP.PACK_AB R151, R161, R162 ;  /* 0x000000a2a197723e */ /* 0x004fe200000000ff */
[----:B------:R-:W-:Y:S03]  /*10060*/  FADD.FTZ R3, R225, R3 ;  /* 0x00000003e1037221 */ /* 0x000fe60000010000 */
[-C--:B----4-:R-:W-:Y:S04]  /*10070*/  HMMA.16816.F32 R84, R44, R60.reuse, R84 ;  /* 0x0000003c2c54723c */ /* 0x090fe80000001854 */
[----:B------:R-:W-:Y:S01]  /*10080*/  MUFU.EX2 R160, R124 ;  /* 0x0000007c00a07308 */ /* 0x000fe20000000800 */
[----:B------:R-:W-:Y:S03]  /*10090*/  FADD.FTZ R3, R233, R3 ;  /* 0x00000003e9037221 */ /* 0x000fe60000010000 */
[C---:B------:R-:W-:Y:S06]  /*100a0*/  HMMA.16816.F32 R88, R56.reuse, R60, R88 ;  /* 0x0000003c3858723c */ /* 0x040fec0000001858 */
[----:B------:R-:W-:Y:S02]  /*100b0*/  MUFU.EX2 R159, R125 ;  /* 0x0000007d009f7308 */ /* 0x000fe40000000800 */
[-C--:B------:R-:W-:Y:S08]  /*100c0*/  HMMA.16816.F32 R20, R56, R62.reuse, R20 ;  /* 0x0000003e3814723c */ /* 0x080ff00000001814 */
[C---:B------:R-:W-:Y:S01]  /*100d0*/  HMMA.16816.F32 R32, R44.reuse, R62, R32 ;  /* 0x0000003e2c20723c */ /* 0x040fe20000001820 */
[----:B------:R-:W2:Y:S01]  /*100e0*/  LDSM.16.MT88.4 R60, [R189+0x1800] ;  /* 0x00180000bd3c783b */ /* 0x000ea20000004200 */
[----:B------:R-:W-:Y:S06]  /*100f0*/  MUFU.EX2 R158, R129 ;  /* 0x00000081009e7308 */ /* 0x000fec0000000800 */
[-C--:B------:R-:W-:Y:S04]  /*10100*/  HMMA.16816.F32 R36, R44, R80.reuse, R36 ;  /* 0x000000502c24723c */ /* 0x080fe80000001824 */
[----:B------:R-:W3:Y:S04]  /*10110*/  MUFU.EX2 R157, R130 ;  /* 0x00000082009d7308 */ /* 0x000ee80000000800 */
[C---:B------:R-:W-:Y:S06]  /*10120*/  HMMA.16816.F32 R48, R56.reuse, R80, R48 ;  /* 0x000000503830723c */ /* 0x040fec0000001830 */
[----:B------:R-:W-:Y:S02]  /*10130*/  MUFU.EX2 R156, R131 ;  /* 0x00000083009c7308 */ /* 0x000fe40000000800 */
[-C--:B------:R-:W-:Y:S08]  /*10140*/  HMMA.16816.F32 R52, R56, R82.reuse, R52 ;  /* 0x000000523834723c */ /* 0x080ff00000001834 */
[C---:B------:R-:W-:Y:S01]  /*10150*/  HMMA.16816.F32 R64, R44.reuse, R82, R64 ;  /* 0x000000522c40723c */ /* 0x040fe20000001840 */
[----:B------:R-:W4:Y:S03]  /*10160*/  LDSM.16.MT88.4 R80, [R190+0x1800] ;  /* 0x00180000be50783b */ /* 0x000f260000004200 */
[----:B---3--:R-:W-:Y:S04]  /*10170*/  F2FP.PACK_AB R152, R157, R158 ;  /* 0x0000009e9d98723e */ /* 0x008fe800000000ff */
[-C--:B-1----:R-:W-:Y:S08]  /*10180*/  HMMA.16816.F32 R68, R44, R72.reuse, R68 ;  /* 0x000000482c44723c */ /* 0x082ff00000001844 */
[C---:B------:R-:W-:Y:S07]  /*10190*/  HMMA.16816.F32 R24, R56.reuse, R72, R24 ;  /* 0x000000483818723c */ /* 0x040fee0000001818 */
[----:B------:R-:W-:Y:S01]  /*101a0*/  FADD.FTZ R72, R232, R94 ;  /* 0x0000005ee8487221 */ /* 0x000fe20000010000 */
[-C--:B------:R-:W-:Y:S04]  /*101b0*/  HMMA.16816.F32 R28, R56, R74.reuse, R28 ;  /* 0x0000004a381c723c */ /* 0x080fe8000000181c */
[----:B------:R-:W-:Y:S02]  /*101c0*/  FADD.FTZ R99, R231, R72 ;  /* 0x00000048e7637221 */ /* 0x000fe40000010000 */
[----:B------:R-:W-:Y:S01]  /*101d0*/  FADD.FTZ R94, R132, R0 ;  /* 0x00000000845e7221 */ /* 0x000fe20000010000 */
[----:B------:R-:W-:Y:S01]  /*101e0*/  F2FP.PACK_AB R58, R181, R178 ;  /* 0x000000b2b53a723e */ /* 0x000fe200000000ff */
[----:B------:R-:W-:Y:S01]  /*101f0*/  HMMA.16816.F32 R40, R44, R74, R40 ;  /* 0x0000004a2c28723c */ /* 0x000fe20000001828 */
[----:B------:R-:W1:Y:S03]  /*10200*/  LDSM.16.MT88.4 R72, [R192+0x1800] ;  /* 0x00180000c048783b */ /* 0x000e660000004200 */
[----:B------:R-:W-:Y:S01]  /*10210*/  FADD.FTZ R56, R246, R93 ;  /* 0x0000005df6387221 */ /* 0x000fe20000010000 */
[----:B------:R-:W-:Y:S01]  /*10220*/  F2FP.PACK_AB R57, R144, R145 ;  /* 0x000000919039723e */ /* 0x000fe200000000ff */
[----:B------:R-:W-:Y:S01]  /*10230*/  FADD.FTZ R0, R212, R99 ;  /* 0x00000063d4007221 */ /* 0x000fe20000010000 */
[----:B------:R-:W-:Y:S01]  /*10240*/  F2FP.PACK_AB R44, R180, R171 ;  /* 0x000000abb42c723e */ /* 0x000fe200000000ff */
[----:B------:R-:W-:Y:S01]  /*10250*/  FADD.FTZ R93, R134, R56 ;  /* 0x00000038865d7221 */ /* 0x000fe20000010000 */
[----:B------:R-:W-:Y:S03]  /*10260*/  F2FP.PACK_AB R45, R173, R170 ;  /* 0x000000aaad2d723e */ /* 0x000fe600000000ff */
[----:B------:R-:W-:Y:S01]  /*10270*/  F2FP.PACK_AB R46, R213, R179 ;  /* 0x000000b3d52e723e */ /* 0x000fe200000000ff */
[----:B------:R-:W-:Y:S01]  /*10280*/  FADD.FTZ R0, R185, R0 ;  /* 0x00000000b9007221 */ /* 0x000fe20000010000 */
[----:B------:R-:W-:Y:S02]  /*10290*/  F2FP.PACK_AB R47, R187, R186 ;  /* 0x000000babb2f723e */ /* 0x000fe400000000ff */
[----:B------:R-:W-:Y:S01]  /*102a0*/  F2FP.PACK_AB R56, R172, R168 ;  /* 0x000000a8ac38723e */ /* 0x000fe200000000ff */
[----:B------:R-:W-:Y:S01]  /*102b0*/  FADD.FTZ R0, R229, R0 ;  /* 0x00000000e5007221 */ /* 0x000fe20000010000 */
[----:B------:R-:W-:Y:S02]  /*102c0*/  F2FP.PACK_AB R59, R159, R160 ;  /* 0x000000a09f3b723e */ /* 0x000fe400000000ff */
[----:B------:R-:W-:Y:S01]  /*102d0*/  MOV R99, R2 ;  /* 0x0000000200637202 */ /* 0x000fe20000000f00 */
[-C--:B--2---:R-:W-:Y:S03]  /*102e0*/  HMMA.16816.F32 R4, R44, R60.reuse, R4 ;  /* 0x0000003c2c04723c */ /* 0x084fe60000001804 */
[----:B------:R-:W-:Y:S05]  /*102f0*/  FADD.FTZ R0, R228, R0 ;  /* 0x00000000e4007221 */ /* 0x000fea0000010000 */
[C---:B------:R-:W-:Y:S01]  /*10300*/  HMMA.16816.F32 R8, R56.reuse, R60, R8 ;  /* 0x0000003c3808723c */ /* 0x040fe20000001808 */
[----:B------:R-:W-:Y:S07]  /*10310*/  MUFU.EX2 R60, R92 ;  /* 0x0000005c003c7308 */ /* 0x000fee0000000800 */
[-C--:B------:R-:W-:Y:S03]  /*10320*/  HMMA.16816.F32 R12, R56, R62.reuse, R12 ;  /* 0x0000003e380c723c */ /* 0x080fe6000000180c */
[----:B------:R-:W2:Y:S05]  /*10330*/  MUFU.EX2 R61, R128 ;  /* 0x00000080003d7308 */ /* 0x000eaa0000000800 */
[C---:B------:R-:W-:Y:S05]  /*10340*/  HMMA.16816.F32 R16, R44.reuse, R62, R16 ;  /* 0x0000003e2c10723c */ /* 0x040fea0000001810 */
[----:B------:R-:W-:Y:S03]  /*10350*/  MUFU.EX2 R62, R127 ;  /* 0x0000007f003e7308 */ /* 0x000fe60000000800 */
[-C--:B------:R-:W-:Y:S07]  /*10360*/  HMMA.16816.F32 R84, R44, R76.reuse, R84 ;  /* 0x0000004c2c54723c */ /* 0x080fee0000001854 */
[----:B------:R-:W3:Y:S01]  /*10370*/  MUFU.EX2 R63, R126 ;  /* 0x0000007e003f7308 */ /* 0x000ee20000000800 */
[C---:B------:R-:W-:Y:S04]  /*10380*/  HMMA.16816.F32 R88, R56.reuse, R76, R88 ;  /* 0x0000004c3858723c */ /* 0x040fe80000001858 */
[----:B--2---:R-:W-:Y:S04]  /*10390*/  F2FP.PACK_AB R155, R60, R61 ;  /* 0x0000003d3c9b723e */ /* 0x004fe800000000ff */
[-C--:B------:R-:W-:Y:S01]  /*103a0*/  HMMA.16816.F32 R20, R56, R78.reuse, R20 ;  /* 0x0000004e3814723c */ /* 0x080fe20000001814 */
[----:B------:R-:W2:Y:S07]  /*103b0*/  MUFU.EX2 R76, R98 ;  /* 0x00000062004c7308 */ /* 0x000eae0000000800 */
[C---:B------:R-:W-:Y:S04]  /*103c0*/  HMMA.16816.F32 R32, R44.reuse, R78, R32 ;  /* 0x0000004e2c20723c */ /* 0x040fe80000001820 */
[----:B---3--:R-:W-:Y:S04]  /*103d0*/  F2FP.PACK_AB R153, R62, R63 ;  /* 0x0000003f3e99723e */ /* 0x008fe800000000ff */
[-C--:B----4-:R-:W-:Y:S08]  /*103e0*/  HMMA.16816.F32 R36, R44, R80.reuse, R36 ;  /* 0x000000502c24723c */ /* 0x090ff00000001824 */
[C---:B------:R-:W-:Y:S04]  /*103f0*/  HMMA.16816.F32 R48, R56.reuse, R80, R48 ;  /* 0x000000503830723c */ /* 0x040fe80000001830 */
[----:B--2---:R-:W-:Y:S02]  /*10400*/  F2FP.PACK_AB R154, R76, R156 ;  /* 0x0000009c4c9a723e */ /* 0x004fe400000000ff */
[----:B------:R-:W-:Y:S02]  /*10410*/  MOV R98, R95 ;  /* 0x0000005f00627202 */ /* 0x000fe40000000f00 */
[-C--:B------:R-:W-:Y:S08]  /*10420*/  HMMA.16816.F32 R52, R56, R82.reuse, R52 ;  /* 0x000000523834723c */ /* 0x080ff00000001834 */
[C---:B------:R-:W-:Y:S08]  /*10430*/  HMMA.16816.F32 R64, R44.reuse, R82, R64 ;  /* 0x000000522c40723c */ /* 0x040ff00000001840 */
[-C--:B-1----:R-:W-:Y:S08]  /*10440*/  HMMA.16816.F32 R68, R44, R72.reuse, R68 ;  /* 0x000000482c44723c */ /* 0x082ff00000001844 */
[C---:B------:R-:W-:Y:S08]  /*10450*/  HMMA.16816.F32 R24, R56.reuse, R72, R24 ;  /* 0x000000483818723c */ /* 0x040ff00000001818 */
[-C--:B------:R-:W-:Y:S07]  /*10460*/  HMMA.16816.F32 R28, R56, R74.reuse, R28 ;  /* 0x0000004a381c723c */ /* 0x080fee000000181c */
[----:B------:R-:W-:Y:S01]  /*10470*/  FADD.FTZ R57, R223, R94 ;  /* 0x0000005edf397221 */ /* 0x000fe20000010000 */
[----:B------:R-:W-:Y:S04]  /*10480*/  HMMA.16816.F32 R40, R44, R74, R40 ;  /* 0x0000004a2c28723c */ /* 0x000fe80000001828 */
[----:B------:R-:W-:Y:S01]  /*10490*/  FADD.FTZ R56, R222, R93 ;  /* 0x0000005dde387221 */ /* 0x000fe20000010000 */
[----:B------:R-:W-:Y:S02]  /*104a0*/  MOV R93, R96 ;  /* 0x00000060005d7202 */ /* 0x000fe40000000f00 */
[----:B------:R-:W-:Y:S01]  /*104b0*/  FADD.FTZ R44, R227, R57 ;  /* 0x00000039e32c7221 */ /* 0x000fe20000010000 */
[-C--:B------:R-:W-:Y:S01]  /*104c0*/  HMMA.16816.F32 R100, R148, R112.reuse, R4 ;  /* 0x000000709464723c */ /* 0x080fe20000001804 */
[----:B------:R-:W1:Y:S04]  /*104d0*/  LDSM.16.MT88.4 R4, [R192+0x2000] ;  /* 0x00200000c004783b */ /* 0x000e680000004200 */
[----:B------:R-:W-:Y:S03]  /*104e0*/  FADD.FTZ R45, R226, R56 ;  /* 0x00000038e22d7221 */ /* 0x000fe60000010000 */
        /* <DEDUP_REMOVED lines=61> */
[----:B------:R-:W-:Y:S02]  /*108c0*/  FADD.FTZ R0, R60, R0 ;  /* 0x000000003c007221 */ /* 0x000fe40000010000 */
[----:B------:R-:W-:Y:S02]  /*108d0*/  FADD.FTZ R3, R156, R3 ;  /* 0x000000039c037221 */ /* 0x000fe40000010000 */
[----:B------:R-:W-:Y:S01]  /*108e0*/  FADD.FTZ R238, R163, R5 ;  /* 0x00000005a3ee7221 */ /* 0x000fe20000010000 */
[----:B------:R1:W-:Y:S01]  /*108f0*/  STL [R1], R0 ;  /* 0x0000000001007387 */ /* 0x0003e20000100800 */
[----:B------:R-:W-:Y:S02]  /*10900*/  FADD.FTZ R240, R161, R4 ;  /* 0x00000004a1f07221 */ /* 0x000fe40000010000 */
[----:B------:R-:W-:Y:S01]  /*10910*/  FADD.FTZ R251, R76, R3 ;  /* 0x000000034cfb7221 */ /* 0x000fe20000010000 */
[----:B-1----:R-:W-:Y:S01]  /*10920*/  MOV R0, R97 ;  /* 0x0000006100007202 */ /* 0x002fe20000000f00 */
[----:B------:R-:W-:-:S05]  /*10930*/  @P0 BRA `(.L_x_2614) ;  /* 0xffffccf000000947 */ /* 0x000fca000383ffff */
.L_x_2603:
[----:B------:R-:W2:Y:S02]  /*10940*/  LDL R2, [R1+0x4] ;  /* 0x0000040001027983 */ /* 0x000ea40000100800 */
[----:B--2---:R-:W-:-:S13]  /*10950*/  ISETP.GE.AND P0, PT, R206, R2, PT ;  /* 0x00000002ce00720c */ /* 0x004fda0003f06270 */
[----:B------:R-:W-:Y:S05]  /*10960*/  @!P0 BRA `(.L_x_2615) ;  /* 0x0000504000008947 */ /* 0x000fea0003800000 */
[----:B------:R-:W-:Y:S01]  /*10970*/  IMAD.MOV.U32 R94, RZ, RZ, R96 ;  /* 0x000000ffff5e7224 */ /* 0x000fe200078e0060 */
[----:B------:R-:W-:Y:S01]  /*10980*/  MOV R99, R61 ;  /* 0x0000003d00637202 */ /* 0x000fe20000000f00 */
[----:B------:R-:W-:Y:S01]  /*10990*/  IMAD.MOV.U32 R93, RZ, RZ, R97 ;  /* 0x000000ffff5d7224 */ /* 0x000fe200078e0061 */
[----:B------:R-:W-:Y:S02]  /*109a0*/  MOV R98, R95 ;  /* 0x0000005f00627202 */ /* 0x000fe40000000f00 */
.L_x_2643:
        /* <DEDUP_REMOVED lines=37> */
.L_x_2754:
[-C--:B------:R-:W-:Y:S01]  /*10c00*/  HMMA.16816.F32 R4, R80, R16.reuse, RZ ;  /* 0x000000105004723c */ /* 0x080fe200000018ff */
[----:B------:R-:W3:Y:S01]  /*10c10*/  LDL R92, [R1+0x4] ;  /* 0x00000400015c7983 */ /* 0x000ee20000100800 */
[----:B------:R-:W-:Y:S01]  /*10c20*/  BSSY B0, `(.L_x_2617) ;  /* 0x00000c3000007945 */ /* 0x000fe20003800000 */
[----:B------:R-:W-:Y:S02]  /*10c30*/  ISETP.GE.AND P2, PT, R205, c[0x0][0x1d4], PT ;  /* 0x00007500cd007a0c */ /* 0x000fe40003f46270 */
[----:B------:R-:W4:Y:S03]  /*10c40*/  SHFL.IDX PT, R2, R0, RZ, 0x181f ;  /* 0x00181fff00027589 */ /* 0x000f2600000e0000 */
[C---:B------:R-:W-:Y:S05]  /*10c50*/  HMMA.16816.F32 R8, R76.reuse, R16, RZ ;  /* 0x000000104c08723c */ /* 0x040fea00000018ff */
[----:B------:R-:W5:Y:S03]  /*10c60*/  SHFL.IDX PT, R3, R0, 0x1, 0x181f ;  /* 0x00381f0000037f89 */ /* 0x000f6600000e0000 */
[-C--:B------:R-:W-:Y:S05]  /*10c70*/  HMMA.16816.F32 R12, R76, R18.reuse, RZ ;  /* 0x000000124c0c723c */ /* 0x080fea00000018ff */
[----:B------:R-:W1:Y:S03]  /*10c80*/  SHFL.IDX PT, R55, R52, 0x1, 0x181f ;  /* 0x00381f0034377f89 */ /* 0x000e6600000e0000 */
[C---:B------:R-:W-:Y:S05]  /*10c90*/  HMMA.16816.F32 R16, R80.reuse, R18, RZ ;  /* 0x000000125010723c */ /* 0x040fea00000018ff */
[----:B------:R-:W2:Y:S03]  /*10ca0*/  SHFL.IDX PT, R53, R0, 0x2, 0x181f ;  /* 0x00581f0000357f89 */ /* 0x000ea600000e0000 */
[-C--:B------:R-:W-:Y:S05]  /*10cb0*/  HMMA.16816.F32 R20, R80, R32.reuse, RZ ;  /* 0x000000205014723c */ /* 0x080fea00000018ff */
[----:B------:R-:W-:Y:S03]  /*10cc0*/  SHFL.IDX PT, R56, R52, 0x2, 0x181f ;  /* 0x00581f0034387f89 */ /* 0x000fe600000e0000 */
[C---:B------:R-:W-:Y:S05]  /*10cd0*/  HMMA.16816.F32 R24, R76.reuse, R32, RZ ;  /* 0x000000204c18723c */ /* 0x040fea00000018ff */
[----:B------:R-:W1:Y:S03]  /*10ce0*/  SHFL.IDX PT, R54, R0, 0x3, 0x181f ;  /* 0x00781f0000367f89 */ /* 0x000e6600000e0000 */
[-C--:B------:R-:W-:Y:S05]  /*10cf0*/  HMMA.16816.F32 R28, R76, R34.reuse, RZ ;  /* 0x000000224c1c723c */ /* 0x080fea00000018ff */
[----:B------:R-:W-:Y:S03]  /*10d00*/  SHFL.IDX PT, R69, R52, 0x3, 0x181f ;  /* 0x00781f0034457f89 */ /* 0x000fe600000e0000 */
[C---:B------:R-:W-:Y:S05]  /*10d10*/  HMMA.16816.F32 R32, R80.reuse, R34, RZ ;  /* 0x000000225020723c */ /* 0x040fea00000018ff */
[----:B------:R1:W-:Y:S03]  /*10d20*/  SHFL.IDX PT, R73, R52, 0x4, 0x181f ;  /* 0x00981f0034497f89 */ /* 0x0003e600000e0000 */
[-C--:B------:R-:W-:Y:S05]  /*10d30*/  HMMA.16816.F32 R36, R80, R48.reuse, RZ ;  /* 0x000000305024723c */ /* 0x080fea00000018ff */
[----:B------:R-:W1:Y:S03]  /*10d40*/  SHFL.IDX PT, R0, R0, 0x4, 0x181f ;  /* 0x00981f0000007f89 */ /* 0x000e6600000e0000 */
[C---:B------:R-:W-:Y:S08]  /*10d50*/  HMMA.16816.F32 R40, R76.reuse, R48, RZ ;  /* 0x000000304c28723c */ /* 0x040ff000000018ff */
[-C--:B------:R-:W-:Y:S08]  /*10d60*/  HMMA.16816.F32 R44, R76, R50.reuse, RZ ;  /* 0x000000324c2c723c */ /* 0x080ff000000018ff */
[C---:B------:R-:W-:Y:S04]  /*10d70*/  HMMA.16816.F32 R48, R80.reuse, R50, RZ ;  /* 0x000000325030723c */ /* 0x040fe800000018ff */
[-C--:B----4-:R-:W-:Y:S02]  /*10d80*/  IADD3 R2, P0, R2, R58.reuse, RZ ;  /* 0x0000003a02027210 */ /* 0x090fe40007f1e0ff */
[-C--:B-----5:R-:W-:Y:S03]  /*10d90*/  IADD3 R62, P1, R3, R58.reuse, RZ ;  /* 0x0000003a033e7210 */ /* 0x0a0fe60007f3e0ff */
[--C-:B--2---:R-:W-:Y:S03]  /*10da0*/  IMAD.X R3, R57, 0x1, R68.reuse, P0 ;  /* 0x0000000139037824 */ /* 0x104fe600000e0644 */
[--C-:B-1----:R-:W-:Y:S01]  /*10db0*/  IMAD.X R63, R55, 0x1, R68.reuse, P1 ;  /* 0x00000001373f7824 */ /* 0x102fe200008e0644 */
[-C--:B------:R-:W-:Y:S01]  /*10dc0*/  IADD3 R60, P0, R53, R58.reuse, RZ ;  /* 0x0000003a353c7210 */ /* 0x080fe20007f1e0ff */
[----:B------:R1:W-:Y:S01]  /*10dd0*/  LDGSTS.E.BYPASS.LTC128B.128 [R207+0x100], [R2.64], !P2 ;  /* 0x0010000002cf7fae */ /* 0x0003e2000d101d46 */
[-C--:B------:R-:W-:Y:S02]  /*10de0*/  IADD3 R70, P1, R54, R58.reuse, RZ ;  /* 0x0000003a36467210 */ /* 0x080fe40007f3e0ff */
[-C--:B------:R-:W-:Y:S01]  /*10df0*/  HMMA.16816.F32 R52, R80, R64.reuse, RZ ;  /* 0x000000405034723c */ /* 0x080fe200000018ff */
[--C-:B------:R-:W-:Y:S01]  /*10e00*/  IMAD.X R61, R56, 0x1, R68.reuse, P0 ;  /* 0x00000001383d7824 */ /* 0x100fe200000e0644 */
[----:B------:R-:W-:Y:S01]  /*10e10*/  IADD3 R72, P0, R0, R58, RZ ;  /* 0x0000003a00487210 */ /* 0x000fe20007f1e0ff */
[--C-:B------:R-:W-:Y:S02]  /*10e20*/  IMAD.X R71, R69, 0x1, R68.reuse, P1 ;  /* 0x0000000145477824 */ /* 0x100fe400008e0644 */
[----:B------:R2:W-:Y:S02]  /*10e30*/  LDGSTS.E.BYPASS.LTC128B.128 [R207+0x900], [R62.64], !P2 ;  /* 0x009000003ecf7fae */ /* 0x0005e4000d101d46 */
[----:B------:R-:W-:Y:S01]  /*10e40*/  IMAD.X R73, R73, 0x1, R68, P0 ;  /* 0x0000000149497824 */ /* 0x000fe200000e0644 */
[C---:B------:R-:W-:Y:S05]  /*10e50*/  HMMA.16816.F32 R56, R76.reuse, R64, RZ ;  /* 0x000000404c38723c */ /* 0x040fea00000018ff */
[----:B------:R2:W-:Y:S08]  /*10e60*/  LDGSTS.E.BYPASS.LTC128B.128 [R207+0x1100], [R60.64], !P2 ;  /* 0x011000003ccf7fae */ /* 0x0005f0000d101d46 */
[----:B------:R4:W-:Y:S08]  /*10e70*/  LDGSTS.E.BYPASS.LTC128B.128 [R207+0x1900], [R70.64], !P2 ;  /* 0x0190000046cf7fae */ /* 0x0009f0000d101d46 */
[----:B------:R5:W-:Y:S08]  /*10e80*/  LDGSTS.E.BYPASS.LTC128B.128 [R207+0x2100], [R72.64], !P2 ;  /* 0x0210000048cf7fae */ /* 0x000bf0000d101d46 */
[----:B------:R-:W0:Y:S01]  /*10e90*/  LDGDEPBAR ;  /* 0x00000000000079af */ /* 0x000e220000000000 */
[-C--:B--2---:R-:W-:Y:S08]  /*10ea0*/  HMMA.16816.F32 R60, R76, R66.reuse, RZ ;  /* 0x000000424c3c723c */ /* 0x084ff000000018ff */
[C---:B------:R-:W-:Y:S08]  /*10eb0*/  HMMA.16816.F32 R64, R80.reuse, R66, RZ ;  /* 0x000000425040723c */ /* 0x040ff000000018ff */
[-C--:B----4-:R-:W-:Y:S08]  /*10ec0*/  HMMA.16816.F32 R68, R80, R156.reuse, RZ ;  /* 0x0000009c5044723c */ /* 0x090ff000000018ff */
[C---:B-----5:R-:W-:Y:S08]  /*10ed0*/  HMMA.16816.F32 R72, R76.reuse, R156, RZ ;  /* 0x0000009c4c48723c */ /* 0x060ff000000018ff */
        /* <DEDUP_REMOVED lines=19> */
[C---:B------:R-:W-:Y:S04]  /*11010*/  HMMA.16816.F32 R56, R168.reuse, R180, R56 ;  /* 0x000000b4a838723c */ /* 0x040fe80000001838 */
[----:B---3--:R-:W-:Y:S04]  /*11020*/  ISETP.GT.AND P0, PT, R206, R92, PT ;  /* 0x0000005cce00720c */ /* 0x008fe80003f04270 */
        /* <DEDUP_REMOVED lines=8> */
[----:B------:R-:W1:Y:S07]  /*110b0*/  LDSM.16.M88.4 R160, [R194+0x1800] ;  /* 0x00180000c2a0783b */ /* 0x000e6e0000000200 */
[-C--:B--2---:R-:W-:Y:S08]  /*110c0*/  HMMA.16816.F32 R4, R156, R164.reuse, R4 ;  /* 0x000000a49c04723c */ /* 0x084ff00000001804 */
[C---:B----4-:R-:W-:Y:S08]  /*110d0*/  HMMA.16816.F32 R8, R172.reuse, R164, R8 ;  /* 0x000000a4ac08723c */ /* 0x050ff00000001808 */
[-C--:B------:R-:W-:Y:S08]  /*110e0*/  HMMA.16816.F32 R12, R172, R166.reuse, R12 ;  /* 0x000000a6ac0c723c */ /* 0x080ff0000000180c */
[C---:B------:R-:W-:Y:S01]  /*110f0*/  HMMA.16816.F32 R16, R156.reuse, R166, R16 ;  /* 0x000000a69c10723c */ /* 0x040fe20000001810 */
[----:B------:R-:W2:Y:S07]  /*11100*/  LDSM.16.M88.4 R164, [R194+0x2000] ;  /* 0x00200000c2a4783b */ /* 0x000eae0000000200 */
[-C--:B-----5:R-:W-:Y:S08]  /*11110*/  HMMA.16816.F32 R20, R156, R176.reuse, R20 ;  /* 0x000000b09c14723c */ /* 0x0a0ff00000001814 */
        /* <DEDUP_REMOVED lines=8> */
[----:B------:R-:W3:Y:S07]  /*111a0*/  LDSM.16.M88.4 R168, [R197] ;  /* 0x00000000c5a8783b */ /* 0x000eee0000000200 */
[-C--:B-1----:R-:W-:Y:S08]  /*111b0*/  HMMA.16816.F32 R52, R156, R160.reuse, R52 ;  /* 0x000000a09c34723c */ /* 0x082ff00000001834 */
[C---:B------:R-:W-:Y:S08]  /*111c0*/  HMMA.16816.F32 R56, R172.reuse, R160, R56 ;  /* 0x000000a0ac38723c */ /* 0x040ff00000001838 */
[-C--:B------:R-:W-:Y:S08]  /*111d0*/  HMMA.16816.F32 R60, R172, R162.reuse, R60 ;  /* 0x000000a2ac3c723c */ /* 0x080ff0000000183c */
[C---:B------:R-:W-:Y:S01]  /*111e0*/  HMMA.16816.F32 R64, R156.reuse, R162, R64 ;  /* 0x000000a29c40723c */ /* 0x040fe20000001840 */
[----:B------:R-:W1:Y:S07]  /*111f0*/  LDSM.16.M88.4 R160, [R191+0x800] ;  /* 0x00080000bfa0783b */ /* 0x000e6e0000000200 */
[-C--:B--2---:R-:W-:Y:S08]  /*11200*/  HMMA.16816.F32 R68, R156, R164.reuse, R68 ;  /* 0x000000a49c44723c */ /* 0x084ff00000001844 */
[C---:B------:R-:W-:Y:S08]  /*11210*/  HMMA.16816.F32 R72, R172.reuse, R164, R72 ;  /* 0x000000a4ac48723c */ /* 0x040ff00000001848 */
[-C--:B------:R-:W-:Y:S01]  /*11220*/  HMMA.16816.F32 R76, R172, R166.reuse, R76 ;  /* 0x000000a6ac4c723c */ /* 0x080fe2000000184c */
[----:B------:R-:W-:Y:S07]  /*11230*/  LDSM.16.M88.4 R172, [R191+0x2000] ;  /* 0x00200000bfac783b */ /* 0x000fee0000000200 */
[----:B------:R-:W-:Y:S01]  /*11240*/  HMMA.16816.F32 R80, R156, R166, R80 ;  /* 0x000000a69c50723c */ /* 0x000fe20000001850 */
[----:B------:R-:W2:Y:S07]  /*11250*/  LDSM.16.M88.4 R156, [R191+0x1000] ;  /* 0x00100000bf9c783b */ /* 0x000eae0000000200 */
[-C--:B---3--:R-:W-:Y:S01]  /*11260*/  HMMA.16816.F32 R4, R168, R176.reuse, R4 ;  /* 0x000000b0a804723c */ /* 0x088fe20000001804 */
[----:B------:R-:W3:Y:S01]  /*11270*/  LDSM.16.M88.4 R164, [R191+0x1800] ;  /* 0x00180000bfa4783b */ /* 0x000ee20000000200 */
        /* <DEDUP_REMOVED lines=25> */
[----:B------:R-:W-:Y:S02]  /*11410*/  IMAD.MOV.U32 R211, RZ, RZ, RZ ;  /* 0x000000ffffd37224 */ /* 0x000fe400078e00ff */
[----:B------:R-:W-:Y:S01]  /*11420*/  IMAD.SHL.U32 R163, R205, 0x2, RZ ;  /* 0x00000002cda37824 */ /* 0x000fe200078e00ff */
[----:B------:R-:W-:Y:S01]  /*11430*/  ISETP.NE.AND P2, PT, R212, 0x1, PT ;  /* 0x00000001d400780c */ /* 0x000fe20003f45270 */
[----:B------:R-:W3:Y:S04]  /*11440*/  LDL R95, [R1+0x8] ;  /* 0x00000800015f7983 */ /* 0x000ee80000100800 */
[----:B------:R-:W4:Y:S04]  /*11450*/  LDL.64 R96, [R1+0x20] ;  /* 0x0000200001607983 */ /* 0x000f280000100a00 */
[----:B------:R-:W5:Y:S04]  /*11460*/  LDL R92, [R1+0x30] ;  /* 0x00003000015c7983 */ /* 0x000f680000100800 */
[----:B------:R-:W4:Y:S04]  /*11470*/  LDL.64 R208, [R1+0x18] ;  /* 0x0000180001d07983 */ /* 0x000f280000100a00 */
[----:B------:R-:W4:Y:S01]  /*11480*/  LDL R156, [R1+0x14] ;  /* 0x00001400019c7983 */ /* 0x000f220000100800 */
[----:B---3--:R-:W-:Y:S01]  /*11490*/  ISETP.GT.AND P1, PT, R95, 0x4f, PT ;  /* 0x0000004f5f00780c */ /* 0x008fe20003f24270 */
[----:B--2---:R-:W-:Y:S05]  /*114a0*/  IMAD R2, R206, 0x50, R210 ;  /* 0x00000050ce027824 */ /* 0x004fea00078e02d2 */
[----:B------:R-:W-:Y:S02]  /*114b0*/  IADD3 R2, R2, -0x50, R95 ;  /* 0xffffffb002027810 */ /* 0x000fe40007ffe05f */
[----:B------:R-:W-:Y:S03]  /*114c0*/  SHF.R.S32.HI R95, RZ, 0x1f, R205 ;  /* 0x0000001fff5f7819 */ /* 0x000fe600000114cd */
[----:B------:R-:W-:Y:S01]  /*114d0*/  @P2 IMAD.HI.U32 R3, R2, c[0x0][0x2bc], RZ ;  /* 0x0000af0002032a27 */ /* 0x000fe200078e00ff */
[----:B------:R-:W-:Y:S03]  /*114e0*/  SHF.L.U64.HI R95, R205, 0x1, R95 ;  /* 0x00000001cd5f7819 */ /* 0x000fe6000001025f */
[----:B------:R-:W-:Y:S01]  /*114f0*/  IMAD.MOV.U32 R0, RZ, RZ, R2 ;  /* 0x000000ffff007224 */ /* 0x000fe200078e0002 */
[----:B------:R-:W-:Y:S04]  /*11500*/  @P2 SHF.R.U32.HI R0, RZ, c[0x0][0x2c0], R3 ;  /* 0x0000b000ff002a19 */ /* 0x000fe80000011603 */
        /* <DEDUP_REMOVED lines=22> */
.L_x_2755:
        /* <DEDUP_REMOVED lines=23> */
.L_x_2756:
[----:B------:R-:W-:Y:S02]  /*117e0*/  ISETP.GE.AND P1, PT, R205, c[0x0][0x1d4], PT ;  /* 0x00007500cd007a0c */ /* 0x000fe40003f26270 */
[----:B--2---:R-:W-:Y:S05]  /*117f0*/  IADD3 R2, P0, R0, R163, RZ ;  /* 0x000000a300027210 */ /* 0x004fea0007f1e0ff */
[----:B-1----:R-:W-:Y:S06]  /*11800*/  IMAD.X R3, R92, 0x1, R95, P0 ;  /* 0x000000015c037824 */ /* 0x002fec00000e065f */
[----:B------:R-:W-:Y:S01]  /*11810*/  @!PT LDS RZ, [RZ] ;  /* 0x00000000fffff984 */ /* 0x000fe20000000800 */
[----:B------:R-:W-:Y:S01]  /*11820*/  @!PT LDS RZ, [RZ] ;  /* 0x00000000fffff984 */ /* 0x000fe20000000800 */
[----:B------:R-:W-:Y:S01]  /*11830*/  @!PT LDS RZ, [RZ] ;  /* 0x00000000fffff984 */ /* 0x000fe20000000800 */
[----:B------:R1:W-:Y:S02]  /*11840*/  LDGSTS.E.BYPASS.LTC128B.128 [R207+0x4900], [R2.64], !P1 ;  /* 0x0490000002cf7fae */ /* 0x0003e4000c901d46 */
.L_x_2618:
[----:B------:R-:W-:Y:S05]  /*11850*/  BSYNC B0 ;  /* 0x0000000000007941 */ /* 0x000fea0003800000 */
.L_x_2617:
[----:B-1----:R-:W2:Y:S01]  /*11860*/  LDL R3, [R1+0x38] ;  /* 0x0000380001037983 */ /* 0x002ea20000100800 */
[----:B------:R-:W-:Y:S01]  /*11870*/  IMAD.MOV.U32 R0, RZ, RZ, c[0x0][0x2c4] ;  /* 0x0000b100ff007624 */ /* 0x000fe200078e00ff */
[----:B------:R-:W-:Y:S01]  /*11880*/  ULDC UR4, c[0x0][0x324] ;  /* 0x0000c90000047ab9 */ /* 0x000fe20000000800 */
[----:B------:R-:W-:Y:S01]  /*11890*/  IMAD R92, R206, -0x50, RZ ;  /* 0xffffffb0ce5c7824 */ /* 0x000fe200078e02ff */
[----:B------:R-:W2:Y:S01]  /*118a0*/  LDL R2, [R1+0x3c] ;  /* 0x00003c0001027983 */ /* 0x000ea20000100800 */
[----:B------:R-:W-:Y:S01]  /*118b0*/  ULOP3.LUT UR4, URZ, UR4, URZ, 0x33, !UPT ;  /* 0x000000043f047292 */ /* 0x000fe2000f8e333f */
[----:B------:R-:W-:Y:S02]  /*118c0*/  ISETP.NE.AND P0, PT, R0, 0x1, PT ;  /* 0x000000010000780c */ /* 0x000fe40003f05270 */
[----:B------:R-:W-:Y:S01]  /*118d0*/  IADD3 R0, -R248, 0x1, R92 ;  /* 0x00000001f8007810 */ /* 0x000fe20007ffe15c */
[----:B------:R-:W0:Y:S03]  /*118e0*/  LDGDEPBAR ;  /* 0x00000000000079af */ /* 0x000e260000000000 */
[----:B------:R-:W-:Y:S04]  /*118f0*/  IADD3 R0, -R236, R0, R237 ;  /* 0x00000000ec007210 */ /* 0x000fe80007ffe1ed */
[C---:B------:R-:W-:Y:S02]  /*11900*/  IADD3 R159, R0.reuse, UR4, RZ ;  /* 0x00000004009f7c10 */ /* 0x040fe4000fffe0ff */
[----:B------:R-:W-:Y:S01]  /*11910*/  IADD3 R158, R0, c[0x0][0x328], RZ ;  /* 0x0000ca00009e7a10 */ /* 0x000fe20007ffe0ff */
[----:B--2---:R-:W-:Y:S04]  /*11920*/  IMAD.IADD R157, R2, 0x1, R3 ;  /* 0x00000001029d7824 */ /* 0x004fe800078e0203 */
[----:B------:R-:W-:Y:S05]  /*11930*/  @P0 IMAD.HI.U32 R2, R157, c[0x0][0x2c8], RZ ;  /* 0x0000b2009d020a27 */ /* 0x000fea00078e00ff */
[----:B------:R-:W-:Y:S01]  /*11940*/  @P0 SHF.R.U32.HI R157, RZ, c[0x0][0x2cc], R2 ;  /* 0x0000b300ff9d0a19 */ /* 0x000fe20000011602 */
[----:B------:R-:W-:-:S05]  /*11950*/  BRA.DIV ~URZ, `(.L_x_2621) ;  /* 0x0000c1927f007947 */ /* 0x000fca000b800000 */
[----:B------:R1:W2:Y:S02]  /*11960*/  SHFL.IDX PT, R2, R157, RZ, 0x1c1f ;  /* 0x001c1fff9d027589 */ /* 0x0002a400000e0000 */
.L_x_2757:
        /* <DEDUP_REMOVED lines=19> */
.L_x_2624:
[----:B------:R-:W-:Y:S04]  /*11aa0*/  MOV R3, c[0x0][0x32c] ;  /* 0x0000cb0000037a02 */ /* 0x000fe80000000f00 */
[----:B------:R-:W-:Y:S11]  /*11ab0*/  ISETP.NE.AND P0, PT, R3, 0x1, PT ;  /* 0x000000010300780c */ /* 0x000ff60003f05270 */
[----:B------:R-:W-:Y:S02]  /*11ac0*/  @!UPT UIADD3 URZ, URZ, URZ, URZ ;  /* 0x0000003f3f3ff290 */ /* 0x000fe4000fffe03f */
[----:B------:R-:W-:Y:S05]  /*11ad0*/  @P0 IMAD.HI.U32 R3, R2, c[0x0][0x330], RZ ;  /* 0x0000cc0002030a27 */ /* 0x000fea00078e00ff */
[----:B------:R-:W-:Y:S02]  /*11ae0*/  @P0 SHF.R.U32.HI R2, RZ, c[0x0][0x334], R3 ;  /* 0x0000cd00ff020a19 */ /* 0x000fe40000011603 */
.L_x_2625:
[----:B------:R-:W-:Y:S05]  /*11af0*/  BSYNC B0 ;  /* 0x0000000000007941 */ /* 0x000fea0003800000 */
.L_x_2623:
[----:B------:R-:W-:Y:S04]  /*11b00*/  IMAD.IADD R3, R92, 0x1, -R248 ;  /* 0x000000015c037824 */ /* 0x000fe800078e0af8 */
[----:B------:R-:W-:Y:S05]  /*11b10*/  IMAD R2, R2, c[0x0][0x32c], R3 ;  /* 0x0000cb0002027a24 */ /* 0x000fea00078e0203 */
[----:B------:R-:W-:Y:S02]  /*11b20*/  IADD3 R3, R2, c[0x0][0x32c], RZ ;  /* 0x0000cb0002037a10 */ /* 0x000fe40007ffe0ff */
[----:B------:R-:W-:Y:S02]  /*11b30*/  IMNMX R0, R0, R2, !PT ;  /* 0x0000000200007217 */ /* 0x000fe40007800200 */
[----:B------:R-:W-:Y:S02]  /*11b40*/  IMNMX R97, R97, R3, PT ;  /* 0x0000000361617217 */ /* 0x000fe40003800200 */
.L_x_2622:
[----:B------:R-:W-:-:S05]  /*11b50*/  BRA.DIV ~URZ, `(.L_x_2626) ;  /* 0x0000c0027f007947 */ /* 0x000fca000b800000 */
[----:B------:R2:W3:Y:S02]  /*11b60*/  SHFL.IDX PT, R2, R157, 0x1, 0x1c1f ;  /* 0x003c1f009d027f89 */ /* 0x0004e400000e0000 */
.L_x_2758:
        /* <DEDUP_REMOVED lines=19> */
.L_x_2629:
[----:B------:R-:W-:Y:S04]  /*11ca0*/  MOV R3, c[0x0][0x32c] ;  /* 0x0000cb0000037a02 */ /* 0x000fe80000000f00 */
[----:B------:R-:W-:Y:S11]  /*11cb0*/  ISETP.NE.AND P0, PT, R3, 0x1, PT ;  /* 0x000000010300780c */ /* 0x000ff60003f05270 */
[----:B------:R-:W-:Y:S02]  /*11cc0*/  @!UPT UIADD3 URZ, URZ, URZ, URZ ;  /* 0x0000003f3f3ff290 */ /* 0x000fe4000fffe03f */
[----:B------:R-:W-:Y:S05]  /*11cd0*/  @P0 IMAD.HI.U32 R3, R2, c[0x0][0x330], RZ ;  /* 0x0000cc0002030a27 */ /* 0x000fea00078e00ff */
[----:B------:R-:W-:Y:S02]  /*11ce0*/  @P0 SHF.R.U32.HI R2, RZ, c[0x0][0x334], R3 ;  /* 0x0000cd00ff020a19 */ /* 0x000fe40000011603 */
.L_x_2630:
[----:B------:R-:W-:Y:S05]  /*11cf0*/  BSYNC B0 ;  /* 0x0000000000007941 */ /* 0x000fea0003800000 */
.L_x_2628:
[----:B------:R-:W-:Y:S04]  /*11d00*/  IMAD.IADD R3, R92, 0x1, -R248 ;  /* 0x000000015c037824 */ /* 0x000fe800078e0af8 */
[----:B------:R-:W-:Y:S05]  /*11d10*/  IMAD R2, R2, c[0x0][0x32c], R3 ;  /* 0x0000cb0002027a24 */ /* 0x000fea00078e0203 */
[----:B------:R-:W-:Y:S02]  /*11d20*/  IADD3 R3, R2, c[0x0][0x32c], RZ ;  /* 0x0000cb0002037a10 */ /* 0x000fe40007ffe0ff */
[----:B------:R-:W-:Y:S02]  /*11d30*/  IMNMX R95, R95, R2, !PT ;  /* 0x000000025f5f7217 */ /* 0x000fe40007800200 */
[----:B------:R-:W-:Y:S02]  /*11d40*/  IMNMX R96, R96, R3, PT ;  /* 0x0000000360607217 */ /* 0x000fe40003800200 */
.L_x_2627:
[----:B------:R-:W-:-:S05]  /*11d50*/  BRA.DIV ~URZ, `(.L_x_2631) ;  /* 0x0000be727f007947 */ /* 0x000fca000b800000 */
[----:B------:R3:W4:Y:S02]  /*11d60*/  SHFL.IDX PT, R156, R157, 0x2, 0x1c1f ;  /* 0x005c1f009d9c7f89 */ /* 0x00072400000e0000 */
.L_x_2759:
        /* <DEDUP_REMOVED lines=19> */
.L_x_2634:
[----:B------:R-:W-:Y:S04]  /*11ea0*/  MOV R160, c[0x0][0x32c] ;  /* 0x0000cb0000a07a02 */ /* 0x000fe80000000f00 */
[----:B------:R-:W-:Y:S11]  /*11eb0*/  ISETP.NE.AND P0, PT, R160, 0x1, PT ;  /* 0x00000001a000780c */ /* 0x000ff60003f05270 */
[----:B------:R-:W-:Y:S02]  /*11ec0*/  @!UPT UIADD3 URZ, URZ, URZ, URZ ;  /* 0x0000003f3f3ff290 */ /* 0x000fe4000fffe03f */
[----:B------:R-:W-:Y:S05]  /*11ed0*/  @P0 IMAD.HI.U32 R160, R156, c[0x0][0x330], RZ ;  /* 0x0000cc009ca00a27 */ /* 0x000fea00078e00ff */
[----:B------:R-:W-:Y:S02]  /*11ee0*/  @P0 SHF.R.U32.HI R156, RZ, c[0x0][0x334], R160 ;  /* 0x0000cd00ff9c0a19 */ /* 0x000fe400000116a0 */
.L_x_2635:
[----:B------:R-:W-:Y:S05]  /*11ef0*/  BSYNC B0 ;  /* 0x0000000000007941 */ /* 0x000fea0003800000 */
.L_x_2633:
[----:B------:R-:W-:Y:S04]  /*11f00*/  IMAD.IADD R160, R92, 0x1, -R248 ;  /* 0x000000015ca07824 */ /* 0x000fe800078e0af8 */
[----:B------:R-:W-:Y:S05]  /*11f10*/  IMAD R156, R156, c[0x0][0x32c], R160 ;  /* 0x0000cb009c9c7a24 */ /* 0x000fea00078e02a0 */
[----:B------:R-:W-:Y:S02]  /*11f20*/  IADD3 R160, R156, c[0x0][0x32c], RZ ;  /* 0x0000cb009ca07a10 */ /* 0x000fe40007ffe0ff */
[----:B------:R-:W-:Y:S02]  /*11f30*/  IMNMX R2, R2, R156, !PT ;  /* 0x0000009c02027217 */ /* 0x000fe40007800200 */
[----:B------:R-:W-:Y:S02]  /*11f40*/  IMNMX R3, R3, R160, PT ;  /* 0x000000a003037217 */ /* 0x000fe40003800200 */
.L_x_2632:
        /* <DEDUP_REMOVED lines=246> */
.L_x_2760:
        /* <DEDUP_REMOVED lines=19> */
.L_x_2639:
[----:B------:R-:W-:Y:S04]  /*12fe0*/  MOV R4, c[0x0][0x32c] ;  /* 0x0000cb0000047a02 */ /* 0x000fe80000000f00 */
[----:B------:R-:W-:Y:S11]  /*12ff0*/  ISETP.NE.AND P0, PT, R4, 0x1, PT ;  /* 0x000000010400780c */ /* 0x000ff60003f05270 */
[----:B------:R-:W-:Y:S02]  /*13000*/  @!UPT UIADD3 URZ, URZ, URZ, URZ ;  /* 0x0000003f3f3ff290 */ /* 0x000fe4000fffe03f */
[----:B------:R-:W-:Y:S05]  /*13010*/  @P0 IMAD.HI.U32 R4, R3, c[0x0][0x330], RZ ;  /* 0x0000cc0003040a27 */ /* 0x000fea00078e00ff */
[----:B------:R-:W-:Y:S02]  /*13020*/  @P0 SHF.R.U32.HI R3, RZ, c[0x0][0x334], R4 ;  /* 0x0000cd00ff030a19 */ /* 0x000fe40000011604 */
.L_x_2640:
[----:B------:R-:W-:Y:S05]  /*13030*/  BSYNC B0 ;  /* 0x0000000000007941 */ /* 0x000fea0003800000 */
.L_x_2638:
[----:B------:R-:W-:Y:S04]  /*13040*/  IMAD.IADD R4, R92, 0x1, -R248 ;  /* 0x000000015c047824 */ /* 0x000fe800078e0af8 */
[----:B------:R-:W-:Y:S05]  /*13050*/  IMAD R3, R3, c[0x0][0x32c], R4 ;  /* 0x0000cb0003037a24 */ /* 0x000fea00078e0204 */
[----:B------:R-:W-:Y:S02]  /*13060*/  IADD3 R4, R3, c[0x0][0x32c], RZ ;  /* 0x0000cb0003047a10 */ /* 0x000fe40007ffe0ff */
[----:B------:R-:W-:Y:S02]  /*13070*/  IMNMX R0, R0, R3, !PT ;  /* 0x0000000300007217 */ /* 0x000fe40007800200 */
[----:B------:R-:W-:Y:S02]  /*13080*/  IMNMX R2, R2, R4, PT ;  /* 0x0000000402027217 */ /* 0x000fe40003800200 */
.L_x_2637:
        /* <DEDUP_REMOVED lines=98> */
[----:B------:R-:W-:Y:S04]  /*136b0*/  ISETP.LT.OR P0, PT, R2, 0x41, P0 ;  /* 0x000000410200780c */ /* 0x000fe80000701670 */
        /* <DEDUP_REMOVED lines=57> */
.L_x_2761:
        /* <DEDUP_REMOVED lines=15> */
.L_x_2762:
        /* <DEDUP_REMOVED lines=8> */
[----:B------:R-:W-:Y:S01]  /*13bc0*/  LDSM.16.MT88.4 R44, [R190] ;  /* 0x00000000be2c783b */ /* 0x000fe20000004200 */
[--C-:B------:R-:W-:Y:S01]  /*13bd0*/  FFMA.FTZ R2, R21, c[0x0][0x2d0], -R32.reuse ;  /* 0x0000b40015027a23 */ /* 0x100fe20000010820 */
[----:B------:R1:W-:Y:S01]  /*13be0*/  MUFU.EX2 R225, R0 ;  /* 0x0000000000e17308 */ /* 0x0003e20000000800 */
[--C-:B------:R-:W-:Y:S02]  /*13bf0*/  FFMA.FTZ R81, R165, c[0x0][0x2d0], -R32.reuse ;  /* 0x0000b400a5517a23 */ /* 0x100fe40000010820 */
[--C-:B------:R-:W-:Y:S02]  /*13c00*/  FFMA.FTZ R82, R164, c[0x0][0x2d0], -R32.reuse ;  /* 0x0000b400a4527a23 */ /* 0x100fe40000010820 */
[--C-:B------:R-:W-:Y:S02]  /*13c10*/  FFMA.FTZ R40, R168, c[0x0][0x2d0], -R32.reuse ;  /* 0x0000b400a8287a23 */ /* 0x100fe40000010820 */
[----:B------:R-:W-:Y:S03]  /*13c20*/  FFMA.FTZ R50, R167, c[0x0][0x2d0], -R32 ;  /* 0x0000b400a7327a23 */ /* 0x000fe60000010820 */
[----:B------:R2:W3:Y:S01]  /*13c30*/  MUFU.EX2 R229, R2 ;  /* 0x0000000200e57308 */ /* 0x0004e20000000800 */
[----:B-1----:R-:W-:Y:S05]  /*13c40*/  FMUL.FTZ R0, R96, c[0x0][0x2d0] ;  /* 0x0000b40060007a20 */ /* 0x002fea0000410000 */
[----:B------:R-:W-:Y:S05]  /*13c50*/  FSEL R48, R0, RZ, P1 ;  /* 0x000000ff00307208 */ /* 0x000fea0000800000 */
[--C-:B------:R-:W-:Y:S02]  /*13c60*/  FFMA.FTZ R0, R18, c[0x0][0x2d0], -R48.reuse ;  /* 0x0000b40012007a23 */ /* 0x100fe40000010830 */
[----:B------:R-:W-:Y:S02]  /*13c70*/  FFMA.FTZ R80, R216, c[0x0][0x2d0], -R48 ;  /* 0x0000b400d8507a23 */ /* 0x000fe40000010830 */
[----:B------:R1:W-:Y:S01]  /*13c80*/  MUFU.EX2 R223, R0 ;  /* 0x0000000000df7308 */ /* 0x0003e20000000800 */
[----:B--2---:R-:W-:Y:S02]  /*13c90*/  FFMA.FTZ R2, R161, c[0x0][0x2d0], -R32 ;  /* 0x0000b400a1027a23 */ /* 0x004fe40000010820 */
[--C-:B------:R-:W-:Y:S02]  /*13ca0*/  FFMA.FTZ R24, R169, c[0x0][0x2d0], -R48.reuse ;  /* 0x0000b400a9187a23 */ /* 0x100fe40000010830 */
[--C-:B------:R-:W-:Y:S02]  /*13cb0*/  FFMA.FTZ R62, R217, c[0x0][0x2d0], -R48.reuse ;  /* 0x0000b400d93e7a23 */ /* 0x100fe40000010830 */
[--C-:B------:R-:W-:Y:S03]  /*13cc0*/  FFMA.FTZ R4, R162, c[0x0][0x2d0], -R48.reuse ;  /* 0x0000b400a2047a23 */ /* 0x100fe60000010830 */
[----:B------:R2:W-:Y:S10]  /*13cd0*/  MUFU.EX2 R232, R2 ;  /* 0x0000000200e87308 */ /* 0x0005f40000000800 */
[----:B------:R4:W-:Y:S01]  /*13ce0*/  MUFU.EX2 R247, R4 ;  /* 0x0000000400f77308 */ /* 0x0009e20000000800 */
[----:B-1----:R-:W-:Y:S09]  /*13cf0*/  FFMA.FTZ R0, R22, c[0x0][0x2d0], -R48 ;  /* 0x0000b40016007a23 */ /* 0x002ff20000010830 */
[----:B------:R1:W5:Y:S01]  /*13d00*/  MUFU.EX2 R228, R0 ;  /* 0x0000000000e47308 */ /* 0x0003620000000800 */
[----:B--2---:R-:W-:Y:S09]  /*13d10*/  FMUL.FTZ R2, R95, c[0x0][0x2d0] ;  /* 0x0000b4005f027a20 */ /* 0x004ff20000410000 */
[----:B------:R-:W-:Y:S01]  /*13d20*/  MUFU.EX2 R246, R24 ;  /* 0x0000001800f67308 */ /* 0x000fe20000000800 */
[----:B----4-:R-:W-:Y:S09]  /*13d30*/  FMUL.FTZ R4, R61, c[0x0][0x2d0] ;  /* 0x0000b4003d047a20 */ /* 0x010ff20000410000 */
[----:B------:R-:W-:Y:S01]  /*13d40*/  MUFU.EX2 R216, R40 ;  /* 0x0000002800d87308 */ /* 0x000fe20000000800 */
[--C-:B-1----:R-:W-:Y:S02]  /*13d50*/  FFMA.FTZ R0, R160, c[0x0][0x2d0], -R32.reuse ;  /* 0x0000b400a0007a23 */ /* 0x102fe40000010820 */
[----:B------:R-:W-:Y:S07]  /*13d60*/  FFMA.FTZ R160, R33, c[0x0][0x2d0], -R32 ;  /* 0x0000b40021a07a23 */ /* 0x000fee0000010820 */
[----:B------:R1:W2:Y:S02]  /*13d70*/  MUFU.EX2 R249, R0 ;  /* 0x0000000000f97308 */ /* 0x0002a40000000800 */
[----:B-1----:R-:W-:Y:S01]  /*13d80*/  FFMA.FTZ R0, R156, c[0x0][0x2d0], -R48 ;  /* 0x0000b4009c007a23 */ /* 0x002fe20000010830 */
[----:B---3--:R-:W-:Y:S01]  /*13d90*/  F2FP.PACK_AB R64, R229, R225 ;  /* 0x000000e1e540723e */ /* 0x008fe200000000ff */
[----:B------:R-:W-:Y:S01]  /*13da0*/  FFMA.FTZ R156, R39, c[0x0][0x2d0], -R32 ;  /* 0x0000b400279c7a23 */ /* 0x000fe20000010820 */
[----:B-----5:R-:W-:Y:S05]  /*13db0*/  F2FP.PACK_AB R65, R228, R223 ;  /* 0x000000dfe441723e */ /* 0x020fea00000000ff */
[----:B------:R1:W3:Y:S01]  /*13dc0*/  MUFU.EX2 R230, R0 ;  /* 0x0000000000e67308 */ /* 0x0002e20000000800 */
[----:B--2---:R-:W-:Y:S02]  /*13dd0*/  F2FP.PACK_AB R66, R249, R232 ;  /* 0x000000e8f942723e */ /* 0x004fe400000000ff */
[----:B-1----:R-:W-:Y:S02]  /*13de0*/  FSEL R0, R97, RZ, P0 ;  /* 0x000000ff61007208 */ /* 0x002fe40000000000 */
[----:B------:R-:W-:Y:S02]  /*13df0*/  FSETP.NEU.FTZ.AND P0, PT, R95, -INF , PT ;  /* 0xff8000005f00780b */ /* 0x000fe40003f1d000 */
[----:B---3--:R-:W-:Y:S01]  /*13e00*/  F2FP.PACK_AB R67, R247, R230 ;  /* 0x000000e6f743723e */ /* 0x008fe200000000ff */
[----:B------:R-:W-:Y:S01]  /*13e10*/  FADD.FTZ R0, -R0, R93 ;  /* 0x0000005d00007221 */ /* 0x000fe20000010100 */
[----:B------:R-:W-:Y:S03]  /*13e20*/  FSEL R49, R2, RZ, P0 ;  /* 0x000000ff02317208 */ /* 0x000fe60000000000 */
[----:B------:R-:W-:Y:S02]  /*13e30*/  FMUL.FTZ R0, R0, c[0x0][0x2d0] ;  /* 0x0000b40000007a20 */ /* 0x000fe40000410000 */
[--C-:B------:R-:W-:Y:S02]  /*13e40*/  FFMA.FTZ R2, R12, c[0x0][0x2d0], -R49.reuse ;  /* 0x0000b4000c027a23 */ /* 0x100fe40000010831 */
[----:B------:R-:W1:Y:S01]  /*13e50*/  MUFU.EX2 R60, R0 ;  /* 0x00000000003c7308 */ /* 0x000e620000000800 */
[--C-:B------:R-:W-:Y:S02]  /*13e60*/  FFMA.FTZ R63, R213, c[0x0][0x2d0], -R49.reuse ;  /* 0x0000b400d53f7a23 */ /* 0x100fe40000010831 */
[--C-:B------:R-:W-:Y:S02]  /*13e70*/  FFMA.FTZ R92, R212, c[0x0][0x2d0], -R49.reuse ;  /* 0x0000b400d45c7a23 */ /* 0x100fe40000010831 */
[--C-:B------:R-:W-:Y:S05]  /*13e80*/  FFMA.FTZ R93, R185, c[0x0][0x2d0], -R49.reuse ;  /* 0x0000b400b95d7a23 */ /* 0x100fea0000010831 */
[----:B------:R2:W-:Y:S01]  /*13e90*/  MUFU.EX2 R226, R2 ;  /* 0x0000000200e27308 */ /* 0x0005e20000000800 */
[C---:B-1----:R-:W-:Y:S02]  /*13ea0*/  FMUL.FTZ R5, R60.reuse, R101 ;  /* 0x000000653c057220 */ /* 0x042fe40000410000 */
[C---:B------:R-:W-:Y:S02]  /*13eb0*/  FMUL.FTZ R17, R60.reuse, R113 ;  /* 0x000000713c117220 */ /* 0x040fe40000410000 */
[C---:B------:R-:W-:Y:S02]  /*13ec0*/  FMUL.FTZ R84, R60.reuse, R84 ;  /* 0x000000543c547220 */ /* 0x040fe40000410000 */
[C---:B------:R-:W-:Y:S02]  /*13ed0*/  FMUL.FTZ R85, R60.reuse, R85 ;  /* 0x000000553c557220 */ /* 0x040fe40000410000 */
[----:B------:R-:W-:Y:S02]  /*13ee0*/  FMUL.FTZ R24, R60, R120 ;  /* 0x000000783c187220 */ /* 0x000fe40000410000 */
[--C-:B--2---:R-:W-:Y:S02]  /*13ef0*/  FFMA.FTZ R2, R20, c[0x0][0x2d0], -R49.reuse ;  /* 0x0000b40014027a23 */ /* 0x104fe40000010831 */
[----:B------:R-:W1:Y:S01]  /*13f00*/  LDSM.16.MT88.4 R20, [R189] ;  /* 0x00000000bd14783b */ /* 0x000e620000004200 */
[--C-:B------:R-:W-:Y:S01]  /*13f10*/  FFMA.FTZ R113, R221, c[0x0][0x2d0], -R48.reuse ;  /* 0x0000b400dd717a23 */ /* 0x100fe20000010830 */
[----:B------:R2:W3:Y:S01]  /*13f20*/  MUFU.EX2 R227, R2 ;  /* 0x0000000200e37308 */ /* 0x0004e20000000800 */
[----:B------:R-:W-:Y:S02]  /*13f30*/  FMUL.FTZ R25, R60, R121 ;  /* 0x000000793c197220 */ /* 0x000fe40000410000 */
[----:B------:R-:W-:Y:S02]  /*13f40*/  FFMA.FTZ R121, R70, c[0x0][0x2d0], -R48 ;  /* 0x0000b40046797a23 */ /* 0x000fe40000010830 */
[----:B------:R-:W-:Y:S02]  /*13f50*/  FMUL.FTZ R40, R60, R136 ;  /* 0x000000883c287220 */ /* 0x000fe40000410000 */
[--C-:B------:R-:W-:Y:S02]  /*13f60*/  FFMA.FTZ R101, R210, c[0x0][0x2d0], -R49.reuse ;  /* 0x0000b400d2657a23 */ /* 0x100fe40000010831 */
[--C-:B--2---:R-:W-:Y:S01]  /*13f70*/  FFMA.FTZ R2, R19, c[0x0][0x2d0], -R49.reuse ;  /* 0x0000b40013027a23 */ /* 0x104fe20000010831 */
[----:B---3--:R-:W-:Y:S03]  /*13f80*/  F2FP.PACK_AB R56, R227, R226 ;  /* 0x000000e2e338723e */ /* 0x008fe600000000ff */
[----:B------:R2:W-:Y:S02]  /*13f90*/  MUFU.EX2 R242, R2 ;  /* 0x0000000200f27308 */ /* 0x0005e40000000800 */
[--C-:B--2---:R-:W-:Y:S02]  /*13fa0*/  FFMA.FTZ R2, R16, c[0x0][0x2d0], -R49.reuse ;  /* 0x0000b40010027a23 */ /* 0x104fe40000010831 */
[----:B------:R-:W-:Y:S06]  /*13fb0*/  FMUL.FTZ R16, R60, R112 ;  /* 0x000000703c107220 */ /* 0x000fec0000410000 */
[----:B------:R2:W3:Y:S01]  /*13fc0*/  MUFU.EX2 R244, R2 ;  /* 0x0000000200f47308 */ /* 0x0004e20000000800 */
[----:B------:R-:W-:Y:S01]  /*13fd0*/  FFMA.FTZ R112, R55, c[0x0][0x2d0], -R32 ;  /* 0x0000b40037707a23 */ /* 0x000fe20000010820 */
[----:B--2---:R-:W-:Y:S02]  /*13fe0*/  FSEL R2, R96, RZ, P1 ;  /* 0x000000ff60027208 */ /* 0x004fe40000800000 */
[----:B---3--:R-:W-:Y:S03]  /*13ff0*/  F2FP.PACK_AB R58, R244, R242 ;  /* 0x000000f2f43a723e */ /* 0x008fe600000000ff */
[----:B------:R-:W-:Y:S01]  /*14000*/  FADD.FTZ R0, -R2, R94 ;  /* 0x0000005e02007221 */ /* 0x000fe20000010100 */
[----:B------:R-:W-:Y:S01]  /*14010*/  FSEL R2, R95, RZ, P0 ;  /* 0x000000ff5f027208 */ /* 0x000fe20000000000 */
[--C-:B------:R-:W-:Y:S01]  /*14020*/  FFMA.FTZ R94, R186, c[0x0][0x2d0], -R49.reuse ;  /* 0x0000b400ba5e7a23 */ /* 0x100fe20000010831 */
[----:B------:R-:W-:Y:S01]  /*14030*/  FSETP.NEU.FTZ.AND P0, PT, R61, -INF , PT ;  /* 0xff8000003d00780b */ /* 0x000fe20003f1d000 */
[----:B------:R-:W-:Y:S03]  /*14040*/  FMUL.FTZ R0, R0, c[0x0][0x2d0] ;  /* 0x0000b40000007a20 */ /* 0x000fe60000410000 */
[----:B------:R-:W-:Y:S01]  /*14050*/  FSEL R52, R4, RZ, P0 ;  /* 0x000000ff04347208 */ /* 0x000fe20000000000 */
[----:B------:R2:W3:Y:S04]  /*14060*/  MUFU.EX2 R3, R0 ;  /* 0x0000000000037308 */ /* 0x0004e80000000800 */
[--C-:B------:R-:W-:Y:S02]  /*14070*/  FFMA.FTZ R4, R13, c[0x0][0x2d0], -R52.reuse ;  /* 0x0000b4000d047a23 */ /* 0x100fe40000010834 */
[----:B------:R-:W-:Y:S04]  /*14080*/  FFMA.FTZ R120, R174, c[0x0][0x2d0], -R52 ;  /* 0x0000b400ae787a23 */ /* 0x000fe80000010834 */
[----:B------:R4:W-:Y:S01]  /*14090*/  MUFU.EX2 R162, R4 ;  /* 0x0000000400a27308 */ /* 0x0009e20000000800 */
[----:B--2---:R-:W-:Y:S02]  /*140a0*/  FADD.FTZ R0, -R2, R98 ;  /* 0x0000006202007221 */ /* 0x004fe40000010100 */
[C---:B---3--:R-:W-:Y:S02]  /*140b0*/  FMUL.FTZ R6, R3.reuse, R102 ;  /* 0x0000006603067220 */ /* 0x048fe40000410000 */
[----:B------:R-:W-:Y:S02]  /*140c0*/  FMUL.FTZ R0, R0, c[0x0][0x2d0] ;  /* 0x0000b40000007a20 */ /* 0x000fe40000410000 */
[C---:B------:R-:W-:Y:S03]  /*140d0*/  FMUL.FTZ R43, R3.reuse, R139 ;  /* 0x0000008b032b7220 */ /* 0x040fe60000410000 */
[----:B------:R2:W3:Y:S01]  /*140e0*/  MUFU.EX2 R2, R0 ;  /* 0x0000000000027308 */ /* 0x0004e20000000800 */
[----:B------:R-:W-:Y:S02]  /*140f0*/  FMUL.FTZ R7, R3, R103 ;  /* 0x0000006703077220 */ /* 0x000fe40000410000 */
[----:B----4-:R-:W-:Y:S02]  /*14100*/  FFMA.FTZ R4, R15, c[0x0][0x2d0], -R52 ;  /* 0x0000b4000f047a23 */ /* 0x010fe40000010834 */
[----:B------:R-:W-:Y:S02]  /*14110*/  FFMA.FTZ R103, R222, c[0x0][0x2d0], -R48 ;  /* 0x0000b400de677a23 */ /* 0x000fe40000010830 */
[----:B------:R-:W-:Y:S02]  /*14120*/  FFMA.FTZ R102, R83, c[0x0][0x2d0], -R52 ;  /* 0x0000b40053667a23 */ /* 0x000fe40000010834 */
[C---:B------:R-:W-:Y:S01]  /*14130*/  FMUL.FTZ R18, R3.reuse, R114 ;  /* 0x0000007203127220 */ /* 0x040fe20000410000 */
[----:B------:R4:W-:Y:S01]  /*14140*/  MUFU.EX2 R241, R4 ;  /* 0x0000000400f17308 */ /* 0x0009e20000000800 */
[C---:B------:R-:W-:Y:S02]  /*14150*/  FMUL.FTZ R19, R3.reuse, R115 ;  /* 0x0000007303137220 */ /* 0x040fe40000410000 */
[C---:B------:R-:W-:Y:S02]  /*14160*/  FMUL.FTZ R86, R3.reuse, R86 ;  /* 0x0000005603567220 */ /* 0x040fe40000410000 */
[----:B------:R-:W-:Y:S02]  /*14170*/  FMUL.FTZ R87, R3, R87 ;  /* 0x0000005703577220 */ /* 0x000fe40000410000 */
[--C-:B------:R-:W-:Y:S02]  /*14180*/  FFMA.FTZ R115, R51, c[0x0][0x2d0], -R32.reuse ;  /* 0x0000b40033737a23 */ /* 0x100fe40000010820 */
[--C-:B------:R-:W-:Y:S01]  /*14190*/  FFMA.FTZ R114, R38, c[0x0][0x2d0], -R32.reuse ;  /* 0x0000b40026727a23 */ /* 0x100fe20000010820 */
[----:B------:R-:W-:Y:S01]  /*141a0*/  MUFU.EX2 R174, R103 ;  /* 0x0000006700ae7308 */ /* 0x000fe20000000800 */
[----:B------:R-:W-:Y:S02]  /*141b0*/  FMUL.FTZ R27, R3, R123 ;  /* 0x0000007b031b7220 */ /* 0x000fe40000410000 */
[----:B------:R-:W-:Y:S02]  /*141c0*/  FFMA.FTZ R123, R37, c[0x0][0x2d0], -R32 ;  /* 0x0000b400257b7a23 */ /* 0x000fe40000010820 */
[--C-:B--2---:R-:W-:Y:S02]  /*141d0*/  FFMA.FTZ R0, R10, c[0x0][0x2d0], -R52.reuse ;  /* 0x0000b4000a007a23 */ /* 0x104fe40000010834 */
[C---:B---3--:R-:W-:Y:S02]  /*141e0*/  FMUL.FTZ R8, R2.reuse, R104 ;  /* 0x0000006802087220 */ /* 0x048fe40000410000 */
[--C-:B------:R-:W-:Y:S01]  /*141f0*/  FFMA.FTZ R104, R77, c[0x0][0x2d0], -R52.reuse ;  /* 0x0000b4004d687a23 */ /* 0x100fe20000010834 */
[----:B------:R2:W3:Y:S01]  /*14200*/  MUFU.EX2 R161, R0 ;  /* 0x0000000000a17308 */ /* 0x0004e20000000800 */
[C---:B------:R-:W-:Y:S02]  /*14210*/  FMUL.FTZ R9, R2.reuse, R105 ;  /* 0x0000006902097220 */ /* 0x040fe40000410000 */
[----:B------:R-:W-:Y:S02]  /*14220*/  FMUL.FTZ R12, R2, R108 ;  /* 0x0000006c020c7220 */ /* 0x000fe40000410000 */
[----:B----4-:R-:W-:Y:S02]  /*14230*/  FMUL.FTZ R4, R60, R100 ;  /* 0x000000643c047220 */ /* 0x010fe40000410000 */
[--C-:B------:R-:W-:Y:S02]  /*14240*/  FFMA.FTZ R100, R209, c[0x0][0x2d0], -R49.reuse ;  /* 0x0000b400d1647a23 */ /* 0x100fe40000010831 */
[--C-:B------:R-:W-:Y:S01]  /*14250*/  FFMA.FTZ R108, R76, c[0x0][0x2d0], -R52.reuse ;  /* 0x0000b4004c6c7a23 */ /* 0x100fe20000010834 */
[----:B------:R-:W-:Y:S01]  /*14260*/  MUFU.EX2 R169, R115 ;  /* 0x0000007300a97308 */ /* 0x000fe20000000800 */
[----:B------:R-:W-:Y:S01]  /*14270*/  LDSM.16.MT88.4 R76, [R193+0x800] ;  /* 0x00080000c14c783b */ /* 0x000fe20000004200 */
[-C--:B-1----:R-:W-:Y:S05]  /*14280*/  HMMA.16816.F32 R4, R64, R20.reuse, R4 ;  /* 0x000000144004723c */ /* 0x082fea0000001804 */
[C---:B------:R-:W-:Y:S02]  /*14290*/  FMUL.FTZ R13, R2.reuse, R109 ;  /* 0x0000006d020d7220 */ /* 0x040fe40000410000 */
[C---:B------:R-:W-:Y:S01]  /*142a0*/  FMUL.FTZ R88, R2.reuse, R88 ;  /* 0x0000005802587220 */ /* 0x040fe20000410000 */
[----:B------:R-:W-:Y:S01]  /*142b0*/  MUFU.EX2 R164, R100 ;  /* 0x0000006400a47308 */ /* 0x000fe20000000800 */
[----:B------:R-:W-:Y:S03]  /*142c0*/  FMUL.FTZ R89, R2, R89 ;  /* 0x0000005902597220 */ /* 0x000fe60000410000 */
[----:B--2---:R-:W-:Y:S01]  /*142d0*/  FFMA.FTZ R0, R11, c[0x0][0x2d0], -R52 ;  /* 0x0000b4000b007a23 */ /* 0x004fe20000010834 */
[----:B---3--:R-:W-:Y:S01]  /*142e0*/  F2FP.PACK_AB R57, R162, R161 ;  /* 0x000000a1a239723e */ /* 0x008fe200000000ff */
[----:B------:R-:W-:Y:S02]  /*142f0*/  FMUL.FTZ R26, R3, R122 ;  /* 0x0000007a031a7220 */ /* 0x000fe40000410000 */
[C---:B------:R-:W-:Y:S02]  /*14300*/  FMUL.FTZ R33, R2.reuse, R129 ;  /* 0x0000008102217220 */ /* 0x040fe40000410000 */
[----:B------:R1:W2:Y:S01]  /*14310*/  MUFU.EX2 R235, R0 ;  /* 0x0000000000eb7308 */ /* 0x0002a20000000800 */
[----:B------:R-:W-:Y:S02]  /*14320*/  FMUL.FTZ R37, R2, R133 ;  /* 0x0000008502257220 */ /* 0x000fe40000410000 */
[----:B------:R-:W-:Y:S02]  /*14330*/  FFMA.FTZ R105, R215, c[0x0][0x2d0], -R48 ;  /* 0x0000b400d7697a23 */ /* 0x000fe40000010830 */
[--C-:B------:R-:W-:Y:S02]  /*14340*/  FFMA.FTZ R122, R184, c[0x0][0x2d0], -R49.reuse ;  /* 0x0000b400b87a7a23 */ /* 0x100fe40000010831 */
[----:B------:R-:W-:Y:S02]  /*14350*/  FFMA.FTZ R98, R187, c[0x0][0x2d0], -R49 ;  /* 0x0000b400bb627a23 */ /* 0x000fe40000010831 */
[--C-:B------:R-:W-:Y:S01]  /*14360*/  FFMA.FTZ R109, R73, c[0x0][0x2d0], -R52.reuse ;  /* 0x0000b400496d7a23 */ /* 0x100fe20000010834 */
[----:B------:R-:W-:Y:S01]  /*14370*/  MUFU.EX2 R215, R50 ;  /* 0x0000003200d77308 */ /* 0x000fe20000000800 */
[----:B------:R-:W-:Y:S09]  /*14380*/  FFMA.FTZ R129, R75, c[0x0][0x2d0], -R52 ;  /* 0x0000b4004b817a23 */ /* 0x000ff20000010834 */
[----:B------:R-:W-:Y:S01]  /*14390*/  MUFU.EX2 R167, R98 ;  /* 0x0000006200a77308 */ /* 0x000fe20000000800 */
[----:B-1----:R-:W-:Y:S02]  /*143a0*/  FSEL R0, R61, RZ, P0 ;  /* 0x000000ff3d007208 */ /* 0x002fe40000000000 */
[----:B--2---:R-:W-:Y:S03]  /*143b0*/  F2FP.PACK_AB R59, R241, R235 ;  /* 0x000000ebf13b723e */ /* 0x004fe600000000ff */
[----:B------:R-:W-:Y:S04]  /*143c0*/  FADD.FTZ R0, -R0, R99 ;  /* 0x0000006300007221 */ /* 0x000fe80000010100 */
[----:B------:R-:W-:Y:S01]  /*143d0*/  MUFU.EX2 R98, R122 ;  /* 0x0000007a00627308 */ /* 0x000fe20000000800 */
[--C-:B------:R-:W-:Y:S02]  /*143e0*/  FFMA.FTZ R99, R208, c[0x0][0x2d0], -R49.reuse ;  /* 0x0000b400d0637a23 */ /* 0x100fe40000010831 */
[----:B------:R-:W-:Y:S07]  /*143f0*/  FMUL.FTZ R0, R0, c[0x0][0x2d0] ;  /* 0x0000b40000007a20 */ /* 0x000fee0000410000 */
[----:B------:R-:W1:Y:S10]  /*14400*/  MUFU.EX2 R0, R0 ;  /* 0x0000000000007308 */ /* 0x000e740000000800 */
[----:B------:R-:W-:Y:S01]  /*14410*/  MUFU.EX2 R133, R63 ;  /* 0x0000003f00857308 */ /* 0x000fe20000000800 */
[C---:B-1----:R-:W-:Y:S02]  /*14420*/  FMUL.FTZ R10, R0.reuse, R106 ;  /* 0x0000006a000a7220 */ /* 0x042fe40000410000 */
[C---:B------:R-:W-:Y:S02]  /*14430*/  FMUL.FTZ R11, R0.reuse, R107 ;  /* 0x0000006b000b7220 */ /* 0x040fe40000410000 */
[C---:B------:R-:W-:Y:S05]  /*14440*/  FMUL.FTZ R50, R0.reuse, R146 ;  /* 0x0000009200327220 */ /* 0x040fea0000410000 */
[----:B------:R-:W-:Y:S01]  /*14450*/  MUFU.EX2 R146, R101 ;  /* 0x0000006500927308 */ /* 0x000fe20000000800 */
[C---:B------:R-:W-:Y:S01]  /*14460*/  FMUL.FTZ R14, R0.reuse, R110 ;  /* 0x0000006e000e7220 */ /* 0x040fe20000410000 */
[C---:B------:R-:W-:Y:S04]  /*14470*/  HMMA.16816.F32 R8, R56.reuse, R20, R8 ;  /* 0x000000143808723c */ /* 0x040fe80000001808 */
[----:B------:R-:W-:Y:S02]  /*14480*/  FMUL.FTZ R15, R0, R111 ;  /* 0x0000006f000f7220 */ /* 0x000fe40000410000 */
[--C-:B------:R-:W-:Y:S02]  /*14490*/  FFMA.FTZ R111, R54, c[0x0][0x2d0], -R32.reuse ;  /* 0x0000b400366f7a23 */ /* 0x100fe40000010820 */
[----:B------:R-:W-:Y:S02]  /*144a0*/  FFMA.FTZ R20, R163, c[0x0][0x2d0], -R32 ;  /* 0x0000b400a3147a23 */ /* 0x000fe40000010820 */
[----:B------:R-:W2:Y:S01]  /*144b0*/  LDL.LU R163, [R1] ;  /* 0x0000000001a37983 */ /* 0x000ea20000300800 */
[-C--:B------:R-:W-:Y:S01]  /*144c0*/  HMMA.16816.F32 R12, R56, R22.reuse, R12 ;  /* 0x00000016380c723c */ /* 0x080fe2000000180c */
[----:B------:R1:W-:Y:S02]  /*144d0*/  MUFU.EX2 R233, R20 ;  /* 0x0000001400e97308 */ /* 0x0003e40000000800 */
[----:B------:R-:W-:Y:S02]  /*144e0*/  FMUL.FTZ R21, R2, R117 ;  /* 0x0000007502157220 */ /* 0x000fe40000410000 */
[----:B------:R-:W-:Y:S02]  /*144f0*/  FFMA.FTZ R117, R72, c[0x0][0x2d0], -R52 ;  /* 0x0000b40048757a23 */ /* 0x000fe40000010834 */
[----:B------:R-:W-:Y:S01]  /*14500*/  FFMA.FTZ R110, R53, c[0x0][0x2d0], -R32 ;  /* 0x0000b400356e7a23 */ /* 0x000fe20000010820 */
[C---:B------:R-:W-:Y:S04]  /*14510*/  HMMA.16816.F32 R16, R64.reuse, R22, R16 ;  /* 0x000000164010723c */ /* 0x040fe80000001810 */
[--C-:B------:R-:W-:Y:S02]  /*14520*/  FFMA.FTZ R53, R158, c[0x0][0x2d0], -R52.reuse ;  /* 0x0000b4009e357a23 */ /* 0x100fe40000010834 */
[----:B------:R-:W-:Y:S01]  /*14530*/  MUFU.EX2 R158, R121 ;  /* 0x00000079009e7308 */ /* 0x000fe20000000800 */
[C---:B------:R-:W-:Y:S01]  /*14540*/  FMUL.FTZ R90, R0.reuse, R90 ;  /* 0x0000005a005a7220 */ /* 0x040fe20000410000 */
[-C--:B------:R-:W-:Y:S04]  /*14550*/  HMMA.16816.F32 R84, R64, R28.reuse, R84 ;  /* 0x0000001c4054723c */ /* 0x080fe80000001854 */
[C---:B------:R-:W-:Y:S02]  /*14560*/  FMUL.FTZ R91, R0.reuse, R91 ;  /* 0x0000005b005b7220 */ /* 0x040fe40000410000 */
[----:B------:R-:W-:Y:S02]  /*14570*/  FMUL.FTZ R22, R0, R118 ;  /* 0x0000007600167220 */ /* 0x000fe40000410000 */
[----:B------:R-:W-:Y:S02]  /*14580*/  FFMA.FTZ R118, R175, c[0x0][0x2d0], -R52 ;  /* 0x0000b400af767a23 */ /* 0x000fe40000010834 */
[----:B------:R-:W-:Y:S01]  /*14590*/  MUFU.EX2 R175, R112 ;  /* 0x0000007000af7308 */ /* 0x000fe20000000800 */
[C---:B------:R-:W-:Y:S04]  /*145a0*/  HMMA.16816.F32 R88, R56.reuse, R28, R88 ;  /* 0x0000001c3858723c */ /* 0x040fe80000001858 */
[--C-:B-1----:R-:W-:Y:S02]  /*145b0*/  FFMA.FTZ R20, R166, c[0x0][0x2d0], -R32.reuse ;  /* 0x0000b400a6147a23 */ /* 0x102fe40000010820 */
[----:B------:R-:W-:Y:S02]  /*145c0*/  FMUL.FTZ R23, R0, R119 ;  /* 0x0000007700177220 */ /* 0x000fe40000410000 */
[--C-:B------:R-:W-:Y:S01]  /*145d0*/  FFMA.FTZ R28, R172, c[0x0][0x2d0], -R32.reuse ;  /* 0x0000b400ac1c7a23 */ /* 0x100fe20000010820 */
[----:B------:R1:W-:Y:S03]  /*145e0*/  MUFU.EX2 R252, R20 ;  /* 0x0000001400fc7308 */ /* 0x0003e60000000800 */
[----:B------:R-:W-:Y:S02]  /*145f0*/  FFMA.FTZ R29, R171, c[0x0][0x2d0], -R32 ;  /* 0x0000b400ab1d7a23 */ /* 0x000fe40000010820 */
[--C-:B------:R-:W-:Y:S02]  /*14600*/  FFMA.FTZ R32, R34, c[0x0][0x2d0], -R49.reuse ;  /* 0x0000b40022207a23 */ /* 0x100fe40000010831 */
[----:B------:R-:W-:Y:S02]  /*14610*/  FMUL.FTZ R34, R0, R130 ;  /* 0x0000008200227220 */ /* 0x000fe40000410000 */
[--C-:B------:R-:W-:Y:S01]  /*14620*/  FFMA.FTZ R107, R214, c[0x0][0x2d0], -R48.reuse ;  /* 0x0000b400d66b7a23 */ /* 0x100fe20000010830 */
[----:B------:R3:W-:Y:S01]  /*14630*/  MUFU.EX2 R245, R28 ;  /* 0x0000001c00f57308 */ /* 0x0007e20000000800 */
[C---:B------:R-:W-:Y:S02]  /*14640*/  FMUL.FTZ R38, R0.reuse, R134 ;  /* 0x0000008600267220 */ /* 0x040fe40000410000 */
[----:B------:R-:W-:Y:S02]  /*14650*/  FMUL.FTZ R39, R0, R135 ;  /* 0x0000008700277220 */ /* 0x000fe40000410000 */
[----:B------:R-:W-:Y:S02]  /*14660*/  FFMA.FTZ R106, R218, c[0x0][0x2d0], -R48 ;  /* 0x0000b400da6a7a23 */ /* 0x000fe40000010830 */
[--C-:B------:R-:W-:Y:S02]  /*14670*/  FFMA.FTZ R54, R157, c[0x0][0x2d0], -R52.reuse ;  /* 0x0000b4009d367a23 */ /* 0x100fe40000010834 */
[--C-:B------:R-:W-:Y:S01]  /*14680*/  FFMA.FTZ R130, R181, c[0x0][0x2d0], -R49.reuse ;  /* 0x0000b400b5827a23 */ /* 0x100fe20000010831 */
[----:B------:R4:W5:Y:S01]  /*14690*/  MUFU.EX2 R41, R29 ;  /* 0x0000001d00297308 */ /* 0x0009620000000800 */
[----:B------:R-:W-:Y:S02]  /*146a0*/  FMUL.FTZ R51, R0, R147 ;  /* 0x0000009300337220 */ /* 0x000fe40000410000 */
[----:B------:R-:W-:Y:S02]  /*146b0*/  FFMA.FTZ R119, R178, c[0x0][0x2d0], -R52 ;  /* 0x0000b400b2777a23 */ /* 0x000fe40000010834 */
[--C-:B-1----:R-:W-:Y:S02]  /*146c0*/  FFMA.FTZ R20, R170, c[0x0][0x2d0], -R48.reuse ;  /* 0x0000b400aa147a23 */ /* 0x102fe40000010830 */
[----:B------:R-:W-:Y:S03]  /*146d0*/  FMUL.FTZ R55, R0, R155 ;  /* 0x0000009b00377220 */ /* 0x000fe60000410000 */
[----:B------:R1:W-:Y:S01]  /*146e0*/  MUFU.EX2 R231, R20 ;  /* 0x0000001400e77308 */ /* 0x0003e20000000800 */
[----:B---3--:R-:W-:Y:S09]  /*146f0*/  FFMA.FTZ R28, R180, c[0x0][0x2d0], -R48 ;  /* 0x0000b400b41c7a23 */ /* 0x008ff20000010830 */
[----:B------:R3:W-:Y:S01]  /*14700*/  MUFU.EX2 R243, R28 ;  /* 0x0000001c00f37308 */ /* 0x0007e20000000800 */
[C---:B----4-:R-:W-:Y:S01]  /*14710*/  FMUL.FTZ R29, R60.reuse, R125 ;  /* 0x0000007d3c1d7220 */ /* 0x050fe20000410000 */
[----:B-----5:R-:W-:Y:S01]  /*14720*/  MOV R217, R41 ;  /* 0x0000002900d97202 */ /* 0x020fe20000000f00 */
[----:B------:R-:W-:Y:S02]  /*14730*/  FMUL.FTZ R41, R60, R137 ;  /* 0x000000893c297220 */ /* 0x000fe40000410000 */
[----:B------:R-:W-:Y:S05]  /*14740*/  FFMA.FTZ R125, R177, c[0x0][0x2d0], -R52 ;  /* 0x0000b400b17d7a23 */ /* 0x000fea0000010834 */
[----:B------:R4:W-:Y:S01]  /*14750*/  MUFU.EX2 R250, R32 ;  /* 0x0000002000fa7308 */ /* 0x0009e20000000800 */
[C---:B-1----:R-:W-:Y:S02]  /*14760*/  FMUL.FTZ R20, R2.reuse, R116 ;  /* 0x0000007402147220 */ /* 0x042fe40000410000 */
[--C-:B------:R-:W-:Y:S07]  /*14770*/  FFMA.FTZ R116, R71, c[0x0][0x2d0], -R48.reuse ;  /* 0x0000b40047747a23 */ /* 0x100fee0000010830 */
[----:B------:R-:W-:Y:S01]  /*14780*/  MUFU.EX2 R181, R81 ;  /* 0x0000005100b57308 */ /* 0x000fe20000000800 */
[-C--:B------:R-:W-:Y:S03]  /*14790*/  HMMA.16816.F32 R20, R56, R30.reuse, R20 ;  /* 0x0000001e3814723c */ /* 0x080fe60000001814 */
[----:B---3--:R-:W-:Y:S05]  /*147a0*/  FFMA.FTZ R28, R179, c[0x0][0x2d0], -R48 ;  /* 0x0000b400b31c7a23 */ /* 0x008fea0000010830 */
[C---:B------:R-:W-:Y:S01]  /*147b0*/  HMMA.16816.F32 R24, R64.reuse, R30, R24 ;  /* 0x0000001e4018723c */ /* 0x040fe20000001818 */
[----:B------:R1:W3:Y:S03]  /*147c0*/  MUFU.EX2 R42, R28 ;  /* 0x0000001c002a7308 */ /* 0x0002e60000000800 */
[----:B----4-:R-:W-:Y:S03]  /*147d0*/  FMUL.FTZ R32, R2, R128 ;  /* 0x0000008002207220 */ /* 0x010fe60000410000 */
[C---:B------:R-:W-:Y:S02]  /*147e0*/  FMUL.FTZ R30, R3.reuse, R126 ;  /* 0x0000007e031e7220 */ /* 0x040fe40000410000 */
[----:B------:R-:W-:Y:S02]  /*147f0*/  FMUL.FTZ R31, R3, R127 ;  /* 0x0000007f031f7220 */ /* 0x000fe40000410000 */
[----:B------:R4:W-:Y:S01]  /*14800*/  MUFU.EX2 R180, R54 ;  /* 0x0000003600b47308 */ /* 0x0009e20000000800 */
[--C-:B------:R-:W-:Y:S02]  /*14810*/  FFMA.FTZ R128, R182, c[0x0][0x2d0], -R49.reuse ;  /* 0x0000b400b6807a23 */ /* 0x100fe40000010831 */
[--C-:B------:R-:W-:Y:S02]  /*14820*/  FFMA.FTZ R126, R183, c[0x0][0x2d0], -R49.reuse ;  /* 0x0000b400b77e7a23 */ /* 0x100fe40000010831 */
[--C-:B------:R-:W-:Y:S05]  /*14830*/  FFMA.FTZ R127, R176, c[0x0][0x2d0], -R52.reuse ;  /* 0x0000b400b07f7a23 */ /* 0x100fea0000010834 */
[----:B------:R5:W-:Y:S01]  /*14840*/  MUFU.EX2 R182, R53 ;  /* 0x0000003500b67308 */ /* 0x000be20000000800 */
[--C-:B-1----:R-:W-:Y:S02]  /*14850*/  FFMA.FTZ R28, R36, c[0x0][0x2d0], -R49.reuse ;  /* 0x0000b400241c7a23 */ /* 0x102fe40000010831 */
[--C-:B------:R-:W-:Y:S07]  /*14860*/  FFMA.FTZ R36, R68, c[0x0][0x2d0], -R49.reuse ;  /* 0x0000b40044247a23 */ /* 0x100fee0000010831 */
[----:B------:R1:W-:Y:S01]  /*14870*/  MUFU.EX2 R234, R28 ;  /* 0x0000001c00ea7308 */ /* 0x0003e20000000800 */
[----:B----4-:R-:W-:Y:S09]  /*14880*/  FMUL.FTZ R54, R0, R154 ;  /* 0x0000009a00367220 */ /* 0x010ff20000410000 */
[----:B------:R-:W-:Y:S01]  /*14890*/  MUFU.EX2 R183, R82 ;  /* 0x0000005200b77308 */ /* 0x000fe20000000800 */
[----:B-----5:R-:W-:Y:S09]  /*148a0*/  FMUL.FTZ R53, R2, R153 ;  /* 0x0000009902357220 */ /* 0x020ff20000410000 */
[----:B------:R4:W-:Y:S01]  /*148b0*/  MUFU.EX2 R178, R80 ;  /* 0x0000005000b27308 */ /* 0x0009e20000000800 */
[----:B-1----:R-:W-:Y:S02]  /*148c0*/  FFMA.FTZ R28, R35, c[0x0][0x2d0], -R49 ;  /* 0x0000b400231c7a23 */ /* 0x002fe40000010831 */
[----:B------:R-:W-:Y:S02]  /*148d0*/  FMUL.FTZ R35, R0, R131 ;  /* 0x0000008300237220 */ /* 0x000fe40000410000 */
[----:B------:R-:W-:Y:S05]  /*148e0*/  FMUL.FTZ R49, R2, R145 ;  /* 0x0000009102317220 */ /* 0x000fea0000410000 */
[----:B------:R1:W5:Y:S01]  /*148f0*/  MUFU.EX2 R239, R28 ;  /* 0x0000001c00ef7308 */ /* 0x0003620000000800 */
[----:B------:R-:W-:Y:S02]  /*14900*/  FFMA.FTZ R131, R74, c[0x0][0x2d0], -R52 ;  /* 0x0000b4004a837a23 */ /* 0x000fe40000010834 */
[----:B------:R-:W-:Y:S07]  /*14910*/  LDSM.16.MT88.4 R72, [R189+0x800] ;  /* 0x00080000bd48783b */ /* 0x000fee0000004200 */
[----:B------:R-:W-:Y:S01]  /*14920*/  MUFU.EX2 R179, R62 ;  /* 0x0000003e00b37308 */ /* 0x000fe20000000800 */
[----:B----4-:R-:W-:Y:S09]  /*14930*/  LDSM.16.MT88.4 R80, [R190+0x800] ;  /* 0x00080000be50783b */ /* 0x010ff20000004200 */
[----:B------:R-:W-:Y:S01]  /*14940*/  MUFU.EX2 R171, R114 ;  /* 0x0000007200ab7308 */ /* 0x000fe20000000800 */
[----:B-1----:R-:W-:Y:S02]  /*14950*/  FMUL.FTZ R28, R60, R124 ;  /* 0x0000007c3c1c7220 */ /* 0x002fe40000410000 */
[--C-:B------:R-:W-:Y:S02]  /*14960*/  FFMA.FTZ R124, R69, c[0x0][0x2d0], -R48.reuse ;  /* 0x0000b400457c7a23 */ /* 0x100fe40000010830 */
[----:B------:R-:W1:Y:S05]  /*14970*/  LDSM.16.MT88.4 R68, [R192] ;  /* 0x00000000c044783b */ /* 0x000e6a0000004200 */
[----:B------:R-:W-:Y:S01]  /*14980*/  MUFU.EX2 R166, R156 ;  /* 0x0000009c00a67308 */ /* 0x000fe20000000800 */
[-C--:B------:R-:W-:Y:S08]  /*14990*/  HMMA.16816.F32 R28, R64, R44.reuse, R28 ;  /* 0x0000002c401c723c */ /* 0x080ff0000000181c */
[C---:B------:R-:W-:Y:S01]  /*149a0*/  HMMA.16816.F32 R32, R56.reuse, R44, R32 ;  /* 0x0000002c3820723c */ /* 0x040fe20000001820 */
[----:B------:R-:W-:Y:S06]  /*149b0*/  MUFU.EX2 R156, R120 ;  /* 0x00000078009c7308 */ /* 0x000fec0000000800 */
[--C-:B------:R-:W-:Y:S01]  /*149c0*/  FFMA.FTZ R44, R219, c[0x0][0x2d0], -R48.reuse ;  /* 0x0000b400db2c7a23 */ /* 0x100fe20000010830 */
[----:B---3--:R-:W-:Y:S01]  /*149d0*/  MOV R219, R42 ;  /* 0x0000002a00db7202 */ /* 0x008fe20000000f00 */
[----:B------:R-:W-:Y:S02]  /*149e0*/  FFMA.FTZ R45, R220, c[0x0][0x2d0], -R48 ;  /* 0x0000b400dc2d7a23 */ /* 0x000fe40000010830 */
[----:B------:R3:W-:Y:S01]  /*149f0*/  MUFU.EX2 R186, R44 ;  /* 0x0000002c00ba7308 */ /* 0x0007e20000000800 */
[--C-:B------:R-:W-:Y:S02]  /*14a00*/  FFMA.FTZ R48, R159, c[0x0][0x2d0], -R52.reuse ;  /* 0x0000b4009f307a23 */ /* 0x100fe40000010834 */
[----:B------:R-:W-:Y:S02]  /*14a10*/  FMUL.FTZ R42, R3, R138 ;  /* 0x0000008a032a7220 */ /* 0x000fe40000410000 */
[----:B------:R-:W-:Y:S05]  /*14a20*/  LDSM.16.MT88.4 R136, [R190+0x2000] ;  /* 0x00200000be88783b */ /* 0x000fea0000004200 */
[----:B------:R4:W-:Y:S10]  /*14a30*/  MUFU.EX2 R220, R36 ;  /* 0x0000002400dc7308 */ /* 0x0009f40000000800 */
[----:B------:R1:W-:Y:S01]  /*14a40*/  MUFU.EX2 R214, R45 ;  /* 0x0000002d00d67308 */ /* 0x0003e20000000800 */
[----:B---3--:R-:W-:Y:S02]  /*14a50*/  FFMA.FTZ R44, R173, c[0x0][0x2d0], -R52 ;  /* 0x0000b400ad2c7a23 */ /* 0x008fe40000010834 */
[C---:B------:R-:W-:Y:S07]  /*14a60*/  FMUL.FTZ R52, R2.reuse, R152 ;  /* 0x0000009802347220 */ /* 0x040fee0000410000 */
[----:B------:R3:W-:Y:S01]  /*14a70*/  MUFU.EX2 R134, R44 ;  /* 0x0000002c00867308 */ /* 0x0007e20000000800 */
[----:B----4-:R-:W-:Y:S09]  /*14a80*/  FMUL.FTZ R36, R2, R132 ;  /* 0x0000008402247220 */ /* 0x010ff20000410000 */
[----:B------:R4:W2:Y:S01]  /*14a90*/  MUFU.EX2 R135, R48 ;  /* 0x0000003000877308 */ /* 0x0008a20000000800 */
[-C--:B------:R-:W-:Y:S03]  /*14aa0*/  HMMA.16816.F32 R36, R56, R46.reuse, R36 ;  /* 0x0000002e3824723c */ /* 0x080fe60000001824 */
[C---:B-1----:R-:W-:Y:S05]  /*14ab0*/  FMUL.FTZ R45, R60.reuse, R141 ;  /* 0x0000008d3c2d7220 */ /* 0x042fea0000410000 */
[C---:B------:R-:W-:Y:S01]  /*14ac0*/  HMMA.16816.F32 R40, R64.reuse, R46, R40 ;  /* 0x0000002e4028723c */ /* 0x040fe20000001828 */
[----:B------:R1:W-:Y:S03]  /*14ad0*/  MUFU.EX2 R132, R102 ;  /* 0x0000006600847308 */ /* 0x0003e60000000800 */
[----:B---3--:R-:W-:Y:S03]  /*14ae0*/  FMUL.FTZ R44, R60, R140 ;  /* 0x0000008c3c2c7220 */ /* 0x008fe60000410000 */
[C---:B------:R-:W-:Y:S02]  /*14af0*/  FMUL.FTZ R46, R3.reuse, R142 ;  /* 0x0000008e032e7220 */ /* 0x040fe40000410000 */
[----:B------:R-:W-:Y:S02]  /*14b00*/  FMUL.FTZ R47, R3, R143 ;  /* 0x0000008f032f7220 */ /* 0x000fe40000410000 */
[----:B------:R-:W-:Y:S01]  /*14b10*/  MUFU.EX2 R141, R108 ;  /* 0x0000006c008d7308 */ /* 0x000fe20000000800 */
[C---:B----4-:R-:W-:Y:S04]  /*14b20*/  FMUL.FTZ R48, R2.reuse, R144 ;  /* 0x0000009002307220 */ /* 0x050fe80000410000 */
[-C--:B------:R-:W-:Y:S03]  /*14b30*/  HMMA.16816.F32 R44, R64, R68.reuse, R44 ;  /* 0x00000044402c723c */ /* 0x080fe6000000182c */
[----:B------:R-:W-:Y:S02]  /*14b40*/  FFMA.FTZ R2, R2, R251, R226 ;  /* 0x000000fb02027223 */ /* 0x000fe400000100e2 */
[----:B------:R-:W-:Y:S02]  /*14b50*/  MUFU.EX2 R140, R109 ;  /* 0x0000006d008c7308 */ /* 0x000fe40000000800 */
[----:B------:R-:W-:Y:S01]  /*14b60*/  FADD.FTZ R2, R227, R2 ;  /* 0x00000002e3027221 */ /* 0x000fe20000010000 */
[C---:B------:R-:W-:Y:S01]  /*14b70*/  HMMA.16816.F32 R48, R56.reuse, R68, R48 ;  /* 0x000000443830723c */ /* 0x040fe20000001830 */
[----:B-1----:R-:W-:Y:S03]  /*14b80*/  LDSM.16.MT88.4 R100, [R190+0x1000] ;  /* 0x00100000be64783b */ /* 0x002fe60000004200 */
[----:B------:R-:W-:Y:S03]  /*14b90*/  FADD.FTZ R2, R242, R2 ;  /* 0x00000002f2027221 */ /* 0x000fe60000010000 */
[----:B-----5:R-:W-:Y:S01]  /*14ba0*/  F2FP.PACK_AB R68, R239, R234 ;  /* 0x000000eaef44723e */ /* 0x020fe200000000ff */
[-C--:B------:R-:W-:Y:S01]  /*14bb0*/  HMMA.16816.F32 R52, R56, R70.reuse, R52 ;  /* 0x000000463834723c */ /* 0x080fe20000001834 */
[----:B------:R1:W-:Y:S03]  /*14bc0*/  MUFU.EX2 R143, R92 ;  /* 0x0000005c008f7308 */ /* 0x0003e60000000800 */
[----:B--2---:R-:W-:Y:S01]  /*14bd0*/  F2FP.PACK_AB R69, R135, R134 ;  /* 0x000000868745723e */ /* 0x004fe200000000ff */
[----:B------:R-:W-:Y:S02]  /*14be0*/  FFMA.FTZ R0, R0, R163, R161 ;  /* 0x000000a300007223 */ /* 0x000fe400000100a1 */
[C---:B------:R-:W-:Y:S02]  /*14bf0*/  FMUL.FTZ R56, R60.reuse, R148 ;  /* 0x000000943c387220 */ /* 0x040fe40000410000 */
[----:B------:R-:W-:Y:S02]  /*14c00*/  FMUL.FTZ R57, R60, R149 ;  /* 0x000000953c397220 */ /* 0x000fe40000410000 */
[----:B------:R-:W-:Y:S01]  /*14c10*/  MUFU.EX2 R142, R104 ;  /* 0x00000068008e7308 */ /* 0x000fe20000000800 */
[C---:B------:R-:W-:Y:S02]  /*14c20*/  FMUL.FTZ R58, R3.reuse, R150 ;  /* 0x00000096033a7220 */ /* 0x040fe40000410000 */
[----:B------:R-:W-:Y:S02]  /*14c30*/  FMUL.FTZ R59, R3, R151 ;  /* 0x00000097033b7220 */ /* 0x000fe40000410000 */
[----:B------:R-:W-:Y:S02]  /*14c40*/  FADD.FTZ R0, R162, R0 ;  /* 0x00000000a2007221 */ /* 0x000fe40000010000 */
[----:B------:R-:W-:Y:S02]  /*14c50*/  FFMA.FTZ R60, R60, R238, R225 ;  /* 0x000000ee3c3c7223 */ /* 0x000fe400000100e1 */
[----:B------:R-:W-:Y:S01]  /*14c60*/  FADD.FTZ R0, R235, R0 ;  /* 0x00000000eb007221 */ /* 0x000fe20000010000 */
[----:B------:R-:W-:Y:S01]  /*14c70*/  HMMA.16816.F32 R56, R64, R70, R56 ;  /* 0x000000464038723c */ /* 0x000fe20000001838 */
[----:B------:R2:W-:Y:S03]  /*14c80*/  MUFU.EX2 R163, R113 ;  /* 0x0000007100a37308 */ /* 0x0005e60000000800 */
[----:B------:R-:W-:Y:S02]  /*14c90*/  FADD.FTZ R63, R241, R0 ;  /* 0x00000000f13f7221 */ /* 0x000fe40000010000 */
[----:B-1----:R-:W-:Y:S01]  /*14ca0*/  FADD.FTZ R92, R244, R2 ;  /* 0x00000002f45c7221 */ /* 0x002fe20000010000 */
[----:B------:R-:W-:Y:S01]  /*14cb0*/  F2FP.PACK_AB R64, R252, R233 ;  /* 0x000000e9fc40723e */ /* 0x000fe200000000ff */
[----:B------:R-:W-:Y:S01]  /*14cc0*/  FADD.FTZ R60, R229, R60 ;  /* 0x0000003ce53c7221 */ /* 0x000fe20000010000 */
[----:B------:R-:W-:Y:S02]  /*14cd0*/  F2FP.PACK_AB R65, R246, R231 ;  /* 0x000000e7f641723e */ /* 0x000fe400000000ff */
[----:B------:R1:W-:Y:S01]  /*14ce0*/  MUFU.EX2 R161, R123 ;  /* 0x0000007b00a17308 */ /* 0x0003e20000000800 */
[----:B------:R-:W-:Y:S01]  /*14cf0*/  F2FP.PACK_AB R66, R217, R245 ;  /* 0x000000f5d942723e */ /* 0x000fe200000000ff */
[----:B------:R-:W-:Y:S01]  /*14d00*/  FADD.FTZ R0, R234, R92 ;  /* 0x0000005cea007221 */ /* 0x000fe20000010000 */
[----:B------:R-:W-:Y:S01]  /*14d10*/  F2FP.PACK_AB R67, R219, R243 ;  /* 0x000000f3db43723e */ /* 0x000fe200000000ff */
[----:B------:R-:W-:Y:S01]  /*14d20*/  FADD.FTZ R60, R232, R60 ;  /* 0x0000003ce83c7221 */ /* 0x000fe20000010000 */
[----:B------:R-:W-:Y:S01]  /*14d30*/  F2FP.PACK_AB R70, R220, R250 ;  /* 0x000000fadc46723e */ /* 0x000fe200000000ff */
[----:B------:R-:W-:Y:S01]  /*14d40*/  FFMA.FTZ R3, R3, R240, R223 ;  /* 0x000000f003037223 */ /* 0x000fe200000100df */
[----:B------:R-:W-:Y:S01]  /*14d50*/  F2FP.PACK_AB R71, R180, R182 ;  /* 0x000000b6b447723e */ /* 0x000fe200000000ff */
[----:B------:R-:W-:Y:S02]  /*14d60*/  FADD.FTZ R60, R249, R60 ;  /* 0x0000003cf93c7221 */ /* 0x000fe40000010000 */
[-C--:B------:R-:W-:Y:S01]  /*14d70*/  HMMA.16816.F32 R4, R64, R72.reuse, R4 ;  /* 0x000000484004723c */ /* 0x080fe20000001804 */
[----:B------:R-:W-:Y:S02]  /*14d80*/  MUFU.EX2 R176, R111 ;  /* 0x0000006f00b07308 */ /* 0x000fe40000000800 */
[----:B------:R-:W-:Y:S01]  /*14d90*/  FADD.FTZ R62, R233, R60 ;  /* 0x0000003ce93e7221 */ /* 0x000fe20000010000 */
[----:B--2---:R-:W-:Y:S01]  /*14da0*/  LDSM.16.MT88.4 R112, [R189+0x2000] ;  /* 0x00200000bd70783b */ /* 0x004fe20000004200 */
[----:B------:R-:W-:Y:S02]  /*14db0*/  FADD.FTZ R60, R134, R63 ;  /* 0x0000003f863c7221 */ /* 0x000fe40000010000 */
[----:B------:R-:W-:Y:S01]  /*14dc0*/  FADD.FTZ R3, R228, R3 ;  /* 0x00000003e4037221 */ /* 0x000fe20000010000 */
[C---:B------:R-:W-:Y:S03]  /*14dd0*/  HMMA.16816.F32 R8, R68.reuse, R72, R8 ;  /* 0x000000484408723c */ /* 0x040fe60000001808 */
[----:B------:R-:W2:Y:S01]  /*14de0*/  MUFU.EX2 R177, R110 ;  /* 0x0000006e00b17308 */ /* 0x000ea20000000800 */
[----:B------:R-:W-:Y:S01]  /*14df0*/  FADD.FTZ R3, R230, R3 ;  /* 0x00000003e6037221 */ /* 0x000fe20000010000 */
[----:B-1----:R-:W-:Y:S03]  /*14e00*/  LDSM.16.MT88.4 R120, [R193+0x2000] ;  /* 0x00200000c178783b */ /* 0x002fe60000004200 */
[-C--:B------:R-:W-:Y:S04]  /*14e10*/  HMMA.16816.F32 R12, R68, R74.reuse, R12 ;  /* 0x0000004a440c723c */ /* 0x080fe8000000180c */
[----:B------:R-:W-:Y:S01]  /*14e20*/  FADD.FTZ R3, R247, R3 ;  /* 0x00000003f7037221 */ /* 0x000fe20000010000 */
[----:B------:R-:W-:Y:S03]  /*14e30*/  MUFU.EX2 R165, R107 ;  /* 0x0000006b00a57308 */ /* 0x000fe60000000800 */
[C---:B------:R-:W-:Y:S01]  /*14e40*/  HMMA.16816.F32 R16, R64.reuse, R74, R16 ;  /* 0x0000004a4010723c */ /* 0x040fe20000001810 */
[----:B------:R-:W1:Y:S03]  /*14e50*/  LDSM.16.MT88.4 R72, [R192+0x800] ;  /* 0x00080000c048783b */ /* 0x000e660000004200 */
[----:B------:R-:W-:Y:S02]  /*14e60*/  FADD.FTZ R2, R231, R3 ;  /* 0x00000003e7027221 */ /* 0x000fe40000010000 */
[----:B------:R-:W-:Y:S01]  /*14e70*/  FADD.FTZ R3, R252, R62 ;  /* 0x0000003efc037221 */ /* 0x000fe20000010000 */
[----:B------:R-:W-:Y:S01]  /*14e80*/  MUFU.EX2 R168, R106 ;  /* 0x0000006a00a87308 */ /* 0x000fe20000000800 */
[-C--:B------:R-:W-:Y:S04]  /*14e90*/  HMMA.16816.F32 R84, R64, R76.reuse, R84 ;  /* 0x0000004c4054723c */ /* 0x080fe80000001854 */
[----:B--2---:R-:W-:Y:S01]  /*14ea0*/  F2FP.PACK_AB R148, R177, R176 ;  /* 0x000000b0b194723e */ /* 0x004fe200000000ff */
        /* <DEDUP_REMOVED lines=11> */
[----:B------:R-:W2:Y:S03]  /*14f60*/  LDSM.16.MT88.4 R76, [R189+0x1000] ;  /* 0x00100000bd4c783b */ /* 0x000ea60000004200 */
[----:B------:R-:W-:Y:S01]  /*14f70*/  FADD.FTZ R60, R243, R2 ;  /* 0x00000002f33c7221 */ /* 0x000fe20000010000 */
[----:B------:R-:W-:Y:S01]  /*14f80*/  MUFU.EX2 R170, R94 ;  /* 0x0000005e00aa7308 */ /* 0x000fe20000000800 */
[----:B------:R-:W-:Y:S02]  /*14f90*/  FADD.FTZ R2, R250, R62 ;  /* 0x0000003efa027221 */ /* 0x000fe40000010000 */
[-C--:B------:R-:W-:Y:S04]  /*14fa0*/  HMMA.16816.F32 R28, R64, R80.reuse, R28 ;  /* 0x00000050401c723c */ /* 0x080fe8000000181c */
[----:B------:R-:W-:Y:S03]  /*14fb0*/  FADD.FTZ R2, R220, R2 ;  /* 0x00000002dc027221 */ /* 0x000fe60000010000 */
[----:B------:R-:W3:Y:S01]  /*14fc0*/  MUFU.EX2 R94, R126 ;  /* 0x0000007e005e7308 */ /* 0x000ee20000000800 */
[C---:B------:R-:W-:Y:S08]  /*14fd0*/  HMMA.16816.F32 R32, R68.reuse, R80, R32 ;  /* 0x000000504420723c */ /* 0x040ff00000001820 */
[-C--:B------:R-:W-:Y:S01]  /*14fe0*/  HMMA.16816.F32 R36, R68, R82.reuse, R36 ;  /* 0x000000524424723c */ /* 0x080fe20000001824 */
[----:B------:R-:W-:Y:S07]  /*14ff0*/  MUFU.EX2 R172, R93 ;  /* 0x0000005d00ac7308 */ /* 0x000fee0000000800 */
[C---:B------:R-:W-:Y:S01]  /*15000*/  HMMA.16816.F32 R40, R64.reuse, R82, R40 ;  /* 0x000000524028723c */ /* 0x040fe20000001828 */
[----:B------:R-:W4:Y:S02]  /*15010*/  LDSM.16.MT88.4 R80, [R193+0x1000] ;  /* 0x00100000c150783b */ /* 0x000f240000004200 */
[----:B------:R-:W-:Y:S01]  /*15020*/  MUFU.EX2 R93, R128 ;  /* 0x00000080005d7308 */ /* 0x000fe20000000800 */
[----:B---3--:R-:W-:Y:S04]  /*15030*/  F2FP.PACK_AB R152, R94, R98 ;  /* 0x000000625e98723e */ /* 0x008fe800000000ff */
[-C--:B-1----:R-:W-:Y:S05]  /*15040*/  HMMA.16816.F32 R44, R64, R72.reuse, R44 ;  /* 0x00000048402c723c */ /* 0x082fea000000182c */
[----:B------:R-:W-:Y:S03]  /*15050*/  MUFU.EX2 R145, R117 ;  /* 0x0000007500917308 */ /* 0x000fe60000000800 */
[C---:B------:R-:W-:Y:S07]  /*15060*/  HMMA.16816.F32 R48, R68.reuse, R72, R48 ;  /* 0x000000484430723c */ /* 0x040fee0000001830 */
[----:B------:R-:W-:Y:S01]  /*15070*/  MUFU.EX2 R144, R118 ;  /* 0x0000007600907308 */ /* 0x000fe20000000800 */
[-C--:B------:R-:W-:Y:S07]  /*15080*/  HMMA.16816.F32 R52, R68, R74.reuse, R52 ;  /* 0x0000004a4434723c */ /* 0x080fee0000001834 */
        /* <DEDUP_REMOVED lines=8> */
[----:B------:R-:W3:Y:S01]  /*15110*/  MUFU.EX2 R162, R116 ;  /* 0x0000007400a27308 */ /* 0x000ee20000000800 */
[----:B------:R-:W-:Y:S02]  /*15120*/  F2FP.PACK_AB R66, R183, R181 ;  /* 0x000000b5b742723e */ /* 0x000fe400000000ff */
[----:B------:R-:W-:Y:S02]  /*15130*/  F2FP.PACK_AB R67, R178, R179 ;  /* 0x000000b3b243723e */ /* 0x000fe400000000ff */
[----:B------:R-:W-:Y:S05]  /*15140*/  F2FP.PACK_AB R71, R140, R141 ;  /* 0x0000008d8c47723e */ /* 0x000fea00000000ff */
[-C--:B--2---:R-:W-:Y:S01]  /*15150*/  HMMA.16816.F32 R4, R64, R76.reuse, R4 ;  /* 0x0000004c4004723c */ /* 0x084fe20000001804 */
[----:B------:R-:W2:Y:S07]  /*15160*/  MUFU.EX2 R159, R160 ;  /* 0x000000a0009f7308 */ /* 0x000eae0000000800 */
[C---:B------:R-:W-:Y:S03]  /*15170*/  HMMA.16816.F32 R8, R68.reuse, R76, R8 ;  /* 0x0000004c4408723c */ /* 0x040fe60000001808 */
[----:B------:R-:W5:Y:S01]  /*15180*/  MUFU.EX2 R157, R124 ;  /* 0x0000007c009d7308 */ /* 0x000f620000000800 */
[----:B---3--:R-:W-:Y:S04]  /*15190*/  F2FP.PACK_AB R149, R162, R163 ;  /* 0x000000a3a295723e */ /* 0x008fe800000000ff */
[-C--:B------:R-:W-:Y:S08]  /*151a0*/  HMMA.16816.F32 R12, R68, R78.reuse, R12 ;  /* 0x0000004e440c723c */ /* 0x080ff0000000180c */
[C---:B------:R-:W-:Y:S01]  /*151b0*/  HMMA.16816.F32 R16, R64.reuse, R78, R16 ;  /* 0x0000004e4010723c */ /* 0x040fe20000001810 */
[----:B------:R-:W3:Y:S03]  /*151c0*/  LDSM.16.MT88.4 R76, [R189+0x1800] ;  /* 0x00180000bd4c783b */ /* 0x000ee60000004200 */
[----:B--2---:R-:W-:Y:S04]  /*151d0*/  F2FP.PACK_AB R150, R159, R161 ;  /* 0x000000a19f96723e */ /* 0x004fe800000000ff */
[-C--:B----4-:R-:W-:Y:S04]  /*151e0*/  HMMA.16816.F32 R84, R64, R80.reuse, R84 ;  /* 0x000000504054723c */ /* 0x090fe80000001854 */
[----:B-----5:R-:W-:Y:S04]  /*151f0*/  F2FP.PACK_AB R151, R157, R158 ;  /* 0x0000009e9d97723e */ /* 0x020fe800000000ff */
[C---:B------:R-:W-:Y:S08]  /*15200*/  HMMA.16816.F32 R88, R68.reuse, R80, R88 ;  /* 0x000000504458723c */ /* 0x040ff00000001858 */
[-C--:B------:R-:W-:Y:S08]  /*15210*/  HMMA.16816.F32 R20, R68, R82.reuse, R20 ;  /* 0x000000524414723c */ /* 0x080ff00000001814 */
[C---:B------:R-:W-:Y:S01]  /*15220*/  HMMA.16816.F32 R24, R64.reuse, R82, R24 ;  /* 0x000000524018723c */ /* 0x040fe20000001818 */
[----:B------:R-:W2:Y:S07]  /*15230*/  LDSM.16.MT88.4 R80, [R193+0x1800] ;  /* 0x00180000c150783b */ /* 0x000eae0000004200 */
[-C--:B------:R-:W-:Y:S08]  /*15240*/  HMMA.16816.F32 R28, R64, R100.reuse, R28 ;  /* 0x00000064401c723c */ /* 0x080ff0000000181c */
[C---:B------:R-:W-:Y:S08]  /*15250*/  HMMA.16816.F32 R32, R68.reuse, R100, R32 ;  /* 0x000000644420723c */ /* 0x040ff00000001820 */
[-C--:B------:R-:W-:Y:S08]  /*15260*/  HMMA.16816.F32 R36, R68, R102.reuse, R36 ;  /* 0x000000664424723c */ /* 0x080ff00000001824 */
[C---:B------:R-:W-:Y:S01]  /*15270*/  HMMA.16816.F32 R40, R64.reuse, R102, R40 ;  /* 0x000000664028723c */ /* 0x040fe20000001828 */
[----:B------:R-:W4:Y:S07]  /*15280*/  LDSM.16.MT88.4 R100, [R190+0x1800] ;  /* 0x00180000be64783b */ /* 0x000f2e0000004200 */
        /* <DEDUP_REMOVED lines=13> */
[-C--:B---3--:R-:W-:Y:S08]  /*15360*/  HMMA.16816.F32 R4, R64, R76.reuse, R4 ;  /* 0x0000004c4004723c */ /* 0x088ff00000001804 */
[C---:B------:R-:W-:Y:S01]  /*15370*/  HMMA.16816.F32 R8, R68.reuse, R76, R8 ;  /* 0x0000004c4408723c */ /* 0x040fe20000001808 */
[----:B------:R-:W-:Y:S07]  /*15380*/  MUFU.EX2 R77, R127 ;  /* 0x0000007f004d7308 */ /* 0x000fee0000000800 */
[-C--:B------:R-:W-:Y:S03]  /*15390*/  HMMA.16816.F32 R12, R68, R78.reuse, R12 ;  /* 0x0000004e440c723c */ /* 0x080fe6000000180c */
[----:B------:R-:W-:Y:S05]  /*153a0*/  MUFU.EX2 R76, R129 ;  /* 0x00000081004c7308 */ /* 0x000fea0000000800 */
[C---:B------:R-:W-:Y:S05]  /*153b0*/  HMMA.16816.F32 R16, R64.reuse, R78, R16 ;  /* 0x0000004e4010723c */ /* 0x040fea0000001810 */
[----:B------:R-:W3:Y:S03]  /*153c0*/  MUFU.EX2 R79, R130 ;  /* 0x00000082004f7308 */ /* 0x000ee60000000800 */
[-C--:B--2---:R-:W-:Y:S07]  /*153d0*/  HMMA.16816.F32 R84, R64, R80.reuse, R84 ;  /* 0x000000504054723c */ /* 0x084fee0000001854 */
[----:B------:R-:W2:Y:S01]  /*153e0*/  MUFU.EX2 R78, R125 ;  /* 0x0000007d004e7308 */ /* 0x000ea20000000800 */
[C---:B------:R-:W-:Y:S08]  /*153f0*/  HMMA.16816.F32 R88, R68.reuse, R80, R88 ;  /* 0x000000504458723c */ /* 0x040ff00000001858 */
[-C--:B------:R-:W-:Y:S04]  /*15400*/  HMMA.16816.F32 R20, R68, R82.reuse, R20 ;  /* 0x000000524414723c */ /* 0x080fe80000001814 */
[----:B---3--:R-:W-:Y:S04]  /*15410*/  F2FP.PACK_AB R154, R79, R93 ;  /* 0x0000005d4f9a723e */ /* 0x008fe800000000ff */
[C---:B------:R-:W-:Y:S04]  /*15420*/  HMMA.16816.F32 R24, R64.reuse, R82, R24 ;  /* 0x000000524018723c */ /* 0x040fe80000001818 */
[----:B--2---:R-:W-:Y:S04]  /*15430*/  F2FP.PACK_AB R153, R77, R78 ;  /* 0x0000004e4d99723e */ /* 0x004fe800000000ff */
[-C--:B----4-:R-:W-:Y:S08]  /*15440*/  HMMA.16816.F32 R28, R64, R100.reuse, R28 ;  /* 0x00000064401c723c */ /* 0x090ff0000000181c */
[C---:B------:R-:W-:Y:S08]  /*15450*/  HMMA.16816.F32 R32, R68.reuse, R100, R32 ;  /* 0x000000644420723c */ /* 0x040ff00000001820 */
[-C--:B------:R-:W-:Y:S08]  /*15460*/  HMMA.16816.F32 R36, R68, R102.reuse, R36 ;  /* 0x000000664424723c */ /* 0x080ff00000001824 */
[C---:B------:R-:W-:Y:S08]  /*15470*/  HMMA.16816.F32 R40, R64.reuse, R102, R40 ;  /* 0x000000664028723c */ /* 0x040ff00000001828 */
[-C--:B-1----:R-:W-:Y:S08]  /*15480*/  HMMA.16816.F32 R44, R64, R72.reuse, R44 ;  /* 0x00000048402c723c */ /* 0x082ff0000000182c */
[C---:B------:R-:W-:Y:S01]  /*15490*/  HMMA.16816.F32 R48, R68.reuse, R72, R48 ;  /* 0x000000484430723c */ /* 0x040fe20000001830 */
[----:B------:R-:W1:Y:S07]  /*154a0*/  MUFU.EX2 R72, R131 ;  /* 0x0000008300487308 */ /* 0x000e6e0000000800 */
[-C--:B------:R-:W-:Y:S08]  /*154b0*/  HMMA.16816.F32 R52, R68, R74.reuse, R52 ;  /* 0x0000004a4434723c */ /* 0x080ff00000001834 */
[----:B------:R-:W-:Y:S08]  /*154c0*/  HMMA.16816.F32 R56, R64, R74, R56 ;  /* 0x0000004a4038723c */ /* 0x000ff00000001838 */
[-C--:B------:R-:W-:Y:S01]  /*154d0*/  HMMA.16816.F32 R100, R148, R112.reuse, R4 ;  /* 0x000000709464723c */ /* 0x080fe20000001804 */
[----:B------:R-:W2:Y:S04]  /*154e0*/  LDSM.16.MT88.4 R4, [R192+0x2000] ;  /* 0x00200000c004783b */ /* 0x000ea80000004200 */
[----:B-1----:R-:W-:Y:S07]  /*154f0*/  F2FP.PACK_AB R155, R72, R76 ;  /* 0x0000004c489b723e */ /* 0x002fee00000000ff */
[C---:B------:R-:W-:Y:S07]  /*15500*/  HMMA.16816.F32 R104, R152.reuse, R112, R8 ;  /* 0x000000709868723c */ /* 0x040fee0000001808 */
[----:B------:R-:W-:Y:S01]  /*15510*/  FADD.FTZ R9, R133, R2 ;  /* 0x0000000285097221 */ /* 0x000fe20000010000 */
[-C--:B------:R-:W-:Y:S01]  /*15520*/  HMMA.16816.F32 R108, R152, R114.reuse, R12 ;  /* 0x00000072986c723c */ /* 0x080fe2000000180c */
[----:B------:R-:W3:Y:S03]  /*15530*/  LDL R12, [R1+0x4] ;  /* 0x00000400010c7983 */ /* 0x000ee60000100800 */
        /* <DEDUP_REMOVED lines=45> */
[----:B------:R-:W-:Y:S01]  /*15810*/  FADD.FTZ R4, R99, R0 ;  /* 0x0000000063047221 */ /* 0x000fe20000010000 */
[----:B------:R-:W-:Y:S01]  /*15820*/  MOV R99, R61 ;  /* 0x0000003d00637202 */ /* 0x000fe20000000f00 */
[----:B------:R-:W-:Y:S02]  /*15830*/  FADD.FTZ R2, R163, R8 ;  /* 0x00000008a3027221 */ /* 0x000fe40000010000 */
[----:B------:R-:W-:Y:S01]  /*15840*/  FADD.FTZ R0, R98, R5 ;  /* 0x0000000562007221 */ /* 0x000fe20000010000 */
[----:B------:R-:W-:Y:S04]  /*15850*/  HMMA.16816.F32 R148, R148, R6, R56 ;  /* 0x000000069494723c */ /* 0x000fe80000001838 */
[----:B------:R-:W-:Y:S01]  /*15860*/  FADD.FTZ R4, R78, R4 ;  /* 0x000000044e047221 */ /* 0x000fe20000010000 */
[----:B------:R-:W-:Y:S01]  /*15870*/  MOV R98, R95 ;  /* 0x0000005f00627202 */ /* 0x000fe20000000f00 */
[----:B------:R-:W-:Y:S02]  /*15880*/  FADD.FTZ R5, R162, R2 ;  /* 0x00000002a2057221 */ /* 0x000fe40000010000 */
[----:B------:R-:W-:Y:S01]  /*15890*/  FADD.FTZ R2, R94, R0 ;  /* 0x000000005e027221 */ /* 0x000fe20000010000 */
[----:B------:R-:W-:Y:S03]  /*158a0*/  MOV R94, R96 ;  /* 0x00000060005e7202 */ /* 0x000fe60000000f00 */
[----:B------:R-:W-:Y:S02]  /*158b0*/  FADD.FTZ R0, R77, R4 ;  /* 0x000000044d007221 */ /* 0x000fe40000010000 */
[----:B------:R-:W-:Y:S01]  /*158c0*/  FADD.FTZ R4, R93, R2 ;  /* 0x000000025d047221 */ /* 0x000fe20000010000 */
[----:B------:R-:W-:Y:S01]  /*158d0*/  MOV R93, R97 ;  /* 0x00000061005d7202 */ /* 0x000fe20000000f00 */
[----:B------:R-:W-:Y:S01]  /*158e0*/  FADD.FTZ R2, R76, R0 ;  /* 0x000000004c027221 */ /* 0x000fe20000010000 */
[----:B------:R-:W-:Y:S01]  /*158f0*/  IADD3 R0, R206, -0x1, RZ ;  /* 0xffffffffce007810 */ /* 0x000fe20007ffe0ff */
[----:B------:R-:W-:Y:S02]  /*15900*/  FADD.FTZ R3, R177, R3 ;  /* 0x00000003b1037221 */ /* 0x000fe40000010000 */
[----:B------:R-:W-:Y:S02]  /*15910*/  FADD.FTZ R2, R72, R2 ;  /* 0x0000000248027221 */ /* 0x000fe40000010000 */
[----:B------:R-:W-:Y:S02]  /*15920*/  FADD.FTZ R3, R161, R3 ;  /* 0x00000003a1037221 */ /* 0x000fe40000010000 */
[----:B------:R-:W-:Y:S01]  /*15930*/  FADD.FTZ R5, R158, R5 ;  /* 0x000000059e057221 */ /* 0x000fe20000010000 */
[----:B------:R1:W-:Y:S01]  /*15940*/  STL [R1], R2 ;  /* 0x0000000201007387 */ /* 0x0003e20000100800 */
[----:B------:R-:W-:Y:S02]  /*15950*/  FADD.FTZ R238, R159, R3 ;  /* 0x000000039fee7221 */ /* 0x000fe40000010000 */
[----:B------:R-:W-:Y:S02]  /*15960*/  FADD.FTZ R240, R157, R5 ;  /* 0x000000059df07221 */ /* 0x000fe40000010000 */
[----:B------:R-:W-:Y:S01]  /*15970*/  FADD.FTZ R251, R79, R4 ;  /* 0x000000044ffb7221 */ /* 0x000fe20000010000 */
[----:B---3--:R-:W-:Y:S02]  /*15980*/  ISETP.GT.AND P0, PT, R206, R12, PT ;  /* 0x0000000cce00720c */ /* 0x008fe40003f04270 */
[----:B------:R-:W-:Y:S11]  /*15990*/  MOV R206, R0 ;  /* 0x0000000000ce7202 */ /* 0x000ff60000000f00 */
[----:B-1----:R-:W-:-:S05]  /*159a0*/  @P0 BRA `(.L_x_2643) ;  /* 0xffffb00000000947 */ /* 0x002fca000383ffff */
.L_x_2615:
[----:B------:R-:W-:Y:S05]  /*159b0*/  BRA.DIV ~URZ, `(.L_x_2644) ;  /* 0x000085527f007947 */ /* 0x000fea000b800000 */
[----:B------:R1:W2:Y:S02]  /*159c0*/  SHFL.BFLY PT, R0, R238, 0x2, 0x1f ;  /* 0x0c401f00ee007f89 */ /* 0x0002a400000e0000 */
.L_x_2763:
[----:B--2---:R-:W-:Y:S01]  /*159d0*/  FADD.FTZ R4, R0, R238 ;  /* 0x000000ee00047221 */ /* 0x004fe20000010000 */
[----:B------:R-:W-:Y:S05]  /*159e0*/  BRA.DIV ~URZ, `(.L_x_2645) ;  /* 0x000085827f007947 */ /* 0x000fea000b800000 */
[----:B------:R-:W2:Y:S04]  /*159f0*/  LDL.LU R9, [R1] ;  /* 0x0000000001097983 */ /* 0x000ea80000300800 */
[----:B------:R-:W3:Y:S04]  /*15a00*/  SHFL.BFLY PT, R0, R240, 0x2, 0x1f ;  /* 0x0c401f00f0007f89 */ /* 0x000ee800000e0000 */
[----:B------:R-:W4:Y:S04]  /*15a10*/  SHFL.BFLY PT, R2, R251, 0x2, 0x1f ;  /* 0x0c401f00fb027f89 */ /* 0x000f2800000e0000 */
[----:B------:R-:W5:Y:S01]  /*15a20*/  SHFL.BFLY PT, R3, R4, 0x1, 0x1f ;  /* 0x0c201f0004037f89 */ /* 0x000f6200000e0000 */
[----:B---3--:R-:W-:-:S02]  /*15a30*/  FADD.FTZ R0, R0, R240 ;  /* 0x000000f000007221 */ /* 0x008fc40000010000 */
[----:B----4-:R-:W-:-:S03]  /*15a40*/  FADD.FTZ R2, R2, R251 ;  /* 0x000000fb02027221 */ /* 0x010fc60000010000 */
[----:B------:R-:W3:Y:S01]  /*15a50*/  SHFL.BFLY PT, R5, R0, 0x1, 0x1f ;  /* 0x0c201f0000057f89 */ /* 0x000ee200000e0000 */
[----:B-----5:R-:W-:-:S03]  /*15a60*/  FADD.FTZ R4, R4, R3 ;  /* 0x0000000304047221 */ /* 0x020fc60000010000 */
[----:B------:R-:W4:Y:S01]  /*15a70*/  SHFL.BFLY PT, R6, R2, 0x1, 0x1f ;  /* 0x0c201f0002067f89 */ /* 0x000f2200000e0000 */
[----:B---3--:R-:W-:Y:S02]  /*15a80*/  FADD.FTZ R5, R0, R5 ;  /* 0x0000000500057221 */ /* 0x008fe40000010000 */
[----:B----4-:R-:W-:Y:S01]  /*15a90*/  FADD.FTZ R6, R2, R6 ;  /* 0x0000000602067221 */ /* 0x010fe20000010000 */
[----:B--2---:R-:W2:Y:S02]  /*15aa0*/  SHFL.BFLY PT, R7, R9, 0x2, 0x1f ;  /* 0x0c401f0009077f89 */ /* 0x004ea400000e0000 */
[----:B--2---:R-:W-:-:S05]  /*15ab0*/  FADD.FTZ R7, R7, R9 ;  /* 0x0000000907077221 */ /* 0x004fca0000010000 */
[----:B------:R2:W3:Y:S02]  /*15ac0*/  SHFL.BFLY PT, R8, R7, 0x1, 0x1f ;  /* 0x0c201f0007087f89 */ /* 0x0004e400000e0000 */
.L_x_2764:
[----:B------:R-:W-:Y:S01]  /*15ad0*/  FSETP.NE.FTZ.AND P3, PT, R4, RZ, PT ;  /* 0x000000ff0400720b */ /* 0x000fe20003f75000 */
[----:B------:R-:W-:Y:S01]  /*15ae0*/  CS2R R2, SRZ ;  /* 0x0000000000027805 */ /* 0x000fe2000001ff00 */
[----:B------:R-:W-:Y:S02]  /*15af0*/  MOV R0, RZ ;  /* 0x000000ff00007202 */ /* 0x000fe40000000f00 */
[----:B------:R-:W-:Y:S02]  /*15b00*/  FSETP.NE.FTZ.AND P2, PT, R5, RZ, PT ;  /* 0x000000ff0500720b */ /* 0x000fe40003f55000 */
[----:B------:R-:W-:Y:S02]  /*15b10*/  FSETP.NE.FTZ.AND P1, PT, R6, RZ, PT ;  /* 0x000000ff0600720b */ /* 0x000fe40003f35000 */
[----:B------:R-:W-:Y:S02]  /*15b20*/  MOV R25, 0xff800000 ;  /* 0xff80000000197802 */ /* 0x000fe40000000f00 */
[----:B------:R-:W-:-:S02]  /*15b30*/  MOV R23, 0xff800000 ;  /* 0xff80000000177802 */ /* 0x000fc40000000f00 */
[----:B------:R-:W-:Y:S01]  /*15b40*/  MOV R24, 0xff800000 ;  /* 0xff80000000187802 */ /* 0x000fe20000000f00 */
[----:B------:R-:W4:Y:S01]  /*15b50*/  @P3 MUFU.RCP R0, R4 ;  /* 0x0000000400003308 */ /* 0x000f220000001000 */
[----:B------:R-:W-:-:S05]  /*15b60*/  MOV R22, 0xff800000 ;  /* 0xff80000000167802 */ /* 0x000fca0000000f00 */
[----:B------:R-:W-:Y:S02]  /*15b70*/  @P1 MOV R10, 0x3f317218 ;  /* 0x3f317218000a1802 */ /* 0x000fe40000000f00 */
[----:B------:R5:W-:Y:S01]  /*15b80*/  @P3 MUFU.LG2 R9, R4 ;  /* 0x0000000400093308 */ /* 0x000be20000000c00 */
[----:B----4-:R-:W-:-:S07]  /*15b90*/  FMUL.FTZ R66, R0, R100 ;  /* 0x0000006400427220 */ /* 0x010fce0000410000 */
[----:B------:R-:W-:Y:S01]  /*15ba0*/  @P2 MUFU.RCP R3, R5 ;  /* 0x0000000500032308 */ /* 0x000fe20000001000 */
[C---:B------:R-:W-:Y:S02]  /*15bb0*/  FMUL.FTZ R67, R0.reuse, R101 ;  /* 0x0000006500437220 */ /* 0x040fe40000410000 */
[C---:B------:R-:W-:Y:S02]  /*15bc0*/  FMUL.FTZ R68, R0.reuse, R112 ;  /* 0x0000007000447220 */ /* 0x040fe40000410000 */
[----:B------:R-:W-:Y:S02]  /*15bd0*/  FMUL.FTZ R69, R0, R113 ;  /* 0x0000007100457220 */ /* 0x000fe40000410000 */
[----:B---3-5:R-:W-:Y:S01]  /*15be0*/  FADD.FTZ R4, R8, R7 ;  /* 0x0000000708047221 */ /* 0x028fe20000010000 */
[----:B------:R-:W-:Y:S01]  /*15bf0*/  @P1 MUFU.RCP R2, R6 ;  /* 0x0000000600021308 */ /* 0x000fe20000001000 */
[C---:B------:R-:W-:Y:S02]  /*15c00*/  FMUL.FTZ R70, R0.reuse, R84 ;  /* 0x0000005400467220 */ /* 0x040fe40000410000 */
[----:B------:R-:W-:Y:S01]  /*15c10*/  FMUL.FTZ R71, R0, R85 ;  /* 0x0000005500477220 */ /* 0x000fe20000410000 */
[----:B------:R-:W-:Y:S01]  /*15c20*/  FSETP.NE.FTZ.AND P0, PT, R4, RZ, PT ;  /* 0x000000ff0400720b */ /* 0x000fe20003f15000 */
[----:B------:R-:W-:-:S02]  /*15c30*/  FMUL.FTZ R72, R0, R120 ;  /* 0x0000007800487220 */ /* 0x000fc40000410000 */
[C---:B------:R-:W-:Y:S01]  /*15c40*/  FMUL.FTZ R73, R0.reuse, R121 ;  /* 0x0000007900497220 */ /* 0x040fe20000410000 */
[----:B--2---:R2:W3:Y:S01]  /*15c50*/  @P2 MUFU.LG2 R7, R5 ;  /* 0x0000000500072308 */ /* 0x0044e20000000c00 */
        /* <DEDUP_REMOVED lines=8> */
[----:B--2---:R-:W-:Y:S01]  /*15ce0*/  @P2 MOV R5, 0x3f317218 ;  /* 0x3f31721800052802 */ /* 0x004fe20000000f00 */
[----:B------:R-:W2:Y:S01]  /*15cf0*/  @P1 MUFU.LG2 R0, R6 ;  /* 0x0000000600001308 */ /* 0x000ea20000000c00 */
        /* <DEDUP_REMOVED lines=8> */
[----:B--2---:R-:W-:Y:S01]  /*15d80*/  @P1 FMUL.FTZ R7, R0, 0.69314718246459960938 ;  /* 0x3f31721800071820 */ /* 0x004fe20000410000 */
[----:B------:R-:W-:Y:S01]  /*15d90*/  MOV R0, RZ ;  /* 0x000000ff00007202 */ /* 0x000fe20000000f00 */
[----:B------:R-:W-:-:S02]  /*15da0*/  FMUL.FTZ R85, R3, R123 ;  /* 0x0000007b03557220 */ /* 0x000fc40000410000 */
[C---:B------:R-:W-:Y:S02]  /*15db0*/  FMUL.FTZ R98, R3.reuse, R126 ;  /* 0x0000007e03627220 */ /* 0x040fe40000410000 */
[C---:B------:R-:W-:Y:S01]  /*15dc0*/  FMUL.FTZ R99, R3.reuse, R127 ;  /* 0x0000007f03637220 */ /* 0x040fe20000410000 */
[----:B------:R-:W2:Y:S01]  /*15dd0*/  @P0 MUFU.RCP R0, R4 ;  /* 0x0000000400000308 */ /* 0x000ea20000001000 */
        /* <DEDUP_REMOVED lines=23> */
[----:B------:R3:W4:Y:S01]  /*15f50*/  @P0 MUFU.LG2 R2, R4 ;  /* 0x0000000400020308 */ /* 0x0007220000000c00 */
[----:B------:R-:W-:Y:S02]  /*15f60*/  @P3 FMUL.FTZ R6, R3, c[0x0][0x2d0] ;  /* 0x0000b40003063a20 */ /* 0x000fe40000410000 */
[----:B------:R-:W-:Y:S02]  /*15f70*/  @P1 FMUL.FTZ R3, R10, c[0x0][0x2d0] ;  /* 0x0000b4000a031a20 */ /* 0x000fe40000410000 */
[----:B------:R-:W-:Y:S02]  /*15f80*/  @P3 FMUL.FTZ R9, R9, 0.69314718246459960938 ;  /* 0x3f31721809093820 */ /* 0x000fe40000410000 */
[----:B------:R-:W-:Y:S01]  /*15f90*/  @P1 FFMA.FTZ R25, R3, R95, R7 ;  /* 0x0000005f03191223 */ /* 0x000fe20000010007 */
[----:B------:R-:W-:Y:S01]  /*15fa0*/  @P0 MOV R3, 0x3f317218 ;  /* 0x3f31721800030802 */ /* 0x000fe20000000f00 */
[----:B------:R-:W-:Y:S02]  /*15fb0*/  @P2 FMUL.FTZ R5, R5, c[0x0][0x2d0] ;  /* 0x0000b40005052a20 */ /* 0x000fe40000410000 */
[----:B--2---:R-:W-:-:S02]  /*15fc0*/  FMUL.FTZ R30, R0, R106 ;  /* 0x0000006a001e7220 */ /* 0x004fc40000410000 */
[----:B------:R-:W-:Y:S02]  /*15fd0*/  @P0 FMUL.FTZ R3, R3, c[0x0][0x2d0] ;  /* 0x0000b40003030a20 */ /* 0x000fe40000410000 */
[----:B------:R-:W-:Y:S01]  /*15fe0*/  FMUL.FTZ R31, R0, R107 ;  /* 0x0000006b001f7220 */ /* 0x000fe20000410000 */
[----:B---3--:R-:W-:Y:S01]  /*15ff0*/  MOV R4, 0x1 ;  /* 0x0000000100047802 */ /* 0x008fe20000000f00 */
[----:B----4-:R-:W-:Y:S02]  /*16000*/  @P0 FMUL.FTZ R2, R2, 0.69314718246459960938 ;  /* 0x3f31721802020820 */ /* 0x010fe40000410000 */
        /* <DEDUP_REMOVED lines=18> */
.L_x_2510:
        /* <DEDUP_REMOVED lines=19> */
.L_x_2647:
[----:B---3--:R-:W-:Y:S05]  /*16260*/  BSYNC B0 ;  /* 0x0000000000007941 */ /* 0x008fea0003800000 */
.L_x_2646:
        /* <DEDUP_REMOVED lines=101> */
.L_x_2650:
        /* <DEDUP_REMOVED lines=132> */
.L_x_2765:
[----:B------:R-:W-:Y:S05]  /*17100*/  BRA.DIV ~URZ, `(.L_x_2653) ;  /* 0x000071227f007947 */ /* 0x000fea000b800000 */
[----:B------:R3:W4:Y:S02]  /*17110*/  SHFL.IDX PT, R2, R6, RZ, 0x181f ;  /* 0x00181fff06027589 */ /* 0x00072400000e0000 */
.L_x_2766:
        /* <DEDUP_REMOVED lines=14> */
.L_x_2767:
        /* <DEDUP_REMOVED lines=8> */
.L_x_2768:
[----:B------:R-:W-:Y:S05]  /*17280*/  BRA.DIV ~URZ, `(.L_x_2656) ;  /* 0x000071527f007947 */ /* 0x000fea000b800000 */
[----:B-1----:R1:W2:Y:S02]  /*17290*/  SHFL.IDX PT, R2, R6, 0x2, 0x181f ;  /* 0x00581f0006027f89 */ /* 0x0022a400000e0000 */
.L_x_2769:
        /* <DEDUP_REMOVED lines=9> */
.L_x_2770:
        /* <DEDUP_REMOVED lines=8> */
.L_x_2771:
[----:B------:R-:W-:Y:S05]  /*173b0*/  BRA.DIV ~URZ, `(.L_x_2659) ;  /* 0x000071d27f007947 */ /* 0x000fea000b800000 */
[----:B--2---:R2:W1:Y:S02]  /*173c0*/  SHFL.IDX PT, R2, R6, 0x4, 0x181f ;  /* 0x00981f0006027f89 */ /* 0x00446400000e0000 */
.L_x_2772:
        /* <DEDUP_REMOVED lines=9> */
.L_x_2773:
        /* <DEDUP_REMOVED lines=8> */
.L_x_2774:
[----:B------:R-:W-:Y:S05]  /*174e0*/  BRA.DIV ~URZ, `(.L_x_2662) ;  /* 0x000072527f007947 */ /* 0x000fea000b800000 */
[----:B--2---:R2:W3:Y:S02]  /*174f0*/  SHFL.IDX PT, R2, R6, 0x6, 0x181f ;  /* 0x00d81f0006027f89 */ /* 0x0044e400000e0000 */
.L_x_2775:
        /* <DEDUP_REMOVED lines=9> */
.L_x_2776:
        /* <DEDUP_REMOVED lines=8> */
.L_x_2651:
        /* <DEDUP_REMOVED lines=33> */
.L_x_2777:
[----:B------:R-:W-:Y:S05]  /*17820*/  BRA.DIV ~URZ, `(.L_x_2666) ;  /* 0x000070c27f007947 */ /* 0x000fea000b800000 */
[----:B------:R3:W4:Y:S02]  /*17830*/  SHFL.IDX PT, R0, R12, RZ, 0x1c1f ;  /* 0x001c1fff0c007589 */ /* 0x00072400000e0000 */
.L_x_2778:
        /* <DEDUP_REMOVED lines=28> */
[C---:B------:R-:W-:Y:S02]  /*17a00*/  IADD3 R11, R248.reuse, 0x28, RZ ;  /* 0x00000028f80b7810 */ /* 0x040fe40007ffe0ff */
[----:B----4-:R-:W-:Y:S01]  /*17a10*/  @!P1 LEA R6, P0, R9, R0, 0x2 ;  /* 0x0000000009069211 */ /* 0x010fe200078010ff */
[----:B------:R2:W-:Y:S01]  /*17a20*/  @!P3 ST.E.64 [R2.64], R70 ;  /* 0x000000460200b985 */ /* 0x0005e2000c101b06 */
[----:B------:R-:W-:Y:S02]  /*17a30*/  ISETP.GE.AND P4, PT, R11, c[0x0][0x3c8], PT ;  /* 0x0000f2000b007a0c */ /* 0x000fe40003f86270 */
[----:B------:R-:W-:Y:S02]  /*17a40*/  @!P1 LEA.HI.X R7, R9, R4, R10, 0x2, P0 ;  /* 0x0000000409079211 */ /* 0x000fe400000f140a */
[----:B------:R-:W-:-:S02]  /*17a50*/  IADD3 R9, R248, 0x20, RZ ;  /* 0x00000020f8097810 */ /* 0x000fc40007ffe0ff */
[C---:B------:R-:W-:Y:S01]  /*17a60*/  IADD3 R13, R248.reuse, 0x30, RZ ;  /* 0x00000030f80d7810 */ /* 0x040fe20007ffe0ff */
        /* <DEDUP_REMOVED lines=10> */
[C---:B------:R-:W-:Y:S02]  /*17b10*/  IADD3 R14, R248.reuse, 0x30, RZ ;  /* 0x00000030f80e7810 */ /* 0x040fe40007ffe0ff */
[C---:B----4-:R-:W-:Y:S01]  /*17b20*/  @!P3 LEA R6, P0, R13.reuse, R0, 0x2 ;  /* 0x000000000d06b211 */ /* 0x050fe200078010ff */
        /* <DEDUP_REMOVED lines=9> */
.L_x_2668:
[----:B------:R-:W-:Y:S05]  /*17bc0*/  BSYNC B0 ;  /* 0x0000000000007941 */ /* 0x000fea0003800000 */
.L_x_2667:
[----:B------:R-:W-:Y:S05]  /*17bd0*/  BRA.DIV ~URZ, `(.L_x_2669) ;  /* 0x00006d827f007947 */ /* 0x000fea000b800000 */
[----:B--2---:R2:W1:Y:S04]  /*17be0*/  SHFL.IDX PT, R4, R5, 0x1, 0x1c1f ;  /* 0x003c1f0005047f89 */ /* 0x00446800000e0000 */
[----:B----4-:R2:W4:Y:S02]  /*17bf0*/  SHFL.IDX PT, R0, R12, 0x1, 0x1c1f ;  /* 0x003c1f000c007f89 */ /* 0x01052400000e0000 */
.L_x_2779:
[----:B------:R-:W-:Y:S01]  /*17c00*/  BSSY B0, `(.L_x_2670) ;  /* 0x0000038000007945 */ /* 0x000fe20003800000 */
[----:B------:R-:W-:Y:S05]  /*17c10*/  @P6 BRA `(.L_x_2671) ;  /* 0x0000036000006947 */ /* 0x000fea0003800000 */
[C---:B------:R-:W-:Y:S02]  /*17c20*/  ISETP.GE.AND P1, PT, R248.reuse, c[0x0][0x3c8], PT ;  /* 0x0000f200f8007a0c */ /* 0x040fe40003f26270 */
[C---:B------:R-:W-:Y:S02]  /*17c30*/  IADD3 R6, R248.reuse, 0x8, RZ ;  /* 0x00000008f8067810 */ /* 0x040fe40007ffe0ff */
[----:B------:R-:W-:Y:S02]  /*17c40*/  IADD3 R13, R248, 0x10, RZ ;  /* 0x00000010f80d7810 */ /* 0x000fe40007ffe0ff */
[----:B------:R-:W-:-:S02]  /*17c50*/  ISETP.GE.AND P0, PT, R6, c[0x0][0x3c8], PT ;  /* 0x0000f20006007a0c */ /* 0x000fc40003f06270 */
[C---:B------:R-:W-:Y:S02]  /*17c60*/  IADD3 R10, R248.reuse, 0x18, RZ ;  /* 0x00000018f80a7810 */ /* 0x040fe40007ffe0ff */
        /* <DEDUP_REMOVED lines=26> */
[----:B-1----:R-:W-:Y:S02]  /*17e10*/  @!P4 LEA R2, P0, R10, R0, 0x2 ;  /* 0x000000000a02c211 */ /* 0x002fe400078010ff */
[----:B------:R-:W-:Y:S02]  /*17e20*/  IADD3 R16, R248, 0x28, RZ ;  /* 0x00000028f8107810 */ /* 0x000fe40007ffe0ff */
[----:B------:R-:W-:Y:S02]  /*17e30*/  @!P4 LEA.HI.X R3, R10, R4, R11, 0x2, P0 ;  /* 0x000000040a03c211 */ /* 0x000fe400000f140b */
[C---:B------:R-:W-:Y:S02]  /*17e40*/  @!P5 LEA R10, P0, R17.reuse, R0, 0x2 ;  /* 0x00000000110ad211 */ /* 0x040fe400078010ff */
        /* <DEDUP_REMOVED lines=19> */
.L_x_2671:
[----:B------:R-:W-:Y:S05]  /*17f80*/  BSYNC B0 ;  /* 0x0000000000007941 */ /* 0x000fea0003800000 */
.L_x_2670:
[----:B------:R-:W-:Y:S05]  /*17f90*/  BRA.DIV ~URZ, `(.L_x_2672) ;  /* 0x00006a927f007947 */ /* 0x000fea000b800000 */
[----:B-1----:R1:W2:Y:S02]  /*17fa0*/  SHFL.IDX PT, R4, R5, 0x2, 0x1c1f ;  /* 0x005c1f0005047f89 */ /* 0x0022a400000e0000 */
.L_x_2780:
[----:B------:R-:W-:Y:S05]  /*17fb0*/  BRA.DIV ~URZ, `(.L_x_2673) ;  /* 0x00006ae27f007947 */ /* 0x000fea000b800000 */
[----:B----4-:R4:W1:Y:S02]  /*17fc0*/  SHFL.IDX PT, R0, R12, 0x2, 0x1c1f ;  /* 0x005c1f000c007f89 */ /* 0x01086400000e0000 */
.L_x_2781:
[----:B------:R-:W-:Y:S01]  /*17fd0*/  LOP3.LUT P0, RZ, R204, 0x1, RZ, 0xc0, !PT ;  /* 0x00000001ccff7812 */ /* 0x000fe2000780c0ff */
[----:B------:R-:W-:-:S12]  /*17fe0*/  BSSY B0, `(.L_x_2674) ;  /* 0x0000038000007945 */ /* 0x000fd80003800000 */
[----:B------:R-:W-:Y:S05]  /*17ff0*/  @P0 BRA `(.L_x_2675) ;  /* 0x0000036000000947 */ /* 0x000fea0003800000 */
[C---:B------:R-:W-:Y:S02]  /*18000*/  IADD3 R13, R248.reuse, 0x8, RZ ;  /* 0x00000008f80d7810 */ /* 0x040fe40007ffe0ff */
[C---:B------:R-:W-:Y:S02]  /*18010*/  ISETP.GE.AND P1, PT, R248.reuse, c[0x0][0x3c8], PT ;  /* 0x0000f200f8007a0c */ /* 0x040fe40003f26270 */
        /* <DEDUP_REMOVED lines=18> */
[C---:B------:R-:W-:Y:S01]  /*18140*/  IADD3 R17, R248.reuse, 0x28, RZ ;  /* 0x00000028f8117810 */ /* 0x040fe20007ffe0ff */
[----:B------:R1:W-:Y:S01]  /*18150*/  @!P0 ST.E.64 [R2.64], R34 ;  /* 0x0000002202008985 */ /* 0x0003e2000c101b06 */
[----:B------:R-:W-:Y:S02]  /*18160*/  @!P4 LEA.HI.X R9, R11, R4, R13, 0x2, P2 ;  /* 0x000000040b09c211 */ /* 0x000fe400010f140d */
[C---:B------:R-:W-:Y:S02]  /*18170*/  IADD3 R11, R248.reuse, 0x18, RZ ;  /* 0x00000018f80b7810 */ /* 0x040fe40007ffe0ff */
[C---:B------:R-:W-:Y:S01]  /*18180*/  IADD3 R15, R248.reuse, 0x30, RZ ;  /* 0x00000030f80f7810 */ /* 0x040fe20007ffe0ff */
[----:B------:R2:W-:Y:S01]  /*18190*/  @!P4 ST.E.64 [R8.64], R38 ;  /* 0x000000260800c985 */ /* 0x0005e2000c101b06 */
[----:B------:R-:W-:Y:S02]  /*181a0*/  ISETP.GE.AND P2, PT, R17, c[0x0][0x3c8], PT ;  /* 0x0000f20011007a0c */ /* 0x000fe40003f46270 */
[----:B------:R-:W-:-:S02]  /*181b0*/  IADD3 R13, R248, 0x38, RZ ;  /* 0x00000038f80d7810 */ /* 0x000fc40007ffe0ff */
[----:B------:R-:W-:Y:S02]  /*181c0*/  SHF.R.S32.HI R11, RZ, 0x1f, R11 ;  /* 0x0000001fff0b7819 */ /* 0x000fe4000001140b */
[----:B------:R-:W-:Y:S02]  /*181d0*/  ISETP.GE.AND P1, PT, R15, c[0x0][0x3c8], PT ;  /* 0x0000f2000f007a0c */ /* 0x000fe40003f26270 */
[C---:B------:R-:W-:Y:S02]  /*181e0*/  IADD3 R16, R248.reuse, 0x20, RZ ;  /* 0x00000020f8107810 */ /* 0x040fe40007ffe0ff */
        /* <DEDUP_REMOVED lines=23> */
.L_x_2675:
[----:B------:R-:W-:Y:S05]  /*18360*/  BSYNC B0 ;  /* 0x0000000000007941 */ /* 0x000fea0003800000 */
.L_x_2674:
[----:B------:R-:W-:Y:S05]  /*18370*/  BRA.DIV ~URZ, `(.L_x_2676) ;  /* 0x000067927f007947 */ /* 0x000fea000b800000 */
[----:B--2---:R2:W3:Y:S04]  /*18380*/  SHFL.IDX PT, R4, R5, 0x3, 0x1c1f ;  /* 0x007c1f0005047f89 */ /* 0x0044e800000e0000 */
[----:B-1----:R2:W1:Y:S02]  /*18390*/  SHFL.IDX PT, R0, R12, 0x3, 0x1c1f ;  /* 0x007c1f000c007f89 */ /* 0x00246400000e0000 */
.L_x_2782:
[----:B------:R-:W-:-:S13]  /*183a0*/  LOP3.LUT P0, RZ, R204, 0x2, RZ, 0xc0, !PT ;  /* 0x00000002ccff7812 */ /* 0x000fda000780c0ff */
[----:B------:R-:W-:Y:S05]  /*183b0*/  @P0 BRA `(.L_x_2664) ;  /* 0x00000ff000000947 */ /* 0x000fea0003800000 */
[C---:B------:R-:W-:Y:S02]  /*183c0*/  ISETP.GE.AND P0, PT, R248.reuse, c[0x0][0x3c8], PT ;  /* 0x0000f200f8007a0c */ /* 0x040fe40003f06270 */
[----:B------:R-:W-:Y:S02]  /*183d0*/  IADD3 R10, R248, 0x8, RZ ;  /* 0x00000008f80a7810 */ /* 0x000fe40007ffe0ff */
[----:B--2---:R-:W-:Y:S02]  /*183e0*/  SHF.R.S32.HI R5, RZ, 0x1f, R248 ;  /* 0x0000001fff057819 */ /* 0x004fe400000114f8 */
[----:B------:R-:W-:Y:S02]  /*183f0*/  ISETP.GE.AND P5, PT, R10, c[0x0][0x3c8], PT ;  /* 0x0000f2000a007a0c */ /* 0x000fe40003fa6270 */
[C---:B---34-:R-:W-:Y:S02]  /*18400*/  IADD3 R12, R248.reuse, 0x18, RZ ;  /* 0x00000018f80c7810 */ /* 0x058fe40007ffe0ff */
[----:B------:R-:W-:-:S02]  /*18410*/  IADD3 R8, R248, 0x10, RZ ;  /* 0x00000010f8087810 */ /* 0x000fc40007ffe0ff */
[C---:B------:R-:W-:Y:S02]  /*18420*/  IADD3 R11, R248.reuse, 0x8, RZ ;  /* 0x00000008f80b7810 */ /* 0x040fe40007ffe0ff */
[----:B-1----:R-:W-:Y:S02]  /*18430*/  @!P0 LEA R2, P1, R248, R0, 0x2 ;  /* 0x00000000f8028211 */ /* 0x002fe400078210ff */
[----:B------:R-:W-:Y:S02]  /*18440*/  ISETP.GE.AND P3, PT, R12, c[0x0][0x3c8], PT ;  /* 0x0000f2000c007a0c */ /* 0x000fe40003f66270 */
[----:B------:R-:W-:Y:S02]  /*18450*/  @!P0 LEA.HI.X R3, R248, R4, R5, 0x2, P1 ;  /* 0x00000004f8038211 */ /* 0x000fe400008f1405 */
[----:B------:R-:W-:Y:S02]  /*18460*/  ISETP.GE.AND P4, PT, R8, c[0x0][0x3c8], PT ;  /* 0x0000f20008007a0c */ /* 0x000fe40003f86270 */
[----:B------:R-:W-:Y:S01]  /*18470*/  SHF.R.S32.HI R11, RZ, 0x1f, R11 ;  /* 0x0000001fff0b7819 */ /* 0x000fe2000001140b */
[----:B------:R1:W-:Y:S01]  /*18480*/  @!P0 ST.E.64 [R2.64], R30 ;  /* 0x0000001e02008985 */ /* 0x0003e2000c101b06 */
[----:B------:R-:W-:-:S02]  /*18490*/  @!P5 LEA R6, P0, R10, R0, 0x2 ;  /* 0x000000000a06d211 */ /* 0x000fc400078010ff */
[----:B------:R-:W-:Y:S02]  /*184a0*/  IADD3 R9, R248, 0x10, RZ ;  /* 0x00000010f8097810 */ /* 0x000fe40007ffe0ff */
[----:B------:R-:W-:Y:S02]  /*184b0*/  @!P5 LEA.HI.X R7, R10, R4, R11, 0x2, P0 ;  /* 0x000000040a07d211 */ /* 0x000fe400000f140b */
[----:B------:R-:W-:Y:S02]  /*184c0*/  SHF.R.S32.HI R9, RZ, 0x1f, R9 ;  /* 0x0000001fff097819 */ /* 0x000fe40000011409 */
[----:B------:R-:W-:Y:S01]  /*184d0*/  IADD3 R15, R248, 0x20, RZ ;  /* 0x00000020f80f7810 */ /* 0x000fe20007ffe0ff */
[----:B------:R-:W-:Y:S01]  /*184e0*/  @!P5 ST.E.64 [R6.64], R36 ;  /* 0x000000240600d985 */ /* 0x000fe2000c101b06 */
[----:B------:R-:W-:Y:S02]  /*184f0*/  @!P3 LEA R10, P5, R12, R0, 0x2 ;  /* 0x000000000c0ab211 */ /* 0x000fe400078a10ff */
[----:B------:R-:W-:-:S02]  /*18500*/  IADD3 R13, R248, 0x28, RZ ;  /* 0x00000028f80d7810 */ /* 0x000fc40007ffe0ff */
[C---:B------:R-:W-:Y:S02]  /*18510*/  IADD3 R5, R248.reuse, 0x30, RZ ;  /* 0x00000030f8057810 */ /* 0x040fe40007ffe0ff */
        /* <DEDUP_REMOVED lines=36> */
.L_x_2649:
        /* <DEDUP_REMOVED lines=20> */
.L_x_2677:
        /* <DEDUP_REMOVED lines=21> */
[----:B------:R3:W1:Y:S08]  /*189f0*/  LDC.64 R16, c[0x0][R2+0x178] ;  /* 0x00005e0002107b82 */ /* 0x0006700000000a00 */
        /* <DEDUP_REMOVED lines=11> */
[----:B-1----:R-:W-:-:S05]  /*18ab0*/  @P0 IMAD.HI.U32 R15, R14, c[0x0][0x4ec], RZ ;  /* 0x00013b000e0f0a27 */ /* 0x002fca00078e00ff */
[----:B------:R-:W-:Y:S02]  /*18ac0*/  @P0 SHF.R.U32.HI R2, RZ, c[0x0][0x4f0], R15 ;  /* 0x00013c00ff020a19 */ /* 0x000fe4000001160f */
[----:B------:R-:W-:-:S03]  /*18ad0*/  IADD3 R15, P1, P0, R4, R6, R0 ;  /* 0x00000006040f7210 */ /* 0x000fc6000783e000 */
[----:B------:R-:W-:Y:S01]  /*18ae0*/  IMAD.MOV R6, RZ, RZ, -R2 ;  /* 0x000000ffff067224 */ /* 0x000fe200078e0a02 */
[----:B------:R-:W-:Y:S02]  /*18af0*/  IADD3.X R9, R7, R9, R19, P1, P0 ;  /* 0x0000000907097210 */ /* 0x000fe40000fe0413 */
[----:B--2---:R-:W-:-:S05]  /*18b00*/  SEL R3, R22, RZ, P2 ;  /* 0x000000ff16037207 */ /* 0x004fca0001000000 */
[-C--:B------:R-:W-:Y:S02]  /*18b10*/  IMAD R8, R17, R3.reuse, RZ ;  /* 0x0000000311087224 */ /* 0x080fe400078e02ff */
        /* <DEDUP_REMOVED lines=19> */
.L_x_2679:
[----:B------:R-:W-:Y:S05]  /*18c50*/  BSYNC B0 ;  /* 0x0000000000007941 */ /* 0x000fea0003800000 */
.L_x_2678:
        /* <DEDUP_REMOVED lines=37> */
.L_x_2783:
[----:B------:R-:W-:Y:S05]  /*18eb0*/  BRA.DIV ~URZ, `(.L_x_2681) ;  /* 0x00005d927f007947 */ /* 0x000fea000b800000 */
[----:B------:R3:W4:Y:S02]  /*18ec0*/  SHFL.IDX PT, R2, R6, RZ, 0x181f ;  /* 0x00181fff06027589 */ /* 0x00072400000e0000 */
.L_x_2784:
        /* <DEDUP_REMOVED lines=15> */
.L_x_2785:
        /* <DEDUP_REMOVED lines=8> */
.L_x_2786:
[----:B------:R-:W-:Y:S05]  /*19040*/  BRA.DIV ~URZ, `(.L_x_2684) ;  /* 0x00005db27f007947 */ /* 0x000fea000b800000 */
[----:B-1----:R1:W2:Y:S02]  /*19050*/  SHFL.IDX PT, R2, R6, 0x2, 0x181f ;  /* 0x00581f0006027f89 */ /* 0x0022a400000e0000 */
.L_x_2787:
        /* <DEDUP_REMOVED lines=9> */
.L_x_2788:
        /* <DEDUP_REMOVED lines=8> */
.L_x_2789:
[----:B------:R-:W-:Y:S05]  /*19170*/  BRA.DIV ~URZ, `(.L_x_2687) ;  /* 0x00005e327f007947 */ /* 0x000fea000b800000 */
[----:B--2---:R2:W1:Y:S02]  /*19180*/  SHFL.IDX PT, R2, R6, 0x4, 0x181f ;  /* 0x00981f0006027f89 */ /* 0x00446400000e0000 */
.L_x_2790:
        /* <DEDUP_REMOVED lines=9> */
.L_x_2791:
        /* <DEDUP_REMOVED lines=8> */
.L_x_2792:
[----:B------:R-:W-:Y:S05]  /*192a0*/  BRA.DIV ~URZ, `(.L_x_2690) ;  /* 0x00005eb27f007947 */ /* 0x000fea000b800000 */
[----:B--2---:R2:W3:Y:S02]  /*192b0*/  SHFL.IDX PT, R2, R6, 0x6, 0x181f ;  /* 0x00d81f0006027f89 */ /* 0x0044e400000e0000 */
.L_x_2793:
        /* <DEDUP_REMOVED lines=9> */
.L_x_2794:
[----:B------:R-:W-:Y:S02]  /*19350*/  IADD3 R0, R0, 0x70, RZ ;  /* 0x0000007000007810 */ /* 0x000fe40007ffe0ff */
[----:B-12---:R-:W-:Y:S02]  /*19360*/  SHF.R.S32.HI R6, RZ, 0x1f, R205 ;  /* 0x0000001fff067819 */ /* 0x006fe400000114cd */
[----:B------:R-:W-:-:S13]  /*19370*/  ISETP.GE.OR P0, PT, R0, R4, P2 ;  /* 0x000000040000720c */ /* 0x000fda0001706670 */
[----:B----4-:R-:W-:-:S04]  /*19380*/  @!P0 LEA R2, P1, R205, R2, 0x1 ;  /* 0x00000002cd028211 */ /* 0x010fc800078208ff */
[----:B---3--:R-:W-:-:S05]  /*19390*/  @!P0 LEA.HI.X R3, R205, R5, R6, 0x1, P1 ;  /* 0x00000005cd038211 */ /* 0x008fca00008f0c06 */
[----:B------:R1:W-:Y:S04]  /*193a0*/  @!P0 ST.E.128 [R2.64], RZ ;  /* 0x000000ff02008985 */ /* 0x0003e8000c101d06 */
.L_x_2664:
[----:B------:R-:W-:Y:S05]  /*193b0*/  BSYNC B1 ;  /* 0x0000000000017941 */ /* 0x000fea0003800000 */
.L_x_2648:
        /* <DEDUP_REMOVED lines=15> */
.L_x_2795:
[----:B------:R-:W-:Y:S05]  /*194b0*/  BRA.DIV ~URZ, `(.L_x_2694) ;  /* 0x00005e527f007947 */ /* 0x000fea000b800000 */
[----:B------:R3:W4:Y:S02]  /*194c0*/  SHFL.IDX PT, R8, R60, 0x1, 0x1f ;  /* 0x00201f003c087f89 */ /* 0x00072400000e0000 */
.L_x_2796:
        /* <DEDUP_REMOVED lines=19> */
.L_x_2797:
        /* <DEDUP_REMOVED lines=16> */
.L_x_2798:
[----:B---3--:R-:W-:Y:S01]  /*19700*/  IMAD R0, R0, c[0x0][0x538], RZ ;  /* 0x00014e0000007a24 */ /* 0x008fe200078e02ff */
[----:B------:R-:W-:Y:S04]  /*19710*/  BSSY B1, `(.L_x_2697) ;  /* 0x00000ce000017945 */ /* 0x000fe80003800000 */
[----:B----4-:R-:W-:-:S04]  /*19720*/  IADD3 R8, R0, R8, RZ ;  /* 0x0000000800087210 */ /* 0x010fc80007ffe0ff */
[----:B--2---:R-:W-:-:S13]  /*19730*/  ISETP.GT.AND P0, PT, R8, R9, PT ;  /* 0x000000090800720c */ /* 0x004fda0003f04270 */
[----:B------:R-:W-:Y:S05]  /*19740*/  @P0 BRA `(.L_x_2698) ;  /* 0x0000025000000947 */ /* 0x000fea0003800000 */
.L_x_2702:
        /* <DEDUP_REMOVED lines=17> */
.L_x_2799:
        /* <DEDUP_REMOVED lines=16> */
.L_x_2800:
[----:B--2---:R-:W-:-:S05]  /*19960*/  IMAD R0, R0, c[0x0][0x538], RZ ;  /* 0x00014e0000007a24 */ /* 0x004fca00078e02ff */
[----:B------:R-:W-:-:S04]  /*19970*/  IADD3 R8, R0, R8, RZ ;  /* 0x0000000800087210 */ /* 0x000fc80007ffe0ff */
[----:B------:R-:W-:-:S13]  /*19980*/  ISETP.GT.AND P0, PT, R8, R9, PT ;  /* 0x000000090800720c */ /* 0x000fda0003f04270 */
[----:B-1----:R-:W-:Y:S05]  /*19990*/  @!P0 BRA `(.L_x_2702) ;  /* 0xfffffdb000008947 */ /* 0x002fea000383ffff */
.L_x_2698:
[----:B------:R-:W-:-:S05]  /*199a0*/  IADD3 R5, -R0, R8, RZ ;  /* 0x0000000800057210 */ /* 0x000fca0007ffe1ff */
[----:B------:R-:W-:-:S05]  /*199b0*/  IMAD R0, R4, c[0x0][0x538], R5 ;  /* 0x00014e0004007a24 */ /* 0x000fca00078e0205 */
[----:B------:R-:W-:Y:S01]  /*199c0*/  ISETP.GT.AND P0, PT, R0, R9, PT ;  /* 0x000000090000720c */ /* 0x000fe20003f04270 */
[----:B------:R-:W-:-:S12]  /*199d0*/  BRA.DIV ~URZ, `(.L_x_2703) ;  /* 0x00005d927f007947 */ /* 0x000fd8000b800000 */
[----:B------:R-:W-:-:S03]  /*199e0*/  VOTE.ANY R10, PT, !P0 ;  /* 0x00000000000a7806 */ /* 0x000fc600040e0100 */
.L_x_2801:
[----:B------:R-:W2:Y:S01]  /*199f0*/  LDL.LU R2, [R1+0x4c] ;  /* 0x00004c0001027983 */ /* 0x000ea20000300800 */
[----:B------:R-:W2:Y:S02]  /*19a00*/  POPC R0, R10 ;  /* 0x0000000a00007309 */ /* 0x000ea40000000000 */
[----:B--2---:R-:W-:-:S05]  /*19a10*/  IADD3 R2, R0, R2, RZ ;  /* 0x0000000200027210 */ /* 0x004fca0007ffe0ff */
[----:B------:R2:W-:Y:S01]  /*19a20*/  STL [R1+0x4c], R2 ;  /* 0x00004c0201007387 */ /* 0x0005e20000100800 */
[----:B------:R-:W-:Y:S05]  /*19a30*/  BRA.DIV ~URZ, `(.L_x_2704) ;  /* 0x00005d827f007947 */ /* 0x000fea000b800000 */
[----:B------:R3:W4:Y:S04]  /*19a40*/  SHFL.IDX PT, R8, R6, R0, 0x1f ;  /* 0x00001f0006087589 */ /* 0x00072800000e0000 */
[----:B------:R3:W1:Y:S02]  /*19a50*/  SHFL.IDX PT, R7, R7, R0, 0x1f ;  /* 0x00001f0007077589 */ /* 0x00066400000e0000 */
.L_x_2802:
[----:B------:R-:W-:Y:S01]  /*19a60*/  ISETP.NE.AND P0, PT, R10, RZ, PT ;  /* 0x000000ff0a00720c */ /* 0x000fe20003f05270 */
[----:B------:R-:W-:-:S12]  /*19a70*/  BSSY B0, `(.L_x_2705) ;  /* 0x0000005000007945 */ /* 0x000fd80003800000 */
[----:B------:R-:W-:Y:S05]  /*19a80*/  @!P0 BRA `(.L_x_2706) ;  /* 0x0000003000008947 */ /* 0x000fea0003800000 */
[----:B---3--:R-:W-:Y:S01]  /*19a90*/  IADD3 R0, R0, -0x1, RZ ;  /* 0xffffffff00007810 */ /* 0x008fe20007ffe0ff */
[----:B------:R-:W-:Y:S05]  /*19aa0*/  BRA.DIV ~URZ, `(.L_x_2707) ;  /* 0x00005de27f007947 */ /* 0x000fea000b800000 */
[----:B------:R3:W2:Y:S02]  /*19ab0*/  SHFL.IDX PT, R11, R4, R0, 0x1f ;  /* 0x00001f00040b7589 */ /* 0x0006a400000e0000 */
.L_x_2706:
[----:B------:R-:W-:Y:S05]  /*19ac0*/  BSYNC B0 ;  /* 0x0000000000007941 */ /* 0x000fea0003800000 */
.L_x_2705:
        /* <DEDUP_REMOVED lines=68> */
.L_x_2709:
        /* <DEDUP_REMOVED lines=68> */
.L_x_2710:
[----:B------:R-:W-:Y:S05]  /*1a350*/  BSYNC B0 ;  /* 0x0000000000007941 */ /* 0x000fea0003800000 */
.L_x_2708:
[----:B------:R-:W-:-:S04]  /*1a360*/  LOP3.LUT R2, RZ, R2, RZ, 0x33, !PT ;  /* 0x00000002ff027212 */ /* 0x000fc800078e33ff */
[----:B-1----:R-:W-:-:S05]  /*1a370*/  IADD3 R0, R2, R8, RZ ;  /* 0x0000000802007210 */ /* 0x002fca0007ffe0ff */
[----:B------:R1:W-:Y:S01]  /*1a380*/  STL [R1+0x44], R0 ;  /* 0x0000440001007387 */ /* 0x0003e20000100800 */
[----:B------:R-:W-:Y:S05]  /*1a390*/  BRA `(.L_x_2711) ;  /* 0x0000005000007947 */ /* 0x000fea0003800000 */
.L_x_2699:
[----:B------:R-:W-:Y:S01]  /*1a3a0*/  MOV R0, c[0x0][0x53c] ;  /* 0x00014f0000007a02 */ /* 0x000fe20000000f00 */
[----:B------:R2:W-:Y:S04]  /*1a3b0*/  STL [R1+0x40], R9 ;  /* 0x0000400901007387 */ /* 0x0005e80000100800 */
[----:B------:R2:W-:Y:S04]  /*1a3c0*/  STL [R1+0x44], RZ ;  /* 0x000044ff01007387 */ /* 0x0005e80000100800 */
[----:B------:R2:W-:Y:S04]  /*1a3d0*/  STL [R1+0x48], RZ ;  /* 0x000048ff01007387 */ /* 0x0005e80000100800 */
[----:B------:R2:W-:Y:S02]  /*1a3e0*/  STL [R1+0x4c], R0 ;  /* 0x00004c0001007387 */ /* 0x0005e40000100800 */
.L_x_2711:
[----:B------:R-:W-:Y:S05]  /*1a3f0*/  BSYNC B1 ;  /* 0x0000000000017941 */ /* 0x000fea0003800000 */
.L_x_2697:
        /* <DEDUP_REMOVED lines=9> */
.L_x_2692:
[----:B--2---:R-:W2:Y:S02]  /*1a490*/  LDL R0, [R1+0x4c] ;  /* 0x00004c0001007983 */ /* 0x004ea40000100800 */
[----:B--2---:R-:W-:-:S13]  /*1a4a0*/  ISETP.GE.AND P0, PT, R0, c[0x0][0x53c], PT ;  /* 0x00014f0000007a0c */ /* 0x004fda0003f06270 */
[----:B-1--4-:R-:W-:Y:S01]  /*1a4b0*/  @P0 CALL.REL.NOINC `(.L_x_2712) ;  /* 0x0000001000000944 */ /* 0x012fe20003c00000 */
[----:B------:R-:W-:Y:S05]  /*1a4c0*/  BRA `(.L_x_2713) ;  /* 0xfffe75a000007947 */ /* 0x000fea000383ffff */
.L_x_2712:
[----:B------:R-:W-:Y:S05]  /*1a4d0*/  EXIT ;  /* 0x000000000000794d */ /* 0x000fea0003800000 */
.L_x_2485:
[----:B------:R-:W-:Y:S01]  /*1a4e0*/  IMAD.MOV.U32 R0, RZ, RZ, R5 ;  /* 0x000000ffff007224 */ /* 0x000fe200078e0005 */
[----:B------:R-:W-:Y:S02]  /*1a4f0*/  MOV R2, 0x1 ;  /* 0x0000000100027802 */ /* 0x000fe40000000f00 */
[----:B------:R-:W-:Y:S02]  /*1a500*/  MOV R3, 0x1a520 ;  /* 0x0001a52000037802 */ /* 0x000fe40000000f00 */
[----:B------:R-:W-:Y:S05]  /*1a510*/  CALL.REL.NOINC `($__internal_36_$__cuda_sm70_shflsync_up_p) ;  /* 0x000054a000007944 */ /* 0x000fea0003c00000 */
[----:B------:R-:W-:Y:S01]  /*1a520*/  MOV R0, R4 ;  /* 0x0000000400007202 */ /* 0x000fe20000000f00 */
[----:B------:R-:W-:Y:S05]  /*1a530*/  BRA `(.L_x_2714) ;  /* 0xfffe5f2000007947 */ /* 0x000fea000383ffff */
.L_x_2486:
[----:B------:R-:W-:Y:S01]  /*1a540*/  IMAD.MOV.U32 R0, RZ, RZ, R5 ;  /* 0x000000ffff007224 */ /* 0x000fe200078e0005 */
[----:B------:R-:W-:Y:S02]  /*1a550*/  MOV R2, 0x2 ;  /* 0x0000000200027802 */ /* 0x000fe40000000f00 */
[----:B------:R-:W-:Y:S02]  /*1a560*/  MOV R3, 0x1a580 ;  /* 0x0001a58000037802 */ /* 0x000fe40000000f00 */
[----:B------:R-:W-:Y:S05]  /*1a570*/  CALL.REL.NOINC `($__internal_36_$__cuda_sm70_shflsync_up_p) ;  /* 0x0000544000007944 */ /* 0x000fea0003c00000 */
[----:B------:R-:W-:Y:S01]  /*1a580*/  SEL R0, R4, RZ, P4 ;  /* 0x000000ff04007207 */ /* 0x000fe20002000000 */
[----:B------:R-:W-:Y:S01]  /*1a590*/  IMAD.MOV.U32 R2, RZ, RZ, 0x4 ;  /* 0x00000004ff027424 */ /* 0x000fe200078e00ff */
[----:B------:R-:W-:-:S03]  /*1a5a0*/  MOV R3, 0x1a5d0 ;  /* 0x0001a5d000037802 */ /* 0x000fc60000000f00 */
[----:B------:R-:W-:Y:S02]  /*1a5b0*/  IMAD.IADD R0, R5, 0x1, R0 ;  /* 0x0000000105007824 */ /* 0x000fe400078e0200 */
        /* <DEDUP_REMOVED lines=13> */
[----:B------:R-:W-:Y:S02]  /*1a690*/  MOV R225, 0x1f ;  /* 0x0000001f00e17802 */ /* 0x000fe40000000f00 */
[----:B------:R-:W-:Y:S01]  /*1a6a0*/  MOV R3, 0x1a6e0 ;  /* 0x0001a6e000037802 */ /* 0x000fe20000000f00 */
[----:B------:R-:W-:-:S04]  /*1a6b0*/  IMAD.IADD R4, R0, 0x1, R4 ;  /* 0x0000000100047824 */ /* 0x000fc800078e0204 */
[----:B------:R-:W-:Y:S02]  /*1a6c0*/  IMAD.MOV.U32 R223, RZ, RZ, R4 ;  /* 0x000000ffffdf7224 */ /* 0x000fe400078e0004 */
[----:B------:R-:W-:Y:S05]  /*1a6d0*/  CALL.REL.NOINC `($__internal_35_$__cuda_sm70_shflsync_idx_p) ;  /* 0x0000528000007944 */ /* 0x000fea0003c00000 */
[----:B------:R-:W-:Y:S01]  /*1a6e0*/  MOV R0, R226 ;  /* 0x000000e200007202 */ /* 0x000fe20000000f00 */
[----:B------:R-:W-:Y:S05]  /*1a6f0*/  BRA `(.L_x_2715) ;  /* 0xfffe5e6000007947 */ /* 0x000fea000383ffff */
.L_x_2488:
[----:B------:R-:W-:Y:S02]  /*1a700*/  SEL R0, RZ, 0x1, P0 ;  /* 0x00000001ff007807 */ /* 0x000fe40000000000 */
[----:B------:R-:W-:Y:S02]  /*1a710*/  MOV R2, 0x1a730 ;  /* 0x0001a73000027802 */ /* 0x000fe40000000f00 */
[----:B------:R-:W-:Y:S05]  /*1a720*/  CALL.REL.NOINC `($__internal_37_$__cuda_sm70_votesync_ballot) ;  /* 0x0000530000007944 */ /* 0x000fea0003c00000 */
[----:B------:R-:W-:Y:S01]  /*1a730*/  MOV R7, R0 ;  /* 0x0000000000077202 */ /* 0x000fe20000000f00 */
[----:B------:R-:W-:Y:S05]  /*1a740*/  BRA `(.L_x_2716) ;  /* 0xfffe5ea000007947 */ /* 0x000fea000383ffff */
.L_x_2489:
[----:B------:R-:W-:Y:S01]  /*1a750*/  IMAD.MOV.U32 R223, RZ, RZ, R9 ;  /* 0x000000ffffdf7224 */ /* 0x000fe200078e0009 */
[----:B-1----:R-:W-:Y:S01]  /*1a760*/  MOV R2, R0 ;  /* 0x0000000000027202 */ /* 0x002fe20000000f00 */
[----:B------:R-:W-:Y:S01]  /*1a770*/  IMAD.MOV.U32 R225, RZ, RZ, 0x1f ;  /* 0x0000001fffe17424 */ /* 0x000fe200078e00ff */
[----:B------:R-:W-:Y:S02]  /*1a780*/  MOV R3, 0x1a7a0 ;  /* 0x0001a7a000037802 */ /* 0x000fe40000000f00 */
[----:B------:R-:W-:Y:S05]  /*1a790*/  CALL.REL.NOINC `($__internal_35_$__cuda_sm70_shflsync_idx_p) ;  /* 0x000051c000007944 */ /* 0x000fea0003c00000 */
[----:B------:R-:W-:Y:S01]  /*1a7a0*/  IMAD.MOV.U32 R12, RZ, RZ, R226 ;  /* 0x000000ffff0c7224 */ /* 0x000fe200078e00e2 */
[----:B------:R-:W-:Y:S01]  /*1a7b0*/  MOV R223, R8 ;  /* 0x0000000800df7202 */ /* 0x000fe20000000f00 */
[----:B------:R-:W-:Y:S01]  /*1a7c0*/  IMAD.MOV.U32 R5, RZ, RZ, RZ ;  /* 0x000000ffff057224 */ /* 0x000fe200078e00ff */
[----:B------:R-:W-:Y:S01]  /*1a7d0*/  MOV R2, R0 ;  /* 0x0000000000027202 */ /* 0x000fe20000000f00 */
[----:B------:R-:W-:Y:S01]  /*1a7e0*/  IMAD.MOV.U32 R225, RZ, RZ, 0x1f ;  /* 0x0000001fffe17424 */ /* 0x000fe200078e00ff */
[----:B------:R-:W-:-:S02]  /*1a7f0*/  MOV R3, 0x1a810 ;  /* 0x0001a81000037802 */ /* 0x000fc40000000f00 */
[----:B------:R-:W-:Y:S05]  /*1a800*/  CALL.REL.NOINC `($__internal_35_$__cuda_sm70_shflsync_idx_p) ;  /* 0x0000515000007944 */ /* 0x000fea0003c00000 */
[----:B------:R-:W-:Y:S01]  /*1a810*/  MOV R9, R226 ;  /* 0x000000e200097202 */ /* 0x000fe20000000f00 */
[----:B------:R-:W-:Y:S05]  /*1a820*/  BRA `(.L_x_2717) ;  /* 0xfffe5e3000007947 */ /* 0x000fea000383ffff */
.L_x_2492:
[----:B------:R-:W-:Y:S01]  /*1a830*/  IMAD.MOV.U32 R223, RZ, RZ, R4 ;  /* 0x000000ffffdf7224 */ /* 0x000fe200078e0004 */
[----:B-1----:R-:W-:Y:S01]  /*1a840*/  MOV R2, R0 ;  /* 0x0000000000027202 */ /* 0x002fe20000000f00 */
[----:B------:R-:W-:Y:S01]  /*1a850*/  IMAD.MOV.U32 R225, RZ, RZ, 0x1f ;  /* 0x0000001fffe17424 */ /* 0x000fe200078e00ff */
[----:B------:R-:W-:-:S02]  /*1a860*/  MOV R3, 0x1a880 ;  /* 0x0001a88000037802 */ /* 0x000fc40000000f00 */
[----:B---34-:R-:W-:Y:S05]  /*1a870*/  CALL.REL.NOINC `($__internal_35_$__cuda_sm70_shflsync_idx_p) ;  /* 0x000050e000007944 */ /* 0x018fea0003c00000 */
[----:B------:R-:W-:Y:S01]  /*1a880*/  MOV R5, R226 ;  /* 0x000000e200057202 */ /* 0x000fe20000000f00 */
[----:B------:R-:W-:Y:S05]  /*1a890*/  BRA `(.L_x_2491) ;  /* 0xfffe5e2000007947 */ /* 0x000fea000383ffff */
.L_x_2511:
[----:B------:R-:W-:Y:S01]  /*1a8a0*/  IMAD.MOV.U32 R223, RZ, RZ, R5 ;  /* 0x000000ffffdf7224 */ /* 0x000fe200078e0005 */
[----:B------:R-:W-:Y:S01]  /*1a8b0*/  MOV R2, RZ ;  /* 0x000000ff00027202 */ /* 0x000fe20000000f00 */
[----:B------:R-:W-:Y:S01]  /*1a8c0*/  IMAD.MOV.U32 R225, RZ, RZ, 0x181f ;  /* 0x0000181fffe17424 */ /* 0x000fe200078e00ff */
[----:B------:R-:W-:-:S02]  /*1a8d0*/  MOV R3, 0x1a8f0 ;  /* 0x0001a8f000037802 */ /* 0x000fc40000000f00 */
[----:B-1---5:R-:W-:Y:S05]  /*1a8e0*/  CALL.REL.NOINC `($__internal_35_$__cuda_sm70_shflsync_idx_p) ;  /* 0x0000507000007944 */ /* 0x022fea0003c00000 */
[----:B------:R-:W-:Y:S01]  /*1a8f0*/  MOV R7, R226 ;  /* 0x000000e200077202 */ /* 0x000fe20000000f00 */
[----:B------:R-:W-:Y:S05]  /*1a900*/  BRA `(.L_x_2718) ;  /* 0xfffe804000007947 */ /* 0x000fea000383ffff */
.L_x_2512:
[----:B------:R-:W-:Y:S01]  /*1a910*/  IMAD.MOV.U32 R223, RZ, RZ, R6 ;  /* 0x000000ffffdf7224 */ /* 0x000fe200078e0006 */
[----:B------:R-:W-:Y:S01]  /*1a920*/  MOV R2, RZ ;  /* 0x000000ff00027202 */ /* 0x000fe20000000f00 */
[----:B------:R-:W-:Y:S01]  /*1a930*/  IMAD.MOV.U32 R225, RZ, RZ, 0x181f ;  /* 0x0000181fffe17424 */ /* 0x000fe200078e00ff */
[----:B------:R-:W-:-:S02]  /*1a940*/  MOV R3, 0x1a960 ;  /* 0x0001a96000037802 */ /* 0x000fc40000000f00 */
[----:B-123-5:R-:W-:Y:S05]  /*1a950*/  CALL.REL.NOINC `($__internal_35_$__cuda_sm70_shflsync_idx_p) ;  /* 0x0000500000007944 */ /* 0x02efea0003c00000 */
[----:B------:R-:W-:Y:S01]  /*1a960*/  MOV R2, R226 ;  /* 0x000000e200027202 */ /* 0x000fe20000000f00 */
[----:B------:R-:W-:Y:S05]  /*1a970*/  BRA `(.L_x_2719) ;  /* 0xfffe7ff000007947 */ /* 0x000fea000383ffff */
.L_x_2515:
[----:B------:R-:W-:Y:S01]  /*1a980*/  IMAD.MOV.U32 R223, RZ, RZ, R5 ;  /* 0x000000ffffdf7224 */ /* 0x000fe200078e0005 */
[----:B-1----:R-:W-:Y:S01]  /*1a990*/  MOV R2, 0x1 ;  /* 0x0000000100027802 */ /* 0x002fe20000000f00 */
[----:B------:R-:W-:Y:S01]  /*1a9a0*/  IMAD.MOV.U32 R225, RZ, RZ, 0x181f ;  /* 0x0000181fffe17424 */ /* 0x000fe200078e00ff */
[----:B------:R-:W-:-:S02]  /*1a9b0*/  MOV R3, 0x1a9d0 ;  /* 0x0001a9d000037802 */ /* 0x000fc40000000f00 */
[----:B---3-5:R-:W-:Y:S05]  /*1a9c0*/  CALL.REL.NOINC `($__internal_35_$__cuda_sm70_shflsync_idx_p) ;  /* 0x00004f9000007944 */ /* 0x028fea0003c00000 */
[----:B------:R-:W-:Y:S01]  /*1a9d0*/  IMAD.MOV.U32 R7, RZ, RZ, R226 ;  /* 0x000000ffff077224 */ /* 0x000fe200078e00e2 */
[----:B------:R-:W-:Y:S01]  /*1a9e0*/  MOV R2, 0x1 ;  /* 0x0000000100027802 */ /* 0x000fe20000000f00 */
[----:B------:R-:W-:Y:S01]  /*1a9f0*/  IMAD.MOV.U32 R223, RZ, RZ, R6 ;  /* 0x000000ffffdf7224 */ /* 0x000fe200078e0006 */
[----:B------:R-:W-:-:S02]  /*1aa00*/  MOV R225, 0x181f ;  /* 0x0000181f00e17802 */ /* 0x000fc40000000f00 */
[----:B------:R-:W-:Y:S02]  /*1aa10*/  MOV R3, 0x1aa30 ;  /* 0x0001aa3000037802 */ /* 0x000fe40000000f00 */
[----:B------:R-:W-:Y:S05]  /*1aa20*/  CALL.REL.NOINC `($__internal_35_$__cuda_sm70_shflsync_idx_p) ;  /* 0x00004f3000007944 */ /* 0x000fea0003c00000 */
[----:B------:R-:W-:Y:S01]  /*1aa30*/  MOV R2, R226 ;  /* 0x000000e200027202 */ /* 0x000fe20000000f00 */
[----:B------:R-:W-:Y:S05]  /*1aa40*/  BRA `(.L_x_2720) ;  /* 0xfffe807000007947 */ /* 0x000fea000383ffff */
.L_x_2518:
[----:B------:R-:W-:Y:S01]  /*1aa50*/  IMAD.MOV.U32 R223, RZ, RZ, R5 ;  /* 0x000000ffffdf7224 */ /* 0x000fe200078e0005 */
[----:B-1----:R-:W-:Y:S01]  /*1aa60*/  MOV R2, 0x2 ;  /* 0x0000000200027802 */ /* 0x002fe20000000f00 */
[----:B------:R-:W-:Y:S01]  /*1aa70*/  IMAD.MOV.U32 R225, RZ, RZ, 0x181f ;  /* 0x0000181fffe17424 */ /* 0x000fe200078e00ff */
[----:B------:R-:W-:Y:S02]  /*1aa80*/  MOV R3, 0x1aaa0 ;  /* 0x0001aaa000037802 */ /* 0x000fe40000000f00 */
[----:B--23-5:R-:W-:Y:S05]  /*1aa90*/  CALL.REL.NOINC `($__internal_35_$__cuda_sm70_shflsync_idx_p) ;  /* 0x00004ec000007944 */ /* 0x02cfea0003c00000 */
[----:B------:R-:W-:Y:S01]  /*1aaa0*/  MOV R7, R226 ;  /* 0x000000e200077202 */ /* 0x000fe20000000f00 */
[----:B------:R-:W-:Y:S05]  /*1aab0*/  BRA `(.L_x_2721) ;  /* 0xfffe80e000007947 */ /* 0x000fea000383ffff */
.L_x_2519:
[----:B------:R-:W-:Y:S01]  /*1aac0*/  IMAD.MOV.U32 R223, RZ, RZ, R6 ;  /* 0x000000ffffdf7224 */ /* 0x000fe200078e0006 */
[----:B-1----:R-:W-:Y:S01]  /*1aad0*/  MOV R2, 0x2 ;  /* 0x0000000200027802 */ /* 0x002fe20000000f00 */
[----:B------:R-:W-:Y:S01]  /*1aae0*/  IMAD.MOV.U32 R225, RZ, RZ, 0x181f ;  /* 0x0000181fffe17424 */ /* 0x000fe200078e00ff */
[----:B------:R-:W-:Y:S02]  /*1aaf0*/  MOV R3, 0x1ab10 ;  /* 0x0001ab1000037802 */ /* 0x000fe40000000f00 */
[----:B--2345:R-:W-:Y:S05]  /*1ab00*/  CALL.REL.NOINC `($__internal_35_$__cuda_sm70_shflsync_idx_p) ;  /* 0x00004e5000007944 */ /* 0x03cfea0003c00000 */
[----:B------:R-:W-:Y:S01]  /*1ab10*/  MOV R2, R226 ;  /* 0x000000e200027202 */ /* 0x000fe20000000f00 */
[----:B------:R-:W-:Y:S05]  /*1ab20*/  BRA `(.L_x_2722) ;  /* 0xfffe809000007947 */ /* 0x000fea000383ffff */
.L_x_2522:
[----:B------:R-:W-:Y:S01]  /*1ab30*/  IMAD.MOV.U32 R223, RZ, RZ, R5 ;  /* 0x000000ffffdf7224 */ /* 0x000fe200078e0005 */
[----:B--2---:R-:W-:Y:S01]  /*1ab40*/  MOV R2, 0x3 ;  /* 0x0000000300027802 */ /* 0x004fe20000000f00 */
[----:B------:R-:W-:Y:S01]  /*1ab50*/  IMAD.MOV.U32 R225, RZ, RZ, 0x181f ;  /* 0x0000181fffe17424 */ /* 0x000fe200078e00ff */
[----:B------:R-:W-:-:S02]  /*1ab60*/  MOV R3, 0x1ab80 ;  /* 0x0001ab8000037802 */ /* 0x000fc40000000f00 */
[----:B-1-345:R-:W-:Y:S05]  /*1ab70*/  CALL.REL.NOINC `($__internal_35_$__cuda_sm70_shflsync_idx_p) ;  /* 0x00004de000007944 */ /* 0x03afea0003c00000 */
        /* <DEDUP_REMOVED lines=8> */
.L_x_2525:
[----:B------:R-:W-:Y:S01]  /*1ac00*/  IMAD.MOV.U32 R223, RZ, RZ, R5 ;  /* 0x000000ffffdf7224 */ /* 0x000fe200078e0005 */
[----:B-12---:R-:W-:Y:S01]  /*1ac10*/  MOV R2, 0x4 ;  /* 0x0000000400027802 */ /* 0x006fe20000000f00 */
[----:B------:R-:W-:Y:S01]  /*1ac20*/  IMAD.MOV.U32 R225, RZ, RZ, 0x181f ;  /* 0x0000181fffe17424 */ /* 0x000fe200078e00ff */
[----:B------:R-:W-:Y:S02]  /*1ac30*/  MOV R3, 0x1ac50 ;  /* 0x0001ac5000037802 */ /* 0x000fe40000000f00 */
[----:B---345:R-:W-:Y:S05]  /*1ac40*/  CALL.REL.NOINC `($__internal_35_$__cuda_sm70_shflsync_idx_p) ;  /* 0x00004d1000007944 */ /* 0x038fea0003c00000 */
[----:B------:R-:W-:Y:S01]  /*1ac50*/  MOV R7, R226 ;  /* 0x000000e200077202 */ /* 0x000fe20000000f00 */
[----:B------:R-:W-:Y:S05]  /*1ac60*/  BRA `(.L_x_2724) ;  /* 0xfffe812000007947 */ /* 0x000fea000383ffff */
.L_x_2526:
[----:B------:R-:W-:Y:S01]  /*1ac70*/  IMAD.MOV.U32 R223, RZ, RZ, R6 ;  /* 0x000000ffffdf7224 */ /* 0x000fe200078e0006 */
[----:B--2---:R-:W-:Y:S01]  /*1ac80*/  MOV R2, 0x4 ;  /* 0x0000000400027802 */ /* 0x004fe20000000f00 */
[----:B------:R-:W-:Y:S01]  /*1ac90*/  IMAD.MOV.U32 R225, RZ, RZ, 0x181f ;  /* 0x0000181fffe17424 */ /* 0x000fe200078e00ff */
[----:B------:R-:W-:Y:S02]  /*1aca0*/  MOV R3, 0x1acc0 ;  /* 0x0001acc000037802 */ /* 0x000fe40000000f00 */
[----:B-1-345:R-:W-:Y:S05]  /*1acb0*/  CALL.REL.NOINC `($__internal_35_$__cuda_sm70_shflsync_idx_p) ;  /* 0x00004ca000007944 */ /* 0x03afea0003c00000 */
[----:B------:R-:W-:Y:S01]  /*1acc0*/  MOV R2, R226 ;  /* 0x000000e200027202 */ /* 0x000fe20000000f00 */
[----:B------:R-:W-:Y:S05]  /*1acd0*/  BRA `(.L_x_2725) ;  /* 0xfffe80d000007947 */ /* 0x000fea000383ffff */
.L_x_2529:
[----:B------:R-:W-:Y:S01]  /*1ace0*/  IMAD.MOV.U32 R223, RZ, RZ, R5 ;  /* 0x000000ffffdf7224 */ /* 0x000fe200078e0005 */
[----:B-1----:R-:W-:Y:S01]  /*1acf0*/  MOV R2, 0x5 ;  /* 0x0000000500027802 */ /* 0x002fe20000000f00 */
[----:B------:R-:W-:Y:S01]  /*1ad00*/  IMAD.MOV.U32 R225, RZ, RZ, 0x181f ;  /* 0x0000181fffe17424 */ /* 0x000fe200078e00ff */
[----:B------:R-:W-:-:S02]  /*1ad10*/  MOV R3, 0x1ad30 ;  /* 0x0001ad3000037802 */ /* 0x000fc40000000f00 */
[----:B--2345:R-:W-:Y:S05]  /*1ad20*/  CALL.REL.NOINC `($__internal_35_$__cuda_sm70_shflsync_idx_p) ;  /* 0x00004c3000007944 */ /* 0x03cfea0003c00000 */
        /* <DEDUP_REMOVED lines=8> */
.L_x_2532:
[----:B------:R-:W-:Y:S01]  /*1adb0*/  IMAD.MOV.U32 R223, RZ, RZ, R5 ;  /* 0x000000ffffdf7224 */ /* 0x000fe200078e0005 */
[----:B-1----:R-:W-:Y:S01]  /*1adc0*/  MOV R2, 0x6 ;  /* 0x0000000600027802 */ /* 0x002fe20000000f00 */
[----:B------:R-:W-:Y:S01]  /*1add0*/  IMAD.MOV.U32 R225, RZ, RZ, 0x181f ;  /* 0x0000181fffe17424 */ /* 0x000fe200078e00ff */
[----:B------:R-:W-:Y:S02]  /*1ade0*/  MOV R3, 0x1ae00 ;  /* 0x0001ae0000037802 */ /* 0x000fe40000000f00 */
[----:B--2345:R-:W-:Y:S05]  /*1adf0*/  CALL.REL.NOINC `($__internal_35_$__cuda_sm70_shflsync_idx_p) ;  /* 0x00004b6000007944 */ /* 0x03cfea0003c00000 */
[----:B------:R-:W-:Y:S01]  /*1ae00*/  MOV R7, R226 ;  /* 0x000000e200077202 */ /* 0x000fe20000000f00 */
[----:B------:R-:W-:Y:S05]  /*1ae10*/  BRA `(.L_x_2727) ;  /* 0xfffe816000007947 */ /* 0x000fea000383ffff */
.L_x_2533:
[----:B------:R-:W-:Y:S01]  /*1ae20*/  IMAD.MOV.U32 R223, RZ, RZ, R6 ;  /* 0x000000ffffdf7224 */ /* 0x000fe200078e0006 */
[----:B-1----:R-:W-:Y:S01]  /*1ae30*/  MOV R2, 0x6 ;  /* 0x0000000600027802 */ /* 0x002fe20000000f00 */
[----:B------:R-:W-:Y:S01]  /*1ae40*/  IMAD.MOV.U32 R225, RZ, RZ, 0x181f ;  /* 0x0000181fffe17424 */ /* 0x000fe200078e00ff */
[----:B------:R-:W-:Y:S02]  /*1ae50*/  MOV R3, 0x1ae70 ;  /* 0x0001ae7000037802 */ /* 0x000fe40000000f00 */
[----:B--2345:R-:W-:Y:S05]  /*1ae60*/  CALL.REL.NOINC `($__internal_35_$__cuda_sm70_shflsync_idx_p) ;  /* 0x00004af000007944 */ /* 0x03cfea0003c00000 */
[----:B------:R-:W-:Y:S01]  /*1ae70*/  MOV R2, R226 ;  /* 0x000000e200027202 */ /* 0x000fe20000000f00 */
[----:B------:R-:W-:Y:S05]  /*1ae80*/  BRA `(.L_x_2728) ;  /* 0xfffe811000007947 */ /* 0x000fea000383ffff */
.L_x_2536:
        /* <DEDUP_REMOVED lines=13> */
.L_x_2539:
[----:B------:R-:W-:Y:S01]  /*1af60*/  IMAD.MOV.U32 R223, RZ, RZ, R5 ;  /* 0x000000ffffdf7224 */ /* 0x000fe200078e0005 */
[----:B------:R-:W-:Y:S01]  /*1af70*/  MOV R2, RZ ;  /* 0x000000ff00027202 */ /* 0x000fe20000000f00 */
[----:B------:R-:W-:Y:S01]  /*1af80*/  IMAD.MOV.U32 R225, RZ, RZ, 0x181f ;  /* 0x0000181fffe17424 */ /* 0x000fe200078e00ff */
[----:B------:R-:W-:Y:S02]  /*1af90*/  MOV R3, 0x1afb0 ;  /* 0x0001afb000037802 */ /* 0x000fe40000000f00 */
[----:B------:R-:W-:Y:S05]  /*1afa0*/  CALL.REL.NOINC `($__internal_35_$__cuda_sm70_shflsync_idx_p) ;  /* 0x000049b000007944 */ /* 0x000fea0003c00000 */
[----:B------:R-:W-:Y:S01]  /*1afb0*/  MOV R8, R226 ;  /* 0x000000e200087202 */ /* 0x000fe20000000f00 */
[----:B------:R-:W-:Y:S05]  /*1afc0*/  BRA `(.L_x_2730) ;  /* 0xfffe939000007947 */ /* 0x000fea000383ffff */
.L_x_2540:
[----:B------:R-:W-:Y:S01]  /*1afd0*/  IMAD.MOV.U32 R223, RZ, RZ, R0 ;  /* 0x000000ffffdf7224 */ /* 0x000fe200078e0000 */
[----:B------:R-:W-:Y:S01]  /*1afe0*/  MOV R2, RZ ;  /* 0x000000ff00027202 */ /* 0x000fe20000000f00 */
[----:B------:R-:W-:Y:S01]  /*1aff0*/  IMAD.MOV.U32 R225, RZ, RZ, 0x181f ;  /* 0x0000181fffe17424 */ /* 0x000fe200078e00ff */
[----:B------:R-:W-:Y:S02]  /*1b000*/  MOV R3, 0x1b020 ;  /* 0x0001b02000037802 */ /* 0x000fe40000000f00 */
[----:B-12---:R-:W-:Y:S05]  /*1b010*/  CALL.REL.NOINC `($__internal_35_$__cuda_sm70_shflsync_idx_p) ;  /* 0x0000494000007944 */ /* 0x006fea0003c00000 */
[----:B------:R-:W-:Y:S01]  /*1b020*/  ISETP.GE.AND P1, PT, R205, c[0x0][0x1d4], PT ;  /* 0x00007500cd007a0c */ /* 0x000fe20003f26270 */
[----:B------:R-:W-:Y:S01]  /*1b030*/  IMAD.MOV.U32 R223, RZ, RZ, R5 ;  /* 0x000000ffffdf7224 */ /* 0x000fe200078e0005 */
[----:B------:R-:W-:Y:S01]  /*1b040*/  IADD3 R2, P0, R226, R123, RZ ;  /* 0x0000007be2027210 */ /* 0x000fe20007f1e0ff */
[----:B------:R-:W-:-:S04]  /*1b050*/  IMAD.MOV.U32 R225, RZ, RZ, 0x181f ;  /* 0x0000181fffe17424 */ /* 0x000fc800078e00ff */
[----:B------:R-:W-:-:S06]  /*1b060*/  IMAD.X R3, R8, 0x1, R6, P0 ;  /* 0x0000000108037824 */ /* 0x000fcc00000e0606 */
[----:B------:R-:W-:Y:S01]  /*1b070*/  @!PT LDS RZ, [RZ] ;  /* 0x00000000fffff984 */ /* 0x000fe20000000800 */
[----:B------:R-:W-:Y:S01]  /*1b080*/  @!PT LDS RZ, [RZ] ;  /* 0x00000000fffff984 */ /* 0x000fe20000000800 */
[----:B------:R-:W-:Y:S01]  /*1b090*/  @!PT LDS RZ, [RZ] ;  /* 0x00000000fffff984 */ /* 0x000fe20000000800 */
[----:B------:R1:W-:Y:S02]  /*1b0a0*/  LDGSTS.E.BYPASS.LTC128B.128 [R207+0x2900], [R2.64], !P1 ;  /* 0x0290000002cf7fae */ /* 0x0003e4000c901d46 */
[----:B-1----:R-:W-:Y:S02]  /*1b0b0*/  MOV R2, 0x1 ;  /* 0x0000000100027802 */ /* 0x002fe40000000f00 */
[----:B------:R-:W-:Y:S02]  /*1b0c0*/  MOV R3, 0x1b0e0 ;  /* 0x0001b0e000037802 */ /* 0x000fe40000000f00 */
[----:B------:R-:W-:Y:S05]  /*1b0d0*/  CALL.REL.NOINC `($__internal_35_$__cuda_sm70_shflsync_idx_p) ;  /* 0x0000488000007944 */ /* 0x000fea0003c00000 */
[----:B------:R-:W-:Y:S01]  /*1b0e0*/  IMAD.MOV.U32 R7, RZ, RZ, R226 ;  /* 0x000000ffff077224 */ /* 0x000fe200078e00e2 */
[----:B------:R-:W-:Y:S01]  /*1b0f0*/  MOV R2, 0x1 ;  /* 0x0000000100027802 */ /* 0x000fe20000000f00 */
[----:B------:R-:W-:Y:S01]  /*1b100*/  IMAD.MOV.U32 R223, RZ, RZ, R0 ;  /* 0x000000ffffdf7224 */ /* 0x000fe200078e0000 */
[----:B------:R-:W-:Y:S02]  /*1b110*/  MOV R225, 0x181f ;  /* 0x0000181f00e17802 */ /* 0x000fe40000000f00 */
[----:B------:R-:W-:Y:S02]  /*1b120*/  MOV R3, 0x1b140 ;  /* 0x0001b14000037802 */ /* 0x000fe40000000f00 */
[----:B------:R-:W-:Y:S05]  /*1b130*/  CALL.REL.NOINC `($__internal_35_$__cuda_sm70_shflsync_idx_p) ;  /* 0x0000482000007944 */ /* 0x000fea0003c00000 */
        /* <DEDUP_REMOVED lines=54> */
[----:B------:R-:W-:Y:S01]  /*1b4a0*/  MOV R0, R226 ;  /* 0x000000e200007202 */ /* 0x000fe20000000f00 */
[----:B------:R-:W-:Y:S05]  /*1b4b0*/  BRA `(.L_x_2731) ;  /* 0xfffe901000007947 */ /* 0x000fea000383ffff */
.L_x_2541:
[----:B------:R-:W-:Y:S01]  /*1b4c0*/  IMAD.MOV.U32 R223, RZ, RZ, R8 ;  /* 0x000000ffffdf7224 */ /* 0x000fe200078e0008 */
[----:B------:R-:W-:Y:S01]  /*1b4d0*/  MOV R2, RZ ;  /* 0x000000ff00027202 */ /* 0x000fe20000000f00 */
[----:B------:R-:W-:Y:S01]  /*1b4e0*/  IMAD.MOV.U32 R225, RZ, RZ, 0x1c1f ;  /* 0x00001c1fffe17424 */ /* 0x000fe200078e00ff */
[----:B------:R-:W-:-:S02]  /*1b4f0*/  MOV R3, 0x1b510 ;  /* 0x0001b51000037802 */ /* 0x000fc40000000f00 */
[----:B------:R-:W-:Y:S05]  /*1b500*/  CALL.REL.NOINC `($__internal_35_$__cuda_sm70_shflsync_idx_p) ;  /* 0x0000445000007944 */ /* 0x000fea0003c00000 */
[----:B------:R-:W-:Y:S01]  /*1b510*/  MOV R2, R226 ;  /* 0x000000e200027202 */ /* 0x000fe20000000f00 */
[----:B------:R-:W-:Y:S05]  /*1b520*/  BRA `(.L_x_2732) ;  /* 0xfffe915000007947 */ /* 0x000fea000383ffff */
.L_x_2546:
[----:B------:R-:W-:Y:S01]  /*1b530*/  IMAD.MOV.U32 R223, RZ, RZ, R8 ;  /* 0x000000ffffdf7224 */ /* 0x000fe200078e0008 */
[----:B------:R-:W-:Y:S01]  /*1b540*/  MOV R2, 0x1 ;  /* 0x0000000100027802 */ /* 0x000fe20000000f00 */
[----:B------:R-:W-:Y:S01]  /*1b550*/  IMAD.MOV.U32 R225, RZ, RZ, 0x1c1f ;  /* 0x00001c1fffe17424 */ /* 0x000fe200078e00ff */
[----:B------:R-:W-:-:S02]  /*1b560*/  MOV R3, 0x1b580 ;  /* 0x0001b58000037802 */ /* 0x000fc40000000f00 */
[----:B-1----:R-:W-:Y:S05]  /*1b570*/  CALL.REL.NOINC `($__internal_35_$__cuda_sm70_shflsync_idx_p) ;  /* 0x000043e000007944 */ /* 0x002fea0003c00000 */
[----:B------:R-:W-:Y:S01]  /*1b580*/  MOV R2, R226 ;  /* 0x000000e200027202 */ /* 0x000fe20000000f00 */
[----:B------:R-:W-:Y:S05]  /*1b590*/  BRA `(.L_x_2733) ;  /* 0xfffe92a000007947 */ /* 0x000fea000383ffff */
.L_x_2551:
[----:B------:R-:W-:Y:S01]  /*1b5a0*/  IMAD.MOV.U32 R223, RZ, RZ, R8 ;  /* 0x000000ffffdf7224 */ /* 0x000fe200078e0008 */
[----:B------:R-:W-:Y:S01]  /*1b5b0*/  MOV R2, 0x2 ;  /* 0x0000000200027802 */ /* 0x000fe20000000f00 */
[----:B------:R-:W-:Y:S01]  /*1b5c0*/  IMAD.MOV.U32 R225, RZ, RZ, 0x1c1f ;  /* 0x00001c1fffe17424 */ /* 0x000fe200078e00ff */
[----:B------:R-:W-:-:S02]  /*1b5d0*/  MOV R3, 0x1b5f0 ;  /* 0x0001b5f000037802 */ /* 0x000fc40000000f00 */
[----:B-12---:R-:W-:Y:S05]  /*1b5e0*/  CALL.REL.NOINC `($__internal_35_$__cuda_sm70_shflsync_idx_p) ;  /* 0x0000437000007944 */ /* 0x006fea0003c00000 */
[----:B------:R-:W-:Y:S01]  /*1b5f0*/  MOV R3, R226 ;  /* 0x000000e200037202 */ /* 0x000fe20000000f00 */
[----:B------:R-:W-:Y:S05]  /*1b600*/  BRA `(.L_x_2734) ;  /* 0xfffe9ab000007947 */ /* 0x000fea000383ffff */
.L_x_2556:
[----:B------:R-:W-:Y:S01]  /*1b610*/  IMAD.MOV.U32 R223, RZ, RZ, R8 ;  /* 0x000000ffffdf7224 */ /* 0x000fe200078e0008 */
[----:B------:R-:W-:Y:S01]  /*1b620*/  MOV R2, 0x3 ;  /* 0x0000000300027802 */ /* 0x000fe20000000f00 */
[----:B------:R-:W-:Y:S01]  /*1b630*/  IMAD.MOV.U32 R225, RZ, RZ, 0x1c1f ;  /* 0x00001c1fffe17424 */ /* 0x000fe200078e00ff */
[----:B------:R-:W-:-:S02]  /*1b640*/  MOV R3, 0x1b660 ;  /* 0x0001b66000037802 */ /* 0x000fc40000000f00 */
[----:B-123--:R-:W-:Y:S05]  /*1b650*/  CALL.REL.NOINC `($__internal_35_$__cuda_sm70_shflsync_idx_p) ;  /* 0x0000430000007944 */ /* 0x00efea0003c00000 */
[----:B------:R-:W-:Y:S01]  /*1b660*/  MOV R3, R226 ;  /* 0x000000e200037202 */ /* 0x000fe20000000f00 */
[----:B------:R-:W-:Y:S05]  /*1b670*/  BRA `(.L_x_2735) ;  /* 0xfffea55000007947 */ /* 0x000fea000383ffff */
.L_x_2561:
[----:B------:R-:W-:Y:S01]  /*1b680*/  IMAD.MOV.U32 R92, RZ, RZ, R0 ;  /* 0x000000ffff5c7224 */ /* 0x000fe200078e0000 */
[----:B------:R-:W-:-:S02]  /*1b690*/  MOV R3, 0x2 ;  /* 0x0000000200037802 */ /* 0x000fc40000000f00 */
[----:B------:R-:W-:Y:S02]  /*1b6a0*/  MOV R2, 0x1b6c0 ;  /* 0x0001b6c000027802 */ /* 0x000fe40000000f00 */
[----:B--234-:R-:W-:Y:S05]  /*1b6b0*/  CALL.REL.NOINC `($__internal_34_$__cuda_sm70_shflsync_bfly_p) ;  /* 0x0000424000007944 */ /* 0x01cfea0003c00000 */
[----:B------:R-:W-:Y:S01]  /*1b6c0*/  MOV R2, R225 ;  /* 0x000000e100027202 */ /* 0x000fe20000000f00 */
[----:B------:R-:W-:Y:S05]  /*1b6d0*/  BRA `(.L_x_2736) ;  /* 0xfffeb01000007947 */ /* 0x000fea000383ffff */
.L_x_2562:
[----:B------:R-:W-:Y:S01]  /*1b6e0*/  IMAD.MOV.U32 R92, RZ, RZ, R4 ;  /* 0x000000ffff5c7224 */ /* 0x000fe200078e0004 */
[----:B------:R-:W-:Y:S02]  /*1b6f0*/  MOV R3, 0x1 ;  /* 0x0000000100037802 */ /* 0x000fe40000000f00 */
[----:B------:R-:W-:Y:S02]  /*1b700*/  MOV R2, 0x1b720 ;  /* 0x0001b72000027802 */ /* 0x000fe40000000f00 */
[----:B-1-34-:R-:W-:Y:S05]  /*1b710*/  CALL.REL.NOINC `($__internal_34_$__cuda_sm70_shflsync_bfly_p) ;  /* 0x000041e000007944 */ /* 0x01afea0003c00000 */
[----:B------:R-:W-:Y:S01]  /*1b720*/  FMNMX.FTZ R97, R4, R225, !PT ;  /* 0x000000e104617209 */ /* 0x000fe20007810000 */
[----:B------:R-:W-:Y:S01]  /*1b730*/  IMAD.MOV.U32 R92, RZ, RZ, R5 ;  /* 0x000000ffff5c7224 */ /* 0x000fe200078e0005 */
[----:B------:R-:W-:Y:S01]  /*1b740*/  MOV R2, 0x1b770 ;  /* 0x0001b77000027802 */ /* 0x000fe20000000f00 */
[----:B------:R-:W-:Y:S02]  /*1b750*/  IMAD.MOV.U32 R3, RZ, RZ, 0x2 ;  /* 0x00000002ff037424 */ /* 0x000fe400078e00ff */
[----:B------:R-:W-:Y:S05]  /*1b760*/  CALL.REL.NOINC `($__internal_34_$__cuda_sm70_shflsync_bfly_p) ;  /* 0x0000419000007944 */ /* 0x000fea0003c00000 */
[----:B------:R-:W-:Y:S01]  /*1b770*/  FMNMX.FTZ R5, R5, R225, !PT ;  /* 0x000000e105057209 */ /* 0x000fe20007810000 */
[----:B------:R-:W-:Y:S01]  /*1b780*/  IMAD.MOV.U32 R3, RZ, RZ, 0x1 ;  /* 0x00000001ff037424 */ /* 0x000fe200078e00ff */
[----:B------:R-:W-:-:S03]  /*1b790*/  MOV R2, 0x1b7c0 ;  /* 0x0001b7c000027802 */ /* 0x000fc60000000f00 */
[----:B------:R-:W-:Y:S02]  /*1b7a0*/  IMAD.MOV.U32 R92, RZ, RZ, R5 ;  /* 0x000000ffff5c7224 */ /* 0x000fe400078e0005 */
[----:B------:R-:W-:Y:S05]  /*1b7b0*/  CALL.REL.NOINC `($__internal_34_$__cuda_sm70_shflsync_bfly_p) ;  /* 0x0000414000007944 */ /* 0x000fea0003c00000 */
        /* <DEDUP_REMOVED lines=20> */
[----:B------:R-:W-:Y:S01]  /*1b900*/  MOV R8, R225 ;  /* 0x000000e100087202 */ /* 0x000fe20000000f00 */
[----:B------:R-:W-:Y:S05]  /*1b910*/  BRA `(.L_x_2737) ;  /* 0xfffeaec000007947 */ /* 0x000fea000383ffff */
.L_x_2570:
[----:B------:R-:W-:Y:S01]  /*1b920*/  MOV R2, RZ ;  /* 0x000000ff00027202 */ /* 0x000fe20000000f00 */
[----:B------:R-:W-:Y:S01]  /*1b930*/  IMAD.MOV.U32 R223, RZ, RZ, R4 ;  /* 0x000000ffffdf7224 */ /* 0x000fe200078e0004 */
[----:B------:R-:W-:Y:S01]  /*1b940*/  MOV R3, 0x1b970 ;  /* 0x0001b97000037802 */ /* 0x000fe20000000f00 */
[----:B------:R-:W-:Y:S02]  /*1b950*/  IMAD.MOV.U32 R225, RZ, RZ, 0x181f ;  /* 0x0000181fffe17424 */ /* 0x000fe400078e00ff */
[----:B------:R-:W-:Y:S05]  /*1b960*/  CALL.REL.NOINC `($__internal_35_$__cuda_sm70_shflsync_idx_p) ;  /* 0x00003ff000007944 */ /* 0x000fea0003c00000 */
[----:B------:R-:W-:Y:S01]  /*1b970*/  MOV R7, R226 ;  /* 0x000000e200077202 */ /* 0x000fe20000000f00 */
[----:B------:R-:W-:-:S05]  /*1b980*/  BRA `(.L_x_2738) ;  /* 0xfffecc1000007947 */ /* 0x000fca000383ffff */
.L_x_2571:
[----:B------:R-:W-:Y:S01]  /*1b990*/  MOV R2, RZ ;  /* 0x000000ff00027202 */ /* 0x000fe20000000f00 */
[----:B------:R-:W-:Y:S01]  /*1b9a0*/  IMAD.MOV.U32 R223, RZ, RZ, R0 ;  /* 0x000000ffffdf7224 */ /* 0x000fe200078e0000 */
[----:B------:R-:W-:Y:S01]  /*1b9b0*/  MOV R3, 0x1b9e0 ;  /* 0x0001b9e000037802 */ /* 0x000fe20000000f00 */
[----:B------:R-:W-:Y:S02]  /*1b9c0*/  IMAD.MOV.U32 R225, RZ, RZ, 0x181f ;  /* 0x0000181fffe17424 */ /* 0x000fe400078e00ff */
[----:B-12---:R-:W-:Y:S05]  /*1b9d0*/  CALL.REL.NOINC `($__internal_35_$__cuda_sm70_shflsync_idx_p) ;  /* 0x00003f8000007944 */ /* 0x006fea0003c00000 */
[----:B------:R-:W-:Y:S01]  /*1b9e0*/  ISETP.GE.AND P1, PT, R205, c[0x0][0x1d4], PT ;  /* 0x00007500cd007a0c */ /* 0x000fe20003f26270 */
[----:B------:R-:W-:Y:S01]  /*1b9f0*/  IMAD.MOV.U32 R223, RZ, RZ, R4 ;  /* 0x000000ffffdf7224 */ /* 0x000fe200078e0004 */
[----:B------:R-:W-:Y:S01]  /*1ba00*/  IADD3 R2, P0, R226, R15, RZ ;  /* 0x0000000fe2027210 */ /* 0x000fe20007f1e0ff */
[----:B------:R-:W-:Y:S04]  /*1ba10*/  IMAD.MOV.U32 R225, RZ, RZ, 0x181f ;  /* 0x0000181fffe17424 */ /* 0x000fe800078e00ff */
[----:B------:R-:W-:Y:S06]  /*1ba20*/  IMAD.X R3, R7, 0x1, R5, P0 ;  /* 0x0000000107037824 */ /* 0x000fec00000e0605 */
[----:B------:R-:W-:Y:S01]  /*1ba30*/  @!PT LDS RZ, [RZ] ;  /* 0x00000000fffff984 */ /* 0x000fe20000000800 */
[----:B------:R-:W-:Y:S01]  /*1ba40*/  @!PT LDS RZ, [RZ] ;  /* 0x00000000fffff984 */ /* 0x000fe20000000800 */
[----:B------:R-:W-:Y:S01]  /*1ba50*/  @!PT LDS RZ, [RZ] ;  /* 0x00000000fffff984 */ /* 0x000fe20000000800 */
[----:B------:R1:W-:Y:S02]  /*1ba60*/  LDGSTS.E.BYPASS.LTC128B.128 [R207+0x100], [R2.64], !P1 ;  /* 0x0010000002cf7fae */ /* 0x0003e4000c901d46 */
[----:B-1----:R-:W-:Y:S02]  /*1ba70*/  MOV R2, 0x1 ;  /* 0x0000000100027802 */ /* 0x002fe40000000f00 */
[----:B------:R-:W-:Y:S02]  /*1ba80*/  MOV R3, 0x1baa0 ;  /* 0x0001baa000037802 */ /* 0x000fe40000000f00 */
[----:B------:R-:W-:Y:S05]  /*1ba90*/  CALL.REL.NOINC `($__internal_35_$__cuda_sm70_shflsync_idx_p) ;  /* 0x00003ec000007944 */ /* 0x000fea0003c00000 */
[----:B------:R-:W-:Y:S01]  /*1baa0*/  MOV R2, 0x1 ;  /* 0x0000000100027802 */ /* 0x000fe20000000f00 */
[----:B------:R-:W-:Y:S01]  /*1bab0*/  IMAD.MOV.U32 R6, RZ, RZ, R226 ;  /* 0x000000ffff067224 */ /* 0x000fe200078e00e2 */
[----:B------:R-:W-:Y:S01]  /*1bac0*/  MOV R225, 0x181f ;  /* 0x0000181f00e17802 */ /* 0x000fe20000000f00 */
[----:B------:R-:W-:Y:S01]  /*1bad0*/  IMAD.MOV.U32 R223, RZ, RZ, R0 ;  /* 0x000000ffffdf7224 */ /* 0x000fe200078e0000 */
[----:B------:R-:W-:Y:S02]  /*1bae0*/  MOV R3, 0x1bb00 ;  /* 0x0001bb0000037802 */ /* 0x000fe40000000f00 */
[----:B------:R-:W-:Y:S05]  /*1baf0*/  CALL.REL.NOINC `($__internal_35_$__cuda_sm70_shflsync_idx_p) ;  /* 0x00003e6000007944 */ /* 0x000fea0003c00000 */
        /* <DEDUP_REMOVED lines=54> */
[----:B------:R-:W-:Y:S01]  /*1be60*/  MOV R0, R226 ;  /* 0x000000e200007202 */ /* 0x000fe20000000f00 */
[----:B------:R-:W-:-:S05]  /*1be70*/  BRA `(.L_x_2739) ;  /* 0xfffec89000007947 */ /* 0x000fca000383ffff */
.L_x_2574:
[----:B------:R-:W-:Y:S01]  /*1be80*/  MOV R2, RZ ;  /* 0x000000ff00027202 */ /* 0x000fe20000000f00 */
[----:B------:R-:W-:Y:S01]  /*1be90*/  IMAD.MOV.U32 R223, RZ, RZ, R92 ;  /* 0x000000ffffdf7224 */ /* 0x000fe200078e005c */
[----:B------:R-:W-:Y:S01]  /*1bea0*/  MOV R3, 0x1bed0 ;  /* 0x0001bed000037802 */ /* 0x000fe20000000f00 */
[----:B------:R-:W-:Y:S02]  /*1beb0*/  IMAD.MOV.U32 R225, RZ, RZ, 0x181f ;  /* 0x0000181fffe17424 */ /* 0x000fe400078e00ff */
[----:B------:R-:W-:Y:S05]  /*1bec0*/  CALL.REL.NOINC `($__internal_35_$__cuda_sm70_shflsync_idx_p) ;  /* 0x00003a9000007944 */ /* 0x000fea0003c00000 */
[----:B------:R-:W-:Y:S01]  /*1bed0*/  MOV R97, R226 ;  /* 0x000000e200617202 */ /* 0x000fe20000000f00 */
[----:B------:R-:W-:-:S05]  /*1bee0*/  BRA `(.L_x_2740) ;  /* 0xfffed19000007947 */ /* 0x000fca000383ffff */
.L_x_2575:
        /* <DEDUP_REMOVED lines=79> */
.L_x_2576:
[----:B------:R-:W-:Y:S01]  /*1c3e0*/  MOV R2, RZ ;  /* 0x000000ff00027202 */ /* 0x000fe20000000f00 */
[----:B------:R-:W-:Y:S01]  /*1c3f0*/  IMAD.MOV.U32 R223, RZ, RZ, R157 ;  /* 0x000000ffffdf7224 */ /* 0x000fe200078e009d */
[----:B------:R-:W-:Y:S01]  /*1c400*/  MOV R3, 0x1c430 ;  /* 0x0001c43000037802 */ /* 0x000fe20000000f00 */
[----:B------:R-:W-:Y:S02]  /*1c410*/  IMAD.MOV.U32 R225, RZ, RZ, 0x1c1f ;  /* 0x00001c1fffe17424 */ /* 0x000fe400078e00ff */
[----:B------:R-:W-:Y:S05]  /*1c420*/  CALL.REL.NOINC `($__internal_35_$__cuda_sm70_shflsync_idx_p) ;  /* 0x0000353000007944 */ /* 0x000fea0003c00000 */
[----:B------:R-:W-:Y:S01]  /*1c430*/  MOV R2, R226 ;  /* 0x000000e200027202 */ /* 0x000fe20000000f00 */
[----:B------:R-:W-:-:S05]  /*1c440*/  BRA `(.L_x_2742) ;  /* 0xfffecf1000007947 */ /* 0x000fca000383ffff */
.L_x_2581:
[----:B------:R-:W-:Y:S01]  /*1c450*/  MOV R2, 0x1 ;  /* 0x0000000100027802 */ /* 0x000fe20000000f00 */
[----:B------:R-:W-:Y:S01]  /*1c460*/  IMAD.MOV.U32 R223, RZ, RZ, R157 ;  /* 0x000000ffffdf7224 */ /* 0x000fe200078e009d */
[----:B------:R-:W-:Y:S01]  /*1c470*/  MOV R3, 0x1c4a0 ;  /* 0x0001c4a000037802 */ /* 0x000fe20000000f00 */
[----:B------:R-:W-:Y:S02]  /*1c480*/  IMAD.MOV.U32 R225, RZ, RZ, 0x1c1f ;  /* 0x00001c1fffe17424 */ /* 0x000fe400078e00ff */
[----:B-1----:R-:W-:Y:S05]  /*1c490*/  CALL.REL.NOINC `($__internal_35_$__cuda_sm70_shflsync_idx_p) ;  /* 0x000034c000007944 */ /* 0x002fea0003c00000 */
[----:B------:R-:W-:Y:S01]  /*1c4a0*/  MOV R2, R226 ;  /* 0x000000e200027202 */ /* 0x000fe20000000f00 */
[----:B------:R-:W-:-:S05]  /*1c4b0*/  BRA `(.L_x_2743) ;  /* 0xfffed0a000007947 */ /* 0x000fca000383ffff */
.L_x_2586:
[----:B------:R-:W-:Y:S01]  /*1c4c0*/  MOV R2, 0x2 ;  /* 0x0000000200027802 */ /* 0x000fe20000000f00 */
[----:B------:R-:W-:Y:S01]  /*1c4d0*/  IMAD.MOV.U32 R223, RZ, RZ, R157 ;  /* 0x000000ffffdf7224 */ /* 0x000fe200078e009d */
[----:B------:R-:W-:Y:S01]  /*1c4e0*/  MOV R3, 0x1c510 ;  /* 0x0001c51000037802 */ /* 0x000fe20000000f00 */
[----:B------:R-:W-:Y:S02]  /*1c4f0*/  IMAD.MOV.U32 R225, RZ, RZ, 0x1c1f ;  /* 0x00001c1fffe17424 */ /* 0x000fe400078e00ff */
[----:B-12---:R-:W-:Y:S05]  /*1c500*/  CALL.REL.NOINC `($__internal_35_$__cuda_sm70_shflsync_idx_p) ;  /* 0x0000345000007944 */ /* 0x006fea0003c00000 */
[----:B------:R-:W-:Y:S01]  /*1c510*/  MOV R156, R226 ;  /* 0x000000e2009c7202 */ /* 0x000fe20000000f00 */
[----:B------:R-:W-:-:S05]  /*1c520*/  BRA `(.L_x_2744) ;  /* 0xfffed23000007947 */ /* 0x000fca000383ffff */
.L_x_2591:
[----:B------:R-:W-:Y:S01]  /*1c530*/  MOV R2, 0x3 ;  /* 0x0000000300027802 */ /* 0x000fe20000000f00 */
[----:B------:R-:W-:Y:S01]  /*1c540*/  IMAD.MOV.U32 R223, RZ, RZ, R157 ;  /* 0x000000ffffdf7224 */ /* 0x000fe200078e009d */
[----:B------:R-:W-:Y:S01]  /*1c550*/  MOV R3, 0x1c580 ;  /* 0x0001c58000037802 */ /* 0x000fe20000000f00 */
[----:B------:R-:W-:Y:S02]  /*1c560*/  IMAD.MOV.U32 R225, RZ, RZ, 0x1c1f ;  /* 0x00001c1fffe17424 */ /* 0x000fe400078e00ff */
[----:B-123--:R-:W-:Y:S05]  /*1c570*/  CALL.REL.NOINC `($__internal_35_$__cuda_sm70_shflsync_idx_p) ;  /* 0x000033e000007944 */ /* 0x00efea0003c00000 */
[----:B------:R-:W-:Y:S01]  /*1c580*/  MOV R3, R226 ;  /* 0x000000e200037202 */ /* 0x000fe20000000f00 */
[----:B------:R-:W-:-:S05]  /*1c590*/  BRA `(.L_x_2745) ;  /* 0xfffee30000007947 */ /* 0x000fca000383ffff */
.L_x_2596:
[----:B------:R-:W-:Y:S02]  /*1c5a0*/  MOV R3, 0x2 ;  /* 0x0000000200037802 */ /* 0x000fe40000000f00 */
[----:B------:R-:W-:Y:S02]  /*1c5b0*/  MOV R2, 0x1c5d0 ;  /* 0x0001c5d000027802 */ /* 0x000fe40000000f00 */
[----:B------:R-:W-:Y:S05]  /*1c5c0*/  CALL.REL.NOINC `($__internal_34_$__cuda_sm70_shflsync_bfly_p) ;  /* 0x0000333000007944 */ /* 0x000fea0003c00000 */
[----:B------:R-:W-:Y:S01]  /*1c5d0*/  MOV R2, R225 ;  /* 0x000000e100027202 */ /* 0x000fe20000000f00 */
[----:B------:R-:W-:-:S05]  /*1c5e0*/  BRA `(.L_x_2746) ;  /* 0xfffeee5000007947 */ /* 0x000fca000383ffff */
.L_x_2597:
[----:B------:R-:W-:Y:S01]  /*1c5f0*/  MOV R3, 0x1 ;  /* 0x0000000100037802 */ /* 0x000fe20000000f00 */
[----:B-1----:R-:W-:Y:S01]  /*1c600*/  IMAD.MOV.U32 R92, RZ, RZ, R4 ;  /* 0x000000ffff5c7224 */ /* 0x002fe200078e0004 */
[----:B------:R-:W-:Y:S02]  /*1c610*/  MOV R2, 0x1c630 ;  /* 0x0001c63000027802 */ /* 0x000fe40000000f00 */
[----:B------:R-:W-:Y:S05]  /*1c620*/  CALL.REL.NOINC `($__internal_34_$__cuda_sm70_shflsync_bfly_p) ;  /* 0x000032d000007944 */ /* 0x000fea0003c00000 */
[----:B------:R-:W-:Y:S01]  /*1c630*/  IMAD.MOV.U32 R92, RZ, RZ, R0 ;  /* 0x000000ffff5c7224 */ /* 0x000fe200078e0000 */
[----:B------:R-:W-:Y:S01]  /*1c640*/  FMNMX.FTZ R97, R4, R225, !PT ;  /* 0x000000e104617209 */ /* 0x000fe20007810000 */
[----:B------:R-:W-:Y:S01]  /*1c650*/  IMAD.MOV.U32 R3, RZ, RZ, 0x2 ;  /* 0x00000002ff037424 */ /* 0x000fe200078e00ff */
[----:B------:R-:W-:Y:S02]  /*1c660*/  MOV R2, 0x1c680 ;  /* 0x0001c68000027802 */ /* 0x000fe40000000f00 */
[----:B------:R-:W-:Y:S05]  /*1c670*/  CALL.REL.NOINC `($__internal_34_$__cuda_sm70_shflsync_bfly_p) ;  /* 0x0000328000007944 */ /* 0x000fea0003c00000 */
[----:B------:R-:W-:Y:S01]  /*1c680*/  FMNMX.FTZ R92, R0, R225, !PT ;  /* 0x000000e1005c7209 */ /* 0x000fe20007810000 */
[----:B------:R-:W-:Y:S01]  /*1c690*/  IMAD.MOV.U32 R3, RZ, RZ, 0x1 ;  /* 0x00000001ff037424 */ /* 0x000fe200078e00ff */
[----:B------:R-:W-:Y:S02]  /*1c6a0*/  MOV R2, 0x1c6c0 ;  /* 0x0001c6c000027802 */ /* 0x000fe40000000f00 */
[----:B------:R-:W-:Y:S05]  /*1c6b0*/  CALL.REL.NOINC `($__internal_34_$__cuda_sm70_shflsync_bfly_p) ;  /* 0x0000324000007944 */ /* 0x000fea0003c00000 */
[----:B------:R-:W-:Y:S01]  /*1c6c0*/  IMAD.MOV.U32 R3, RZ, RZ, 0x2 ;  /* 0x00000002ff037424 */ /* 0x000fe200078e00ff */
[----:B------:R-:W-:Y:S01]  /*1c6d0*/  FMNMX.FTZ R96, R92, R225, !PT ;  /* 0x000000e15c607209 */ /* 0x000fe20007810000 */
[----:B------:R-:W-:Y:S01]  /*1c6e0*/  IMAD.MOV.U32 R92, RZ, RZ, R5 ;  /* 0x000000ffff5c7224 */ /* 0x000fe200078e0005 */
        /* <DEDUP_REMOVED lines=15> */
[----:B------:R-:W-:Y:S01]  /*1c7e0*/  MOV R3, R225 ;  /* 0x000000e100037202 */ /* 0x000fe20000000f00 */
[----:B------:R-:W-:-:S05]  /*1c7f0*/  BRA `(.L_x_2747) ;  /* 0xfffeed3000007947 */ /* 0x000fca000383ffff */
.L_x_2606:
[----:B------:R-:W-:Y:S01]  /*1c800*/  MOV R2, RZ ;  /* 0x000000ff00027202 */ /* 0x000fe20000000f00 */
[----:B------:R-:W-:Y:S01]  /*1c810*/  IMAD.MOV.U32 R223, RZ, RZ, R5 ;  /* 0x000000ffffdf7224 */ /* 0x000fe200078e0005 */
[----:B------:R-:W-:Y:S01]  /*1c820*/  MOV R3, 0x1c850 ;  /* 0x0001c85000037802 */ /* 0x000fe20000000f00 */
[----:B------:R-:W-:Y:S02]  /*1c830*/  IMAD.MOV.U32 R225, RZ, RZ, 0x181f ;  /* 0x0000181fffe17424 */ /* 0x000fe400078e00ff */
[----:B------:R-:W-:Y:S05]  /*1c840*/  CALL.REL.NOINC `($__internal_35_$__cuda_sm70_shflsync_idx_p) ;  /* 0x0000311000007944 */ /* 0x000fea0003c00000 */
[----:B------:R-:W-:Y:S01]  /*1c850*/  MOV R8, R226 ;  /* 0x000000e200087202 */ /* 0x000fe20000000f00 */
[----:B------:R-:W-:-:S05]  /*1c860*/  BRA `(.L_x_2748) ;  /* 0xffff106000007947 */ /* 0x000fca000383ffff */
.L_x_2607:
        /* <DEDUP_REMOVED lines=79> */
.L_x_2610:
[----:B------:R-:W-:Y:S01]  /*1cd60*/  MOV R2, RZ ;  /* 0x000000ff00027202 */ /* 0x000fe20000000f00 */
[----:B------:R-:W-:Y:S01]  /*1cd70*/  IMAD.MOV.U32 R223, RZ, RZ, R94 ;  /* 0x000000ffffdf7224 */ /* 0x000fe200078e005e */
[----:B------:R-:W-:Y:S01]  /*1cd80*/  MOV R3, 0x1cdb0 ;  /* 0x0001cdb000037802 */ /* 0x000fe20000000f00 */
[----:B------:R-:W-:Y:S02]  /*1cd90*/  IMAD.MOV.U32 R225, RZ, RZ, 0x181f ;  /* 0x0000181fffe17424 */ /* 0x000fe400078e00ff */
[----:B------:R-:W-:Y:S05]  /*1cda0*/  CALL.REL.NOINC `($__internal_35_$__cuda_sm70_shflsync_idx_p) ;  /* 0x00002bb000007944 */ /* 0x000fea0003c00000 */
[----:B------:R-:W-:Y:S01]  /*1cdb0*/  MOV R97, R226 ;  /* 0x000000e200617202 */ /* 0x000fe20000000f00 */
[----:B------:R-:W-:-:S05]  /*1cdc0*/  BRA `(.L_x_2750) ;  /* 0xffff15e000007947 */ /* 0x000fca000383ffff */
.L_x_2611:
        /* <DEDUP_REMOVED lines=79> */
.L_x_2612:
[----:B------:R-:W-:Y:S02]  /*1d2c0*/  MOV R3, 0x2 ;  /* 0x0000000200037802 */ /* 0x000fe40000000f00 */
[----:B------:R-:W-:Y:S02]  /*1d2d0*/  MOV R2, 0x1d2f0 ;  /* 0x0001d2f000027802 */ /* 0x000fe40000000f00 */
[----:B------:R-:W-:Y:S05]  /*1d2e0*/  CALL.REL.NOINC `($__internal_34_$__cuda_sm70_shflsync_bfly_p) ;  /* 0x0000261000007944 */ /* 0x000fea0003c00000 */
[----:B------:R-:W-:Y:S01]  /*1d2f0*/  MOV R2, R225 ;  /* 0x000000e100027202 */ /* 0x000fe20000000f00 */
[----:B------:R-:W-:-:S05]  /*1d300*/  BRA `(.L_x_2752) ;  /* 0xffff17c000007947 */ /* 0x000fca000383ffff */
.L_x_2613:
        /* <DEDUP_REMOVED lines=33> */
.L_x_2616:
[----:B-1--4-:R-:W-:Y:S01]  /*1d520*/  MOV R2, RZ ;  /* 0x000000ff00027202 */ /* 0x012fe20000000f00 */
[----:B------:R-:W-:Y:S01]  /*1d530*/  IMAD.MOV.U32 R223, RZ, RZ, R52 ;  /* 0x000000ffffdf7224 */ /* 0x000fe200078e0034 */
[----:B------:R-:W-:Y:S01]  /*1d540*/  MOV R3, 0x1d570 ;  /* 0x0001d57000037802 */ /* 0x000fe20000000f00 */
[----:B------:R-:W-:Y:S02]  /*1d550*/  IMAD.MOV.U32 R225, RZ, RZ, 0x181f ;  /* 0x0000181fffe17424 */ /* 0x000fe400078e00ff */
[----:B------:R-:W-:Y:S05]  /*1d560*/  CALL.REL.NOINC `($__internal_35_$__cuda_sm70_shflsync_idx_p) ;  /* 0x000023f000007944 */ /* 0x000fea0003c00000 */
[----:B------:R-:W-:Y:S01]  /*1d570*/  MOV R57, R226 ;  /* 0x000000e200397202 */ /* 0x000fe20000000f00 */
[----:B------:R-:W-:-:S05]  /*1d580*/  BRA `(.L_x_2754) ;  /* 0xffff367000007947 */ /* 0x000fca000383ffff */
.L_x_2619:
[----:B------:R-:W-:Y:S01]  /*1d590*/  MOV R2, RZ ;  /* 0x000000ff00027202 */ /* 0x000fe20000000f00 */
[----:B------:R-:W-:Y:S01]  /*1d5a0*/  IMAD.MOV.U32 R223, RZ, RZ, R92 ;  /* 0x000000ffffdf7224 */ /* 0x000fe200078e005c */
[----:B------:R-:W-:Y:S01]  /*1d5b0*/  MOV R3, 0x1d5e0 ;  /* 0x0001d5e000037802 */ /* 0x000fe20000000f00 */
[----:B------:R-:W-:Y:S02]  /*1d5c0*/  IMAD.MOV.U32 R225, RZ, RZ, 0x181f ;  /* 0x0000181fffe17424 */ /* 0x000fe400078e00ff */
[----:B------:R-:W-:Y:S05]  /*1d5d0*/  CALL.REL.NOINC `($__internal_35_$__cuda_sm70_shflsync_idx_p) ;  /* 0x0000238000007944 */ /* 0x000fea0003c00000 */
[----:B------:R-:W-:Y:S01]  /*1d5e0*/  MOV R97, R226 ;  /* 0x000000e200617202 */ /* 0x000fe20000000f00 */
[----:B------:R-:W-:-:S05]  /*1d5f0*/  BRA `(.L_x_2755) ;  /* 0xffff407000007947 */ /* 0x000fca000383ffff */
.L_x_2620:
        /* <DEDUP_REMOVED lines=79> */
.L_x_2621:
[----:B------:R-:W-:Y:S01]  /*1daf0*/  MOV R2, RZ ;  /* 0x000000ff00027202 */ /* 0x000fe20000000f00 */
[----:B------:R-:W-:Y:S01]  /*1db00*/  IMAD.MOV.U32 R223, RZ, RZ, R157 ;  /* 0x000000ffffdf7224 */ /* 0x000fe200078e009d */
[----:B------:R-:W-:Y:S01]  /*1db10*/  MOV R3, 0x1db40 ;  /* 0x0001db4000037802 */ /* 0x000fe20000000f00 */
[----:B------:R-:W-:Y:S02]  /*1db20*/  IMAD.MOV.U32 R225, RZ, RZ, 0x1c1f ;  /* 0x00001c1fffe17424 */ /* 0x000fe400078e00ff */
[----:B------:R-:W-:Y:S05]  /*1db30*/  CALL.REL.NOINC `($__internal_35_$__cuda_sm70_shflsync_idx_p) ;  /* 0x00001e2000007944 */ /* 0x000fea0003c00000 */
[----:B------:R-:W-:Y:S01]  /*1db40*/  MOV R2, R226 ;  /* 0x000000e200027202 */ /* 0x000fe20000000f00 */
[----:B------:R-:W-:-:S05]  /*1db50*/  BRA `(.L_x_2757) ;  /* 0xffff3e1000007947 */ /* 0x000fca000383ffff */
.L_x_2626:
[----:B------:R-:W-:Y:S01]  /*1db60*/  MOV R2, 0x1 ;  /* 0x0000000100027802 */ /* 0x000fe20000000f00 */
[----:B------:R-:W-:Y:S01]  /*1db70*/  IMAD.MOV.U32 R223, RZ, RZ, R157 ;  /* 0x000000ffffdf7224 */ /* 0x000fe200078e009d */
[----:B------:R-:W-:Y:S01]  /*1db80*/  MOV R3, 0x1dbb0 ;  /* 0x0001dbb000037802 */ /* 0x000fe20000000f00 */
[----:B------:R-:W-:Y:S02]  /*1db90*/  IMAD.MOV.U32 R225, RZ, RZ, 0x1c1f ;  /* 0x00001c1fffe17424 */ /* 0x000fe400078e00ff */
[----:B-1----:R-:W-:Y:S05]  /*1dba0*/  CALL.REL.NOINC `($__internal_35_$__cuda_sm70_shflsync_idx_p) ;  /* 0x00001db000007944 */ /* 0x002fea0003c00000 */
[----:B------:R-:W-:Y:S01]  /*1dbb0*/  MOV R2, R226 ;  /* 0x000000e200027202 */ /* 0x000fe20000000f00 */
[----:B------:R-:W-:-:S05]  /*1dbc0*/  BRA `(.L_x_2758) ;  /* 0xffff3fa000007947 */ /* 0x000fca000383ffff */
.L_x_2631:
[----:B------:R-:W-:Y:S01]  /*1dbd0*/  MOV R2, 0x2 ;  /* 0x0000000200027802 */ /* 0x000fe20000000f00 */
[----:B------:R-:W-:Y:S01]  /*1dbe0*/  IMAD.MOV.U32 R223, RZ, RZ, R157 ;  /* 0x000000ffffdf7224 */ /* 0x000fe200078e009d */
[----:B------:R-:W-:Y:S01]  /*1dbf0*/  MOV R3, 0x1dc20 ;  /* 0x0001dc2000037802 */ /* 0x000fe20000000f00 */
[----:B------:R-:W-:Y:S02]  /*1dc00*/  IMAD.MOV.U32 R225, RZ, RZ, 0x1c1f ;  /* 0x00001c1fffe17424 */ /* 0x000fe400078e00ff */
[----:B-12---:R-:W-:Y:S05]  /*1dc10*/  CALL.REL.NOINC `($__internal_35_$__cuda_sm70_shflsync_idx_p) ;  /* 0x00001d4000007944 */ /* 0x006fea0003c00000 */
[----:B------:R-:W-:Y:S01]  /*1dc20*/  MOV R156, R226 ;  /* 0x000000e2009c7202 */ /* 0x000fe20000000f00 */
[----:B------:R-:W-:-:S05]  /*1dc30*/  BRA `(.L_x_2759) ;  /* 0xffff413000007947 */ /* 0x000fca000383ffff */
.L_x_2636:
[----:B------:R-:W-:Y:S01]  /*1dc40*/  MOV R2, 0x3 ;  /* 0x0000000300027802 */ /* 0x000fe20000000f00 */
[----:B------:R-:W-:Y:S01]  /*1dc50*/  IMAD.MOV.U32 R223, RZ, RZ, R157 ;  /* 0x000000ffffdf7224 */ /* 0x000fe200078e009d */
[----:B------:R-:W-:Y:S01]  /*1dc60*/  MOV R3, 0x1dc90 ;  /* 0x0001dc9000037802 */ /* 0x000fe20000000f00 */
[----:B------:R-:W-:Y:S02]  /*1dc70*/  IMAD.MOV.U32 R225, RZ, RZ, 0x1c1f ;  /* 0x00001c1fffe17424 */ /* 0x000fe400078e00ff */
[----:B-123--:R-:W-:Y:S05]  /*1dc80*/  CALL.REL.NOINC `($__internal_35_$__cuda_sm70_shflsync_idx_p) ;  /* 0x00001cd000007944 */ /* 0x00efea0003c00000 */
[----:B------:R-:W-:Y:S01]  /*1dc90*/  MOV R3, R226 ;  /* 0x000000e200037202 */ /* 0x000fe20000000f00 */
[----:B------:R-:W-:-:S05]  /*1dca0*/  BRA `(.L_x_2760) ;  /* 0xffff520000007947 */ /* 0x000fca000383ffff */
.L_x_2641:
[----:B------:R-:W-:Y:S02]  /*1dcb0*/  MOV R3, 0x2 ;  /* 0x0000000200037802 */ /* 0x000fe40000000f00 */
[----:B------:R-:W-:Y:S02]  /*1dcc0*/  MOV R2, 0x1dce0 ;  /* 0x0001dce000027802 */ /* 0x000fe40000000f00 */
[----:B------:R-:W-:Y:S05]  /*1dcd0*/  CALL.REL.NOINC `($__internal_34_$__cuda_sm70_shflsync_bfly_p) ;  /* 0x00001c2000007944 */ /* 0x000fea0003c00000 */
[----:B------:R-:W-:Y:S01]  /*1dce0*/  MOV R2, R225 ;  /* 0x000000e100027202 */ /* 0x000fe20000000f00 */
[----:B------:R-:W-:-:S05]  /*1dcf0*/  BRA `(.L_x_2761) ;  /* 0xffff5d5000007947 */ /* 0x000fca000383ffff */
.L_x_2642:
        /* <DEDUP_REMOVED lines=33> */
.L_x_2644:
[----:B------:R-:W-:Y:S01]  /*1df10*/  IMAD.MOV.U32 R92, RZ, RZ, R238 ;  /* 0x000000ffff5c7224 */ /* 0x000fe200078e00ee */
[----:B------:R-:W-:-:S02]  /*1df20*/  MOV R3, 0x2 ;  /* 0x0000000200037802 */ /* 0x000fc40000000f00 */
[----:B------:R-:W-:Y:S02]  /*1df30*/  MOV R2, 0x1df50 ;  /* 0x0001df5000027802 */ /* 0x000fe40000000f00 */
[----:B------:R-:W-:Y:S05]  /*1df40*/  CALL.REL.NOINC `($__internal_34_$__cuda_sm70_shflsync_bfly_p) ;  /* 0x000019b000007944 */ /* 0x000fea0003c00000 */
[----:B------:R-:W-:Y:S01]  /*1df50*/  MOV R0, R225 ;  /* 0x000000e100007202 */ /* 0x000fe20000000f00 */
[----:B------:R-:W-:Y:S05]  /*1df60*/  BRA `(.L_x_2763) ;  /* 0xffff7a6000007947 */ /* 0x000fea000383ffff */
.L_x_2645:
[----:B------:R-:W-:Y:S01]  /*1df70*/  IMAD.MOV.U32 R92, RZ, RZ, R4 ;  /* 0x000000ffff5c7224 */ /* 0x000fe200078e0004 */
[----:B------:R-:W-:Y:S02]  /*1df80*/  MOV R3, 0x1 ;  /* 0x0000000100037802 */ /* 0x000fe40000000f00 */
[----:B------:R-:W-:Y:S02]  /*1df90*/  MOV R2, 0x1dfb0 ;  /* 0x0001dfb000027802 */ /* 0x000fe40000000f00 */
[----:B-1----:R-:W-:Y:S05]  /*1dfa0*/  CALL.REL.NOINC `($__internal_34_$__cuda_sm70_shflsync_bfly_p) ;  /* 0x0000195000007944 */ /* 0x002fea0003c00000 */
[----:B------:R-:W-:Y:S01]  /*1dfb0*/  FADD.FTZ R4, R4, R225 ;  /* 0x000000e104047221 */ /* 0x000fe20000010000 */
[----:B------:R-:W-:Y:S02]  /*1dfc0*/  MOV R92, R240 ;  /* 0x000000f0005c7202 */ /* 0x000fe40000000f00 */
[----:B------:R-:W-:Y:S02]  /*1dfd0*/  MOV R3, 0x2 ;  /* 0x0000000200037802 */ /* 0x000fe40000000f00 */
[----:B------:R-:W-:Y:S02]  /*1dfe0*/  MOV R2, 0x1e000 ;  /* 0x0001e00000027802 */ /* 0x000fe40000000f00 */
[----:B------:R-:W-:Y:S05]  /*1dff0*/  CALL.REL.NOINC `($__internal_34_$__cuda_sm70_shflsync_bfly_p) ;  /* 0x0000190000007944 */ /* 0x000fea0003c00000 */
[----:B------:R-:W-:Y:S01]  /*1e000*/  FADD.FTZ R5, R240, R225 ;  /* 0x000000e1f0057221 */ /* 0x000fe20000010000 */
[----:B------:R-:W-:-:S02]  /*1e010*/  MOV R3, 0x1 ;  /* 0x0000000100037802 */ /* 0x000fc40000000f00 */
[----:B------:R-:W-:Y:S02]  /*1e020*/  MOV R2, 0x1e050 ;  /* 0x0001e05000027802 */ /* 0x000fe40000000f00 */
[----:B------:R-:W-:Y:S02]  /*1e030*/  MOV R92, R5 ;  /* 0x00000005005c7202 */ /* 0x000fe40000000f00 */
[----:B------:R-:W-:Y:S05]  /*1e040*/  CALL.REL.NOINC `($__internal_34_$__cuda_sm70_shflsync_bfly_p) ;  /* 0x000018b000007944 */ /* 0x000fea0003c00000 */
[----:B------:R-:W-:Y:S01]  /*1e050*/  FADD.FTZ R5, R5, R225 ;  /* 0x000000e105057221 */ /* 0x000fe20000010000 */
[----:B------:R-:W-:Y:S02]  /*1e060*/  MOV R92, R251 ;  /* 0x000000fb005c7202 */ /* 0x000fe40000000f00 */
[----:B------:R-:W-:Y:S02]  /*1e070*/  MOV R3, 0x2 ;  /* 0x0000000200037802 */ /* 0x000fe40000000f00 */
[----:B------:R-:W-:Y:S02]  /*1e080*/  MOV R2, 0x1e0a0 ;  /* 0x0001e0a000027802 */ /* 0x000fe40000000f00 */
[----:B------:R-:W-:Y:S05]  /*1e090*/  CALL.REL.NOINC `($__internal_34_$__cuda_sm70_shflsync_bfly_p) ;  /* 0x0000186000007944 */ /* 0x000fea0003c00000 */
[----:B------:R-:W-:Y:S01]  /*1e0a0*/  FADD.FTZ R6, R251, R225 ;  /* 0x000000e1fb067221 */ /* 0x000fe20000010000 */
[----:B------:R-:W-:Y:S02]  /*1e0b0*/  MOV R3, 0x1 ;  /* 0x0000000100037802 */ /* 0x000fe40000000f00 */
[----:B------:R-:W-:-:S02]  /*1e0c0*/  MOV R2, 0x1e0f0 ;  /* 0x0001e0f000027802 */ /* 0x000fc40000000f00 */
[----:B------:R-:W-:Y:S02]  /*1e0d0*/  MOV R92, R6 ;  /* 0x00000006005c7202 */ /* 0x000fe40000000f00 */
[----:B------:R-:W-:Y:S05]  /*1e0e0*/  CALL.REL.NOINC `($__internal_34_$__cuda_sm70_shflsync_bfly_p) ;  /* 0x0000181000007944 */ /* 0x000fea0003c00000 */
[----:B------:R1:W5:Y:S01]  /*1e0f0*/  LDL R92, [R1] ;  /* 0x00000000015c7983 */ /* 0x0003620000100800 */
[----:B------:R-:W-:Y:S01]  /*1e100*/  FADD.FTZ R6, R6, R225 ;  /* 0x000000e106067221 */ /* 0x000fe20000010000 */
[----:B------:R-:W-:Y:S02]  /*1e110*/  MOV R3, 0x2 ;  /* 0x0000000200037802 */ /* 0x000fe40000000f00 */
[----:B------:R-:W-:Y:S02]  /*1e120*/  MOV R2, 0x1e140 ;  /* 0x0001e14000027802 */ /* 0x000fe40000000f00 */
[----:B-1---5:R-:W-:Y:S05]  /*1e130*/  CALL.REL.NOINC `($__internal_34_$__cuda_sm70_shflsync_bfly_p) ;  /* 0x000017c000007944 */ /* 0x022fea0003c00000 */
[----:B------:R-:W2:Y:S01]  /*1e140*/  LDL.LU R0, [R1] ;  /* 0x0000000001007983 */ /* 0x000ea20000300800 */
[----:B------:R-:W-:Y:S02]  /*1e150*/  MOV R3, 0x1 ;  /* 0x0000000100037802 */ /* 0x000fe40000000f00 */
[----:B------:R-:W-:Y:S01]  /*1e160*/  MOV R2, 0x1e1a0 ;  /* 0x0001e1a000027802 */ /* 0x000fe20000000f00 */
[----:B--2---:R-:W-:-:S05]  /*1e170*/  FADD.FTZ R7, R0, R225 ;  /* 0x000000e100077221 */ /* 0x004fca0000010000 */
[----:B------:R-:W-:Y:S02]  /*1e180*/  MOV R92, R7 ;  /* 0x00000007005c7202 */ /* 0x000fe40000000f00 */
[----:B------:R-:W-:Y:S05]  /*1e190*/  CALL.REL.NOINC `($__internal_34_$__cuda_sm70_shflsync_bfly_p) ;  /* 0x0000176000007944 */ /* 0x000fea0003c00000 */
[----:B------:R-:W-:Y:S01]  /*1e1a0*/  MOV R8, R225 ;  /* 0x000000e100087202 */ /* 0x000fe20000000f00 */
[----:B------:R-:W-:Y:S05]  /*1e1b0*/  BRA `(.L_x_2764) ;  /* 0xffff791000007947 */ /* 0x000fea000383ffff */
.L_x_2652:
[----:B-1-34-:R-:W-:Y:S01]  /*1e1c0*/  IMAD.MOV.U32 R223, RZ, RZ, R5 ;  /* 0x000000ffffdf7224 */ /* 0x01afe200078e0005 */
[----:B------:R-:W-:Y:S01]  /*1e1d0*/  MOV R2, RZ ;  /* 0x000000ff00027202 */ /* 0x000fe20000000f00 */
[----:B------:R-:W-:Y:S01]  /*1e1e0*/  IMAD.MOV.U32 R225, RZ, RZ, 0x181f ;  /* 0x0000181fffe17424 */ /* 0x000fe200078e00ff */
[----:B------:R-:W-:Y:S02]  /*1e1f0*/  MOV R3, 0x1e210 ;  /* 0x0001e21000037802 */ /* 0x000fe40000000f00 */
[----:B------:R-:W-:Y:S05]  /*1e200*/  CALL.REL.NOINC `($__internal_35_$__cuda_sm70_shflsync_idx_p) ;  /* 0x0000175000007944 */ /* 0x000fea0003c00000 */
[----:B------:R-:W-:Y:S01]  /*1e210*/  MOV R7, R226 ;  /* 0x000000e200077202 */ /* 0x000fe20000000f00 */
[----:B------:R-:W-:Y:S05]  /*1e220*/  BRA `(.L_x_2765) ;  /* 0xffff8ed000007947 */ /* 0x000fea000383ffff */
.L_x_2653:
[----:B------:R-:W-:Y:S01]  /*1e230*/  IMAD.MOV.U32 R223, RZ, RZ, R6 ;  /* 0x000000ffffdf7224 */ /* 0x000fe200078e0006 */
[----:B------:R-:W-:Y:S01]  /*1e240*/  MOV R2, RZ ;  /* 0x000000ff00027202 */ /* 0x000fe20000000f00 */
[----:B------:R-:W-:Y:S01]  /*1e250*/  IMAD.MOV.U32 R225, RZ, RZ, 0x181f ;  /* 0x0000181fffe17424 */ /* 0x000fe200078e00ff */
[----:B------:R-:W-:Y:S02]  /*1e260*/  MOV R3, 0x1e280 ;  /* 0x0001e28000037802 */ /* 0x000fe40000000f00 */
[----:B-12---:R-:W-:Y:S05]  /*1e270*/  CALL.REL.NOINC `($__internal_35_$__cuda_sm70_shflsync_idx_p) ;  /* 0x000016e000007944 */ /* 0x006fea0003c00000 */
[----:B------:R-:W-:Y:S01]  /*1e280*/  MOV R2, R226 ;  /* 0x000000e200027202 */ /* 0x000fe20000000f00 */
[----:B------:R-:W-:Y:S05]  /*1e290*/  BRA `(.L_x_2766) ;  /* 0xffff8e8000007947 */ /* 0x000fea000383ffff */
.L_x_2654:
[----:B------:R-:W-:Y:S01]  /*1e2a0*/  IMAD.MOV.U32 R223, RZ, RZ, R5 ;  /* 0x000000ffffdf7224 */ /* 0x000fe200078e0005 */
[----:B-1----:R-:W-:Y:S01]  /*1e2b0*/  MOV R2, 0x1 ;  /* 0x0000000100027802 */ /* 0x002fe20000000f00 */
[----:B------:R-:W-:Y:S01]  /*1e2c0*/  IMAD.MOV.U32 R225, RZ, RZ, 0x181f ;  /* 0x0000181fffe17424 */ /* 0x000fe200078e00ff */
[----:B------:R-:W-:-:S02]  /*1e2d0*/  MOV R3, 0x1e2f0 ;  /* 0x0001e2f000037802 */ /* 0x000fc40000000f00 */
[----:B---3--:R-:W-:Y:S05]  /*1e2e0*/  CALL.REL.NOINC `($__internal_35_$__cuda_sm70_shflsync_idx_p) ;  /* 0x0000167000007944 */ /* 0x008fea0003c00000 */
        /* <DEDUP_REMOVED lines=8> */
.L_x_2655:
[----:B------:R-:W-:Y:S01]  /*1e370*/  IMAD.MOV.U32 R223, RZ, RZ, R5 ;  /* 0x000000ffffdf7224 */ /* 0x000fe200078e0005 */
[----:B-1----:R-:W-:Y:S01]  /*1e380*/  MOV R2, 0x2 ;  /* 0x0000000200027802 */ /* 0x002fe20000000f00 */
[----:B------:R-:W-:Y:S01]  /*1e390*/  IMAD.MOV.U32 R225, RZ, RZ, 0x181f ;  /* 0x0000181fffe17424 */ /* 0x000fe200078e00ff */
[----:B------:R-:W-:Y:S02]  /*1e3a0*/  MOV R3, 0x1e3c0 ;  /* 0x0001e3c000037802 */ /* 0x000fe40000000f00 */
[----:B--23--:R-:W-:Y:S05]  /*1e3b0*/  CALL.REL.NOINC `($__internal_35_$__cuda_sm70_shflsync_idx_p) ;  /* 0x000015a000007944 */ /* 0x00cfea0003c00000 */
[----:B------:R-:W-:Y:S01]  /*1e3c0*/  MOV R7, R226 ;  /* 0x000000e200077202 */ /* 0x000fe20000000f00 */
[----:B------:R-:W-:Y:S05]  /*1e3d0*/  BRA `(.L_x_2768) ;  /* 0xffff8ea000007947 */ /* 0x000fea000383ffff */
.L_x_2656:
[----:B------:R-:W-:Y:S01]  /*1e3e0*/  IMAD.MOV.U32 R223, RZ, RZ, R6 ;  /* 0x000000ffffdf7224 */ /* 0x000fe200078e0006 */
[----:B-1----:R-:W-:Y:S01]  /*1e3f0*/  MOV R2, 0x2 ;  /* 0x0000000200027802 */ /* 0x002fe20000000f00 */
[----:B------:R-:W-:Y:S01]  /*1e400*/  IMAD.MOV.U32 R225, RZ, RZ, 0x181f ;  /* 0x0000181fffe17424 */ /* 0x000fe200078e00ff */
[----:B------:R-:W-:Y:S02]  /*1e410*/  MOV R3, 0x1e430 ;  /* 0x0001e43000037802 */ /* 0x000fe40000000f00 */
[----:B--234-:R-:W-:Y:S05]  /*1e420*/  CALL.REL.NOINC `($__internal_35_$__cuda_sm70_shflsync_idx_p) ;  /* 0x0000153000007944 */ /* 0x01cfea0003c00000 */
[----:B------:R-:W-:Y:S01]  /*1e430*/  MOV R2, R226 ;  /* 0x000000e200027202 */ /* 0x000fe20000000f00 */
[----:B------:R-:W-:Y:S05]  /*1e440*/  BRA `(.L_x_2769) ;  /* 0xffff8e5000007947 */ /* 0x000fea000383ffff */
.L_x_2657:
[----:B------:R-:W-:Y:S01]  /*1e450*/  IMAD.MOV.U32 R223, RZ, RZ, R5 ;  /* 0x000000ffffdf7224 */ /* 0x000fe200078e0005 */
[----:B--2---:R-:W-:Y:S01]  /*1e460*/  MOV R2, 0x3 ;  /* 0x0000000300027802 */ /* 0x004fe20000000f00 */
[----:B------:R-:W-:Y:S01]  /*1e470*/  IMAD.MOV.U32 R225, RZ, RZ, 0x181f ;  /* 0x0000181fffe17424 */ /* 0x000fe200078e00ff */
[----:B------:R-:W-:-:S02]  /*1e480*/  MOV R3, 0x1e4a0 ;  /* 0x0001e4a000037802 */ /* 0x000fc40000000f00 */
[----:B-1-34-:R-:W-:Y:S05]  /*1e490*/  CALL.REL.NOINC `($__internal_35_$__cuda_sm70_shflsync_idx_p) ;  /* 0x000014c000007944 */ /* 0x01afea0003c00000 */
        /* <DEDUP_REMOVED lines=8> */
.L_x_2658:
[----:B------:R-:W-:Y:S01]  /*1e520*/  IMAD.MOV.U32 R223, RZ, RZ, R5 ;  /* 0x000000ffffdf7224 */ /* 0x000fe200078e0005 */
[----:B--2---:R-:W-:Y:S01]  /*1e530*/  MOV R2, 0x4 ;  /* 0x0000000400027802 */ /* 0x004fe20000000f00 */
[----:B------:R-:W-:Y:S01]  /*1e540*/  IMAD.MOV.U32 R225, RZ, RZ, 0x181f ;  /* 0x0000181fffe17424 */ /* 0x000fe200078e00ff */
[----:B------:R-:W-:Y:S02]  /*1e550*/  MOV R3, 0x1e570 ;  /* 0x0001e57000037802 */ /* 0x000fe40000000f00 */
[----:B-1-34-:R-:W-:Y:S05]  /*1e560*/  CALL.REL.NOINC `($__internal_35_$__cuda_sm70_shflsync_idx_p) ;  /* 0x000013f000007944 */ /* 0x01afea0003c00000 */
[----:B------:R-:W-:Y:S01]  /*1e570*/  MOV R7, R226 ;  /* 0x000000e200077202 */ /* 0x000fe20000000f00 */
[----:B------:R-:W-:Y:S05]  /*1e580*/  BRA `(.L_x_2771) ;  /* 0xffff8e2000007947 */ /* 0x000fea000383ffff */
.L_x_2659:
[----:B------:R-:W-:Y:S01]  /*1e590*/  IMAD.MOV.U32 R223, RZ, RZ, R6 ;  /* 0x000000ffffdf7224 */ /* 0x000fe200078e0006 */
[----:B--2---:R-:W-:Y:S01]  /*1e5a0*/  MOV R2, 0x4 ;  /* 0x0000000400027802 */ /* 0x004fe20000000f00 */
[----:B------:R-:W-:Y:S01]  /*1e5b0*/  IMAD.MOV.U32 R225, RZ, RZ, 0x181f ;  /* 0x0000181fffe17424 */ /* 0x000fe200078e00ff */
[----:B------:R-:W-:Y:S02]  /*1e5c0*/  MOV R3, 0x1e5e0 ;  /* 0x0001e5e000037802 */ /* 0x000fe40000000f00 */
[----:B-1-34-:R-:W-:Y:S05]  /*1e5d0*/  CALL.REL.NOINC `($__internal_35_$__cuda_sm70_shflsync_idx_p) ;  /* 0x0000138000007944 */ /* 0x01afea0003c00000 */
[----:B------:R-:W-:Y:S01]  /*1e5e0*/  MOV R2, R226 ;  /* 0x000000e200027202 */ /* 0x000fe20000000f00 */
[----:B------:R-:W-:Y:S05]  /*1e5f0*/  BRA `(.L_x_2772) ;  /* 0xffff8dd000007947 */ /* 0x000fea000383ffff */
.L_x_2660:
[----:B------:R-:W-:Y:S01]  /*1e600*/  IMAD.MOV.U32 R223, RZ, RZ, R5 ;  /* 0x000000ffffdf7224 */ /* 0x000fe200078e0005 */
[----:B-1----:R-:W-:Y:S01]  /*1e610*/  MOV R2, 0x5 ;  /* 0x0000000500027802 */ /* 0x002fe20000000f00 */
[----:B------:R-:W-:Y:S01]  /*1e620*/  IMAD.MOV.U32 R225, RZ, RZ, 0x181f ;  /* 0x0000181fffe17424 */ /* 0x000fe200078e00ff */
[----:B------:R-:W-:-:S02]  /*1e630*/  MOV R3, 0x1e650 ;  /* 0x0001e65000037802 */ /* 0x000fc40000000f00 */
[----:B--234-:R-:W-:Y:S05]  /*1e640*/  CALL.REL.NOINC `($__internal_35_$__cuda_sm70_shflsync_idx_p) ;  /* 0x0000131000007944 */ /* 0x01cfea0003c00000 */
        /* <DEDUP_REMOVED lines=8> */
.L_x_2661:
[----:B------:R-:W-:Y:S01]  /*1e6d0*/  IMAD.MOV.U32 R223, RZ, RZ, R5 ;  /* 0x000000ffffdf7224 */ /* 0x000fe200078e0005 */
[----:B--2---:R-:W-:Y:S01]  /*1e6e0*/  MOV R2, 0x6 ;  /* 0x0000000600027802 */ /* 0x004fe20000000f00 */
[----:B------:R-:W-:Y:S01]  /*1e6f0*/  IMAD.MOV.U32 R225, RZ, RZ, 0x181f ;  /* 0x0000181fffe17424 */ /* 0x000fe200078e00ff */
[----:B------:R-:W-:Y:S02]  /*1e700*/  MOV R3, 0x1e720 ;  /* 0x0001e72000037802 */ /* 0x000fe40000000f00 */
[----:B-1--4-:R-:W-:Y:S05]  /*1e710*/  CALL.REL.NOINC `($__internal_35_$__cuda_sm70_shflsync_idx_p) ;  /* 0x0000124000007944 */ /* 0x012fea0003c00000 */
[----:B------:R-:W-:Y:S01]  /*1e720*/  MOV R7, R226 ;  /* 0x000000e200077202 */ /* 0x000fe20000000f00 */
[----:B------:R-:W-:Y:S05]  /*1e730*/  BRA `(.L_x_2774) ;  /* 0xffff8da000007947 */ /* 0x000fea000383ffff */
.L_x_2662:
[----:B------:R-:W-:Y:S01]  /*1e740*/  IMAD.MOV.U32 R223, RZ, RZ, R6 ;  /* 0x000000ffffdf7224 */ /* 0x000fe200078e0006 */
[----:B--2---:R-:W-:Y:S01]  /*1e750*/  MOV R2, 0x6 ;  /* 0x0000000600027802 */ /* 0x004fe20000000f00 */
[----:B------:R-:W-:Y:S01]  /*1e760*/  IMAD.MOV.U32 R225, RZ, RZ, 0x181f ;  /* 0x0000181fffe17424 */ /* 0x000fe200078e00ff */
[----:B------:R-:W-:Y:S02]  /*1e770*/  MOV R3, 0x1e790 ;  /* 0x0001e79000037802 */ /* 0x000fe40000000f00 */
[----:B-1-34-:R-:W-:Y:S05]  /*1e780*/  CALL.REL.NOINC `($__internal_35_$__cuda_sm70_shflsync_idx_p) ;  /* 0x000011d000007944 */ /* 0x01afea0003c00000 */
[----:B------:R-:W-:Y:S01]  /*1e790*/  MOV R2, R226 ;  /* 0x000000e200027202 */ /* 0x000fe20000000f00 */
[----:B------:R-:W-:Y:S05]  /*1e7a0*/  BRA `(.L_x_2775) ;  /* 0xffff8d5000007947 */ /* 0x000fea000383ffff */
.L_x_2663:
[----:B------:R-:W-:Y:S01]  /*1e7b0*/  IMAD.MOV.U32 R223, RZ, RZ, R5 ;  /* 0x000000ffffdf7224 */ /* 0x000fe200078e0005 */
[----:B-1----:R-:W-:Y:S01]  /*1e7c0*/  MOV R2, 0x7 ;  /* 0x0000000700027802 */ /* 0x002fe20000000f00 */
[----:B------:R-:W-:Y:S01]  /*1e7d0*/  IMAD.MOV.U32 R225, RZ, RZ, 0x181f ;  /* 0x0000181fffe17424 */ /* 0x000fe200078e00ff */
[----:B------:R-:W-:-:S02]  /*1e7e0*/  MOV R3, 0x1e800 ;  /* 0x0001e80000037802 */ /* 0x000fc40000000f00 */
[----:B--2-4-:R-:W-:Y:S05]  /*1e7f0*/  CALL.REL.NOINC `($__internal_35_$__cuda_sm70_shflsync_idx_p) ;  /* 0x0000116000007944 */ /* 0x014fea0003c00000 */
        /* <DEDUP_REMOVED lines=8> */
.L_x_2665:
[----:B------:R-:W-:Y:S01]  /*1e880*/  IMAD.MOV.U32 R223, RZ, RZ, R5 ;  /* 0x000000ffffdf7224 */ /* 0x000fe200078e0005 */
[----:B------:R-:W-:Y:S01]  /*1e890*/  MOV R2, RZ ;  /* 0x000000ff00027202 */ /* 0x000fe20000000f00 */
[----:B------:R-:W-:Y:S01]  /*1e8a0*/  IMAD.MOV.U32 R225, RZ, RZ, 0x1c1f ;  /* 0x00001c1fffe17424 */ /* 0x000fe200078e00ff */
[----:B------:R-:W-:Y:S02]  /*1e8b0*/  MOV R3, 0x1e8d0 ;  /* 0x0001e8d000037802 */ /* 0x000fe40000000f00 */
[----:B------:R-:W-:Y:S05]  /*1e8c0*/  CALL.REL.NOINC `($__internal_35_$__cuda_sm70_shflsync_idx_p) ;  /* 0x0000109000007944 */ /* 0x000fea0003c00000 */
[----:B------:R-:W-:Y:S01]  /*1e8d0*/  MOV R4, R226 ;  /* 0x000000e200047202 */ /* 0x000fe20000000f00 */
[----:B------:R-:W-:Y:S05]  /*1e8e0*/  BRA `(.L_x_2777) ;  /* 0xffff8f3000007947 */ /* 0x000fea000383ffff */
.L_x_2666:
[----:B------:R-:W-:Y:S01]  /*1e8f0*/  IMAD.MOV.U32 R223, RZ, RZ, R12 ;  /* 0x000000ffffdf7224 */ /* 0x000fe200078e000c */
[----:B------:R-:W-:Y:S01]  /*1e900*/  MOV R2, RZ ;  /* 0x000000ff00027202 */ /* 0x000fe20000000f00 */
[----:B------:R-:W-:Y:S01]  /*1e910*/  IMAD.MOV.U32 R225, RZ, RZ, 0x1c1f ;  /* 0x00001c1fffe17424 */ /* 0x000fe200078e00ff */
[----:B------:R-:W-:Y:S02]  /*1e920*/  MOV R3, 0x1e940 ;  /* 0x0001e94000037802 */ /* 0x000fe40000000f00 */
[----:B-12---:R-:W-:Y:S05]  /*1e930*/  CALL.REL.NOINC `($__internal_35_$__cuda_sm70_shflsync_idx_p) ;  /* 0x0000102000007944 */ /* 0x006fea0003c00000 */
[----:B------:R-:W-:Y:S01]  /*1e940*/  MOV R0, R226 ;  /* 0x000000e200007202 */ /* 0x000fe20000000f00 */
[----:B------:R-:W-:Y:S05]  /*1e950*/  BRA `(.L_x_2778) ;  /* 0xffff8ee000007947 */ /* 0x000fea000383ffff */
.L_x_2669:
[----:B------:R-:W-:Y:S01]  /*1e960*/  IMAD.MOV.U32 R223, RZ, RZ, R5 ;  /* 0x000000ffffdf7224 */ /* 0x000fe200078e0005 */
[----:B----4-:R-:W-:Y:S01]  /*1e970*/  MOV R2, 0x1 ;  /* 0x0000000100027802 */ /* 0x010fe20000000f00 */
[----:B------:R-:W-:Y:S01]  /*1e980*/  IMAD.MOV.U32 R225, RZ, RZ, 0x1c1f ;  /* 0x00001c1fffe17424 */ /* 0x000fe200078e00ff */
[----:B------:R-:W-:-:S02]  /*1e990*/  MOV R3, 0x1e9b0 ;  /* 0x0001e9b000037802 */ /* 0x000fc40000000f00 */
[----:B-123--:R-:W-:Y:S05]  /*1e9a0*/  CALL.REL.NOINC `($__internal_35_$__cuda_sm70_shflsync_idx_p) ;  /* 0x00000fb000007944 */ /* 0x00efea0003c00000 */
        /* <DEDUP_REMOVED lines=8> */
.L_x_2672:
[----:B------:R-:W-:Y:S01]  /*1ea30*/  IMAD.MOV.U32 R223, RZ, RZ, R5 ;  /* 0x000000ffffdf7224 */ /* 0x000fe200078e0005 */
[----:B----4-:R-:W-:Y:S01]  /*1ea40*/  MOV R2, 0x2 ;  /* 0x0000000200027802 */ /* 0x010fe20000000f00 */
[----:B------:R-:W-:Y:S01]  /*1ea50*/  IMAD.MOV.U32 R225, RZ, RZ, 0x1c1f ;  /* 0x00001c1fffe17424 */ /* 0x000fe200078e00ff */
[----:B------:R-:W-:Y:S02]  /*1ea60*/  MOV R3, 0x1ea80 ;  /* 0x0001ea8000037802 */ /* 0x000fe40000000f00 */
[----:B-123--:R-:W-:Y:S05]  /*1ea70*/  CALL.REL.NOINC `($__internal_35_$__cuda_sm70_shflsync_idx_p) ;  /* 0x00000ee000007944 */ /* 0x00efea0003c00000 */
[----:B------:R-:W-:Y:S01]  /*1ea80*/  MOV R4, R226 ;  /* 0x000000e200047202 */ /* 0x000fe20000000f00 */
[----:B------:R-:W-:Y:S05]  /*1ea90*/  BRA `(.L_x_2780) ;  /* 0xffff951000007947 */ /* 0x000fea000383ffff */
.L_x_2673:
[----:B------:R-:W-:Y:S01]  /*1eaa0*/  IMAD.MOV.U32 R223, RZ, RZ, R12 ;  /* 0x000000ffffdf7224 */ /* 0x000fe200078e000c */
[----:B----4-:R-:W-:Y:S01]  /*1eab0*/  MOV R2, 0x2 ;  /* 0x0000000200027802 */ /* 0x010fe20000000f00 */
[----:B------:R-:W-:Y:S01]  /*1eac0*/  IMAD.MOV.U32 R225, RZ, RZ, 0x1c1f ;  /* 0x00001c1fffe17424 */ /* 0x000fe200078e00ff */
[----:B------:R-:W-:Y:S02]  /*1ead0*/  MOV R3, 0x1eaf0 ;  /* 0x0001eaf000037802 */ /* 0x000fe40000000f00 */
[----:B-123--:R-:W-:Y:S05]  /*1eae0*/  CALL.REL.NOINC `($__internal_35_$__cuda_sm70_shflsync_idx_p) ;  /* 0x00000e7000007944 */ /* 0x00efea0003c00000 */
[----:B------:R-:W-:Y:S01]  /*1eaf0*/  MOV R0, R226 ;  /* 0x000000e200007202 */ /* 0x000fe20000000f00 */
[----:B------:R-:W-:Y:S05]  /*1eb00*/  BRA `(.L_x_2781) ;  /* 0xffff94c000007947 */ /* 0x000fea000383ffff */
.L_x_2676:
        /* <DEDUP_REMOVED lines=13> */
.L_x_2680:
[----:B------:R-:W-:Y:S01]  /*1ebe0*/  IMAD.MOV.U32 R223, RZ, RZ, R5 ;  /* 0x000000ffffdf7224 */ /* 0x000fe200078e0005 */
[----:B------:R-:W-:Y:S01]  /*1ebf0*/  MOV R2, RZ ;  /* 0x000000ff00027202 */ /* 0x000fe20000000f00 */
[----:B------:R-:W-:Y:S01]  /*1ec00*/  IMAD.MOV.U32 R225, RZ, RZ, 0x181f ;  /* 0x0000181fffe17424 */ /* 0x000fe200078e00ff */
[----:B------:R-:W-:Y:S02]  /*1ec10*/  MOV R3, 0x1ec30 ;  /* 0x0001ec3000037802 */ /* 0x000fe40000000f00 */
[----:B------:R-:W-:Y:S05]  /*1ec20*/  CALL.REL.NOINC `($__internal_35_$__cuda_sm70_shflsync_idx_p) ;  /* 0x00000d3000007944 */ /* 0x000fea0003c00000 */
[----:B------:R-:W-:Y:S01]  /*1ec30*/  MOV R7, R226 ;  /* 0x000000e200077202 */ /* 0x000fe20000000f00 */
[----:B------:R-:W-:Y:S05]  /*1ec40*/  BRA `(.L_x_2783) ;  /* 0xffffa26000007947 */ /* 0x000fea000383ffff */
.L_x_2681:
[----:B------:R-:W-:Y:S01]  /*1ec50*/  IMAD.MOV.U32 R223, RZ, RZ, R6 ;  /* 0x000000ffffdf7224 */ /* 0x000fe200078e0006 */
[----:B------:R-:W-:Y:S01]  /*1ec60*/  MOV R2, RZ ;  /* 0x000000ff00027202 */ /* 0x000fe20000000f00 */
[----:B------:R-:W-:Y:S01]  /*1ec70*/  IMAD.MOV.U32 R225, RZ, RZ, 0x181f ;  /* 0x0000181fffe17424 */ /* 0x000fe200078e00ff */
[----:B------:R-:W-:Y:S02]  /*1ec80*/  MOV R3, 0x1eca0 ;  /* 0x0001eca000037802 */ /* 0x000fe40000000f00 */
[----:B-12---:R-:W-:Y:S05]  /*1ec90*/  CALL.REL.NOINC `($__internal_35_$__cuda_sm70_shflsync_idx_p) ;  /* 0x00000cc000007944 */ /* 0x006fea0003c00000 */
[----:B------:R-:W-:Y:S01]  /*1eca0*/  MOV R2, R226 ;  /* 0x000000e200027202 */ /* 0x000fe20000000f00 */
[----:B------:R-:W-:Y:S05]  /*1ecb0*/  BRA `(.L_x_2784) ;  /* 0xffffa21000007947 */ /* 0x000fea000383ffff */
.L_x_2682:
        /* <DEDUP_REMOVED lines=13> */
.L_x_2683:
[----:B------:R-:W-:Y:S01]  /*1ed90*/  IMAD.MOV.U32 R223, RZ, RZ, R5 ;  /* 0x000000ffffdf7224 */ /* 0x000fe200078e0005 */
[----:B-1----:R-:W-:Y:S01]  /*1eda0*/  MOV R2, 0x2 ;  /* 0x0000000200027802 */ /* 0x002fe20000000f00 */
[----:B------:R-:W-:Y:S01]  /*1edb0*/  IMAD.MOV.U32 R225, RZ, RZ, 0x181f ;  /* 0x0000181fffe17424 */ /* 0x000fe200078e00ff */
[----:B------:R-:W-:Y:S02]  /*1edc0*/  MOV R3, 0x1ede0 ;  /* 0x0001ede000037802 */ /* 0x000fe40000000f00 */
[----:B--23--:R-:W-:Y:S05]  /*1edd0*/  CALL.REL.NOINC `($__internal_35_$__cuda_sm70_shflsync_idx_p) ;  /* 0x00000b8000007944 */ /* 0x00cfea0003c00000 */
[----:B------:R-:W-:Y:S01]  /*1ede0*/  MOV R7, R226 ;  /* 0x000000e200077202 */ /* 0x000fe20000000f00 */
[----:B------:R-:W-:Y:S05]  /*1edf0*/  BRA `(.L_x_2786) ;  /* 0xffffa24000007947 */ /* 0x000fea000383ffff */
.L_x_2684:
[----:B------:R-:W-:Y:S01]  /*1ee00*/  IMAD.MOV.U32 R223, RZ, RZ, R6 ;  /* 0x000000ffffdf7224 */ /* 0x000fe200078e0006 */
[----:B-1----:R-:W-:Y:S01]  /*1ee10*/  MOV R2, 0x2 ;  /* 0x0000000200027802 */ /* 0x002fe20000000f00 */
[----:B------:R-:W-:Y:S01]  /*1ee20*/  IMAD.MOV.U32 R225, RZ, RZ, 0x181f ;  /* 0x0000181fffe17424 */ /* 0x000fe200078e00ff */
[----:B------:R-:W-:Y:S02]  /*1ee30*/  MOV R3, 0x1ee50 ;  /* 0x0001ee5000037802 */ /* 0x000fe40000000f00 */
[----:B--234-:R-:W-:Y:S05]  /*1ee40*/  CALL.REL.NOINC `($__internal_35_$__cuda_sm70_shflsync_idx_p) ;  /* 0x00000b1000007944 */ /* 0x01cfea0003c00000 */
[----:B------:R-:W-:Y:S01]  /*1ee50*/  MOV R2, R226 ;  /* 0x000000e200027202 */ /* 0x000fe20000000f00 */
[----:B------:R-:W-:Y:S05]  /*1ee60*/  BRA `(.L_x_2787) ;  /* 0xffffa1f000007947 */ /* 0x000fea000383ffff */
.L_x_2685:
        /* <DEDUP_REMOVED lines=13> */
.L_x_2686:
[----:B------:R-:W-:Y:S01]  /*1ef40*/  IMAD.MOV.U32 R223, RZ, RZ, R5 ;  /* 0x000000ffffdf7224 */ /* 0x000fe200078e0005 */
[----:B--2---:R-:W-:Y:S01]  /*1ef50*/  MOV R2, 0x4 ;  /* 0x0000000400027802 */ /* 0x004fe20000000f00 */
[----:B------:R-:W-:Y:S01]  /*1ef60*/  IMAD.MOV.U32 R225, RZ, RZ, 0x181f ;  /* 0x0000181fffe17424 */ /* 0x000fe200078e00ff */
[----:B------:R-:W-:Y:S02]  /*1ef70*/  MOV R3, 0x1ef90 ;  /* 0x0001ef9000037802 */ /* 0x000fe40000000f00 */
[----:B-1-34-:R-:W-:Y:S05]  /*1ef80*/  CALL.REL.NOINC `($__internal_35_$__cuda_sm70_shflsync_idx_p) ;  /* 0x000009d000007944 */ /* 0x01afea0003c00000 */
[----:B------:R-:W-:Y:S01]  /*1ef90*/  MOV R7, R226 ;  /* 0x000000e200077202 */ /* 0x000fe20000000f00 */
[----:B------:R-:W-:Y:S05]  /*1efa0*/  BRA `(.L_x_2789) ;  /* 0xffffa1c000007947 */ /* 0x000fea000383ffff */
.L_x_2687:
[----:B------:R-:W-:Y:S01]  /*1efb0*/  IMAD.MOV.U32 R223, RZ, RZ, R6 ;  /* 0x000000ffffdf7224 */ /* 0x000fe200078e0006 */
[----:B--2---:R-:W-:Y:S01]  /*1efc0*/  MOV R2, 0x4 ;  /* 0x0000000400027802 */ /* 0x004fe20000000f00 */
[----:B------:R-:W-:Y:S01]  /*1efd0*/  IMAD.MOV.U32 R225, RZ, RZ, 0x181f ;  /* 0x0000181fffe17424 */ /* 0x000fe200078e00ff */
[----:B------:R-:W-:Y:S02]  /*1efe0*/  MOV R3, 0x1f000 ;  /* 0x0001f00000037802 */ /* 0x000fe40000000f00 */
[----:B-1-34-:R-:W-:Y:S05]  /*1eff0*/  CALL.REL.NOINC `($__internal_35_$__cuda_sm70_shflsync_idx_p) ;  /* 0x0000096000007944 */ /* 0x01afea0003c00000 */
[----:B------:R-:W-:Y:S01]  /*1f000*/  MOV R2, R226 ;  /* 0x000000e200027202 */ /* 0x000fe20000000f00 */
[----:B------:R-:W-:Y:S05]  /*1f010*/  BRA `(.L_x_2790) ;  /* 0xffffa17000007947 */ /* 0x000fea000383ffff */
.L_x_2688:
        /* <DEDUP_REMOVED lines=13> */
.L_x_2689:
[----:B------:R-:W-:Y:S01]  /*1f0f0*/  IMAD.MOV.U32 R223, RZ, RZ, R5 ;  /* 0x000000ffffdf7224 */ /* 0x000fe200078e0005 */
[----:B--2---:R-:W-:Y:S01]  /*1f100*/  MOV R2, 0x6 ;  /* 0x0000000600027802 */ /* 0x004fe20000000f00 */
[----:B------:R-:W-:Y:S01]  /*1f110*/  IMAD.MOV.U32 R225, RZ, RZ, 0x181f ;  /* 0x0000181fffe17424 */ /* 0x000fe200078e00ff */
[----:B------:R-:W-:Y:S02]  /*1f120*/  MOV R3, 0x1f140 ;  /* 0x0001f14000037802 */ /* 0x000fe40000000f00 */
[----:B-1--4-:R-:W-:Y:S05]  /*1f130*/  CALL.REL.NOINC `($__internal_35_$__cuda_sm70_shflsync_idx_p) ;  /* 0x0000082000007944 */ /* 0x012fea0003c00000 */
[----:B------:R-:W-:Y:S01]  /*1f140*/  MOV R7, R226 ;  /* 0x000000e200077202 */ /* 0x000fe20000000f00 */
[----:B------:R-:W-:Y:S05]  /*1f150*/  BRA `(.L_x_2792) ;  /* 0xffffa14000007947 */ /* 0x000fea000383ffff */
.L_x_2690:
[----:B------:R-:W-:Y:S01]  /*1f160*/  IMAD.MOV.U32 R223, RZ, RZ, R6 ;  /* 0x000000ffffdf7224 */ /* 0x000fe200078e0006 */
[----:B--2---:R-:W-:Y:S01]  /*1f170*/  MOV R2, 0x6 ;  /* 0x0000000600027802 */ /* 0x004fe20000000f00 */
[----:B------:R-:W-:Y:S01]  /*1f180*/  IMAD.MOV.U32 R225, RZ, RZ, 0x181f ;  /* 0x0000181fffe17424 */ /* 0x000fe200078e00ff */
[----:B------:R-:W-:Y:S02]  /*1f190*/  MOV R3, 0x1f1b0 ;  /* 0x0001f1b000037802 */ /* 0x000fe40000000f00 */
[----:B-1-34-:R-:W-:Y:S05]  /*1f1a0*/  CALL.REL.NOINC `($__internal_35_$__cuda_sm70_shflsync_idx_p) ;  /* 0x000007b000007944 */ /* 0x01afea0003c00000 */
[----:B------:R-:W-:Y:S01]  /*1f1b0*/  MOV R2, R226 ;  /* 0x000000e200027202 */ /* 0x000fe20000000f00 */
[----:B------:R-:W-:Y:S05]  /*1f1c0*/  BRA `(.L_x_2793) ;  /* 0xffffa0f000007947 */ /* 0x000fea000383ffff */
.L_x_2691:
        /* <DEDUP_REMOVED lines=13> */
.L_x_2693:
[----:B------:R-:W-:Y:S01]  /*1f2a0*/  IMAD.MOV.U32 R223, RZ, RZ, R60 ;  /* 0x000000ffffdf7224 */ /* 0x000fe200078e003c */
[----:B------:R-:W-:Y:S01]  /*1f2b0*/  MOV R2, RZ ;  /* 0x000000ff00027202 */ /* 0x000fe20000000f00 */
[----:B------:R-:W-:Y:S01]  /*1f2c0*/  IMAD.MOV.U32 R225, RZ, RZ, 0x1f ;  /* 0x0000001fffe17424 */ /* 0x000fe200078e00ff */
[----:B------:R-:W-:Y:S02]  /*1f2d0*/  MOV R3, 0x1f2f0 ;  /* 0x0001f2f000037802 */ /* 0x000fe40000000f00 */
[----:B------:R-:W-:Y:S05]  /*1f2e0*/  CALL.REL.NOINC `($__internal_35_$__cuda_sm70_shflsync_idx_p) ;  /* 0x0000067000007944 */ /* 0x000fea0003c00000 */
[----:B------:R-:W-:Y:S01]  /*1f2f0*/  MOV R9, R226 ;  /* 0x000000e200097202 */ /* 0x000fe20000000f00 */
[----:B------:R-:W-:Y:S05]  /*1f300*/  BRA `(.L_x_2795) ;  /* 0xffffa1a000007947 */ /* 0x000fea000383ffff */
.L_x_2694:
[----:B------:R-:W-:Y:S01]  /*1f310*/  IMAD.MOV.U32 R223, RZ, RZ, R60 ;  /* 0x000000ffffdf7224 */ /* 0x000fe200078e003c */
[----:B------:R-:W-:Y:S01]  /*1f320*/  MOV R2, 0x1 ;  /* 0x0000000100027802 */ /* 0x000fe20000000f00 */
[----:B------:R-:W-:Y:S01]  /*1f330*/  IMAD.MOV.U32 R225, RZ, RZ, 0x1f ;  /* 0x0000001fffe17424 */ /* 0x000fe200078e00ff */
[----:B------:R-:W-:Y:S02]  /*1f340*/  MOV R3, 0x1f360 ;  /* 0x0001f36000037802 */ /* 0x000fe40000000f00 */
[----:B-12---:R-:W-:Y:S05]  /*1f350*/  CALL.REL.NOINC `($__internal_35_$__cuda_sm70_shflsync_idx_p) ;  /* 0x0000060000007944 */ /* 0x006fea0003c00000 */
[----:B------:R-:W-:Y:S01]  /*1f360*/  MOV R8, R226 ;  /* 0x000000e200087202 */ /* 0x000fe20000000f00 */
[----:B------:R-:W-:Y:S05]  /*1f370*/  BRA `(.L_x_2796) ;  /* 0xffffa15000007947 */ /* 0x000fea000383ffff */
.L_x_2695:
[----:B------:R-:W-:Y:S02]  /*1f380*/  MOV R2, 0x1 ;  /* 0x0000000100027802 */ /* 0x000fe40000000f00 */
[----:B------:R-:W-:-:S02]  /*1f390*/  MOV R3, 0x1f3b0 ;  /* 0x0001f3b000037802 */ /* 0x000fc40000000f00 */
[----:B-1234-:R-:W-:Y:S05]  /*1f3a0*/  CALL.REL.NOINC `($__internal_36_$__cuda_sm70_shflsync_up_p) ;  /* 0x0000061000007944 */ /* 0x01efea0003c00000 */
[----:B------:R-:W-:Y:S05]  /*1f3b0*/  BRA `(.L_x_2797) ;  /* 0xffffa24000007947 */ /* 0x000fea000383ffff */
.L_x_2696:
[----:B------:R-:W-:Y:S02]  /*1f3c0*/  MOV R2, 0x2 ;  /* 0x0000000200027802 */ /* 0x000fe40000000f00 */
[----:B------:R-:W-:-:S02]  /*1f3d0*/  MOV R3, 0x1f3f0 ;  /* 0x0001f3f000037802 */ /* 0x000fc40000000f00 */
[----:B--2-4-:R-:W-:Y:S05]  /*1f3e0*/  CALL.REL.NOINC `($__internal_36_$__cuda_sm70_shflsync_up_p) ;  /* 0x000005d000007944 */ /* 0x014fea0003c00000 */
        /* <DEDUP_REMOVED lines=24> */
.L_x_2700:
[----:B------:R-:W-:Y:S02]  /*1f570*/  MOV R2, 0x1 ;  /* 0x0000000100027802 */ /* 0x000fe40000000f00 */
[----:B------:R-:W-:Y:S02]  /*1f580*/  MOV R3, 0x1f5a0 ;  /* 0x0001f5a000037802 */ /* 0x000fe40000000f00 */
[----:B------:R-:W-:Y:S05]  /*1f590*/  CALL.REL.NOINC `($__internal_36_$__cuda_sm70_shflsync_up_p) ;  /* 0x0000042000007944 */ /* 0x000fea0003c00000 */
[----:B------:R-:W-:Y:S01]  /*1f5a0*/  MOV R2, R4 ;  /* 0x0000000400027202 */ /* 0x000fe20000000f00 */
[----:B------:R-:W-:Y:S05]  /*1f5b0*/  BRA `(.L_x_2799) ;  /* 0xffffa2a000007947 */ /* 0x000fea000383ffff */
.L_x_2701:
        /* <DEDUP_REMOVED lines=27> */
.L_x_2703:
[----:B------:R-:W-:Y:S02]  /*1f770*/  SEL R0, RZ, 0x1, P0 ;  /* 0x00000001ff007807 */ /* 0x000fe40000000000 */
[----:B------:R-:W-:Y:S02]  /*1f780*/  MOV R2, 0x1f7a0 ;  /* 0x0001f7a000027802 */ /* 0x000fe40000000f00 */
[----:B-1----:R-:W-:Y:S05]  /*1f790*/  CALL.REL.NOINC `($__internal_37_$__cuda_sm70_votesync_ballot) ;  /* 0x0000029000007944 */ /* 0x002fea0003c00000 */
[----:B------:R-:W-:Y:S01]  /*1f7a0*/  MOV R10, R0 ;  /* 0x00000000000a7202 */ /* 0x000fe20000000f00 */
[----:B------:R-:W-:Y:S05]  /*1f7b0*/  BRA `(.L_x_2801) ;  /* 0xffffa23000007947 */ /* 0x000fea000383ffff */
.L_x_2704:
[----:B------:R-:W-:Y:S01]  /*1f7c0*/  IMAD.MOV.U32 R223, RZ, RZ, R6 ;  /* 0x000000ffffdf7224 */ /* 0x000fe200078e0006 */
[----:B--2---:R-:W-:Y:S01]  /*1f7d0*/  MOV R2, R0 ;  /* 0x0000000000027202 */ /* 0x004fe20000000f00 */
[----:B------:R-:W-:Y:S01]  /*1f7e0*/  IMAD.MOV.U32 R225, RZ, RZ, 0x1f ;  /* 0x0000001fffe17424 */ /* 0x000fe200078e00ff */
[----:B------:R-:W-:Y:S02]  /*1f7f0*/  MOV R3, 0x1f810 ;  /* 0x0001f81000037802 */ /* 0x000fe40000000f00 */
[----:B-1----:R-:W-:Y:S05]  /*1f800*/  CALL.REL.NOINC `($__internal_35_$__cuda_sm70_shflsync_idx_p) ;  /* 0x0000015000007944 */ /* 0x002fea0003c00000 */
[----:B------:R-:W-:Y:S01]  /*1f810*/  IMAD.MOV.U32 R8, RZ, RZ, R226 ;  /* 0x000000ffff087224 */ /* 0x000fe200078e00e2 */
[----:B------:R-:W-:Y:S01]  /*1f820*/  MOV R2, R0 ;  /* 0x0000000000027202 */ /* 0x000fe20000000f00 */
[----:B------:R-:W-:Y:S01]  /*1f830*/  IMAD.MOV.U32 R223, RZ, RZ, R7 ;  /* 0x000000ffffdf7224 */ /* 0x000fe200078e0007 */
[----:B------:R-:W-:-:S02]  /*1f840*/  MOV R225, 0x1f ;  /* 0x0000001f00e17802 */ /* 0x000fc40000000f00 */
[----:B------:R-:W-:Y:S02]  /*1f850*/  MOV R3, 0x1f870 ;  /* 0x0001f87000037802 */ /* 0x000fe40000000f00 */
[----:B------:R-:W-:Y:S05]  /*1f860*/  CALL.REL.NOINC `($__internal_35_$__cuda_sm70_shflsync_idx_p) ;  /* 0x000000f000007944 */ /* 0x000fea0003c00000 */
[----:B------:R-:W-:Y:S01]  /*1f870*/  MOV R7, R226 ;  /* 0x000000e200077202 */ /* 0x000fe20000000f00 */
[----:B------:R-:W-:Y:S05]  /*1f880*/  BRA `(.L_x_2802) ;  /* 0xffffa1d000007947 */ /* 0x000fea000383ffff */
.L_x_2707:
[----:B------:R-:W-:Y:S01]  /*1f890*/  IMAD.MOV.U32 R223, RZ, RZ, R4 ;  /* 0x000000ffffdf7224 */ /* 0x000fe200078e0004 */
[----:B--2---:R-:W-:Y:S01]  /*1f8a0*/  MOV R2, R0 ;  /* 0x0000000000027202 */ /* 0x004fe20000000f00 */
[----:B------:R-:W-:Y:S01]  /*1f8b0*/  IMAD.MOV.U32 R225, RZ, RZ, 0x1f ;  /* 0x0000001fffe17424 */ /* 0x000fe200078e00ff */
[----:B------:R-:W-:Y:S02]  /*1f8c0*/  MOV R3, 0x1f8e0 ;  /* 0x0001f8e000037802 */ /* 0x000fe40000000f00 */
[----:B-1--4-:R-:W-:Y:S05]  /*1f8d0*/  CALL.REL.NOINC `($__internal_35_$__cuda_sm70_shflsync_idx_p) ;  /* 0x0000008000007944 */ /* 0x012fea0003c00000 */
[----:B------:R-:W-:Y:S01]  /*1f8e0*/  MOV R11, R226 ;  /* 0x000000e2000b7202 */ /* 0x000fe20000000f00 */
[----:B------:R-:W-:Y:S05]  /*1f8f0*/  BRA `(.L_x_2706) ;  /* 0xffffa1c000007947 */ /* 0x000fea000383ffff */
        .weak           $__internal_34_$__cuda_sm70_shflsync_bfly_p
        .type           $__internal_34_$__cuda_sm70_shflsync_bfly_p,@function
        .size           $__internal_34_$__cuda_sm70_shflsync_bfly_p,($__internal_35_$__cuda_sm70_shflsync_idx_p - $__internal_34_$__cuda_sm70_shflsync_bfly_p)
$__internal_34_$__cuda_sm70_shflsync_bfly_p:
[----:B------:R-:W-:Y:S02]  /*1f900*/  MOV R225, 0x1f ;  /* 0x0000001f00e17802 */ /* 0x000fe40000000f00 */
[----:B------:R-:W-:-:S04]  /*1f910*/  MOV R226, 0xffffffff ;  /* 0xffffffff00e27802 */ /* 0x000fc80000000f00 */
[----:B------:R-:W-:Y:S04]  /*1f920*/  WARPSYNC R226 ;  /* 0x000000e200007348 */ /* 0x000fe80003800000 */
[----:B------:R1:W2:Y:S02]  /*1f930*/  SHFL.BFLY PT, R225, R92, R3, R225 ;  /* 0x0c0000035ce17389 */ /* 0x0002a400000e00e1 */
[----:B-1----:R-:W-:-:S04]  /*1f940*/  MOV R3, 0x0 ;  /* 0x0000000000037802 */ /* 0x002fc80000000f00 */
[----:B--2---:R-:W-:Y:S05]  /*1f950*/  RET.REL.NODEC R2 `(_ZN7cutlass13device_kernelIN5flash19enable_sm80_to_sm89INS1_16FlashAttnFwdSm80INS1_25CollectiveMainloopFwdSm80ILi4ELi1ELb0EN4cute5tupleIJNS5_1CILi128EEENS7_ILi80EEENS7_ILi64EEEEEELi64ENS_6half_tEfNS_4arch4Sm80ELb0ELb1ELb0ELb1ELb1ELb0ELb1ELb1EEENS1_21CollectiveEpilogueFwdINS6_IJS8_SA_S9_EEENS6_IJNS7_ILi1EEESI_SI_EEESC_SE_Li128ELb1ELb1ELb1ELb0EEENS1_36VarlenDynamicPersistentTileSchedulerILi128ELi80ELi128ELi128ELb1ELb1ELb0ELb1ELb0ELb1EEEEEEEEEvNT_6ParamsE) ;  /* 0xfffe06a002007950 */ /* 0x004fea0003c3ffff */
        .weak           $__internal_35_$__cuda_sm70_shflsync_idx_p
        .type           $__internal_35_$__cuda_sm70_shflsync_idx_p,@function
        .size           $__internal_35_$__cuda_sm70_shflsync_idx_p,($__internal_36_$__cuda_sm70_shflsync_up_p - $__internal_35_$__cuda_sm70_shflsync_idx_p)
$__internal_35_$__cuda_sm70_shflsync_idx_p:
[----:B------:R-:W-:-:S04]  /*1f960*/  MOV R226, 0xffffffff ;  /* 0xffffffff00e27802 */ /* 0x000fc80000000f00 */
[----:B------:R-:W-:Y:S04]  /*1f970*/  WARPSYNC R226 ;  /* 0x000000e200007348 */ /* 0x000fe80003800000 */
[----:B------:R1:W2:Y:S02]  /*1f980*/  SHFL.IDX PT, R226, R223, R2, R225 ;  /* 0x00000002dfe27389 */ /* 0x0002a400000e00e1 */
[----:B-1----:R-:W-:Y:S02]  /*1f990*/  MOV R2, R3 ;  /* 0x0000000300027202 */ /* 0x002fe40000000f00 */
[----:B------:R-:W-:-:S04]  /*1f9a0*/  MOV R3, 0x0 ;  /* 0x0000000000037802 */ /* 0x000fc80000000f00 */
[----:B--2---:R-:W-:Y:S05]  /*1f9b0*/  RET.REL.NODEC R2 `(_ZN7cutlass13device_kernelIN5flash19enable_sm80_to_sm89INS1_16FlashAttnFwdSm80INS1_25CollectiveMainloopFwdSm80ILi4ELi1ELb0EN4cute5tupleIJNS5_1CILi128EEENS7_ILi80EEENS7_ILi64EEEEEELi64ENS_6half_tEfNS_4arch4Sm80ELb0ELb1ELb0ELb1ELb1ELb0ELb1ELb1EEENS1_21CollectiveEpilogueFwdINS6_IJS8_SA_S9_EEENS6_IJNS7_ILi1EEESI_SI_EEESC_SE_Li128ELb1ELb1ELb1ELb0EEENS1_36VarlenDynamicPersistentTileSchedulerILi128ELi80ELi128ELi128ELb1ELb1ELb0ELb1ELb0ELb1EEEEEEEEEvNT_6ParamsE) ;  /* 0xfffe064002007950 */ /* 0x004fea0003c3ffff */
        .weak           $__internal_36_$__cuda_sm70_shflsync_up_p
        .type           $__internal_36_$__cuda_sm70_shflsync_up_p,@function
        .size           $__internal_36_$__cuda_sm70_shflsync_up_p,($__internal_37_$__cuda_sm70_votesync_ballot - $__internal_36_$__cuda_sm70_shflsync_up_p)
$__internal_36_$__cuda_sm70_shflsync_up_p:
[----:B------:R-:W-:Y:S02]  /*1f9c0*/  IMAD.MOV.U32 R4, RZ, RZ, RZ ;  /* 0x000000ffff047224 */ /* 0x000fe400078e00ff */
[----:B------:R-:W-:-:S04]  /*1f9d0*/  IMAD.MOV.U32 R10, RZ, RZ, -0x1 ;  /* 0xffffffffff0a7424 */ /* 0x000fc800078e00ff */
[----:B------:R-:W-:Y:S04]  /*1f9e0*/  WARPSYNC R10 ;  /* 0x0000000a00007348 */ /* 0x000fe80003800000 */
[----:B------:R1:W2:Y:S02]  /*1f9f0*/  SHFL.UP PT, R4, R0, R2, R4 ;  /* 0x0400000200047389 */ /* 0x0002a400000e0004 */
[----:B-1----:R-:W-:Y:S02]  /*1fa00*/  MOV R2, R3 ;  /* 0x0000000300027202 */ /* 0x002fe40000000f00 */
[----:B------:R-:W-:-:S04]  /*1fa10*/  MOV R3, 0x0 ;  /* 0x0000000000037802 */ /* 0x000fc80000000f00 */
[----:B--2---:R-:W-:Y:S05]  /*1fa20*/  RET.REL.NODEC R2 `(_ZN7cutlass13device_kernelIN5flash19enable_sm80_to_sm89INS1_16FlashAttnFwdSm80INS1_25CollectiveMainloopFwdSm80ILi4ELi1ELb0EN4cute5tupleIJNS5_1CILi128EEENS7_ILi80EEENS7_ILi64EEEEEELi64ENS_6half_tEfNS_4arch4Sm80ELb0ELb1ELb0ELb1ELb1ELb0ELb1ELb1EEENS1_21CollectiveEpilogueFwdINS6_IJS8_SA_S9_EEENS6_IJNS7_ILi1EEESI_SI_EEESC_SE_Li128ELb1ELb1ELb1ELb0EEENS1_36VarlenDynamicPersistentTileSchedulerILi128ELi80ELi128ELi128ELb1ELb1ELb0ELb1ELb0ELb1EEEEEEEEEvNT_6ParamsE) ;  /* 0xfffe05d002007950 */ /* 0x004fea0003c3ffff */
        .weak           $__internal_37_$__cuda_sm70_votesync_ballot
        .type           $__internal_37_$__cuda_sm70_votesync_ballot,@function
        .size           $__internal_37_$__cuda_sm70_votesync_ballot,(.L_x_3865 - $__internal_37_$__cuda_sm70_votesync_ballot)
$__internal_37_$__cuda_sm70_votesync_ballot:
[----:B------:R-:W-:Y:S01]  /*1fa30*/  ISETP.NE.U32.AND P0, PT, R0, 0x1, PT ;  /* 0x000000010000780c */ /* 0x000fe20003f05070 */
[----:B------:R-:W-:-:S04]  /*1fa40*/  IMAD.MOV.U32 R3, RZ, RZ, -0x1 ;  /* 0xffffffffff037424 */ /* 0x000fc800078e00ff */
[----:B------:R-:W-:Y:S08]  /*1fa50*/  WARPSYNC R3 ;  /* 0x0000000300007348 */ /* 0x000ff00003800000 */
[----:B------:R-:W-:-:S04]  /*1fa60*/  VOTE.ANY R0, PT, !P0 ;  /* 0x0000000000007806 */ /* 0x000fc800040e0100 */
[----:B------:R-:W-:Y:S01]  /*1fa70*/  LOP3.LUT R0, R0, R3, RZ, 0xc0, !PT ;  /* 0x0000000300007212 */ /* 0x000fe200078ec0ff */
[----:B------:R-:W-:-:S04]  /*1fa80*/  IMAD.MOV.U32 R3, RZ, RZ, 0x0 ;  /* 0x00000000ff037424 */ /* 0x000fc800078e00ff */
[----:B------:R-:W-:Y:S05]  /*1fa90*/  RET.REL.NODEC R2 `(_ZN7cutlass13device_kernelIN5flash19enable_sm80_to_sm89INS1_16FlashAttnFwdSm80INS1_25CollectiveMainloopFwdSm80ILi4ELi1ELb0EN4cute5tupleIJNS5_1CILi128EEENS7_ILi80EEENS7_ILi64EEEEEELi64ENS_6half_tEfNS_4arch4Sm80ELb0ELb1ELb0ELb1ELb1ELb0ELb1ELb1EEENS1_21CollectiveEpilogueFwdINS6_IJS8_SA_S9_EEENS6_IJNS7_ILi1EEESI_SI_EEESC_SE_Li128ELb1ELb1ELb1ELb0EEENS1_36VarlenDynamicPersistentTileSchedulerILi128ELi80ELi128ELi128ELb1ELb1ELb0ELb1ELb0ELb1EEEEEEEEEvNT_6ParamsE) ;  /* 0xfffe056002007950 */ /* 0x000fea0003c3ffff */
.L_x_2803:
        /* <DEDUP_REMOVED lines=14> */
.L_x_3865:


//--------------------- .text._ZN7cutlass13device_kernelIN5flash19enable_sm80_to_sm89INS1_16FlashAttnFwdSm80INS1_25CollectiveMainloopFwdSm80ILi4ELi1ELb0EN4cute5tupleIJNS5_1CILi128EEENS7_ILi80EEENS7_ILi64EEEEEELi64ENS_6half_tEfNS_4arch4Sm80ELb0ELb1ELb0ELb1ELb1ELb1ELb1ELb1EEENS1_21CollectiveEpilogueFwdINS6_IJS8_SA_S9_EEENS6_IJNS7_ILi1EEESI_SI_EEESC_SE_Li128ELb1ELb1ELb1ELb0EEENS1_36VarlenDynamicPersistentTileSchedulerILi128ELi80ELi128ELi128ELb1ELb1ELb0ELb1ELb0ELb1EEEEEEEEEvNT_6ParamsE --------------------------
	.section	.text._ZN7cutlass13device_kernelIN5flash19enable_sm80_to_sm89INS1_16FlashAttnFwdSm80INS1_25CollectiveMainloopFwdSm80ILi4ELi1ELb0EN4cute5tupleIJNS5_1CILi128EEENS7_ILi80EEENS7_ILi64EEEEEELi64ENS_6half_tEfNS_4arch4Sm80ELb0ELb1ELb0ELb1ELb1ELb1ELb1ELb1EEENS1_21CollectiveEpilogueFwdINS6_IJS8_SA_S9_EEENS6_IJNS7_ILi1EEESI_SI_EEESC_SE_Li128ELb1ELb1ELb1ELb0EEENS1_36VarlenDynamicPersistentTileSchedulerILi128ELi80ELi128ELi128ELb1ELb1ELb0ELb1ELb0ELb1EEEEEEEEEvNT_6ParamsE,"ax",@progbits
	.sectioninfo	@"SHI_REGISTERS=255"
	.align	128
.text._ZN7cutlass13device_kernelIN5flash19enable_sm80_to_sm89INS1_16FlashAttnFwdSm80INS1_25CollectiveMainloopFwdSm80ILi4ELi1ELb0EN4cute5tupleIJNS5_1CILi128EEENS7_ILi80EEENS7_ILi64EEEEEELi64ENS_6half_tEfNS_4arch4Sm80ELb0ELb1ELb0ELb1ELb1ELb1ELb1ELb1EEENS1_21CollectiveEpilogueFwdINS6_IJS8_SA_S9_EEENS6_IJNS7_ILi1EEESI_SI_EEESC_SE_Li128ELb1ELb1ELb1ELb0EEENS1_36VarlenDynamicPersistentTileSchedulerILi128ELi80ELi128ELi128ELb1ELb1ELb0ELb1ELb0ELb1EEEEEEEEEvNT_6ParamsE:
        .type           _ZN7cutlass13device_kernelIN5flash19enable_sm80_to_sm89INS1_16FlashAttnFwdSm80INS1_25CollectiveMainloopFwdSm80ILi4ELi1ELb0EN4cute5tupleIJNS5_1CILi128EEENS7_ILi80EEENS7_ILi64EEEEEELi64ENS_6half_tEfNS_4arch4Sm80ELb0ELb1ELb0ELb1ELb1ELb1ELb1ELb1EEENS1_21CollectiveEpilogueFwdINS6_IJS8_SA_S9_EEENS6_IJNS7_ILi1EEESI_SI_EEESC_SE_Li128ELb1ELb1ELb1ELb0EEENS1_36VarlenDynamicPersistentTileSchedulerILi128ELi80ELi128ELi128ELb1ELb1ELb0ELb1ELb0ELb1EEEEEEEEEvNT_6ParamsE,@function
        .size           _ZN7cutlass13device_kernelIN5flash19enable_sm80_to_sm89INS1_16FlashAttnFwdSm80INS1_25CollectiveMainloopFwdSm80ILi4ELi1ELb0EN4cute5tupleIJNS5_1CILi128EEENS7_ILi80EEENS7_ILi64EEEEEELi64ENS_6half_tEfNS_4arch4Sm80ELb0ELb1ELb0ELb1ELb1ELb1ELb1ELb1EEENS1_21CollectiveEpilogueFwdINS6_IJS8_SA_S9_EEENS6_IJNS7_ILi1EEESI_SI_EEESC_SE_Li128ELb1ELb1ELb1ELb0EEENS1_36VarlenDynamicPersistentTileSchedulerILi128ELi80ELi128ELi128ELb1ELb1ELb0ELb1ELb0ELb1EEEEEEEEEvNT_6ParamsE,(.L_x_3870 - _ZN7cutlass13device_kernelIN5flash19enable_sm80_to_sm89INS1_16FlashAttnFwdSm80INS1_25CollectiveMainloopFwdSm80ILi4ELi1ELb0EN4cute5tupleIJNS5_1CILi128EEENS7_ILi80EEENS7_ILi64EEEEEELi64ENS_6half_tEfNS_4arch4Sm80ELb0ELb1ELb0ELb1ELb1ELb1ELb1ELb1EEENS1_21CollectiveEpilogueFwdINS6_IJS8_SA_S9_EEENS6_IJNS7_ILi1EEESI_SI_EEESC_SE_Li128ELb1ELb1ELb1ELb0EEENS1_36VarlenDynamicPersistentTileSchedulerILi128ELi80ELi128ELi128ELb1ELb1ELb0ELb1ELb0ELb1EEEEEEEEEvNT_6ParamsE)
        .other          _ZN7cutlass13device_kernelIN5flash19enable_sm80_to_sm89INS1_16FlashAttnFwdSm80INS1_25CollectiveMainloopFwdSm80ILi4ELi1ELb0EN4cute5tupleIJNS5_1CILi128EEENS7_ILi80EEENS7_ILi64EEEEEELi64ENS_6half_tEfNS_4arch4Sm80ELb0ELb1ELb0ELb1ELb1ELb1ELb1ELb1EEENS1_21CollectiveEpilogueFwdINS6_IJS8_SA_S9_EEENS6_IJNS7_ILi1EEESI_SI_EEESC_SE_Li128ELb1ELb1ELb1ELb0EEENS1_36VarlenDynamicPersistentTileSchedulerILi128ELi80ELi128ELi128ELb1ELb1ELb0ELb1ELb0ELb1EEEEEEEEEvNT_6ParamsE,@"STO_CUDA_ENTRY STV_DEFAULT"
_ZN7cutlass13device_kernelIN5flash19enable_sm80_to_sm89INS1_16FlashAttnFwdSm80INS1_25CollectiveMainloopFwdSm80ILi4ELi1ELb0EN4cute5tupleIJNS5_1CILi128EEENS7_ILi80EEENS7_ILi64EEEEEELi64ENS_6half_tEfNS_4arch4Sm80ELb0ELb1ELb0ELb1ELb1ELb1ELb1ELb1EEENS1_21CollectiveEpilogueFwdINS6_IJS8_SA_S9_EEENS6_IJNS7_ILi1EEESI_SI_EEESC_SE_Li128ELb1ELb1ELb1ELb0EEENS1_36VarlenDynamicPersistentTileSchedulerILi128ELi80ELi128ELi128ELb1ELb1ELb0ELb1ELb0ELb1EEEEEEEEEvNT_6ParamsE:
        /* <DEDUP_REMOVED lines=54> */
.L_x_2809:
        /* <DEDUP_REMOVED lines=16> */
.L_x_3118:
        /* <DEDUP_REMOVED lines=16> */
.L_x_3119:
[----:B--2---:R-:W-:-:S05]  /*0560*/  IMAD R0, R0, c[0x0][0x538], RZ ;  /* 0x00014e0000007a24 */ /* 0x004fca00078e02ff */
[----:B------:R-:W-:-:S04]  /*0570*/  IADD3 R7, R0, R7, RZ ;  /* 0x0000000700077210 */ /* 0x000fc80007ffe0ff */
[----:B------:R-:W-:-:S13]  /*0580*/  ISETP.GT.AND P0, PT, R7, UR4, PT ;  /* 0x0000000407007c0c */ /* 0x000fda000bf04270 */
[----:B-1----:R-:W-:Y:S05]  /*0590*/  @!P0 BRA `(.L_x_2809) ;  /* 0xfffffdc000008947 */ /* 0x002fea000383ffff */
.L_x_2805:
[----:B------:R-:W-:-:S05]  /*05a0*/  IADD3 R10, -R0, R7, RZ ;  /* 0x00000007000a7210 */ /* 0x000fca0007ffe1ff */
[----:B------:R-:W-:-:S05]  /*05b0*/  IMAD R0, R4, c[0x0][0x538], R10 ;  /* 0x00014e0004007a24 */ /* 0x000fca00078e020a */
[----:B------:R-:W-:Y:S01]  /*05c0*/  ISETP.GT.AND P0, PT, R0, UR4, PT ;  /* 0x0000000400007c0c */ /* 0x000fe2000bf04270 */
[----:B------:R-:W-:-:S12]  /*05d0*/  BRA.DIV ~URZ, `(.L_x_2810) ;  /* 0x00025d227f007947 */ /* 0x000fd8000b800000 */
[----:B------:R-:W-:-:S04]  /*05e0*/  VOTE.ANY R7, PT, !P0 ;  /* 0x0000000000077806 */ /* 0x000fc800040e0100 */
.L_x_3120:
[----:B------:R-:W1:Y:S02]  /*05f0*/  POPC R0, R7 ;  /* 0x0000000700007309 */ /* 0x000e640000000000 */
[----:B-1----:R-:W-:-:S05]  /*0600*/  IADD3 R2, R0, R6, RZ ;  /* 0x0000000600027210 */ /* 0x002fca0007ffe0ff */
[----:B------:R1:W-:Y:S01]  /*0610*/  STL [R1+0x5c], R2 ;  /* 0x00005c0201007387 */ /* 0x0003e20000100800 */
[----:B------:R-:W-:Y:S05]  /*0620*/  BRA.DIV ~URZ, `(.L_x_2811) ;  /* 0x00025d227f007947 */ /* 0x000fea000b800000 */
[----:B------:R2:W3:Y:S01]  /*0630*/  SHFL.IDX PT, R12, R9, R0, 0x1f ;  /* 0x00001f00090c7589 */ /* 0x0004e200000e0000 */
[----:B------:R-:W-:-:S03]  /*0640*/  MOV R5, RZ ;  /* 0x000000ff00057202 */ /* 0x000fc60000000f00 */
[----:B------:R2:W4:Y:S04]  /*0650*/  SHFL.IDX PT, R9, R8, R0, 0x1f ;  /* 0x00001f0008097589 */ /* 0x00052800000e0000 */
.L_x_3121:
[----:B------:R-:W-:Y:S01]  /*0660*/  ISETP.NE.AND P0, PT, R7, RZ, PT ;  /* 0x000000ff0700720c */ /* 0x000fe20003f05270 */
[----:B------:R-:W-:-:S12]  /*0670*/  BSSY B0, `(.L_x_2812) ;  /* 0x0000005000007945 */ /* 0x000fd80003800000 */
[----:B------:R-:W-:Y:S05]  /*0680*/  @!P0 BRA `(.L_x_2813) ;  /* 0x0000003000008947 */ /* 0x000fea0003800000 */
[----:B--2---:R-:W-:Y:S01]  /*0690*/  IADD3 R0, R0, -0x1, RZ ;  /* 0xffffffff00007810 */ /* 0x004fe20007ffe0ff */
[----:B------:R-:W-:Y:S05]  /*06a0*/  BRA.DIV ~URZ, `(.L_x_2814) ;  /* 0x00025d827f007947 */ /* 0x000fea000b800000 */
[----:B------:R2:W1:Y:S02]  /*06b0*/  SHFL.IDX PT, R5, R4, R0, 0x1f ;  /* 0x00001f0004057589 */ /* 0x00046400000e0000 */
.L_x_2813:
[----:B------:R-:W-:Y:S05]  /*06c0*/  BSYNC B0 ;  /* 0x0000000000007941 */ /* 0x000fea0003800000 */
.L_x_2812:
        /* <DEDUP_REMOVED lines=69> */
.L_x_2816:
        /* <DEDUP_REMOVED lines=70> */
.L_x_2817:
[----:B------:R-:W-:Y:S05]  /*0f80*/  BSYNC B0 ;  /* 0x0000000000007941 */ /* 0x000fea0003800000 */
.L_x_2815:
[----:B------:R-:W-:-:S04]  /*0f90*/  LOP3.LUT R0, RZ, R0, RZ, 0x33, !PT ;  /* 0x00000000ff007212 */ /* 0x000fc800078e33ff */
[----:B------:R-:W-:-:S05]  /*0fa0*/  IADD3 R0, R0, R12, RZ ;  /* 0x0000000c00007210 */ /* 0x000fca0007ffe0ff */
[----:B------:R2:W-:Y:S01]  /*0fb0*/  STL [R1+0x54], R0 ;  /* 0x0000540001007387 */ /* 0x0005e20000100800 */
[----:B------:R-:W-:Y:S05]  /*0fc0*/  BRA `(.L_x_2818) ;  /* 0x0000006000007947 */ /* 0x000fea0003800000 */
.L_x_2806:
[----:B------:R-:W-:Y:S01]  /*0fd0*/  MOV R0, UR4 ;  /* 0x0000000400007c02 */ /* 0x000fe20008000f00 */
[----:B------:R-:W-:Y:S04]  /*0fe0*/  STL [R1+0x54], RZ ;  /* 0x000054ff01007387 */ /* 0x000fe80000100800 */
[----:B------:R-:W-:Y:S04]  /*0ff0*/  STL [R1+0x58], RZ ;  /* 0x000058ff01007387 */ /* 0x000fe80000100800 */
[----:B------:R1:W-:Y:S02]  /*1000*/  STL [R1+0x50], R0 ;  /* 0x0000500001007387 */ /* 0x0003e40000100800 */
[----:B-1----:R-:W-:-:S05]  /*1010*/  MOV R0, c[0x0][0x53c] ;  /* 0x00014f0000007a02 */ /* 0x002fca0000000f00 */
[----:B------:R1:W-:Y:S02]  /*1020*/  STL [R1+0x5c], R0 ;  /* 0x00005c0001007387 */ /* 0x0003e40000100800 */
.L_x_2818:
        /* <DEDUP_REMOVED lines=8> */
.L_x_2804:
        /* <DEDUP_REMOVED lines=92> */
[----:B------:R-:W-:Y:S01]  /*1670*/  IADD3 R25, R130, 0x20, RZ ;  /* 0x0000002082197810 */ /* 0x000fe20007ffe0ff */
        /* <DEDUP_REMOVED lines=23> */
[----:B------:R-:W-:Y:S02]  /*17f0*/  LEA.HI R3, R9, R24, RZ, 0x3 ;  /* 0x0000001809037211 */ /* 0x000fe400078f18ff */
[----:B------:R-:W-:-:S02]  /*1800*/  IADD3 R228, R88, 0x20, RZ ;  /* 0x0000002058e47810 */ /* 0x000fc40007ffe0ff */
[----:B------:R-:W-:Y:S01]  /*1810*/  LOP3.LUT R9, R10, 0x7ffffffc, RZ, 0xc0, !PT ;  /* 0x7ffffffc0a097812 */ /* 0x000fe200078ec0ff */
[----:B------:R-:W-:Y:S01]  /*1820*/  IMAD.SHL.U32 R3, R3, 0x40, RZ ;  /* 0x0000004003037824 */ /* 0x000fe200078e00ff */
[--C-:B------:R-:W-:Y:S01]  /*1830*/  LOP3.LUT R12, R11, 0x38, R88.reuse, 0xf8, !PT ;  /* 0x000000380b0c7812 */ /* 0x100fe200078ef858 */
[----:B-1----:R-:W-:Y:S01]  /*1840*/  IMAD.SHL.U32 R0, R24, 0x40, RZ ;  /* 0x0000004018007824 */ /* 0x002fe200078e00ff */
[----:B------:R-:W-:Y:S01]  /*1850*/  SHF.R.S32.HI R24, RZ, 0x1f, R95 ;  /* 0x0000001fff187819 */ /* 0x000fe2000001145f */
[----:B------:R-:W-:Y:S01]  /*1860*/  IMAD.IADD R9, R19, 0x1, -R9 ;  /* 0x0000000113097824 */ /* 0x000fe200078e0a09 */
[----:B------:R-:W-:Y:S02]  /*1870*/  SHF.R.U32.HI R13, RZ, 0x3, R11 ;  /* 0x00000003ff0d7819 */ /* 0x000fe4000001160b */
[----:B------:R-:W-:Y:S01]  /*1880*/  LOP3.LUT R8, R0, 0x1c0, RZ, 0xc0, !PT ;  /* 0x000001c000087812 */ /* 0x000fe200078ec0ff */
[----:B------:R1:W-:Y:S01]  /*1890*/  STL [R1+0x90], R24 ;  /* 0x0000901801007387 */ /* 0x0003e20000100800 */
[----:B------:R-:W-:Y:S01]  /*18a0*/  LOP3.LUT R11, R23, 0x38, R88, 0xf8, !PT ;  /* 0x00000038170b7812 */ /* 0x000fe200078ef858 */
[----:B------:R-:W-:Y:S01]  /*18b0*/  IMAD.SHL.U32 R19, R9, 0x2, RZ ;  /* 0x0000000209137824 */ /* 0x000fe200078e00ff */
[----:B------:R-:W-:Y:S01]  /*18c0*/  SHF.R.U32.HI R25, RZ, 0x3, R23 ;  /* 0x00000003ff197819 */ /* 0x000fe20000011617 */
[----:B------:R-:W-:Y:S01]  /*18d0*/  IMAD.IADD R9, R26, 0x1, R14 ;  /* 0x000000011a097824 */ /* 0x000fe200078e020e */
[----:B------:R-:W-:-:S02]  /*18e0*/  LOP3.LUT R10, R8, 0x38, R88, 0xf8, !PT ;  /* 0x00000038080a7812 */ /* 0x000fc400078ef858 */
[----:B------:R-:W-:Y:S02]  /*18f0*/  SHF.R.U32.HI R23, RZ, 0x3, R8 ;  /* 0x00000003ff177819 */ /* 0x000fe40000011608 */
[----:B------:R-:W-:Y:S02]  /*1900*/  SHF.R.S32.HI R8, RZ, 0x1f, R228 ;  /* 0x0000001fff087819 */ /* 0x000fe400000114e4 */
[----:B------:R-:W-:Y:S02]  /*1910*/  LOP3.LUT R7, R7, 0xfffffe00, RZ, 0xc0, !PT ;  /* 0xfffffe0007077812 */ /* 0x000fe400078ec0ff */
[----:B------:R-:W-:Y:S01]  /*1920*/  LOP3.LUT R3, R3, 0xfffffe00, RZ, 0xc0, !PT ;  /* 0xfffffe0003037812 */ /* 0x000fe200078ec0ff */
[----:B------:R2:W-:Y:S01]  /*1930*/  STL [R1+0x10], R8 ;  /* 0x0000100801007387 */ /* 0x0005e20000100800 */
[----:B------:R-:W-:Y:S02]  /*1940*/  LOP3.LUT R13, R7, R12, R13, 0xf6, !PT ;  /* 0x0000000c070d7212 */ /* 0x000fe400078ef60d */
[----:B------:R-:W-:Y:S01]  /*1950*/  LEA R192, R2, 0x2900, 0x1 ;  /* 0x0000290002c07811 */ /* 0x000fe200078e08ff */
[----:B------:R3:W-:Y:S01]  /*1960*/  STL [R1+0x6c], R7 ;  /* 0x00006c0701007387 */ /* 0x0007e20000100800 */
[----:B------:R-:W-:-:S02]  /*1970*/  LEA R14, R13, 0x5100, 0x1 ;  /* 0x000051000d0e7811 */ /* 0x000fc400078e08ff */
[C---:B------:R-:W-:Y:S02]  /*1980*/  SEL R2, R17.reuse, 0xffffffe0, !P5 ;  /* 0xffffffe011027807 */ /* 0x040fe40006800000 */
[----:B------:R-:W-:Y:S02]  /*1990*/  SEL R0, R16, 0xffffffc0, !P2 ;  /* 0xffffffc010007807 */ /* 0x000fe40005000000 */
[----:B-1----:R-:W-:Y:S02]  /*19a0*/  LOP3.LUT R24, R6, 0xfffffe00, RZ, 0xc0, !PT ;  /* 0xfffffe0006187812 */ /* 0x002fe400078ec0ff */
[----:B------:R-:W-:Y:S01]  /*19b0*/  SEL R6, R17, 0xffffffe0, !P0 ;  /* 0xffffffe011067807 */ /* 0x000fe20004000000 */
[----:B------:R-:W-:Y:S01]  /*19c0*/  IMAD.IADD R198, R192, 0x1, R0 ;  /* 0x00000001c0c67824 */ /* 0x000fe200078e0200 */
[----:B------:R-:W-:Y:S01]  /*19d0*/  LOP3.LUT R12, R24, R11, R25, 0xf6, !PT ;  /* 0x0000000b180c7212 */ /* 0x000fe200078ef619 */
[----:B------:R-:W-:Y:S01]  /*19e0*/  STL [R1+0x68], R24 ;  /* 0x0000681801007387 */ /* 0x000fe20000100800 */
[----:B------:R-:W-:-:S02]  /*19f0*/  LOP3.LUT R11, R3, R10, R23, 0xf6, !PT ;  /* 0x0000000a030b7212 */ /* 0x000fc400078ef617 */
[----:B------:R-:W-:Y:S01]  /*1a00*/  LEA R13, R12, 0x5100, 0x1 ;  /* 0x000051000c0d7811 */ /* 0x000fe200078e08ff */
[----:B------:R1:W-:Y:S01]  /*1a10*/  STL [R1+0xec], R3 ;  /* 0x0000ec0301007387 */ /* 0x0003e20000100800 */
[----:B------:R-:W-:Y:S02]  /*1a20*/  LOP3.LUT R10, R22, 0x38, R88, 0xf8, !PT ;  /* 0x00000038160a7812 */ /* 0x000fe400078ef858 */
[----:B------:R-:W-:Y:S01]  /*1a30*/  LEA R12, R11, 0x5100, 0x1 ;  /* 0x000051000b0c7811 */ /* 0x000fe200078e08ff */
[----:B------:R4:W-:Y:S01]  /*1a40*/  STL [R1+0x4c], R9 ;  /* 0x00004c0901007387 */ /* 0x0009e20000100800 */
[----:B------:R-:W-:Y:S02]  /*1a50*/  SHF.R.S32.HI R11, RZ, 0x1f, R19 ;  /* 0x0000001fff0b7819 */ /* 0x000fe40000011413 */
[----:B--2---:R-:W-:Y:S01]  /*1a60*/  SEL R8, R16, 0xffffffc0, !P6 ;  /* 0xffffffc010087807 */ /* 0x004fe20007000000 */
[----:B------:R-:W-:Y:S01]  /*1a70*/  STL [R1+0x4], R19 ;  /* 0x0000041301007387 */ /* 0x000fe20000100800 */
[----:B---3--:R-:W-:-:S02]  /*1a80*/  SEL R7, R18, 0x10, !P1 ;  /* 0x0000001012077807 */ /* 0x008fc40004800000 */
[C---:B------:R-:W-:Y:S01]  /*1a90*/  IADD3 R18, R19.reuse, 0x8, RZ ;  /* 0x0000000813127810 */ /* 0x040fe20007ffe0ff */
[----:B------:R2:W-:Y:S01]  /*1aa0*/  STL [R1+0xe4], R14 ;  /* 0x0000e40e01007387 */ /* 0x0005e20000100800 */
[----:B------:R-:W-:Y:S02]  /*1ab0*/  IADD3 R17, R19, 0x10, RZ ;  /* 0x0000001013117810 */ /* 0x000fe40007ffe0ff */
[----:B------:R-:W-:Y:S01]  /*1ac0*/  LOP3.LUT R10, R20, R10, R21, 0xf6, !PT ;  /* 0x0000000a140a7212 */ /* 0x000fe200078ef615 */
[----:B------:R3:W-:Y:S01]  /*1ad0*/  STL [R1+0xe0], R13 ;  /* 0x0000e00d01007387 */ /* 0x0007e20000100800 */
[----:B------:R-:W-:Y:S02]  /*1ae0*/  IADD3 R203, R192, 0x20, RZ ;  /* 0x00000020c0cb7810 */ /* 0x000fe40007ffe0ff */
[----:B------:R-:W-:Y:S01]  /*1af0*/  LEA R10, R10, 0x5100, 0x1 ;  /* 0x000051000a0a7811 */ /* 0x000fe200078e08ff */
[----:B------:R5:W-:Y:S01]  /*1b00*/  STL [R1+0xdc], R12 ;  /* 0x0000dc0c01007387 */ /* 0x000be20000100800 */
[----:B------:R-:W-:-:S02]  /*1b10*/  @P3 IADD3 R203, R192, -0x20, RZ ;  /* 0xffffffe0c0cb3810 */ /* 0x000fc40007ffe0ff */
[----:B------:R-:W-:Y:S01]  /*1b20*/  LEA R199, R4, 0x5100, 0x1 ;  /* 0x0000510004c77811 */ /* 0x000fe200078e08ff */
[----:B------:R5:W-:Y:S01]  /*1b30*/  STL [R1+0xcc], R11 ;  /* 0x0000cc0b01007387 */ /* 0x000be20000100800 */
[----:B-1----:R-:W-:Y:S01]  /*1b40*/  LOP3.LUT R3, R22, 0x18, R88, 0xf8, !PT ;  /* 0x0000001816037812 */ /* 0x002fe200078ef858 */
[----:B------:R-:W-:Y:S01]  /*1b50*/  IMAD.IADD R195, R0, 0x1, R203 ;  /* 0x0000000100c37824 */ /* 0x000fe200078e02cb */
[----:B------:R-:W-:Y:S01]  /*1b60*/  LEA R193, R5, 0x100, 0x1 ;  /* 0x0000010005c17811 */ /* 0x000fe200078e08ff */
[----:B------:R1:W-:Y:S01]  /*1b70*/  STL [R1+0x88], R18 ;  /* 0x0000881201007387 */ /* 0x0003e20000100800 */
[----:B----4-:R-:W-:Y:S01]  /*1b80*/  LOP3.LUT R9, R20, R3, R21, 0xf6, !PT ;  /* 0x0000000314097212 */ /* 0x010fe200078ef615 */
[----:B------:R-:W-:Y:S01]  /*1b90*/  IMAD.IADD R202, R199, 0x1, R2 ;  /* 0x00000001c7ca7824 */ /* 0x000fe200078e0202 */
[----:B------:R-:W-:Y:S01]  /*1ba0*/  SEL R3, R16, 0xffffffc0, !P4 ;  /* 0xffffffc010037807 */ /* 0x000fe20006000000 */
[----:B------:R4:W-:Y:S01]  /*1bb0*/  STL [R1+0x84], R17 ;  /* 0x0000841101007387 */ /* 0x0009e20000100800 */
[----:B------:R-:W-:Y:S01]  /*1bc0*/  IADD3 R16, R19, 0x18, RZ ;  /* 0x0000001813107810 */ /* 0x000fe20007ffe0ff */
[C---:B------:R-:W-:Y:S01]  /*1bd0*/  IMAD.IADD R197, R2.reuse, 0x1, R193 ;  /* 0x0000000102c57824 */ /* 0x040fe200078e02c1 */
[----:B------:R-:W-:Y:S01]  /*1be0*/  LEA R9, R9, 0x100, 0x1 ;  /* 0x0000010009097811 */ /* 0x000fe200078e08ff */
[----:B------:R-:W-:Y:S01]  /*1bf0*/  IMAD.IADD R200, R199, 0x1, R3 ;  /* 0x00000001c7c87824 */ /* 0x000fe200078e0203 */
[----:B--2---:R-:W-:Y:S01]  /*1c00*/  IADD3 R14, R19, 0x20, RZ ;  /* 0x00000020130e7810 */ /* 0x004fe20007ffe0ff */
[----:B------:R-:W-:Y:S01]  /*1c10*/  STL [R1+0x80], R16 ;  /* 0x0000801001007387 */ /* 0x000fe20000100800 */
[----:B------:R-:W-:Y:S01]  /*1c20*/  IMAD.IADD R194, R3, 0x1, R193 ;  /* 0x0000000103c27824 */ /* 0x000fe200078e02c1 */
[----:B------:R-:W-:Y:S01]  /*1c30*/  SHF.R.S32.HI R249, RZ, 0x1f, R248 ;  /* 0x0000001ffff97819 */ /* 0x000fe200000114f8 */
[C---:B------:R-:W-:Y:S01]  /*1c40*/  IMAD.IADD R201, R2.reuse, 0x1, R200 ;  /* 0x0000000102c97824 */ /* 0x040fe200078e02c8 */
[C---:B---3--:R-:W-:Y:S01]  /*1c50*/  IADD3 R13, R19.reuse, 0x28, RZ ;  /* 0x00000028130d7810 */ /* 0x048fe20007ffe0ff */
[----:B------:R2:W-:Y:S01]  /*1c60*/  STL [R1+0x7c], R14 ;  /* 0x00007c0e01007387 */ /* 0x0005e20000100800 */
[----:B------:R-:W-:Y:S01]  /*1c70*/  SHF.R.S32.HI R89, RZ, 0x1f, R88 ;  /* 0x0000001fff597819 */ /* 0x000fe20000011458 */
[----:B------:R-:W-:Y:S01]  /*1c80*/  IMAD.IADD R196, R2, 0x1, R194 ;  /* 0x0000000102c47824 */ /* 0x000fe200078e02c2 */
[----:B-----5:R-:W-:Y:S01]  /*1c90*/  IADD3 R12, R19, 0x38, RZ ;  /* 0x00000038130c7810 */ /* 0x020fe20007ffe0ff */
[----:B------:R3:W-:Y:S01]  /*1ca0*/  STL [R1+0x78], R13 ;  /* 0x0000780d01007387 */ /* 0x0007e20000100800 */
[----:B------:R-:W-:-:S02]  /*1cb0*/  SHF.R.S32.HI R129, RZ, 0x1f, R128 ;  /* 0x0000001fff817819 */ /* 0x000fc40000011480 */
[----:B------:R-:W-:Y:S02]  /*1cc0*/  IADD3 R11, R19, 0x30, RZ ;  /* 0x00000030130b7810 */ /* 0x000fe40007ffe0ff */
[C---:B------:R-:W-:Y:S02]  /*1cd0*/  IADD3 R207, R203.reuse, 0x800, RZ ;  /* 0x00000800cbcf7810 */ /* 0x040fe40007ffe0ff */
[----:B-1----:R-:W-:Y:S01]  /*1ce0*/  SHF.R.S32.HI R18, RZ, 0x1f, R18 ;  /* 0x0000001fff127819 */ /* 0x002fe20000011412 */
[----:B------:R-:W-:Y:S01]  /*1cf0*/  STL [R1+0x74], R11 ;  /* 0x0000740b01007387 */ /* 0x000fe20000100800 */
[C---:B------:R-:W-:Y:S02]  /*1d00*/  IADD3 R206, R203.reuse, 0x1000, RZ ;  /* 0x00001000cbce7810 */ /* 0x040fe40007ffe0ff */
[----:B----4-:R-:W-:Y:S01]  /*1d10*/  SHF.R.S32.HI R17, RZ, 0x1f, R17 ;  /* 0x0000001fff117819 */ /* 0x010fe20000011411 */
[----:B------:R1:W-:Y:S01]  /*1d20*/  STL [R1+0xd8], R10 ;  /* 0x0000d80a01007387 */ /* 0x0003e20000100800 */
[----:B------:R-:W-:-:S02]  /*1d30*/  IADD3 R205, R203, 0x1800, RZ ;  /* 0x00001800cbcd7810 */ /* 0x000fc40007ffe0ff */
[----:B------:R-:W-:Y:S01]  /*1d40*/  IADD3 R204, R203, 0x2000, RZ ;  /* 0x00002000cbcc7810 */ /* 0x000fe20007ffe0ff */
[----:B------:R-:W-:Y:S04]  /*1d50*/  STL [R1+0x70], R12 ;  /* 0x0000700c01007387 */ /* 0x000fe80000100800 */
[----:B------:R4:W-:Y:S01]  /*1d60*/  STL [R1+0x8], R9 ;  /* 0x0000080901007387 */ /* 0x0009e20000100800 */
[----:B--2---:R-:W-:-:S03]  /*1d70*/  SHF.R.S32.HI R14, RZ, 0x1f, R14 ;  /* 0x0000001fff0e7819 */ /* 0x004fc6000001140e */
[----:B------:R-:W-:Y:S01]  /*1d80*/  STL [R1+0xc8], R18 ;  /* 0x0000c81201007387 */ /* 0x000fe20000100800 */
[----:B---3--:R-:W-:-:S03]  /*1d90*/  SHF.R.S32.HI R13, RZ, 0x1f, R13 ;  /* 0x0000001fff0d7819 */ /* 0x008fc6000001140d */
[----:B------:R-:W-:Y:S01]  /*1da0*/  STL [R1+0xc4], R17 ;  /* 0x0000c41101007387 */ /* 0x000fe20000100800 */
[----:B-1----:R-:W-:-:S05]  /*1db0*/  SHF.R.S32.HI R10, RZ, 0x1f, R16 ;  /* 0x0000001fff0a7819 */ /* 0x002fca0000011410 */
[----:B------:R1:W-:Y:S01]  /*1dc0*/  STL [R1+0xc0], R10 ;  /* 0x0000c00a01007387 */ /* 0x0003e20000100800 */
[----:B----4-:R-:W-:-:S03]  /*1dd0*/  IMAD.IADD R9, R9, 0x1, R8 ;  /* 0x0000000109097824 */ /* 0x010fc600078e0208 */
[----:B------:R-:W-:Y:S04]  /*1de0*/  STL [R1+0xbc], R14 ;  /* 0x0000bc0e01007387 */ /* 0x000fe80000100800 */
[----:B------:R-:W-:Y:S01]  /*1df0*/  STL [R1+0xb8], R13 ;  /* 0x0000b80d01007387 */ /* 0x000fe20000100800 */
[----:B-1----:R-:W-:Y:S02]  /*1e00*/  SHF.R.S32.HI R10, RZ, 0x1f, R11 ;  /* 0x0000001fff0a7819 */ /* 0x002fe4000001140b */
[----:B------:R-:W-:-:S03]  /*1e10*/  LEA R11, R15, 0x80, 0x1 ;  /* 0x000000800f0b7811 */ /* 0x000fc600078e08ff */
[----:B------:R1:W-:Y:S02]  /*1e20*/  STL [R1+0xb4], R10 ;  /* 0x0000b40a01007387 */ /* 0x0003e40000100800 */
[----:B------:R-:W-:Y:S01]  /*1e30*/  IMAD.IADD R0, R11, 0x1, R6 ;  /* 0x000000010b007824 */ /* 0x000fe200078e0206 */
[----:B-1----:R-:W-:-:S05]  /*1e40*/  SHF.R.S32.HI R10, RZ, 0x1f, R12 ;  /* 0x0000001fff0a7819 */ /* 0x002fca000001140c */
[----:B------:R1:W-:Y:S04]  /*1e50*/  STL [R1+0xb0], R10 ;  /* 0x0000b00a01007387 */ /* 0x0003e80000100800 */
[----:B------:R-:W-:Y:S04]  /*1e60*/  STL [R1+0x94], R11 ;  /* 0x0000940b01007387 */ /* 0x000fe80000100800 */
[----:B------:R2:W-:Y:S01]  /*1e70*/  STL [R1+0xc], R9 ;  /* 0x00000c0901007387 */ /* 0x0005e20000100800 */
[----:B-1----:R-:W-:-:S04]  /*1e80*/  IMAD.IADD R10, R11, 0x1, R8 ;  /* 0x000000010b0a7824 */ /* 0x002fc800078e0208 */
[----:B------:R-:W-:Y:S01]  /*1e90*/  IMAD.IADD R4, R6, 0x1, R10 ;  /* 0x0000000106047824 */ /* 0x000fe200078e020a */
[----:B------:R-:W-:Y:S01]  /*1ea0*/  STL [R1+0x98], R10 ;  /* 0x0000980a01007387 */ /* 0x000fe20000100800 */
[----:B--2---:R-:W-:-:S03]  /*1eb0*/  IMAD.IADD R9, R11, 0x1, R7 ;  /* 0x000000010b097824 */ /* 0x004fc600078e0207 */
[----:B------:R1:W-:Y:S01]  /*1ec0*/  STL [R1+0xac], R0 ;  /* 0x0000ac0001007387 */ /* 0x0003e20000100800 */
[----:B------:R-:W-:Y:S02]  /*1ed0*/  IMAD.IADD R3, R7, 0x1, R4 ;  /* 0x0000000107037824 */ /* 0x000fe400078e0204 */
[----:B------:R-:W-:Y:S01]  /*1ee0*/  IMAD.IADD R5, R9, 0x1, R6 ;  /* 0x0000000109057824 */ /* 0x000fe200078e0206 */
[----:B------:R-:W-:Y:S01]  /*1ef0*/  STL [R1+0xa4], R9 ;  /* 0x0000a40901007387 */ /* 0x000fe20000100800 */
[----:B-1----:R-:W-:-:S05]  /*1f00*/  IMAD.IADD R0, R7, 0x1, R10 ;  /* 0x0000000107007824 */ /* 0x002fca00078e020a */
[----:B------:R1:W-:Y:S04]  /*1f10*/  STL [R1+0xa0], R0 ;  /* 0x0000a00001007387 */ /* 0x0003e80000100800 */
[----:B------:R2:W-:Y:S04]  /*1f20*/  STL [R1+0xa8], R5 ;  /* 0x0000a80501007387 */ /* 0x0005e80000100800 */
[----:B------:R2:W-:Y:S04]  /*1f30*/  STL [R1+0x9c], R4 ;  /* 0x00009c0401007387 */ /* 0x0005e80000100800 */
[----:B------:R2:W-:Y:S01]  /*1f40*/  STL [R1+0xd4], R3 ;  /* 0x0000d40301007387 */ /* 0x0005e20000100800 */
[----:B-1----:R-:W-:-:S05]  /*1f50*/  IMAD.IADD R0, R6, 0x1, R0 ;  /* 0x0000000106007824 */ /* 0x002fca00078e0200 */
[----:B------:R2:W-:Y:S02]  /*1f60*/  STL [R1+0xd0], R0 ;  /* 0x0000d00001007387 */ /* 0x0005e40000100800 */
.L_x_3117:
        /* <DEDUP_REMOVED lines=33> */
.L_x_2819:
[----:B------:R-:W-:-:S04]  /*2180*/  ISETP.NE.U32.AND P0, PT, RZ, c[0x0][0x368], PT ;  /* 0x0000da00ff007a0c */ /* 0x000fc80003f05070 */
[----:B------:R-:W-:-:S13]  /*2190*/  ISETP.NE.AND.EX P0, PT, RZ, c[0x0][0x36c], PT, P0 ;  /* 0x0000db00ff007a0c */ /* 0x000fda0003f05300 */
[----:B------:R-:W-:Y:S05]  /*21a0*/  @!P0 BRA `(.L_x_2820) ;  /* 0x0000003000008947 */ /* 0x000fea0003800000 */
[----:B-1----:R-:W-:-:S05]  /*21b0*/  IMAD.WIDE R4, R25, R146, c[0x0][0x368] ;  /* 0x0000da0019047625 */ /* 0x002fca00078e0292 */
[----:B------:R1:W5:Y:S01]  /*21c0*/  LDG.E R13, [R4.64] ;  /* 0x00000008040d7981 */ /* 0x000362000c1e1900 */
[----:B------:R-:W-:Y:S05]  /*21d0*/  BRA `(.L_x_2821) ;  /* 0x0000005000007947 */ /* 0x000fea0003800000 */
.L_x_2820:
[----:B------:R-:W-:Y:S01]  /*21e0*/  MOV R13, UR6 ;  /* 0x00000006000d7c02 */ /* 0x000fe20008000f00 */
[----:B------:R-:W-:Y:S05]  /*21f0*/  @!P3 BRA `(.L_x_2821) ;  /* 0x000000300000b947 */ /* 0x000fea0003800000 */
[----:B-1----:R-:W2:Y:S04]  /*2200*/  LDG.E R6, [R4.64] ;  /* 0x0000000804067981 */ /* 0x002ea8000c1e1900 */
[----:B------:R-:W2:Y:S02]  /*2210*/  LDG.E R0, [R4.64+0x4] ;  /* 0x0000040804007981 */ /* 0x000ea4000c1e1900 */
[----:B--2---:R-:W-:Y:S02]  /*2220*/  IADD3 R13, -R6, R0, RZ ;  /* 0x00000000060d7210 */ /* 0x004fe40007ffe1ff */
.L_x_2821:
[----:B-1----:R1:W2:Y:S04]  /*2230*/  @P5 LDG.E R4, [R2.64] ;  /* 0x0000000802045981 */ /* 0x0022a8000c1e1900 */
[----:B------:R1:W2:Y:S04]  /*2240*/  @P5 LDG.E R0, [R2.64+0x4] ;  /* 0x0000040802005981 */ /* 0x0002a8000c1e1900 */
[----:B------:R-:W3:Y:S01]  /*2250*/  LDL.LU R5, [R1+0x54] ;  /* 0x0000540001057983 */ /* 0x000ee20000300800 */
[----:B------:R-:W-:-:S04]  /*2260*/  ISETP.NE.U32.AND P0, PT, RZ, c[0x0][0x378], PT ;  /* 0x0000de00ff007a0c */ /* 0x000fc80003f05070 */
[----:B------:R-:W-:Y:S01]  /*2270*/  ISETP.NE.AND.EX P0, PT, RZ, c[0x0][0x37c], PT, P0 ;  /* 0x0000df00ff007a0c */ /* 0x000fe20003f05300 */
[----:B-----5:R-:W-:Y:S02]  /*2280*/  IMAD.MOV.U32 R125, RZ, RZ, R13 ;  /* 0x000000ffff7d7224 */ /* 0x020fe400078e000d */
[----:B------:R-:W-:Y:S02]  /*2290*/  IMAD.MOV.U32 R6, RZ, RZ, c[0x0][0x2c4] ;  /* 0x0000b100ff067624 */ /* 0x000fe400078e00ff */
[----:B------:R-:W-:-:S03]  /*22a0*/  IMAD.IADD R12, R13, 0x1, -R12 ;  /* 0x000000010d0c7824 */ /* 0x000fc600078e0a0c */
[----:B------:R-:W-:-:S05]  /*22b0*/  ISETP.NE.AND P2, PT, R6, 0x1, PT ;  /* 0x000000010600780c */ /* 0x000fca0003f45270 */
[----:B-1----:R-:W-:-:S05]  /*22c0*/  @P0 IMAD.WIDE R2, R25, R146, c[0x0][0x378] ;  /* 0x0000de0019020625 */ /* 0x002fca00078e0292 */
[----:B------:R1:W5:Y:S01]  /*22d0*/  @P0 LDG.E R125, [R2.64] ;  /* 0x00000008027d0981 */ /* 0x000362000c1e1900 */
[----:B------:R-:W-:Y:S01]  /*22e0*/  IMAD.MOV.U32 R6, RZ, RZ, c[0x0][0x32c] ;  /* 0x0000cb00ff067624 */ /* 0x000fe200078e00ff */
[----:B------:R-:W-:-:S04]  /*22f0*/  LOP3.LUT R209, R209, 0xffffffef, RZ, 0xc0, !PT ;  /* 0xffffffefd1d17812 */ /* 0x000fc800078ec0ff */
[----:B------:R-:W-:Y:S01]  /*2300*/  ISETP.GE.AND P1, PT, R6, 0x1, PT ;  /* 0x000000010600780c */ /* 0x000fe20003f26270 */
[----:B-1----:R-:W-:Y:S01]  /*2310*/  IMAD.MOV.U32 R2, RZ, RZ, c[0x0][0x228] ;  /* 0x00008a00ff027624 */ /* 0x002fe200078e00ff */
[----:B------:R-:W-:-:S04]  /*2320*/  @P2 LOP3.LUT R209, R209, 0x10, RZ, 0xfc, !PT ;  /* 0x00000010d1d12812 */ /* 0x000fc800078efcff */
[----:B------:R-:W-:-:S07]  /*2330*/  LOP3.LUT R209, R209, 0xfffffffb, RZ, 0xc0, !PT ;  /* 0xfffffffbd1d17812 */ /* 0x000fce00078ec0ff */
[----:B------:R-:W-:Y:S01]  /*2340*/  @P1 LOP3.LUT R209, R209, 0x4, RZ, 0xfc, !PT ;  /* 0x00000004d1d11812 */ /* 0x000fe200078efcff */
[----:B--2---:R-:W-:Y:S02]  /*2350*/  @P5 IMAD.IADD R2, R0, 0x1, -R4 ;  /* 0x0000000100025824 */ /* 0x004fe400078e0a04 */
[----:B---3--:R-:W-:Y:S02]  /*2360*/  IMAD.SHL.U32 R8, R5, 0x80, RZ ;  /* 0x0000008005087824 */ /* 0x008fe400078e00ff */
[----:B------:R-:W-:-:S03]  /*2370*/  IMAD.IADD R7, R12, 0x1, R2 ;  /* 0x000000010c077824 */ /* 0x000fc600078e0202 */
[----:B------:R1:W-:Y:S01]  /*2380*/  STL [R1+0x44], R8 ;  /* 0x0000440801007387 */ /* 0x0003e20000100800 */
[----:B------:R-:W-:-:S03]  /*2390*/  IADD3 R0, R8, 0x7f, RZ ;  /* 0x0000007f08007810 */ /* 0x000fc60007ffe0ff */
[----:B------:R1:W-:Y:S02]  /*23a0*/  STL [R1], R7 ;  /* 0x0000000701007387 */ /* 0x0003e40000100800 */
[----:B------:R-:W-:Y:S01]  /*23b0*/  @P2 IMAD.HI.U32 R4, R0, c[0x0][0x2c8], RZ ;  /* 0x0000b20000042a27 */ /* 0x000fe200078e00ff */
[----:B------:R-:W-:-:S04]  /*23c0*/  IADD3 R3, R7, 0x4f, RZ ;  /* 0x0000004f07037810 */ /* 0x000fc80007ffe0ff */
[----:B------:R-:W-:Y:S01]  /*23d0*/  @P2 SHF.R.U32.HI R0, RZ, c[0x0][0x2cc], R4 ;  /* 0x0000b300ff002a19 */ /* 0x000fe20000011604 */
[----:B------:R-:W-:Y:S01]  /*23e0*/  IMAD.HI R3, R3, 0x66666667, RZ ;  /* 0x6666666703037827 */ /* 0x000fe200078e02ff */
[----:B------:R-:W-:-:S04]  /*23f0*/  IADD3 R4, R7, 0x1, -R252 ;  /* 0x0000000107047810 */ /* 0x000fc80007ffe8fc */
[----:B------:R-:W-:Y:S01]  /*2400*/  SHF.R.U32.HI R5, RZ, 0x1f, R3 ;  /* 0x0000001fff057819 */ /* 0x000fe20000011603 */
[----:B------:R-:W-:-:S03]  /*2410*/  IMAD.IADD R0, R4, 0x1, R0 ;  /* 0x0000000104007824 */ /* 0x000fc600078e0200 */
[----:B------:R-:W-:Y:S02]  /*2420*/  LEA.HI.SX32 R142, R3, R5, 0x1b ;  /* 0x00000005038e7211 */ /* 0x000fe400078fdaff */
        /* <DEDUP_REMOVED lines=12> */
.L_x_2824:
[----:B------:R-:W-:-:S13]  /*24f0*/  ISETP.NE.AND P0, PT, R6, 0x1, PT ;  /* 0x000000010600780c */ /* 0x000fda0003f05270 */
[----:B------:R-:W-:-:S05]  /*2500*/  @P0 IMAD.HI.U32 R0, R3, c[0x0][0x330], RZ ;  /* 0x0000cc0003000a27 */ /* 0x000fca00078e00ff */
[----:B------:R-:W-:Y:S02]  /*2510*/  @P0 SHF.R.U32.HI R3, RZ, c[0x0][0x334], R0 ;  /* 0x0000cd00ff030a19 */ /* 0x000fe40000011600 */
.L_x_2825:
[----:B------:R-:W-:Y:S05]  /*2520*/  BSYNC B0 ;  /* 0x0000000000007941 */ /* 0x000fea0003800000 */
.L_x_2823:
[----:B------:R-:W-:-:S05]  /*2530*/  IMAD R3, R3, R6, c[0x0][0x32c] ;  /* 0x0000cb0003037624 */ /* 0x000fca00078e0206 */
[----:B------:R-:W-:-:S04]  /*2540*/  IMNMX R4, R4, R3, PT ;  /* 0x0000000304047217 */ /* 0x000fc80003800200 */
.L_x_2822:
[----:B------:R-:W-:Y:S01]  /*2550*/  IADD3 R4, R4, 0x4f, RZ ;  /* 0x0000004f04047810 */ /* 0x000fe20007ffe0ff */
[----:B------:R-:W-:-:S04]  /*2560*/  @P2 IMAD.HI.U32 R3, R8, c[0x0][0x2c8], RZ ;  /* 0x0000b20008032a27 */ /* 0x000fc800078e00ff */
[----:B------:R-:W-:-:S04]  /*2570*/  IMAD.HI R4, R4, 0x66666667, RZ ;  /* 0x6666666704047827 */ /* 0x000fc800078e02ff */
[----:B------:R-:W-:Y:S01]  /*2580*/  IMAD.MOV.U32 R0, RZ, RZ, R8 ;  /* 0x000000ffff007224 */ /* 0x000fe200078e0008 */
[----:B------:R-:W-:Y:S01]  /*2590*/  @P2 SHF.R.U32.HI R0, RZ, c[0x0][0x2cc], R3 ;  /* 0x0000b300ff002a19 */ /* 0x000fe20000011603 */
[----:B------:R-:W-:Y:S01]  /*25a0*/  IMAD.IADD R229, R7, 0x1, -R252 ;  /* 0x0000000107e57824 */ /* 0x000fe200078e0afc */
[----:B------:R-:W-:-:S03]  /*25b0*/  SHF.R.U32.HI R3, RZ, 0x1f, R4 ;  /* 0x0000001fff037819 */ /* 0x000fc60000011604 */
[----:B------:R-:W-:Y:S01]  /*25c0*/  IMAD.IADD R0, R229, 0x1, R0 ;  /* 0x00000001e5007824 */ /* 0x000fe200078e0200 */
[----:B-1----:R-:W-:-:S04]  /*25d0*/  LEA.HI.SX32 R7, R4, R3, 0x1b ;  /* 0x0000000304077211 */ /* 0x002fc800078fdaff */
        /* <DEDUP_REMOVED lines=12> */
.L_x_2828:
[----:B------:R-:W-:-:S13]  /*26a0*/  ISETP.NE.AND P0, PT, R6, 0x1, PT ;  /* 0x000000010600780c */ /* 0x000fda0003f05270 */
[----:B------:R-:W-:-:S05]  /*26b0*/  @P0 IMAD.HI.U32 R4, R0, c[0x0][0x330], RZ ;  /* 0x0000cc0000040a27 */ /* 0x000fca00078e00ff */
[----:B------:R-:W-:Y:S02]  /*26c0*/  @P0 SHF.R.U32.HI R0, RZ, c[0x0][0x334], R4 ;  /* 0x0000cd00ff000a19 */ /* 0x000fe40000011604 */
.L_x_2829:
[----:B------:R-:W-:Y:S05]  /*26d0*/  BSYNC B0 ;  /* 0x0000000000007941 */ /* 0x000fea0003800000 */
.L_x_2827:
[----:B------:R-:W-:-:S05]  /*26e0*/  IMAD R0, R0, c[0x0][0x32c], RZ ;  /* 0x0000cb0000007a24 */ /* 0x000fca00078e02ff */
[----:B------:R-:W-:-:S04]  /*26f0*/  IMNMX R3, R3, R0, !PT ;  /* 0x0000000003037217 */ /* 0x000fc80007800200 */
.L_x_2826:
        /* <DEDUP_REMOVED lines=48> */
.L_x_2831:
[----:B------:R-:W-:Y:S05]  /*2a00*/  BSYNC B0 ;  /* 0x0000000000007941 */ /* 0x000fea0003800000 */
.L_x_2830:
        /* <DEDUP_REMOVED lines=90> */
[----:B------:R-:W-:Y:S01]  /*2fb0*/  @P1 LEA R4, P2, R16, R4, 0x6 ;  /* 0x0000000410041211 */ /* 0x000fe200078430ff */
[----:B------:R-:W-:Y:S02]  /*2fc0*/  IMAD R3, R3, c[0x0][0x290], RZ ;  /* 0x0000a40003037a24 */ /* 0x000fe400078e02ff */
[----:B------:R-:W-:Y:S01]  /*2fd0*/  IMAD.WIDE.U32 R6, R130, c[0x0][0x280], R128 ;  /* 0x0000a00082067a25 */ /* 0x000fe200078e0080 */
        /* <DEDUP_REMOVED lines=125> */
.L_x_2867:
        /* <DEDUP_REMOVED lines=9> */
[----:B------:R1:W5:Y:S01]  /*3840*/  LDL R155, [R1+0x8] ;  /* 0x00000800019b7983 */ /* 0x0003620000100800 */
[----:B------:R-:W-:Y:S01]  /*3850*/  WARPSYNC 0xffffffff ;  /* 0xffffffff00007948 */ /* 0x000fe20003800000 */
[----:B------:R-:W-:Y:S01]  /*3860*/  @P1 IMAD.HI.U32 R5, R4, c[0x0][0x2bc], RZ ;  /* 0x0000af0004051a27 */ /* 0x000fe200078e00ff */
[----:B------:R-:W-:Y:S01]  /*3870*/  ISETP.GE.AND P2, PT, R152, 0x1, PT ;  /* 0x000000019800780c */ /* 0x000fe20003f46270 */
[----:B------:R1:W5:Y:S01]  /*3880*/  LDL R154, [R1+0xc] ;  /* 0x00000c00019a7983 */ /* 0x0003620000100800 */
[----:B------:R-:W-:Y:S02]  /*3890*/  BSSY B2, `(.L_x_2833) ;  /* 0x0000416000027945 */ /* 0x000fe40003800000 */
        /* <DEDUP_REMOVED lines=64> */
.L_x_2837:
[----:B------:R-:W-:Y:S05]  /*3ca0*/  BSYNC B0 ;  /* 0x0000000000007941 */ /* 0x000fea0003800000 */
.L_x_2836:
        /* <DEDUP_REMOVED lines=40> */
.L_x_2839:
[----:B------:R-:W-:Y:S05]  /*3f30*/  BSYNC B0 ;  /* 0x0000000000007941 */ /* 0x000fea0003800000 */
.L_x_2838:
        /* <DEDUP_REMOVED lines=39> */
.L_x_2841:
[----:B------:R-:W-:Y:S05]  /*41b0*/  BSYNC B0 ;  /* 0x0000000000007941 */ /* 0x000fea0003800000 */
.L_x_2840:
        /* <DEDUP_REMOVED lines=75> */
.L_x_2845:
[----:B------:R-:W-:Y:S05]  /*4670*/  BSYNC B0 ;  /* 0x0000000000007941 */ /* 0x000fea0003800000 */
.L_x_2844:
        /* <DEDUP_REMOVED lines=57> */
.L_x_2843:
[----:B------:R-:W-:Y:S05]  /*4a10*/  BSYNC B1 ;  /* 0x0000000000017941 */ /* 0x000fea0003800000 */
.L_x_2842:
        /* <DEDUP_REMOVED lines=62> */
.L_x_2849:
[----:B------:R-:W-:Y:S05]  /*4e00*/  BSYNC B0 ;  /* 0x0000000000007941 */ /* 0x000fea0003800000 */
.L_x_2848:
        /* <DEDUP_REMOVED lines=57> */
.L_x_2847:
[----:B------:R-:W-:Y:S05]  /*51a0*/  BSYNC B1 ;  /* 0x0000000000017941 */ /* 0x000fea0003800000 */
.L_x_2846:
        /* <DEDUP_REMOVED lines=61> */
.L_x_2852:
[----:B------:R-:W-:Y:S05]  /*5580*/  BSYNC B0 ;  /* 0x0000000000007941 */ /* 0x000fea0003800000 */
.L_x_2851:
        /* <DEDUP_REMOVED lines=58> */
.L_x_2835:
        /* <DEDUP_REMOVED lines=212> */
.L_x_2854:
[----:B------:R-:W-:Y:S05]  /*6670*/  BSYNC B0 ;  /* 0x0000000000007941 */ /* 0x000fea0003800000 */
.L_x_2853:
        /* <DEDUP_REMOVED lines=126> */
.L_x_2856:
[----:B------:R-:W-:Y:S05]  /*6e60*/  BSYNC B0 ;  /* 0x0000000000007941 */ /* 0x000fea0003800000 */
.L_x_2855:
        /* <DEDUP_REMOVED lines=128> */
.L_x_2834:
        /* <DEDUP_REMOVED lines=11> */
[----:B-----5:R-:W1:Y:S01]  /*7720*/  @!P1 LDS.128 R8, [R155+0x2800] ;  /* 0x002800009b089984 */ /* 0x020e620000000c00 */
        /* <DEDUP_REMOVED lines=9> */
.L_x_2858:
[----:B-12---:R-:W-:Y:S05]  /*77c0*/  BSYNC B0 ;  /* 0x0000000000007941 */ /* 0x006fea0003800000 */
.L_x_2857:
[----:B------:R1:W2:Y:S01]  /*77d0*/  SHFL.IDX PT, R5, R70, 0x1, 0x1c1f ;  /* 0x003c1f0046057f89 */ /* 0x0002a200000e0000 */
[----:B------:R-:W-:Y:S01]  /*77e0*/  ISETP.GE.AND P0, PT, R3, 0x21, PT ;  /* 0x000000210300780c */ /* 0x000fe20003f06270 */
[----:B------:R-:W-:Y:S02]  /*77f0*/  BSSY B0, `(.L_x_2859) ;  /* 0x000000f000007945 */ /* 0x000fe40003800000 */
[----:B---3--:R1:W3:Y:S10]  /*7800*/  SHFL.IDX PT, R4, R71, 0x1, 0x1c1f ;  /* 0x003c1f0047047f89 */ /* 0x0082f400000e0000 */
[----:B------:R-:W-:-:S05]  /*7810*/  @!P0 BRA `(.L_x_2860) ;  /* 0x000000c000008947 */ /* 0x000fca0003800000 */
[C---:B------:R-:W-:Y:S11]  /*7820*/  ISETP.GE.AND P1, PT, R88.reuse, c[0x0][0x1d4], PT ;  /* 0x0000750058007a0c */ /* 0x040ff60003f26270 */
[----:B------:R-:W-:Y:S02]  /*7830*/  @!UPT UIADD3 URZ, URZ, URZ, URZ ;  /* 0x0000003f3f3ff290 */ /* 0x000fe4000fffe03f */
[----:B-----5:R-:W4:Y:S01]  /*7840*/  @!P1 LDS.128 R8, [R155+0x3800] ;  /* 0x003800009b089984 */ /* 0x020f220000000c00 */
        /* <DEDUP_REMOVED lines=9> */
.L_x_2860:
[----:B------:R-:W-:Y:S05]  /*78e0*/  BSYNC B0 ;  /* 0x0000000000007941 */ /* 0x000fea0003800000 */
.L_x_2859:
[----:B--2---:R2:W4:Y:S01]  /*78f0*/  SHFL.IDX PT, R5, R70, 0x2, 0x1c1f ;  /* 0x005c1f0046057f89 */ /* 0x00452200000e0000 */
[----:B------:R-:W-:Y:S03]  /*7900*/  ISETP.GE.AND P0, PT, R3, 0x41, PT ;  /* 0x000000410300780c */ /* 0x000fe60003f06270 */
[----:B---3--:R2:W3:Y:S10]  /*7910*/  SHFL.IDX PT, R4, R71, 0x2, 0x1c1f ;  /* 0x005c1f0047047f89 */ /* 0x0084f400000e0000 */
[----:B------:R-:W-:-:S05]  /*7920*/  @!P0 BRA `(.L_x_2850) ;  /* 0x000000c000008947 */ /* 0x000fca0003800000 */
[C---:B------:R-:W-:Y:S11]  /*7930*/  ISETP.GE.AND P1, PT, R88.reuse, c[0x0][0x1d4], PT ;  /* 0x0000750058007a0c */ /* 0x040ff60003f26270 */
[----:B------:R-:W-:Y:S02]  /*7940*/  @!UPT UIADD3 URZ, URZ, URZ, URZ ;  /* 0x0000003f3f3ff290 */ /* 0x000fe4000fffe03f */
[----:B-----5:R-:W1:Y:S01]  /*7950*/  @!P1 LDS.128 R8, [R155+0x4800] ;  /* 0x004800009b089984 */ /* 0x020e620000000c00 */
[CC--:B---3--:R-:W-:Y:S04]  /*7960*/  @!P1 LEA R6, P0, R88.reuse, R4.reuse, 0x1 ;  /* 0x0000000458069211 */ /* 0x0c8fe800078008ff */
[-C--:B----4-:R-:W-:Y:S02]  /*7970*/  @!P1 LEA.HI.X R7, R88, R5.reuse, R89, 0x1, P0 ;  /* 0x0000000558079211 */ /* 0x090fe400000f0c59 */
[C---:B------:R-:W-:Y:S11]  /*7980*/  ISETP.GE.AND P0, PT, R228.reuse, c[0x0][0x1d4], PT ;  /* 0x00007500e4007a0c */ /* 0x040ff60003f06270 */
[----:B------:R-:W-:Y:S02]  /*7990*/  @!UPT UIADD3 URZ, URZ, URZ, URZ ;  /* 0x0000003f3f3ff290 */ /* 0x000fe4000fffe03f */
[C---:B------:R-:W-:Y:S04]  /*79a0*/  @!P0 LEA R4, P2, R228.reuse, R4, 0x1 ;  /* 0x00000004e4048211 */ /* 0x040fe800078408ff */
[----:B------:R-:W-:Y:S01]  /*79b0*/  @!P0 LEA.HI.X R5, R228, R5, R156, 0x1, P2 ;  /* 0x00000005e4058211 */ /* 0x000fe200010f0c9c */
[----:B-1----:R-:W-:Y:S04]  /*79c0*/  @!P1 ST.E.128 [R6.64], R8 ;  /* 0x0000000806009985 */ /* 0x002fe8000c101d08 */
[----:B------:R-:W1:Y:S04]  /*79d0*/  @!P0 LDS.128 R8, [R154+0x4800] ;  /* 0x004800009a088984 */ /* 0x000e680000000c00 */
[----:B-1----:R1:W-:Y:S02]  /*79e0*/  @!P0 ST.E.128 [R4.64], R8 ;  /* 0x0000000804008985 */ /* 0x0023e4000c101d08 */
.L_x_2850:
[----:B------:R-:W-:Y:S05]  /*79f0*/  BSYNC B2 ;  /* 0x0000000000027941 */ /* 0x000fea0003800000 */
.L_x_2833:
        /* <DEDUP_REMOVED lines=10> */
[C---:B------:R-:W-:Y:S01]  /*7aa0*/  ISETP.GE.AND P1, PT, R3.reuse, 0x31, PT ;  /* 0x000000310300780c */ /* 0x040fe20003f26270 */
        /* <DEDUP_REMOVED lines=79> */
[----:B-----5:R-:W1:Y:S01]  /*7fa0*/  @!P1 LDS.128 R8, [R155] ;  /* 0x000000009b089984 */ /* 0x020e620000000c00 */
        /* <DEDUP_REMOVED lines=9> */
.L_x_2862:
[----:B-123--:R-:W-:Y:S05]  /*8040*/  BSYNC B0 ;  /* 0x0000000000007941 */ /* 0x00efea0003800000 */
.L_x_2861:
[----:B------:R1:W2:Y:S01]  /*8050*/  SHFL.IDX PT, R5, R17, 0x1, 0x1c1f ;  /* 0x003c1f0011057f89 */ /* 0x0002a200000e0000 */
[----:B------:R-:W-:Y:S01]  /*8060*/  ISETP.GE.AND P0, PT, R3, 0x21, PT ;  /* 0x000000210300780c */ /* 0x000fe20003f06270 */
[----:B------:R-:W-:Y:S02]  /*8070*/  BSSY B0, `(.L_x_2863) ;  /* 0x000000f000007945 */ /* 0x000fe40003800000 */
[----:B------:R1:W3:Y:S10]  /*8080*/  SHFL.IDX PT, R4, R18, 0x1, 0x1c1f ;  /* 0x003c1f0012047f89 */ /* 0x0002f400000e0000 */
        /* <DEDUP_REMOVED lines=13> */
.L_x_2864:
[----:B------:R-:W-:Y:S05]  /*8160*/  BSYNC B0 ;  /* 0x0000000000007941 */ /* 0x000fea0003800000 */
.L_x_2863:
[----:B--2---:R2:W4:Y:S01]  /*8170*/  SHFL.IDX PT, R5, R17, 0x2, 0x1c1f ;  /* 0x005c1f0011057f89 */ /* 0x00452200000e0000 */
[----:B------:R-:W-:Y:S01]  /*8180*/  ISETP.GE.AND P0, PT, R3, 0x41, PT ;  /* 0x000000410300780c */ /* 0x000fe20003f06270 */
[----:B------:R-:W-:Y:S02]  /*8190*/  BSSY B0, `(.L_x_2865) ;  /* 0x000000f000007945 */ /* 0x000fe40003800000 */
        /* <DEDUP_REMOVED lines=14> */
.L_x_2866:
[----:B------:R-:W-:Y:S05]  /*8280*/  BSYNC B0 ;  /* 0x0000000000007941 */ /* 0x000fea0003800000 */
.L_x_2865:
        /* <DEDUP_REMOVED lines=33> */
.L_x_2832:
[----:B-1----:R-:W3:Y:S01]  /*84a0*/  LDL R11, [R1+0x44] ;  /* 0x00004400010b7983 */ /* 0x002ee20000100800 */
[----:B------:R-:W-:-:S03]  /*84b0*/  IMAD.MOV.U32 R0, RZ, RZ, c[0x0][0x2c4] ;  /* 0x0000b100ff007624 */ /* 0x000fc600078e00ff */
[----:B------:R-:W4:Y:S02]  /*84c0*/  LDL R2, [R1] ;  /* 0x0000000001027983 */ /* 0x000f240000100800 */
[----:B------:R-:W-:Y:S01]  /*84d0*/  ISETP.NE.AND P3, PT, R0, 0x1, PT ;  /* 0x000000010000780c */ /* 0x000fe20003f65270 */
[----:B------:R-:W-:-:S05]  /*84e0*/  IMAD.MOV.U32 R4, RZ, RZ, c[0x0][0x32c] ;  /* 0x0000cb00ff047624 */ /* 0x000fca00078e00ff */
[----:B------:R-:W-:Y:S02]  /*84f0*/  ISETP.GE.AND P1, PT, R4, 0x1, PT ;  /* 0x000000010400780c */ /* 0x000fe40003f26270 */
[----:B---3--:R-:W-:-:S05]  /*8500*/  IADD3 R0, R11, 0x7f, RZ ;  /* 0x0000007f0b007810 */ /* 0x008fca0007ffe0ff */
[----:B------:R-:W-:Y:S01]  /*8510*/  @P3 IMAD.HI.U32 R3, R0, c[0x0][0x2c8], RZ ;  /* 0x0000b20000033a27 */ /* 0x000fe200078e00ff */
[----:B----4-:R-:W-:-:S04]  /*8520*/  IADD3 R2, R2, 0x1, -R252 ;  /* 0x0000000102027810 */ /* 0x010fc80007ffe8fc */
        /* <DEDUP_REMOVED lines=15> */
.L_x_2870:
[----:B------:R-:W-:-:S13]  /*8620*/  ISETP.NE.AND P0, PT, R4, 0x1, PT ;  /* 0x000000010400780c */ /* 0x000fda0003f05270 */
[----:B------:R-:W-:-:S05]  /*8630*/  @P0 IMAD.HI.U32 R0, R2, c[0x0][0x330], RZ ;  /* 0x0000cc0002000a27 */ /* 0x000fca00078e00ff */
[----:B------:R-:W-:Y:S02]  /*8640*/  @P0 SHF.R.U32.HI R2, RZ, c[0x0][0x334], R0 ;  /* 0x0000cd00ff020a19 */ /* 0x000fe40000011600 */
.L_x_2871:
[----:B------:R-:W-:Y:S05]  /*8650*/  BSYNC B0 ;  /* 0x0000000000007941 */ /* 0x000fea0003800000 */
.L_x_2869:
[----:B------:R-:W-:-:S05]  /*8660*/  IMAD R2, R2, R4, c[0x0][0x32c] ;  /* 0x0000cb0002027624 */ /* 0x000fca00078e0204 */
[----:B------:R-:W-:-:S04]  /*8670*/  IMNMX R3, R3, R2, PT ;  /* 0x0000000203037217 */ /* 0x000fc80003800200 */
.L_x_2868:
        /* <DEDUP_REMOVED lines=21> */
.L_x_2874:
[----:B------:R-:W-:-:S04]  /*87d0*/  MOV R3, c[0x0][0x32c] ;  /* 0x0000cb0000037a02 */ /* 0x000fc80000000f00 */
[----:B------:R-:W-:-:S13]  /*87e0*/  ISETP.NE.AND P0, PT, R3, 0x1, PT ;  /* 0x000000010300780c */ /* 0x000fda0003f05270 */
[----:B------:R-:W-:-:S05]  /*87f0*/  @P0 IMAD.HI.U32 R3, R0, c[0x0][0x330], RZ ;  /* 0x0000cc0000030a27 */ /* 0x000fca00078e00ff */
[----:B------:R-:W-:Y:S02]  /*8800*/  @P0 SHF.R.U32.HI R0, RZ, c[0x0][0x334], R3 ;  /* 0x0000cd00ff000a19 */ /* 0x000fe40000011603 */
.L_x_2875:
[----:B------:R-:W-:Y:S05]  /*8810*/  BSYNC B0 ;  /* 0x0000000000007941 */ /* 0x000fea0003800000 */
.L_x_2873:
[----:B------:R-:W-:-:S05]  /*8820*/  IMAD R0, R0, c[0x0][0x32c], RZ ;  /* 0x0000cb0000007a24 */ /* 0x000fca00078e02ff */
[----:B------:R-:W-:-:S05]  /*8830*/  IMNMX R2, R2, R0, !PT ;  /* 0x0000000002027217 */ /* 0x000fca0007800200 */
.L_x_2872:
        /* <DEDUP_REMOVED lines=37> */
.L_x_2877:
[----:B------:R-:W-:Y:S05]  /*8a90*/  BSYNC B0 ;  /* 0x0000000000007941 */ /* 0x000fea0003800000 */
.L_x_2876:
        /* <DEDUP_REMOVED lines=95> */
.L_x_3122:
[----:B------:R-:W-:Y:S05]  /*9090*/  BRA.DIV ~URZ, `(.L_x_2880) ;  /* 0x0001d4727f007947 */ /* 0x000fea000b800000 */
[----:B------:R3:W4:Y:S02]  /*90a0*/  SHFL.IDX PT, R2, R6, RZ, 0x181f ;  /* 0x00181fff06027589 */ /* 0x00072400000e0000 */
.L_x_3123:
        /* <DEDUP_REMOVED lines=10> */
.L_x_2882:
[----:B------:R-:W-:Y:S05]  /*9150*/  BSYNC B0 ;  /* 0x0000000000007941 */ /* 0x000fea0003800000 */
.L_x_2881:
[----:B------:R-:W-:Y:S05]  /*9160*/  BRA.DIV ~URZ, `(.L_x_2883) ;  /* 0x0001d4127f007947 */ /* 0x000fea000b800000 */
[----:B--2---:R2:W1:Y:S04]  /*9170*/  SHFL.IDX PT, R7, R5, 0x1, 0x181f ;  /* 0x00381f0005077f89 */ /* 0x00446800000e0000 */
[----:B----4-:R2:W4:Y:S02]  /*9180*/  SHFL.IDX PT, R2, R6, 0x1, 0x181f ;  /* 0x00381f0006027f89 */ /* 0x01052400000e0000 */
.L_x_3124:
        /* <DEDUP_REMOVED lines=10> */
.L_x_2885:
[----:B------:R-:W-:Y:S05]  /*9230*/  BSYNC B0 ;  /* 0x0000000000007941 */ /* 0x000fea0003800000 */
.L_x_2884:
[----:B------:R-:W-:Y:S05]  /*9240*/  BRA.DIV ~URZ, `(.L_x_2886) ;  /* 0x0001d4027f007947 */ /* 0x000fea000b800000 */
[----:B-1----:R1:W2:Y:S02]  /*9250*/  SHFL.IDX PT, R7, R5, 0x2, 0x181f ;  /* 0x00581f0005077f89 */ /* 0x0022a400000e0000 */
.L_x_3125:
[----:B------:R-:W-:Y:S05]  /*9260*/  BRA.DIV ~URZ, `(.L_x_2887) ;  /* 0x0001d4527f007947 */ /* 0x000fea000b800000 */
[----:B----4-:R4:W1:Y:S02]  /*9270*/  SHFL.IDX PT, R2, R6, 0x2, 0x181f ;  /* 0x00581f0006027f89 */ /* 0x01086400000e0000 */
.L_x_3126:
        /* <DEDUP_REMOVED lines=10> */
.L_x_2889:
[----:B------:R-:W-:Y:S05]  /*9320*/  BSYNC B0 ;  /* 0x0000000000007941 */ /* 0x000fea0003800000 */
.L_x_2888:
[----:B------:R-:W-:Y:S05]  /*9330*/  BRA.DIV ~URZ, `(.L_x_2890) ;  /* 0x0001d3f27f007947 */ /* 0x000fea000b800000 */
[----:B--2---:R2:W3:Y:S04]  /*9340*/  SHFL.IDX PT, R7, R5, 0x3, 0x181f ;  /* 0x00781f0005077f89 */ /* 0x0044e800000e0000 */
[----:B-1----:R2:W1:Y:S02]  /*9350*/  SHFL.IDX PT, R2, R6, 0x3, 0x181f ;  /* 0x00781f0006027f89 */ /* 0x00246400000e0000 */
.L_x_3127:
        /* <DEDUP_REMOVED lines=10> */
.L_x_2892:
[----:B------:R-:W-:Y:S05]  /*9400*/  BSYNC B0 ;  /* 0x0000000000007941 */ /* 0x000fea0003800000 */
.L_x_2891:
[----:B------:R-:W-:Y:S05]  /*9410*/  BRA.DIV ~URZ, `(.L_x_2893) ;  /* 0x0001d3e27f007947 */ /* 0x000fea000b800000 */
[----:B---3--:R3:W2:Y:S02]  /*9420*/  SHFL.IDX PT, R7, R5, 0x4, 0x181f ;  /* 0x00981f0005077f89 */ /* 0x0086a400000e0000 */
.L_x_3128:
[----:B------:R-:W-:Y:S05]  /*9430*/  BRA.DIV ~URZ, `(.L_x_2894) ;  /* 0x0001d4327f007947 */ /* 0x000fea000b800000 */
[----:B-1----:R1:W3:Y:S02]  /*9440*/  SHFL.IDX PT, R2, R6, 0x4, 0x181f ;  /* 0x00981f0006027f89 */ /* 0x0022e400000e0000 */
.L_x_3129:
        /* <DEDUP_REMOVED lines=10> */
.L_x_2896:
[----:B------:R-:W-:Y:S05]  /*94f0*/  BSYNC B0 ;  /* 0x0000000000007941 */ /* 0x000fea0003800000 */
.L_x_2895:
[----:B------:R-:W-:Y:S05]  /*9500*/  BRA.DIV ~URZ, `(.L_x_2897) ;  /* 0x0001d3d27f007947 */ /* 0x000fea000b800000 */
[----:B--2---:R2:W1:Y:S04]  /*9510*/  SHFL.IDX PT, R7, R5, 0x5, 0x181f ;  /* 0x00b81f0005077f89 */ /* 0x00446800000e0000 */
[----:B---3--:R2:W3:Y:S02]  /*9520*/  SHFL.IDX PT, R2, R6, 0x5, 0x181f ;  /* 0x00b81f0006027f89 */ /* 0x0084e400000e0000 */
.L_x_3130:
        /* <DEDUP_REMOVED lines=10> */
.L_x_2899:
[----:B------:R-:W-:Y:S05]  /*95d0*/  BSYNC B0 ;  /* 0x0000000000007941 */ /* 0x000fea0003800000 */
.L_x_2898:
[----:B------:R-:W-:Y:S05]  /*95e0*/  BRA.DIV ~URZ, `(.L_x_2900) ;  /* 0x0001d3c27f007947 */ /* 0x000fea000b800000 */
[----:B-1----:R1:W2:Y:S02]  /*95f0*/  SHFL.IDX PT, R7, R5, 0x6, 0x181f ;  /* 0x00d81f0005077f89 */ /* 0x0022a400000e0000 */
.L_x_3131:
[----:B------:R-:W-:Y:S05]  /*9600*/  BRA.DIV ~URZ, `(.L_x_2901) ;  /* 0x0001d4127f007947 */ /* 0x000fea000b800000 */
[----:B---3--:R3:W1:Y:S02]  /*9610*/  SHFL.IDX PT, R2, R6, 0x6, 0x181f ;  /* 0x00d81f0006027f89 */ /* 0x00866400000e0000 */
.L_x_3132:
        /* <DEDUP_REMOVED lines=10> */
.L_x_2903:
[----:B------:R-:W-:Y:S05]  /*96c0*/  BSYNC B0 ;  /* 0x0000000000007941 */ /* 0x000fea0003800000 */
.L_x_2902:
[----:B------:R-:W-:Y:S05]  /*96d0*/  BRA.DIV ~URZ, `(.L_x_2904) ;  /* 0x0001d3b27f007947 */ /* 0x000fea000b800000 */
[----:B-12---:R-:W1:Y:S04]  /*96e0*/  SHFL.IDX PT, R5, R5, 0x7, 0x181f ;  /* 0x00f81f0005057f89 */ /* 0x006e6800000e0000 */
[----:B------:R2:W3:Y:S02]  /*96f0*/  SHFL.IDX PT, R3, R6, 0x7, 0x181f ;  /* 0x00f81f0006037f89 */ /* 0x0004e400000e0000 */
.L_x_3133:
        /* <DEDUP_REMOVED lines=18> */
[----:B------:R-:W5:Y:S04]  /*9820*/  LDL R9, [R1] ;  /* 0x0000000001097983 */ /* 0x000f680000100800 */
[----:B--2---:R-:W2:Y:S01]  /*9830*/  LDL R181, [R1+0x48] ;  /* 0x0000480001b57983 */ /* 0x004ea20000100800 */
[----:B------:R-:W-:Y:S02]  /*9840*/  IMAD.MOV.U32 R64, RZ, RZ, 0x50 ;  /* 0x00000050ff407424 */ /* 0x000fe400078e00ff */
[----:B------:R-:W-:-:S02]  /*9850*/  IMAD.MOV.U32 R2, RZ, RZ, c[0x0][0x2b8] ;  /* 0x0000ae00ff027624 */ /* 0x000fc400078e00ff */
[----:B------:R-:W-:-:S03]  /*9860*/  IMAD R172, R230, R64, -0x50 ;  /* 0xffffffb0e6ac7424 */ /* 0x000fc600078e0240 */
[----:B------:R-:W-:Y:S01]  /*9870*/  ISETP.NE.AND P5, PT, R2, 0x1, PT ;  /* 0x000000010200780c */ /* 0x000fe20003fa5270 */
[----:B------:R-:W-:Y:S01]  /*9880*/  IMAD.MOV.U32 R215, RZ, RZ, RZ ;  /* 0x000000ffffd77224 */ /* 0x000fe200078e00ff */
[----:B------:R-:W-:Y:S01]  /*9890*/  BAR.SYNC.DEFER_BLOCKING 0x0 ;  /* 0x0000000000007b1d */ /* 0x000fe20000010000 */
[----:B---3--:R-:W-:-:S05]  /*98a0*/  IMAD.IADD R3, R180, 0x1, R172 ;  /* 0x00000001b4037824 */ /* 0x008fca00078e02ac */
[C---:B-----5:R-:W-:Y:S01]  /*98b0*/  ISETP.GE.AND P0, PT, R3.reuse, R9, PT ;  /* 0x000000090300720c */ /* 0x060fe20003f06270 */
[----:B--2---:R-:W-:-:S03]  /*98c0*/  IMAD.IADD R3, R3, 0x1, R181 ;  /* 0x0000000103037824 */ /* 0x004fc600078e02b5 */
[----:B------:R-:W-:Y:S01]  /*98d0*/  ISETP.GT.OR P0, PT, R180, 0x4f, P0 ;  /* 0x0000004fb400780c */ /* 0x000fe20000704670 */
[----:B------:R-:W-:-:S04]  /*98e0*/  @P5 IMAD.HI.U32 R4, R3, c[0x0][0x2bc], RZ ;  /* 0x0000af0003045a27 */ /* 0x000fc800078e00ff */
[----:B------:R-:W-:Y:S01]  /*98f0*/  IMAD.MOV.U32 R2, RZ, RZ, R3 ;  /* 0x000000ffff027224 */ /* 0x000fe200078e0003 */
[----:B------:R-:W-:-:S07]  /*9900*/  @P5 SHF.R.U32.HI R2, RZ, c[0x0][0x2c0], R4 ;  /* 0x0000b000ff025a19 */ /* 0x000fce0000011604 */
[----:B------:R-:W-:-:S04]  /*9910*/  @!P0 IADD3 R5, P1, R2, R178, RZ ;  /* 0x000000b202058210 */ /* 0x000fc80007f3e0ff */
[----:B----4-:R-:W-:Y:S02]  /*9920*/  @!P0 LEA.HI.X.SX32 R6, R2, R175, 0x1, P1 ;  /* 0x000000af02068211 */ /* 0x010fe400008f0eff */
        /* <DEDUP_REMOVED lines=24> */
[----:B------:R-:W-:-:S04]  /*9ab0*/  LOP3.LUT R209, R209, 0xfffffff7, RZ, 0xc0, !PT ;  /* 0xfffffff7d1d17812 */ /* 0x000fc800078ec0ff */
[----:B------:R-:W-:Y:S02]  /*9ac0*/  @P5 LOP3.LUT R209, R209, 0x8, RZ, 0xfc, !PT ;  /* 0x00000008d1d15812 */ /* 0x000fe400078efcff */
[----:B------:R-:W-:Y:S02]  /*9ad0*/  LOP3.LUT R208, R208, 0xfffffeff, RZ, 0xc0, !PT ;  /* 0xfffffeffd0d07812 */ /* 0x000fe400078ec0ff */
[----:B------:R-:W-:Y:S02]  /*9ae0*/  LOP3.LUT R209, R209, 0xfffffffd, RZ, 0xc0, !PT ;  /* 0xfffffffdd1d17812 */ /* 0x000fe400078ec0ff */
        /* <DEDUP_REMOVED lines=35> */
[----:B-1----:R-:W-:Y:S02]  /*9d20*/  @P0 LEA.HI.X R3, R248, R3, R249, 0x1, P2 ;  /* 0x00000003f8030211 */ /* 0x002fe400010f0cf9 */
[----:B------:R-:W-:-:S03]  /*9d30*/  ISETP.GT.AND P3, PT, R180, 0x4f, PT ;  /* 0x0000004fb400780c */ /* 0x000fc60003f64270 */
[----:B------:R3:W-:Y:S01]  /*9d40*/  @P0 LDGSTS.E.BYPASS.LTC128B.128 [R210+0x4900], [R2.64], !P6 ;  /* 0x0490000002d20fae */ /* 0x0007e2000f101d48 */
[----:B------:R-:W-:-:S03]  /*9d50*/  ISETP.LT.AND P0, PT, RZ, c[0x0][0x27c], PT ;  /* 0x00009f00ff007a0c */ /* 0x000fc60003f01270 */
[----:B------:R-:W0:Y:S06]  /*9d60*/  LDGDEPBAR ;  /* 0x00000000000079af */ /* 0x000e2c0000000000 */
[----:B------:R-:W-:-:S04]  /*9d70*/  @P3 LOP3.LUT R209, R209, 0x2, RZ, 0xfc, !PT ;  /* 0x00000002d1d13812 */ /* 0x000fc800078efcff */
[----:B------:R-:W-:Y:S05]  /*9d80*/  @P0 BRA `(.L_x_2905) ;  /* 0x0000002000000947 */ /* 0x000fea0003800000 */
[----:B------:R-:W-:-:S04]  /*9d90*/  DEPBAR.LE SB0, 0x1 ;  /* 0x000080400000791a */ /* 0x000fc80000000000 */
[----:B------:R-:W-:Y:S05]  /*9da0*/  BRA `(.L_x_2906) ;  /* 0x00004b9000007947 */ /* 0x000fea0003800000 */
.L_x_2905:
[----:B------:R-:W2:Y:S01]  /*9db0*/  LDL R63, [R1+0x44] ;  /* 0x00004400013f7983 */ /* 0x000ea20000100800 */
[----:B------:R-:W-:Y:S01]  /*9dc0*/  ULDC.U8 UR4, c[0x0][0x298] ;  /* 0x0000a60000047ab9 */ /* 0x000fe20000000000 */
[----:B---3--:R-:W-:Y:S01]  /*9dd0*/  SHF.R.S32.HI R2, RZ, 0x1f, R125 ;  /* 0x0000001fff027819 */ /* 0x008fe2000001147d */
[C---:B------:R-:W-:Y:S01]  /*9de0*/  IMAD.WIDE.U32 R6, R125.reuse, c[0x0][0x280], RZ ;  /* 0x0000a0007d067a25 */ /* 0x040fe200078e00ff */
        /* <DEDUP_REMOVED lines=67> */
.L_x_2909:
[----:B------:R-:W-:Y:S05]  /*a220*/  BSYNC B0 ;  /* 0x0000000000007941 */ /* 0x000fea0003800000 */
.L_x_2908:
        /* <DEDUP_REMOVED lines=49> */
.L_x_2911:
[----:B----4-:R-:W-:Y:S05]  /*a540*/  BSYNC B0 ;  /* 0x0000000000007941 */ /* 0x010fea0003800000 */
.L_x_2910:
        /* <DEDUP_REMOVED lines=51> */
.L_x_2913:
[----:B----4-:R-:W-:Y:S05]  /*a880*/  BSYNC B0 ;  /* 0x0000000000007941 */ /* 0x010fea0003800000 */
.L_x_2912:
        /* <DEDUP_REMOVED lines=49> */
.L_x_2915:
[----:B----4-:R-:W-:Y:S05]  /*aba0*/  BSYNC B0 ;  /* 0x0000000000007941 */ /* 0x010fea0003800000 */
.L_x_2914:
        /* <DEDUP_REMOVED lines=24> */
[----:B------:R-:W2:Y:S01]  /*ad30*/  LDL R65, [R1+0x8] ;  /* 0x0000080001417983 */ /* 0x000ea20000100800 */
[--C-:B------:R-:W-:Y:S02]  /*ad40*/  SHF.R.U32.HI R0, RZ, 0x10, R7.reuse ;  /* 0x00000010ff007819 */ /* 0x100fe40000011607 */
[----:B------:R-:W-:Y:S01]  /*ad50*/  SHF.R.U64 R24, R6, 0x10, R7 ;  /* 0x0000001006187819 */ /* 0x000fe20000001207 */
[----:B------:R-:W-:Y:S01]  /*ad60*/  HADD2.F32 R7, -RZ, R47.H1_H1 ;  /* 0x3000002fff077230 */ /* 0x000fe20000004100 */
[--C-:B------:R-:W-:Y:S02]  /*ad70*/  SHF.R.U64 R25, R10, 0x10, R11.reuse ;  /* 0x000000100a197819 */ /* 0x100fe4000000120b */
[----:B------:R-:W-:-:S05]  /*ad80*/  SHF.R.U32.HI R21, RZ, 0x10, R11 ;  /* 0x00000010ff157819 */ /* 0x000fca000001160b */
[----:B------:R-:W-:Y:S01]  /*ad90*/  HADD2.F32 R22, -RZ, R21.H0_H0 ;  /* 0x20000015ff167230 */ /* 0x000fe20000004100 */
[----:B--2---:R-:W1:Y:S02]  /*ada0*/  LDS.128 R16, [R65+0x5000] ;  /* 0x0050000041107984 */ /* 0x004e640000000c00 */
        /* <DEDUP_REMOVED lines=35> */
.L_x_2919:
[----:B------:R-:W-:Y:S05]  /*afe0*/  BSYNC B0 ;  /* 0x0000000000007941 */ /* 0x000fea0003800000 */
.L_x_2918:
[----:B------:R-:W-:-:S13]  /*aff0*/  ISETP.GE.AND P0, PT, R95, c[0x0][0x27c], PT ;  /* 0x00009f005f007a0c */ /* 0x000fda0003f06270 */
[----:B------:R-:W-:Y:S05]  /*b000*/  @P0 BRA `(.L_x_2917) ;  /* 0x000002b000000947 */ /* 0x000fea0003800000 */
[----:B------:R-:W2:Y:S01]  /*b010*/  LDL R22, [R1+0xc] ;  /* 0x00000c0001167983 */ /* 0x000ea20000100800 */
        /* <DEDUP_REMOVED lines=42> */
.L_x_2917:
[----:B------:R-:W-:Y:S05]  /*b2c0*/  BSYNC B1 ;  /* 0x0000000000017941 */ /* 0x000fea0003800000 */
.L_x_2916:
[----:B------:R-:W-:Y:S01]  /*b2d0*/  IADD3 R0, R130, 0x20, RZ ;  /* 0x0000002082007810 */ /* 0x000fe20007ffe0ff */
[----:B------:R-:W-:Y:S03]  /*b2e0*/  BSSY B1, `(.L_x_2920) ;  /* 0x000005f000017945 */ /* 0x000fe60003800000 */
[----:B------:R-:W-:-:S13]  /*b2f0*/  ISETP.GE.AND P0, PT, R0, R46, PT ;  /* 0x0000002e0000720c */ /* 0x000fda0003f06270 */
[----:B------:R-:W-:Y:S05]  /*b300*/  @P0 BRA `(.L_x_2921) ;  /* 0x000005c000000947 */ /* 0x000fea0003800000 */
[----:B------:R-:W-:Y:S01]  /*b310*/  ISETP.GE.AND P0, PT, R128, c[0x0][0x27c], PT ;  /* 0x00009f0080007a0c */ /* 0x000fe20003f06270 */
[----:B------:R-:W-:-:S12]  /*b320*/  BSSY B0, `(.L_x_2922) ;  /* 0x000002d000007945 */ /* 0x000fd80003800000 */
[----:B------:R-:W-:Y:S05]  /*b330*/  @P0 BRA `(.L_x_2923) ;  /* 0x000002b000000947 */ /* 0x000fea0003800000 */
[----:B-1----:R-:W2:Y:S01]  /*b340*/  LDL R18, [R1+0x8] ;  /* 0x0000080001127983 */ /* 0x002ea20000100800 */
[--C-:B------:R-:W-:Y:S01]  /*b350*/  SHF.R.U64 R15, R2, 0x10, R3.reuse ;  /* 0x00000010020f7819 */ /* 0x100fe20000001203 */
[----:B------:R-:W-:Y:S01]  /*b360*/  HADD2.F32 R0, -RZ, R51.H0_H0 ;  /* 0x20000033ff007230 */ /* 0x000fe20000004100 */
[----:B------:R-:W-:Y:S02]  /*b370*/  SHF.R.U32.HI R3, RZ, 0x10, R3 ;  /* 0x00000010ff037819 */ /* 0x000fe40000011603 */
        /* <DEDUP_REMOVED lines=39> */
.L_x_2923:
[----:B------:R-:W-:Y:S05]  /*b5f0*/  BSYNC B0 ;  /* 0x0000000000007941 */ /* 0x000fea0003800000 */
.L_x_2922:
[----:B------:R-:W-:-:S13]  /*b600*/  ISETP.GE.AND P0, PT, R95, c[0x0][0x27c], PT ;  /* 0x00009f005f007a0c */ /* 0x000fda0003f06270 */
[----:B------:R-:W-:Y:S05]  /*b610*/  @P0 BRA `(.L_x_2921) ;  /* 0x000002b000000947 */ /* 0x000fea0003800000 */
[----:B-1----:R-:W2:Y:S01]  /*b620*/  LDL R18, [R1+0xc] ;  /* 0x00000c0001127983 */ /* 0x002ea20000100800 */
[----:B------:R-:W-:Y:S02]  /*b630*/  SHF.R.U32.HI R0, RZ, 0x10, R31 ;  /* 0x00000010ff007819 */ /* 0x000fe4000001161f */
[----:B------:R-:W-:Y:S02]  /*b640*/  SHF.R.U32.HI R2, RZ, 0x10, R37 ;  /* 0x00000010ff027819 */ /* 0x000fe40000011625 */
[----:B------:R-:W-:Y:S01]  /*b650*/  SHF.R.U64 R14, R30, 0x10, R31 ;  /* 0x000000101e0e7819 */ /* 0x000fe2000000121f */
[----:B------:R-:W-:Y:S01]  /*b660*/  HADD2.F32 R12, -RZ, R0.H0_H0 ;  /* 0x20000000ff0c7230 */ /* 0x000fe20000004100 */
[----:B------:R-:W-:Y:S01]  /*b670*/  SHF.R.U64 R16, R36, 0x10, R37 ;  /* 0x0000001024107819 */ /* 0x000fe20000001225 */
[----:B------:R-:W-:Y:S02]  /*b680*/  HADD2.F32 R0, -RZ, R53.H0_H0 ;  /* 0x20000035ff007230 */ /* 0x000fe40000004100 */
[----:B------:R-:W-:-:S02]  /*b690*/  HADD2.F32 R17, -RZ, R2.H0_H0 ;  /* 0x20000002ff117230 */ /* 0x000fc40000004100 */
[----:B------:R-:W-:Y:S01]  /*b6a0*/  HADD2.F32 R2, -RZ, R53.H1_H1 ;  /* 0x30000035ff027230 */ /* 0x000fe20000004100 */
        /* <DEDUP_REMOVED lines=14> */
[-C--:B------:R-:W-:Y:S02]  /*b790*/  FFMA.FTZ R13, R9, R2.reuse, -R13 ;  /* 0x00000002090d7223 */ /* 0x080fe4000001080d */
[----:B------:R-:W-:Y:S01]  /*b7a0*/  FFMA.FTZ R9, R8, R2, R5 ;  /* 0x0000000208097223 */ /* 0x000fe20000010005 */
[----:B------:R-:W-:Y:S01]  /*b7b0*/  HADD2.F32 R8, -RZ, R14.H0_H0 ;  /* 0x2000000eff087230 */ /* 0x000fe20000004100 */
[----:B------:R-:W-:Y:S01]  /*b7c0*/  FMUL.FTZ R12, R10, R12 ;  /* 0x0000000c0a0c7220 */ /* 0x000fe20000410000 */
[----:B------:R-:W-:Y:S01]  /*b7d0*/  HADD2.F32 R2, -RZ, R55.H0_H0 ;  /* 0x20000037ff027230 */ /* 0x000fe20000004100 */
[----:B------:R-:W-:-:S02]  /*b7e0*/  FMUL.FTZ R5, R6, R0 ;  /* 0x0000000006057220 */ /* 0x000fc40000410000 */
[----:B------:R-:W-:Y:S01]  /*b7f0*/  FFMA.FTZ R10, R7, R17, R12 ;  /* 0x00000011070a7223 */ /* 0x000fe2000001000c */
[----:B------:R-:W-:Y:S01]  /*b800*/  HADD2.F32 R12, -RZ, R16.H0_H0 ;  /* 0x20000010ff0c7230 */ /* 0x000fe20000004100 */
[----:B------:R-:W-:Y:S02]  /*b810*/  FMUL.FTZ R0, R11, R0 ;  /* 0x000000000b007220 */ /* 0x000fe40000410000 */
[-C--:B------:R-:W-:Y:S02]  /*b820*/  FMUL.FTZ R7, R3, R8.reuse ;  /* 0x0000000803077220 */ /* 0x080fe40000410000 */
[----:B------:R-:W-:Y:S02]  /*b830*/  FMUL.FTZ R8, R4, R8 ;  /* 0x0000000804087220 */ /* 0x000fe40000410000 */
[-C--:B------:R-:W-:Y:S02]  /*b840*/  FFMA.FTZ R5, R11, R2.reuse, -R5 ;  /* 0x000000020b057223 */ /* 0x080fe40000010805 */
[----:B------:R-:W-:-:S02]  /*b850*/  FFMA.FTZ R2, R6, R2, R0 ;  /* 0x0000000206027223 */ /* 0x000fc40000010000 */
[-C--:B------:R-:W-:Y:S01]  /*b860*/  FFMA.FTZ R0, R4, R12.reuse, -R7 ;  /* 0x0000000c04007223 */ /* 0x080fe20000010807 */
[----:B------:R-:W-:Y:S01]  /*b870*/  F2FP.PACK_AB R7, R10, R15 ;  /* 0x0000000f0a07723e */ /* 0x000fe200000000ff */
[----:B------:R-:W-:Y:S01]  /*b880*/  FFMA.FTZ R3, R3, R12, R8 ;  /* 0x0000000c03037223 */ /* 0x000fe20000010008 */
[----:B------:R-:W-:Y:S02]  /*b890*/  F2FP.PACK_AB R6, R2, R5 ;  /* 0x000000050206723e */ /* 0x000fe400000000ff */
[----:B------:R-:W-:Y:S02]  /*b8a0*/  F2FP.PACK_AB R4, R9, R13 ;  /* 0x0000000d0904723e */ /* 0x000fe400000000ff */
[----:B------:R-:W-:-:S05]  /*b8b0*/  F2FP.PACK_AB R5, R3, R0 ;  /* 0x000000000305723e */ /* 0x000fca00000000ff */
[----:B------:R1:W-:Y:S02]  /*b8c0*/  STS.128 [R18+0x6000], R4 ;  /* 0x0060000412007388 */ /* 0x0003e40000000c00 */
.L_x_2921:
[----:B------:R-:W-:Y:S05]  /*b8d0*/  BSYNC B1 ;  /* 0x0000000000017941 */ /* 0x000fea0003800000 */
.L_x_2920:
        /* <DEDUP_REMOVED lines=50> */
.L_x_2927:
[----:B------:R-:W-:Y:S05]  /*bc00*/  BSYNC B0 ;  /* 0x0000000000007941 */ /* 0x000fea0003800000 */
.L_x_2926:
        /* <DEDUP_REMOVED lines=45> */
.L_x_2925:
[----:B------:R-:W-:Y:S05]  /*bee0*/  BSYNC B1 ;  /* 0x0000000000017941 */ /* 0x000fea0003800000 */
.L_x_2924:
[----:B------:R-:W-:-:S04]  /*bef0*/  IADD3 R0, R130, 0x60, RZ ;  /* 0x0000006082007810 */ /* 0x000fc80007ffe0ff */
        /* <DEDUP_REMOVED lines=48> */
.L_x_2930:
[----:B------:R-:W-:Y:S05]  /*c200*/  BSYNC B0 ;  /* 0x0000000000007941 */ /* 0x000fea0003800000 */
.L_x_2929:
        /* <DEDUP_REMOVED lines=46> */
.L_x_2907:
        /* <DEDUP_REMOVED lines=76> */
.L_x_2932:
[----:B-12---:R-:W-:Y:S05]  /*c9b0*/  BSYNC B0 ;  /* 0x0000000000007941 */ /* 0x006fea0003800000 */
.L_x_2931:
        /* <DEDUP_REMOVED lines=74> */
.L_x_2934:
[----:B----4-:R-:W-:Y:S05]  /*ce60*/  BSYNC B0 ;  /* 0x0000000000007941 */ /* 0x010fea0003800000 */
.L_x_2933:
        /* <DEDUP_REMOVED lines=120> */
.L_x_2936:
[----:B------:R-:W-:Y:S05]  /*d5f0*/  BSYNC B0 ;  /* 0x0000000000007941 */ /* 0x000fea0003800000 */
.L_x_2935:
        /* <DEDUP_REMOVED lines=102> */
.L_x_2938:
[----:B------:R-:W-:Y:S05]  /*dc60*/  BSYNC B0 ;  /* 0x0000000000007941 */ /* 0x000fea0003800000 */
.L_x_2937:
        /* <DEDUP_REMOVED lines=58> */
[--C-:B------:R-:W-:Y:S01]  /*e010*/  HADD2.F32 R0, -RZ, R75.reuse.H0_H0 ;  /* 0x2000004bff007230 */ /* 0x100fe20000004100 */
        /* <DEDUP_REMOVED lines=43> */
.L_x_2940:
[----:B------:R-:W-:Y:S05]  /*e2d0*/  BSYNC B0 ;  /* 0x0000000000007941 */ /* 0x000fea0003800000 */
.L_x_2939:
        /* <DEDUP_REMOVED lines=101> */
.L_x_2928:
[----:B------:R-:W-:Y:S05]  /*e930*/  BSYNC B2 ;  /* 0x0000000000027941 */ /* 0x000fea0003800000 */
.L_x_2906:
[----:B------:R-:W-:Y:S01]  /*e940*/  IMAD.WIDE.U32 R30, R91, c[0x0][0x210], RZ ;  /* 0x000084005b1e7a25 */ /* 0x000fe200078e00ff */
[----:B------:R-:W-:-:S04]  /*e950*/  DEPBAR.LE SB0, 0x0 ;  /* 0x000080000000791a */ /* 0x000fc80000000000 */
[----:B------:R-:W-:Y:S01]  /*e960*/  IMAD R28, R91, c[0x0][0x214], R31 ;  /* 0x000085005b1c7a24 */ /* 0x000fe200078e021f */
[----:B------:R-:W-:Y:S01]  /*e970*/  STL.64 [R1+0x20], R30 ;  /* 0x0000201e01007387 */ /* 0x000fe20000100a00 */
[----:B------:R-:W-:Y:S02]  /*e980*/  IMAD R0, R92, c[0x0][0x208], RZ ;  /* 0x000082005c007a24 */ /* 0x000fe400078e02ff */
[C---:B---3--:R-:W-:Y:S01]  /*e990*/  IMAD.WIDE.U32 R2, R216.reuse, c[0x0][0x208], RZ ;  /* 0x00008200d8027a25 */ /* 0x048fe200078e00ff */
[----:B------:R-:W-:Y:S03]  /*e9a0*/  STL [R1+0x28], R28 ;  /* 0x0000281c01007387 */ /* 0x000fe60000100800 */
[----:B------:R-:W-:Y:S01]  /*e9b0*/  IMAD R0, R216, c[0x0][0x20c], R0 ;  /* 0x00008300d8007a24 */ /* 0x000fe200078e0200 */
[----:B-1----:R-:W2:Y:S03]  /*e9c0*/  LDL R65, [R1+0x14] ;  /* 0x0000140001417983 */ /* 0x002ea60000100800 */
[----:B------:R-:W-:Y:S01]  /*e9d0*/  IMAD.IADD R3, R3, 0x1, R0 ;  /* 0x0000000103037824 */ /* 0x000fe200078e0200 */
[----:B------:R-:W-:Y:S01]  /*e9e0*/  BAR.SYNC.DEFER_BLOCKING 0x0 ;  /* 0x0000000000007b1d */ /* 0x000fe20000010000 */
[----:B------:R-:W-:-:S02]  /*e9f0*/  IMAD R0, R93, c[0x0][0x218], RZ ;  /* 0x000086005d007a24 */ /* 0x000fc400078e02ff */
[----:B------:R-:W-:-:S04]  /*ea00*/  IMAD.WIDE.U32 R2, R215, c[0x0][0x218], R2 ;  /* 0x00008600d7027a25 */ /* 0x000fc800078e0002 */
[----:B------:R-:W-:Y:S01]  /*ea10*/  IMAD R0, R215, c[0x0][0x21c], R0 ;  /* 0x00008700d7007a24 */ /* 0x000fe200078e0200 */
[----:B------:R-:W-:-:S04]  /*ea20*/  IADD3 R2, P0, R2, R30, RZ ;  /* 0x0000001e02027210 */ /* 0x000fc80007f1e0ff */
[----:B------:R-:W-:Y:S01]  /*ea30*/  IADD3.X R3, R28, R3, R0, P0, !PT ;  /* 0x000000031c037210 */ /* 0x000fe200007fe400 */
[----:B------:R-:W-:Y:S04]  /*ea40*/  LDSM.16.M88.4 R4, [R199+0x2000] ;  /* 0x00200000c704783b */ /* 0x000fe80000000200 */
[----:B------:R-:W1:Y:S04]  /*ea50*/  LDSM.16.M88.4 R12, [R192] ;  /* 0x00000000c00c783b */ /* 0x000e680000000200 */
[----:B------:R-:W3:Y:S04]  /*ea60*/  LDSM.16.M88.4 R8, [R199] ;  /* 0x00000000c708783b */ /* 0x000ee80000000200 */
[----:B------:R-:W4:Y:S04]  /*ea70*/  LDSM.16.M88.4 R16, [R192+0x800] ;  /* 0x00080000c010783b */ /* 0x000f280000000200 */
[----:B------:R-:W5:Y:S04]  /*ea80*/  LDSM.16.M88.4 R20, [R192+0x1000] ;  /* 0x00100000c014783b */ /* 0x000f680000000200 */
[----:B------:R-:W4:Y:S01]  /*ea90*/  LDSM.16.M88.4 R24, [R192+0x1800] ;  /* 0x00180000c018783b */ /* 0x000f220000000200 */
[----:B------:R-:W-:-:S03]  /*eaa0*/  LEA R0, P0, R2, c[0x0][0x1f8], 0x1 ;  /* 0x00007e0002007a11 */ /* 0x000fc600078008ff */
[----:B------:R-:W-:Y:S01]  /*eab0*/  LDSM.16.M88.4 R44, [R192+0x2000] ;  /* 0x00200000c02c783b */ /* 0x000fe20000000200 */
[----:B------:R-:W-:-:S03]  /*eac0*/  LEA.HI.X R2, R2, c[0x0][0x1fc], R3, 0x1, P0 ;  /* 0x00007f0002027a11 */ /* 0x000fc600000f0c03 */
[----:B------:R-:W3:Y:S04]  /*ead0*/  SHFL.IDX PT, R3, R0, RZ, 0x181f ;  /* 0x00181fff00037589 */ /* 0x000ee800000e0000 */
[----:B------:R-:W-:Y:S04]  /*eae0*/  LDSM.16.M88.4 R40, [R203] ;  /* 0x00000000cb28783b */ /* 0x000fe80000000200 */
[----:B------:R-:W-:Y:S04]  /*eaf0*/  LDSM.16.M88.4 R36, [R207] ;  /* 0x00000000cf24783b */ /* 0x000fe80000000200 */
[----:B------:R-:W-:Y:S01]  /*eb00*/  LDSM.16.M88.4 R32, [R206] ;  /* 0x00000000ce20783b */ /* 0x000fe20000000200 */
[-C--:B-1----:R-:W-:Y:S03]  /*eb10*/  HMMA.16816.F32 R72, R4, R12.reuse, RZ ;  /* 0x0000000c0448723c */ /* 0x082fe600000018ff */
[----:B------:R-:W-:Y:S04]  /*eb20*/  LDSM.16.M88.4 R28, [R205] ;  /* 0x00000000cd1c783b */ /* 0x000fe80000000200 */
[----:B------:R-:W-:Y:S01]  /*eb30*/  LDSM.16.M88.4 R56, [R204] ;  /* 0x00000000cc38783b */ /* 0x000fe20000000200 */
[----:B---3--:R-:W-:Y:S03]  /*eb40*/  HMMA.16816.F32 R136, R8, R12, RZ ;  /* 0x0000000c0888723c */ /* 0x008fe600000018ff */
[----:B------:R-:W-:Y:S04]  /*eb50*/  SHFL.IDX PT, R12, R0, 0x1, 0x181f ;  /* 0x00381f00000c7f89 */ /* 0x000fe800000e0000 */
[----:B------:R-:W1:Y:S01]  /*eb60*/  SHFL.IDX PT, R13, R2, RZ, 0x181f ;  /* 0x00181fff020d7589 */ /* 0x000e6200000e0000 */
[-C--:B------:R-:W-:Y:S08]  /*eb70*/  HMMA.16816.F32 R96, R4, R14.reuse, RZ ;  /* 0x0000000e0460723c */ /* 0x080ff000000018ff */
[----:B------:R-:W-:Y:S01]  /*eb80*/  HMMA.16816.F32 R160, R8, R14, RZ ;  /* 0x0000000e08a0723c */ /* 0x000fe200000018ff */
[----:B------:R-:W3:Y:S04]  /*eb90*/  SHFL.IDX PT, R14, R0, 0x2, 0x181f ;  /* 0x00581f00000e7f89 */ /* 0x000ee800000e0000 */
[----:B------:R-:W-:Y:S03]  /*eba0*/  SHFL.IDX PT, R15, R0, 0x3, 0x181f ;  /* 0x00781f00000f7f89 */ /* 0x000fe600000e0000 */
[-C--:B----4-:R-:W-:Y:S08]  /*ebb0*/  HMMA.16816.F32 R68, R4, R16.reuse, RZ ;  /* 0x000000100444723c */ /* 0x090ff000000018ff */
[----:B------:R-:W-:Y:S01]  /*ebc0*/  HMMA.16816.F32 R120, R8, R16, RZ ;  /* 0x000000100878723c */ /* 0x000fe200000018ff */
[----:B------:R-:W4:Y:S04]  /*ebd0*/  SHFL.IDX PT, R16, R2, 0x1, 0x181f ;  /* 0x00381f0002107f89 */ /* 0x000f2800000e0000 */
[----:B------:R-:W-:Y:S03]  /*ebe0*/  SHFL.IDX PT, R17, R0, 0x4, 0x181f ;  /* 0x00981f0000117f89 */ /* 0x000fe600000e0000 */
[-C--:B------:R-:W-:Y:S01]  /*ebf0*/  HMMA.16816.F32 R84, R4, R18.reuse, RZ ;  /* 0x000000120454723c */ /* 0x080fe200000018ff */
[----:B------:R-:W-:Y:S07]  /*ec00*/  SHFL.IDX PT, R0, R2, 0x4, 0x181f ;  /* 0x00981f0002007f89 */ /* 0x000fee00000e0000 */
[----:B------:R-:W-:Y:S01]  /*ec10*/  HMMA.16816.F32 R164, R8, R18, RZ ;  /* 0x0000001208a4723c */ /* 0x000fe200000018ff */
[----:B------:R-:W1:Y:S04]  /*ec20*/  SHFL.IDX PT, R18, R2, 0x2, 0x181f ;  /* 0x00581f0002127f89 */ /* 0x000e6800000e0000 */
[----:B------:R1:W1:Y:S03]  /*ec30*/  SHFL.IDX PT, R19, R2, 0x3, 0x181f ;  /* 0x00781f0002137f89 */ /* 0x00026600000e0000 */
[-C--:B-----5:R-:W-:Y:S08]  /*ec40*/  HMMA.16816.F32 R60, R4, R20.reuse, RZ ;  /* 0x00000014043c723c */ /* 0x0a0ff000000018ff */
[----:B------:R-:W-:Y:S07]  /*ec50*/  HMMA.16816.F32 R104, R8, R20, RZ ;  /* 0x000000140868723c */ /* 0x000fee00000018ff */
[C---:B------:R-:W-:Y:S01]  /*ec60*/  IMAD.SHL.U32 R21, R248.reuse, 0x2, RZ ;  /* 0x00000002f8157824 */ /* 0x040fe200078e00ff */
[----:B------:R-:W-:Y:S01]  /*ec70*/  HMMA.16816.F32 R52, R4, R24, RZ ;  /* 0x000000180434723c */ /* 0x000fe200000018ff */
[----:B------:R-:W-:-:S07]  /*ec80*/  SHF.L.U64.HI R20, R248, 0x1, R249 ;  /* 0x00000001f8147819 */ /* 0x000fce00000102f9 */
[----:B------:R-:W-:Y:S07]  /*ec90*/  HMMA.16816.F32 R48, R8, R24, RZ ;  /* 0x000000180830723c */ /* 0x000fee00000018ff */
[----:B------:R-:W-:Y:S01]  /*eca0*/  IADD3 R24, P0, R3, R21, RZ ;  /* 0x0000001503187210 */ /* 0x000fe20007f1e0ff */
[----:B------:R-:W-:Y:S04]  /*ecb0*/  HMMA.16816.F32 R80, R4, R22, RZ ;  /* 0x000000160450723c */ /* 0x000fe800000018ff */
[----:B-1----:R-:W-:-:S04]  /*ecc0*/  IMAD.X R25, R13, 0x1, R20, P0 ;  /* 0x000000010d197824 */ /* 0x002fc800000e0614 */
[----:B------:R-:W-:Y:S01]  /*ecd0*/  HMMA.16816.F32 R148, R8, R22, RZ ;  /* 0x000000160894723c */ /* 0x000fe200000018ff */
[----:B---3--:R-:W-:-:S06]  /*ece0*/  IADD3 R14, P0, R14, R21, RZ ;  /* 0x000000150e0e7210 */ /* 0x008fcc0007f1e0ff */
[-C--:B------:R-:W-:Y:S01]  /*ecf0*/  IADD3 R22, P1, R12, R21.reuse, RZ ;  /* 0x000000150c167210 */ /* 0x080fe20007f3e0ff */
[C---:B------:R-:W-:Y:S04]  /*ed00*/  HMMA.16816.F32 R76, R4.reuse, R44, RZ ;  /* 0x0000002c044c723c */ /* 0x040fe800000018ff */
[--C-:B----4-:R-:W-:Y:S01]  /*ed10*/  IMAD.X R23, R16, 0x1, R20.reuse, P1 ;  /* 0x0000000110177824 */ /* 0x110fe200008e0614 */
[-C--:B------:R-:W-:Y:S01]  /*ed20*/  IADD3 R12, P1, R15, R21.reuse, RZ ;  /* 0x000000150f0c7210 */ /* 0x080fe20007f3e0ff */
[--C-:B------:R-:W-:Y:S01]  /*ed30*/  IMAD.X R15, R18, 0x1, R20.reuse, P0 ;  /* 0x00000001120f7824 */ /* 0x100fe200000e0614 */
[----:B------:R-:W-:Y:S01]  /*ed40*/  IADD3 R2, P0, R17, R21, RZ ;  /* 0x0000001511027210 */ /* 0x000fe20007f1e0ff */
[C---:B------:R-:W-:Y:S02]  /*ed50*/  HMMA.16816.F32 R132, R4.reuse, R26, RZ ;  /* 0x0000001a0484723c */ /* 0x040fe400000018ff */
[--C-:B------:R-:W-:Y:S01]  /*ed60*/  IMAD.X R13, R19, 0x1, R20.reuse, P1 ;  /* 0x00000001130d7824 */ /* 0x100fe200008e0614 */
[----:B------:R-:W-:Y:S01]  /*ed70*/  ISETP.GE.AND P1, PT, R248, c[0x0][0x1d4], PT ;  /* 0x00007500f8007a0c */ /* 0x000fe20003f26270 */
[----:B------:R-:W-:Y:S01]  /*ed80*/  IMAD.X R3, R0, 0x1, R20, P0 ;  /* 0x0000000100037824 */ /* 0x000fe200000e0614 */
[----:B------:R-:W-:Y:S02]  /*ed90*/  LDSM.16.M88.4 R16, [R202] ;  /* 0x00000000ca10783b */ /* 0x000fe40000000200 */
[C---:B------:R-:W-:Y:S01]  /*eda0*/  ISETP.LT.OR P0, PT, R90.reuse, 0x1, P1 ;  /* 0x000000015a00780c */ /* 0x040fe20000f01670 */
[----:B------:R-:W-:Y:S01]  /*edb0*/  HMMA.16816.F32 R124, R4, R46, RZ ;  /* 0x0000002e047c723c */ /* 0x000fe200000018ff */
[----:B------:R-:W1:Y:S11]  /*edc0*/  LDSM.16.M88.4 R4, [R202+0x2000] ;  /* 0x00200000ca04783b */ /* 0x000e760000000200 */
[----:B------:R-:W-:Y:S01]  /*edd0*/  @!PT LDS RZ, [RZ] ;  /* 0x00000000fffff984 */ /* 0x000fe20000000800 */
[----:B------:R-:W-:Y:S01]  /*ede0*/  @!PT LDS RZ, [RZ] ;  /* 0x00000000fffff984 */ /* 0x000fe20000000800 */
[----:B------:R-:W-:Y:S01]  /*edf0*/  @!PT LDS RZ, [RZ] ;  /* 0x00000000fffff984 */ /* 0x000fe20000000800 */
[----:B------:R3:W-:Y:S01]  /*ee00*/  LDGSTS.E.BYPASS.LTC128B.128 [R210+0x100], [R24.64], !P0 ;  /* 0x0010000018d27fae */ /* 0x0007e2000c101d48 */
[C---:B------:R-:W-:Y:S11]  /*ee10*/  ISETP.LT.OR P0, PT, R90.reuse, 0x11, P1 ;  /* 0x000000115a00780c */ /* 0x040ff60000f01670 */
[----:B------:R-:W-:Y:S02]  /*ee20*/  @!UPT UIADD3 URZ, URZ, URZ, URZ ;  /* 0x0000003f3f3ff290 */ /* 0x000fe4000fffe03f */
[----:B------:R4:W-:Y:S01]  /*ee30*/  LDGSTS.E.BYPASS.LTC128B.128 [R210+0x900], [R22.64], !P0 ;  /* 0x0090000016d27fae */ /* 0x0009e2000c101d48 */
[C---:B------:R-:W-:Y:S02]  /*ee40*/  ISETP.LT.OR P0, PT, R90.reuse, 0x21, P1 ;  /* 0x000000215a00780c */ /* 0x040fe40000f01670 */
[----:B------:R-:W-:-:S11]  /*ee50*/  ISETP.LT.OR P2, PT, R90, 0x31, P1 ;  /* 0x000000315a00780c */ /* 0x000fd60000f41670 */
[----:B------:R5:W-:Y:S01]  /*ee60*/  LDGSTS.E.BYPASS.LTC128B.128 [R210+0x1100], [R14.64], !P0 ;  /* 0x011000000ed27fae */ /* 0x000be2000c101d48 */
[----:B------:R-:W-:Y:S01]  /*ee70*/  ISETP.LT.OR P0, PT, R90, 0x41, P1 ;  /* 0x000000415a00780c */ /* 0x000fe20000f01670 */
[C---:B-1----:R-:W-:Y:S02]  /*ee80*/  HMMA.16816.F32 R116, R4.reuse, R40, R72 ;  /* 0x000000280474723c */ /* 0x042fe40000001848 */
[----:B------:R5:W-:Y:S06]  /*ee90*/  LDGSTS.E.BYPASS.LTC128B.128 [R210+0x1900], [R12.64], !P2 ;  /* 0x019000000cd27fae */ /* 0x000bec000d101d48 */
[C---:B------:R-:W-:Y:S04]  /*eea0*/  HMMA.16816.F32 R112, R4.reuse, R36, R68 ;  /* 0x000000240470723c */ /* 0x040fe80000001844 */
[----:B------:R4:W-:Y:S04]  /*eeb0*/  LDGSTS.E.BYPASS.LTC128B.128 [R210+0x2100], [R2.64], !P0 ;  /* 0x0210000002d27fae */ /* 0x0009e8000c101d48 */
[----:B------:R-:W-:Y:S01]  /*eec0*/  HMMA.16816.F32 R72, R4, R56, R76 ;  /* 0x000000380448723c */ /* 0x000fe2000000184c */
[----:B------:R-:W0:Y:S07]  /*eed0*/  LDGDEPBAR ;  /* 0x00000000000079af */ /* 0x000e2e0000000000 */
[C---:B------:R-:W-:Y:S01]  /*eee0*/  HMMA.16816.F32 R152, R8.reuse, R26, RZ ;  /* 0x0000001a0898723c */ /* 0x040fe200000018ff */
[----:B---3--:R-:W-:Y:S04]  /*eef0*/  LDSM.16.M88.4 R24, [R198+0x800] ;  /* 0x00080000c618783b */ /* 0x008fe80000000200 */
[----:B-----5:R-:W-:Y:S03]  /*ef00*/  LDSM.16.M88.4 R12, [R200] ;  /* 0x00000000c80c783b */ /* 0x020fe60000000200 */
[C---:B------:R-:W-:Y:S08]  /*ef10*/  HMMA.16816.F32 R140, R8.reuse, R44, RZ ;  /* 0x0000002c088c723c */ /* 0x040ff000000018ff */
[----:B------:R-:W-:Y:S01]  /*ef20*/  HMMA.16816.F32 R144, R8, R46, RZ ;  /* 0x0000002e0890723c */ /* 0x000fe200000018ff */
[----:B------:R-:W-:Y:S04]  /*ef30*/  LDSM.16.M88.4 R44, [R198+0x1000] ;  /* 0x00100000c62c783b */ /* 0x000fe80000000200 */
[----:B------:R-:W-:Y:S03]  /*ef40*/  LDSM.16.M88.4 R8, [R198] ;  /* 0x00000000c608783b */ /* 0x000fe60000000200 */
[C---:B------:R-:W-:Y:S08]  /*ef50*/  HMMA.16816.F32 R108, R4.reuse, R32, R60 ;  /* 0x00000020046c723c */ /* 0x040ff0000000183c */
[C---:B------:R-:W-:Y:S01]  /*ef60*/  HMMA.16816.F32 R100, R4.reuse, R28, R52 ;  /* 0x0000001c0464723c */ /* 0x040fe20000001834 */
[----:B------:R-:W-:Y:S07]  /*ef70*/  LDSM.16.M88.4 R52, [R198+0x1800] ;  /* 0x00180000c634783b */ /* 0x000fee0000000200 */
[C---:B------:R-:W-:Y:S08]  /*ef80*/  HMMA.16816.F32 R96, R4.reuse, R42, R96 ;  /* 0x0000002a0460723c */ /* 0x040ff00000001860 */
[C---:B------:R-:W-:Y:S08]  /*ef90*/  HMMA.16816.F32 R84, R4.reuse, R38, R84 ;  /* 0x000000260454723c */ /* 0x040ff00000001854 */
[C---:B------:R-:W-:Y:S08]  /*efa0*/  HMMA.16816.F32 R80, R4.reuse, R34, R80 ;  /* 0x000000220450723c */ /* 0x040ff00000001850 */
[C---:B------:R-:W-:Y:S08]  /*efb0*/  HMMA.16816.F32 R76, R4.reuse, R30, R132 ;  /* 0x0000001e044c723c */ /* 0x040ff00000001884 */
[----:B------:R-:W-:Y:S01]  /*efc0*/  HMMA.16816.F32 R68, R4, R58, R124 ;  /* 0x0000003a0444723c */ /* 0x000fe2000000187c */
[----:B------:R-:W1:Y:S07]  /*efd0*/  LDSM.16.M88.4 R4, [R200+0x2000] ;  /* 0x00200000c804783b */ /* 0x000e6e0000000200 */
[C---:B------:R-:W-:Y:S01]  /*efe0*/  HMMA.16816.F32 R168, R16.reuse, R28, R48 ;  /* 0x0000001c10a8723c */ /* 0x040fe20000001830 */
[----:B------:R-:W3:Y:S07]  /*eff0*/  LDSM.16.M88.4 R48, [R198+0x2000] ;  /* 0x00200000c630783b */ /* 0x000eee0000000200 */
        /* <DEDUP_REMOVED lines=11> */
[----:B------:R-:W-:Y:S01]  /*f0b0*/  HMMA.16816.F32 R148, R16, R58, R144 ;  /* 0x0000003a1094723c */ /* 0x000fe20000001890 */
[----:B------:R-:W-:Y:S07]  /*f0c0*/  LDSM.16.M88.4 R16, [R195+0x2000] ;  /* 0x00200000c310783b */ /* 0x000fee0000000200 */
[C---:B-1----:R-:W-:Y:S08]  /*f0d0*/  HMMA.16816.F32 R140, R4.reuse, R24, R112 ;  /* 0x00000018048c723c */ /* 0x042ff00000001870 */
[C---:B------:R-:W-:Y:S08]  /*f0e0*/  HMMA.16816.F32 R132, R4.reuse, R44, R108 ;  /* 0x0000002c0484723c */ /* 0x040ff0000000186c */
[C---:B------:R-:W-:Y:S08]  /*f0f0*/  HMMA.16816.F32 R144, R4.reuse, R8, R116 ;  /* 0x000000080490723c */ /* 0x040ff00000001874 */
[C---:B------:R-:W-:Y:S08]  /*f100*/  HMMA.16816.F32 R120, R4.reuse, R52, R100 ;  /* 0x000000340478723c */ /* 0x040ff00000001864 */
[C---:B------:R-:W-:Y:S08]  /*f110*/  HMMA.16816.F32 R112, R4.reuse, R10, R96 ;  /* 0x0000000a0470723c */ /* 0x040ff00000001860 */
[C---:B------:R-:W-:Y:S08]  /*f120*/  HMMA.16816.F32 R108, R4.reuse, R26, R84 ;  /* 0x0000001a046c723c */ /* 0x040ff00000001854 */
[C---:B---3--:R-:W-:Y:S08]  /*f130*/  HMMA.16816.F32 R116, R4.reuse, R48, R72 ;  /* 0x000000300474723c */ /* 0x048ff00000001848 */
[C---:B------:R-:W-:Y:S08]  /*f140*/  HMMA.16816.F32 R100, R4.reuse, R46, R80 ;  /* 0x0000002e0464723c */ /* 0x040ff00000001850 */
[C---:B------:R-:W-:Y:S08]  /*f150*/  HMMA.16816.F32 R96, R4.reuse, R54, R76 ;  /* 0x000000360460723c */ /* 0x040ff0000000184c */
[----:B------:R-:W-:Y:S01]  /*f160*/  HMMA.16816.F32 R84, R4, R50, R68 ;  /* 0x000000320454723c */ /* 0x000fe20000001844 */
[----:B------:R-:W1:Y:S07]  /*f170*/  LDSM.16.M88.4 R4, [R201+0x2000] ;  /* 0x00200000c904783b */ /* 0x000e6e0000000200 */
[C---:B------:R-:W-:Y:S08]  /*f180*/  HMMA.16816.F32 R80, R12.reuse, R8, R60 ;  /* 0x000000080c50723c */ /* 0x040ff0000000183c */
[C---:B------:R-:W-:Y:S01]  /*f190*/  HMMA.16816.F32 R76, R12.reuse, R10, R40 ;  /* 0x0000000a0c4c723c */ /* 0x040fe20000001828 */
[----:B------:R-:W3:Y:S07]  /*f1a0*/  LDSM.16.M88.4 R8, [R201] ;  /* 0x00000000c908783b */ /* 0x000eee0000000200 */
[C---:B------:R-:W-:Y:S08]  /*f1b0*/  HMMA.16816.F32 R72, R12.reuse, R24, R124 ;  /* 0x000000180c48723c */ /* 0x040ff0000000187c */
[----:B------:R-:W-:Y:S01]  /*f1c0*/  HMMA.16816.F32 R68, R12, R26, R104 ;  /* 0x0000001a0c44723c */ /* 0x000fe20000001868 */
[----:B------:R-:W5:Y:S01]  /*f1d0*/  LDSM.16.M88.4 R24, [R195+0x1800] ;  /* 0x00180000c318783b */ /* 0x000f620000000200 */
[----:B--2---:R-:W-:Y:S01]  /*f1e0*/  ISETP.GT.AND P0, PT, R173, R65, PT ;  /* 0x00000041ad00720c */ /* 0x004fe20003f04270 */
[----:B------:R-:W-:-:S05]  /*f1f0*/  DEPBAR.LE SB0, 0x0 ;  /* 0x000080000000791a */ /* 0x000fca0000000000 */
        /* <DEDUP_REMOVED lines=8> */
[C---:B------:R-:W-:Y:S08]  /*f280*/  HMMA.16816.F32 R144, R4.reuse, R38, R112 ;  /* 0x000000260490723c */ /* 0x040ff00000001870 */
[C---:B------:R-:W-:Y:S08]  /*f290*/  HMMA.16816.F32 R140, R4.reuse, R32, R140 ;  /* 0x00000020048c723c */ /* 0x040ff0000000188c */
[----:B------:R-:W-:Y:S08]  /*f2a0*/  HMMA.16816.F32 R136, R4, R34, R108 ;  /* 0x000000220488723c */ /* 0x000ff0000000186c */
[C---:B---3--:R-:W-:Y:S08]  /*f2b0*/  HMMA.16816.F32 R72, R8.reuse, R32, R72 ;  /* 0x000000200848723c */ /* 0x048ff00000001848 */
[----:B------:R-:W-:Y:S08]  /*f2c0*/  HMMA.16816.F32 R68, R8, R34, R68 ;  /* 0x000000220844723c */ /* 0x000ff00000001844 */
[C---:B------:R-:W-:Y:S08]  /*f2d0*/  HMMA.16816.F32 R132, R4.reuse, R28, R132 ;  /* 0x0000001c0484723c */ /* 0x040ff00000001884 */
[C---:B------:R-:W-:Y:S08]  /*f2e0*/  HMMA.16816.F32 R124, R4.reuse, R30, R100 ;  /* 0x0000001e047c723c */ /* 0x040ff00000001864 */
[C---:B-----5:R-:W-:Y:S08]  /*f2f0*/  HMMA.16816.F32 R120, R4.reuse, R24, R120 ;  /* 0x000000180478723c */ /* 0x060ff00000001878 */
        /* <DEDUP_REMOVED lines=42> */
.L_x_3134:
[----:B------:R-:W-:Y:S05]  /*f5a0*/  BRA.DIV ~URZ, `(.L_x_2944) ;  /* 0x000176227f007947 */ /* 0x000fea000b800000 */
[----:B------:R-:W3:Y:S01]  /*f5b0*/  SHFL.IDX PT, R2, R0, RZ, 0x181f ;  /* 0x00181fff00027589 */ /* 0x000ee200000e0000 */
[----:B------:R-:W-:-:S03]  /*f5c0*/  LOP3.LUT P3, RZ, R208, 0x100, RZ, 0xc0, !PT ;  /* 0x00000100d0ff7812 */ /* 0x000fc6000786c0ff */
        /* <DEDUP_REMOVED lines=20> */
.L_x_3135:
[----:B---3--:R-:W-:Y:S02]  /*f710*/  LOP3.LUT P1, RZ, R208, 0x100, RZ, 0xc0, !PT ;  /* 0x00000100d0ff7812 */ /* 0x008fe4000782c0ff */
[----:B--2---:R-:W-:-:S05]  /*f720*/  IADD3 R2, P0, R0, R21, RZ ;  /* 0x0000001500027210 */ /* 0x004fca0007f1e0ff */
[----:B-1----:R-:W-:-:S06]  /*f730*/  IMAD.X R3, R4, 0x1, R20, P0 ;  /* 0x0000000104037824 */ /* 0x002fcc00000e0614 */
[----:B------:R-:W-:Y:S01]  /*f740*/  @!PT LDS RZ, [RZ] ;  /* 0x00000000fffff984 */ /* 0x000fe20000000800 */
[----:B------:R-:W-:Y:S01]  /*f750*/  @!PT LDS RZ, [RZ] ;  /* 0x00000000fffff984 */ /* 0x000fe20000000800 */
[----:B------:R-:W-:Y:S01]  /*f760*/  @!PT LDS RZ, [RZ] ;  /* 0x00000000fffff984 */ /* 0x000fe20000000800 */
[----:B------:R1:W-:Y:S02]  /*f770*/  LDGSTS.E.BYPASS.LTC128B.128 [R210+0x4900], [R2.64], !P1 ;  /* 0x0490000002d27fae */ /* 0x0003e4000c901d48 */
.L_x_2942:
[----:B----4-:R-:W-:Y:S05]  /*f780*/  BSYNC B0 ;  /* 0x0000000000007941 */ /* 0x010fea0003800000 */
.L_x_2941:
[----:B-1----:R-:W2:Y:S01]  /*f790*/  LDL R2, [R1+0x44] ;  /* 0x0000440001027983 */ /* 0x002ea20000100800 */
[----:B------:R-:W-:-:S03]  /*f7a0*/  IMAD.MOV.U32 R3, RZ, RZ, c[0x0][0x2c4] ;  /* 0x0000b100ff037624 */ /* 0x000fc600078e00ff */
[----:B------:R-:W2:Y:S04]  /*f7b0*/  LDL R0, [R1+0x4c] ;  /* 0x00004c0001007983 */ /* 0x000ea80000100800 */
[----:B------:R-:W3:Y:S01]  /*f7c0*/  LDL R4, [R1+0x4] ;  /* 0x0000040001047983 */ /* 0x000ee20000100800 */
        /* <DEDUP_REMOVED lines=16> */
.L_x_3136:
[----:B------:R-:W-:Y:S01]  /*f8d0*/  IMAD.MOV.U32 R0, RZ, RZ, c[0x0][0x32c] ;  /* 0x0000cb00ff007624 */ /* 0x000fe200078e00ff */
[----:B--2---:R-:W-:-:S04]  /*f8e0*/  IADD3 R3, R8, R2, RZ ;  /* 0x0000000208037210 */ /* 0x004fc80007ffe0ff */
[----:B------:R-:W-:Y:S01]  /*f8f0*/  ISETP.GE.AND P0, PT, R0, 0x1, PT ;  /* 0x000000010000780c */ /* 0x000fe20003f06270 */
[----:B------:R-:W-:Y:S01]  /*f900*/  IMAD.IADD R0, R9, 0x1, R2 ;  /* 0x0000000109007824 */ /* 0x000fe200078e0202 */
[----:B------:R-:W-:-:S11]  /*f910*/  IMNMX R4, R10, R3, PT ;  /* 0x000000030a047217 */ /* 0x000fd60003800200 */
[----:B------:R-:W-:Y:S05]  /*f920*/  @!P0 BRA `(.L_x_2946) ;  /* 0x0000015000008947 */ /* 0x000fea0003800000 */
[----:B------:R-:W2:Y:S01]  /*f930*/  LDL R5, [R1] ;  /* 0x0000000001057983 */ /* 0x000ea20000100800 */
[----:B------:R-:W-:Y:S01]  /*f940*/  BSSY B0, `(.L_x_2947) ;  /* 0x000000f000007945 */ /* 0x000fe20003800000 */
[----:B--2---:R-:W-:-:S04]  /*f950*/  IADD3 R2, -R252, R5, R2 ;  /* 0x00000005fc027210 */ /* 0x004fc80007ffe102 */
        /* <DEDUP_REMOVED lines=9> */
.L_x_2948:
[----:B------:R-:W-:-:S04]  /*f9f0*/  MOV R3, c[0x0][0x32c] ;  /* 0x0000cb0000037a02 */ /* 0x000fc80000000f00 */
[----:B------:R-:W-:-:S13]  /*fa00*/  ISETP.NE.AND P0, PT, R3, 0x1, PT ;  /* 0x000000010300780c */ /* 0x000fda0003f05270 */
[----:B------:R-:W-:-:S05]  /*fa10*/  @P0 IMAD.HI.U32 R3, R2, c[0x0][0x330], RZ ;  /* 0x0000cc0002030a27 */ /* 0x000fca00078e00ff */
[----:B------:R-:W-:Y:S02]  /*fa20*/  @P0 SHF.R.U32.HI R2, RZ, c[0x0][0x334], R3 ;  /* 0x0000cd00ff020a19 */ /* 0x000fe40000011603 */
.L_x_2949:
[----:B------:R-:W-:Y:S05]  /*fa30*/  BSYNC B0 ;  /* 0x0000000000007941 */ /* 0x000fea0003800000 */
.L_x_2947:
[----:B------:R-:W-:-:S05]  /*fa40*/  IMAD R2, R2, c[0x0][0x32c], R11 ;  /* 0x0000cb0002027a24 */ /* 0x000fca00078e020b */
[----:B------:R-:W-:Y:S02]  /*fa50*/  IADD3 R3, R2, c[0x0][0x32c], RZ ;  /* 0x0000cb0002037a10 */ /* 0x000fe40007ffe0ff */
[----:B------:R-:W-:Y:S02]  /*fa60*/  IMNMX R0, R0, R2, !PT ;  /* 0x0000000200007217 */ /* 0x000fe40007800200 */
[----:B------:R-:W-:Y:S02]  /*fa70*/  IMNMX R4, R4, R3, PT ;  /* 0x0000000304047217 */ /* 0x000fe40003800200 */
.L_x_2946:
[----:B------:R-:W-:Y:S05]  /*fa80*/  BRA.DIV ~URZ, `(.L_x_2950) ;  /* 0x000176a27f007947 */ /* 0x000fea000b800000 */
[----:B------:R2:W3:Y:S02]  /*fa90*/  SHFL.IDX PT, R2, R7, 0x1, 0x1c1f ;  /* 0x003c1f0007027f89 */ /* 0x0004e400000e0000 */
.L_x_3137:
[----:B------:R-:W-:Y:S02]  /*faa0*/  IMAD.MOV.U32 R3, RZ, RZ, c[0x0][0x32c] ;  /* 0x0000cb00ff037624 */ /* 0x000fe400078e00ff */
[----:B---3--:R-:W-:-:S03]  /*fab0*/  IMAD.IADD R5, R9, 0x1, R2 ;  /* 0x0000000109057824 */ /* 0x008fc600078e0202 */
[----:B------:R-:W-:Y:S02]  /*fac0*/  ISETP.GE.AND P0, PT, R3, 0x1, PT ;  /* 0x000000010300780c */ /* 0x000fe40003f06270 */
[----:B------:R-:W-:-:S04]  /*fad0*/  IADD3 R3, R8, R2, RZ ;  /* 0x0000000208037210 */ /* 0x000fc80007ffe0ff */
[----:B------:R-:W-:-:S07]  /*fae0*/  IMNMX R6, R10, R3, PT ;  /* 0x000000030a067217 */ /* 0x000fce0003800200 */
[----:B------:R-:W-:Y:S05]  /*faf0*/  @!P0 BRA `(.L_x_2951) ;  /* 0x0000015000008947 */ /* 0x000fea0003800000 */
[----:B------:R-:W3:Y:S01]  /*fb00*/  LDL R12, [R1] ;  /* 0x00000000010c7983 */ /* 0x000ee20000100800 */
[----:B------:R-:W-:Y:S01]  /*fb10*/  BSSY B0, `(.L_x_2952) ;  /* 0x000000f000007945 */ /* 0x000fe20003800000 */
[----:B---3--:R-:W-:-:S04]  /*fb20*/  IADD3 R2, -R252, R12, R2 ;  /* 0x0000000cfc027210 */ /* 0x008fc80007ffe102 */
        /* <DEDUP_REMOVED lines=9> */
.L_x_2953:
[----:B------:R-:W-:-:S04]  /*fbc0*/  MOV R3, c[0x0][0x32c] ;  /* 0x0000cb0000037a02 */ /* 0x000fc80000000f00 */
[----:B------:R-:W-:-:S13]  /*fbd0*/  ISETP.NE.AND P0, PT, R3, 0x1, PT ;  /* 0x000000010300780c */ /* 0x000fda0003f05270 */
[----:B------:R-:W-:-:S05]  /*fbe0*/  @P0 IMAD.HI.U32 R3, R2, c[0x0][0x330], RZ ;  /* 0x0000cc0002030a27 */ /* 0x000fca00078e00ff */
[----:B------:R-:W-:Y:S02]  /*fbf0*/  @P0 SHF.R.U32.HI R2, RZ, c[0x0][0x334], R3 ;  /* 0x0000cd00ff020a19 */ /* 0x000fe40000011603 */
.L_x_2954:
[----:B------:R-:W-:Y:S05]  /*fc00*/  BSYNC B0 ;  /* 0x0000000000007941 */ /* 0x000fea0003800000 */
.L_x_2952:
[----:B------:R-:W-:-:S05]  /*fc10*/  IMAD R2, R2, c[0x0][0x32c], R11 ;  /* 0x0000cb0002027a24 */ /* 0x000fca00078e020b */
[----:B------:R-:W-:Y:S02]  /*fc20*/  IADD3 R3, R2, c[0x0][0x32c], RZ ;  /* 0x0000cb0002037a10 */ /* 0x000fe40007ffe0ff */
[----:B------:R-:W-:Y:S02]  /*fc30*/  IMNMX R5, R5, R2, !PT ;  /* 0x0000000205057217 */ /* 0x000fe40007800200 */
[----:B------:R-:W-:Y:S02]  /*fc40*/  IMNMX R6, R6, R3, PT ;  /* 0x0000000306067217 */ /* 0x000fe40003800200 */
.L_x_2951:
        /* <DEDUP_REMOVED lines=110> */
.L_x_3138:
[----:B------:R-:W-:Y:S01]  /*10330*/  IMAD.MOV.U32 R0, RZ, RZ, c[0x0][0x32c] ;  /* 0x0000cb00ff007624 */ /* 0x000fe200078e00ff */
[----:B----4-:R-:W-:-:S04]  /*10340*/  IADD3 R2, R8, R3, RZ ;  /* 0x0000000308027210 */ /* 0x010fc80007ffe0ff */
[----:B------:R-:W-:Y:S01]  /*10350*/  ISETP.GE.AND P0, PT, R0, 0x1, PT ;  /* 0x000000010000780c */ /* 0x000fe20003f06270 */
[----:B------:R-:W-:Y:S01]  /*10360*/  IMAD.IADD R0, R9, 0x1, R3 ;  /* 0x0000000109007824 */ /* 0x000fe200078e0203 */
[----:B------:R-:W-:-:S11]  /*10370*/  IMNMX R2, R10, R2, PT ;  /* 0x000000020a027217 */ /* 0x000fd60003800200 */
[----:B------:R-:W-:Y:S05]  /*10380*/  @!P0 BRA `(.L_x_2956) ;  /* 0x0000015000008947 */ /* 0x000fea0003800000 */
[----:B------:R-:W4:Y:S01]  /*10390*/  LDL R4, [R1] ;  /* 0x0000000001047983 */ /* 0x000f220000100800 */
[----:B------:R-:W-:Y:S01]  /*103a0*/  BSSY B0, `(.L_x_2957) ;  /* 0x000000f000007945 */ /* 0x000fe20003800000 */
[----:B----4-:R-:W-:-:S04]  /*103b0*/  IADD3 R3, -R252, R4, R3 ;  /* 0x00000004fc037210 */ /* 0x010fc80007ffe103 */
        /* <DEDUP_REMOVED lines=9> */
.L_x_2958:
[----:B------:R-:W-:-:S04]  /*10450*/  MOV R4, c[0x0][0x32c] ;  /* 0x0000cb0000047a02 */ /* 0x000fc80000000f00 */
[----:B------:R-:W-:-:S13]  /*10460*/  ISETP.NE.AND P0, PT, R4, 0x1, PT ;  /* 0x000000010400780c */ /* 0x000fda0003f05270 */
[----:B------:R-:W-:-:S05]  /*10470*/  @P0 IMAD.HI.U32 R4, R3, c[0x0][0x330], RZ ;  /* 0x0000cc0003040a27 */ /* 0x000fca00078e00ff */
[----:B------:R-:W-:Y:S02]  /*10480*/  @P0 SHF.R.U32.HI R3, RZ, c[0x0][0x334], R4 ;  /* 0x0000cd00ff030a19 */ /* 0x000fe40000011604 */
.L_x_2959:
[----:B------:R-:W-:Y:S05]  /*10490*/  BSYNC B0 ;  /* 0x0000000000007941 */ /* 0x000fea0003800000 */
.L_x_2957:
[----:B------:R-:W-:-:S05]  /*104a0*/  IMAD R3, R3, c[0x0][0x32c], R11 ;  /* 0x0000cb0003037a24 */ /* 0x000fca00078e020b */
[----:B------:R-:W-:Y:S02]  /*104b0*/  IADD3 R4, R3, c[0x0][0x32c], RZ ;  /* 0x0000cb0003047a10 */ /* 0x000fe40007ffe0ff */
[----:B------:R-:W-:Y:S02]  /*104c0*/  IMNMX R0, R0, R3, !PT ;  /* 0x0000000300007217 */ /* 0x000fe40007800200 */
[----:B------:R-:W-:Y:S02]  /*104d0*/  IMNMX R2, R2, R4, PT ;  /* 0x0000000402027217 */ /* 0x000fe40003800200 */
.L_x_2956:
        /* <DEDUP_REMOVED lines=151> */
.L_x_3139:
[----:B------:R-:W-:Y:S01]  /*10e50*/  IMAD.MOV.U32 R0, RZ, RZ, c[0x0][0x32c] ;  /* 0x0000cb00ff007624 */ /* 0x000fe200078e00ff */
[----:B-1----:R-:W-:-:S04]  /*10e60*/  IADD3 R2, R8, R3, RZ ;  /* 0x0000000308027210 */ /* 0x002fc80007ffe0ff */
[----:B------:R-:W-:Y:S01]  /*10e70*/  ISETP.GE.AND P0, PT, R0, 0x1, PT ;  /* 0x000000010000780c */ /* 0x000fe20003f06270 */
[----:B------:R-:W-:Y:S01]  /*10e80*/  IMAD.IADD R0, R9, 0x1, R3 ;  /* 0x0000000109007824 */ /* 0x000fe200078e0203 */
[----:B------:R-:W-:-:S11]  /*10e90*/  IMNMX R2, R10, R2, PT ;  /* 0x000000020a027217 */ /* 0x000fd60003800200 */
[----:B------:R-:W-:Y:S05]  /*10ea0*/  @!P0 BRA `(.L_x_2961) ;  /* 0x0000015000008947 */ /* 0x000fea0003800000 */
[----:B------:R-:W5:Y:S01]  /*10eb0*/  LDL R4, [R1] ;  /* 0x0000000001047983 */ /* 0x000f620000100800 */
[----:B------:R-:W-:Y:S01]  /*10ec0*/  BSSY B0, `(.L_x_2962) ;  /* 0x000000f000007945 */ /* 0x000fe20003800000 */
[----:B-----5:R-:W-:-:S04]  /*10ed0*/  IADD3 R3, -R252, R4, R3 ;  /* 0x00000004fc037210 */ /* 0x020fc80007ffe103 */
        /* <DEDUP_REMOVED lines=9> */
.L_x_2963:
[----:B------:R-:W-:-:S04]  /*10f70*/  MOV R4, c[0x0][0x32c] ;  /* 0x0000cb0000047a02 */ /* 0x000fc80000000f00 */
[----:B------:R-:W-:-:S13]  /*10f80*/  ISETP.NE.AND P0, PT, R4, 0x1, PT ;  /* 0x000000010400780c */ /* 0x000fda0003f05270 */
[----:B------:R-:W-:-:S05]  /*10f90*/  @P0 IMAD.HI.U32 R4, R3, c[0x0][0x330], RZ ;  /* 0x0000cc0003040a27 */ /* 0x000fca00078e00ff */
[----:B------:R-:W-:Y:S02]  /*10fa0*/  @P0 SHF.R.U32.HI R3, RZ, c[0x0][0x334], R4 ;  /* 0x0000cd00ff030a19 */ /* 0x000fe40000011604 */
.L_x_2964:
[----:B------:R-:W-:Y:S05]  /*10fb0*/  BSYNC B0 ;  /* 0x0000000000007941 */ /* 0x000fea0003800000 */
.L_x_2962:
[----:B------:R-:W-:-:S05]  /*10fc0*/  IMAD R3, R3, c[0x0][0x32c], R11 ;  /* 0x0000cb0003037a24 */ /* 0x000fca00078e020b */
[----:B------:R-:W-:Y:S02]  /*10fd0*/  IADD3 R4, R3, c[0x0][0x32c], RZ ;  /* 0x0000cb0003047a10 */ /* 0x000fe40007ffe0ff */
[----:B------:R-:W-:Y:S02]  /*10fe0*/  IMNMX R0, R0, R3, !PT ;  /* 0x0000000300007217 */ /* 0x000fe40007800200 */
[----:B------:R-:W-:Y:S02]  /*10ff0*/  IMNMX R2, R2, R4, PT ;  /* 0x0000000402027217 */ /* 0x000fe40003800200 */
.L_x_2961:
        /* <DEDUP_REMOVED lines=85> */
[----:B--234-:R-:W-:Y:S02]  /*11550*/  FMNMX.FTZ R7, R9, R10, !PT ;  /* 0x0000000a09077209 */ /* 0x01cfe40007810000 */
        /* <DEDUP_REMOVED lines=66> */
.L_x_3140:
        /* <DEDUP_REMOVED lines=15> */
.L_x_3141:
        /* <DEDUP_REMOVED lines=27> */
[--C-:B----4-:R-:W-:Y:S02]  /*11c20*/  FFMA.FTZ R0, R15, c[0x0][0x2d0], -R4.reuse ;  /* 0x0000b4000f007a23 */ /* 0x110fe40000010804 */
[----:B------:R-:W-:-:S02]  /*11c30*/  FFMA.FTZ R147, R107, c[0x0][0x2d0], -R4 ;  /* 0x0000b4006b937a23 */ /* 0x000fc40000010804 */
[--C-:B------:R-:W-:Y:S02]  /*11c40*/  FFMA.FTZ R146, R106, c[0x0][0x2d0], -R4.reuse ;  /* 0x0000b4006a927a23 */ /* 0x100fe40000010804 */
[--C-:B------:R-:W-:Y:S01]  /*11c50*/  FFMA.FTZ R165, R105, c[0x0][0x2d0], -R4.reuse ;  /* 0x0000b40069a57a23 */ /* 0x100fe20000010804 */
[----:B------:R4:W-:Y:S01]  /*11c60*/  MUFU.EX2 R159, R0 ;  /* 0x00000000009f7308 */ /* 0x0009e20000000800 */
[----:B---3--:R-:W-:Y:S02]  /*11c70*/  FMUL.FTZ R2, R85, c[0x0][0x2d0] ;  /* 0x0000b40055027a20 */ /* 0x008fe40000410000 */
[--C-:B------:R-:W-:Y:S02]  /*11c80*/  FFMA.FTZ R169, R104, c[0x0][0x2d0], -R4.reuse ;  /* 0x0000b40068a97a23 */ /* 0x100fe40000010804 */
[--C-:B------:R-:W-:Y:S01]  /*11c90*/  FFMA.FTZ R168, R103, c[0x0][0x2d0], -R4.reuse ;  /* 0x0000b40067a87a23 */ /* 0x100fe20000010804 */
[----:B------:R-:W-:Y:S01]  /*11ca0*/  FSEL R2, R2, RZ, P0 ;  /* 0x000000ff02027208 */ /* 0x000fe20000000000 */
[----:B------:R-:W-:Y:S01]  /*11cb0*/  FFMA.FTZ R167, R102, c[0x0][0x2d0], -R4 ;  /* 0x0000b40066a77a23 */ /* 0x000fe20000010804 */
[----:B------:R-:W-:Y:S01]  /*11cc0*/  FSETP.NEU.FTZ.AND P0, PT, R68, -INF , PT ;  /* 0xff8000004400780b */ /* 0x000fe20003f1d000 */
[----:B------:R-:W-:Y:S01]  /*11cd0*/  FFMA.FTZ R166, R65, c[0x0][0x2d0], -R3 ;  /* 0x0000b40041a67a23 */ /* 0x000fe20000010803 */
[----:B------:R-:W-:Y:S01]  /*11ce0*/  MUFU.EX2 R70, R70 ;  /* 0x0000004600467308 */ /* 0x000fe20000000800 */
[----:B-1----:R-:W-:-:S02]  /*11cf0*/  FFMA.FTZ R5, R37, c[0x0][0x2d0], -R2 ;  /* 0x0000b40025057a23 */ /* 0x002fc40000010802 */
[----:B------:R-:W-:Y:S02]  /*11d00*/  FFMA.FTZ R171, R64, c[0x0][0x2d0], -R3 ;  /* 0x0000b40040ab7a23 */ /* 0x000fe40000010803 */
[----:B------:R-:W-:Y:S02]  /*11d10*/  FFMA.FTZ R65, R80, c[0x0][0x2d0], -R2 ;  /* 0x0000b40050417a23 */ /* 0x000fe40000010802 */
[----:B----4-:R-:W-:Y:S01]  /*11d20*/  FFMA.FTZ R0, R19, c[0x0][0x2d0], -R4 ;  /* 0x0000b40013007a23 */ /* 0x010fe20000010804 */
        /* <DEDUP_REMOVED lines=11> */
[----:B-1----:R-:W-:-:S02]  /*11de0*/  FFMA.FTZ R5, R38, c[0x0][0x2d0], -R2 ;  /* 0x0000b40026057a23 */ /* 0x002fc40000010802 */
[----:B------:R-:W-:Y:S02]  /*11df0*/  FFMA.FTZ R176, R90, c[0x0][0x2d0], -R2 ;  /* 0x0000b4005ab07a23 */ /* 0x000fe40000010802 */
[--C-:B------:R-:W-:Y:S02]  /*11e00*/  FFMA.FTZ R71, R71, c[0x0][0x2d0], -R3.reuse ;  /* 0x0000b40047477a23 */ /* 0x100fe40000010803 */
[--C-:B------:R-:W-:Y:S01]  /*11e10*/  FFMA.FTZ R84, R77, c[0x0][0x2d0], -R3.reuse ;  /* 0x0000b4004d547a23 */ /* 0x100fe20000010803 */
[----:B------:R-:W-:Y:S01]  /*11e20*/  MUFU.EX2 R227, R5 ;  /* 0x0000000500e37308 */ /* 0x000fe20000000800 */
[----:B---3--:R-:W-:Y:S02]  /*11e30*/  FFMA.FTZ R0, R22, c[0x0][0x2d0], -R4 ;  /* 0x0000b40016007a23 */ /* 0x008fe40000010804 */
[--C-:B------:R-:W-:Y:S02]  /*11e40*/  FFMA.FTZ R79, R79, c[0x0][0x2d0], -R3.reuse ;  /* 0x0000b4004f4f7a23 */ /* 0x100fe40000010803 */
[----:B------:R-:W-:-:S02]  /*11e50*/  FFMA.FTZ R78, R78, c[0x0][0x2d0], -R3 ;  /* 0x0000b4004e4e7a23 */ /* 0x000fc40000010803 */
[--C-:B------:R-:W-:Y:S01]  /*11e60*/  FFMA.FTZ R92, R92, c[0x0][0x2d0], -R3.reuse ;  /* 0x0000b4005c5c7a23 */ /* 0x100fe20000010803 */
[----:B------:R1:W3:Y:S01]  /*11e70*/  MUFU.EX2 R170, R0 ;  /* 0x0000000000aa7308 */ /* 0x0002e20000000800 */
[--C-:B------:R-:W-:Y:S02]  /*11e80*/  FFMA.FTZ R144, R83, c[0x0][0x2d0], -R3.reuse ;  /* 0x0000b40053907a23 */ /* 0x100fe40000010803 */
[--C-:B------:R-:W-:Y:S02]  /*11e90*/  FFMA.FTZ R145, R81, c[0x0][0x2d0], -R3.reuse ;  /* 0x0000b40051917a23 */ /* 0x100fe40000010803 */
[--C-:B------:R-:W-:Y:S02]  /*11ea0*/  FFMA.FTZ R150, R76, c[0x0][0x2d0], -R3.reuse ;  /* 0x0000b4004c967a23 */ /* 0x100fe40000010803 */
[--C-:B------:R-:W-:Y:S01]  /*11eb0*/  FFMA.FTZ R163, R75, c[0x0][0x2d0], -R3.reuse ;  /* 0x0000b4004ba37a23 */ /* 0x100fe20000010803 */
[----:B------:R-:W-:Y:S01]  /*11ec0*/  MUFU.EX2 R211, R66 ;  /* 0x0000004200d37308 */ /* 0x000fe20000000800 */
[----:B------:R-:W-:-:S02]  /*11ed0*/  FFMA.FTZ R162, R74, c[0x0][0x2d0], -R3 ;  /* 0x0000b4004aa27a23 */ /* 0x000fc40000010803 */
[----:B-1----:R-:W-:Y:S01]  /*11ee0*/  FFMA.FTZ R0, R25, c[0x0][0x2d0], -R4 ;  /* 0x0000b40019007a23 */ /* 0x002fe20000010804 */
[----:B---3--:R-:W-:-:S04]  /*11ef0*/  F2FP.PACK_AB R22, R170, R164 ;  /* 0x000000a4aa16723e */ /* 0x008fc800000000ff */
[----:B------:R-:W-:Y:S08]  /*11f00*/  MUFU.EX2 R191, R78 ;  /* 0x0000004e00bf7308 */ /* 0x000ff00000000800 */
[----:B------:R1:W-:Y:S08]  /*11f10*/  MUFU.EX2 R183, R0 ;  /* 0x0000000000b77308 */ /* 0x0003f00000000800 */
[----:B------:R-:W-:Y:S01]  /*11f20*/  MUFU.EX2 R184, R147 ;  /* 0x0000009300b87308 */ /* 0x000fe20000000800 */
[----:B-1----:R-:W-:-:S07]  /*11f30*/  FFMA.FTZ R0, R26, c[0x0][0x2d0], -R4 ;  /* 0x0000b4001a007a23 */ /* 0x002fce0000010804 */
[----:B------:R-:W-:Y:S08]  /*11f40*/  MUFU.EX2 R185, R146 ;  /* 0x0000009200b97308 */ /* 0x000ff00000000800 */
[----:B------:R1:W3:Y:S02]  /*11f50*/  MUFU.EX2 R222, R0 ;  /* 0x0000000000de7308 */ /* 0x0002e40000000800 */
[----:B-1----:R-:W-:-:S06]  /*11f60*/  FFMA.FTZ R0, R36, c[0x0][0x2d0], -R4 ;  /* 0x0000b40024007a23 */ /* 0x002fcc0000010804 */
[----:B------:R1:W4:Y:S02]  /*11f70*/  MUFU.EX2 R226, R0 ;  /* 0x0000000000e27308 */ /* 0x0003240000000800 */
[----:B-1----:R-:W-:Y:S01]  /*11f80*/  FFMA.FTZ R0, R12, c[0x0][0x2d0], -R3 ;  /* 0x0000b4000c007a23 */ /* 0x002fe20000010803 */
[----:B---3--:R-:W-:Y:S02]  /*11f90*/  F2FP.PACK_AB R12, R222, R183 ;  /* 0x000000b7de0c723e */ /* 0x008fe400000000ff */
[----:B----4-:R-:W-:-:S03]  /*11fa0*/  F2FP.PACK_AB R14, R226, R224 ;  /* 0x000000e0e20e723e */ /* 0x010fc600000000ff */
[----:B------:R1:W-:Y:S02]  /*11fb0*/  MUFU.EX2 R156, R0 ;  /* 0x00000000009c7308 */ /* 0x0003e40000000800 */
[----:B-1----:R-:W-:-:S06]  /*11fc0*/  FFMA.FTZ R0, R13, c[0x0][0x2d0], -R3 ;  /* 0x0000b4000d007a23 */ /* 0x002fcc0000010803 */
[----:B------:R1:W3:Y:S02]  /*11fd0*/  MUFU.EX2 R151, R0 ;  /* 0x0000000000977308 */ /* 0x0002e40000000800 */
[----:B-1----:R-:W-:-:S06]  /*11fe0*/  FFMA.FTZ R0, R16, c[0x0][0x2d0], -R3 ;  /* 0x0000b40010007a23 */ /* 0x002fcc0000010803 */
[----:B------:R1:W-:Y:S02]  /*11ff0*/  MUFU.EX2 R158, R0 ;  /* 0x00000000009e7308 */ /* 0x0003e40000000800 */
[----:B-1----:R-:W-:-:S06]  /*12000*/  FFMA.FTZ R0, R18, c[0x0][0x2d0], -R3 ;  /* 0x0000b40012007a23 */ /* 0x002fcc0000010803 */
[----:B------:R1:W-:Y:S02]  /*12010*/  MUFU.EX2 R161, R0 ;  /* 0x0000000000a17308 */ /* 0x0003e40000000800 */
[----:B-1----:R-:W-:Y:S01]  /*12020*/  FFMA.FTZ R0, R21, c[0x0][0x2d0], -R3 ;  /* 0x0000b40015007a23 */ /* 0x002fe20000010803 */
[----:B---3--:R-:W-:-:S05]  /*12030*/  F2FP.PACK_AB R21, R151, R156 ;  /* 0x0000009c9715723e */ /* 0x008fca00000000ff */
[----:B------:R1:W-:Y:S02]  /*12040*/  MUFU.EX2 R182, R0 ;  /* 0x0000000000b67308 */ /* 0x0003e40000000800 */
[----:B-1----:R-:W-:-:S06]  /*12050*/  FFMA.FTZ R0, R24, c[0x0][0x2d0], -R3 ;  /* 0x0000b40018007a23 */ /* 0x002fcc0000010803 */
        /* <DEDUP_REMOVED lines=10> */
[----:B------:R-:W-:Y:S08]  /*12100*/  MUFU.EX2 R170, R152 ;  /* 0x0000009800aa7308 */ /* 0x000ff00000000800 */
[----:B------:R1:W-:Y:S02]  /*12110*/  MUFU.EX2 R113, R0 ;  /* 0x0000000000717308 */ /* 0x0003e40000000800 */
[----:B-1----:R-:W-:Y:S01]  /*12120*/  FFMA.FTZ R0, R20, c[0x0][0x2d0], -R2 ;  /* 0x0000b40014007a23 */ /* 0x002fe20000010802 */
[----:B------:R-:W-:-:S05]  /*12130*/  F2FP.PACK_AB R20, R159, R160 ;  /* 0x000000a09f14723e */ /* 0x000fca00000000ff */
[----:B------:R-:W-:Y:S08]  /*12140*/  MUFU.EX2 R159, R84 ;  /* 0x00000054009f7308 */ /* 0x000ff00000000800 */
[----:B------:R1:W3:Y:S08]  /*12150*/  MUFU.EX2 R112, R0 ;  /* 0x0000000000707308 */ /* 0x0002f00000000800 */
[----:B------:R-:W-:Y:S01]  /*12160*/  MUFU.EX2 R160, R79 ;  /* 0x0000004f00a07308 */ /* 0x000fe20000000800 */
[----:B-1----:R-:W-:Y:S01]  /*12170*/  FFMA.FTZ R0, R29, c[0x0][0x2d0], -R2 ;  /* 0x0000b4001d007a23 */ /* 0x002fe20000010802 */
[----:B---3--:R-:W-:-:S06]  /*12180*/  F2FP.PACK_AB R16, R112, R113 ;  /* 0x000000717010723e */ /* 0x008fcc00000000ff */
[----:B------:R1:W-:Y:S02]  /*12190*/  MUFU.EX2 R115, R0 ;  /* 0x0000000000737308 */ /* 0x0003e40000000800 */
[----:B-1----:R-:W-:-:S06]  /*121a0*/  FFMA.FTZ R0, R32, c[0x0][0x2d0], -R2 ;  /* 0x0000b40020007a23 */ /* 0x002fcc0000010802 */
[----:B------:R1:W3:Y:S02]  /*121b0*/  MUFU.EX2 R157, R0 ;  /* 0x00000000009d7308 */ /* 0x0002e40000000800 */
[----:B-1----:R-:W-:Y:S01]  /*121c0*/  FFMA.FTZ R0, R33, c[0x0][0x2d0], -R2 ;  /* 0x0000b40021007a23 */ /* 0x002fe20000010802 */
[----:B---3--:R-:W-:-:S05]  /*121d0*/  F2FP.PACK_AB R18, R157, R115 ;  /* 0x000000739d12723e */ /* 0x008fca00000000ff */
[----:B------:R1:W-:Y:S02]  /*121e0*/  MUFU.EX2 R181, R0 ;  /* 0x0000000000b57308 */ /* 0x0003e40000000800 */
[----:B-1----:R-:W-:-:S06]  /*121f0*/  FFMA.FTZ R0, R34, c[0x0][0x2d0], -R2 ;  /* 0x0000b40022007a23 */ /* 0x002fcc0000010802 */
[----:B------:R1:W-:Y:S02]  /*12200*/  MUFU.EX2 R217, R0 ;  /* 0x0000000000d97308 */ /* 0x0003e40000000800 */
[----:B-1----:R-:W-:-:S05]  /*12210*/  FMUL.FTZ R0, R68, c[0x0][0x2d0] ;  /* 0x0000b40044007a20 */ /* 0x002fca0000410000 */
[----:B------:R-:W-:-:S05]  /*12220*/  FSEL R0, R0, RZ, P0 ;  /* 0x000000ff00007208 */ /* 0x000fca0000000000 */
[--C-:B------:R-:W-:Y:S02]  /*12230*/  FFMA.FTZ R5, R9, c[0x0][0x2d0], -R0.reuse ;  /* 0x0000b40009057a23 */ /* 0x100fe40000010800 */
[--C-:B------:R-:W-:Y:S02]  /*12240*/  FFMA.FTZ R6, R31, c[0x0][0x2d0], -R0.reuse ;  /* 0x0000b4001f067a23 */ /* 0x100fe40000010800 */
[----:B------:R1:W-:Y:S01]  /*12250*/  MUFU.EX2 R114, R5 ;  /* 0x0000000500727308 */ /* 0x0003e20000000800 */
[----:B------:R-:W3:Y:S01]  /*12260*/  LDSM.16.MT88.4 R28, [R197+0x800] ;  /* 0x00080000c51c783b */ /* 0x000ee20000004200 */
[--C-:B------:R-:W-:Y:S02]  /*12270*/  FFMA.FTZ R94, R72, c[0x0][0x2d0], -R0.reuse ;  /* 0x0000b400485e7a23 */ /* 0x100fe40000010800 */
[--C-:B------:R-:W-:Y:S02]  /*12280*/  FFMA.FTZ R175, R61, c[0x0][0x2d0], -R0.reuse ;  /* 0x0000b4003daf7a23 */ /* 0x100fe40000010800 */
[----:B------:R-:W-:-:S02]  /*12290*/  FFMA.FTZ R174, R60, c[0x0][0x2d0], -R0 ;  /* 0x0000b4003cae7a23 */ /* 0x000fc40000010800 */
[----:B------:R-:W-:Y:S01]  /*122a0*/  MUFU.EX2 R213, R6 ;  /* 0x0000000600d57308 */ /* 0x000fe20000000800 */
[--C-:B------:R-:W-:Y:S02]  /*122b0*/  FFMA.FTZ R173, R59, c[0x0][0x2d0], -R0.reuse ;  /* 0x0000b4003bad7a23 */ /* 0x100fe40000010800 */
[--C-:B------:R-:W-:Y:S02]  /*122c0*/  FFMA.FTZ R172, R56, c[0x0][0x2d0], -R0.reuse ;  /* 0x0000b40038ac7a23 */ /* 0x100fe40000010800 */
[----:B-1----:R-:W-:-:S03]  /*122d0*/  FFMA.FTZ R5, R10, c[0x0][0x2d0], -R0 ;  /* 0x0000b4000a057a23 */ /* 0x002fc60000010800 */
[----:B------:R-:W-:Y:S08]  /*122e0*/  MUFU.EX2 R94, R94 ;  /* 0x0000005e005e7308 */ /* 0x000ff00000000800 */
[----:B------:R1:W4:Y:S02]  /*122f0*/  MUFU.EX2 R111, R5 ;  /* 0x00000005006f7308 */ /* 0x0003240000000800 */
[----:B-1----:R-:W-:Y:S01]  /*12300*/  FFMA.FTZ R5, R11, c[0x0][0x2d0], -R0 ;  /* 0x0000b4000b057a23 */ /* 0x002fe20000010800 */
[----:B----4-:R-:W-:Y:S01]  /*12310*/  F2FP.PACK_AB R17, R111, R114 ;  /* 0x000000726f11723e */ /* 0x010fe200000000ff */
[----:B------:R-:W-:-:S04]  /*12320*/  FADD.FTZ R90, R114, R111 ;  /* 0x0000006f725a7221 */ /* 0x000fc80000010000 */
[----:B------:R1:W-:Y:S02]  /*12330*/  MUFU.EX2 R180, R5 ;  /* 0x0000000500b47308 */ /* 0x0003e40000000800 */
[----:B-1----:R-:W-:Y:S01]  /*12340*/  FFMA.FTZ R5, R23, c[0x0][0x2d0], -R0 ;  /* 0x0000b40017057a23 */ /* 0x002fe20000010800 */
[----:B------:R-:W-:-:S05]  /*12350*/  F2FP.PACK_AB R23, R161, R158 ;  /* 0x0000009ea117723e */ /* 0x000fca00000000ff */
[----:B------:R1:W4:Y:S02]  /*12360*/  MUFU.EX2 R212, R5 ;  /* 0x0000000500d47308 */ /* 0x0003240000000800 */
[C---:B------:R-:W-:Y:S08]  /*12370*/  HMMA.16816.F32 R8, R20.reuse, R48, RZ ;  /* 0x000000301408723c */ /* 0x040ff000000018ff */
[----:B-----5:R-:W-:Y:S01]  /*12380*/  HMMA.16816.F32 R36, R20, R44, RZ ;  /* 0x0000002c1424723c */ /* 0x020fe200000018ff */
[----:B-1----:R-:W-:Y:S01]  /*12390*/  FFMA.FTZ R5, R35, c[0x0][0x2d0], -R0 ;  /* 0x0000b40023057a23 */ /* 0x002fe20000010800 */
[----:B----4-:R-:W-:-:S03]  /*123a0*/  F2FP.PACK_AB R19, R212, R180 ;  /* 0x000000b4d413723e */ /* 0x010fc600000000ff */
[----:B------:R1:W4:Y:S04]  /*123b0*/  MUFU.EX2 R214, R5 ;  /* 0x0000000500d67308 */ /* 0x0003280000000800 */
[----:B------:R-:W-:Y:S08]  /*123c0*/  HMMA.16816.F32 R32, R16, R48, RZ ;  /* 0x000000301020723c */ /* 0x000ff000000018ff */
[----:B------:R-:W-:Y:S01]  /*123d0*/  HMMA.16816.F32 R124, R12, R40, R8 ;  /* 0x000000280c7c723c */ /* 0x000fe20000001808 */
[----:B-1----:R-:W-:-:S06]  /*123e0*/  FFMA.FTZ R5, R52, c[0x0][0x2d0], -R0 ;  /* 0x0000b40034057a23 */ /* 0x002fcc0000010800 */
[----:B------:R-:W-:Y:S01]  /*123f0*/  F2FP.PACK_AB R8, R217, R181 ;  /* 0x000000b5d908723e */ /* 0x000fe200000000ff */
[----:B------:R1:W-:Y:S01]  /*12400*/  MUFU.EX2 R218, R5 ;  /* 0x0000000500da7308 */ /* 0x0003e20000000800 */
[----:B------:R-:W-:Y:S01]  /*12410*/  F2FP.PACK_AB R10, R227, R219 ;  /* 0x000000dbe30a723e */ /* 0x000fe200000000ff */
[----:B------:R-:W-:Y:S01]  /*12420*/  HMMA.16816.F32 R24, R16, R44, RZ ;  /* 0x0000002c1018723c */ /* 0x000fe200000018ff */
[----:B----4-:R-:W-:-:S07]  /*12430*/  F2FP.PACK_AB R9, R214, R213 ;  /* 0x000000d5d609723e */ /* 0x010fce00000000ff */
[----:B---3--:R-:W-:Y:S01]  /*12440*/  HMMA.16816.F32 R140, R12, R28, R36 ;  /* 0x0000001c0c8c723c */ /* 0x008fe20000001824 */
[----:B------:R-:W-:Y:S01]  /*12450*/  LDSM.16.MT88.4 R36, [R194+0x800] ;  /* 0x00080000c224783b */ /* 0x000fe20000004200 */
[----:B-1----:R-:W-:-:S04]  /*12460*/  FFMA.FTZ R5, R53, c[0x0][0x2d0], -R0 ;  /* 0x0000b40035057a23 */ /* 0x002fc80000010800 */
        /* <DEDUP_REMOVED lines=8> */
[----:B------:R-:W-:Y:S01]  /*124f0*/  MUFU.EX2 R188, R41 ;  /* 0x0000002900bc7308 */ /* 0x000fe20000000800 */
[----:B------:R-:W-:-:S02]  /*12500*/  FFMA.FTZ R151, R73, c[0x0][0x2d0], -R0 ;  /* 0x0000b40049977a23 */ /* 0x000fc40000010800 */
[--C-:B------:R-:W-:Y:S02]  /*12510*/  FFMA.FTZ R29, R57, c[0x0][0x2d0], -R0.reuse ;  /* 0x0000b400391d7a23 */ /* 0x100fe40000010800 */
[--C-:B------:R-:W-:Y:S02]  /*12520*/  FFMA.FTZ R28, R58, c[0x0][0x2d0], -R0.reuse ;  /* 0x0000b4003a1c7a23 */ /* 0x100fe40000010800 */
[--C-:B------:R-:W-:Y:S01]  /*12530*/  FFMA.FTZ R93, R63, c[0x0][0x2d0], -R0.reuse ;  /* 0x0000b4003f5d7a23 */ /* 0x100fe20000010800 */
[----:B------:R-:W-:Y:S01]  /*12540*/  MUFU.EX2 R156, R65 ;  /* 0x00000041009c7308 */ /* 0x000fe20000000800 */
[----:B------:R-:W-:Y:S02]  /*12550*/  FFMA.FTZ R91, R62, c[0x0][0x2d0], -R0 ;  /* 0x0000b4003e5b7a23 */ /* 0x000fe40000010800 */
[----:B------:R-:W-:-:S04]  /*12560*/  FADD.FTZ R2, R158, R2 ;  /* 0x000000029e027221 */ /* 0x000fc80000010000 */
[----:B------:R-:W-:Y:S01]  /*12570*/  FADD.FTZ R76, R161, R2 ;  /* 0x00000002a14c7221 */ /* 0x000fe20000010000 */
[----:B------:R-:W-:Y:S01]  /*12580*/  MUFU.EX2 R158, R64 ;  /* 0x00000040009e7308 */ /* 0x000fe20000000800 */
[----:B------:R-:W-:-:S04]  /*12590*/  FADD.FTZ R2, R183, R77 ;  /* 0x0000004db7027221 */ /* 0x000fc80000010000 */
[----:B------:R-:W-:-:S03]  /*125a0*/  FADD.FTZ R2, R222, R2 ;  /* 0x00000002de027221 */ /* 0x000fc60000010000 */
[----:B------:R-:W3:Y:S01]  /*125b0*/  MUFU.EX2 R161, R69 ;  /* 0x0000004500a17308 */ /* 0x000ee20000000800 */
[----:B------:R-:W-:Y:S01]  /*125c0*/  FADD.FTZ R2, R224, R2 ;  /* 0x00000002e0027221 */ /* 0x000fe20000010000 */
[----:B-1----:R-:W-:Y:S03]  /*125d0*/  HMMA.16816.F32 R24, R20, R32, RZ ;  /* 0x000000201418723c */ /* 0x002fe600000018ff */
[----:B------:R-:W-:-:S03]  /*125e0*/  FADD.FTZ R2, R226, R2 ;  /* 0x00000002e2027221 */ /* 0x000fc60000010000 */
[----:B------:R-:W-:Y:S01]  /*125f0*/  MUFU.EX2 R190, R40 ;  /* 0x0000002800be7308 */ /* 0x000fe20000000800 */
[----:B------:R-:W-:Y:S01]  /*12600*/  FADD.FTZ R2, R70, R2 ;  /* 0x0000000246027221 */ /* 0x000fe20000010000 */
[----:B------:R-:W-:Y:S06]  /*12610*/  HMMA.16816.F32 R4, R16, R32, RZ ;  /* 0x000000201004723c */ /* 0x000fec00000018ff */
[----:B------:R-:W-:Y:S01]  /*12620*/  MUFU.EX2 R187, R29 ;  /* 0x0000001d00bb7308 */ /* 0x000fe20000000800 */
[----:B---3--:R-:W-:-:S04]  /*12630*/  FADD.FTZ R2, R161, R2 ;  /* 0x00000002a1027221 */ /* 0x008fc80000010000 */
[----:B------:R-:W-:-:S03]  /*12640*/  FADD.FTZ R2, R186, R2 ;  /* 0x00000002ba027221 */ /* 0x000fc60000010000 */
[----:B------:R-:W-:Y:S01]  /*12650*/  MUFU.EX2 R189, R28 ;  /* 0x0000001c00bd7308 */ /* 0x000fe20000000800 */
[----:B------:R-:W-:Y:S01]  /*12660*/  FADD.FTZ R2, R211, R2 ;  /* 0x00000002d3027221 */ /* 0x000fe20000010000 */
        /* <DEDUP_REMOVED lines=22> */
[----:B------:R-:W-:Y:S04]  /*127d0*/  MUFU.EX2 R71, R169 ;  /* 0x000000a900477308 */ /* 0x000fe80000000800 */
[----:B---3--:R-:W-:Y:S01]  /*127e0*/  HMMA.16816.F32 R108, R8, R4, R52 ;  /* 0x00000004086c723c */ /* 0x008fe20000001834 */
[----:B-1----:R-:W-:-:S03]  /*127f0*/  FADD.FTZ R0, R25, R0 ;  /* 0x0000000019007221 */ /* 0x002fc60000010000 */
[----:B------:R-:W-:Y:S01]  /*12800*/  MUFU.EX2 R69, R163 ;  /* 0x000000a300457308 */ /* 0x000fe20000000800 */
[----:B------:R-:W-:-:S03]  /*12810*/  FADD.FTZ R0, R159, R0 ;  /* 0x000000009f007221 */ /* 0x000fc60000010000 */
[----:B------:R-:W-:Y:S01]  /*12820*/  HMMA.16816.F32 R52, R16, R50, RZ ;  /* 0x000000321034723c */ /* 0x000fe200000018ff */
[----:B------:R-:W-:-:S04]  /*12830*/  FADD.FTZ R0, R160, R0 ;  /* 0x00000000a0007221 */ /* 0x000fc80000010000 */
[----:B------:R-:W-:-:S03]  /*12840*/  FADD.FTZ R0, R191, R0 ;  /* 0x00000000bf007221 */ /* 0x000fc60000010000 */
        /* <DEDUP_REMOVED lines=17> */
[C---:B------:R-:W-:Y:S01]  /*12960*/  HMMA.16816.F32 R72, R8.reuse, R38, R52 ;  /* 0x000000260848723c */ /* 0x040fe20000001834 */
[----:B------:R-:W-:Y:S01]  /*12970*/  MUFU.EX2 R27, R166 ;  /* 0x000000a6001b7308 */ /* 0x000fe20000000800 */
[----:B---3--:R-:W-:Y:S11]  /*12980*/  F2FP.PACK_AB R5, R157, R26 ;  /* 0x0000001a9d05723e */ /* 0x008ff600000000ff */
        /* <DEDUP_REMOVED lines=15> */
[----:B------:R-:W-:Y:S01]  /*12a80*/  MUFU.EX2 R180, R145 ;  /* 0x0000009100b47308 */ /* 0x000fe20000000800 */
[----:B------:R-:W-:Y:S02]  /*12a90*/  IADD3 R214, R230, -0x2, RZ ;  /* 0xfffffffee6d67810 */ /* 0x000fe40007ffe0ff */
[----:B------:R-:W-:-:S03]  /*12aa0*/  FADD.FTZ R3, R218, R3 ;  /* 0x00000003da037221 */ /* 0x000fc60000010000 */
[----:B------:R-:W-:Y:S01]  /*12ab0*/  HMMA.16816.F32 R104, R4, R14, R56 ;  /* 0x0000000e0468723c */ /* 0x000fe20000001838 */
[----:B------:R-:W-:Y:S01]  /*12ac0*/  FADD.FTZ R3, R225, R3 ;  /* 0x00000003e1037221 */ /* 0x000fe20000010000 */
[----:B------:R-:W-:Y:S03]  /*12ad0*/  MUFU.EX2 R90, R155 ;  /* 0x0000009b005a7308 */ /* 0x000fe60000000800 */
[----:B------:R-:W-:-:S03]  /*12ae0*/  FADD.FTZ R3, R26, R3 ;  /* 0x000000031a037221 */ /* 0x000fc60000010000 */
[----:B------:R-:W-:Y:S01]  /*12af0*/  HMMA.16816.F32 R124, R4, R12, R132 ;  /* 0x0000000c047c723c */ /* 0x000fe20000001884 */
[----:B------:R-:W-:Y:S01]  /*12b00*/  FADD.FTZ R3, R157, R3 ;  /* 0x000000039d037221 */ /* 0x000fe20000010000 */
[----:B------:R-:W1:Y:S03]  /*12b10*/  MUFU.EX2 R70, R171 ;  /* 0x000000ab00467308 */ /* 0x000e660000000800 */
[----:B------:R-:W-:-:S03]  /*12b20*/  FADD.FTZ R3, R187, R3 ;  /* 0x00000003bb037221 */ /* 0x000fc60000010000 */
[----:B------:R-:W-:Y:S01]  /*12b30*/  HMMA.16816.F32 R56, R8, R14, R48 ;  /* 0x0000000e0838723c */ /* 0x000fe20000001830 */
[----:B------:R-:W3:Y:S01]  /*12b40*/  LDSM.16.MT88.4 R12, [R197+0x1000] ;  /* 0x00100000c50c783b */ /* 0x000ee20000004200 */
[----:B------:R-:W-:Y:S01]  /*12b50*/  MUFU.EX2 R25, R176 ;  /* 0x000000b000197308 */ /* 0x000fe20000000800 */
[----:B------:R-:W-:-:S04]  /*12b60*/  FADD.FTZ R3, R189, R3 ;  /* 0x00000003bd037221 */ /* 0x000fc80000010000 */
[----:B------:R-:W-:-:S03]  /*12b70*/  FADD.FTZ R3, R84, R3 ;  /* 0x0000000354037221 */ /* 0x000fc60000010000 */
[----:B------:R-:W-:Y:S01]  /*12b80*/  MUFU.EX2 R26, R172 ;  /* 0x000000ac001a7308 */ /* 0x000fe20000000800 */
[----:B-1----:R-:W-:Y:S01]  /*12b90*/  F2FP.PACK_AB R163, R70, R27 ;  /* 0x0000001b46a3723e */ /* 0x002fe200000000ff */
[----:B------:R-:W-:-:S04]  /*12ba0*/  FADD.FTZ R3, R94, R3 ;  /* 0x000000035e037221 */ /* 0x000fc80000010000 */
[----:B------:R-:W-:Y:S01]  /*12bb0*/  FADD.FTZ R3, R93, R3 ;  /* 0x000000035d037221 */ /* 0x000fe20000010000 */
[-C--:B---3--:R-:W-:Y:S08]  /*12bc0*/  HMMA.16816.F32 R52, R8, R12.reuse, R140 ;  /* 0x0000000c0834723c */ /* 0x088ff0000000188c */
        /* <DEDUP_REMOVED lines=10> */
[C---:B-1----:R-:W-:Y:S01]  /*12c70*/  HMMA.16816.F32 R60, R4.reuse, R12, R108 ;  /* 0x0000000c043c723c */ /* 0x042fe2000000186c */
[----:B------:R-:W1:Y:S07]  /*12c80*/  MUFU.EX2 R109, R149 ;  /* 0x00000095006d7308 */ /* 0x000e6e0000000800 */
[----:B------:R-:W-:Y:S01]  /*12c90*/  HMMA.16816.F32 R40, R4, R14, R80 ;  /* 0x0000000e0428723c */ /* 0x000fe20000001850 */
[----:B------:R-:W3:Y:S06]  /*12ca0*/  MUFU.EX2 R108, R92 ;  /* 0x0000005c006c7308 */ /* 0x000eec0000000800 */
[----:B------:R-:W-:Y:S01]  /*12cb0*/  FADD.FTZ R4, R217, R16 ;  /* 0x00000010d9047221 */ /* 0x000fe20000010000 */
[C---:B------:R-:W-:Y:S01]  /*12cc0*/  HMMA.16816.F32 R36, R8.reuse, R12, R112 ;  /* 0x0000000c0824723c */ /* 0x040fe20000001870 */
[----:B------:R-:W4:Y:S01]  /*12cd0*/  LDSM.16.MT88.4 R16, [R197+0x1800] ;  /* 0x00180000c510783b */ /* 0x000f220000004200 */
[----:B------:R-:W-:Y:S01]  /*12ce0*/  MUFU.EX2 R92, R154 ;  /* 0x0000009a005c7308 */ /* 0x000fe20000000800 */
[----:B------:R-:W-:Y:S01]  /*12cf0*/  FADD.FTZ R24, R219, R4 ;  /* 0x00000004db187221 */ /* 0x000fe20000010000 */
[----:B-1----:R-:W-:Y:S01]  /*12d00*/  F2FP.PACK_AB R4, R183, R109 ;  /* 0x0000006db704723e */ /* 0x002fe200000000ff */
[----:B------:R-:W-:Y:S01]  /*12d10*/  LDSM.16.MT88.4 R112, [R197+0x2000] ;  /* 0x00200000c570783b */ /* 0x000fe20000004200 */
[----:B------:R-:W-:Y:S01]  /*12d20*/  F2FP.PACK_AB R6, R185, R184 ;  /* 0x000000b8b906723e */ /* 0x000fe200000000ff */
[----:B------:R-:W-:Y:S01]  /*12d30*/  FADD.FTZ R24, R227, R24 ;  /* 0x00000018e3187221 */ /* 0x000fe20000010000 */
[----:B------:R-:W-:Y:S01]  /*12d40*/  HMMA.16816.F32 R28, R8, R14, R20 ;  /* 0x0000000e081c723c */ /* 0x000fe20000001814 */
[----:B------:R-:W1:Y:S01]  /*12d50*/  LDSM.16.MT88.4 R20, [R193+0x1800] ;  /* 0x00180000c114783b */ /* 0x000e620000004200 */
[----:B---3--:R-:W-:Y:S01]  /*12d60*/  F2FP.PACK_AB R5, R181, R108 ;  /* 0x0000006cb505723e */ /* 0x008fe200000000ff */
[----:B------:R-:W3:Y:S01]  /*12d70*/  MUFU.EX2 R81, R165 ;  /* 0x000000a500517308 */ /* 0x000ee20000000800 */
[----:B------:R-:W-:Y:S01]  /*12d80*/  F2FP.PACK_AB R7, R182, R180 ;  /* 0x000000b4b607723e */ /* 0x000fe200000000ff */
[----:B------:R-:W5:Y:S04]  /*12d90*/  LDSM.16.MT88.4 R12, [R194+0x1800] ;  /* 0x00180000c20c783b */ /* 0x000f680000004200 */
[----:B------:R-:W2:Y:S02]  /*12da0*/  LDSM.16.MT88.4 R8, [R196+0x1800] ;  /* 0x00180000c408783b */ /* 0x000ea40000004200 */
[----:B------:R-:W-:Y:S08]  /*12db0*/  MUFU.EX2 R82, R168 ;  /* 0x000000a800527308 */ /* 0x000ff00000000800 */
[----:B------:R-:W-:Y:S01]  /*12dc0*/  MUFU.EX2 R83, R167 ;  /* 0x000000a700537308 */ /* 0x000fe20000000800 */
[----:B---3--:R-:W-:-:S07]  /*12dd0*/  F2FP.PACK_AB R160, R71, R81 ;  /* 0x0000005147a0723e */ /* 0x008fce00000000ff */
[----:B------:R-:W3:Y:S01]  /*12de0*/  MUFU.EX2 R80, R162 ;  /* 0x000000a200507308 */ /* 0x000ee20000000800 */
[C---:B----4-:R-:W-:Y:S08]  /*12df0*/  HMMA.16816.F32 R52, R4.reuse, R16, R52 ;  /* 0x000000100434723c */ /* 0x050ff00000001834 */
[----:B-1----:R-:W-:Y:S01]  /*12e00*/  HMMA.16816.F32 R64, R4, R20, R64 ;  /* 0x000000140440723c */ /* 0x002fe20000001840 */
[----:B---3--:R-:W-:-:S02]  /*12e10*/  F2FP.PACK_AB R161, R80, R69 ;  /* 0x0000004550a1723e */ /* 0x008fc400000000ff */
[----:B------:R-:W-:-:S05]  /*12e20*/  F2FP.PACK_AB R162, R83, R82 ;  /* 0x0000005253a2723e */ /* 0x000fca00000000ff */
[C---:B------:R-:W-:Y:S08]  /*12e30*/  HMMA.16816.F32 R56, R4.reuse, R22, R56 ;  /* 0x000000160438723c */ /* 0x040ff00000001838 */
[C---:B------:R-:W-:Y:S08]  /*12e40*/  HMMA.16816.F32 R48, R4.reuse, R18, R48 ;  /* 0x000000120430723c */ /* 0x040ff00000001830 */
[C---:B-----5:R-:W-:Y:S08]  /*12e50*/  HMMA.16816.F32 R44, R4.reuse, R12, R44 ;  /* 0x0000000c042c723c */ /* 0x060ff0000000182c */
[C---:B------:R-:W-:Y:S08]  /*12e60*/  HMMA.16816.F32 R32, R4.reuse, R14, R32 ;  /* 0x0000000e0420723c */ /* 0x040ff00000001820 */
[C---:B--2---:R-:W-:Y:S08]  /*12e70*/  HMMA.16816.F32 R36, R4.reuse, R8, R36 ;  /* 0x000000080424723c */ /* 0x044ff00000001824 */
        /* <DEDUP_REMOVED lines=23> */
[----:B------:R-:W-:Y:S01]  /*12ff0*/  HMMA.16816.F32 R132, R160, R120, R64 ;  /* 0x00000078a084723c */ /* 0x000fe20000001840 */
[----:B------:R-:W-:Y:S01]  /*13000*/  FADD.FTZ R5, R109, R2 ;  /* 0x000000026d057221 */ /* 0x000fe20000010000 */
[----:B------:R-:W2:Y:S01]  /*13010*/  MUFU.EX2 R14, R174 ;  /* 0x000000ae000e7308 */ /* 0x000ea20000000800 */
[----:B------:R-:W-:Y:S02]  /*13020*/  FADD.FTZ R4, R158, R4 ;  /* 0x000000049e047221 */ /* 0x000fe40000010000 */
[----:B------:R-:W-:-:S03]  /*13030*/  @P1 IMAD.HI.U32 R2, R231, c[0x0][0x2c8], RZ ;  /* 0x0000b200e7021a27 */ /* 0x000fc600078e00ff */
[C---:B------:R-:W-:Y:S01]  /*13040*/  HMMA.16816.F32 R136, R160.reuse, R122, R56 ;  /* 0x0000007aa088723c */ /* 0x040fe20000001838 */
[----:B------:R-:W-:Y:S01]  /*13050*/  FADD.FTZ R4, R188, R4 ;  /* 0x00000004bc047221 */ /* 0x000fe20000010000 */
[----:B------:R-:W5:Y:S01]  /*13060*/  MUFU.EX2 R24, R173 ;  /* 0x000000ad00187308 */ /* 0x000f620000000800 */
[----:B------:R-:W-:Y:S01]  /*13070*/  FADD.FTZ R6, R108, R0 ;  /* 0x000000006c067221 */ /* 0x000fe20000010000 */
[----:B------:R-:W-:Y:S01]  /*13080*/  MOV R0, R231 ;  /* 0x000000e700007202 */ /* 0x000fe20000000f00 */
[----:B------:R-:W-:Y:S01]  /*13090*/  FADD.FTZ R4, R190, R4 ;  /* 0x00000004be047221 */ /* 0x000fe20000010000 */
[----:B------:R-:W-:Y:S01]  /*130a0*/  @P1 SHF.R.U32.HI R0, RZ, c[0x0][0x2cc], R2 ;  /* 0x0000b300ff001a19 */ /* 0x000fe20000011602 */
[----:B------:R-:W-:Y:S01]  /*130b0*/  FADD.FTZ R5, R183, R5 ;  /* 0x00000005b7057221 */ /* 0x000fe20000010000 */
[----:B----4-:R-:W-:Y:S01]  /*130c0*/  F2FP.PACK_AB R96, R13, R7 ;  /* 0x000000070d60723e */ /* 0x010fe200000000ff */
[----:B------:R-:W-:Y:S01]  /*130d0*/  FADD.FTZ R6, R181, R6 ;  /* 0x00000006b5067221 */ /* 0x000fe20000010000 */
[----:B------:R-:W-:Y:S01]  /*130e0*/  IADD3 R2, R229, R0, RZ ;  /* 0x00000000e5027210 */ /* 0x000fe20007ffe0ff */
[----:B------:R-:W-:Y:S01]  /*130f0*/  FADD.FTZ R0, R90, R4 ;  /* 0x000000045a007221 */ /* 0x000fe20000010000 */
[----:B--2---:R-:W-:Y:S01]  /*13100*/  F2FP.PACK_AB R97, R14, R12 ;  /* 0x0000000c0e61723e */ /* 0x004fe200000000ff */
[----:B------:R-:W-:Y:S01]  /*13110*/  FADD.FTZ R5, R184, R5 ;  /* 0x00000005b8057221 */ /* 0x000fe20000010000 */
[----:B-1----:R-:W-:Y:S01]  /*13120*/  HMMA.16816.F32 R148, R160, R104, R44 ;  /* 0x00000068a094723c */ /* 0x002fe2000000182c */
[----:B------:R-:W-:-:S02]  /*13130*/  FADD.FTZ R0, R92, R0 ;  /* 0x000000005c007221 */ /* 0x000fc40000010000 */
[----:B------:R-:W-:Y:S01]  /*13140*/  FADD.FTZ R6, R180, R6 ;  /* 0x00000006b4067221 */ /* 0x000fe20000010000 */
[----:B-----5:R-:W-:Y:S01]  /*13150*/  F2FP.PACK_AB R99, R26, R24 ;  /* 0x000000181a63723e */ /* 0x020fe200000000ff */
        /* <DEDUP_REMOVED lines=16> */
[----:B------:R-:W-:Y:S01]  /*13260*/  MOV R16, c[0x0][0x32c] ;  /* 0x0000cb0000107a02 */ /* 0x000fe20000000f00 */
[----:B------:R-:W-:Y:S01]  /*13270*/  HMMA.16816.F32 R124, R96, R120, R124 ;  /* 0x00000078607c723c */ /* 0x000fe2000000187c */
[----:B------:R-:W-:Y:S02]  /*13280*/  FADD.FTZ R0, R82, R5 ;  /* 0x0000000552007221 */ /* 0x000fe40000010000 */
[----:B------:R-:W-:Y:S01]  /*13290*/  ISETP.GE.AND P0, PT, R16, 0x1, PT ;  /* 0x000000011000780c */ /* 0x000fe20003f06270 */
[----:B------:R-:W-:Y:S02]  /*132a0*/  FADD.FTZ R3, R24, R3 ;  /* 0x0000000318037221 */ /* 0x000fe40000010000 */
[----:B------:R-:W-:-:S02]  /*132b0*/  FADD.FTZ R5, R27, R6 ;  /* 0x000000061b057221 */ /* 0x000fc40000010000 */
[----:B------:R-:W-:Y:S01]  /*132c0*/  HMMA.16816.F32 R108, R96, R104, R76 ;  /* 0x00000068606c723c */ /* 0x000fe2000000184c */
[----:B------:R-:W-:Y:S02]  /*132d0*/  FADD.FTZ R4, R15, R4 ;  /* 0x000000040f047221 */ /* 0x000fe40000010000 */
[----:B------:R-:W-:Y:S01]  /*132e0*/  FADD.FTZ R247, R26, R3 ;  /* 0x000000031af77221 */ /* 0x000fe20000010000 */
[----:B------:R-:W-:Y:S01]  /*132f0*/  IADD3 R3, R2, c[0x0][0x328], RZ ;  /* 0x0000ca0002037a10 */ /* 0x000fe20007ffe0ff */
[----:B------:R-:W-:Y:S02]  /*13300*/  FADD.FTZ R229, R83, R0 ;  /* 0x0000000053e57221 */ /* 0x000fe40000010000 */
[----:B------:R-:W-:Y:S01]  /*13310*/  FADD.FTZ R227, R70, R5 ;  /* 0x0000000546e37221 */ /* 0x000fe20000010000 */
[----:B---3--:R-:W-:Y:S01]  /*13320*/  HMMA.16816.F32 R156, R160, R8, R36 ;  /* 0x00000008a09c723c */ /* 0x008fe20000001824 */
[----:B------:R-:W-:-:S07]  /*13330*/  FADD.FTZ R246, R25, R4 ;  /* 0x0000000419f67221 */ /* 0x000fce0000010000 */
        /* <DEDUP_REMOVED lines=17> */
.L_x_2969:
[----:B------:R-:W-:-:S04]  /*13450*/  MOV R2, 0x1 ;  /* 0x0000000100027802 */ /* 0x000fc80000000f00 */
[----:B------:R-:W-:-:S13]  /*13460*/  ISETP.NE.AND P0, PT, R2, c[0x0][0x32c], PT ;  /* 0x0000cb0002007a0c */ /* 0x000fda0003f05270 */
[----:B------:R-:W-:-:S05]  /*13470*/  @P0 IMAD.HI.U32 R2, R0, c[0x0][0x330], RZ ;  /* 0x0000cc0000020a27 */ /* 0x000fca00078e00ff */
[----:B------:R-:W-:Y:S02]  /*13480*/  @P0 SHF.R.U32.HI R0, RZ, c[0x0][0x334], R2 ;  /* 0x0000cd00ff000a19 */ /* 0x000fe40000011602 */
.L_x_2970:
[----:B------:R-:W-:Y:S05]  /*13490*/  BSYNC B0 ;  /* 0x0000000000007941 */ /* 0x000fea0003800000 */
.L_x_2968:
[----:B------:R-:W-:-:S05]  /*134a0*/  MOV R2, c[0x0][0x32c] ;  /* 0x0000cb0000027a02 */ /* 0x000fca0000000f00 */
[----:B------:R-:W-:-:S05]  /*134b0*/  IMAD R0, R0, R2, c[0x0][0x32c] ;  /* 0x0000cb0000007624 */ /* 0x000fca00078e0202 */
[----:B------:R-:W-:-:S04]  /*134c0*/  IMNMX R3, R3, R0, PT ;  /* 0x0000000003037217 */ /* 0x000fc80003800200 */
.L_x_2967:
        /* <DEDUP_REMOVED lines=11> */
.L_x_3002:
        /* <DEDUP_REMOVED lines=24> */
[----:B------:R-:W2:Y:S04]  /*13700*/  LDL.64 R6, [R1+0x20] ;  /* 0x0000200001067983 */ /* 0x000ea80000100a00 */
[----:B------:R-:W-:Y:S02]  /*13710*/  IMAD R0, R0, c[0x0][0x208], RZ ;  /* 0x0000820000007a24 */ /* 0x000fe400078e02ff */
[----:B------:R-:W3:Y:S02]  /*13720*/  LDL R5, [R1+0x28] ;  /* 0x0000280001057983 */ /* 0x000ee40000100800 */
[----:B------:R-:W-:Y:S04]  /*13730*/  IMAD R0, R216, c[0x0][0x20c], R0 ;  /* 0x00008300d8007a24 */ /* 0x000fe800078e0200 */
[----:B------:R-:W-:Y:S01]  /*13740*/  IMAD.IADD R3, R3, 0x1, R0 ;  /* 0x0000000103037824 */ /* 0x000fe200078e0200 */
[----:B------:R-:W-:Y:S03]  /*13750*/  SHF.R.S32.HI R0, RZ, 0x1f, R215 ;  /* 0x0000001fff007819 */ /* 0x000fe600000114d7 */
[C---:B------:R-:W-:Y:S04]  /*13760*/  IMAD.WIDE.U32 R2, R215.reuse, c[0x0][0x218], R2 ;  /* 0x00008600d7027a25 */ /* 0x040fe800078e0002 */
        /* <DEDUP_REMOVED lines=10> */
.L_x_3142:
[----:B------:R-:W-:-:S05]  /*13810*/  BRA.DIV ~URZ, `(.L_x_2975) ;  /* 0x00013d627f007947 */ /* 0x000fca000b800000 */
[----:B------:R-:W3:Y:S01]  /*13820*/  SHFL.IDX PT, R2, R0, RZ, 0x181f ;  /* 0x00181fff00027589 */ /* 0x000ee200000e0000 */
[----:B------:R-:W-:Y:S03]  /*13830*/  LOP3.LUT P2, RZ, R208, 0x100, RZ, 0xc0, !PT ;  /* 0x00000100d0ff7812 */ /* 0x000fe6000784c0ff */
        /* <DEDUP_REMOVED lines=20> */
.L_x_3143:
[----:B-1----:R-:W-:Y:S02]  /*13980*/  LOP3.LUT P1, RZ, R208, 0x100, RZ, 0xc0, !PT ;  /* 0x00000100d0ff7812 */ /* 0x002fe4000782c0ff */
[----:B----4-:R-:W-:Y:S05]  /*13990*/  IADD3 R2, P0, R0, R5, RZ ;  /* 0x0000000500027210 */ /* 0x010fea0007f1e0ff */
[----:B------:R-:W-:Y:S06]  /*139a0*/  IMAD.X R3, R4, 0x1, R6, P0 ;  /* 0x0000000104037824 */ /* 0x000fec00000e0606 */
[----:B------:R-:W-:Y:S01]  /*139b0*/  @!PT LDS RZ, [RZ] ;  /* 0x00000000fffff984 */ /* 0x000fe20000000800 */
[----:B------:R-:W-:Y:S01]  /*139c0*/  @!PT LDS RZ, [RZ] ;  /* 0x00000000fffff984 */ /* 0x000fe20000000800 */
[----:B------:R-:W-:Y:S01]  /*139d0*/  @!PT LDS RZ, [RZ] ;  /* 0x00000000fffff984 */ /* 0x000fe20000000800 */
[----:B------:R1:W-:Y:S02]  /*139e0*/  LDGSTS.E.BYPASS.LTC128B.128 [R210+0x2100], [R2.64], !P1 ;  /* 0x0210000002d27fae */ /* 0x0003e4000c901d48 */
.L_x_2973:
[----:B-1-34-:R-:W-:Y:S05]  /*139f0*/  BSYNC B0 ;  /* 0x0000000000007941 */ /* 0x01afea0003800000 */
.L_x_2972:
        /* <DEDUP_REMOVED lines=142> */
.L_x_3144:
[----:B------:R-:W-:-:S05]  /*142e0*/  BRA.DIV ~URZ, `(.L_x_2979) ;  /* 0x000137f27f007947 */ /* 0x000fca000b800000 */
[----:B------:R-:W3:Y:S01]  /*142f0*/  SHFL.IDX PT, R2, R0, RZ, 0x181f ;  /* 0x00181fff00027589 */ /* 0x000ee200000e0000 */
[----:B------:R-:W-:Y:S02]  /*14300*/  LOP3.LUT P1, RZ, R208, 0x100, RZ, 0xc0, !PT ;  /* 0x00000100d0ff7812 */ /* 0x000fe4000782c0ff */
[-C--:B---3--:R-:W-:Y:S05]  /*14310*/  IADD3 R2, P0, R2, R85.reuse, RZ ;  /* 0x0000005502027210 */ /* 0x088fea0007f1e0ff */
[--C-:B--2---:R-:W-:Y:S06]  /*14320*/  IMAD.X R3, R87, 0x1, R86.reuse, P0 ;  /* 0x0000000157037824 */ /* 0x104fec00000e0656 */
        /* <DEDUP_REMOVED lines=20> */
.L_x_3145:
[----:B----4-:R-:W-:Y:S02]  /*14470*/  LOP3.LUT P1, RZ, R208, 0x100, RZ, 0xc0, !PT ;  /* 0x00000100d0ff7812 */ /* 0x010fe4000782c0ff */
[----:B--2---:R-:W-:Y:S05]  /*14480*/  IADD3 R2, P0, R0, R85, RZ ;  /* 0x0000005500027210 */ /* 0x004fea0007f1e0ff */
[----:B-1----:R-:W-:Y:S06]  /*14490*/  IMAD.X R3, R84, 0x1, R86, P0 ;  /* 0x0000000154037824 */ /* 0x002fec00000e0656 */
[----:B------:R-:W-:Y:S01]  /*144a0*/  @!PT LDS RZ, [RZ] ;  /* 0x00000000fffff984 */ /* 0x000fe20000000800 */
[----:B------:R-:W-:Y:S01]  /*144b0*/  @!PT LDS RZ, [RZ] ;  /* 0x00000000fffff984 */ /* 0x000fe20000000800 */
[----:B------:R-:W-:Y:S01]  /*144c0*/  @!PT LDS RZ, [RZ] ;  /* 0x00000000fffff984 */ /* 0x000fe20000000800 */
[----:B------:R1:W-:Y:S02]  /*144d0*/  LDGSTS.E.BYPASS.LTC128B.128 [R210+0x4900], [R2.64], !P1 ;  /* 0x0490000002d27fae */ /* 0x0003e4000c901d48 */
.L_x_2977:
[----:B------:R-:W-:Y:S05]  /*144e0*/  BSYNC B0 ;  /* 0x0000000000007941 */ /* 0x000fea0003800000 */
.L_x_2976:
[----:B------:R-:W2:Y:S01]  /*144f0*/  LDL R84, [R1+0x44] ;  /* 0x0000440001547983 */ /* 0x000ea20000100800 */
[----:B------:R-:W-:Y:S01]  /*14500*/  IMAD.MOV.U32 R85, RZ, RZ, c[0x0][0x2c4] ;  /* 0x0000b100ff557624 */ /* 0x000fe200078e00ff */
[----:B------:R-:W-:Y:S02]  /*14510*/  LOP3.LUT R166, RZ, c[0x0][0x324], RZ, 0x33, !PT ;  /* 0x0000c900ffa67a12 */ /* 0x000fe400078e33ff */
[----:B------:R-:W2:Y:S02]  /*14520*/  LDL R0, [R1+0x4c] ;  /* 0x00004c0001007983 */ /* 0x000ea40000100800 */
[----:B------:R-:W-:Y:S02]  /*14530*/  ISETP.NE.AND P0, PT, R85, 0x1, PT ;  /* 0x000000015500780c */ /* 0x000fe40003f05270 */
[----:B-1----:R-:W3:Y:S04]  /*14540*/  LDL R3, [R1+0x4] ;  /* 0x0000040001037983 */ /* 0x002ee80000100800 */
[----:B------:R-:W4:Y:S04]  /*14550*/  LDL R2, [R1] ;  /* 0x0000000001027983 */ /* 0x000f280000100800 */
[----:B------:R-:W0:Y:S01]  /*14560*/  LDGDEPBAR ;  /* 0x00000000000079af */ /* 0x000e220000000000 */
[----:B--2---:R-:W-:Y:S02]  /*14570*/  IMAD.IADD R164, R0, 0x1, R84 ;  /* 0x0000000100a47824 */ /* 0x004fe400078e0254 */
[----:B------:R-:W-:Y:S02]  /*14580*/  IMAD R84, R214, -0x50, RZ ;  /* 0xffffffb0d6547824 */ /* 0x000fe400078e02ff */
[----:B------:R-:W-:Y:S05]  /*14590*/  @P0 IMAD.HI.U32 R0, R164, c[0x0][0x2c8], RZ ;  /* 0x0000b200a4000a27 */ /* 0x000fea00078e00ff */
[----:B------:R-:W-:Y:S02]  /*145a0*/  @P0 SHF.R.U32.HI R164, RZ, c[0x0][0x2cc], R0 ;  /* 0x0000b300ffa40a19 */ /* 0x000fe40000011600 */
[----:B---3--:R-:W-:Y:S04]  /*145b0*/  IADD3 R0, -R3, 0x1, R84 ;  /* 0x0000000103007810 */ /* 0x008fe80007ffe154 */
[----:B----4-:R-:W-:Y:S04]  /*145c0*/  IADD3 R85, -R252, R0, R2 ;  /* 0x00000000fc557210 */ /* 0x010fe80007ffe102 */
[----:B------:R-:W-:Y:S01]  /*145d0*/  IADD3 R165, R85, c[0x0][0x328], RZ ;  /* 0x0000ca0055a57a10 */ /* 0x000fe20007ffe0ff */
[----:B------:R-:W-:-:S05]  /*145e0*/  BRA.DIV ~URZ, `(.L_x_2980) ;  /* 0x000139e27f007947 */ /* 0x000fca000b800000 */
[----:B------:R1:W2:Y:S02]  /*145f0*/  SHFL.IDX PT, R0, R164, RZ, 0x1c1f ;  /* 0x001c1fffa4007589 */ /* 0x0002a400000e0000 */
.L_x_3146:
[-C--:B--2---:R-:W-:Y:S01]  /*14600*/  IADD3 R87, R165, R0.reuse, RZ ;  /* 0x00000000a5577210 */ /* 0x084fe20007ffe0ff */
[----:B------:R-:W-:Y:S02]  /*14610*/  IMAD.MOV.U32 R2, RZ, RZ, c[0x0][0x32c] ;  /* 0x0000cb00ff027624 */ /* 0x000fe400078e00ff */
[----:B------:R-:W-:Y:S03]  /*14620*/  IMAD.IADD R166, R166, 0x1, R85 ;  /* 0x00000001a6a67824 */ /* 0x000fe600078e0255 */
[----:B------:R-:W-:Y:S02]  /*14630*/  ISETP.GE.AND P0, PT, R2, 0x1, PT ;  /* 0x000000010200780c */ /* 0x000fe40003f06270 */
[----:B------:R-:W-:Y:S11]  /*14640*/  IADD3 R85, R166, R0, RZ ;  /* 0x00000000a6557210 */ /* 0x000ff60007ffe0ff */
[----:B------:R-:W-:-:S05]  /*14650*/  @!P0 BRA `(.L_x_2981) ;  /* 0x000001a000008947 */ /* 0x000fca0003800000 */
[----:B------:R-:W2:Y:S01]  /*14660*/  LDL R2, [R1] ;  /* 0x0000000001027983 */ /* 0x000ea20000100800 */
[----:B------:R-:W-:Y:S01]  /*14670*/  BSSY B0, `(.L_x_2982) ;  /* 0x0000012000007945 */ /* 0x000fe20003800000 */
[----:B--2---:R-:W-:Y:S04]  /*14680*/  IADD3 R0, -R252, R2, R0 ;  /* 0x00000002fc007210 */ /* 0x004fe80007ffe100 */
        /* <DEDUP_REMOVED lines=11> */
.L_x_2983:
[----:B------:R-:W-:Y:S04]  /*14740*/  MOV R2, c[0x0][0x32c] ;  /* 0x0000cb0000027a02 */ /* 0x000fe80000000f00 */
[----:B------:R-:W-:Y:S11]  /*14750*/  ISETP.NE.AND P0, PT, R2, 0x1, PT ;  /* 0x000000010200780c */ /* 0x000ff60003f05270 */
[----:B------:R-:W-:Y:S02]  /*14760*/  @!UPT UIADD3 URZ, URZ, URZ, URZ ;  /* 0x0000003f3f3ff290 */ /* 0x000fe4000fffe03f */
[----:B------:R-:W-:Y:S05]  /*14770*/  @P0 IMAD.HI.U32 R2, R0, c[0x0][0x330], RZ ;  /* 0x0000cc0000020a27 */ /* 0x000fea00078e00ff */
[----:B------:R-:W-:Y:S02]  /*14780*/  @P0 SHF.R.U32.HI R0, RZ, c[0x0][0x334], R2 ;  /* 0x0000cd00ff000a19 */ /* 0x000fe40000011602 */
.L_x_2984:
[----:B------:R-:W-:Y:S05]  /*14790*/  BSYNC B0 ;  /* 0x0000000000007941 */ /* 0x000fea0003800000 */
.L_x_2982:
[----:B------:R-:W2:Y:S02]  /*147a0*/  LDL R2, [R1+0x4] ;  /* 0x0000040001027983 */ /* 0x000ea40000100800 */
[----:B--2---:R-:W-:Y:S04]  /*147b0*/  IMAD.IADD R2, R84, 0x1, -R2 ;  /* 0x0000000154027824 */ /* 0x004fe800078e0a02 */
[----:B------:R-:W-:Y:S05]  /*147c0*/  IMAD R0, R0, c[0x0][0x32c], R2 ;  /* 0x0000cb0000007a24 */ /* 0x000fea00078e0202 */
[----:B------:R-:W-:Y:S02]  /*147d0*/  IMNMX R85, R85, R0, !PT ;  /* 0x0000000055557217 */ /* 0x000fe40007800200 */
[----:B------:R-:W-:Y:S04]  /*147e0*/  IADD3 R0, R0, c[0x0][0x32c], RZ ;  /* 0x0000cb0000007a10 */ /* 0x000fe80007ffe0ff */
[----:B------:R-:W-:Y:S02]  /*147f0*/  IMNMX R87, R87, R0, PT ;  /* 0x0000000057577217 */ /* 0x000fe40003800200 */
.L_x_2981:
[----:B------:R-:W-:-:S05]  /*14800*/  BRA.DIV ~URZ, `(.L_x_2985) ;  /* 0x000138327f007947 */ /* 0x000fca000b800000 */
[----:B------:R2:W3:Y:S02]  /*14810*/  SHFL.IDX PT, R2, R164, 0x1, 0x1c1f ;  /* 0x003c1f00a4027f89 */ /* 0x0004e400000e0000 */
.L_x_3147:
[----:B---3--:R-:W-:Y:S01]  /*14820*/  IADD3 R86, R165, R2, RZ ;  /* 0x00000002a5567210 */ /* 0x008fe20007ffe0ff */
[----:B------:R-:W-:Y:S05]  /*14830*/  IMAD.MOV.U32 R0, RZ, RZ, c[0x0][0x32c] ;  /* 0x0000cb00ff007624 */ /* 0x000fea00078e00ff */
[----:B------:R-:W-:Y:S01]  /*14840*/  ISETP.GE.AND P0, PT, R0, 0x1, PT ;  /* 0x000000010000780c */ /* 0x000fe20003f06270 */
[----:B------:R-:W-:Y:S11]  /*14850*/  IMAD.IADD R0, R166, 0x1, R2 ;  /* 0x00000001a6007824 */ /* 0x000ff600078e0202 */
[----:B------:R-:W-:Y:S01]  /*14860*/  @!UPT UIADD3 URZ, URZ, URZ, URZ ;  /* 0x0000003f3f3ff290 */ /* 0x000fe2000fffe03f */
[----:B------:R-:W-:-:S05]  /*14870*/  @!P0 BRA `(.L_x_2986) ;  /* 0x000001a000008947 */ /* 0x000fca0003800000 */
[----:B------:R-:W3:Y:S01]  /*14880*/  LDL R3, [R1] ;  /* 0x0000000001037983 */ /* 0x000ee20000100800 */
[----:B------:R-:W-:Y:S01]  /*14890*/  BSSY B0, `(.L_x_2987) ;  /* 0x0000012000007945 */ /* 0x000fe20003800000 */
[----:B---3--:R-:W-:Y:S04]  /*148a0*/  IADD3 R2, -R252, R3, R2 ;  /* 0x00000003fc027210 */ /* 0x008fe80007ffe102 */
        /* <DEDUP_REMOVED lines=11> */
.L_x_2988:
[----:B------:R-:W-:Y:S04]  /*14960*/  MOV R3, c[0x0][0x32c] ;  /* 0x0000cb0000037a02 */ /* 0x000fe80000000f00 */
[----:B------:R-:W-:Y:S11]  /*14970*/  ISETP.NE.AND P0, PT, R3, 0x1, PT ;  /* 0x000000010300780c */ /* 0x000ff60003f05270 */
[----:B------:R-:W-:Y:S02]  /*14980*/  @!UPT UIADD3 URZ, URZ, URZ, URZ ;  /* 0x0000003f3f3ff290 */ /* 0x000fe4000fffe03f */
[----:B------:R-:W-:Y:S05]  /*14990*/  @P0 IMAD.HI.U32 R3, R2, c[0x0][0x330], RZ ;  /* 0x0000cc0002030a27 */ /* 0x000fea00078e00ff */
[----:B------:R-:W-:Y:S02]  /*149a0*/  @P0 SHF.R.U32.HI R2, RZ, c[0x0][0x334], R3 ;  /* 0x0000cd00ff020a19 */ /* 0x000fe40000011603 */
.L_x_2989:
[----:B------:R-:W-:Y:S05]  /*149b0*/  BSYNC B0 ;  /* 0x0000000000007941 */ /* 0x000fea0003800000 */
.L_x_2987:
[----:B------:R-:W3:Y:S02]  /*149c0*/  LDL R3, [R1+0x4] ;  /* 0x0000040001037983 */ /* 0x000ee40000100800 */
[----:B---3--:R-:W-:Y:S04]  /*149d0*/  IMAD.IADD R3, R84, 0x1, -R3 ;  /* 0x0000000154037824 */ /* 0x008fe800078e0a03 */
[----:B------:R-:W-:Y:S05]  /*149e0*/  IMAD R2, R2, c[0x0][0x32c], R3 ;  /* 0x0000cb0002027a24 */ /* 0x000fea00078e0203 */
[----:B------:R-:W-:Y:S02]  /*149f0*/  IMNMX R0, R0, R2, !PT ;  /* 0x0000000200007217 */ /* 0x000fe40007800200 */
[----:B------:R-:W-:Y:S04]  /*14a00*/  IADD3 R2, R2, c[0x0][0x32c], RZ ;  /* 0x0000cb0002027a10 */ /* 0x000fe80007ffe0ff */
[----:B------:R-:W-:Y:S02]  /*14a10*/  IMNMX R86, R86, R2, PT ;  /* 0x0000000256567217 */ /* 0x000fe40003800200 */
.L_x_2986:
[----:B------:R-:W-:-:S05]  /*14a20*/  BRA.DIV ~URZ, `(.L_x_2990) ;  /* 0x000136827f007947 */ /* 0x000fca000b800000 */
[----:B------:R3:W4:Y:S02]  /*14a30*/  SHFL.IDX PT, R94, R164, 0x2, 0x1c1f ;  /* 0x005c1f00a45e7f89 */ /* 0x00072400000e0000 */
.L_x_3148:
[----:B----4-:R-:W-:Y:S01]  /*14a40*/  IADD3 R3, R165, R94, RZ ;  /* 0x0000005ea5037210 */ /* 0x010fe20007ffe0ff */
[----:B------:R-:W-:Y:S05]  /*14a50*/  IMAD.MOV.U32 R2, RZ, RZ, c[0x0][0x32c] ;  /* 0x0000cb00ff027624 */ /* 0x000fea00078e00ff */
[----:B------:R-:W-:Y:S01]  /*14a60*/  ISETP.GE.AND P0, PT, R2, 0x1, PT ;  /* 0x000000010200780c */ /* 0x000fe20003f06270 */
[----:B------:R-:W-:Y:S11]  /*14a70*/  IMAD.IADD R2, R166, 0x1, R94 ;  /* 0x00000001a6027824 */ /* 0x000ff600078e025e */
[----:B------:R-:W-:Y:S01]  /*14a80*/  @!UPT UIADD3 URZ, URZ, URZ, URZ ;  /* 0x0000003f3f3ff290 */ /* 0x000fe2000fffe03f */
[----:B------:R-:W-:-:S05]  /*14a90*/  @!P0 BRA `(.L_x_2991) ;  /* 0x000001a000008947 */ /* 0x000fca0003800000 */
[----:B------:R-:W4:Y:S01]  /*14aa0*/  LDL R167, [R1] ;  /* 0x0000000001a77983 */ /* 0x000f220000100800 */
[----:B------:R-:W-:Y:S01]  /*14ab0*/  BSSY B0, `(.L_x_2992) ;  /* 0x0000012000007945 */ /* 0x000fe20003800000 */
[----:B----4-:R-:W-:Y:S04]  /*14ac0*/  IADD3 R94, -R252, R167, R94 ;  /* 0x000000a7fc5e7210 */ /* 0x010fe80007ffe15e */
        /* <DEDUP_REMOVED lines=11> */
.L_x_2993:
[----:B------:R-:W-:Y:S04]  /*14b80*/  MOV R167, c[0x0][0x32c] ;  /* 0x0000cb0000a77a02 */ /* 0x000fe80000000f00 */
[----:B------:R-:W-:Y:S11]  /*14b90*/  ISETP.NE.AND P0, PT, R167, 0x1, PT ;  /* 0x00000001a700780c */ /* 0x000ff60003f05270 */
[----:B------:R-:W-:Y:S02]  /*14ba0*/  @!UPT UIADD3 URZ, URZ, URZ, URZ ;  /* 0x0000003f3f3ff290 */ /* 0x000fe4000fffe03f */
[----:B------:R-:W-:Y:S05]  /*14bb0*/  @P0 IMAD.HI.U32 R167, R94, c[0x0][0x330], RZ ;  /* 0x0000cc005ea70a27 */ /* 0x000fea00078e00ff */
[----:B------:R-:W-:Y:S02]  /*14bc0*/  @P0 SHF.R.U32.HI R94, RZ, c[0x0][0x334], R167 ;  /* 0x0000cd00ff5e0a19 */ /* 0x000fe400000116a7 */
.L_x_2994:
[----:B------:R-:W-:Y:S05]  /*14bd0*/  BSYNC B0 ;  /* 0x0000000000007941 */ /* 0x000fea0003800000 */
.L_x_2992:
[----:B------:R-:W4:Y:S02]  /*14be0*/  LDL R167, [R1+0x4] ;  /* 0x0000040001a77983 */ /* 0x000f240000100800 */
[----:B----4-:R-:W-:Y:S04]  /*14bf0*/  IMAD.IADD R167, R84, 0x1, -R167 ;  /* 0x0000000154a77824 */ /* 0x010fe800078e0aa7 */
[----:B------:R-:W-:Y:S05]  /*14c00*/  IMAD R94, R94, c[0x0][0x32c], R167 ;  /* 0x0000cb005e5e7a24 */ /* 0x000fea00078e02a7 */
[----:B------:R-:W-:Y:S02]  /*14c10*/  IMNMX R2, R2, R94, !PT ;  /* 0x0000005e02027217 */ /* 0x000fe40007800200 */
[----:B------:R-:W-:Y:S04]  /*14c20*/  IADD3 R94, R94, c[0x0][0x32c], RZ ;  /* 0x0000cb005e5e7a10 */ /* 0x000fe80007ffe0ff */
[----:B------:R-:W-:Y:S02]  /*14c30*/  IMNMX R3, R3, R94, PT ;  /* 0x0000005e03037217 */ /* 0x000fe40003800200 */
.L_x_2991:
[C---:B------:R-:W-:Y:S02]  /*14c40*/  ISETP.GE.AND P0, PT, R84.reuse, 0x9, PT ;  /* 0x000000095400780c */ /* 0x040fe40003f06270 */
[----:B------:R-:W-:Y:S02]  /*14c50*/  ISETP.GE.AND P1, PT, R84, 0xa, PT ;  /* 0x0000000a5400780c */ /* 0x000fe40003f26270 */
[----:B------:R-:W-:Y:S02]  /*14c60*/  LOP3.LUT R208, R208, 0xfffffff7, RZ, 0xc0, !PT ;  /* 0xfffffff7d0d07812 */ /* 0x000fe400078ec0ff */
[C---:B------:R-:W-:Y:S02]  /*14c70*/  ISETP.GE.AND P3, PT, R84.reuse, 0x19, PT ;  /* 0x000000195400780c */ /* 0x040fe40003f66270 */
[C---:B------:R-:W-:Y:S02]  /*14c80*/  ISETP.GE.AND P5, PT, R84.reuse, 0x21, PT ;  /* 0x000000215400780c */ /* 0x040fe40003fa6270 */
[----:B------:R-:W-:Y:S02]  /*14c90*/  ISETP.GE.AND P6, PT, R84, 0x29, PT ;  /* 0x000000295400780c */ /* 0x000fe40003fc6270 */
[----:B------:R-:W-:Y:S02]  /*14ca0*/  LOP3.LUT R209, R209, 0xffffffbf, RZ, 0xc0, !PT ;  /* 0xffffffbfd1d17812 */ /* 0x000fe400078ec0ff */
[----:B------:R-:W-:Y:S02]  /*14cb0*/  @P0 LOP3.LUT R208, R208, 0x8, RZ, 0xfc, !PT ;  /* 0x00000008d0d00812 */ /* 0x000fe400078efcff */
[----:B------:R-:W-:Y:S02]  /*14cc0*/  ISETP.GT.AND P0, PT, R85, 0x8, !P0 ;  /* 0x000000085500780c */ /* 0x000fe40004704270 */
        /* <DEDUP_REMOVED lines=14> */
[----:B------:R-:W-:Y:S02]  /*14db0*/  ISETP.GT.AND P0, PT, R85, 0x11, !P1 ;  /* 0x000000115500780c */ /* 0x000fe40004f04270 */
[----:B------:R-:W-:Y:S07]  /*14dc0*/  FSEL R184, R20, -INF , !P2 ;  /* 0xff80000014b87808 */ /* 0x000fee0005000000 */
[----:B------:R-:W-:Y:S02]  /*14dd0*/  @P1 LOP3.LUT R208, R208, 0x10, RZ, 0xfc, !PT ;  /* 0x00000010d0d01812 */ /* 0x000fe400078efcff */
[----:B------:R-:W-:Y:S02]  /*14de0*/  ISETP.LT.OR P1, PT, R87, 0x12, P0 ;  /* 0x000000125700780c */ /* 0x000fe40000721670 */
[----:B------:R-:W-:Y:S02]  /*14df0*/  LOP3.LUT R208, R208, 0xffffffdf, RZ, 0xc0, !PT ;  /* 0xffffffdfd0d07812 */ /* 0x000fe400078ec0ff */
[----:B------:R-:W-:Y:S02]  /*14e00*/  ISETP.GT.AND P0, PT, R85, 0x18, !P3 ;  /* 0x000000185500780c */ /* 0x000fe40005f04270 */
[----:B------:R-:W-:Y:S02]  /*14e10*/  @P3 LOP3.LUT R208, R208, 0x20, RZ, 0xfc, !PT ;  /* 0x00000020d0d03812 */ /* 0x000fe400078efcff */
[----:B------:R-:W-:Y:S02]  /*14e20*/  ISETP.GE.AND P3, PT, R84, 0x1a, PT ;  /* 0x0000001a5400780c */ /* 0x000fe40003f66270 */
[----:B------:R-:W-:Y:S02]  /*14e30*/  LOP3.LUT R208, R208, 0xffffffbf, RZ, 0xc0, !PT ;  /* 0xffffffbfd0d07812 */ /* 0x000fe400078ec0ff */
[----:B------:R-:W-:Y:S02]  /*14e40*/  ISETP.LT.OR P4, PT, R87, 0x19, P0 ;  /* 0x000000195700780c */ /* 0x000fe40000781670 */
[----:B------:R-:W-:Y:S02]  /*14e50*/  ISETP.GT.AND P0, PT, R85, 0x19, !P3 ;  /* 0x000000195500780c */ /* 0x000fe40005f04270 */
[----:B------:R-:W-:Y:S02]  /*14e60*/  FSEL R183, R21, -INF , !P1 ;  /* 0xff80000015b77808 */ /* 0x000fe40004800000 */
[----:B------:R-:W-:Y:S03]  /*14e70*/  FSEL R180, R32, -INF , !P4 ;  /* 0xff80000020b47808 */ /* 0x000fe60006000000 */
[----:B------:R-:W-:Y:S02]  /*14e80*/  @P3 LOP3.LUT R208, R208, 0x40, RZ, 0xfc, !PT ;  /* 0x00000040d0d03812 */ /* 0x000fe400078efcff */
[----:B------:R-:W-:Y:S02]  /*14e90*/  ISETP.LT.OR P3, PT, R87, 0x1a, P0 ;  /* 0x0000001a5700780c */ /* 0x000fe40000761670 */
[----:B------:R-:W-:Y:S02]  /*14ea0*/  ISETP.GT.AND P0, PT, R85, 0x20, !P5 ;  /* 0x000000205500780c */ /* 0x000fe40006f04270 */
[----:B------:R-:W-:Y:S02]  /*14eb0*/  LOP3.LUT R208, R208, 0xffffff7f, RZ, 0xc0, !PT ;  /* 0xffffff7fd0d07812 */ /* 0x000fe400078ec0ff */
[----:B------:R-:W-:Y:S02]  /*14ec0*/  ISETP.LT.OR P0, PT, R87, 0x21, P0 ;  /* 0x000000215700780c */ /* 0x000fe40000701670 */
[----:B------:R-:W-:Y:S02]  /*14ed0*/  @P5 LOP3.LUT R208, R208, 0x80, RZ, 0xfc, !PT ;  /* 0x00000080d0d05812 */ /* 0x000fe400078efcff */
[----:B------:R-:W-:Y:S02]  /*14ee0*/  ISETP.GE.AND P5, PT, R84, 0x22, PT ;  /* 0x000000225400780c */ /* 0x000fe40003fa6270 */
[----:B------:R-:W-:Y:S02]  /*14ef0*/  LOP3.LUT R208, R208, 0xfffffdff, RZ, 0xc0, !PT ;  /* 0xfffffdffd0d07812 */ /* 0x000fe400078ec0ff */
[----:B------:R-:W-:Y:S02]  /*14f00*/  FSEL R179, R33, -INF , !P3 ;  /* 0xff80000021b37808 */ /* 0x000fe40005800000 */
[----:B------:R-:W-:Y:S04]  /*14f10*/  LOP3.LUT R208, R208, 0xfff7ffff, RZ, 0xc0, !PT ;  /* 0xfff7ffffd0d07812 */ /* 0x000fe800078ec0ff */
[----:B------:R-:W-:Y:S02]  /*14f20*/  @P0 LOP3.LUT R208, R208, 0x80000, RZ, 0xfc, !PT ;  /* 0x00080000d0d00812 */ /* 0x000fe400078efcff */
[----:B------:R-:W-:Y:S02]  /*14f30*/  ISETP.GT.AND P0, PT, R85, 0x21, !P5 ;  /* 0x000000215500780c */ /* 0x000fe40006f04270 */
        /* <DEDUP_REMOVED lines=14> */
[----:B------:R-:W-:Y:S02]  /*15020*/  ISETP.GE.AND P6, PT, R84, 0x31, PT ;  /* 0x000000315400780c */ /* 0x000fe40003fc6270 */
[----:B------:R-:W-:Y:S04]  /*15030*/  LOP3.LUT R208, R208, 0xffffefff, RZ, 0xc0, !PT ;  /* 0xffffefffd0d07812 */ /* 0x000fe800078ec0ff */
[----:B------:R-:W-:Y:S05]  /*15040*/  LOP3.LUT R208, R208, 0xffefffff, RZ, 0xc0, !PT ;  /* 0xffefffffd0d07812 */ /* 0x000fea00078ec0ff */
        /* <DEDUP_REMOVED lines=32> */
[----:B------:R-:W-:Y:S02]  /*15250*/  LOP3.LUT R208, R208, 0xfffbffff, RZ, 0xc0, !PT ;  /* 0xfffbffffd0d07812 */ /* 0x000fe400078ec0ff */
[----:B------:R-:W-:Y:S02]  /*15260*/  ISETP.GE.AND P6, PT, R84, 0x42, PT ;  /* 0x000000425400780c */ /* 0x000fe40003fc6270 */
[----:B------:R-:W-:Y:S07]  /*15270*/  LOP3.LUT R208, R208, 0xefffffff, RZ, 0xc0, !PT ;  /* 0xefffffffd0d07812 */ /* 0x000fee00078ec0ff */
[----:B------:R-:W-:Y:S02]  /*15280*/  @P0 LOP3.LUT R208, R208, 0x10000000, RZ, 0xfc, !PT ;  /* 0x10000000d0d00812 */ /* 0x000fe400078efcff */
[----:B------:R-:W-:Y:S02]  /*15290*/  ISETP.GT.AND P0, PT, R85, 0x41, !P6 ;  /* 0x000000415500780c */ /* 0x000fe40007704270 */
[----:B------:R-:W-:Y:S02]  /*152a0*/  @P6 LOP3.LUT R208, R208, 0x40000, RZ, 0xfc, !PT ;  /* 0x00040000d0d06812 */ /* 0x000fe400078efcff */
[----:B------:R-:W-:Y:S02]  /*152b0*/  ISETP.LT.OR P0, PT, R87, 0x42, P0 ;  /* 0x000000425700780c */ /* 0x000fe40000701670 */
[----:B------:R-:W-:Y:S02]  /*152c0*/  ISETP.GE.AND P6, PT, R84, 0x1, PT ;  /* 0x000000015400780c */ /* 0x000fe40003fc6270 */
[----:B------:R-:W-:Y:S09]  /*152d0*/  LOP3.LUT R208, R208, 0xf7ffffff, RZ, 0xc0, !PT ;  /* 0xf7ffffffd0d07812 */ /* 0x000ff200078ec0ff */
[----:B------:R-:W-:Y:S02]  /*152e0*/  @P0 LOP3.LUT R208, R208, 0x8000000, RZ, 0xfc, !PT ;  /* 0x08000000d0d00812 */ /* 0x000fe400078efcff */
[----:B------:R-:W-:Y:S02]  /*152f0*/  ISETP.GT.AND P0, PT, R85, RZ, !P6 ;  /* 0x000000ff5500720c */ /* 0x000fe40007704270 */
[----:B------:R-:W-:Y:S02]  /*15300*/  @P6 LOP3.LUT R209, R209, 0x40, RZ, 0xfc, !PT ;  /* 0x00000040d1d16812 */ /* 0x000fe400078efcff */
[----:B------:R-:W-:Y:S02]  /*15310*/  ISETP.LT.OR P0, PT, R87, 0x1, P0 ;  /* 0x000000015700780c */ /* 0x000fe40000701670 */
[----:B------:R-:W-:Y:S02]  /*15320*/  ISETP.GE.AND P6, PT, R84, 0x2, PT ;  /* 0x000000025400780c */ /* 0x000fe40003fc6270 */
[----:B------:R-:W-:Y:S02]  /*15330*/  LOP3.LUT R208, R208, 0xfffffffe, RZ, 0xc0, !PT ;  /* 0xfffffffed0d07812 */ /* 0x000fe400078ec0ff */
[----:B------:R-:W-:Y:S02]  /*15340*/  LOP3.LUT R209, R209, 0xffffff7f, RZ, 0xc0, !PT ;  /* 0xffffff7fd1d17812 */ /* 0x000fe400078ec0ff */
[----:B------:R-:W-:Y:S05]  /*15350*/  LOP3.LUT R208, R208, 0xbfffffff, RZ, 0xc0, !PT ;  /* 0xbfffffffd0d07812 */ /* 0x000fea00078ec0ff */
[----:B------:R-:W-:Y:S02]  /*15360*/  @P0 LOP3.LUT R208, R208, 0x40000000, RZ, 0xfc, !PT ;  /* 0x40000000d0d00812 */ /* 0x000fe400078efcff */
[----:B------:R-:W-:Y:S02]  /*15370*/  ISETP.GT.AND P0, PT, R85, 0x1, !P6 ;  /* 0x000000015500780c */ /* 0x000fe40007704270 */
[----:B------:R-:W-:Y:S02]  /*15380*/  @P6 LOP3.LUT R208, R208, 0x1, RZ, 0xfc, !PT ;  /* 0x00000001d0d06812 */ /* 0x000fe400078efcff */
[----:B------:R-:W-:Y:S02]  /*15390*/  ISETP.LT.OR P6, PT, R87, 0x2, P0 ;  /* 0x000000025700780c */ /* 0x000fe400007c1670 */
[----:B------:R-:W-:Y:S11]  /*153a0*/  ISETP.GE.AND P0, PT, R84, 0x49, PT ;  /* 0x000000495400780c */ /* 0x000ff60003f06270 */
[----:B------:R-:W-:Y:S02]  /*153b0*/  @P6 LOP3.LUT R209, R209, 0x80, RZ, 0xfc, !PT ;  /* 0x00000080d1d16812 */ /* 0x000fe400078efcff */
[C---:B------:R-:W-:Y:S02]  /*153c0*/  LOP3.LUT P6, RZ, R208.reuse, 0x20, RZ, 0xc0, !PT ;  /* 0x00000020d0ff7812 */ /* 0x040fe400078cc0ff */
[----:B------:R-:W-:Y:S02]  /*153d0*/  LOP3.LUT R208, R208, 0xfffeffff, RZ, 0xc0, !PT ;  /* 0xfffeffffd0d07812 */ /* 0x000fe400078ec0ff */
[----:B------:R-:W-:Y:S02]  /*153e0*/  LOP3.LUT R209, R209, 0xfffffffe, RZ, 0xc0, !PT ;  /* 0xfffffffed1d17812 */ /* 0x000fe400078ec0ff */
[----:B------:R-:W-:Y:S02]  /*153f0*/  @P0 LOP3.LUT R208, R208, 0x10000, RZ, 0xfc, !PT ;  /* 0x00010000d0d00812 */ /* 0x000fe400078efcff */
[----:B------:R-:W-:Y:S02]  /*15400*/  ISETP.GT.AND P0, PT, R85, 0x48, !P0 ;  /* 0x000000485500780c */ /* 0x000fe40004704270 */
[----:B------:R-:W-:Y:S02]  /*15410*/  LOP3.LUT R208, R208, 0xfdffffff, RZ, 0xc0, !PT ;  /* 0xfdffffffd0d07812 */ /* 0x000fe400078ec0ff */
[----:B------:R-:W-:Y:S11]  /*15420*/  ISETP.LT.OR P0, PT, R87, 0x49, P0 ;  /* 0x000000495700780c */ /* 0x000ff60000701670 */
[----:B------:R-:W-:Y:S02]  /*15430*/  @!UPT UIADD3 URZ, URZ, URZ, URZ ;  /* 0x0000003f3f3ff290 */ /* 0x000fe4000fffe03f */
[----:B------:R-:W-:Y:S02]  /*15440*/  @P0 LOP3.LUT R209, R209, 0x1, RZ, 0xfc, !PT ;  /* 0x00000001d1d10812 */ /* 0x000fe400078efcff */
[----:B------:R-:W-:Y:S02]  /*15450*/  ISETP.GE.AND P0, PT, R84, 0x4a, PT ;  /* 0x0000004a5400780c */ /* 0x000fe40003f06270 */
[----:B------:R-:W-:Y:S11]  /*15460*/  LOP3.LUT R209, R209, 0xfffff7ff, RZ, 0xc0, !PT ;  /* 0xfffff7ffd1d17812 */ /* 0x000ff600078ec0ff */
[----:B------:R-:W-:Y:S02]  /*15470*/  @P0 LOP3.LUT R208, R208, 0x2000000, RZ, 0xfc, !PT ;  /* 0x02000000d0d00812 */ /* 0x000fe400078efcff */
[----:B------:R-:W-:Y:S02]  /*15480*/  ISETP.GT.AND P0, PT, R85, 0x49, !P0 ;  /* 0x000000495500780c */ /* 0x000fe40004704270 */
[----:B------:R-:W-:Y:S02]  /*15490*/  LOP3.LUT R208, R208, 0x7fffffff, RZ, 0xc0, !PT ;  /* 0x7fffffffd0d07812 */ /* 0x000fe400078ec0ff */
[----:B------:R-:W-:Y:S11]  /*154a0*/  ISETP.LT.OR P0, PT, R87, 0x4a, P0 ;  /* 0x0000004a5700780c */ /* 0x000ff60000701670 */
[----:B------:R-:W-:Y:S02]  /*154b0*/  @!UPT UIADD3 URZ, URZ, URZ, URZ ;  /* 0x0000003f3f3ff290 */ /* 0x000fe4000fffe03f */
[----:B------:R-:W-:Y:S04]  /*154c0*/  @P0 LOP3.LUT R208, R208, 0x80000000, RZ, 0xfc, !PT ;  /* 0x80000000d0d00812 */ /* 0x000fe800078efcff */
[C---:B------:R-:W-:Y:S02]  /*154d0*/  LOP3.LUT P0, RZ, R208.reuse, 0x8, RZ, 0xc0, !PT ;  /* 0x00000008d0ff7812 */ /* 0x040fe4000780c0ff */
[----:B------:R-:W-:Y:S02]  /*154e0*/  LOP3.LUT P1, RZ, R208, 0x40, RZ, 0xc0, !PT ;  /* 0x00000040d0ff7812 */ /* 0x000fe4000782c0ff */
[----:B------:R-:W-:Y:S02]  /*154f0*/  ISETP.GT.AND P0, PT, R0, 0x8, !P0 ;  /* 0x000000080000780c */ /* 0x000fe40004704270 */
[----:B------:R-:W-:Y:S02]  /*15500*/  LOP3.LUT P3, RZ, R208, 0x20000, RZ, 0xc0, !PT ;  /* 0x00020000d0ff7812 */ /* 0x000fe4000786c0ff */
[----:B------:R-:W-:Y:S02]  /*15510*/  ISETP.LT.OR P0, PT, R86, 0x9, P0 ;  /* 0x000000095600780c */ /* 0x000fe40000701670 */
[----:B------:R-:W-:Y:S02]  /*15520*/  LOP3.LUT P5, RZ, R208, 0x8000, RZ, 0xc0, !PT ;  /* 0x00008000d0ff7812 */ /* 0x000fe400078ac0ff */
[----:B------:R-:W-:Y:S02]  /*15530*/  FSEL R213, R18, -INF , !P0 ;  /* 0xff80000012d57808 */ /* 0x000fe40004000000 */
[C---:B------:R-:W-:Y:S02]  /*15540*/  LOP3.LUT P0, RZ, R208.reuse, 0x4, RZ, 0xc0, !PT ;  /* 0x00000004d0ff7812 */ /* 0x040fe4000780c0ff */
[----:B------:R-:W-:Y:S02]  /*15550*/  LOP3.LUT P4, RZ, R208, 0x200000, RZ, 0xc0, !PT ;  /* 0x00200000d0ff7812 */ /* 0x000fe4000788c0ff */
[----:B------:R-:W-:Y:S02]  /*15560*/  ISETP.GT.AND P0, PT, R0, 0x9, !P0 ;  /* 0x000000090000780c */ /* 0x000fe40004704270 */
[----:B------:R-:W-:Y:S02]  /*15570*/  FSEL R172, R48, -INF , !P4 ;  /* 0xff80000030ac7808 */ /* 0x000fe40006000000 */
[----:B------:R-:W-:Y:S02]  /*15580*/  ISETP.LT.OR P0, PT, R86, 0xa, P0 ;  /* 0x0000000a5600780c */ /* 0x000fe40000701670 */
[C---:B------:R-:W-:Y:S02]  /*15590*/  LOP3.LUT P4, RZ, R208.reuse, 0x40000, RZ, 0xc0, !PT ;  /* 0x00040000d0ff7812 */ /* 0x040fe4000788c0ff */
[----:B------:R-:W-:Y:S02]  /*155a0*/  FSEL R212, R19, -INF , !P0 ;  /* 0xff80000013d47808 */ /* 0x000fe40004000000 */
[C---:B------:R-:W-:Y:S02]  /*155b0*/  LOP3.LUT P0, RZ, R208.reuse, 0x2, RZ, 0xc0, !PT ;  /* 0x00000002d0ff7812 */ /* 0x040fe4000780c0ff */
[----:B------:R-:W-:Y:S02]  /*155c0*/  LOP3.LUT P2, RZ, R208, 0x80000, RZ, 0xc0, !PT ;  /* 0x00080000d0ff7812 */ /* 0x000fe4000784c0ff */
[----:B------:R-:W-:Y:S02]  /*155d0*/  ISETP.GT.AND P0, PT, R0, 0x10, !P0 ;  /* 0x000000100000780c */ /* 0x000fe40004704270 */
[----:B------:R-:W-:Y:S02]  /*155e0*/  FSEL R176, R36, -INF , !P2 ;  /* 0xff80000024b07808 */ /* 0x000fe40005000000 */
[----:B------:R-:W-:Y:S02]  /*155f0*/  ISETP.LT.OR P0, PT, R86, 0x11, P0 ;  /* 0x000000115600780c */ /* 0x000fe40000701670 */
[----:B------:R-:W-:Y:S02]  /*15600*/  LOP3.LUT P2, RZ, R208, 0x400000, RZ, 0xc0, !PT ;  /* 0x00400000d0ff7812 */ /* 0x000fe4000784c0ff */
[----:B------:R-:W-:Y:S02]  /*15610*/  FSEL R211, R22, -INF , !P0 ;  /* 0xff80000016d37808 */ /* 0x000fe40004000000 */
[----:B------:R-:W-:Y:S02]  /*15620*/  LOP3.LUT P0, RZ, R208, 0x10, RZ, 0xc0, !PT ;  /* 0x00000010d0ff7812 */ /* 0x000fe4000780c0ff */
[----:B------:R-:W-:Y:S02]  /*15630*/  FSEL R167, R53, -INF , !P2 ;  /* 0xff80000035a77808 */ /* 0x000fe40005000000 */
[----:B------:R-:W-:Y:S02]  /*15640*/  ISETP.GT.AND P0, PT, R0, 0x11, !P0 ;  /* 0x000000110000780c */ /* 0x000fe40004704270 */
[----:B------:R-:W-:Y:S02]  /*15650*/  LOP3.LUT P2, RZ, R208, 0x2000000, RZ, 0xc0, !PT ;  /* 0x02000000d0ff7812 */ /* 0x000fe4000784c0ff */
[----:B------:R-:W-:Y:S04]  /*15660*/  ISETP.LT.OR P0, PT, R86, 0x12, P0 ;  /* 0x000000125600780c */ /* 0x000fe80000701670 */
[----:B------:R-:W-:Y:S02]  /*15670*/  FSEL R191, R23, -INF , !P0 ;  /* 0xff80000017bf7808 */ /* 0x000fe40004000000 */
[----:B------:R-:W-:Y:S02]  /*15680*/  ISETP.GT.AND P0, PT, R0, 0x18, !P6 ;  /* 0x000000180000780c */ /* 0x000fe40007704270 */
[----:B------:R-:W-:Y:S02]  /*15690*/  LOP3.LUT P6, RZ, R208, 0x800, RZ, 0xc0, !PT ;  /* 0x00000800d0ff7812 */ /* 0x000fe400078cc0ff */
[----:B------:R-:W-:Y:S04]  /*156a0*/  ISETP.LT.OR P0, PT, R86, 0x19, P0 ;  /* 0x000000195600780c */ /* 0x000fe80000701670 */
[----:B------:R-:W-:Y:S02]  /*156b0*/  FSEL R190, R34, -INF , !P0 ;  /* 0xff80000022be7808 */ /* 0x000fe40004000000 */
[----:B------:R-:W-:Y:S02]  /*156c0*/  ISETP.GT.AND P0, PT, R0, 0x19, !P1 ;  /* 0x000000190000780c */ /* 0x000fe40004f04270 */
[----:B------:R-:W-:Y:S02]  /*156d0*/  LOP3.LUT P1, RZ, R208, 0x800000, RZ, 0xc0, !PT ;  /* 0x00800000d0ff7812 */ /* 0x000fe4000782c0ff */
[----:B------:R-:W-:Y:S02]  /*156e0*/  ISETP.LT.OR P0, PT, R86, 0x1a, P0 ;  /* 0x0000001a5600780c */ /* 0x000fe40000701670 */
[----:B------:R-:W-:Y:S02]  /*156f0*/  @P6 LOP3.LUT R209, R209, 0x800, RZ, 0xfc, !PT ;  /* 0x00000800d1d16812 */ /* 0x000fe400078efcff */
[----:B------:R-:W-:Y:S02]  /*15700*/  FSEL R189, R35, -INF , !P0 ;  /* 0xff80000023bd7808 */ /* 0x000fe40004000000 */
[----:B------:R-:W-:Y:S02]  /*15710*/  LOP3.LUT R209, R209, 0xfffffeff, RZ, 0xc0, !PT ;  /* 0xfffffeffd1d17812 */ /* 0x000fe400078ec0ff */
[----:B------:R-:W-:Y:S02]  /*15720*/  LOP3.LUT P0, RZ, R208, 0x80, RZ, 0xc0, !PT ;  /* 0x00000080d0ff7812 */ /* 0x000fe4000780c0ff */
[----:B------:R-:W-:Y:S02]  /*15730*/  @P3 LOP3.LUT R209, R209, 0x100, RZ, 0xfc, !PT ;  /* 0x00000100d1d13812 */ /* 0x000fe400078efcff */
[----:B------:R-:W-:Y:S02]  /*15740*/  ISETP.GT.AND P0, PT, R0, 0x20, !P0 ;  /* 0x000000200000780c */ /* 0x000fe40004704270 */
[----:B------:R-:W-:Y:S02]  /*15750*/  LOP3.LUT R209, R209, 0xfffffdff, RZ, 0xc0, !PT ;  /* 0xfffffdffd1d17812 */ /* 0x000fe400078ec0ff */
[----:B------:R-:W-:Y:S02]  /*15760*/  LOP3.LUT P3, RZ, R208, 0x200, RZ, 0xc0, !PT ;  /* 0x00000200d0ff7812 */ /* 0x000fe4000786c0ff */
[----:B------:R-:W-:Y:S02]  /*15770*/  ISETP.LT.OR P0, PT, R86, 0x21, P0 ;  /* 0x000000215600780c */ /* 0x000fe40000701670 */
[----:B------:R-:W-:Y:S02]  /*15780*/  @P5 LOP3.LUT R209, R209, 0x200, RZ, 0xfc, !PT ;  /* 0x00000200d1d15812 */ /* 0x000fe400078efcff */
[----:B------:R-:W-:Y:S02]  /*15790*/  LOP3.LUT P5, RZ, R208, 0x1000000, RZ, 0xc0, !PT ;  /* 0x01000000d0ff7812 */ /* 0x000fe400078ac0ff */
[----:B------:R-:W-:Y:S02]  /*157a0*/  FSEL R186, R38, -INF , !P0 ;  /* 0xff80000026ba7808 */ /* 0x000fe40004000000 */
[----:B------:R-:W-:Y:S02]  /*157b0*/  ISETP.GT.AND P0, PT, R0, 0x21, !P3 ;  /* 0x000000210000780c */ /* 0x000fe40005f04270 */
[----:B------:R-:W-:Y:S02]  /*157c0*/  LOP3.LUT R209, R209, 0xfffffbff, RZ, 0xc0, !PT ;  /* 0xfffffbffd1d17812 */ /* 0x000fe400078ec0ff */
[----:B------:R-:W-:Y:S02]  /*157d0*/  ISETP.LT.OR P0, PT, R86, 0x22, P0 ;  /* 0x000000225600780c */ /* 0x000fe40000701670 */
[C---:B------:R-:W-:Y:S02]  /*157e0*/  LOP3.LUT P6, RZ, R208.reuse, 0x100000, RZ, 0xc0, !PT ;  /* 0x00100000d0ff7812 */ /* 0x040fe400078cc0ff */
[----:B------:R-:W-:Y:S02]  /*157f0*/  FSEL R185, R39, -INF , !P0 ;  /* 0xff80000027b97808 */ /* 0x000fe40004000000 */
[----:B------:R-:W-:Y:S02]  /*15800*/  LOP3.LUT P0, RZ, R208, 0x400, RZ, 0xc0, !PT ;  /* 0x00000400d0ff7812 */ /* 0x000fe4000780c0ff */
[----:B------:R-:W-:Y:S02]  /*15810*/  @P5 LOP3.LUT R209, R209, 0x400, RZ, 0xfc, !PT ;  /* 0x00000400d1d15812 */ /* 0x000fe400078efcff */
[----:B------:R-:W-:Y:S02]  /*15820*/  ISETP.GT.AND P0, PT, R0, 0x28, !P0 ;  /* 0x000000280000780c */ /* 0x000fe40004704270 */
[----:B------:R-:W-:Y:S02]  /*15830*/  FSEL R171, R49, -INF , !P6 ;  /* 0xff80000031ab7808 */ /* 0x000fe40007000000 */
[C---:B------:R-:W-:Y:S02]  /*15840*/  LOP3.LUT P6, RZ, R209.reuse, 0x800, RZ, 0xc0, !PT ;  /* 0x00000800d1ff7812 */ /* 0x040fe400078cc0ff */
[----:B------:R-:W-:Y:S02]  /*15850*/  ISETP.LT.OR P0, PT, R86, 0x29, P0 ;  /* 0x000000295600780c */ /* 0x000fe40000701670 */
[----:B------:R-:W-:Y:S02]  /*15860*/  FSEL R168, R52, -INF , !P1 ;  /* 0xff80000034a87808 */ /* 0x000fe40004800000 */
[----:B------:R-:W-:Y:S02]  /*15870*/  FSEL R182, R50, -INF , !P0 ;  /* 0xff80000032b67808 */ /* 0x000fe40004000000 */
[----:B------:R-:W-:Y:S02]  /*15880*/  ISETP.GT.AND P0, PT, R0, 0x29, !P6 ;  /* 0x000000290000780c */ /* 0x000fe40007704270 */
[----:B------:R-:W-:Y:S02]  /*15890*/  LOP3.LUT P1, RZ, R208, 0x10000, RZ, 0xc0, !PT ;  /* 0x00010000d0ff7812 */ /* 0x000fe4000782c0ff */
[----:B------:R-:W-:Y:S02]  /*158a0*/  ISETP.LT.OR P0, PT, R86, 0x2a, P0 ;  /* 0x0000002a5600780c */ /* 0x000fe40000701670 */
[----:B------:R-:W-:Y:S02]  /*158b0*/  LOP3.LUT R209, R209, 0xffffffdf, RZ, 0xc0, !PT ;  /* 0xffffffdfd1d17812 */ /* 0x000fe400078ec0ff */
[----:B------:R-:W-:Y:S02]  /*158c0*/  FSEL R181, R51, -INF , !P0 ;  /* 0xff80000033b57808 */ /* 0x000fe40004000000 */
[C---:B------:R-:W-:Y:S02]  /*158d0*/  LOP3.LUT P0, RZ, R208.reuse, 0x1000, RZ, 0xc0, !PT ;  /* 0x00001000d0ff7812 */ /* 0x040fe4000780c0ff */
[----:B------:R-:W-:Y:S02]  /*158e0*/  LOP3.LUT P5, RZ, R208, 0x4000000, RZ, 0xc0, !PT ;  /* 0x04000000d0ff7812 */ /* 0x000fe400078ac0ff */
[----:B------:R-:W-:Y:S02]  /*158f0*/  ISETP.GT.AND P0, PT, R0, 0x30, !P0 ;  /* 0x000000300000780c */ /* 0x000fe40004704270 */
[----:B------:R-:W-:Y:S02]  /*15900*/  @P1 LOP3.LUT R209, R209, 0x20, RZ, 0xfc, !PT ;  /* 0x00000020d1d11812 */ /* 0x000fe400078efcff */
[----:B------:R-:W-:Y:S02]  /*15910*/  ISETP.LT.OR P0, PT, R86, 0x31, P0 ;  /* 0x000000315600780c */ /* 0x000fe40000701670 */
[----:B------:R-:W-:Y:S02]  /*15920*/  FSEL R94, R64, -INF , !P5 ;  /* 0xff800000405e7808 */ /* 0x000fe40006800000 */
[----:B------:R-:W-:Y:S02]  /*15930*/  FSEL R178, R54, -INF , !P0 ;  /* 0xff80000036b27808 */ /* 0x000fe40004000000 */
[----:B------:R-:W-:Y:S02]  /*15940*/  LOP3.LUT P0, RZ, R208, 0x2000, RZ, 0xc0, !PT ;  /* 0x00002000d0ff7812 */ /* 0x000fe4000780c0ff */
[----:B------:R-:W-:Y:S02]  /*15950*/  LOP3.LUT P5, RZ, R209, 0x400, RZ, 0xc0, !PT ;  /* 0x00000400d1ff7812 */ /* 0x000fe400078ac0ff */
[----:B------:R-:W-:Y:S02]  /*15960*/  ISETP.GT.AND P0, PT, R0, 0x31, !P0 ;  /* 0x000000310000780c */ /* 0x000fe40004704270 */
[----:B------:R-:W-:Y:S02]  /*15970*/  FSEL R65, R65, -INF , !P5 ;  /* 0xff80000041417808 */ /* 0x000fe40006800000 */
        /* <DEDUP_REMOVED lines=10> */
[----:B------:R-:W-:Y:S02]  /*15a20*/  ISETP.GT.AND P0, PT, R0, 0x39, !P5 ;  /* 0x000000390000780c */ /* 0x000fe40006f04270 */
[----:B------:R-:W-:Y:S02]  /*15a30*/  LOP3.LUT P6, RZ, R208, 0x40000000, RZ, 0xc0, !PT ;  /* 0x40000000d0ff7812 */ /* 0x000fe400078cc0ff */
[----:B------:R-:W-:Y:S02]  /*15a40*/  ISETP.LT.OR P0, PT, R86, 0x3a, P0 ;  /* 0x0000003a5600780c */ /* 0x000fe40000701670 */
[----:B------:R-:W-:Y:S02]  /*15a50*/  FSEL R33, R4, -INF , !P6 ;  /* 0xff80000004217808 */ /* 0x000fe40007000000 */
[----:B------:R-:W-:Y:S02]  /*15a60*/  FSEL R173, R67, -INF , !P0 ;  /* 0xff80000043ad7808 */ /* 0x000fe40004000000 */
[----:B------:R-:W-:Y:S02]  /*15a70*/  LOP3.LUT P0, RZ, R208, 0x8000000, RZ, 0xc0, !PT ;  /* 0x08000000d0ff7812 */ /* 0x000fe4000780c0ff */
[----:B------:R-:W-:Y:S02]  /*15a80*/  LOP3.LUT P6, RZ, R209, 0x80, RZ, 0xc0, !PT ;  /* 0x00000080d1ff7812 */ /* 0x000fe400078cc0ff */
[----:B------:R-:W-:Y:S02]  /*15a90*/  FSEL R48, R69, -INF , !P0 ;  /* 0xff80000045307808 */ /* 0x000fe40004000000 */
[----:B------:R-:W-:Y:S02]  /*15aa0*/  ISETP.GT.AND P0, PT, R0, 0x40, !P3 ;  /* 0x000000400000780c */ /* 0x000fe40005f04270 */
[----:B------:R-:W-:Y:S02]  /*15ab0*/  FSEL R37, R5, -INF , !P6 ;  /* 0xff80000005257808 */ /* 0x000fe40007000000 */
[----:B------:R-:W-:Y:S02]  /*15ac0*/  ISETP.LT.OR P0, PT, R86, 0x41, P0 ;  /* 0x000000415600780c */ /* 0x000fe40000701670 */
[C---:B------:R-:W-:Y:S02]  /*15ad0*/  LOP3.LUT P6, RZ, R209.reuse, 0x40, RZ, 0xc0, !PT ;  /* 0x00000040d1ff7812 */ /* 0x040fe400078cc0ff */
        /* <DEDUP_REMOVED lines=8> */
[----:B------:R-:W-:Y:S04]  /*15b60*/  ISETP.GT.AND P0, PT, R0, 0x1, !P0 ;  /* 0x000000010000780c */ /* 0x000fe80004704270 */
[----:B------:R-:W-:Y:S04]  /*15b70*/  ISETP.LT.OR P0, PT, R86, 0x2, P0 ;  /* 0x000000025600780c */ /* 0x000fe80000701670 */
[----:B------:R-:W-:Y:S02]  /*15b80*/  FSEL R66, R7, -INF , !P0 ;  /* 0xff80000007427808 */ /* 0x000fe40004000000 */
[----:B------:R-:W-:Y:S04]  /*15b90*/  ISETP.GT.AND P0, PT, R0, RZ, !P6 ;  /* 0x000000ff0000720c */ /* 0x000fe80007704270 */
[----:B------:R-:W-:Y:S04]  /*15ba0*/  ISETP.LT.OR P0, PT, R86, 0x1, P0 ;  /* 0x000000015600780c */ /* 0x000fe80000701670 */
[----:B------:R-:W-:Y:S02]  /*15bb0*/  FSEL R39, R6, -INF , !P0 ;  /* 0xff80000006277808 */ /* 0x000fe40004000000 */
[----:B------:R-:W-:Y:S04]  /*15bc0*/  LOP3.LUT P0, RZ, R208, 0x80000000, RZ, 0xc0, !PT ;  /* 0x80000000d0ff7812 */ /* 0x000fe8000780c0ff */
[----:B------:R-:W-:Y:S02]  /*15bd0*/  FSEL R34, R81, -INF , !P0 ;  /* 0xff80000051227808 */ /* 0x000fe40004000000 */
[----:B------:R-:W-:Y:S04]  /*15be0*/  ISETP.GT.AND P0, PT, R0, 0x48, !P1 ;  /* 0x000000480000780c */ /* 0x000fe80004f04270 */
[----:B------:R-:W-:Y:S04]  /*15bf0*/  ISETP.LT.OR P0, PT, R86, 0x49, P0 ;  /* 0x000000495600780c */ /* 0x000fe80000701670 */
[----:B------:R-:W-:Y:S02]  /*15c00*/  FSEL R55, R82, -INF , !P0 ;  /* 0xff80000052377808 */ /* 0x000fe40004000000 */
        /* <DEDUP_REMOVED lines=74> */
[----:B------:R-:W-:Y:S04]  /*160b0*/  ISETP.GT.AND P0, PT, R2, 0x49, !P2 ;  /* 0x000000490200780c */ /* 0x000fe80005704270 */
[----:B------:R-:W-:Y:S04]  /*160c0*/  ISETP.LT.OR P0, PT, R3, 0x4a, P0 ;  /* 0x0000004a0300780c */ /* 0x000fe80000701670 */
[----:B------:R-:W-:Y:S01]  /*160d0*/  FSEL R35, R77, -INF , !P0 ;  /* 0xff8000004d237808 */ /* 0x000fe20004000000 */
[----:B------:R-:W-:-:S06]  /*160e0*/  BRA.DIV ~URZ, `(.L_x_2995) ;  /* 0x000120327f007947 */ /* 0x000fcc000b800000 */
[----:B------:R4:W1:Y:S02]  /*160f0*/  SHFL.IDX PT, R3, R164, 0x3, 0x1c1f ;  /* 0x007c1f00a4037f89 */ /* 0x00086400000e0000 */
.L_x_3149:
[----:B-1----:R-:W-:Y:S01]  /*16100*/  IADD3 R2, R165, R3, RZ ;  /* 0x00000003a5027210 */ /* 0x002fe20007ffe0ff */
[----:B------:R-:W-:Y:S05]  /*16110*/  IMAD.MOV.U32 R0, RZ, RZ, c[0x0][0x32c] ;  /* 0x0000cb00ff007624 */ /* 0x000fea00078e00ff */
[----:B------:R-:W-:Y:S01]  /*16120*/  ISETP.GE.AND P0, PT, R0, 0x1, PT ;  /* 0x000000010000780c */ /* 0x000fe20003f06270 */
[----:B------:R-:W-:Y:S11]  /*16130*/  IMAD.IADD R0, R166, 0x1, R3 ;  /* 0x00000001a6007824 */ /* 0x000ff600078e0203 */
[----:B------:R-:W-:Y:S01]  /*16140*/  @!UPT UIADD3 URZ, URZ, URZ, URZ ;  /* 0x0000003f3f3ff290 */ /* 0x000fe2000fffe03f */
[----:B------:R-:W-:-:S05]  /*16150*/  @!P0 BRA `(.L_x_2996) ;  /* 0x000001a000008947 */ /* 0x000fca0003800000 */
[----:B------:R-:W5:Y:S01]  /*16160*/  LDL R4, [R1] ;  /* 0x0000000001047983 */ /* 0x000f620000100800 */
[----:B------:R-:W-:Y:S01]  /*16170*/  BSSY B0, `(.L_x_2997) ;  /* 0x0000012000007945 */ /* 0x000fe20003800000 */
[----:B-----5:R-:W-:Y:S04]  /*16180*/  IADD3 R3, -R252, R4, R3 ;  /* 0x00000004fc037210 */ /* 0x020fe80007ffe103 */
        /* <DEDUP_REMOVED lines=11> */
.L_x_2998:
[----:B------:R-:W-:Y:S04]  /*16240*/  MOV R4, c[0x0][0x32c] ;  /* 0x0000cb0000047a02 */ /* 0x000fe80000000f00 */
[----:B------:R-:W-:Y:S11]  /*16250*/  ISETP.NE.AND P0, PT, R4, 0x1, PT ;  /* 0x000000010400780c */ /* 0x000ff60003f05270 */
[----:B------:R-:W-:Y:S02]  /*16260*/  @!UPT UIADD3 URZ, URZ, URZ, URZ ;  /* 0x0000003f3f3ff290 */ /* 0x000fe4000fffe03f */
[----:B------:R-:W-:Y:S05]  /*16270*/  @P0 IMAD.HI.U32 R4, R3, c[0x0][0x330], RZ ;  /* 0x0000cc0003040a27 */ /* 0x000fea00078e00ff */
[----:B------:R-:W-:Y:S02]  /*16280*/  @P0 SHF.R.U32.HI R3, RZ, c[0x0][0x334], R4 ;  /* 0x0000cd00ff030a19 */ /* 0x000fe40000011604 */
.L_x_2999:
[----:B------:R-:W-:Y:S05]  /*16290*/  BSYNC B0 ;  /* 0x0000000000007941 */ /* 0x000fea0003800000 */
.L_x_2997:
[----:B------:R-:W5:Y:S02]  /*162a0*/  LDL R4, [R1+0x4] ;  /* 0x0000040001047983 */ /* 0x000f640000100800 */
[----:B-----5:R-:W-:Y:S04]  /*162b0*/  IMAD.IADD R4, R84, 0x1, -R4 ;  /* 0x0000000154047824 */ /* 0x020fe800078e0a04 */
[----:B------:R-:W-:Y:S05]  /*162c0*/  IMAD R3, R3, c[0x0][0x32c], R4 ;  /* 0x0000cb0003037a24 */ /* 0x000fea00078e0204 */
[----:B------:R-:W-:Y:S02]  /*162d0*/  IMNMX R0, R0, R3, !PT ;  /* 0x0000000300007217 */ /* 0x000fe40007800200 */
[----:B------:R-:W-:Y:S04]  /*162e0*/  IADD3 R3, R3, c[0x0][0x32c], RZ ;  /* 0x0000cb0003037a10 */ /* 0x000fe80007ffe0ff */
[----:B------:R-:W-:Y:S02]  /*162f0*/  IMNMX R2, R2, R3, PT ;  /* 0x0000000302027217 */ /* 0x000fe40003800200 */
.L_x_2996:
[----:B------:R-:W-:Y:S02]  /*16300*/  ISETP.GT.AND P0, PT, R0, RZ, !P6 ;  /* 0x000000ff0000720c */ /* 0x000fe40007704270 */
[----:B------:R-:W-:Y:S02]  /*16310*/  LOP3.LUT P2, RZ, R208, 0x1, RZ, 0xc0, !PT ;  /* 0x00000001d0ff7812 */ /* 0x000fe4000784c0ff */
[----:B------:R-:W-:Y:S02]  /*16320*/  ISETP.LT.OR P0, PT, R2, 0x1, P0 ;  /* 0x000000010200780c */ /* 0x000fe40000701670 */
[----:B------:R-:W-:Y:S02]  /*16330*/  LOP3.LUT P1, RZ, R208, 0x8, RZ, 0xc0, !PT ;  /* 0x00000008d0ff7812 */ /* 0x000fe4000782c0ff */
[----:B------:R-:W-:Y:S02]  /*16340*/  FSEL R16, R10, -INF , !P0 ;  /* 0xff8000000a107808 */ /* 0x000fe40004000000 */
[----:B------:R-:W-:Y:S02]  /*16350*/  ISETP.GT.AND P0, PT, R0, 0x1, !P2 ;  /* 0x000000010000780c */ /* 0x000fe40005704270 */
        /* <DEDUP_REMOVED lines=57> */
[----:B------:R-:W-:Y:S02]  /*166f0*/  ISETP.GT.AND P1, PT, R0, 0x48, !P1 ;  /* 0x000000480000780c */ /* 0x000fe40004f24270 */
[----:B------:R-:W-:Y:S02]  /*16700*/  FSEL R19, R58, -INF , !P0 ;  /* 0xff8000003a137808 */ /* 0x000fe40004000000 */
[----:B------:R-:W-:Y:S02]  /*16710*/  LOP3.LUT P0, RZ, R208, 0x2000, RZ, 0xc0, !PT ;  /* 0x00002000d0ff7812 */ /* 0x000fe4000780c0ff */
[----:B------:R-:W-:Y:S02]  /*16720*/  ISETP.LT.OR P1, PT, R2, 0x49, P1 ;  /* 0x000000490200780c */ /* 0x000fe40000f21670 */
        /* <DEDUP_REMOVED lines=94> */
.L_x_3150:
        /* <DEDUP_REMOVED lines=15> */
.L_x_3151:
        /* <DEDUP_REMOVED lines=33> */
[----:B------:R-:W2:Y:S02]  /*17010*/  MUFU.EX2 R2, R4 ;  /* 0x0000000400027308 */ /* 0x000ea40000000800 */
[----:B--2---:R-:W-:Y:S01]  /*17020*/  F2FP.PACK_AB R72, R2, R3 ;  /* 0x000000030248723e */ /* 0x004fe200000000ff */
[C---:B------:R-:W-:Y:S01]  /*17030*/  FFMA.FTZ R0, R65.reuse, R229, R3 ;  /* 0x000000e541007223 */ /* 0x040fe20000010003 */
[----:B------:R-:W-:Y:S01]  /*17040*/  F2FP.PACK_AB R74, R30, R31 ;  /* 0x0000001f1e4a723e */ /* 0x000fe200000000ff */
[----:B------:R-:W-:Y:S02]  /*17050*/  FMUL.FTZ R48, R65, R152 ;  /* 0x0000009841307220 */ /* 0x000fe40000410000 */
[----:B------:R-:W-:Y:S01]  /*17060*/  FADD.FTZ R8, R2, R0 ;  /* 0x0000000002087221 */ /* 0x000fe20000010000 */
[C---:B------:R-:W-:Y:S01]  /*17070*/  FSEL R0, R86.reuse, RZ, P0 ;  /* 0x000000ff56007208 */ /* 0x040fe20000000000 */
[----:B------:R-:W-:Y:S04]  /*17080*/  FMUL.FTZ R2, R86, c[0x0][0x2d0] ;  /* 0x0000b40056027a20 */ /* 0x000fe80000410000 */
[----:B------:R-:W-:Y:S01]  /*17090*/  FADD.FTZ R0, -R0, R91 ;  /* 0x0000005b00007221 */ /* 0x000fe20000010100 */
[----:B------:R-:W-:Y:S02]  /*170a0*/  FSEL R2, R2, RZ, P0 ;  /* 0x000000ff02027208 */ /* 0x000fe40000000000 */
[----:B------:R-:W-:Y:S01]  /*170b0*/  FSETP.NEU.FTZ.AND P0, PT, R85, -INF , PT ;  /* 0xff8000005500780b */ /* 0x000fe20003f1d000 */
        /* <DEDUP_REMOVED lines=23> */
[----:B------:R-:W5:Y:S01]  /*17230*/  MUFU.EX2 R2, R4 ;  /* 0x0000000400027308 */ /* 0x000f620000000800 */
[C---:B--2---:R-:W-:Y:S02]  /*17240*/  FFMA.FTZ R0, R3.reuse, R227, R5 ;  /* 0x000000e303007223 */ /* 0x044fe40000010005 */
[C---:B------:R-:W-:Y:S02]  /*17250*/  FMUL.FTZ R50, R3.reuse, R154 ;  /* 0x0000009a03327220 */ /* 0x040fe40000410000 */
[----:B------:R-:W-:Y:S02]  /*17260*/  FMUL.FTZ R51, R3, R155 ;  /* 0x0000009b03337220 */ /* 0x000fe40000410000 */
[C---:B-----5:R-:W-:Y:S01]  /*17270*/  FADD.FTZ R34, R2.reuse, R0 ;  /* 0x0000000002227221 */ /* 0x060fe20000010000 */
        /* <DEDUP_REMOVED lines=8> */
[--C-:B------:R-:W-:Y:S02]  /*17300*/  FFMA.FTZ R166, R80, c[0x0][0x2d0], -R2.reuse ;  /* 0x0000b40050a67a23 */ /* 0x100fe40000010802 */
[--C-:B------:R-:W-:Y:S02]  /*17310*/  FFMA.FTZ R170, R54, c[0x0][0x2d0], -R2.reuse ;  /* 0x0000b40036aa7a23 */ /* 0x100fe40000010802 */
[--C-:B------:R-:W-:Y:S02]  /*17320*/  FFMA.FTZ R177, R53, c[0x0][0x2d0], -R2.reuse ;  /* 0x0000b40035b17a23 */ /* 0x100fe40000010802 */
[--C-:B------:R-:W-:Y:S02]  /*17330*/  FFMA.FTZ R186, R52, c[0x0][0x2d0], -R2.reuse ;  /* 0x0000b40034ba7a23 */ /* 0x100fe40000010802 */
[----:B------:R-:W-:Y:S01]  /*17340*/  LDSM.16.MT88.4 R52, [R194] ;  /* 0x00000000c234783b */ /* 0x000fe20000004200 */
[--C-:B------:R-:W-:Y:S02]  /*17350*/  FFMA.FTZ R241, R38, c[0x0][0x2d0], -R2.reuse ;  /* 0x0000b40026f17a23 */ /* 0x100fe40000010802 */
[--C-:B------:R-:W-:Y:S02]  /*17360*/  FFMA.FTZ R4, R32, c[0x0][0x2d0], -R2.reuse ;  /* 0x0000b40020047a23 */ /* 0x100fe40000010802 */
[--C-:B------:R-:W-:Y:S02]  /*17370*/  FFMA.FTZ R32, R81, c[0x0][0x2d0], -R2.reuse ;  /* 0x0000b40051207a23 */ /* 0x100fe40000010802 */
[----:B------:R2:W-:Y:S01]  /*17380*/  MUFU.EX2 R37, R4 ;  /* 0x0000000400257308 */ /* 0x0005e20000000800 */
[----:B------:R-:W-:Y:S01]  /*17390*/  LDSM.16.MT88.4 R80, [R196] ;  /* 0x00000000c450783b */ /* 0x000fe20000004200 */
[--C-:B------:R-:W-:Y:S02]  /*173a0*/  FFMA.FTZ R185, R49, c[0x0][0x2d0], -R2.reuse ;  /* 0x0000b40031b97a23 */ /* 0x100fe40000010802 */
[----:B------:R-:W-:Y:S02]  /*173b0*/  FMUL.FTZ R49, R65, R153 ;  /* 0x0000009941317220 */ /* 0x000fe40000410000 */
[--C-:B------:R-:W-:Y:S02]  /*173c0*/  FFMA.FTZ R178, R45, c[0x0][0x2d0], -R2.reuse ;  /* 0x0000b4002db27a23 */ /* 0x100fe40000010802 */
[--C-:B------:R-:W-:Y:S01]  /*173d0*/  FFMA.FTZ R174, R44, c[0x0][0x2d0], -R2.reuse ;  /* 0x0000b4002cae7a23 */ /* 0x100fe20000010802 */
[----:B------:R-:W-:Y:S01]  /*173e0*/  LDSM.16.MT88.4 R152, [R194+0x2000] ;  /* 0x00200000c298783b */ /* 0x000fe20000004200 */
[--C-:B------:R-:W-:Y:S02]  /*173f0*/  FFMA.FTZ R165, R71, c[0x0][0x2d0], -R2.reuse ;  /* 0x0000b40047a57a23 */ /* 0x100fe40000010802 */
[----:B------:R-:W-:Y:S01]  /*17400*/  MUFU.EX2 R178, R178 ;  /* 0x000000b200b27308 */ /* 0x000fe20000000800 */
[--C-:B---34-:R-:W-:Y:S02]  /*17410*/  FFMA.FTZ R164, R70, c[0x0][0x2d0], -R2.reuse ;  /* 0x0000b40046a47a23 */ /* 0x118fe40000010802 */
[--C-:B------:R-:W-:Y:S02]  /*17420*/  FFMA.FTZ R94, R69, c[0x0][0x2d0], -R2.reuse ;  /* 0x0000b400455e7a23 */ /* 0x100fe40000010802 */
[--C-:B------:R-:W-:Y:S02]  /*17430*/  FFMA.FTZ R167, R67, c[0x0][0x2d0], -R2.reuse ;  /* 0x0000b40043a77a23 */ /* 0x100fe40000010802 */
[--C-:B------:R-:W-:Y:S02]  /*17440*/  FFMA.FTZ R237, R41, c[0x0][0x2d0], -R2.reuse ;  /* 0x0000b40029ed7a23 */ /* 0x100fe40000010802 */
[--C-:B------:R-:W-:Y:S01]  /*17450*/  FFMA.FTZ R238, R40, c[0x0][0x2d0], -R2.reuse ;  /* 0x0000b40028ee7a23 */ /* 0x100fe20000010802 */
[----:B------:R-:W-:Y:S01]  /*17460*/  MUFU.EX2 R70, R217 ;  /* 0x000000d900467308 */ /* 0x000fe20000000800 */
[--C-:B------:R-:W-:Y:S02]  /*17470*/  FFMA.FTZ R243, R35, c[0x0][0x2d0], -R2.reuse ;  /* 0x0000b40023f37a23 */ /* 0x100fe40000010802 */
[----:B------:R-:W-:Y:S01]  /*17480*/  FFMA.FTZ R169, R64, c[0x0][0x2d0], -R2 ;  /* 0x0000b40040a97a23 */ /* 0x000fe20000010802 */
[----:B------:R-:W-:Y:S01]  /*17490*/  FSEL R2, R68, RZ, P0 ;  /* 0x000000ff44027208 */ /* 0x000fe20000000000 */
[----:B------:R-:W-:Y:S02]  /*174a0*/  FMUL.FTZ R0, R0, c[0x0][0x2d0] ;  /* 0x0000b40000007a20 */ /* 0x000fe40000410000 */
[----:B--2---:R-:W-:Y:S02]  /*174b0*/  FMUL.FTZ R4, R68, c[0x0][0x2d0] ;  /* 0x0000b40044047a20 */ /* 0x004fe40000410000 */
[----:B------:R-:W-:Y:S01]  /*174c0*/  FADD.FTZ R2, -R2, R93 ;  /* 0x0000005d02027221 */ /* 0x000fe20000010100 */
[----:B------:R-:W2:Y:S02]  /*174d0*/  MUFU.EX2 R35, R5 ;  /* 0x0000000500237308 */ /* 0x000ea40000000800 */
[----:B------:R-:W-:Y:S01]  /*174e0*/  FSEL R4, R4, RZ, P0 ;  /* 0x000000ff04047208 */ /* 0x000fe20000000000 */
[----:B------:R-:W-:Y:S01]  /*174f0*/  FMUL.FTZ R2, R2, c[0x0][0x2d0] ;  /* 0x0000b40002027a20 */ /* 0x000fe20000410000 */
[C---:B------:R-:W-:Y:S02]  /*17500*/  ISETP.GT.AND P0, PT, R214.reuse, R250, PT ;  /* 0x000000fad600720c */ /* 0x040fe40003f04270 */
[----:B------:R-:W-:Y:S01]  /*17510*/  IADD3 R214, R214, -0x1, RZ ;  /* 0xffffffffd6d67810 */ /* 0x000fe20007ffe0ff */
[--C-:B------:R-:W-:Y:S02]  /*17520*/  FFMA.FTZ R173, R23, c[0x0][0x2d0], -R4.reuse ;  /* 0x0000b40017ad7a23 */ /* 0x100fe40000010804 */
[--C-:B------:R-:W-:Y:S01]  /*17530*/  FFMA.FTZ R189, R22, c[0x0][0x2d0], -R4.reuse ;  /* 0x0000b40016bd7a23 */ /* 0x100fe20000010804 */
[----:B------:R-:W3:Y:S01]  /*17540*/  MUFU.EX2 R0, R0 ;  /* 0x0000000000007308 */ /* 0x000ee20000000800 */
[--C-:B------:R-:W-:Y:S02]  /*17550*/  FFMA.FTZ R190, R21, c[0x0][0x2d0], -R4.reuse ;  /* 0x0000b40015be7a23 */ /* 0x100fe40000010804 */
[--C-:B------:R-:W-:Y:S02]  /*17560*/  FFMA.FTZ R191, R20, c[0x0][0x2d0], -R4.reuse ;  /* 0x0000b40014bf7a23 */ /* 0x100fe40000010804 */
[----:B------:R-:W4:Y:S01]  /*17570*/  LDSM.16.MT88.4 R20, [R193] ;  /* 0x00000000c114783b */ /* 0x000f220000004200 */
[--C-:B------:R-:W-:Y:S02]  /*17580*/  FFMA.FTZ R6, R16, c[0x0][0x2d0], -R4.reuse ;  /* 0x0000b40010067a23 */ /* 0x100fe40000010804 */
[--C-:B------:R-:W-:Y:S02]  /*17590*/  FFMA.FTZ R7, R29, c[0x0][0x2d0], -R4.reuse ;  /* 0x0000b4001d077a23 */ /* 0x100fe40000010804 */
[----:B------:R-:W5:Y:S01]  /*175a0*/  MUFU.EX2 R2, R2 ;  /* 0x0000000200027308 */ /* 0x000f620000000800 */
[--C-:B------:R-:W-:Y:S02]  /*175b0*/  FFMA.FTZ R17, R17, c[0x0][0x2d0], -R4.reuse ;  /* 0x0000b40011117a23 */ /* 0x100fe40000010804 */
[--C-:B------:R-:W-:Y:S01]  /*175c0*/  FFMA.FTZ R16, R28, c[0x0][0x2d0], -R4.reuse ;  /* 0x0000b4001c107a23 */ /* 0x100fe20000010804 */
[----:B--2---:R-:W-:Y:S01]  /*175d0*/  F2FP.PACK_AB R76, R35, R37 ;  /* 0x00000025234c723e */ /* 0x004fe200000000ff */
[--C-:B------:R-:W-:Y:S02]  /*175e0*/  FFMA.FTZ R93, R26, c[0x0][0x2d0], -R4.reuse ;  /* 0x0000b4001a5d7a23 */ /* 0x100fe40000010804 */
[--C-:B------:R-:W-:Y:S02]  /*175f0*/  FFMA.FTZ R92, R27, c[0x0][0x2d0], -R4.reuse ;  /* 0x0000b4001b5c7a23 */ /* 0x100fe40000010804 */
[--C-:B------:R-:W-:Y:S01]  /*17600*/  FFMA.FTZ R91, R25, c[0x0][0x2d0], -R4.reuse ;  /* 0x0000b400195b7a23 */ /* 0x100fe20000010804 */
[----:B------:R-:W-:Y:S01]  /*17610*/  MUFU.EX2 R64, R219 ;  /* 0x000000db00407308 */ /* 0x000fe20000000800 */
[--C-:B------:R-:W-:Y:S02]  /*17620*/  FFMA.FTZ R67, R24, c[0x0][0x2d0], -R4.reuse ;  /* 0x0000b40018437a23 */ /* 0x100fe40000010804 */
[--C-:B------:R-:W-:Y:S02]  /*17630*/  FFMA.FTZ R227, R19, c[0x0][0x2d0], -R4.reuse ;  /* 0x0000b40013e37a23 */ /* 0x100fe40000010804 */
[C---:B---3--:R-:W-:Y:S02]  /*17640*/  FMUL.FTZ R44, R0.reuse, R104 ;  /* 0x00000068002c7220 */ /* 0x048fe40000410000 */
[C---:B------:R-:W-:Y:S02]  /*17650*/  FMUL.FTZ R45, R0.reuse, R105 ;  /* 0x00000069002d7220 */ /* 0x040fe40000410000 */
[C---:B------:R-:W-:Y:S01]  /*17660*/  FMUL.FTZ R60, R0.reuse, R96 ;  /* 0x00000060003c7220 */ /* 0x040fe20000410000 */
[----:B------:R-:W-:Y:S01]  /*17670*/  MUFU.EX2 R69, R188 ;  /* 0x000000bc00457308 */ /* 0x000fe20000000800 */
        /* <DEDUP_REMOVED lines=9> */
[C---:B------:R-:W-:Y:S02]  /*17710*/  FFMA.FTZ R4, R0.reuse, R246, R37 ;  /* 0x000000f600047223 */ /* 0x040fe40000010025 */
[C---:B------:R-:W-:Y:S01]  /*17720*/  FMUL.FTZ R40, R0.reuse, R108 ;  /* 0x0000006c00287220 */ /* 0x040fe20000410000 */
[----:B------:R-:W-:Y:S01]  /*17730*/  MUFU.EX2 R219, R94 ;  /* 0x0000005e00db7308 */ /* 0x000fe20000000800 */
[C---:B------:R-:W-:Y:S02]  /*17740*/  FMUL.FTZ R41, R0.reuse, R109 ;  /* 0x0000006d00297220 */ /* 0x040fe40000410000 */
[C---:B------:R-:W-:Y:S02]  /*17750*/  FMUL.FTZ R56, R0.reuse, R100 ;  /* 0x0000006400387220 */ /* 0x040fe40000410000 */
[----:B------:R-:W-:Y:S02]  /*17760*/  FMUL.FTZ R57, R0, R101 ;  /* 0x0000006500397220 */ /* 0x000fe40000410000 */
[----:B-----5:R-:W-:Y:S02]  /*17770*/  FMUL.FTZ R59, R2, R103 ;  /* 0x00000067023b7220 */ /* 0x020fe40000410000 */
[C---:B------:R-:W-:Y:S01]  /*17780*/  FMUL.FTZ R9, R0.reuse, R125 ;  /* 0x0000007d00097220 */ /* 0x040fe20000410000 */
[----:B------:R3:W-:Y:S01]  /*17790*/  MUFU.EX2 R103, R36 ;  /* 0x0000002400677308 */ /* 0x0007e20000000800 */
[C---:B------:R-:W-:Y:S02]  /*177a0*/  FMUL.FTZ R12, R0.reuse, R120 ;  /* 0x00000078000c7220 */ /* 0x040fe40000410000 */
[C---:B------:R-:W-:Y:S02]  /*177b0*/  FMUL.FTZ R13, R0.reuse, R121 ;  /* 0x00000079000d7220 */ /* 0x040fe40000410000 */
[C---:B------:R-:W-:Y:S02]  /*177c0*/  FMUL.FTZ R24, R0.reuse, R116 ;  /* 0x0000007400187220 */ /* 0x040fe40000410000 */
[C---:B------:R-:W-:Y:S02]  /*177d0*/  FMUL.FTZ R25, R0.reuse, R117 ;  /* 0x0000007500197220 */ /* 0x040fe40000410000 */
[C---:B------:R-:W-:Y:S01]  /*177e0*/  FMUL.FTZ R28, R0.reuse, R112 ;  /* 0x00000070001c7220 */ /* 0x040fe20000410000 */
[----:B------:R5:W-:Y:S01]  /*177f0*/  MUFU.EX2 R116, R7 ;  /* 0x0000000700747308 */ /* 0x000be20000000800 */
[C---:B------:R-:W-:Y:S02]  /*17800*/  FMUL.FTZ R29, R0.reuse, R113 ;  /* 0x00000071001d7220 */ /* 0x040fe40000410000 */
[----:B------:R-:W-:Y:S02]  /*17810*/  FADD.FTZ R5, R31, R8 ;  /* 0x000000081f057221 */ /* 0x000fe40000010000 */
[----:B------:R-:W-:Y:S02]  /*17820*/  FMUL.FTZ R8, R0, R124 ;  /* 0x0000007c00087220 */ /* 0x000fe40000410000 */
[----:B------:R-:W-:Y:S02]  /*17830*/  FMUL.FTZ R19, R3, R139 ;  /* 0x0000008b03137220 */ /* 0x000fe40000410000 */
[C---:B------:R-:W-:Y:S01]  /*17840*/  FMUL.FTZ R46, R2.reuse, R106 ;  /* 0x0000006a022e7220 */ /* 0x040fe20000410000 */
[----:B------:R-:W1:Y:S01]  /*17850*/  MUFU.EX2 R0, R10 ;  /* 0x0000000a00007308 */ /* 0x000e620000000800 */
[----:B------:R-:W-:Y:S02]  /*17860*/  FMUL.FTZ R58, R2, R102 ;  /* 0x00000066023a7220 */ /* 0x000fe40000410000 */
[----:B------:R-:W-:Y:S01]  /*17870*/  FADD.FTZ R90, R35, R4 ;  /* 0x00000004235a7221 */ /* 0x000fe20000010000 */
[----:B---3--:R-:W3:Y:S01]  /*17880*/  LDSM.16.MT88.4 R36, [R197] ;  /* 0x00000000c524783b */ /* 0x008ee20000004200 */
[----:B------:R-:W-:Y:S02]  /*17890*/  FMUL.FTZ R6, R3, R134 ;  /* 0x0000008603067220 */ /* 0x000fe40000410000 */
[----:B------:R-:W-:Y:S02]  /*178a0*/  FADD.FTZ R66, R30, R5 ;  /* 0x000000051e427221 */ /* 0x000fe40000010000 */
[C---:B------:R-:W-:Y:S01]  /*178b0*/  FMUL.FTZ R4, R65.reuse, R132 ;  /* 0x0000008441047220 */ /* 0x040fe20000410000 */
[----:B------:R-:W-:Y:S01]  /*178c0*/  MUFU.EX2 R102, R33 ;  /* 0x0000002100667308 */ /* 0x000fe20000000800 */
[----:B------:R-:W-:Y:S02]  /*178d0*/  FMUL.FTZ R5, R65, R133 ;  /* 0x0000008541057220 */ /* 0x000fe40000410000 */
[C---:B------:R-:W-:Y:S02]  /*178e0*/  FMUL.FTZ R11, R2.reuse, R127 ;  /* 0x0000007f020b7220 */ /* 0x040fe40000410000 */
[C---:B-----5:R-:W-:Y:S02]  /*178f0*/  FMUL.FTZ R7, R3.reuse, R135 ;  /* 0x0000008703077220 */ /* 0x060fe40000410000 */
[C---:B------:R-:W-:Y:S02]  /*17900*/  FMUL.FTZ R14, R2.reuse, R122 ;  /* 0x0000007a020e7220 */ /* 0x040fe40000410000 */
[C---:B------:R-:W-:Y:S01]  /*17910*/  FMUL.FTZ R15, R2.reuse, R123 ;  /* 0x0000007b020f7220 */ /* 0x040fe20000410000 */
[----:B------:R-:W5:Y:S01]  /*17920*/  MUFU.EX2 R100, R17 ;  /* 0x0000001100647308 */ /* 0x000f620000000800 */
[C---:B-12---:R-:W-:Y:S02]  /*17930*/  FFMA.FTZ R84, R2.reuse, R247, R18 ;  /* 0x000000f702547223 */ /* 0x046fe40000010012 */
[----:B------:R-:W-:Y:S01]  /*17940*/  FMUL.FTZ R35, R3, R147 ;  /* 0x0000009303237220 */ /* 0x000fe20000410000 */
[----:B------:R-:W-:Y:S01]  /*17950*/  F2FP.PACK_AB R75, R103, R0 ;  /* 0x00000000674b723e */ /* 0x000fe200000000ff */
[C---:B------:R-:W-:Y:S02]  /*17960*/  FMUL.FTZ R47, R2.reuse, R107 ;  /* 0x0000006b022f7220 */ /* 0x040fe40000410000 */
[----:B------:R-:W-:Y:S01]  /*17970*/  LDSM.16.MT88.4 R104, [R194+0x1000] ;  /* 0x00100000c268783b */ /* 0x000fe20000004200 */
[C---:B------:R-:W-:Y:S02]  /*17980*/  FMUL.FTZ R62, R2.reuse, R98 ;  /* 0x00000062023e7220 */ /* 0x040fe40000410000 */
[----:B------:R-:W1:Y:S01]  /*17990*/  MUFU.EX2 R101, R16 ;  /* 0x0000001000657308 */ /* 0x000e620000000800 */
[-C--:B----4-:R-:W-:Y:S05]  /*179a0*/  HMMA.16816.F32 R4, R72, R20.reuse, R4 ;  /* 0x000000144804723c */ /* 0x090fea0000001804 */
[C---:B------:R-:W-:Y:S02]  /*179b0*/  FMUL.FTZ R10, R2.reuse, R126 ;  /* 0x0000007e020a7220 */ /* 0x040fe40000410000 */
[C---:B------:R-:W-:Y:S02]  /*179c0*/  FMUL.FTZ R26, R2.reuse, R118 ;  /* 0x00000076021a7220 */ /* 0x040fe40000410000 */
[----:B------:R-:W2:Y:S03]  /*179d0*/  MUFU.EX2 R117, R32 ;  /* 0x0000002000757308 */ /* 0x000ea60000000800 */
[----:B------:R-:W-:Y:S01]  /*179e0*/  FMUL.FTZ R27, R2, R119 ;  /* 0x00000077021b7220 */ /* 0x000fe20000410000 */
[----:B-----5:R-:W-:Y:S01]  /*179f0*/  F2FP.PACK_AB R77, R100, R18 ;  /* 0x00000012644d723e */ /* 0x020fe200000000ff */
[----:B------:R-:W-:Y:S02]  /*17a00*/  FMUL.FTZ R17, R65, R137 ;  /* 0x0000008941117220 */ /* 0x000fe40000410000 */
[----:B------:R-:W-:Y:S02]  /*17a10*/  FMUL.FTZ R18, R3, R138 ;  /* 0x0000008a03127220 */ /* 0x000fe40000410000 */
[C---:B------:R-:W-:Y:S01]  /*17a20*/  FMUL.FTZ R33, R65.reuse, R145 ;  /* 0x0000009141217220 */ /* 0x040fe20000410000 */
[----:B------:R-:W-:Y:S01]  /*17a30*/  MUFU.EX2 R108, R184 ;  /* 0x000000b8006c7308 */ /* 0x000fe20000000800 */
[----:B------:R-:W-:Y:S02]  /*17a40*/  FMUL.FTZ R63, R2, R99 ;  /* 0x00000063023f7220 */ /* 0x000fe40000410000 */
[----:B------:R-:W4:Y:S01]  /*17a50*/  LDSM.16.MT88.4 R96, [R193+0x800] ;  /* 0x00080000c160783b */ /* 0x000f220000004200 */
[----:B-1----:R-:W-:Y:S01]  /*17a60*/  F2FP.PACK_AB R79, R116, R101 ;  /* 0x00000065744f723e */ /* 0x002fe200000000ff */
[----:B------:R-:W-:Y:S02]  /*17a70*/  FMUL.FTZ R16, R65, R136 ;  /* 0x0000008841107220 */ /* 0x000fe40000410000 */
[----:B------:R-:W-:Y:S02]  /*17a80*/  FADD.FTZ R71, R0, R34 ;  /* 0x0000002200477221 */ /* 0x000fe40000010000 */
[----:B------:R-:W-:Y:S01]  /*17a90*/  FMUL.FTZ R34, R3, R146 ;  /* 0x0000009203227220 */ /* 0x000fe20000410000 */
[----:B------:R-:W-:Y:S01]  /*17aa0*/  MUFU.EX2 R109, R183 ;  /* 0x000000b7006d7308 */ /* 0x000fe20000000800 */
[----:B------:R-:W-:Y:S01]  /*17ab0*/  LDSM.16.MT88.4 R136, [R193+0x2000] ;  /* 0x00200000c188783b */ /* 0x000fe20000004200 */
[C---:B------:R-:W-:Y:S01]  /*17ac0*/  FMUL.FTZ R42, R2.reuse, R110 ;  /* 0x0000006e022a7220 */ /* 0x040fe20000410000 */
[----:B--2---:R-:W-:Y:S01]  /*17ad0*/  F2FP.PACK_AB R78, R117, R102 ;  /* 0x00000066754e723e */ /* 0x004fe200000000ff */
[C---:B------:R-:W-:Y:S02]  /*17ae0*/  FMUL.FTZ R32, R65.reuse, R144 ;  /* 0x0000009041207220 */ /* 0x040fe40000410000 */
[C---:B------:R-:W-:Y:S03]  /*17af0*/  FMUL.FTZ R43, R2.reuse, R111 ;  /* 0x0000006f022b7220 */ /* 0x040fe60000410000 */
[----:B------:R-:W-:Y:S01]  /*17b00*/  LDSM.16.MT88.4 R144, [R197+0x2000] ;  /* 0x00200000c590783b */ /* 0x000fe20000004200 */
        /* <DEDUP_REMOVED lines=9> */
[----:B------:R-:W1:Y:S01]  /*17ba0*/  MUFU.EX2 R2, R218 ;  /* 0x000000da00027308 */ /* 0x000e620000000800 */
[----:B------:R-:W-:Y:S02]  /*17bb0*/  FADD.FTZ R0, R64, R66 ;  /* 0x0000004240007221 */ /* 0x000fe40000010000 */
[C---:B------:R-:W-:Y:S02]  /*17bc0*/  FMUL.FTZ R66, R3.reuse, R162 ;  /* 0x000000a203427220 */ /* 0x040fe40000410000 */
[C---:B------:R-:W-:Y:S04]  /*17bd0*/  FMUL.FTZ R22, R3.reuse, R142 ;  /* 0x0000008e03167220 */ /* 0x040fe80000410000 */
[----:B------:R-:W-:Y:S01]  /*17be0*/  FMUL.FTZ R23, R3, R143 ;  /* 0x0000008f03177220 */ /* 0x000fe20000410000 */
[----:B------:R-:W-:Y:S06]  /*17bf0*/  MUFU.EX2 R120, R165 ;  /* 0x000000a500787308 */ /* 0x000fec0000000800 */
[-C--:B---3--:R-:W-:Y:S04]  /*17c00*/  HMMA.16816.F32 R20, R72, R36.reuse, R20 ;  /* 0x000000244814723c */ /* 0x088fe80000001814 */
[----:B------:R-:W-:Y:S04]  /*17c10*/  MUFU.EX2 R94, R180 ;  /* 0x000000b4005e7308 */ /* 0x000fe80000000800 */
[C---:B------:R-:W-:Y:S04]  /*17c20*/  HMMA.16816.F32 R24, R76.reuse, R36, R24 ;  /* 0x000000244c18723c */ /* 0x040fe80000001818 */
[----:B-1----:R-:W-:Y:S02]  /*17c30*/  FADD.FTZ R0, R2, R0 ;  /* 0x0000000002007221 */ /* 0x002fe40000010000 */
[----:B------:R-:W-:Y:S01]  /*17c40*/  MUFU.EX2 R174, R174 ;  /* 0x000000ae00ae7308 */ /* 0x000fe20000000800 */
[C---:B------:R-:W-:Y:S01]  /*17c50*/  FMUL.FTZ R36, R65.reuse, R148 ;  /* 0x0000009441247220 */ /* 0x040fe20000410000 */
[-C--:B------:R-:W-:Y:S04]  /*17c60*/  HMMA.16816.F32 R28, R76, R38.reuse, R28 ;  /* 0x000000264c1c723c */ /* 0x080fe8000000181c */
[----:B------:R-:W-:Y:S02]  /*17c70*/  FADD.FTZ R0, R70, R0 ;  /* 0x0000000046007221 */ /* 0x000fe40000010000 */
[----:B------:R-:W-:Y:S02]  /*17c80*/  FMUL.FTZ R37, R65, R149 ;  /* 0x0000009541257220 */ /* 0x000fe40000410000 */
[C---:B------:R-:W-:Y:S01]  /*17c90*/  HMMA.16816.F32 R32, R72.reuse, R38, R32 ;  /* 0x000000264820723c */ /* 0x040fe20000001820 */
[----:B------:R-:W-:Y:S03]  /*17ca0*/  MUFU.EX2 R166, R229 ;  /* 0x000000e500a67308 */ /* 0x000fe60000000800 */
[----:B------:R-:W-:Y:S03]  /*17cb0*/  FADD.FTZ R0, R69, R0 ;  /* 0x0000000045007221 */ /* 0x000fe60000010000 */
[C---:B------:R-:W-:Y:S02]  /*17cc0*/  FMUL.FTZ R38, R3.reuse, R150 ;  /* 0x0000009603267220 */ /* 0x040fe40000410000 */
[----:B------:R-:W-:Y:S02]  /*17cd0*/  FMUL.FTZ R39, R3, R151 ;  /* 0x0000009703277220 */ /* 0x000fe40000410000 */
[----:B------:R-:W-:Y:S01]  /*17ce0*/  MUFU.EX2 R165, R230 ;  /* 0x000000e600a57308 */ /* 0x000fe20000000800 */
[----:B------:R-:W-:Y:S04]  /*17cf0*/  FADD.FTZ R0, R110, R0 ;  /* 0x000000006e007221 */ /* 0x000fe80000010000 */
[-C--:B------:R-:W-:Y:S03]  /*17d00*/  HMMA.16816.F32 R36, R72, R52.reuse, R36 ;  /* 0x000000344824723c */ /* 0x080fe60000001824 */
[----:B------:R-:W-:Y:S02]  /*17d10*/  FADD.FTZ R0, R108, R0 ;  /* 0x000000006c007221 */ /* 0x000fe40000010000 */
[----:B------:R1:W-:Y:S02]  /*17d20*/  MUFU.EX2 R184, R67 ;  /* 0x0000004300b87308 */ /* 0x0003e40000000800 */
[----:B------:R-:W-:Y:S01]  /*17d30*/  FADD.FTZ R0, R109, R0 ;  /* 0x000000006d007221 */ /* 0x000fe20000010000 */
[C---:B------:R-:W-:Y:S07]  /*17d40*/  HMMA.16816.F32 R40, R76.reuse, R52, R40 ;  /* 0x000000344c28723c */ /* 0x040fee0000001828 */
[C---:B------:R-:W-:Y:S01]  /*17d50*/  FMUL.FTZ R52, R65.reuse, R156 ;  /* 0x0000009c41347220 */ /* 0x040fe20000410000 */
[-C--:B------:R-:W-:Y:S01]  /*17d60*/  HMMA.16816.F32 R44, R76, R54.reuse, R44 ;  /* 0x000000364c2c723c */ /* 0x080fe2000000182c */
[----:B------:R-:W-:Y:S03]  /*17d70*/  MUFU.EX2 R112, R179 ;  /* 0x000000b300707308 */ /* 0x000fe60000000800 */
[----:B------:R-:W-:Y:S04]  /*17d80*/  FMUL.FTZ R53, R65, R157 ;  /* 0x0000009d41357220 */ /* 0x000fe80000410000 */
[C---:B------:R-:W-:Y:S03]  /*17d90*/  HMMA.16816.F32 R48, R72.reuse, R54, R48 ;  /* 0x000000364830723c */ /* 0x040fe60000001830 */
[----:B------:R-:W2:Y:S01]  /*17da0*/  MUFU.EX2 R119, R176 ;  /* 0x000000b000777308 */ /* 0x000ea20000000800 */
[C---:B-1----:R-:W-:Y:S03]  /*17db0*/  FMUL.FTZ R67, R3.reuse, R163 ;  /* 0x000000a303437220 */ /* 0x042fe60000410000 */
[C---:B------:R-:W-:Y:S02]  /*17dc0*/  FMUL.FTZ R54, R3.reuse, R158 ;  /* 0x0000009e03367220 */ /* 0x040fe40000410000 */
[----:B------:R-:W-:Y:S03]  /*17dd0*/  FMUL.FTZ R55, R3, R159 ;  /* 0x0000009f03377220 */ /* 0x000fe60000410000 */
[----:B------:R-:W-:Y:S01]  /*17de0*/  FADD.FTZ R3, R102, R90 ;  /* 0x0000005a66037221 */ /* 0x000fe20000010000 */
[----:B------:R-:W-:Y:S03]  /*17df0*/  MUFU.EX2 R122, R175 ;  /* 0x000000af007a7308 */ /* 0x000fe60000000800 */
[-C--:B------:R-:W-:Y:S07]  /*17e00*/  HMMA.16816.F32 R52, R72, R80.reuse, R52 ;  /* 0x000000504834723c */ /* 0x080fee0000001834 */
[----:B------:R-:W1:Y:S01]  /*17e10*/  MUFU.EX2 R124, R172 ;  /* 0x000000ac007c7308 */ /* 0x000e620000000800 */
[C---:B------:R-:W-:Y:S08]  /*17e20*/  HMMA.16816.F32 R56, R76.reuse, R80, R56 ;  /* 0x000000504c38723c */ /* 0x040ff00000001838 */
[-C--:B------:R-:W-:Y:S01]  /*17e30*/  HMMA.16816.F32 R60, R76, R82.reuse, R60 ;  /* 0x000000524c3c723c */ /* 0x080fe2000000183c */
[----:B------:R-:W3:Y:S06]  /*17e40*/  MUFU.EX2 R123, R164 ;  /* 0x000000a4007b7308 */ /* 0x000eec0000000800 */
[----:B------:R-:W-:Y:S01]  /*17e50*/  F2FP.PACK_AB R76, R2, R64 ;  /* 0x00000040024c723e */ /* 0x000fe200000000ff */
[----:B------:R-:W-:Y:S01]  /*17e60*/  FMUL.FTZ R64, R65, R160 ;  /* 0x000000a041407220 */ /* 0x000fe20000410000 */
[----:B------:R-:W-:Y:S02]  /*17e70*/  F2FP.PACK_AB R78, R69, R70 ;  /* 0x00000046454e723e */ /* 0x000fe400000000ff */
[----:B------:R-:W-:Y:S01]  /*17e80*/  MUFU.EX2 R113, R93 ;  /* 0x0000005d00717308 */ /* 0x000fe20000000800 */
[----:B------:R-:W-:Y:S01]  /*17e90*/  FMUL.FTZ R65, R65, R161 ;  /* 0x000000a141417220 */ /* 0x000fe20000410000 */
[----:B--2---:R-:W-:Y:S01]  /*17ea0*/  F2FP.PACK_AB R77, R119, R112 ;  /* 0x00000070774d723e */ /* 0x004fe200000000ff */
[----:B------:R-:W-:Y:S01]  /*17eb0*/  FADD.FTZ R2, R100, R84 ;  /* 0x0000005464027221 */ /* 0x000fe20000010000 */
[----:B-1----:R-:W-:Y:S01]  /*17ec0*/  F2FP.PACK_AB R79, R124, R122 ;  /* 0x0000007a7c4f723e */ /* 0x002fe200000000ff */
[----:B------:R-:W-:Y:S02]  /*17ed0*/  FADD.FTZ R70, R103, R71 ;  /* 0x0000004767467221 */ /* 0x000fe40000010000 */
[----:B------:R-:W-:Y:S01]  /*17ee0*/  FADD.FTZ R69, R101, R2 ;  /* 0x0000000265457221 */ /* 0x000fe20000010000 */
[----:B------:R-:W-:Y:S01]  /*17ef0*/  HMMA.16816.F32 R64, R72, R82, R64 ;  /* 0x000000524840723c */ /* 0x000fe20000001840 */
[----:B------:R-:W1:Y:S01]  /*17f00*/  LDSM.16.MT88.4 R80, [R197+0x800] ;  /* 0x00080000c550783b */ /* 0x000e620000004200 */
[----:B------:R-:W2:Y:S02]  /*17f10*/  MUFU.EX2 R114, R92 ;  /* 0x0000005c00727308 */ /* 0x000ea40000000800 */
[----:B------:R-:W-:Y:S02]  /*17f20*/  FADD.FTZ R2, R94, R0 ;  /* 0x000000005e027221 */ /* 0x000fe40000010000 */
[----:B------:R-:W-:Y:S01]  /*17f30*/  FADD.FTZ R0, R117, R3 ;  /* 0x0000000375007221 */ /* 0x000fe20000010000 */
[----:B------:R-:W-:Y:S01]  /*17f40*/  F2FP.PACK_AB R72, R120, R111 ;  /* 0x0000006f7848723e */ /* 0x000fe200000000ff */
[-C--:B----4-:R-:W-:Y:S01]  /*17f50*/  HMMA.16816.F32 R4, R76, R96.reuse, R4 ;  /* 0x000000604c04723c */ /* 0x090fe20000001804 */
[----:B------:R-:W4:Y:S03]  /*17f60*/  LDSM.16.MT88.4 R100, [R194+0x800] ;  /* 0x00080000c264783b */ /* 0x000f260000004200 */
[----:B------:R-:W5:Y:S01]  /*17f70*/  MUFU.EX2 R121, R91 ;  /* 0x0000005b00797308 */ /* 0x000f620000000800 */
[----:B---3--:R-:W-:Y:S01]  /*17f80*/  F2FP.PACK_AB R74, R219, R123 ;  /* 0x0000007bdb4a723e */ /* 0x008fe200000000ff */
[----:B------:R-:W-:Y:S02]  /*17f90*/  FADD.FTZ R3, R112, R70 ;  /* 0x0000004670037221 */ /* 0x000fe40000010000 */
[----:B------:R-:W-:Y:S04]  /*17fa0*/  FADD.FTZ R70, R111, R0 ;  /* 0x000000006f467221 */ /* 0x000fe80000010000 */
[----:B------:R-:W-:Y:S02]  /*17fb0*/  FADD.FTZ R69, R116, R69 ;  /* 0x0000004574457221 */ /* 0x000fe40000010000 */
[----:B------:R-:W-:Y:S01]  /*17fc0*/  MUFU.EX2 R172, R186 ;  /* 0x000000ba00ac7308 */ /* 0x000fe20000000800 */
[----:B------:R-:W-:Y:S02]  /*17fd0*/  FADD.FTZ R3, R119, R3 ;  /* 0x0000000377037221 */ /* 0x000fe40000010000 */
[----:B------:R-:W-:Y:S01]  /*17fe0*/  FADD.FTZ R70, R120, R70 ;  /* 0x0000004678467221 */ /* 0x000fe20000010000 */
[----:B--2---:R-:W-:Y:S06]  /*17ff0*/  F2FP.PACK_AB R73, R114, R113 ;  /* 0x000000717249723e */ /* 0x004fec00000000ff */
[----:B------:R-:W-:Y:S01]  /*18000*/  MUFU.EX2 R217, R171 ;  /* 0x000000ab00d97308 */ /* 0x000fe20000000800 */
[----:B-----5:R-:W-:Y:S09]  /*18010*/  F2FP.PACK_AB R75, R184, R121 ;  /* 0x00000079b84b723e */ /* 0x020ff200000000ff */
[----:B------:R-:W2:Y:S01]  /*18020*/  MUFU.EX2 R218, R168 ;  /* 0x000000a800da7308 */ /* 0x000ea20000000800 */
[C---:B------:R-:W-:Y:S08]  /*18030*/  HMMA.16816.F32 R8, R72.reuse, R96, R8 ;  /* 0x000000604808723c */ /* 0x040ff00000001808 */
[-C--:B------:R-:W-:Y:S01]  /*18040*/  HMMA.16816.F32 R12, R72, R98.reuse, R12 ;  /* 0x00000062480c723c */ /* 0x080fe2000000180c */
[----:B------:R-:W-:Y:S07]  /*18050*/  MUFU.EX2 R187, R182 ;  /* 0x000000b600bb7308 */ /* 0x000fee0000000800 */
[C---:B------:R-:W-:Y:S01]  /*18060*/  HMMA.16816.F32 R16, R76.reuse, R98, R16 ;  /* 0x000000624c10723c */ /* 0x040fe20000001810 */
[----:B------:R-:W3:Y:S02]  /*18070*/  LDSM.16.MT88.4 R96, [R196+0x800] ;  /* 0x00080000c460783b */ /* 0x000ee40000004200 */
[----:B------:R-:W5:Y:S05]  /*18080*/  MUFU.EX2 R188, R181 ;  /* 0x000000b500bc7308 */ /* 0x000f6a0000000800 */
[-C--:B-1----:R-:W-:Y:S05]  /*18090*/  HMMA.16816.F32 R20, R76, R80.reuse, R20 ;  /* 0x000000504c14723c */ /* 0x082fea0000001814 */
[----:B------:R-:W-:Y:S03]  /*180a0*/  MUFU.EX2 R183, R167 ;  /* 0x000000a700b77308 */ /* 0x000fe60000000800 */
[C---:B------:R-:W-:Y:S07]  /*180b0*/  HMMA.16816.F32 R24, R72.reuse, R80, R24 ;  /* 0x000000504818723c */ /* 0x040fee0000001818 */
[----:B------:R-:W-:Y:S01]  /*180c0*/  MUFU.EX2 R167, R227 ;  /* 0x000000e300a77308 */ /* 0x000fe20000000800 */
[-C--:B------:R-:W-:Y:S08]  /*180d0*/  HMMA.16816.F32 R28, R72, R82.reuse, R28 ;  /* 0x00000052481c723c */ /* 0x080ff0000000181c */
[C---:B------:R-:W-:Y:S01]  /*180e0*/  HMMA.16816.F32 R32, R76.reuse, R82, R32 ;  /* 0x000000524c20723c */ /* 0x040fe20000001820 */
[----:B------:R-:W1:Y:S01]  /*180f0*/  LDSM.16.MT88.4 R80, [R193+0x1000] ;  /* 0x00100000c150783b */ /* 0x000e620000004200 */
[----:B------:R-:W1:Y:S06]  /*18100*/  MUFU.EX2 R182, R169 ;  /* 0x000000a900b67308 */ /* 0x000e6c0000000800 */
[-C--:B----4-:R-:W-:Y:S04]  /*18110*/  HMMA.16816.F32 R36, R76, R100.reuse, R36 ;  /* 0x000000644c24723c */ /* 0x090fe80000001824 */
[----:B------:R-:W-:Y:S04]  /*18120*/  MUFU.EX2 R159, R170 ;  /* 0x000000aa009f7308 */ /* 0x000fe80000000800 */
[C---:B------:R-:W-:Y:S06]  /*18130*/  HMMA.16816.F32 R40, R72.reuse, R100, R40 ;  /* 0x000000644828723c */ /* 0x040fec0000001828 */
[----:B------:R-:W4:Y:S02]  /*18140*/  MUFU.EX2 R179, R177 ;  /* 0x000000b100b37308 */ /* 0x000f240000000800 */
[-C--:B------:R-:W-:Y:S08]  /*18150*/  HMMA.16816.F32 R44, R72, R102.reuse, R44 ;  /* 0x00000066482c723c */ /* 0x080ff0000000182c */
[C---:B------:R-:W-:Y:S01]  /*18160*/  HMMA.16816.F32 R48, R76.reuse, R102, R48 ;  /* 0x000000664c30723c */ /* 0x040fe20000001830 */
[----:B------:R-:W1:Y:S01]  /*18170*/  LDSM.16.MT88.4 R100, [R197+0x1000] ;  /* 0x00100000c564783b */ /* 0x000e620000004200 */
[----:B------:R-:W-:Y:S06]  /*18180*/  MUFU.EX2 R177, R185 ;  /* 0x000000b900b17308 */ /* 0x000fec0000000800 */
[-C--:B---3--:R-:W-:Y:S04]  /*18190*/  HMMA.16816.F32 R52, R76, R96.reuse, R52 ;  /* 0x000000604c34723c */ /* 0x088fe80000001834 */
[----:B------:R-:W-:Y:S04]  /*181a0*/  MUFU.EX2 R158, R173 ;  /* 0x000000ad009e7308 */ /* 0x000fe80000000800 */
[C---:B------:R-:W-:Y:S06]  /*181b0*/  HMMA.16816.F32 R56, R72.reuse, R96, R56 ;  /* 0x000000604838723c */ /* 0x040fec0000001838 */
[----:B------:R-:W3:Y:S02]  /*181c0*/  MUFU.EX2 R157, R189 ;  /* 0x000000bd009d7308 */ /* 0x000ee40000000800 */
[-C--:B------:R-:W-:Y:S07]  /*181d0*/  HMMA.16816.F32 R60, R72, R98.reuse, R60 ;  /* 0x00000062483c723c */ /* 0x080fee000000183c */
[----:B------:R-:W-:Y:S01]  /*181e0*/  F2FP.PACK_AB R72, R108, R110 ;  /* 0x0000006e6c48723e */ /* 0x000fe200000000ff */
[----:B------:R-:W-:Y:S01]  /*181f0*/  HMMA.16816.F32 R64, R76, R98, R64 ;  /* 0x000000624c40723c */ /* 0x000fe20000001840 */
[----:B------:R-:W-:Y:S01]  /*18200*/  MUFU.EX2 R156, R190 ;  /* 0x000000be009c7308 */ /* 0x000fe20000000800 */
[----:B------:R-:W3:Y:S02]  /*18210*/  LDSM.16.MT88.4 R96, [R196+0x1000] ;  /* 0x00100000c460783b */ /* 0x000ee40000004200 */
[----:B------:R-:W-:Y:S02]  /*18220*/  F2FP.PACK_AB R74, R94, R109 ;  /* 0x0000006d5e4a723e */ /* 0x000fe400000000ff */
[----:B--2---:R-:W-:Y:S02]  /*18230*/  F2FP.PACK_AB R73, R218, R217 ;  /* 0x000000d9da49723e */ /* 0x004fe400000000ff */
[----:B-----5:R-:W-:Y:S02]  /*18240*/  F2FP.PACK_AB R75, R188, R187 ;  /* 0x000000bbbc4b723e */ /* 0x020fe400000000ff */
[----:B------:R-:W-:Y:S01]  /*18250*/  LDSM.16.MT88.4 R108, [R196+0x1800] ;  /* 0x00180000c46c783b */ /* 0x000fe20000004200 */
[----:B------:R-:W2:Y:S01]  /*18260*/  MUFU.EX2 R171, R191 ;  /* 0x000000bf00ab7308 */ /* 0x000ea20000000800 */
[----:B-1----:R-:W-:Y:S02]  /*18270*/  F2FP.PACK_AB R76, R182, R183 ;  /* 0x000000b7b64c723e */ /* 0x002fe400000000ff */
[----:B----4-:R-:W-:Y:S01]  /*18280*/  F2FP.PACK_AB R78, R179, R159 ;  /* 0x0000009fb34e723e */ /* 0x010fe200000000ff */
[-C--:B------:R-:W-:Y:S05]  /*18290*/  HMMA.16816.F32 R4, R72, R80.reuse, R4 ;  /* 0x000000504804723c */ /* 0x080fea0000001804 */
[----:B---3--:R-:W-:Y:S01]  /*182a0*/  F2FP.PACK_AB R77, R157, R158 ;  /* 0x0000009e9d4d723e */ /* 0x008fe200000000ff */
[----:B------:R-:W-:Y:S10]  /*182b0*/  MUFU.EX2 R94, R231 ;  /* 0x000000e7005e7308 */ /* 0x000ff40000000800 */
[----:B------:R-:W1:Y:S01]  /*182c0*/  MUFU.EX2 R84, R225 ;  /* 0x000000e100547308 */ /* 0x000e620000000800 */
[----:B--2---:R-:W-:Y:S09]  /*182d0*/  F2FP.PACK_AB R79, R171, R156 ;  /* 0x0000009cab4f723e */ /* 0x004ff200000000ff */
[----:B------:R-:W2:Y:S01]  /*182e0*/  MUFU.EX2 R71, R224 ;  /* 0x000000e000477308 */ /* 0x000ea20000000800 */
[C---:B------:R-:W-:Y:S08]  /*182f0*/  HMMA.16816.F32 R8, R76.reuse, R80, R8 ;  /* 0x000000504c08723c */ /* 0x040ff00000001808 */
[-C--:B------:R-:W-:Y:S01]  /*18300*/  HMMA.16816.F32 R12, R76, R82.reuse, R12 ;  /* 0x000000524c0c723c */ /* 0x080fe2000000180c */
[----:B------:R-:W3:Y:S03]  /*18310*/  MUFU.EX2 R91, R223 ;  /* 0x000000df005b7308 */ /* 0x000ee60000000800 */
[----:B-1----:R-:W-:Y:S04]  /*18320*/  FADD.FTZ R0, R84, R2 ;  /* 0x0000000254007221 */ /* 0x002fe80000010000 */
[C---:B------:R-:W-:Y:S01]  /*18330*/  HMMA.16816.F32 R16, R72.reuse, R82, R16 ;  /* 0x000000524810723c */ /* 0x040fe20000001810 */
[----:B------:R-:W1:Y:S02]  /*18340*/  LDSM.16.MT88.4 R80, [R193+0x1800] ;  /* 0x00180000c150783b */ /* 0x000e640000004200 */
[----:B------:R-:W4:Y:S01]  /*18350*/  MUFU.EX2 R90, R222 ;  /* 0x000000de005a7308 */ /* 0x000f220000000800 */
[----:B--2---:R-:W-:Y:S04]  /*18360*/  FADD.FTZ R0, R71, R0 ;  /* 0x0000000047007221 */ /* 0x004fe80000010000 */
[-C--:B------:R-:W-:Y:S05]  /*18370*/  HMMA.16816.F32 R20, R72, R100.reuse, R20 ;  /* 0x000000644814723c */ /* 0x080fea0000001814 */
[----:B------:R-:W-:Y:S03]  /*18380*/  MUFU.EX2 R175, R220 ;  /* 0x000000dc00af7308 */ /* 0x000fe60000000800 */
[C---:B------:R-:W-:Y:S04]  /*18390*/  HMMA.16816.F32 R24, R76.reuse, R100, R24 ;  /* 0x000000644c18723c */ /* 0x040fe80000001818 */
[----:B---3--:R-:W-:Y:S03]  /*183a0*/  FADD.FTZ R0, R91, R0 ;  /* 0x000000005b007221 */ /* 0x008fe60000010000 */
[----:B------:R-:W-:Y:S01]  /*183b0*/  MUFU.EX2 R176, R213 ;  /* 0x000000d500b07308 */ /* 0x000fe20000000800 */
[-C--:B------:R-:W-:Y:S04]  /*183c0*/  HMMA.16816.F32 R28, R76, R102.reuse, R28 ;  /* 0x000000664c1c723c */ /* 0x080fe8000000181c */
[----:B----4-:R-:W-:Y:S02]  /*183d0*/  FADD.FTZ R2, R90, R0 ;  /* 0x000000005a027221 */ /* 0x010fe40000010000 */
[----:B------:R-:W-:Y:S02]  /*183e0*/  FADD.FTZ R0, R113, R69 ;  /* 0x0000004571007221 */ /* 0x000fe40000010000 */
[C---:B------:R-:W-:Y:S01]  /*183f0*/  HMMA.16816.F32 R32, R72.reuse, R102, R32 ;  /* 0x000000664820723c */ /* 0x040fe20000001820 */
[----:B------:R-:W2:Y:S01]  /*18400*/  LDSM.16.MT88.4 R100, [R197+0x1800] ;  /* 0x00180000c564783b */ /* 0x000ea20000004200 */
[----:B------:R-:W-:Y:S02]  /*18410*/  MUFU.EX2 R180, R212 ;  /* 0x000000d400b47308 */ /* 0x000fe40000000800 */
[----:B------:R-:W-:Y:S04]  /*18420*/  FADD.FTZ R69, R114, R0 ;  /* 0x0000000072457221 */ /* 0x000fe80000010000 */
[-C--:B------:R-:W-:Y:S04]  /*18430*/  HMMA.16816.F32 R36, R72, R104.reuse, R36 ;  /* 0x000000684824723c */ /* 0x080fe80000001824 */
[----:B------:R-:W-:Y:S04]  /*18440*/  MUFU.EX2 R181, R211 ;  /* 0x000000d300b57308 */ /* 0x000fe80000000800 */
[C---:B------:R-:W-:Y:S06]  /*18450*/  HMMA.16816.F32 R40, R76.reuse, R104, R40 ;  /* 0x000000684c28723c */ /* 0x040fec0000001828 */
[----:B------:R-:W3:Y:S02]  /*18460*/  MUFU.EX2 R118, R221 ;  /* 0x000000dd00767308 */ /* 0x000ee40000000800 */
[-C--:B------:R-:W-:Y:S08]  /*18470*/  HMMA.16816.F32 R44, R76, R106.reuse, R44 ;  /* 0x0000006a4c2c723c */ /* 0x080ff0000000182c */
[C---:B------:R-:W-:Y:S01]  /*18480*/  HMMA.16816.F32 R48, R72.reuse, R106, R48 ;  /* 0x0000006a4830723c */ /* 0x040fe20000001830 */
[----:B------:R-:W4:Y:S01]  /*18490*/  LDSM.16.MT88.4 R104, [R194+0x1800] ;  /* 0x00180000c268783b */ /* 0x000f220000004200 */
[----:B------:R-:W5:Y:S06]  /*184a0*/  MUFU.EX2 R115, R226 ;  /* 0x000000e200737308 */ /* 0x000f6c0000000800 */
[-C--:B------:R-:W-:Y:S04]  /*184b0*/  HMMA.16816.F32 R52, R72, R96.reuse, R52 ;  /* 0x000000604834723c */ /* 0x080fe80000001834 */
[----:B------:R-:W1:Y:S01]  /*184c0*/  MUFU.EX2 R93, R232 ;  /* 0x000000e8005d7308 */ /* 0x000e620000000800 */
[----:B---3--:R-:W-:Y:S03]  /*184d0*/  FADD.FTZ R0, R118, R2 ;  /* 0x0000000276007221 */ /* 0x008fe60000010000 */
[C---:B------:R-:W-:Y:S04]  /*184e0*/  HMMA.16816.F32 R56, R76.reuse, R96, R56 ;  /* 0x000000604c38723c */ /* 0x040fe80000001838 */
[----:B------:R-:W-:Y:S02]  /*184f0*/  FADD.FTZ R2, R121, R69 ;  /* 0x0000004579027221 */ /* 0x000fe40000010000 */
[----:B------:R-:W3:Y:S02]  /*18500*/  MUFU.EX2 R92, R236 ;  /* 0x000000ec005c7308 */ /* 0x000ee40000000800 */
[-C--:B------:R-:W-:Y:S04]  /*18510*/  HMMA.16816.F32 R60, R76, R98.reuse, R60 ;  /* 0x000000624c3c723c */ /* 0x080fe8000000183c */
[C---:B-----5:R-:W-:Y:S01]  /*18520*/  F2FP.PACK_AB R160, R115.reuse, R118 ;  /* 0x0000007673a0723e */ /* 0x060fe200000000ff */
[----:B------:R-:W-:Y:S02]  /*18530*/  FADD.FTZ R0, R115, R0 ;  /* 0x0000000073007221 */ /* 0x000fe40000010000 */
[----:B------:R-:W-:Y:S01]  /*18540*/  F2FP.PACK_AB R76, R71, R84 ;  /* 0x00000054474c723e */ /* 0x000fe200000000ff */
[----:B------:R-:W-:Y:S01]  /*18550*/  HMMA.16816.F32 R64, R72, R98, R64 ;  /* 0x000000624840723c */ /* 0x000fe20000001840 */
[----:B------:R-:W-:Y:S03]  /*18560*/  MUFU.EX2 R170, R233 ;  /* 0x000000e900aa7308 */ /* 0x000fe60000000800 */
[----:B------:R-:W-:Y:S01]  /*18570*/  F2FP.PACK_AB R78, R90, R91 ;  /* 0x0000005b5a4e723e */ /* 0x000fe200000000ff */
[----:B-1----:R-:W-:Y:S01]  /*18580*/  FADD.FTZ R0, R93, R0 ;  /* 0x000000005d007221 */ /* 0x002fe20000010000 */
[----:B------:R-:W-:Y:S01]  /*18590*/  F2FP.PACK_AB R77, R176, R175 ;  /* 0x000000afb04d723e */ /* 0x000fe200000000ff */
[----:B------:R-:W-:Y:S01]  /*185a0*/  FADD.FTZ R2, R184, R2 ;  /* 0x00000002b8027221 */ /* 0x000fe20000010000 */
[----:B------:R-:W-:Y:S03]  /*185b0*/  F2FP.PACK_AB R79, R181, R180 ;  /* 0x000000b4b54f723e */ /* 0x000fe600000000ff */
[----:B------:R-:W1:Y:S01]  /*185c0*/  MUFU.EX2 R169, R234 ;  /* 0x000000ea00a97308 */ /* 0x000e620000000800 */
[----:B------:R-:W-:Y:S01]  /*185d0*/  F2FP.PACK_AB R72, R177, R172 ;  /* 0x000000acb148723e */ /* 0x000fe200000000ff */
[----:B------:R-:W-:Y:S01]  /*185e0*/  FADD.FTZ R2, R158, R2 ;  /* 0x000000029e027221 */ /* 0x000fe20000010000 */
[----:B------:R-:W-:Y:S01]  /*185f0*/  F2FP.PACK_AB R74, R174, R178 ;  /* 0x000000b2ae4a723e */ /* 0x000fe200000000ff */
[-C--:B------:R-:W-:Y:S05]  /*18600*/  HMMA.16816.F32 R4, R76, R80.reuse, R4 ;  /* 0x000000504c04723c */ /* 0x080fea0000001804 */
[----:B------:R-:W-:Y:S01]  /*18610*/  F2FP.PACK_AB R73, R166, R167 ;  /* 0x000000a7a649723e */ /* 0x000fe200000000ff */
[----:B------:R-:W-:Y:S01]  /*18620*/  MUFU.EX2 R168, R235 ;  /* 0x000000eb00a87308 */ /* 0x000fe20000000800 */
[----:B------:R-:W-:Y:S01]  /*18630*/  F2FP.PACK_AB R75, R94, R165 ;  /* 0x000000a55e4b723e */ /* 0x000fe200000000ff */
[C---:B---3--:R-:W-:Y:S01]  /*18640*/  FADD.FTZ R229, R92.reuse, R0 ;  /* 0x000000005ce57221 */ /* 0x048fe20000010000 */
[----:B------:R-:W-:Y:S03]  /*18650*/  F2FP.PACK_AB R162, R92, R93 ;  /* 0x0000005d5ca2723e */ /* 0x000fe600000000ff */
[----:B------:R-:W-:Y:S01]  /*18660*/  FADD.FTZ R0, R122, R3 ;  /* 0x000000037a007221 */ /* 0x000fe20000010000 */
[----:B------:R-:W-:Y:S01]  /*18670*/  MOV R92, R85 ;  /* 0x00000055005c7202 */ /* 0x000fe20000000f00 */
[C---:B------:R-:W-:Y:S02]  /*18680*/  HMMA.16816.F32 R8, R72.reuse, R80, R8 ;  /* 0x000000504808723c */ /* 0x040fe40000001808 */
[----:B------:R-:W3:Y:S02]  /*18690*/  MUFU.EX2 R164, R239 ;  /* 0x000000ef00a47308 */ /* 0x000ee40000000800 */
[----:B------:R-:W-:Y:S01]  /*186a0*/  FADD.FTZ R0, R124, R0 ;  /* 0x000000007c007221 */ /* 0x000fe20000010000 */
[----:B------:R-:W-:Y:S01]  /*186b0*/  MOV R93, R68 ;  /* 0x00000044005d7202 */ /* 0x000fe20000000f00 */
[----:B------:R-:W-:Y:S01]  /*186c0*/  FADD.FTZ R3, R123, R70 ;  /* 0x000000467b037221 */ /* 0x000fe20000010000 */
[----:B-1----:R-:W-:Y:S01]  /*186d0*/  F2FP.PACK_AB R161, R169, R170 ;  /* 0x000000aaa9a1723e */ /* 0x002fe200000000ff */
[-C--:B------:R-:W-:Y:S04]  /*186e0*/  HMMA.16816.F32 R12, R72, R82.reuse, R12 ;  /* 0x00000052480c723c */ /* 0x080fe8000000180c */
[----:B------:R-:W-:Y:S01]  /*186f0*/  MUFU.EX2 R91, R237 ;  /* 0x000000ed005b7308 */ /* 0x000fe20000000800 */
[----:B------:R-:W-:Y:S02]  /*18700*/  FADD.FTZ R3, R219, R3 ;  /* 0x00000003db037221 */ /* 0x000fe40000010000 */
[----:B------:R-:W-:Y:S01]  /*18710*/  FADD.FTZ R2, R157, R2 ;  /* 0x000000029d027221 */ /* 0x000fe20000010000 */
[C---:B------:R-:W-:Y:S04]  /*18720*/  HMMA.16816.F32 R16, R76.reuse, R82, R16 ;  /* 0x000000524c10723c */ /* 0x040fe80000001810 */
[----:B------:R-:W-:Y:S02]  /*18730*/  FADD.FTZ R3, R183, R3 ;  /* 0x00000003b7037221 */ /* 0x000fe40000010000 */
[----:B------:R-:W1:Y:S01]  /*18740*/  MUFU.EX2 R90, R238 ;  /* 0x000000ee005a7308 */ /* 0x000e620000000800 */
[----:B------:R-:W-:Y:S01]  /*18750*/  FADD.FTZ R0, R217, R0 ;  /* 0x00000000d9007221 */ /* 0x000fe20000010000 */
[-C--:B--2---:R-:W-:Y:S04]  /*18760*/  HMMA.16816.F32 R20, R76, R100.reuse, R20 ;  /* 0x000000644c14723c */ /* 0x084fe80000001814 */
[----:B---3--:R-:W-:Y:S01]  /*18770*/  F2FP.PACK_AB R163, R164, R168 ;  /* 0x000000a8a4a3723e */ /* 0x008fe200000000ff */
[----:B------:R-:W-:Y:S02]  /*18780*/  FADD.FTZ R3, R182, R3 ;  /* 0x00000003b6037221 */ /* 0x000fe40000010000 */
[----:B------:R-:W-:Y:S01]  /*18790*/  FADD.FTZ R2, R156, R2 ;  /* 0x000000029c027221 */ /* 0x000fe20000010000 */
[C---:B------:R-:W-:Y:S01]  /*187a0*/  HMMA.16816.F32 R24, R72.reuse, R100, R24 ;  /* 0x000000644818723c */ /* 0x040fe20000001818 */
[----:B------:R-:W-:Y:S03]  /*187b0*/  MUFU.EX2 R84, R241 ;  /* 0x000000f100547308 */ /* 0x000fe60000000800 */
[----:B------:R-:W-:Y:S02]  /*187c0*/  FADD.FTZ R3, R159, R3 ;  /* 0x000000039f037221 */ /* 0x000fe40000010000 */
[----:B------:R-:W-:Y:S02]  /*187d0*/  FADD.FTZ R0, R218, R0 ;  /* 0x00000000da007221 */ /* 0x000fe40000010000 */
[-C--:B------:R-:W-:Y:S03]  /*187e0*/  HMMA.16816.F32 R28, R72, R102.reuse, R28 ;  /* 0x00000066481c723c */ /* 0x080fe6000000181c */
[----:B------:R-:W2:Y:S01]  /*187f0*/  MUFU.EX2 R83, R243 ;  /* 0x000000f300537308 */ /* 0x000ea20000000800 */
[----:B------:R-:W-:Y:S01]  /*18800*/  FADD.FTZ R0, R187, R0 ;  /* 0x00000000bb007221 */ /* 0x000fe20000010000 */
[----:B-1----:R-:W-:Y:S01]  /*18810*/  F2FP.PACK_AB R96, R90, R91 ;  /* 0x0000005b5a60723e */ /* 0x002fe200000000ff */
[----:B------:R-:W-:Y:S02]  /*18820*/  FADD.FTZ R3, R179, R3 ;  /* 0x00000003b3037221 */ /* 0x000fe40000010000 */
[C---:B------:R-:W-:Y:S04]  /*18830*/  HMMA.16816.F32 R32, R76.reuse, R102, R32 ;  /* 0x000000664c20723c */ /* 0x040fe80000001820 */
[----:B------:R-:W-:Y:S01]  /*18840*/  FADD.FTZ R0, R188, R0 ;  /* 0x00000000bc007221 */ /* 0x000fe20000010000 */
[----:B------:R-:W-:Y:S01]  /*18850*/  MUFU.EX2 R81, R240 ;  /* 0x000000f000517308 */ /* 0x000fe20000000800 */
[----:B------:R-:W-:Y:S02]  /*18860*/  FADD.FTZ R2, R171, R2 ;  /* 0x00000002ab027221 */ /* 0x000fe40000010000 */
[-C--:B----4-:R-:W-:Y:S04]  /*18870*/  HMMA.16816.F32 R36, R76, R104.reuse, R36 ;  /* 0x000000684c24723c */ /* 0x090fe80000001824 */
[----:B------:R-:W-:Y:S02]  /*18880*/  FADD.FTZ R0, R175, R0 ;  /* 0x00000000af007221 */ /* 0x000fe40000010000 */
[----:B------:R-:W-:Y:S01]  /*18890*/  FADD.FTZ R3, R172, R3 ;  /* 0x00000003ac037221 */ /* 0x000fe20000010000 */
[----:B------:R-:W1:Y:S01]  /*188a0*/  MUFU.EX2 R82, R242 ;  /* 0x000000f200527308 */ /* 0x000e620000000800 */
[C---:B------:R-:W-:Y:S04]  /*188b0*/  HMMA.16816.F32 R40, R72.reuse, R104, R40 ;  /* 0x000000684828723c */ /* 0x040fe80000001828 */
[----:B--2---:R-:W-:Y:S01]  /*188c0*/  F2FP.PACK_AB R98, R83, R84 ;  /* 0x000000545362723e */ /* 0x004fe200000000ff */
[----:B------:R-:W-:Y:S02]  /*188d0*/  FADD.FTZ R2, R167, R2 ;  /* 0x00000002a7027221 */ /* 0x000fe40000010000 */
[----:B------:R-:W-:Y:S01]  /*188e0*/  FADD.FTZ R0, R176, R0 ;  /* 0x00000000b0007221 */ /* 0x000fe20000010000 */
[-C--:B------:R-:W-:Y:S01]  /*188f0*/  HMMA.16816.F32 R44, R72, R106.reuse, R44 ;  /* 0x0000006a482c723c */ /* 0x080fe2000000182c */
[----:B------:R-:W-:Y:S03]  /*18900*/  MUFU.EX2 R80, R244 ;  /* 0x000000f400507308 */ /* 0x000fe60000000800 */
[----:B------:R-:W-:Y:S02]  /*18910*/  FADD.FTZ R3, R177, R3 ;  /* 0x00000003b1037221 */ /* 0x000fe40000010000 */
[----:B------:R-:W-:Y:S02]  /*18920*/  FADD.FTZ R2, R166, R2 ;  /* 0x00000002a6027221 */ /* 0x000fe40000010000 */
[C---:B------:R-:W-:Y:S03]  /*18930*/  HMMA.16816.F32 R48, R76.reuse, R106, R48 ;  /* 0x0000006a4c30723c */ /* 0x040fe60000001830 */
[----:B------:R-:W2:Y:S01]  /*18940*/  MUFU.EX2 R71, R245 ;  /* 0x000000f500477308 */ /* 0x000ea20000000800 */
[----:B------:R-:W-:Y:S02]  /*18950*/  FADD.FTZ R0, R180, R0 ;  /* 0x00000000b4007221 */ /* 0x000fe40000010000 */
[----:B------:R-:W-:Y:S01]  /*18960*/  FADD.FTZ R3, R178, R3 ;  /* 0x00000003b2037221 */ /* 0x000fe20000010000 */
[----:B-1----:R-:W-:Y:S01]  /*18970*/  F2FP.PACK_AB R97, R82, R81 ;  /* 0x000000515261723e */ /* 0x002fe200000000ff */
[-C--:B------:R-:W-:Y:S04]  /*18980*/  HMMA.16816.F32 R52, R76, R108.reuse, R52 ;  /* 0x0000006c4c34723c */ /* 0x080fe80000001834 */
[----:B------:R-:W-:Y:S02]  /*18990*/  FADD.FTZ R2, R165, R2 ;  /* 0x00000002a5027221 */ /* 0x000fe40000010000 */
[----:B------:R-:W-:Y:S02]  /*189a0*/  FADD.FTZ R0, R181, R0 ;  /* 0x00000000b5007221 */ /* 0x000fe40000010000 */
[C---:B------:R-:W-:Y:S04]  /*189b0*/  HMMA.16816.F32 R56, R72.reuse, R108, R56 ;  /* 0x0000006c4838723c */ /* 0x040fe80000001838 */
[----:B------:R-:W-:Y:S02]  /*189c0*/  FADD.FTZ R3, R174, R3 ;  /* 0x00000003ae037221 */ /* 0x000fe40000010000 */
[----:B------:R-:W-:Y:S02]  /*189d0*/  FADD.FTZ R2, R94, R2 ;  /* 0x000000025e027221 */ /* 0x000fe40000010000 */
[-C--:B------:R-:W-:Y:S01]  /*189e0*/  HMMA.16816.F32 R60, R72, R110.reuse, R60 ;  /* 0x0000006e483c723c */ /* 0x080fe2000000183c */
[----:B------:R-:W1:Y:S03]  /*189f0*/  LDSM.16.MT88.4 R72, [R196+0x2000] ;  /* 0x00200000c448783b */ /* 0x000e660000004200 */
[----:B--2---:R-:W-:Y:S01]  /*18a00*/  F2FP.PACK_AB R99, R71, R80 ;  /* 0x000000504763723e */ /* 0x004fe200000000ff */
[----:B------:R-:W-:Y:S03]  /*18a10*/  FADD.FTZ R0, R170, R0 ;  /* 0x00000000aa007221 */ /* 0x000fe60000010000 */
[----:B------:R-:W-:Y:S08]  /*18a20*/  HMMA.16816.F32 R64, R76, R110, R64 ;  /* 0x0000006e4c40723c */ /* 0x000ff00000001840 */
[-C--:B------:R-:W-:Y:S07]  /*18a30*/  HMMA.16816.F32 R132, R160, R136.reuse, R4 ;  /* 0x00000088a084723c */ /* 0x080fee0000001804 */
[----:B------:R-:W-:Y:S01]  /*18a40*/  FADD.FTZ R4, R91, R3 ;  /* 0x000000035b047221 */ /* 0x000fe20000010000 */
[C---:B------:R-:W-:Y:S04]  /*18a50*/  HMMA.16816.F32 R124, R96.reuse, R136, R8 ;  /* 0x00000088607c723c */ /* 0x040fe80000001808 */
[----:B------:R-:W-:Y:S01]  /*18a60*/  FADD.FTZ R3, R81, R2 ;  /* 0x0000000251037221 */ /* 0x000fe20000010000 */
[----:B------:R-:W-:Y:S01]  /*18a70*/  MOV R91, R86 ;  /* 0x00000056005b7202 */ /* 0x000fe20000000f00 */
        /* <DEDUP_REMOVED lines=25> */
.L_x_2971:
[----:B------:R-:W2:Y:S01]  /*18c10*/  LDL R0, [R1+0x44] ;  /* 0x0000440001007983 */ /* 0x000ea20000100800 */
[----:B------:R-:W-:-:S03]  /*18c20*/  IMAD.MOV.U32 R3, RZ, RZ, c[0x0][0x2c4] ;  /* 0x0000b100ff037624 */ /* 0x000fc600078e00ff */
[----:B------:R-:W3:Y:S02]  /*18c30*/  LDL R2, [R1] ;  /* 0x0000000001027983 */ /* 0x000ee40000100800 */
[----:B------:R-:W-:Y:S01]  /*18c40*/  ISETP.NE.AND P1, PT, R3, 0x1, PT ;  /* 0x000000010300780c */ /* 0x000fe20003f25270 */
[----:B------:R-:W-:-:S05]  /*18c50*/  IMAD.MOV.U32 R4, RZ, RZ, c[0x0][0x32c] ;  /* 0x0000cb00ff047624 */ /* 0x000fca00078e00ff */
[----:B------:R-:W-:Y:S02]  /*18c60*/  ISETP.GE.AND P0, PT, R4, 0x1, PT ;  /* 0x000000010400780c */ /* 0x000fe40003f06270 */
[----:B--2---:R-:W-:-:S05]  /*18c70*/  IADD3 R0, R0, 0x7f, RZ ;  /* 0x0000007f00007810 */ /* 0x004fca0007ffe0ff */
[----:B------:R-:W-:Y:S01]  /*18c80*/  @P1 IMAD.HI.U32 R3, R0, c[0x0][0x2c8], RZ ;  /* 0x0000b20000031a27 */ /* 0x000fe200078e00ff */
[----:B---3--:R-:W-:-:S04]  /*18c90*/  IADD3 R2, R2, 0x1, -R252 ;  /* 0x0000000102027810 */ /* 0x008fc80007ffe8fc */
        /* <DEDUP_REMOVED lines=14> */
.L_x_3005:
[----:B------:R-:W-:-:S04]  /*18d80*/  MOV R3, 0x1 ;  /* 0x0000000100037802 */ /* 0x000fc80000000f00 */
[----:B------:R-:W-:-:S13]  /*18d90*/  ISETP.NE.AND P0, PT, R3, c[0x0][0x32c], PT ;  /* 0x0000cb0003007a0c */ /* 0x000fda0003f05270 */
[----:B------:R-:W-:-:S05]  /*18da0*/  @P0 IMAD.HI.U32 R3, R0, c[0x0][0x330], RZ ;  /* 0x0000cc0000030a27 */ /* 0x000fca00078e00ff */
[----:B------:R-:W-:Y:S02]  /*18db0*/  @P0 SHF.R.U32.HI R0, RZ, c[0x0][0x334], R3 ;  /* 0x0000cd00ff000a19 */ /* 0x000fe40000011603 */
.L_x_3006:
[----:B------:R-:W-:Y:S05]  /*18dc0*/  BSYNC B0 ;  /* 0x0000000000007941 */ /* 0x000fea0003800000 */
.L_x_3004:
[----:B------:R-:W-:-:S05]  /*18dd0*/  IMAD R0, R0, c[0x0][0x32c], RZ ;  /* 0x0000cb0000007a24 */ /* 0x000fca00078e02ff */
[----:B------:R-:W-:-:S03]  /*18de0*/  IMNMX R2, R2, R0, !PT ;  /* 0x0000000002027217 */ /* 0x000fc60007800200 */
.L_x_3003:
        /* <DEDUP_REMOVED lines=13> */
.L_x_3018:
        /* <DEDUP_REMOVED lines=41> */
.L_x_3152:
        /* <DEDUP_REMOVED lines=23> */
.L_x_3153:
[----:B-1----:R-:W-:Y:S02]  /*192c0*/  LOP3.LUT P1, RZ, R208, 0x100, RZ, 0xc0, !PT ;  /* 0x00000100d0ff7812 */ /* 0x002fe4000782c0ff */
[----:B----4-:R-:W-:Y:S05]  /*192d0*/  IADD3 R2, P0, R0, R5, RZ ;  /* 0x0000000500027210 */ /* 0x010fea0007f1e0ff */
[----:B------:R-:W-:Y:S06]  /*192e0*/  IMAD.X R3, R4, 0x1, R6, P0 ;  /* 0x0000000104037824 */ /* 0x000fec00000e0606 */
[----:B------:R-:W-:Y:S01]  /*192f0*/  @!PT LDS RZ, [RZ] ;  /* 0x00000000fffff984 */ /* 0x000fe20000000800 */
[----:B------:R-:W-:Y:S01]  /*19300*/  @!PT LDS RZ, [RZ] ;  /* 0x00000000fffff984 */ /* 0x000fe20000000800 */
[----:B------:R-:W-:Y:S01]  /*19310*/  @!PT LDS RZ, [RZ] ;  /* 0x00000000fffff984 */ /* 0x000fe20000000800 */
[----:B------:R1:W-:Y:S02]  /*19320*/  LDGSTS.E.BYPASS.LTC128B.128 [R210+0x2100], [R2.64], !P1 ;  /* 0x0210000002d27fae */ /* 0x0003e4000c901d48 */
.L_x_3009:
[----:B-1-34-:R-:W-:Y:S05]  /*19330*/  BSYNC B0 ;  /* 0x0000000000007941 */ /* 0x01afea0003800000 */
.L_x_3008:
        /* <DEDUP_REMOVED lines=142> */
.L_x_3154:
        /* <DEDUP_REMOVED lines=25> */
.L_x_3155:
[----:B----4-:R-:W-:Y:S02]  /*19db0*/  LOP3.LUT P1, RZ, R208, 0x100, RZ, 0xc0, !PT ;  /* 0x00000100d0ff7812 */ /* 0x010fe4000782c0ff */
[----:B--2---:R-:W-:Y:S05]  /*19dc0*/  IADD3 R2, P0, R0, R85, RZ ;  /* 0x0000005500027210 */ /* 0x004fea0007f1e0ff */
[----:B-1----:R-:W-:Y:S06]  /*19dd0*/  IMAD.X R3, R84, 0x1, R86, P0 ;  /* 0x0000000154037824 */ /* 0x002fec00000e0656 */
[----:B------:R-:W-:Y:S01]  /*19de0*/  @!PT LDS RZ, [RZ] ;  /* 0x00000000fffff984 */ /* 0x000fe20000000800 */
[----:B------:R-:W-:Y:S01]  /*19df0*/  @!PT LDS RZ, [RZ] ;  /* 0x00000000fffff984 */ /* 0x000fe20000000800 */
[----:B------:R-:W-:Y:S01]  /*19e00*/  @!PT LDS RZ, [RZ] ;  /* 0x00000000fffff984 */ /* 0x000fe20000000800 */
[----:B------:R1:W-:Y:S02]  /*19e10*/  LDGSTS.E.BYPASS.LTC128B.128 [R210+0x4900], [R2.64], !P1 ;  /* 0x0490000002d27fae */ /* 0x0003e4000c901d48 */
.L_x_3013:
[----:B------:R-:W-:Y:S05]  /*19e20*/  BSYNC B0 ;  /* 0x0000000000007941 */ /* 0x000fea0003800000 */
.L_x_3012:
        /* <DEDUP_REMOVED lines=83> */
.L_x_3156:
        /* <DEDUP_REMOVED lines=15> */
.L_x_3157:
[C---:B------:R-:W-:Y:S01]  /*1a450*/  FMUL.FTZ R2, R87.reuse, c[0x0][0x2d0] ;  /* 0x0000b40057027a20 */ /* 0x040fe20000410000 */
        /* <DEDUP_REMOVED lines=29> */
[C---:B------:R-:W-:Y:S01]  /*1a630*/  F2FP.PACK_AB R68, R3.reuse, R2 ;  /* 0x000000020344723e */ /* 0x040fe200000000ff */
[C---:B------:R-:W-:Y:S02]  /*1a640*/  FMUL.FTZ R2, R86.reuse, c[0x0][0x2d0] ;  /* 0x0000b40056027a20 */ /* 0x040fe40000410000 */
        /* <DEDUP_REMOVED lines=208> */
[----:B------:R3:W-:Y:S03]  /*1b350*/  MUFU.EX2 R159, R187 ;  /* 0x000000bb009f7308 */ /* 0x0007e60000000800 */
[-C--:B------:R-:W-:Y:S07]  /*1b360*/  HMMA.16816.F32 R52, R68, R72.reuse, R52 ;  /* 0x000000484434723c */ /* 0x080fee0000001834 */
[----:B------:R-:W-:Y:S01]  /*1b370*/  MUFU.EX2 R110, R171 ;  /* 0x000000ab006e7308 */ /* 0x000fe20000000800 */
[C---:B------:R-:W-:Y:S04]  /*1b380*/  HMMA.16816.F32 R56, R64.reuse, R72, R56 ;  /* 0x000000484038723c */ /* 0x040fe80000001838 */
[C---:B--2---:R-:W-:Y:S01]  /*1b390*/  FADD.FTZ R0, R78.reuse, R0 ;  /* 0x000000004e007221 */ /* 0x044fe20000010000 */
[----:B------:R-:W-:Y:S03]  /*1b3a0*/  F2FP.PACK_AB R78, R78, R77 ;  /* 0x0000004d4e4e723e */ /* 0x000fe600000000ff */
[-C--:B------:R-:W-:Y:S01]  /*1b3b0*/  HMMA.16816.F32 R60, R64, R74.reuse, R60 ;  /* 0x0000004a403c723c */ /* 0x080fe2000000183c */
[----:B------:R-:W2:Y:S03]  /*1b3c0*/  MUFU.EX2 R118, R170 ;  /* 0x000000aa00767308 */ /* 0x000ea60000000800 */
[----:B------:R-:W-:Y:S01]  /*1b3d0*/  FADD.FTZ R0, R107, R0 ;  /* 0x000000006b007221 */ /* 0x000fe20000010000 */
[----:B---3--:R-:W3:Y:S02]  /*1b3e0*/  LDL R187, [R1+0x18] ;  /* 0x0000180001bb7983 */ /* 0x008ee40000100800 */
        /* <DEDUP_REMOVED lines=9> */
[----:B------:R-:W4:Y:S03]  /*1b480*/  MUFU.EX2 R123, R168 ;  /* 0x000000a8007b7308 */ /* 0x000f260000000800 */
        /* <DEDUP_REMOVED lines=8> */
[----:B------:R-:W-:Y:S03]  /*1b510*/  LDSM.16.MT88.4 R100, [R194+0x1000] ;  /* 0x00100000c264783b */ /* 0x000fe60000004200 */
[----:B------:R-:W-:Y:S02]  /*1b520*/  FADD.FTZ R2, R104, R0 ;  /* 0x0000000068027221 */ /* 0x000fe40000010000 */
[----:B------:R-:W-:Y:S02]  /*1b530*/  FADD.FTZ R0, R116, R91 ;  /* 0x0000005b74007221 */ /* 0x000fe40000010000 */
[----:B------:R-:W-:Y:S01]  /*1b540*/  FADD.FTZ R91, R115, R84 ;  /* 0x00000054735b7221 */ /* 0x000fe20000010000 */
[----:B------:R-:W5:Y:S01]  /*1b550*/  MUFU.EX2 R113, R164 ;  /* 0x000000a400717308 */ /* 0x000f620000000800 */
[----:B------:R-:W-:Y:S01]  /*1b560*/  FADD.FTZ R84, R109, R0 ;  /* 0x000000006d547221 */ /* 0x000fe20000010000 */
[----:B----4-:R-:W-:Y:S08]  /*1b570*/  F2FP.PACK_AB R79, R123, R122 ;  /* 0x0000007a7b4f723e */ /* 0x010ff000000000ff */
[----:B------:R-:W4:Y:S01]  /*1b580*/  MUFU.EX2 R120, R93 ;  /* 0x0000005d00787308 */ /* 0x000f220000000800 */
[-C--:B-1----:R-:W-:Y:S09]  /*1b590*/  HMMA.16816.F32 R4, R76, R80.reuse, R4 ;  /* 0x000000504c04723c */ /* 0x082ff20000001804 */
[----:B------:R-:W-:Y:S03]  /*1b5a0*/  MUFU.EX2 R158, R188 ;  /* 0x000000bc009e7308 */ /* 0x000fe60000000800 */
[----:B-----5:R-:W-:Y:S07]  /*1b5b0*/  F2FP.PACK_AB R69, R113, R112 ;  /* 0x000000707145723e */ /* 0x020fee00000000ff */
[----:B------:R-:W-:Y:S01]  /*1b5c0*/  MUFU.EX2 R157, R191 ;  /* 0x000000bf009d7308 */ /* 0x000fe20000000800 */
[----:B----4-:R-:W-:Y:S09]  /*1b5d0*/  F2FP.PACK_AB R71, R184, R120 ;  /* 0x00000078b847723e */ /* 0x010ff200000000ff */
[----:B------:R-:W-:Y:S01]  /*1b5e0*/  MUFU.EX2 R178, R185 ;  /* 0x000000b900b27308 */ /* 0x000fe20000000800 */
[C---:B------:R-:W-:Y:S08]  /*1b5f0*/  HMMA.16816.F32 R8, R68.reuse, R80, R8 ;  /* 0x000000504408723c */ /* 0x040ff00000001808 */
        /* <DEDUP_REMOVED lines=20> */
[----:B------:R-:W5:Y:S06]  /*1b740*/  MUFU.EX2 R108, R224 ;  /* 0x000000e0006c7308 */ /* 0x000f6c0000000800 */
[-C--:B-1----:R-:W-:Y:S04]  /*1b750*/  HMMA.16816.F32 R52, R76, R80.reuse, R52 ;  /* 0x000000504c34723c */ /* 0x082fe80000001834 */
[----:B------:R-:W1:Y:S04]  /*1b760*/  MUFU.EX2 R92, R223 ;  /* 0x000000df005c7308 */ /* 0x000e680000000800 */
[C---:B------:R-:W-:Y:S06]  /*1b770*/  HMMA.16816.F32 R56, R68.reuse, R80, R56 ;  /* 0x000000504438723c */ /* 0x040fec0000001838 */
[----:B------:R-:W2:Y:S02]  /*1b780*/  MUFU.EX2 R94, R222 ;  /* 0x000000de005e7308 */ /* 0x000ea40000000800 */
[-C--:B------:R-:W-:Y:S04]  /*1b790*/  HMMA.16816.F32 R60, R68, R82.reuse, R60 ;  /* 0x00000052443c723c */ /* 0x080fe8000000183c */
[----:B-----5:R-:W-:Y:S03]  /*1b7a0*/  FADD.FTZ R0, R108, R2 ;  /* 0x000000026c007221 */ /* 0x020fe60000010000 */
[----:B------:R-:W-:Y:S01]  /*1b7b0*/  F2FP.PACK_AB R68, R105, R107 ;  /* 0x0000006b6944723e */ /* 0x000fe200000000ff */
[----:B------:R-:W-:Y:S01]  /*1b7c0*/  HMMA.16816.F32 R64, R76, R82, R64 ;  /* 0x000000524c40723c */ /* 0x000fe20000001840 */
[----:B------:R-:W5:Y:S01]  /*1b7d0*/  LDSM.16.MT88.4 R80, [R196+0x1000] ;  /* 0x00100000c450783b */ /* 0x000f620000004200 */
[----:B------:R-:W4:Y:S02]  /*1b7e0*/  MUFU.EX2 R93, R221 ;  /* 0x000000dd005d7308 */ /* 0x000f240000000800 */
[----:B------:R-:W-:Y:S01]  /*1b7f0*/  F2FP.PACK_AB R70, R104, R106 ;  /* 0x0000006a6846723e */ /* 0x000fe200000000ff */
[----:B-1----:R-:W-:Y:S01]  /*1b800*/  FADD.FTZ R0, R92, R0 ;  /* 0x000000005c007221 */ /* 0x002fe20000010000 */
[----:B------:R-:W-:Y:S02]  /*1b810*/  F2FP.PACK_AB R69, R245, R251 ;  /* 0x000000fbf545723e */ /* 0x000fe400000000ff */
[----:B------:R-:W-:Y:S01]  /*1b820*/  F2FP.PACK_AB R71, R247, R246 ;  /* 0x000000f6f747723e */ /* 0x000fe200000000ff */
[----:B------:R-:W-:Y:S03]  /*1b830*/  LDSM.16.MT88.4 R104, [R194+0x1800] ;  /* 0x00180000c268783b */ /* 0x000fe60000004200 */
[----:B------:R-:W-:Y:S01]  /*1b840*/  F2FP.PACK_AB R76, R182, R183 ;  /* 0x000000b7b64c723e */ /* 0x000fe200000000ff */
[----:B------:R-:W-:Y:S01]  /*1b850*/  MUFU.EX2 R175, R219 ;  /* 0x000000db00af7308 */ /* 0x000fe20000000800 */
[----:B------:R-:W-:Y:S01]  /*1b860*/  F2FP.PACK_AB R78, R159, R179 ;  /* 0x000000b39f4e723e */ /* 0x000fe200000000ff */
[-C--:B--2---:R-:W-:Y:S05]  /*1b870*/  HMMA.16816.F32 R4, R68, R72.reuse, R4 ;  /* 0x000000484404723c */ /* 0x084fea0000001804 */
[----:B------:R-:W-:Y:S01]  /*1b880*/  F2FP.PACK_AB R77, R157, R158 ;  /* 0x0000009e9d4d723e */ /* 0x000fe200000000ff */
[----:B------:R-:W-:Y:S01]  /*1b890*/  FADD.FTZ R0, R94, R0 ;  /* 0x000000005e007221 */ /* 0x000fe20000010000 */
[----:B------:R-:W-:Y:S01]  /*1b8a0*/  F2FP.PACK_AB R79, R172, R156 ;  /* 0x0000009cac4f723e */ /* 0x000fe200000000ff */
[----:B------:R-:W1:Y:S04]  /*1b8b0*/  MUFU.EX2 R176, R218 ;  /* 0x000000da00b07308 */ /* 0x000e680000000800 */
[C---:B----4-:R-:W-:Y:S02]  /*1b8c0*/  FADD.FTZ R2, R93.reuse, R0 ;  /* 0x000000005d027221 */ /* 0x050fe40000010000 */
[C---:B------:R-:W-:Y:S04]  /*1b8d0*/  HMMA.16816.F32 R8, R76.reuse, R72, R8 ;  /* 0x000000484c08723c */ /* 0x040fe80000001808 */
[----:B------:R-:W-:Y:S01]  /*1b8e0*/  MUFU.EX2 R180, R217 ;  /* 0x000000d900b47308 */ /* 0x000fe20000000800 */
[----:B------:R-:W-:Y:S02]  /*1b8f0*/  FADD.FTZ R0, R112, R91 ;  /* 0x0000005b70007221 */ /* 0x000fe40000010000 */
[----:B------:R-:W-:Y:S01]  /*1b900*/  F2FP.PACK_AB R72, R92, R108 ;  /* 0x0000006c5c48723e */ /* 0x000fe200000000ff */
[-C--:B------:R-:W-:Y:S06]  /*1b910*/  HMMA.16816.F32 R12, R76, R74.reuse, R12 ;  /* 0x0000004a4c0c723c */ /* 0x080fec000000180c */
[----:B------:R-:W2:Y:S02]  /*1b920*/  MUFU.EX2 R181, R213 ;  /* 0x000000d500b57308 */ /* 0x000ea40000000800 */
[C---:B------:R-:W-:Y:S04]  /*1b930*/  HMMA.16816.F32 R16, R68.reuse, R74, R16 ;  /* 0x0000004a4410723c */ /* 0x040fe80000001810 */
[----:B-1----:R-:W-:Y:S03]  /*1b940*/  F2FP.PACK_AB R73, R176, R175 ;  /* 0x000000afb049723e */ /* 0x002fe600000000ff */
[----:B------:R-:W-:Y:S01]  /*1b950*/  F2FP.PACK_AB R74, R93, R94 ;  /* 0x0000005e5d4a723e */ /* 0x000fe200000000ff */
[-C--:B------:R-:W-:Y:S01]  /*1b960*/  HMMA.16816.F32 R20, R68, R96.reuse, R20 ;  /* 0x000000604414723c */ /* 0x080fe20000001814 */
[----:B------:R-:W-:Y:S07]  /*1b970*/  MUFU.EX2 R117, R220 ;  /* 0x000000dc00757308 */ /* 0x000fee0000000800 */
[C---:B------:R-:W-:Y:S03]  /*1b980*/  HMMA.16816.F32 R24, R76.reuse, R96, R24 ;  /* 0x000000604c18723c */ /* 0x040fe60000001818 */
[----:B------:R-:W1:Y:S01]  /*1b990*/  MUFU.EX2 R114, R225 ;  /* 0x000000e100727308 */ /* 0x000e620000000800 */
[----:B--2---:R-:W-:Y:S04]  /*1b9a0*/  F2FP.PACK_AB R75, R181, R180 ;  /* 0x000000b4b54b723e */ /* 0x004fe800000000ff */
[-C--:B------:R-:W-:Y:S05]  /*1b9b0*/  HMMA.16816.F32 R28, R76, R98.reuse, R28 ;  /* 0x000000624c1c723c */ /* 0x080fea000000181c */
[----:B------:R-:W-:Y:S03]  /*1b9c0*/  MUFU.EX2 R111, R230 ;  /* 0x000000e6006f7308 */ /* 0x000fe60000000800 */
[C---:B------:R-:W-:Y:S01]  /*1b9d0*/  HMMA.16816.F32 R32, R68.reuse, R98, R32 ;  /* 0x000000624420723c */ /* 0x040fe20000001820 */
[----:B------:R-:W2:Y:S06]  /*1b9e0*/  LDSM.16.MT88.4 R96, [R193+0x1800] ;  /* 0x00180000c160783b */ /* 0x000eac0000004200 */
[----:B------:R-:W4:Y:S01]  /*1b9f0*/  MUFU.EX2 R109, R234 ;  /* 0x000000ea006d7308 */ /* 0x000f220000000800 */
[-C--:B------:R-:W-:Y:S04]  /*1ba00*/  HMMA.16816.F32 R36, R68, R100.reuse, R36 ;  /* 0x000000644424723c */ /* 0x080fe80000001824 */
[----:B-1----:R-:W-:Y:S04]  /*1ba10*/  F2FP.PACK_AB R160, R114, R117 ;  /* 0x0000007572a0723e */ /* 0x002fe800000000ff */
[C---:B------:R-:W-:Y:S01]  /*1ba20*/  HMMA.16816.F32 R40, R76.reuse, R100, R40 ;  /* 0x000000644c28723c */ /* 0x040fe20000001828 */
[----:B------:R-:W-:Y:S07]  /*1ba30*/  MUFU.EX2 R171, R231 ;  /* 0x000000e700ab7308 */ /* 0x000fee0000000800 */
[-C--:B------:R-:W-:Y:S03]  /*1ba40*/  HMMA.16816.F32 R44, R76, R102.reuse, R44 ;  /* 0x000000664c2c723c */ /* 0x080fe6000000182c */
[----:B------:R-:W1:Y:S01]  /*1ba50*/  MUFU.EX2 R170, R233 ;  /* 0x000000e900aa7308 */ /* 0x000e620000000800 */
[----:B----4-:R-:W-:Y:S04]  /*1ba60*/  F2FP.PACK_AB R162, R109, R111 ;  /* 0x0000006f6da2723e */ /* 0x010fe800000000ff */
[C---:B------:R-:W-:Y:S01]  /*1ba70*/  HMMA.16816.F32 R48, R68.reuse, R102, R48 ;  /* 0x000000664430723c */ /* 0x040fe20000001830 */
[----:B------:R-:W4:Y:S03]  /*1ba80*/  LDSM.16.MT88.4 R100, [R197+0x1800] ;  /* 0x00180000c564783b */ /* 0x000f260000004200 */
[C---:B---3--:R-:W-:Y:S01]  /*1ba90*/  ISETP.GT.AND P0, PT, R214.reuse, R187, PT ;  /* 0x000000bbd600720c */ /* 0x048fe20003f04270 */
[----:B------:R-:W-:Y:S01]  /*1baa0*/  MUFU.EX2 R169, R235 ;  /* 0x000000eb00a97308 */ /* 0x000fe20000000800 */
[----:B------:R-:W-:Y:S02]  /*1bab0*/  IADD3 R214, R214, -0x1, RZ ;  /* 0xffffffffd6d67810 */ /* 0x000fe40007ffe0ff */
[-C--:B-----5:R-:W-:Y:S07]  /*1bac0*/  HMMA.16816.F32 R52, R68, R80.reuse, R52 ;  /* 0x000000504434723c */ /* 0x0a0fee0000001834 */
[----:B------:R-:W3:Y:S01]  /*1bad0*/  MUFU.EX2 R165, R237 ;  /* 0x000000ed00a57308 */ /* 0x000ee20000000800 */
[C---:B------:R-:W-:Y:S04]  /*1bae0*/  HMMA.16816.F32 R56, R76.reuse, R80, R56 ;  /* 0x000000504c38723c */ /* 0x040fe80000001838 */
[----:B-1----:R-:W-:Y:S03]  /*1baf0*/  F2FP.PACK_AB R161, R170, R171 ;  /* 0x000000abaaa1723e */ /* 0x002fe600000000ff */
[----:B------:R-:W-:Y:S01]  /*1bb00*/  FADD.FTZ R80, R118, R3 ;  /* 0x0000000376507221 */ /* 0x000fe20000010000 */
[-C--:B------:R-:W-:Y:S01]  /*1bb10*/  HMMA.16816.F32 R60, R76, R82.reuse, R60 ;  /* 0x000000524c3c723c */ /* 0x080fe2000000183c */
[----:B------:R-:W1:Y:S01]  /*1bb20*/  LDSM.16.MT88.4 R76, [R196+0x1800] ;  /* 0x00180000c44c783b */ /* 0x000e620000004200 */
[----:B------:R-:W-:Y:S02]  /*1bb30*/  MUFU.EX2 R94, R236 ;  /* 0x000000ec005e7308 */ /* 0x000fe40000000800 */
[----:B------:R-:W-:Y:S02]  /*1bb40*/  FADD.FTZ R3, R119, R84 ;  /* 0x0000005477037221 */ /* 0x000fe40000010000 */
[----:B------:R-:W-:Y:S02]  /*1bb50*/  FADD.FTZ R81, R113, R0 ;  /* 0x0000000071517221 */ /* 0x000fe40000010000 */
[----:B------:R-:W-:Y:S04]  /*1bb60*/  HMMA.16816.F32 R64, R68, R82, R64 ;  /* 0x000000524440723c */ /* 0x000fe80000001840 */
[----:B------:R-:W5:Y:S01]  /*1bb70*/  MUFU.EX2 R93, R238 ;  /* 0x000000ee005d7308 */ /* 0x000f620000000800 */
[----:B------:R-:W-:Y:S02]  /*1bb80*/  FADD.FTZ R0, R117, R2 ;  /* 0x0000000275007221 */ /* 0x000fe40000010000 */
[----:B------:R-:W-:Y:S01]  /*1bb90*/  F2FP.PACK_AB R68, R174, R173 ;  /* 0x000000adae44723e */ /* 0x000fe200000000ff */
[-C--:B--2---:R-:W-:Y:S05]  /*1bba0*/  HMMA.16816.F32 R4, R72, R96.reuse, R4 ;  /* 0x000000604804723c */ /* 0x084fea0000001804 */
[----:B------:R-:W-:Y:S01]  /*1bbb0*/  F2FP.PACK_AB R70, R178, R177 ;  /* 0x000000b1b246723e */ /* 0x000fe200000000ff */
[----:B------:R-:W-:Y:S01]  /*1bbc0*/  MUFU.EX2 R92, R240 ;  /* 0x000000f0005c7308 */ /* 0x000fe20000000800 */
[----:B------:R-:W-:Y:S01]  /*1bbd0*/  F2FP.PACK_AB R69, R167, R168 ;  /* 0x000000a8a745723e */ /* 0x000fe200000000ff */
[----:B------:R-:W-:Y:S01]  /*1bbe0*/  FADD.FTZ R0, R114, R0 ;  /* 0x0000000072007221 */ /* 0x000fe20000010000 */
[----:B------:R-:W-:Y:S03]  /*1bbf0*/  F2FP.PACK_AB R71, R164, R166 ;  /* 0x000000a6a447723e */ /* 0x000fe600000000ff */
[----:B---3--:R-:W-:Y:S01]  /*1bc00*/  F2FP.PACK_AB R163, R165, R169 ;  /* 0x000000a9a5a3723e */ /* 0x008fe200000000ff */
[----:B------:R-:W-:Y:S03]  /*1bc10*/  FADD.FTZ R0, R111, R0 ;  /* 0x000000006f007221 */ /* 0x000fe60000010000 */
[C---:B------:R-:W-:Y:S01]  /*1bc20*/  HMMA.16816.F32 R8, R68.reuse, R96, R8 ;  /* 0x000000604408723c */ /* 0x040fe20000001808 */
[----:B------:R-:W2:Y:S03]  /*1bc30*/  MUFU.EX2 R91, R242 ;  /* 0x000000f2005b7308 */ /* 0x000ea60000000800 */
[----:B------:R-:W-:Y:S02]  /*1bc40*/  FADD.FTZ R229, R109, R0 ;  /* 0x000000006de57221 */ /* 0x000fe40000010000 */
[----:B------:R-:W-:Y:S01]  /*1bc50*/  FADD.FTZ R0, R122, R80 ;  /* 0x000000507a007221 */ /* 0x000fe20000010000 */
[----:B-----5:R-:W-:Y:S01]  /*1bc60*/  F2FP.PACK_AB R96, R93, R94 ;  /* 0x0000005e5d60723e */ /* 0x020fe200000000ff */
[-C--:B------:R-:W-:Y:S03]  /*1bc70*/  HMMA.16816.F32 R12, R68, R98.reuse, R12 ;  /* 0x00000062440c723c */ /* 0x080fe6000000180c */
[----:B------:R-:W-:Y:S01]  /*1bc80*/  MUFU.EX2 R83, R239 ;  /* 0x000000ef00537308 */ /* 0x000fe20000000800 */
[----:B------:R-:W-:Y:S04]  /*1bc90*/  FADD.FTZ R2, R123, R0 ;  /* 0x000000007b027221 */ /* 0x000fe80000010000 */
[C---:B------:R-:W-:Y:S04]  /*1bca0*/  HMMA.16816.F32 R16, R72.reuse, R98, R16 ;  /* 0x000000624810723c */ /* 0x040fe80000001810 */
[----:B------:R-:W-:Y:S01]  /*1bcb0*/  FADD.FTZ R2, R251, R2 ;  /* 0x00000002fb027221 */ /* 0x000fe20000010000 */
[----:B------:R-:W3:Y:S03]  /*1bcc0*/  MUFU.EX2 R84, R241 ;  /* 0x000000f100547308 */ /* 0x000ee60000000800 */
[-C--:B----4-:R-:W-:Y:S04]  /*1bcd0*/  HMMA.16816.F32 R20, R72, R100.reuse, R20 ;  /* 0x000000644814723c */ /* 0x090fe80000001814 */
[----:B--2---:R-:W-:Y:S01]  /*1bce0*/  F2FP.PACK_AB R98, R91, R92 ;  /* 0x0000005c5b62723e */ /* 0x004fe200000000ff */
[----:B------:R-:W-:Y:S02]  /*1bcf0*/  FADD.FTZ R2, R245, R2 ;  /* 0x00000002f5027221 */ /* 0x000fe40000010000 */
[----:B------:R-:W-:Y:S01]  /*1bd00*/  MUFU.EX2 R82, R243 ;  /* 0x000000f300527308 */ /* 0x000fe20000000800 */
[C---:B------:R-:W-:Y:S04]  /*1bd10*/  HMMA.16816.F32 R24, R68.reuse, R100, R24 ;  /* 0x000000644418723c */ /* 0x040fe80000001818 */
[----:B------:R-:W-:Y:S04]  /*1bd20*/  FADD.FTZ R2, R246, R2 ;  /* 0x00000002f6027221 */ /* 0x000fe80000010000 */
[-C--:B------:R-:W-:Y:S04]  /*1bd30*/  HMMA.16816.F32 R28, R68, R102.reuse, R28 ;  /* 0x00000066441c723c */ /* 0x080fe8000000181c */
[----:B------:R-:W-:Y:S01]  /*1bd40*/  FADD.FTZ R2, R247, R2 ;  /* 0x00000002f7027221 */ /* 0x000fe20000010000 */
[----:B---3--:R-:W-:Y:S03]  /*1bd50*/  F2FP.PACK_AB R97, R84, R83 ;  /* 0x000000535461723e */ /* 0x008fe600000000ff */
        /* <DEDUP_REMOVED lines=10> */
[-C--:B-1----:R-:W-:Y:S08]  /*1be00*/  HMMA.16816.F32 R52, R72, R76.reuse, R52 ;  /* 0x0000004c4834723c */ /* 0x082ff00000001834 */
[C---:B------:R-:W-:Y:S01]  /*1be10*/  HMMA.16816.F32 R56, R68.reuse, R76, R56 ;  /* 0x0000004c4438723c */ /* 0x040fe20000001838 */
[----:B------:R-:W1:Y:S06]  /*1be20*/  MUFU.EX2 R77, R244 ;  /* 0x000000f4004d7308 */ /* 0x000e6c0000000800 */
[----:B------:R-:W-:Y:S01]  /*1be30*/  FADD.FTZ R76, R121, R3 ;  /* 0x00000003794c7221 */ /* 0x000fe20000010000 */
        /* <DEDUP_REMOVED lines=8> */
[----:B-1----:R-:W-:Y:S01]  /*1bec0*/  F2FP.PACK_AB R99, R77, R82 ;  /* 0x000000524d63723e */ /* 0x002fe200000000ff */
[----:B------:R-:W-:Y:S02]  /*1bed0*/  FADD.FTZ R3, R158, R3 ;  /* 0x000000039e037221 */ /* 0x000fe40000010000 */
[----:B------:R-:W-:Y:S04]  /*1bee0*/  FADD.FTZ R0, R182, R0 ;  /* 0x00000000b6007221 */ /* 0x000fe80000010000 */
        /* <DEDUP_REMOVED lines=29> */
[-C--:B------:R-:W-:Y:S04]  /*1c0c0*/  HMMA.16816.F32 R104, R96, R154.reuse, R44 ;  /* 0x0000009a6068723c */ /* 0x080fe8000000182c */
[----:B------:R-:W-:Y:S02]  /*1c0d0*/  FADD.FTZ R3, R169, R3 ;  /* 0x00000003a9037221 */ /* 0x000fe40000010000 */
[----:B------:R-:W-:Y:S01]  /*1c0e0*/  FADD.FTZ R2, R92, R2 ;  /* 0x000000025c027221 */ /* 0x000fe20000010000 */
[----:B------:R-:W-:Y:S01]  /*1c0f0*/  MOV R92, R86 ;  /* 0x00000056005c7202 */ /* 0x000fe20000000f00 */
[C---:B------:R-:W-:Y:S04]  /*1c100*/  HMMA.16816.F32 R152, R160.reuse, R154, R48 ;  /* 0x0000009aa098723c */ /* 0x040fe80000001830 */
[----:B------:R-:W-:Y:S02]  /*1c110*/  FADD.FTZ R0, R82, R0 ;  /* 0x0000000052007221 */ /* 0x000fe40000010000 */
[----:B------:R-:W-:Y:S02]  /*1c120*/  FADD.FTZ R227, R165, R3 ;  /* 0x00000003a5e37221 */ /* 0x000fe40000010000 */
[-C--:B--2---:R-:W-:Y:S04]  /*1c130*/  HMMA.16816.F32 R156, R160, R68.reuse, R52 ;  /* 0x00000044a09c723c */ /* 0x084fe80000001834 */
[----:B------:R-:W-:Y:S01]  /*1c140*/  FADD.FTZ R246, R91, R2 ;  /* 0x000000025bf67221 */ /* 0x000fe20000010000 */
[----:B------:R-:W-:Y:S01]  /*1c150*/  MOV R91, R87 ;  /* 0x00000057005b7202 */ /* 0x000fe20000000f00 */
[----:B------:R-:W-:Y:S02]  /*1c160*/  FADD.FTZ R247, R77, R0 ;  /* 0x000000004df77221 */ /* 0x000fe40000010000 */
[C---:B------:R-:W-:Y:S07]  /*1c170*/  HMMA.16816.F32 R100, R96.reuse, R68, R56 ;  /* 0x000000446064723c */ /* 0x040fee0000001838 */
[----:B------:R-:W-:Y:S01]  /*1c180*/  MOV R68, R90 ;  /* 0x0000005a00447202 */ /* 0x000fe20000000f00 */
[-C--:B------:R-:W-:Y:S08]  /*1c190*/  HMMA.16816.F32 R96, R96, R70.reuse, R60 ;  /* 0x000000466060723c */ /* 0x080ff0000000183c */
[----:B------:R-:W-:Y:S01]  /*1c1a0*/  HMMA.16816.F32 R160, R160, R70, R64 ;  /* 0x00000046a0a0723c */ /* 0x000fe20000001840 */
[----:B------:R-:W-:-:S07]  /*1c1b0*/  @P0 BRA `(.L_x_3018) ;  /* 0xffffcd0000000947 */ /* 0x000fce000383ffff */
.L_x_3007:
[----:B------:R-:W2:Y:S02]  /*1c1c0*/  LDL R0, [R1+0x14] ;  /* 0x0000140001007983 */ /* 0x000ea40000100800 */
[----:B--2---:R-:W-:-:S13]  /*1c1d0*/  ISETP.GE.AND P0, PT, R214, R0, PT ;  /* 0x00000000d600720c */ /* 0x004fda0003f06270 */
[----:B------:R-:W-:Y:S05]  /*1c1e0*/  @!P0 BRA `(.L_x_3019) ;  /* 0x0000566000008947 */ /* 0x000fea0003800000 */
[----:B------:R-:W-:Y:S01]  /*1c1f0*/  IMAD.MOV.U32 R91, RZ, RZ, R86 ;  /* 0x000000ffff5b7224 */ /* 0x000fe200078e0056 */
[----:B------:R-:W-:Y:S01]  /*1c200*/  MOV R93, R68 ;  /* 0x00000044005d7202 */ /* 0x000fe20000000f00 */
[----:B------:R-:W-:Y:S01]  /*1c210*/  IMAD.MOV.U32 R90, RZ, RZ, R87 ;  /* 0x000000ffff5a7224 */ /* 0x000fe200078e0057 */
[----:B------:R-:W-:Y:S02]  /*1c220*/  MOV R92, R85 ;  /* 0x00000055005c7202 */ /* 0x000fe40000000f00 */
.L_x_3047:
[----:B------:R-:W2:Y:S01]  /*1c230*/  LDL.64 R6, [R1+0x20] ;  /* 0x0000200001067983 */ /* 0x000ea20000100a00 */
[----:B------:R-:W-:Y:S04]  /*1c240*/  DEPBAR.LE SB0, 0x0 ;  /* 0x000080000000791a */ /* 0x000fe80000000000 */
[----:B------:R-:W3:Y:S01]  /*1c250*/  LDL R4, [R1+0x28] ;  /* 0x0000280001047983 */ /* 0x000ee20000100800 */
[----:B------:R-:W-:Y:S01]  /*1c260*/  WARPSYNC 0xffffffff ;  /* 0xffffffff00007948 */ /* 0x000fe20003800000 */
[----:B------:R-:W-:Y:S01]  /*1c270*/  SHF.R.S32.HI R0, RZ, 0x1f, R216 ;  /* 0x0000001fff007819 */ /* 0x000fe200000114d8 */
[----:B-1----:R-:W-:Y:S01]  /*1c280*/  IMAD.WIDE.U32 R2, R216, c[0x0][0x208], RZ ;  /* 0x00008200d8027a25 */ /* 0x002fe200078e00ff */
        /* <DEDUP_REMOVED lines=30> */
.L_x_3158:
[-C--:B------:R-:W-:Y:S01]  /*1c470*/  HMMA.16816.F32 R4, R80, R16.reuse, RZ ;  /* 0x000000105004723c */ /* 0x080fe200000018ff */
[----:B------:R-:W3:Y:S01]  /*1c480*/  LDL R94, [R1+0x14] ;  /* 0x00001400015e7983 */ /* 0x000ee20000100800 */
[----:B------:R-:W-:Y:S01]  /*1c490*/  BSSY B0, `(.L_x_3021) ;  /* 0x00000c4000007945 */ /* 0x000fe20003800000 */
[----:B------:R-:W-:Y:S02]  /*1c4a0*/  LOP3.LUT P2, RZ, R208, 0x100, RZ, 0xc0, !PT ;  /* 0x00000100d0ff7812 */ /* 0x000fe4000784c0ff */
        /* <DEDUP_REMOVED lines=12> */
[----:B------:R-:W1:Y:S03]  /*1c570*/  SHFL.IDX PT, R0, R0, 0x4, 0x181f ;  /* 0x00981f0000007f89 */ /* 0x000e6600000e0000 */
[C---:B------:R-:W-:Y:S05]  /*1c580*/  HMMA.16816.F32 R32, R80.reuse, R34, RZ ;  /* 0x000000225020723c */ /* 0x040fea00000018ff */
[----:B------:R-:W1:Y:S03]  /*1c590*/  SHFL.IDX PT, R69, R52, 0x3, 0x181f ;  /* 0x00781f0034457f89 */ /* 0x000e6600000e0000 */
[-C--:B------:R-:W-:Y:S05]  /*1c5a0*/  HMMA.16816.F32 R36, R80, R48.reuse, RZ ;  /* 0x000000305024723c */ /* 0x080fea00000018ff */
[----:B------:R1:W1:Y:S03]  /*1c5b0*/  SHFL.IDX PT, R73, R52, 0x4, 0x181f ;  /* 0x00981f0034497f89 */ /* 0x00026600000e0000 */
        /* <DEDUP_REMOVED lines=9> */
[-C--:B------:R-:W-:Y:S03]  /*1c650*/  IADD3 R70, P1, R55, R53.reuse, RZ ;  /* 0x0000003537467210 */ /* 0x080fe60007f3e0ff */
[--C-:B------:R-:W-:Y:S01]  /*1c660*/  IMAD.X R61, R57, 0x1, R68.reuse, P0 ;  /* 0x00000001393d7824 */ /* 0x100fe200000e0644 */
[----:B------:R-:W-:Y:S01]  /*1c670*/  IADD3 R72, P0, R0, R53, RZ ;  /* 0x0000003500487210 */ /* 0x000fe20007f1e0ff */
[--C-:B------:R-:W-:Y:S01]  /*1c680*/  IMAD.X R71, R69, 0x1, R68.reuse, P1 ;  /* 0x0000000145477824 */ /* 0x100fe200008e0644 */
[-C--:B------:R-:W-:Y:S01]  /*1c690*/  HMMA.16816.F32 R52, R80, R64.reuse, RZ ;  /* 0x000000405034723c */ /* 0x080fe200000018ff */
[----:B------:R2:W-:Y:S02]  /*1c6a0*/  LDGSTS.E.BYPASS.LTC128B.128 [R210+0x900], [R62.64], !P2 ;  /* 0x009000003ed27fae */ /* 0x0005e4000d101d48 */
[----:B------:R-:W-:Y:S05]  /*1c6b0*/  IMAD.X R73, R73, 0x1, R68, P0 ;  /* 0x0000000149497824 */ /* 0x000fea00000e0644 */
[C---:B------:R-:W-:Y:S01]  /*1c6c0*/  HMMA.16816.F32 R56, R76.reuse, R64, RZ ;  /* 0x000000404c38723c */ /* 0x040fe200000018ff */
        /* <DEDUP_REMOVED lines=128> */
.L_x_3159:
        /* <DEDUP_REMOVED lines=25> */
.L_x_3160:
[----:B----4-:R-:W-:Y:S02]  /*1d060*/  LOP3.LUT P1, RZ, R208, 0x100, RZ, 0xc0, !PT ;  /* 0x00000100d0ff7812 */ /* 0x010fe4000782c0ff */
[----:B--2---:R-:W-:Y:S05]  /*1d070*/  IADD3 R2, P0, R0, R85, RZ ;  /* 0x0000005500027210 */ /* 0x004fea0007f1e0ff */
[----:B-1----:R-:W-:Y:S06]  /*1d080*/  IMAD.X R3, R84, 0x1, R86, P0 ;  /* 0x0000000154037824 */ /* 0x002fec00000e0656 */
[----:B------:R-:W-:Y:S01]  /*1d090*/  @!PT LDS RZ, [RZ] ;  /* 0x00000000fffff984 */ /* 0x000fe20000000800 */
[----:B------:R-:W-:Y:S01]  /*1d0a0*/  @!PT LDS RZ, [RZ] ;  /* 0x00000000fffff984 */ /* 0x000fe20000000800 */
[----:B------:R-:W-:Y:S01]  /*1d0b0*/  @!PT LDS RZ, [RZ] ;  /* 0x00000000fffff984 */ /* 0x000fe20000000800 */
[----:B------:R1:W-:Y:S02]  /*1d0c0*/  LDGSTS.E.BYPASS.LTC128B.128 [R210+0x4900], [R2.64], !P1 ;  /* 0x0490000002d27fae */ /* 0x0003e4000c901d48 */
.L_x_3022:
[----:B------:R-:W-:Y:S05]  /*1d0d0*/  BSYNC B0 ;  /* 0x0000000000007941 */ /* 0x000fea0003800000 */
.L_x_3021:
[----:B------:R-:W2:Y:S01]  /*1d0e0*/  LDL R84, [R1+0x44] ;  /* 0x0000440001547983 */ /* 0x000ea20000100800 */
[----:B------:R-:W-:Y:S01]  /*1d0f0*/  IMAD.MOV.U32 R85, RZ, RZ, c[0x0][0x2c4] ;  /* 0x0000b100ff557624 */ /* 0x000fe200078e00ff */
[----:B------:R-:W-:Y:S02]  /*1d100*/  ULDC UR4, c[0x0][0x324] ;  /* 0x0000c90000047ab9 */ /* 0x000fe40000000800 */
[----:B------:R-:W2:Y:S01]  /*1d110*/  LDL R0, [R1+0x4c] ;  /* 0x00004c0001007983 */ /* 0x000ea20000100800 */
[----:B------:R-:W-:Y:S01]  /*1d120*/  ULOP3.LUT UR4, URZ, UR4, URZ, 0x33, !UPT ;  /* 0x000000043f047292 */ /* 0x000fe2000f8e333f */
        /* <DEDUP_REMOVED lines=10> */
[C---:B------:R-:W-:Y:S02]  /*1d1d0*/  IADD3 R166, R0.reuse, UR4, RZ ;  /* 0x0000000400a67c10 */ /* 0x040fe4000fffe0ff */
[----:B------:R-:W-:Y:S01]  /*1d1e0*/  IADD3 R165, R0, c[0x0][0x328], RZ ;  /* 0x0000ca0000a57a10 */ /* 0x000fe20007ffe0ff */
[----:B------:R-:W-:-:S05]  /*1d1f0*/  BRA.DIV ~URZ, `(.L_x_3025) ;  /* 0x0000c4827f007947 */ /* 0x000fca000b800000 */
[----:B------:R1:W2:Y:S02]  /*1d200*/  SHFL.IDX PT, R0, R164, RZ, 0x1c1f ;  /* 0x001c1fffa4007589 */ /* 0x0002a400000e0000 */
.L_x_3161:
[----:B--2---:R-:W-:Y:S01]  /*1d210*/  IADD3 R87, R165, R0, RZ ;  /* 0x00000000a5577210 */ /* 0x004fe20007ffe0ff */
[----:B------:R-:W-:Y:S02]  /*1d220*/  IMAD.MOV.U32 R2, RZ, RZ, c[0x0][0x32c] ;  /* 0x0000cb00ff027624 */ /* 0x000fe400078e00ff */
[----:B------:R-:W-:Y:S03]  /*1d230*/  IMAD.IADD R85, R166, 0x1, R0 ;  /* 0x00000001a6557824 */ /* 0x000fe600078e0200 */
[----:B------:R-:W-:Y:S11]  /*1d240*/  ISETP.GE.AND P0, PT, R2, 0x1, PT ;  /* 0x000000010200780c */ /* 0x000ff60003f06270 */
[----:B------:R-:W-:Y:S02]  /*1d250*/  @!UPT UIADD3 URZ, URZ, URZ, URZ ;  /* 0x0000003f3f3ff290 */ /* 0x000fe4000fffe03f */
        /* <DEDUP_REMOVED lines=15> */
.L_x_3028:
[----:B------:R-:W-:Y:S04]  /*1d350*/  MOV R2, c[0x0][0x32c] ;  /* 0x0000cb0000027a02 */ /* 0x000fe80000000f00 */
[----:B------:R-:W-:Y:S11]  /*1d360*/  ISETP.NE.AND P0, PT, R2, 0x1, PT ;  /* 0x000000010200780c */ /* 0x000ff60003f05270 */
[----:B------:R-:W-:Y:S02]  /*1d370*/  @!UPT UIADD3 URZ, URZ, URZ, URZ ;  /* 0x0000003f3f3ff290 */ /* 0x000fe4000fffe03f */
[----:B------:R-:W-:Y:S05]  /*1d380*/  @P0 IMAD.HI.U32 R2, R0, c[0x0][0x330], RZ ;  /* 0x0000cc0000020a27 */ /* 0x000fea00078e00ff */
[----:B------:R-:W-:Y:S02]  /*1d390*/  @P0 SHF.R.U32.HI R0, RZ, c[0x0][0x334], R2 ;  /* 0x0000cd00ff000a19 */ /* 0x000fe40000011602 */
.L_x_3029:
[----:B------:R-:W-:Y:S05]  /*1d3a0*/  BSYNC B0 ;  /* 0x0000000000007941 */ /* 0x000fea0003800000 */
.L_x_3027:
[----:B------:R-:W2:Y:S02]  /*1d3b0*/  LDL R2, [R1+0x4] ;  /* 0x0000040001027983 */ /* 0x000ea40000100800 */
[----:B--2---:R-:W-:Y:S04]  /*1d3c0*/  IMAD.IADD R2, R84, 0x1, -R2 ;  /* 0x0000000154027824 */ /* 0x004fe800078e0a02 */
[----:B------:R-:W-:Y:S05]  /*1d3d0*/  IMAD R0, R0, c[0x0][0x32c], R2 ;  /* 0x0000cb0000007a24 */ /* 0x000fea00078e0202 */
[----:B------:R-:W-:Y:S02]  /*1d3e0*/  IMNMX R85, R85, R0, !PT ;  /* 0x0000000055557217 */ /* 0x000fe40007800200 */
[----:B------:R-:W-:Y:S04]  /*1d3f0*/  IADD3 R0, R0, c[0x0][0x32c], RZ ;  /* 0x0000cb0000007a10 */ /* 0x000fe80007ffe0ff */
[----:B------:R-:W-:Y:S02]  /*1d400*/  IMNMX R87, R87, R0, PT ;  /* 0x0000000057577217 */ /* 0x000fe40003800200 */
.L_x_3026:
[----:B------:R-:W-:-:S05]  /*1d410*/  BRA.DIV ~URZ, `(.L_x_3030) ;  /* 0x0000c2d27f007947 */ /* 0x000fca000b800000 */
[----:B------:R2:W3:Y:S02]  /*1d420*/  SHFL.IDX PT, R2, R164, 0x1, 0x1c1f ;  /* 0x003c1f00a4027f89 */ /* 0x0004e400000e0000 */
.L_x_3162:
        /* <DEDUP_REMOVED lines=20> */
.L_x_3033:
[----:B------:R-:W-:Y:S04]  /*1d570*/  MOV R3, c[0x0][0x32c] ;  /* 0x0000cb0000037a02 */ /* 0x000fe80000000f00 */
[----:B------:R-:W-:Y:S11]  /*1d580*/  ISETP.NE.AND P0, PT, R3, 0x1, PT ;  /* 0x000000010300780c */ /* 0x000ff60003f05270 */
[----:B------:R-:W-:Y:S02]  /*1d590*/  @!UPT UIADD3 URZ, URZ, URZ, URZ ;  /* 0x0000003f3f3ff290 */ /* 0x000fe4000fffe03f */
[----:B------:R-:W-:Y:S05]  /*1d5a0*/  @P0 IMAD.HI.U32 R3, R2, c[0x0][0x330], RZ ;  /* 0x0000cc0002030a27 */ /* 0x000fea00078e00ff */
[----:B------:R-:W-:Y:S02]  /*1d5b0*/  @P0 SHF.R.U32.HI R2, RZ, c[0x0][0x334], R3 ;  /* 0x0000cd00ff020a19 */ /* 0x000fe40000011603 */
.L_x_3034:
[----:B------:R-:W-:Y:S05]  /*1d5c0*/  BSYNC B0 ;  /* 0x0000000000007941 */ /* 0x000fea0003800000 */
.L_x_3032:
[----:B------:R-:W3:Y:S02]  /*1d5d0*/  LDL R3, [R1+0x4] ;  /* 0x0000040001037983 */ /* 0x000ee40000100800 */
[----:B---3--:R-:W-:Y:S04]  /*1d5e0*/  IMAD.IADD R3, R84, 0x1, -R3 ;  /* 0x0000000154037824 */ /* 0x008fe800078e0a03 */
[----:B------:R-:W-:Y:S05]  /*1d5f0*/  IMAD R2, R2, c[0x0][0x32c], R3 ;  /* 0x0000cb0002027a24 */ /* 0x000fea00078e0203 */
[----:B------:R-:W-:Y:S02]  /*1d600*/  IMNMX R0, R0, R2, !PT ;  /* 0x0000000200007217 */ /* 0x000fe40007800200 */
[----:B------:R-:W-:Y:S04]  /*1d610*/  IADD3 R2, R2, c[0x0][0x32c], RZ ;  /* 0x0000cb0002027a10 */ /* 0x000fe80007ffe0ff */
[----:B------:R-:W-:Y:S02]  /*1d620*/  IMNMX R86, R86, R2, PT ;  /* 0x0000000256567217 */ /* 0x000fe40003800200 */
.L_x_3031:
[----:B------:R-:W-:-:S05]  /*1d630*/  BRA.DIV ~URZ, `(.L_x_3035) ;  /* 0x0000c1227f007947 */ /* 0x000fca000b800000 */
[----:B------:R3:W4:Y:S02]  /*1d640*/  SHFL.IDX PT, R94, R164, 0x2, 0x1c1f ;  /* 0x005c1f00a45e7f89 */ /* 0x00072400000e0000 */
.L_x_3163:
        /* <DEDUP_REMOVED lines=20> */
.L_x_3038:
[----:B------:R-:W-:Y:S04]  /*1d790*/  MOV R167, c[0x0][0x32c] ;  /* 0x0000cb0000a77a02 */ /* 0x000fe80000000f00 */
[----:B------:R-:W-:Y:S11]  /*1d7a0*/  ISETP.NE.AND P0, PT, R167, 0x1, PT ;  /* 0x00000001a700780c */ /* 0x000ff60003f05270 */
[----:B------:R-:W-:Y:S02]  /*1d7b0*/  @!UPT UIADD3 URZ, URZ, URZ, URZ ;  /* 0x0000003f3f3ff290 */ /* 0x000fe4000fffe03f */
[----:B------:R-:W-:Y:S05]  /*1d7c0*/  @P0 IMAD.HI.U32 R167, R94, c[0x0][0x330], RZ ;  /* 0x0000cc005ea70a27 */ /* 0x000fea00078e00ff */
[----:B------:R-:W-:Y:S02]  /*1d7d0*/  @P0 SHF.R.U32.HI R94, RZ, c[0x0][0x334], R167 ;  /* 0x0000cd00ff5e0a19 */ /* 0x000fe400000116a7 */
.L_x_3039:
[----:B------:R-:W-:Y:S05]  /*1d7e0*/  BSYNC B0 ;  /* 0x0000000000007941 */ /* 0x000fea0003800000 */
.L_x_3037:
[----:B------:R-:W4:Y:S02]  /*1d7f0*/  LDL R167, [R1+0x4] ;  /* 0x0000040001a77983 */ /* 0x000f240000100800 */
[----:B----4-:R-:W-:Y:S04]  /*1d800*/  IMAD.IADD R167, R84, 0x1, -R167 ;  /* 0x0000000154a77824 */ /* 0x010fe800078e0aa7 */
[----:B------:R-:W-:Y:S05]  /*1d810*/  IMAD R94, R94, c[0x0][0x32c], R167 ;  /* 0x0000cb005e5e7a24 */ /* 0x000fea00078e02a7 */
[----:B------:R-:W-:Y:S02]  /*1d820*/  IMNMX R2, R2, R94, !PT ;  /* 0x0000005e02027217 */ /* 0x000fe40007800200 */
[----:B------:R-:W-:Y:S04]  /*1d830*/  IADD3 R94, R94, c[0x0][0x32c], RZ ;  /* 0x0000cb005e5e7a10 */ /* 0x000fe80007ffe0ff */
[----:B------:R-:W-:Y:S02]  /*1d840*/  IMNMX R3, R3, R94, PT ;  /* 0x0000005e03037217 */ /* 0x000fe40003800200 */
.L_x_3036:
        /* <DEDUP_REMOVED lines=332> */
.L_x_3164:
        /* <DEDUP_REMOVED lines=20> */
.L_x_3043:
[----:B------:R-:W-:Y:S04]  /*1ee50*/  MOV R4, c[0x0][0x32c] ;  /* 0x0000cb0000047a02 */ /* 0x000fe80000000f00 */
[----:B------:R-:W-:Y:S11]  /*1ee60*/  ISETP.NE.AND P0, PT, R4, 0x1, PT ;  /* 0x000000010400780c */ /* 0x000ff60003f05270 */
[----:B------:R-:W-:Y:S02]  /*1ee70*/  @!UPT UIADD3 URZ, URZ, URZ, URZ ;  /* 0x0000003f3f3ff290 */ /* 0x000fe4000fffe03f */
[----:B------:R-:W-:Y:S05]  /*1ee80*/  @P0 IMAD.HI.U32 R4, R3, c[0x0][0x330], RZ ;  /* 0x0000cc0003040a27 */ /* 0x000fea00078e00ff */
[----:B------:R-:W-:Y:S02]  /*1ee90*/  @P0 SHF.R.U32.HI R3, RZ, c[0x0][0x334], R4 ;  /* 0x0000cd00ff030a19 */ /* 0x000fe40000011604 */
.L_x_3044:
[----:B------:R-:W-:Y:S05]  /*1eea0*/  BSYNC B0 ;  /* 0x0000000000007941 */ /* 0x000fea0003800000 */
.L_x_3042:
[----:B------:R-:W5:Y:S02]  /*1eeb0*/  LDL R4, [R1+0x4] ;  /* 0x0000040001047983 */ /* 0x000f640000100800 */
[----:B-----5:R-:W-:Y:S04]  /*1eec0*/  IMAD.IADD R4, R84, 0x1, -R4 ;  /* 0x0000000154047824 */ /* 0x020fe800078e0a04 */
[----:B------:R-:W-:Y:S05]  /*1eed0*/  IMAD R3, R3, c[0x0][0x32c], R4 ;  /* 0x0000cb0003037a24 */ /* 0x000fea00078e0204 */
[----:B------:R-:W-:Y:S02]  /*1eee0*/  IMNMX R0, R0, R3, !PT ;  /* 0x0000000300007217 */ /* 0x000fe40007800200 */
[----:B------:R-:W-:Y:S04]  /*1eef0*/  IADD3 R3, R3, c[0x0][0x32c], RZ ;  /* 0x0000cb0003037a10 */ /* 0x000fe80007ffe0ff */
[----:B------:R-:W-:Y:S02]  /*1ef00*/  IMNMX R2, R2, R3, PT ;  /* 0x0000000302027217 */ /* 0x000fe40003800200 */
.L_x_3041:
        /* <DEDUP_REMOVED lines=161> */
.L_x_3165:
        /* <DEDUP_REMOVED lines=15> */
.L_x_3166:
        /* <DEDUP_REMOVED lines=11> */
[--C-:B------:R-:W-:Y:S02]  /*1fac0*/  FFMA.FTZ R222, R65, c[0x0][0x2d0], -R2.reuse ;  /* 0x0000b40041de7a23 */ /* 0x100fe40000010802 */
[----:B------:R-:W-:Y:S01]  /*1fad0*/  MUFU.EX2 R3, R3 ;  /* 0x0000000300037308 */ /* 0x000fe20000000800 */
[--C-:B-1----:R-:W-:Y:S02]  /*1fae0*/  FFMA.FTZ R4, R37, c[0x0][0x2d0], -R2.reuse ;  /* 0x0000b40025047a23 */ /* 0x102fe40000010802 */
        /* <DEDUP_REMOVED lines=16> */
[----:B------:R-:W5:Y:S01]  /*1fbf0*/  MUFU.EX2 R30, R6 ;  /* 0x00000006001e7308 */ /* 0x000f620000000800 */
[--C-:B------:R-:W-:Y:S02]  /*1fc00*/  FFMA.FTZ R225, R168, c[0x0][0x2d0], -R2.reuse ;  /* 0x0000b400a8e17a23 */ /* 0x100fe40000010802 */
[--C-:B------:R-:W-:Y:S02]  /*1fc10*/  FFMA.FTZ R224, R167, c[0x0][0x2d0], -R2.reuse ;  /* 0x0000b400a7e07a23 */ /* 0x100fe40000010802 */
[----:B------:R-:W-:Y:S05]  /*1fc20*/  FFMA.FTZ R223, R94, c[0x0][0x2d0], -R2 ;  /* 0x0000b4005edf7a23 */ /* 0x000fea0000010802 */
[----:B------:R-:W3:Y:S01]  /*1fc30*/  MUFU.EX2 R2, R4 ;  /* 0x0000000400027308 */ /* 0x000ee20000000800 */
[C---:B-1----:R-:W-:Y:S02]  /*1fc40*/  FFMA.FTZ R0, R65.reuse, R229, R3 ;  /* 0x000000e541007223 */ /* 0x042fe40000010003 */
[----:B------:R-:W-:Y:S01]  /*1fc50*/  FMUL.FTZ R48, R65, R152 ;  /* 0x0000009841307220 */ /* 0x000fe20000410000 */
[----:B-----5:R-:W-:Y:S02]  /*1fc60*/  F2FP.PACK_AB R74, R30, R31 ;  /* 0x0000001f1e4a723e */ /* 0x020fe400000000ff */
[C---:B---3--:R-:W-:Y:S01]  /*1fc70*/  F2FP.PACK_AB R72, R2.reuse, R3 ;  /* 0x000000030248723e */ /* 0x048fe200000000ff */
        /* <DEDUP_REMOVED lines=29> */
[----:B------:R-:W3:Y:S01]  /*1fe50*/  MUFU.EX2 R2, R4 ;  /* 0x0000000400027308 */ /* 0x000ee20000000800 */
[C---:B-1----:R-:W-:Y:S02]  /*1fe60*/  FFMA.FTZ R0, R3.reuse, R227, R5 ;  /* 0x000000e303007223 */ /* 0x042fe40000010005 */
[C---:B------:R-:W-:Y:S02]  /*1fe70*/  FMUL.FTZ R50, R3.reuse, R154 ;  /* 0x0000009a03327220 */ /* 0x040fe40000410000 */
[----:B------:R-:W-:Y:S02]  /*1fe80*/  FMUL.FTZ R51, R3, R155 ;  /* 0x0000009b03337220 */ /* 0x000fe40000410000 */
[C---:B---3--:R-:W-:Y:S01]  /*1fe90*/  FADD.FTZ R34, R2.reuse, R0 ;  /* 0x0000000002227221 */ /* 0x048fe20000010000 */
        /* <DEDUP_REMOVED lines=25> */
[--C-:B----4-:R-:W-:Y:S02]  /*20030*/  FFMA.FTZ R164, R70, c[0x0][0x2d0], -R2.reuse ;  /* 0x0000b40046a47a23 */ /* 0x110fe40000010802 */
        /* <DEDUP_REMOVED lines=9> */
[----:B-1----:R-:W-:Y:S02]  /*200d0*/  FMUL.FTZ R4, R68, c[0x0][0x2d0] ;  /* 0x0000b40044047a20 */ /* 0x002fe40000410000 */
[----:B------:R-:W-:Y:S01]  /*200e0*/  FADD.FTZ R2, -R2, R93 ;  /* 0x0000005d02027221 */ /* 0x000fe20000010100 */
[----:B------:R-:W1:Y:S02]  /*200f0*/  MUFU.EX2 R35, R5 ;  /* 0x0000000500237308 */ /* 0x000e640000000800 */
[----:B------:R-:W-:Y:S01]  /*20100*/  FSEL R4, R4, RZ, P0 ;  /* 0x000000ff04047208 */ /* 0x000fe20000000000 */
[----:B------:R-:W-:Y:S04]  /*20110*/  FMUL.FTZ R2, R2, c[0x0][0x2d0] ;  /* 0x0000b40002027a20 */ /* 0x000fe80000410000 */
        /* <DEDUP_REMOVED lines=11> */
[----:B-1----:R-:W-:Y:S01]  /*201d0*/  F2FP.PACK_AB R76, R35, R37 ;  /* 0x00000025234c723e */ /* 0x002fe200000000ff */
        /* <DEDUP_REMOVED lines=34> */
[----:B------:R-:W-:Y:S01]  /*20400*/  FMUL.FTZ R29, R0, R113 ;  /* 0x00000071001d7220 */ /* 0x000fe20000410000 */
[----:B--2---:R-:W-:Y:S01]  /*20410*/  ISETP.GT.AND P0, PT, R214, R250, PT ;  /* 0x000000fad600720c */ /* 0x004fe20003f04270 */
[----:B------:R-:W-:Y:S02]  /*20420*/  FADD.FTZ R5, R31, R8 ;  /* 0x000000081f057221 */ /* 0x000fe40000010000 */
[----:B------:R-:W-:Y:S02]  /*20430*/  FMUL.FTZ R8, R0, R124 ;  /* 0x0000007c00087220 */ /* 0x000fe40000410000 */
[----:B------:R-:W-:Y:S02]  /*20440*/  FMUL.FTZ R19, R3, R139 ;  /* 0x0000008b03137220 */ /* 0x000fe40000410000 */
[C---:B------:R-:W-:Y:S01]  /*20450*/  FMUL.FTZ R46, R2.reuse, R106 ;  /* 0x0000006a022e7220 */ /* 0x040fe20000410000 */
[----:B------:R-:W2:Y:S01]  /*20460*/  MUFU.EX2 R0, R10 ;  /* 0x0000000a00007308 */ /* 0x000ea20000000800 */
        /* <DEDUP_REMOVED lines=13> */
[C---:B-1----:R-:W-:Y:S02]  /*20540*/  FFMA.FTZ R84, R2.reuse, R247, R18 ;  /* 0x000000f702547223 */ /* 0x042fe40000010012 */
[----:B------:R-:W-:Y:S01]  /*20550*/  FMUL.FTZ R35, R3, R147 ;  /* 0x0000009303237220 */ /* 0x000fe20000410000 */
[----:B--2---:R-:W-:Y:S01]  /*20560*/  F2FP.PACK_AB R75, R103, R0 ;  /* 0x00000000674b723e */ /* 0x004fe200000000ff */
        /* <DEDUP_REMOVED lines=283> */
[----:B------:R-:W-:Y:S01]  /*21720*/  FADD.FTZ R2, R80, R0 ;  /* 0x0000000050027221 */ /* 0x000fe20000010000 */
[----:B------:R-:W-:Y:S01]  /*21730*/  IADD3 R0, R214, -0x1, RZ ;  /* 0xffffffffd6007810 */ /* 0x000fe20007ffe0ff */
        /* <DEDUP_REMOVED lines=17> */
.L_x_3019:
[----:B------:R-:W-:Y:S05]  /*21850*/  BRA.DIV ~URZ, `(.L_x_3048) ;  /* 0x000082227f007947 */ /* 0x000fea000b800000 */
[----:B------:R2:W3:Y:S02]  /*21860*/  SHFL.BFLY PT, R0, R229, 0x2, 0x1f ;  /* 0x0c401f00e5007f89 */ /* 0x0004e400000e0000 */
.L_x_3167:
        /* <DEDUP_REMOVED lines=15> */
.L_x_3168:
        /* <DEDUP_REMOVED lines=8> */
[----:B------:R-:W3:Y:S01]  /*219e0*/  @P3 MUFU.RCP R0, R4 ;  /* 0x0000000400003308 */ /* 0x000ee20000001000 */
[----:B------:R-:W-:-:S05]  /*219f0*/  MOV R22, 0xff800000 ;  /* 0xff80000000167802 */ /* 0x000fca0000000f00 */
[----:B------:R-:W-:Y:S02]  /*21a00*/  @P1 MOV R10, 0x3f317218 ;  /* 0x3f317218000a1802 */ /* 0x000fe40000000f00 */
[----:B------:R4:W-:Y:S01]  /*21a10*/  @P3 MUFU.LG2 R9, R4 ;  /* 0x0000000400093308 */ /* 0x0009e20000000c00 */
[----:B---3--:R-:W-:-:S07]  /*21a20*/  FMUL.FTZ R64, R0, R132 ;  /* 0x0000008400407220 */ /* 0x008fce0000410000 */
        /* <DEDUP_REMOVED lines=11> */
[----:B-1----:R-:W1:Y:S01]  /*21ae0*/  @P2 MUFU.LG2 R7, R6 ;  /* 0x0000000600072308 */ /* 0x002e620000000c00 */
        /* <DEDUP_REMOVED lines=77> */
.L_x_2878:
        /* <DEDUP_REMOVED lines=19> */
.L_x_3051:
[----:B---3--:R-:W-:Y:S05]  /*220f0*/  BSYNC B0 ;  /* 0x0000000000007941 */ /* 0x008fea0003800000 */
.L_x_3050:
        /* <DEDUP_REMOVED lines=101> */
.L_x_3054:
        /* <DEDUP_REMOVED lines=137> */
.L_x_3169:
[----:B------:R-:W-:Y:S05]  /*22fe0*/  BRA.DIV ~URZ, `(.L_x_3057) ;  /* 0x00006d927f007947 */ /* 0x000fea000b800000 */
[----:B------:R3:W4:Y:S02]  /*22ff0*/  SHFL.IDX PT, R2, R6, RZ, 0x181f ;  /* 0x00181fff06027589 */ /* 0x00072400000e0000 */
.L_x_3170:
[----:B------:R-:W-:-:S13]  /*23000*/  ISETP.GE.OR P0, PT, R4, R0, P2 ;  /* 0x000000000400720c */ /* 0x000fda0001706670 */
[----:B----4-:R-:W-:-:S04]  /*23010*/  @!P0 LEA R2, P1, R248, R2, 0x1 ;  /* 0x00000002f8028211 */ /* 0x010fc800078208ff */
[----:B--2---:R-:W-:-:S05]  /*23020*/  @!P0 LEA.HI.X R3, R248, R7, R249, 0x1, P1 ;  /* 0x00000007f8038211 */ /* 0x004fca00008f0cf9 */
[----:B------:R2:W-:Y:S01]  /*23030*/  @!P0 ST.E.128 [R2.64], R12 ;  /* 0x0000000c02008985 */ /* 0x0005e2000c101d08 */
[----:B------:R-:W-:Y:S05]  /*23040*/  BRA.DIV ~URZ, `(.L_x_3058) ;  /* 0x00006da27f007947 */ /* 0x000fea000b800000 */
[----:B------:R4:W1:Y:S04]  /*23050*/  SHFL.IDX PT, R7, R5, 0x1, 0x181f ;  /* 0x00381f0005077f89 */ /* 0x00086800000e0000 */
[----:B--2---:R4:W2:Y:S02]  /*23060*/  SHFL.IDX PT, R2, R6, 0x1, 0x181f ;  /* 0x00381f0006027f89 */ /* 0x0048a400000e0000 */
.L_x_3171:
[----:B------:R-:W-:-:S04]  /*23070*/  IADD3 R3, R4, 0x10, RZ ;  /* 0x0000001004037810 */ /* 0x000fc80007ffe0ff */
[----:B------:R-:W-:-:S13]  /*23080*/  ISETP.GE.OR P0, PT, R3, R0, P2 ;  /* 0x000000000300720c */ /* 0x000fda0001706670 */
[----:B--2---:R-:W-:-:S04]  /*23090*/  @!P0 LEA R2, P1, R248, R2, 0x1 ;  /* 0x00000002f8028211 */ /* 0x004fc800078208ff */
[----:B-1----:R-:W-:-:S05]  /*230a0*/  @!P0 LEA.HI.X R3, R248, R7, R249, 0x1, P1 ;  /* 0x00000007f8038211 */ /* 0x002fca00008f0cf9 */
[----:B------:R1:W-:Y:S01]  /*230b0*/  @!P0 ST.E.128 [R2.64], R16 ;  /* 0x0000001002008985 */ /* 0x0003e2000c101d08 */
[----:B------:R-:W-:Y:S05]  /*230c0*/  BRA.DIV ~URZ, `(.L_x_3059) ;  /* 0x00006df27f007947 */ /* 0x000fea000b800000 */
[----:B------:R2:W1:Y:S02]  /*230d0*/  SHFL.IDX PT, R7, R5, 0x2, 0x181f ;  /* 0x00581f0005077f89 */ /* 0x00046400000e0000 */
.L_x_3172:
[----:B------:R-:W-:Y:S05]  /*230e0*/  BRA.DIV ~URZ, `(.L_x_3060) ;  /* 0x00006e427f007947 */ /* 0x000fea000b800000 */
[----:B-1----:R1:W2:Y:S02]  /*230f0*/  SHFL.IDX PT, R2, R6, 0x2, 0x181f ;  /* 0x00581f0006027f89 */ /* 0x0022a400000e0000 */
.L_x_3173:
        /* <DEDUP_REMOVED lines=8> */
.L_x_3174:
[----:B------:R-:W-:-:S04]  /*23180*/  IADD3 R3, R4, 0x30, RZ ;  /* 0x0000003004037810 */ /* 0x000fc80007ffe0ff */
[----:B------:R-:W-:-:S13]  /*23190*/  ISETP.GE.OR P0, PT, R3, R0, P2 ;  /* 0x000000000300720c */ /* 0x000fda0001706670 */
[----:B--2---:R-:W-:-:S04]  /*231a0*/  @!P0 LEA R2, P1, R248, R2, 0x1 ;  /* 0x00000002f8028211 */ /* 0x004fc800078208ff */
[----:B------:R-:W-:-:S05]  /*231b0*/  @!P0 LEA.HI.X R3, R248, R7, R249, 0x1, P1 ;  /* 0x00000007f8038211 */ /* 0x000fca00008f0cf9 */
[----:B------:R2:W-:Y:S01]  /*231c0*/  @!P0 ST.E.128 [R2.64], R24 ;  /* 0x0000001802008985 */ /* 0x0005e2000c101d08 */
[----:B------:R-:W-:Y:S05]  /*231d0*/  BRA.DIV ~URZ, `(.L_x_3062) ;  /* 0x00006e927f007947 */ /* 0x000fea000b800000 */
[----:B------:R1:W2:Y:S02]  /*231e0*/  SHFL.IDX PT, R7, R5, 0x4, 0x181f ;  /* 0x00981f0005077f89 */ /* 0x0002a400000e0000 */
.L_x_3175:
[----:B------:R-:W-:Y:S05]  /*231f0*/  BRA.DIV ~URZ, `(.L_x_3063) ;  /* 0x00006ee27f007947 */ /* 0x000fea000b800000 */
[----:B--2---:R2:W1:Y:S02]  /*23200*/  SHFL.IDX PT, R2, R6, 0x4, 0x181f ;  /* 0x00981f0006027f89 */ /* 0x00446400000e0000 */
.L_x_3176:
        /* <DEDUP_REMOVED lines=8> */
.L_x_3177:
[----:B------:R-:W-:-:S04]  /*23290*/  IADD3 R3, R4, 0x50, RZ ;  /* 0x0000005004037810 */ /* 0x000fc80007ffe0ff */
[----:B------:R-:W-:-:S13]  /*232a0*/  ISETP.GE.OR P0, PT, R3, R0, P2 ;  /* 0x000000000300720c */ /* 0x000fda0001706670 */
[----:B---3--:R-:W-:-:S04]  /*232b0*/  @!P0 LEA R2, P1, R248, R2, 0x1 ;  /* 0x00000002f8028211 */ /* 0x008fc800078208ff */
[----:B--2---:R-:W-:-:S05]  /*232c0*/  @!P0 LEA.HI.X R3, R248, R7, R249, 0x1, P1 ;  /* 0x00000007f8038211 */ /* 0x004fca00008f0cf9 */
[----:B------:R2:W-:Y:S01]  /*232d0*/  @!P0 ST.E.128 [R2.64], R32 ;  /* 0x0000002002008985 */ /* 0x0005e2000c101d08 */
[----:B------:R-:W-:Y:S05]  /*232e0*/  BRA.DIV ~URZ, `(.L_x_3065) ;  /* 0x00006f327f007947 */ /* 0x000fea000b800000 */
[----:B------:R3:W1:Y:S02]  /*232f0*/  SHFL.IDX PT, R7, R5, 0x6, 0x181f ;  /* 0x00d81f0005077f89 */ /* 0x00066400000e0000 */
.L_x_3178:
[----:B------:R-:W-:Y:S05]  /*23300*/  BRA.DIV ~URZ, `(.L_x_3066) ;  /* 0x00006f827f007947 */ /* 0x000fea000b800000 */
[----:B--2---:R2:W3:Y:S02]  /*23310*/  SHFL.IDX PT, R2, R6, 0x6, 0x181f ;  /* 0x00d81f0006027f89 */ /* 0x0044e400000e0000 */
.L_x_3179:
        /* <DEDUP_REMOVED lines=8> */
.L_x_3180:
[----:B------:R-:W-:-:S04]  /*233a0*/  IADD3 R2, R4, 0x70, RZ ;  /* 0x0000007004027810 */ /* 0x000fc80007ffe0ff */
[----:B------:R-:W-:-:S13]  /*233b0*/  ISETP.GE.OR P0, PT, R2, R0, P2 ;  /* 0x000000000200720c */ /* 0x000fda0001706670 */
[----:B------:R-:W-:Y:S05]  /*233c0*/  @P0 BRA `(.L_x_3068) ;  /* 0x00001be000000947 */ /* 0x000fea0003800000 */
[----:B----4-:R-:W-:-:S04]  /*233d0*/  LEA R2, P0, R248, R3, 0x1 ;  /* 0x00000003f8027211 */ /* 0x010fc800078008ff */
[----:B---3--:R-:W-:-:S05]  /*233e0*/  LEA.HI.X R3, R248, R5, R249, 0x1, P0 ;  /* 0x00000005f8037211 */ /* 0x008fca00000f0cf9 */
[----:B------:R3:W-:Y:S01]  /*233f0*/  ST.E.128 [R2.64], R40 ;  /* 0x0000002802007985 */ /* 0x0007e2000c101d08 */
[----:B------:R-:W-:Y:S05]  /*23400*/  BRA `(.L_x_3068) ;  /* 0x00001ba000007947 */ /* 0x000fea0003800000 */
.L_x_3055:
        /* <DEDUP_REMOVED lines=33> */
.L_x_3181:
[----:B------:R-:W-:Y:S05]  /*23620*/  BRA.DIV ~URZ, `(.L_x_3070) ;  /* 0x00006e127f007947 */ /* 0x000fea000b800000 */
[----:B------:R3:W4:Y:S02]  /*23630*/  SHFL.IDX PT, R0, R12, RZ, 0x1c1f ;  /* 0x001c1fff0c007589 */ /* 0x00072400000e0000 */
.L_x_3182:
        /* <DEDUP_REMOVED lines=50> */
.L_x_3072:
[----:B------:R-:W-:Y:S05]  /*23960*/  BSYNC B0 ;  /* 0x0000000000007941 */ /* 0x000fea0003800000 */
.L_x_3071:
[----:B------:R-:W-:Y:S05]  /*23970*/  BRA.DIV ~URZ, `(.L_x_3073) ;  /* 0x00006b327f007947 */ /* 0x000fea000b800000 */
[----:B--2---:R2:W1:Y:S04]  /*23980*/  SHFL.IDX PT, R4, R5, 0x1, 0x1c1f ;  /* 0x003c1f0005047f89 */ /* 0x00446800000e0000 */
[----:B----4-:R2:W4:Y:S02]  /*23990*/  SHFL.IDX PT, R0, R12, 0x1, 0x1c1f ;  /* 0x003c1f000c007f89 */ /* 0x01052400000e0000 */
.L_x_3183:
        /* <DEDUP_REMOVED lines=50> */
.L_x_3075:
[----:B------:R-:W-:Y:S05]  /*23cc0*/  BSYNC B0 ;  /* 0x0000000000007941 */ /* 0x000fea0003800000 */
.L_x_3074:
[----:B------:R-:W-:Y:S05]  /*23cd0*/  BRA.DIV ~URZ, `(.L_x_3076) ;  /* 0x000068a27f007947 */ /* 0x000fea000b800000 */
[----:B-1----:R1:W2:Y:S02]  /*23ce0*/  SHFL.IDX PT, R4, R5, 0x2, 0x1c1f ;  /* 0x005c1f0005047f89 */ /* 0x0022a400000e0000 */
.L_x_3184:
[----:B------:R-:W-:Y:S05]  /*23cf0*/  BRA.DIV ~URZ, `(.L_x_3077) ;  /* 0x000068f27f007947 */ /* 0x000fea000b800000 */
[----:B----4-:R4:W1:Y:S02]  /*23d00*/  SHFL.IDX PT, R0, R12, 0x2, 0x1c1f ;  /* 0x005c1f000c007f89 */ /* 0x01086400000e0000 */
.L_x_3185:
[----:B------:R-:W-:Y:S01]  /*23d10*/  LOP3.LUT P0, RZ, R208, 0x1, RZ, 0xc0, !PT ;  /* 0x00000001d0ff7812 */ /* 0x000fe2000780c0ff */
[----:B------:R-:W-:-:S12]  /*23d20*/  BSSY B0, `(.L_x_3078) ;  /* 0x0000032000007945 */ /* 0x000fd80003800000 */
        /* <DEDUP_REMOVED lines=49> */
.L_x_3079:
[----:B------:R-:W-:Y:S05]  /*24040*/  BSYNC B0 ;  /* 0x0000000000007941 */ /* 0x000fea0003800000 */
.L_x_3078:
[----:B------:R-:W-:Y:S05]  /*24050*/  BRA.DIV ~URZ, `(.L_x_3080) ;  /* 0x000066027f007947 */ /* 0x000fea000b800000 */
[----:B--2---:R2:W3:Y:S04]  /*24060*/  SHFL.IDX PT, R4, R5, 0x3, 0x1c1f ;  /* 0x007c1f0005047f89 */ /* 0x0044e800000e0000 */
[----:B-1----:R2:W1:Y:S02]  /*24070*/  SHFL.IDX PT, R0, R12, 0x3, 0x1c1f ;  /* 0x007c1f000c007f89 */ /* 0x00246400000e0000 */
.L_x_3186:
[----:B------:R-:W-:-:S13]  /*24080*/  LOP3.LUT P0, RZ, R208, 0x2, RZ, 0xc0, !PT ;  /* 0x00000002d0ff7812 */ /* 0x000fda000780c0ff */
[----:B------:R-:W-:Y:S05]  /*24090*/  @P0 BRA `(.L_x_3068) ;  /* 0x00000f1000000947 */ /* 0x000fea0003800000 */
[----:B---3--:R-:W3:Y:S04]  /*240a0*/  LDL R6, [R1+0x4] ;  /* 0x0000040001067983 */ /* 0x008ee80000100800 */
        /* <DEDUP_REMOVED lines=51> */
.L_x_3053:
[----:B------:R-:W3:Y:S04]  /*243e0*/  LDL.LU R7, [R1+0x54] ;  /* 0x0000540001077983 */ /* 0x000ee80000300800 */
[----:B-1----:R-:W4:Y:S01]  /*243f0*/  LDL R6, [R1+0x5c] ;  /* 0x00005c0001067983 */ /* 0x002f220000100800 */
[----:B------:R-:W-:Y:S01]  /*24400*/  ISETP.NE.U32.AND P0, PT, RZ, c[0x0][0x508], PT ;  /* 0x00014200ff007a0c */ /* 0x000fe20003f05070 */
[----:B------:R-:W-:Y:S01]  /*24410*/  IMAD.MOV.U32 R4, RZ, RZ, 0x4 ;  /* 0x00000004ff047424 */ /* 0x000fe200078e00ff */
[----:B------:R-:W-:Y:S01]  /*24420*/  ISETP.NE.U32.AND P2, PT, RZ, c[0x0][0x500], PT ;  /* 0x00014000ff007a0c */ /* 0x000fe20003f45070 */
[----:B------:R-:W-:Y:S01]  /*24430*/  IMAD.MOV.U32 R15, RZ, RZ, c[0x0][0x388] ;  /* 0x0000e200ff0f7624 */ /* 0x000fe200078e00ff */
        /* <DEDUP_REMOVED lines=11> */
[----:B-1----:R1:W3:Y:S04]  /*244f0*/  LDG.E R4, [R2.64] ;  /* 0x0000000802047981 */ /* 0x0022e8000c1e1900 */
[----:B-1----:R-:W3:Y:S02]  /*24500*/  LDG.E R2, [R2.64+0x4] ;  /* 0x0000040802027981 */ /* 0x002ee4000c1e1900 */
[----:B---3-5:R-:W-:Y:S02]  /*24510*/  IADD3 R15, -R4, R2, RZ ;  /* 0x00000002040f7210 */ /* 0x028fe40007ffe1ff */
.L_x_3081:
[----:B-1----:R-:W3:Y:S01]  /*24520*/  LDL.LU R3, [R1+0x58] ;  /* 0x0000580001037983 */ /* 0x002ee20000300800 */
[----:B------:R-:W-:Y:S01]  /*24530*/  SHF.R.S32.HI R2, RZ, 0x1f, R6 ;  /* 0x0000001fff027819 */ /* 0x000fe20000011406 */
[----:B------:R-:W-:Y:S01]  /*24540*/  BSSY B0, `(.L_x_3082) ;  /* 0x0000039000007945 */ /* 0x000fe20003800000 */
[----:B--2--5:R-:W-:Y:S01]  /*24550*/  SHF.R.S32.HI R18, RZ, 0x1f, R0 ;  /* 0x0000001fff127819 */ /* 0x024fe20000011400 */
[----:B------:R-:W1:Y:S01]  /*24560*/  S2R R4, SR_TID.X ;  /* 0x0000000000047919 */ /* 0x000e620000002100 */
[----:B------:R-:W-:-:S02]  /*24570*/  SEL R9, R6, RZ, !P2 ;  /* 0x000000ff06097207 */ /* 0x000fc40005000000 */
[----:B------:R-:W-:Y:S02]  /*24580*/  SEL R21, R2, RZ, !P2 ;  /* 0x000000ff02157207 */ /* 0x000fe40005000000 */
[----:B-1----:R-:W-:Y:S02]  /*24590*/  ISETP.GT.AND P0, PT, R4, 0x7f, PT ;  /* 0x0000007f0400780c */ /* 0x002fe40003f04270 */
[----:B---3--:R-:W-:-:S11]  /*245a0*/  LOP3.LUT R8, R3, 0xffff, RZ, 0xc0, !PT ;  /* 0x0000ffff03087812 */ /* 0x008fd600078ec0ff */
        /* <DEDUP_REMOVED lines=50> */
.L_x_3083:
[----:B------:R-:W-:Y:S05]  /*248d0*/  BSYNC B0 ;  /* 0x0000000000007941 */ /* 0x000fea0003800000 */
.L_x_3082:
        /* <DEDUP_REMOVED lines=43> */
.L_x_3187:
[----:B------:R-:W-:Y:S05]  /*24b90*/  BRA.DIV ~URZ, `(.L_x_3085) ;  /* 0x00005c027f007947 */ /* 0x000fea000b800000 */
[----:B------:R3:W4:Y:S02]  /*24ba0*/  SHFL.IDX PT, R2, R6, RZ, 0x181f ;  /* 0x00181fff06027589 */ /* 0x00072400000e0000 */
.L_x_3188:
        /* <DEDUP_REMOVED lines=8> */
.L_x_3189:
[----:B------:R-:W-:-:S04]  /*24c30*/  IADD3 R3, R0, 0x10, RZ ;  /* 0x0000001000037810 */ /* 0x000fc80007ffe0ff */
[----:B------:R-:W-:-:S13]  /*24c40*/  ISETP.GE.OR P0, PT, R3, R4, P2 ;  /* 0x000000040300720c */ /* 0x000fda0001706670 */
[----:B--2---:R-:W-:-:S04]  /*24c50*/  @!P0 LEA R2, P1, R248, R2, 0x1 ;  /* 0x00000002f8028211 */ /* 0x004fc800078208ff */
[----:B-1----:R-:W-:-:S05]  /*24c60*/  @!P0 LEA.HI.X R3, R248, R7, R249, 0x1, P1 ;  /* 0x00000007f8038211 */ /* 0x002fca00008f0cf9 */
[----:B------:R1:W-:Y:S01]  /*24c70*/  @!P0 ST.E.128 [R2.64], RZ ;  /* 0x000000ff02008985 */ /* 0x0003e2000c101d08 */
[----:B------:R-:W-:Y:S05]  /*24c80*/  BRA.DIV ~URZ, `(.L_x_3087) ;  /* 0x00005c527f007947 */ /* 0x000fea000b800000 */
[----:B------:R2:W1:Y:S02]  /*24c90*/  SHFL.IDX PT, R7, R5, 0x2, 0x181f ;  /* 0x00581f0005077f89 */ /* 0x00046400000e0000 */
.L_x_3190:
[----:B------:R-:W-:Y:S05]  /*24ca0*/  BRA.DIV ~URZ, `(.L_x_3088) ;  /* 0x00005ca27f007947 */ /* 0x000fea000b800000 */
[----:B-1----:R1:W2:Y:S02]  /*24cb0*/  SHFL.IDX PT, R2, R6, 0x2, 0x181f ;  /* 0x00581f0006027f89 */ /* 0x0022a400000e0000 */
.L_x_3191:
        /* <DEDUP_REMOVED lines=8> */
.L_x_3192:
[----:B------:R-:W-:-:S04]  /*24d40*/  IADD3 R3, R0, 0x30, RZ ;  /* 0x0000003000037810 */ /* 0x000fc80007ffe0ff */
[----:B------:R-:W-:-:S13]  /*24d50*/  ISETP.GE.OR P0, PT, R3, R4, P2 ;  /* 0x000000040300720c */ /* 0x000fda0001706670 */
[----:B--2---:R-:W-:-:S04]  /*24d60*/  @!P0 LEA R2, P1, R248, R2, 0x1 ;  /* 0x00000002f8028211 */ /* 0x004fc800078208ff */
[----:B------:R-:W-:-:S05]  /*24d70*/  @!P0 LEA.HI.X R3, R248, R7, R249, 0x1, P1 ;  /* 0x00000007f8038211 */ /* 0x000fca00008f0cf9 */
[----:B------:R2:W-:Y:S01]  /*24d80*/  @!P0 ST.E.128 [R2.64], RZ ;  /* 0x000000ff02008985 */ /* 0x0005e2000c101d08 */
[----:B------:R-:W-:Y:S05]  /*24d90*/  BRA.DIV ~URZ, `(.L_x_3090) ;  /* 0x00005cf27f007947 */ /* 0x000fea000b800000 */
[----:B------:R1:W2:Y:S02]  /*24da0*/  SHFL.IDX PT, R7, R5, 0x4, 0x181f ;  /* 0x00981f0005077f89 */ /* 0x0002a400000e0000 */
.L_x_3193:
[----:B------:R-:W-:Y:S05]  /*24db0*/  BRA.DIV ~URZ, `(.L_x_3091) ;  /* 0x00005d427f007947 */ /* 0x000fea000b800000 */
[----:B--2---:R2:W1:Y:S02]  /*24dc0*/  SHFL.IDX PT, R2, R6, 0x4, 0x181f ;  /* 0x00981f0006027f89 */ /* 0x00446400000e0000 */
.L_x_3194:
        /* <DEDUP_REMOVED lines=8> */
.L_x_3195:
[----:B------:R-:W-:-:S04]  /*24e50*/  IADD3 R3, R0, 0x50, RZ ;  /* 0x0000005000037810 */ /* 0x000fc80007ffe0ff */
[----:B------:R-:W-:-:S13]  /*24e60*/  ISETP.GE.OR P0, PT, R3, R4, P2 ;  /* 0x000000040300720c */ /* 0x000fda0001706670 */
[----:B---3--:R-:W-:-:S04]  /*24e70*/  @!P0 LEA R2, P1, R248, R2, 0x1 ;  /* 0x00000002f8028211 */ /* 0x008fc800078208ff */
[----:B--2---:R-:W-:-:S05]  /*24e80*/  @!P0 LEA.HI.X R3, R248, R7, R249, 0x1, P1 ;  /* 0x00000007f8038211 */ /* 0x004fca00008f0cf9 */
[----:B------:R2:W-:Y:S01]  /*24e90*/  @!P0 ST.E.128 [R2.64], RZ ;  /* 0x000000ff02008985 */ /* 0x0005e2000c101d08 */
[----:B------:R-:W-:Y:S05]  /*24ea0*/  BRA.DIV ~URZ, `(.L_x_3093) ;  /* 0x00005d927f007947 */ /* 0x000fea000b800000 */
[----:B------:R3:W1:Y:S02]  /*24eb0*/  SHFL.IDX PT, R7, R5, 0x6, 0x181f ;  /* 0x00d81f0005077f89 */ /* 0x00066400000e0000 */
.L_x_3196:
[----:B------:R-:W-:Y:S05]  /*24ec0*/  BRA.DIV ~URZ, `(.L_x_3094) ;  /* 0x00005de27f007947 */ /* 0x000fea000b800000 */
[----:B--2---:R2:W3:Y:S02]  /*24ed0*/  SHFL.IDX PT, R2, R6, 0x6, 0x181f ;  /* 0x00d81f0006027f89 */ /* 0x0044e400000e0000 */
.L_x_3197:
        /* <DEDUP_REMOVED lines=8> */
.L_x_3198:
[----:B------:R-:W-:-:S04]  /*24f60*/  IADD3 R0, R0, 0x70, RZ ;  /* 0x0000007000007810 */ /* 0x000fc80007ffe0ff */
[----:B------:R-:W-:-:S13]  /*24f70*/  ISETP.GE.OR P0, PT, R0, R4, P2 ;  /* 0x000000040000720c */ /* 0x000fda0001706670 */
[----:B----4-:R-:W-:-:S04]  /*24f80*/  @!P0 LEA R2, P1, R248, R2, 0x1 ;  /* 0x00000002f8028211 */ /* 0x010fc800078208ff */
[----:B---3--:R-:W-:-:S05]  /*24f90*/  @!P0 LEA.HI.X R3, R248, R5, R249, 0x1, P1 ;  /* 0x00000005f8038211 */ /* 0x008fca00008f0cf9 */
[----:B------:R3:W-:Y:S04]  /*24fa0*/  @!P0 ST.E.128 [R2.64], RZ ;  /* 0x000000ff02008985 */ /* 0x0007e8000c101d08 */
.L_x_3068:
[----:B------:R-:W-:Y:S05]  /*24fb0*/  BSYNC B1 ;  /* 0x0000000000017941 */ /* 0x000fea0003800000 */
.L_x_3052:
        /* <DEDUP_REMOVED lines=15> */
.L_x_3199:
[----:B------:R-:W-:Y:S05]  /*250b0*/  BRA.DIV ~URZ, `(.L_x_3098) ;  /* 0x00005da27f007947 */ /* 0x000fea000b800000 */
[----:B------:R3:W4:Y:S02]  /*250c0*/  SHFL.IDX PT, R8, R68, 0x1, 0x1f ;  /* 0x00201f0044087f89 */ /* 0x00072400000e0000 */
.L_x_3200:
        /* <DEDUP_REMOVED lines=19> */
.L_x_3201:
        /* <DEDUP_REMOVED lines=16> */
.L_x_3202:
[----:B---3--:R-:W-:Y:S01]  /*25300*/  IMAD R0, R0, c[0x0][0x538], RZ ;  /* 0x00014e0000007a24 */ /* 0x008fe200078e02ff */
[----:B------:R-:W-:Y:S04]  /*25310*/  BSSY B1, `(.L_x_3101) ;  /* 0x00000ce000017945 */ /* 0x000fe80003800000 */
[----:B----4-:R-:W-:-:S04]  /*25320*/  IADD3 R8, R0, R8, RZ ;  /* 0x0000000800087210 */ /* 0x010fc80007ffe0ff */
[----:B--2---:R-:W-:-:S13]  /*25330*/  ISETP.GT.AND P0, PT, R8, R9, PT ;  /* 0x000000090800720c */ /* 0x004fda0003f04270 */
[----:B------:R-:W-:Y:S05]  /*25340*/  @P0 BRA `(.L_x_3102) ;  /* 0x0000025000000947 */ /* 0x000fea0003800000 */
.L_x_3106:
        /* <DEDUP_REMOVED lines=17> */
.L_x_3203:
        /* <DEDUP_REMOVED lines=16> */
.L_x_3204:
[----:B--2---:R-:W-:-:S05]  /*25560*/  IMAD R0, R0, c[0x0][0x538], RZ ;  /* 0x00014e0000007a24 */ /* 0x004fca00078e02ff */
[----:B------:R-:W-:-:S04]  /*25570*/  IADD3 R8, R0, R8, RZ ;  /* 0x0000000800087210 */ /* 0x000fc80007ffe0ff */
[----:B------:R-:W-:-:S13]  /*25580*/  ISETP.GT.AND P0, PT, R8, R9, PT ;  /* 0x000000090800720c */ /* 0x000fda0003f04270 */
[----:B-1----:R-:W-:Y:S05]  /*25590*/  @!P0 BRA `(.L_x_3106) ;  /* 0xfffffdb000008947 */ /* 0x002fea000383ffff */
.L_x_3102:
[----:B------:R-:W-:-:S05]  /*255a0*/  IADD3 R8, -R0, R8, RZ ;  /* 0x0000000800087210 */ /* 0x000fca0007ffe1ff */
[----:B------:R-:W-:-:S05]  /*255b0*/  IMAD R0, R4, c[0x0][0x538], R8 ;  /* 0x00014e0004007a24 */ /* 0x000fca00078e0208 */
[----:B------:R-:W-:Y:S01]  /*255c0*/  ISETP.GT.AND P0, PT, R0, R9, PT ;  /* 0x000000090000720c */ /* 0x000fe20003f04270 */
[----:B------:R-:W-:-:S12]  /*255d0*/  BRA.DIV ~URZ, `(.L_x_3107) ;  /* 0x00005ce27f007947 */ /* 0x000fd8000b800000 */
[----:B------:R-:W-:-:S03]  /*255e0*/  VOTE.ANY R5, PT, !P0 ;  /* 0x0000000000057806 */ /* 0x000fc600040e0100 */
.L_x_3205:
[----:B------:R-:W2:Y:S01]  /*255f0*/  LDL.LU R2, [R1+0x5c] ;  /* 0x00005c0001027983 */ /* 0x000ea20000300800 */
[----:B------:R-:W2:Y:S02]  /*25600*/  POPC R0, R5 ;  /* 0x0000000500007309 */ /* 0x000ea40000000000 */
[----:B--2---:R-:W-:-:S05]  /*25610*/  IADD3 R2, R0, R2, RZ ;  /* 0x0000000200027210 */ /* 0x004fca0007ffe0ff */
[----:B------:R2:W-:Y:S01]  /*25620*/  STL [R1+0x5c], R2 ;  /* 0x00005c0201007387 */ /* 0x0005e20000100800 */
[----:B------:R-:W-:Y:S05]  /*25630*/  BRA.DIV ~URZ, `(.L_x_3108) ;  /* 0x00005cd27f007947 */ /* 0x000fea000b800000 */
[----:B------:R3:W4:Y:S04]  /*25640*/  SHFL.IDX PT, R6, R6, R0, 0x1f ;  /* 0x00001f0006067589 */ /* 0x00072800000e0000 */
[----:B------:R3:W1:Y:S02]  /*25650*/  SHFL.IDX PT, R7, R7, R0, 0x1f ;  /* 0x00001f0007077589 */ /* 0x00066400000e0000 */
.L_x_3206:
[----:B------:R-:W-:Y:S01]  /*25660*/  ISETP.NE.AND P0, PT, R5, RZ, PT ;  /* 0x000000ff0500720c */ /* 0x000fe20003f05270 */
[----:B------:R-:W-:-:S12]  /*25670*/  BSSY B0, `(.L_x_3109) ;  /* 0x0000005000007945 */ /* 0x000fd80003800000 */
[----:B------:R-:W-:Y:S05]  /*25680*/  @!P0 BRA `(.L_x_3110) ;  /* 0x0000003000008947 */ /* 0x000fea0003800000 */
[----:B---3--:R-:W-:Y:S01]  /*25690*/  IADD3 R0, R0, -0x1, RZ ;  /* 0xffffffff00007810 */ /* 0x008fe20007ffe0ff */
[----:B------:R-:W-:Y:S05]  /*256a0*/  BRA.DIV ~URZ, `(.L_x_3111) ;  /* 0x00005d327f007947 */ /* 0x000fea000b800000 */
[----:B------:R3:W2:Y:S02]  /*256b0*/  SHFL.IDX PT, R10, R4, R0, 0x1f ;  /* 0x00001f00040a7589 */ /* 0x0006a400000e0000 */
.L_x_3110:
[----:B------:R-:W-:Y:S05]  /*256c0*/  BSYNC B0 ;  /* 0x0000000000007941 */ /* 0x000fea0003800000 */
.L_x_3109:
        /* <DEDUP_REMOVED lines=68> */
.L_x_3113:
        /* <DEDUP_REMOVED lines=68> */
.L_x_3114:
[----:B------:R-:W-:Y:S05]  /*25f50*/  BSYNC B0 ;  /* 0x0000000000007941 */ /* 0x000fea0003800000 */
.L_x_3112:
[----:B------:R-:W-:-:S04]  /*25f60*/  LOP3.LUT R2, RZ, R2, RZ, 0x33, !PT ;  /* 0x00000002ff027212 */ /* 0x000fc800078e33ff */
[----:B-1----:R-:W-:-:S05]  /*25f70*/  IADD3 R0, R2, R6, RZ ;  /* 0x0000000602007210 */ /* 0x002fca0007ffe0ff */
[----:B------:R1:W-:Y:S01]  /*25f80*/  STL [R1+0x54], R0 ;  /* 0x0000540001007387 */ /* 0x0003e20000100800 */
[----:B------:R-:W-:Y:S05]  /*25f90*/  BRA `(.L_x_3115) ;  /* 0x0000005000007947 */ /* 0x000fea0003800000 */
.L_x_3103:
[----:B------:R-:W-:Y:S01]  /*25fa0*/  MOV R0, c[0x0][0x53c] ;  /* 0x00014f0000007a02 */ /* 0x000fe20000000f00 */
[----:B------:R2:W-:Y:S04]  /*25fb0*/  STL [R1+0x50], R9 ;  /* 0x0000500901007387 */ /* 0x0005e80000100800 */
[----:B------:R2:W-:Y:S04]  /*25fc0*/  STL [R1+0x54], RZ ;  /* 0x000054ff01007387 */ /* 0x0005e80000100800 */
[----:B------:R2:W-:Y:S04]  /*25fd0*/  STL [R1+0x58], RZ ;  /* 0x000058ff01007387 */ /* 0x0005e80000100800 */
[----:B------:R2:W-:Y:S02]  /*25fe0*/  STL [R1+0x5c], R0 ;  /* 0x00005c0001007387 */ /* 0x0005e40000100800 */
.L_x_3115:
[----:B------:R-:W-:Y:S05]  /*25ff0*/  BSYNC B1 ;  /* 0x0000000000017941 */ /* 0x000fea0003800000 */
.L_x_3101:
        /* <DEDUP_REMOVED lines=9> */
.L_x_3096:
[----:B--2---:R-:W2:Y:S02]  /*26090*/  LDL R0, [R1+0x5c] ;  /* 0x00005c0001007983 */ /* 0x004ea40000100800 */
[----:B--2---:R-:W-:-:S13]  /*260a0*/  ISETP.GE.AND P0, PT, R0, c[0x0][0x53c], PT ;  /* 0x00014f0000007a0c */ /* 0x004fda0003f06270 */
[----:B-1--4-:R-:W-:Y:S01]  /*260b0*/  @P0 CALL.REL.NOINC `(.L_x_3116) ;  /* 0x0000001000000944 */ /* 0x012fe20003c00000 */
[----:B------:R-:W-:Y:S05]  /*260c0*/  BRA `(.L_x_3117) ;  /* 0xfffdbea000007947 */ /* 0x000fea000383ffff */
.L_x_3116:
[----:B------:R-:W-:Y:S05]  /*260d0*/  EXIT ;  /* 0x000000000000794d */ /* 0x000fea0003800000 */
.L_x_2807:
[----:B------:R-:W-:Y:S01]  /*260e0*/  IMAD.MOV.U32 R0, RZ, RZ, R5 ;  /* 0x000000ffff007224 */ /* 0x000fe200078e0005 */
[----:B------:R-:W-:Y:S02]  /*260f0*/  MOV R2, 0x1 ;  /* 0x0000000100027802 */ /* 0x000fe40000000f00 */
[----:B------:R-:W-:Y:S02]  /*26100*/  MOV R3, 0x26120 ;  /* 0x0002612000037802 */ /* 0x000fe40000000f00 */
[----:B------:R-:W-:Y:S05]  /*26110*/  CALL.REL.NOINC `($__internal_40_$__cuda_sm70_shflsync_up_p) ;  /* 0x000053f000007944 */ /* 0x000fea0003c00000 */
[----:B------:R-:W-:Y:S01]  /*26120*/  MOV R0, R4 ;  /* 0x0000000400007202 */ /* 0x000fe20000000f00 */
[----:B------:R-:W-:Y:S05]  /*26130*/  BRA `(.L_x_3118) ;  /* 0xfffda32000007947 */ /* 0x000fea000383ffff */
.L_x_2808:
[----:B------:R-:W-:Y:S01]  /*26140*/  IMAD.MOV.U32 R0, RZ, RZ, R5 ;  /* 0x000000ffff007224 */ /* 0x000fe200078e0005 */
[----:B------:R-:W-:Y:S02]  /*26150*/  MOV R2, 0x2 ;  /* 0x0000000200027802 */ /* 0x000fe40000000f00 */
[----:B------:R-:W-:Y:S02]  /*26160*/  MOV R3, 0x26180 ;  /* 0x0002618000037802 */ /* 0x000fe40000000f00 */
[----:B------:R-:W-:Y:S05]  /*26170*/  CALL.REL.NOINC `($__internal_40_$__cuda_sm70_shflsync_up_p) ;  /* 0x0000539000007944 */ /* 0x000fea0003c00000 */
[----:B------:R-:W-:Y:S01]  /*26180*/  SEL R0, R4, RZ, P4 ;  /* 0x000000ff04007207 */ /* 0x000fe20002000000 */
[----:B------:R-:W-:Y:S01]  /*26190*/  IMAD.MOV.U32 R2, RZ, RZ, 0x4 ;  /* 0x00000004ff027424 */ /* 0x000fe200078e00ff */
[----:B------:R-:W-:-:S03]  /*261a0*/  MOV R3, 0x261d0 ;  /* 0x000261d000037802 */ /* 0x000fc60000000f00 */
[----:B------:R-:W-:Y:S02]  /*261b0*/  IMAD.IADD R0, R5, 0x1, R0 ;  /* 0x0000000105007824 */ /* 0x000fe400078e0200 */
        /* <DEDUP_REMOVED lines=13> */
[----:B------:R-:W-:Y:S02]  /*26290*/  MOV R218, 0x1f ;  /* 0x0000001f00da7802 */ /* 0x000fe40000000f00 */
[----:B------:R-:W-:Y:S01]  /*262a0*/  MOV R3, 0x262e0 ;  /* 0x000262e000037802 */ /* 0x000fe20000000f00 */
[----:B------:R-:W-:-:S04]  /*262b0*/  IMAD.IADD R4, R0, 0x1, R4 ;  /* 0x0000000100047824 */ /* 0x000fc800078e0204 */
[----:B------:R-:W-:Y:S02]  /*262c0*/  IMAD.MOV.U32 R217, RZ, RZ, R4 ;  /* 0x000000ffffd97224 */ /* 0x000fe400078e0004 */
[----:B------:R-:W-:Y:S05]  /*262d0*/  CALL.REL.NOINC `($__internal_39_$__cuda_sm70_shflsync_idx_p) ;  /* 0x000051d000007944 */ /* 0x000fea0003c00000 */
[----:B------:R-:W-:Y:S01]  /*262e0*/  MOV R0, R218 ;  /* 0x000000da00007202 */ /* 0x000fe20000000f00 */
[----:B------:R-:W-:Y:S05]  /*262f0*/  BRA `(.L_x_3119) ;  /* 0xfffda26000007947 */ /* 0x000fea000383ffff */
.L_x_2810:
[----:B------:R-:W-:Y:S02]  /*26300*/  SEL R0, RZ, 0x1, P0 ;  /* 0x00000001ff007807 */ /* 0x000fe40000000000 */
[----:B------:R-:W-:Y:S02]  /*26310*/  MOV R2, 0x26330 ;  /* 0x0002633000027802 */ /* 0x000fe40000000f00 */
[----:B------:R-:W-:Y:S05]  /*26320*/  CALL.REL.NOINC `($__internal_41_$__cuda_sm70_votesync_ballot) ;  /* 0x0000525000007944 */ /* 0x000fea0003c00000 */
[----:B------:R-:W-:Y:S01]  /*26330*/  MOV R7, R0 ;  /* 0x0000000000077202 */ /* 0x000fe20000000f00 */
[----:B------:R-:W-:Y:S05]  /*26340*/  BRA `(.L_x_3120) ;  /* 0xfffda2a000007947 */ /* 0x000fea000383ffff */
.L_x_2811:
[----:B------:R-:W-:Y:S01]  /*26350*/  IMAD.MOV.U32 R217, RZ, RZ, R9 ;  /* 0x000000ffffd97224 */ /* 0x000fe200078e0009 */
[----:B-1----:R-:W-:Y:S01]  /*26360*/  MOV R2, R0 ;  /* 0x0000000000027202 */ /* 0x002fe20000000f00 */
[----:B------:R-:W-:Y:S01]  /*26370*/  IMAD.MOV.U32 R218, RZ, RZ, 0x1f ;  /* 0x0000001fffda7424 */ /* 0x000fe200078e00ff */
[----:B------:R-:W-:Y:S02]  /*26380*/  MOV R3, 0x263a0 ;  /* 0x000263a000037802 */ /* 0x000fe40000000f00 */
[----:B------:R-:W-:Y:S05]  /*26390*/  CALL.REL.NOINC `($__internal_39_$__cuda_sm70_shflsync_idx_p) ;  /* 0x0000511000007944 */ /* 0x000fea0003c00000 */
[----:B------:R-:W-:Y:S01]  /*263a0*/  IMAD.MOV.U32 R12, RZ, RZ, R218 ;  /* 0x000000ffff0c7224 */ /* 0x000fe200078e00da */
[----:B------:R-:W-:Y:S01]  /*263b0*/  MOV R217, R8 ;  /* 0x0000000800d97202 */ /* 0x000fe20000000f00 */
[----:B------:R-:W-:Y:S01]  /*263c0*/  IMAD.MOV.U32 R5, RZ, RZ, RZ ;  /* 0x000000ffff057224 */ /* 0x000fe200078e00ff */
[----:B------:R-:W-:Y:S01]  /*263d0*/  MOV R2, R0 ;  /* 0x0000000000027202 */ /* 0x000fe20000000f00 */
[----:B------:R-:W-:Y:S01]  /*263e0*/  IMAD.MOV.U32 R218, RZ, RZ, 0x1f ;  /* 0x0000001fffda7424 */ /* 0x000fe200078e00ff */
[----:B------:R-:W-:-:S02]  /*263f0*/  MOV R3, 0x26410 ;  /* 0x0002641000037802 */ /* 0x000fc40000000f00 */
[----:B------:R-:W-:Y:S05]  /*26400*/  CALL.REL.NOINC `($__internal_39_$__cuda_sm70_shflsync_idx_p) ;  /* 0x000050a000007944 */ /* 0x000fea0003c00000 */
[----:B------:R-:W-:Y:S01]  /*26410*/  MOV R9, R218 ;  /* 0x000000da00097202 */ /* 0x000fe20000000f00 */
[----:B------:R-:W-:Y:S05]  /*26420*/  BRA `(.L_x_3121) ;  /* 0xfffda23000007947 */ /* 0x000fea000383ffff */
.L_x_2814:
[----:B------:R-:W-:Y:S01]  /*26430*/  IMAD.MOV.U32 R217, RZ, RZ, R4 ;  /* 0x000000ffffd97224 */ /* 0x000fe200078e0004 */
[----:B-1----:R-:W-:Y:S01]  /*26440*/  MOV R2, R0 ;  /* 0x0000000000027202 */ /* 0x002fe20000000f00 */
[----:B------:R-:W-:Y:S01]  /*26450*/  IMAD.MOV.U32 R218, RZ, RZ, 0x1f ;  /* 0x0000001fffda7424 */ /* 0x000fe200078e00ff */
[----:B------:R-:W-:-:S02]  /*26460*/  MOV R3, 0x26480 ;  /* 0x0002648000037802 */ /* 0x000fc40000000f00 */
[----:B---34-:R-:W-:Y:S05]  /*26470*/  CALL.REL.NOINC `($__internal_39_$__cuda_sm70_shflsync_idx_p) ;  /* 0x0000503000007944 */ /* 0x018fea0003c00000 */
[----:B------:R-:W-:Y:S01]  /*26480*/  MOV R5, R218 ;  /* 0x000000da00057202 */ /* 0x000fe20000000f00 */
[----:B------:R-:W-:Y:S05]  /*26490*/  BRA `(.L_x_2813) ;  /* 0xfffda22000007947 */ /* 0x000fea000383ffff */
.L_x_2879:
[----:B------:R-:W-:Y:S01]  /*264a0*/  IMAD.MOV.U32 R217, RZ, RZ, R5 ;  /* 0x000000ffffd97224 */ /* 0x000fe200078e0005 */
[----:B------:R-:W-:Y:S01]  /*264b0*/  MOV R2, RZ ;  /* 0x000000ff00027202 */ /* 0x000fe20000000f00 */
[----:B------:R-:W-:Y:S01]  /*264c0*/  IMAD.MOV.U32 R218, RZ, RZ, 0x181f ;  /* 0x0000181fffda7424 */ /* 0x000fe200078e00ff */
[----:B------:R-:W-:-:S02]  /*264d0*/  MOV R3, 0x264f0 ;  /* 0x000264f000037802 */ /* 0x000fc40000000f00 */
[----:B-----5:R-:W-:Y:S05]  /*264e0*/  CALL.REL.NOINC `($__internal_39_$__cuda_sm70_shflsync_idx_p) ;  /* 0x00004fc000007944 */ /* 0x020fea0003c00000 */
[----:B------:R-:W-:Y:S01]  /*264f0*/  MOV R7, R218 ;  /* 0x000000da00077202 */ /* 0x000fe20000000f00 */
[----:B------:R-:W-:Y:S05]  /*26500*/  BRA `(.L_x_3122) ;  /* 0xfffe2b8000007947 */ /* 0x000fea000383ffff */
.L_x_2880:
[----:B------:R-:W-:Y:S01]  /*26510*/  IMAD.MOV.U32 R217, RZ, RZ, R6 ;  /* 0x000000ffffd97224 */ /* 0x000fe200078e0006 */
[----:B------:R-:W-:Y:S01]  /*26520*/  MOV R2, RZ ;  /* 0x000000ff00027202 */ /* 0x000fe20000000f00 */
[----:B------:R-:W-:Y:S01]  /*26530*/  IMAD.MOV.U32 R218, RZ, RZ, 0x181f ;  /* 0x0000181fffda7424 */ /* 0x000fe200078e00ff */
[----:B------:R-:W-:-:S02]  /*26540*/  MOV R3, 0x26560 ;  /* 0x0002656000037802 */ /* 0x000fc40000000f00 */
[----:B-12--5:R-:W-:Y:S05]  /*26550*/  CALL.REL.NOINC `($__internal_39_$__cuda_sm70_shflsync_idx_p) ;  /* 0x00004f5000007944 */ /* 0x026fea0003c00000 */
[----:B------:R-:W-:Y:S01]  /*26560*/  MOV R2, R218 ;  /* 0x000000da00027202 */ /* 0x000fe20000000f00 */
[----:B------:R-:W-:Y:S05]  /*26570*/  BRA `(.L_x_3123) ;  /* 0xfffe2b3000007947 */ /* 0x000fea000383ffff */
.L_x_2883:
[----:B------:R-:W-:Y:S01]  /*26580*/  IMAD.MOV.U32 R217, RZ, RZ, R5 ;  /* 0x000000ffffd97224 */ /* 0x000fe200078e0005 */
[----:B--2-4-:R-:W-:Y:S01]  /*26590*/  MOV R2, 0x1 ;  /* 0x0000000100027802 */ /* 0x014fe20000000f00 */
[----:B------:R-:W-:Y:S01]  /*265a0*/  IMAD.MOV.U32 R218, RZ, RZ, 0x181f ;  /* 0x0000181fffda7424 */ /* 0x000fe200078e00ff */
[----:B------:R-:W-:-:S02]  /*265b0*/  MOV R3, 0x265d0 ;  /* 0x000265d000037802 */ /* 0x000fc40000000f00 */
[----:B-1-3-5:R-:W-:Y:S05]  /*265c0*/  CALL.REL.NOINC `($__internal_39_$__cuda_sm70_shflsync_idx_p) ;  /* 0x00004ee000007944 */ /* 0x02afea0003c00000 */
[----:B------:R-:W-:Y:S01]  /*265d0*/  IMAD.MOV.U32 R7, RZ, RZ, R218 ;  /* 0x000000ffff077224 */ /* 0x000fe200078e00da */
[----:B------:R-:W-:Y:S01]  /*265e0*/  MOV R2, 0x1 ;  /* 0x0000000100027802 */ /* 0x000fe20000000f00 */
[----:B------:R-:W-:Y:S01]  /*265f0*/  IMAD.MOV.U32 R217, RZ, RZ, R6 ;  /* 0x000000ffffd97224 */ /* 0x000fe200078e0006 */
[----:B------:R-:W-:-:S02]  /*26600*/  MOV R218, 0x181f ;  /* 0x0000181f00da7802 */ /* 0x000fc40000000f00 */
[----:B------:R-:W-:Y:S02]  /*26610*/  MOV R3, 0x26630 ;  /* 0x0002663000037802 */ /* 0x000fe40000000f00 */
[----:B------:R-:W-:Y:S05]  /*26620*/  CALL.REL.NOINC `($__internal_39_$__cuda_sm70_shflsync_idx_p) ;  /* 0x00004e8000007944 */ /* 0x000fea0003c00000 */
[----:B------:R-:W-:Y:S01]  /*26630*/  MOV R2, R218 ;  /* 0x000000da00027202 */ /* 0x000fe20000000f00 */
[----:B------:R-:W-:Y:S05]  /*26640*/  BRA `(.L_x_3124) ;  /* 0xfffe2b4000007947 */ /* 0x000fea000383ffff */
.L_x_2886:
[----:B------:R-:W-:Y:S01]  /*26650*/  IMAD.MOV.U32 R217, RZ, RZ, R5 ;  /* 0x000000ffffd97224 */ /* 0x000fe200078e0005 */
[----:B-1--4-:R-:W-:Y:S01]  /*26660*/  MOV R2, 0x2 ;  /* 0x0000000200027802 */ /* 0x012fe20000000f00 */
[----:B------:R-:W-:Y:S01]  /*26670*/  IMAD.MOV.U32 R218, RZ, RZ, 0x181f ;  /* 0x0000181fffda7424 */ /* 0x000fe200078e00ff */
[----:B------:R-:W-:Y:S02]  /*26680*/  MOV R3, 0x266a0 ;  /* 0x000266a000037802 */ /* 0x000fe40000000f00 */
[----:B--23-5:R-:W-:Y:S05]  /*26690*/  CALL.REL.NOINC `($__internal_39_$__cuda_sm70_shflsync_idx_p) ;  /* 0x00004e1000007944 */ /* 0x02cfea0003c00000 */
[----:B------:R-:W-:Y:S01]  /*266a0*/  MOV R7, R218 ;  /* 0x000000da00077202 */ /* 0x000fe20000000f00 */
[----:B------:R-:W-:Y:S05]  /*266b0*/  BRA `(.L_x_3125) ;  /* 0xfffe2ba000007947 */ /* 0x000fea000383ffff */
.L_x_2887:
[----:B------:R-:W-:Y:S01]  /*266c0*/  IMAD.MOV.U32 R217, RZ, RZ, R6 ;  /* 0x000000ffffd97224 */ /* 0x000fe200078e0006 */
[----:B----4-:R-:W-:Y:S01]  /*266d0*/  MOV R2, 0x2 ;  /* 0x0000000200027802 */ /* 0x010fe20000000f00 */
[----:B------:R-:W-:Y:S01]  /*266e0*/  IMAD.MOV.U32 R218, RZ, RZ, 0x181f ;  /* 0x0000181fffda7424 */ /* 0x000fe200078e00ff */
[----:B------:R-:W-:Y:S02]  /*266f0*/  MOV R3, 0x26710 ;  /* 0x0002671000037802 */ /* 0x000fe40000000f00 */
[----:B-123-5:R-:W-:Y:S05]  /*26700*/  CALL.REL.NOINC `($__internal_39_$__cuda_sm70_shflsync_idx_p) ;  /* 0x00004da000007944 */ /* 0x02efea0003c00000 */
[----:B------:R-:W-:Y:S01]  /*26710*/  MOV R2, R218 ;  /* 0x000000da00027202 */ /* 0x000fe20000000f00 */
[----:B------:R-:W-:Y:S05]  /*26720*/  BRA `(.L_x_3126) ;  /* 0xfffe2b5000007947 */ /* 0x000fea000383ffff */
.L_x_2890:
[----:B------:R-:W-:Y:S01]  /*26730*/  IMAD.MOV.U32 R217, RZ, RZ, R5 ;  /* 0x000000ffffd97224 */ /* 0x000fe200078e0005 */
[----:B-1----:R-:W-:Y:S01]  /*26740*/  MOV R2, 0x3 ;  /* 0x0000000300027802 */ /* 0x002fe20000000f00 */
[----:B------:R-:W-:Y:S01]  /*26750*/  IMAD.MOV.U32 R218, RZ, RZ, 0x181f ;  /* 0x0000181fffda7424 */ /* 0x000fe200078e00ff */
[----:B------:R-:W-:-:S02]  /*26760*/  MOV R3, 0x26780 ;  /* 0x0002678000037802 */ /* 0x000fc40000000f00 */
[----:B--2345:R-:W-:Y:S05]  /*26770*/  CALL.REL.NOINC `($__internal_39_$__cuda_sm70_shflsync_idx_p) ;  /* 0x00004d3000007944 */ /* 0x03cfea0003c00000 */
        /* <DEDUP_REMOVED lines=8> */
.L_x_2893:
[----:B------:R-:W-:Y:S01]  /*26800*/  IMAD.MOV.U32 R217, RZ, RZ, R5 ;  /* 0x000000ffffd97224 */ /* 0x000fe200078e0005 */
[----:B-1----:R-:W-:Y:S01]  /*26810*/  MOV R2, 0x4 ;  /* 0x0000000400027802 */ /* 0x002fe20000000f00 */
[----:B------:R-:W-:Y:S01]  /*26820*/  IMAD.MOV.U32 R218, RZ, RZ, 0x181f ;  /* 0x0000181fffda7424 */ /* 0x000fe200078e00ff */
[----:B------:R-:W-:Y:S02]  /*26830*/  MOV R3, 0x26850 ;  /* 0x0002685000037802 */ /* 0x000fe40000000f00 */
[----:B--2345:R-:W-:Y:S05]  /*26840*/  CALL.REL.NOINC `($__internal_39_$__cuda_sm70_shflsync_idx_p) ;  /* 0x00004c6000007944 */ /* 0x03cfea0003c00000 */
[----:B------:R-:W-:Y:S01]  /*26850*/  MOV R7, R218 ;  /* 0x000000da00077202 */ /* 0x000fe20000000f00 */
[----:B------:R-:W-:Y:S05]  /*26860*/  BRA `(.L_x_3128) ;  /* 0xfffe2bc000007947 */ /* 0x000fea000383ffff */
.L_x_2894:
[----:B------:R-:W-:Y:S01]  /*26870*/  IMAD.MOV.U32 R217, RZ, RZ, R6 ;  /* 0x000000ffffd97224 */ /* 0x000fe200078e0006 */
[----:B-1----:R-:W-:Y:S01]  /*26880*/  MOV R2, 0x4 ;  /* 0x0000000400027802 */ /* 0x002fe20000000f00 */
[----:B------:R-:W-:Y:S01]  /*26890*/  IMAD.MOV.U32 R218, RZ, RZ, 0x181f ;  /* 0x0000181fffda7424 */ /* 0x000fe200078e00ff */
[----:B------:R-:W-:Y:S02]  /*268a0*/  MOV R3, 0x268c0 ;  /* 0x000268c000037802 */ /* 0x000fe40000000f00 */
[----:B--2345:R-:W-:Y:S05]  /*268b0*/  CALL.REL.NOINC `($__internal_39_$__cuda_sm70_shflsync_idx_p) ;  /* 0x00004bf000007944 */ /* 0x03cfea0003c00000 */
[----:B------:R-:W-:Y:S01]  /*268c0*/  MOV R2, R218 ;  /* 0x000000da00027202 */ /* 0x000fe20000000f00 */
[----:B------:R-:W-:Y:S05]  /*268d0*/  BRA `(.L_x_3129) ;  /* 0xfffe2b7000007947 */ /* 0x000fea000383ffff */
.L_x_2897:
[----:B------:R-:W-:Y:S01]  /*268e0*/  IMAD.MOV.U32 R217, RZ, RZ, R5 ;  /* 0x000000ffffd97224 */ /* 0x000fe200078e0005 */
[----:B--23--:R-:W-:Y:S01]  /*268f0*/  MOV R2, 0x5 ;  /* 0x0000000500027802 */ /* 0x00cfe20000000f00 */
[----:B------:R-:W-:Y:S01]  /*26900*/  IMAD.MOV.U32 R218, RZ, RZ, 0x181f ;  /* 0x0000181fffda7424 */ /* 0x000fe200078e00ff */
[----:B------:R-:W-:-:S02]  /*26910*/  MOV R3, 0x26930 ;  /* 0x0002693000037802 */ /* 0x000fc40000000f00 */
[----:B-1--45:R-:W-:Y:S05]  /*26920*/  CALL.REL.NOINC `($__internal_39_$__cuda_sm70_shflsync_idx_p) ;  /* 0x00004b8000007944 */ /* 0x032fea0003c00000 */
        /* <DEDUP_REMOVED lines=8> */
.L_x_2900:
[----:B------:R-:W-:Y:S01]  /*269b0*/  IMAD.MOV.U32 R217, RZ, RZ, R5 ;  /* 0x000000ffffd97224 */ /* 0x000fe200078e0005 */
[----:B-1-3--:R-:W-:Y:S01]  /*269c0*/  MOV R2, 0x6 ;  /* 0x0000000600027802 */ /* 0x00afe20000000f00 */
[----:B------:R-:W-:Y:S01]  /*269d0*/  IMAD.MOV.U32 R218, RZ, RZ, 0x181f ;  /* 0x0000181fffda7424 */ /* 0x000fe200078e00ff */
[----:B------:R-:W-:Y:S02]  /*269e0*/  MOV R3, 0x26a00 ;  /* 0x00026a0000037802 */ /* 0x000fe40000000f00 */
[----:B--2-45:R-:W-:Y:S05]  /*269f0*/  CALL.REL.NOINC `($__internal_39_$__cuda_sm70_shflsync_idx_p) ;  /* 0x00004ab000007944 */ /* 0x034fea0003c00000 */
[----:B------:R-:W-:Y:S01]  /*26a00*/  MOV R7, R218 ;  /* 0x000000da00077202 */ /* 0x000fe20000000f00 */
[----:B------:R-:W-:Y:S05]  /*26a10*/  BRA `(.L_x_3131) ;  /* 0xfffe2be000007947 */ /* 0x000fea000383ffff */
.L_x_2901:
[----:B------:R-:W-:Y:S01]  /*26a20*/  IMAD.MOV.U32 R217, RZ, RZ, R6 ;  /* 0x000000ffffd97224 */ /* 0x000fe200078e0006 */
[----:B---3--:R-:W-:Y:S01]  /*26a30*/  MOV R2, 0x6 ;  /* 0x0000000600027802 */ /* 0x008fe20000000f00 */
[----:B------:R-:W-:Y:S01]  /*26a40*/  IMAD.MOV.U32 R218, RZ, RZ, 0x181f ;  /* 0x0000181fffda7424 */ /* 0x000fe200078e00ff */
[----:B------:R-:W-:Y:S02]  /*26a50*/  MOV R3, 0x26a70 ;  /* 0x00026a7000037802 */ /* 0x000fe40000000f00 */
[----:B-12-45:R-:W-:Y:S05]  /*26a60*/  CALL.REL.NOINC `($__internal_39_$__cuda_sm70_shflsync_idx_p) ;  /* 0x00004a4000007944 */ /* 0x036fea0003c00000 */
[----:B------:R-:W-:Y:S01]  /*26a70*/  MOV R2, R218 ;  /* 0x000000da00027202 */ /* 0x000fe20000000f00 */
[----:B------:R-:W-:Y:S05]  /*26a80*/  BRA `(.L_x_3132) ;  /* 0xfffe2b9000007947 */ /* 0x000fea000383ffff */
.L_x_2904:
        /* <DEDUP_REMOVED lines=13> */
.L_x_2943:
[----:B------:R-:W-:Y:S01]  /*26b60*/  IMAD.MOV.U32 R217, RZ, RZ, R4 ;  /* 0x000000ffffd97224 */ /* 0x000fe200078e0004 */
[----:B------:R-:W-:Y:S01]  /*26b70*/  MOV R2, RZ ;  /* 0x000000ff00027202 */ /* 0x000fe20000000f00 */
[----:B------:R-:W-:Y:S01]  /*26b80*/  IMAD.MOV.U32 R218, RZ, RZ, 0x181f ;  /* 0x0000181fffda7424 */ /* 0x000fe200078e00ff */
[----:B------:R-:W-:Y:S02]  /*26b90*/  MOV R3, 0x26bb0 ;  /* 0x00026bb000037802 */ /* 0x000fe40000000f00 */
[----:B------:R-:W-:Y:S05]  /*26ba0*/  CALL.REL.NOINC `($__internal_39_$__cuda_sm70_shflsync_idx_p) ;  /* 0x0000490000007944 */ /* 0x000fea0003c00000 */
[----:B------:R-:W-:Y:S01]  /*26bb0*/  MOV R5, R218 ;  /* 0x000000da00057202 */ /* 0x000fe20000000f00 */
[----:B------:R-:W-:Y:S05]  /*26bc0*/  BRA `(.L_x_3134) ;  /* 0xfffe89d000007947 */ /* 0x000fea000383ffff */
.L_x_2944:
[----:B------:R-:W-:Y:S01]  /*26bd0*/  IMAD.MOV.U32 R217, RZ, RZ, R0 ;  /* 0x000000ffffd97224 */ /* 0x000fe200078e0000 */
[----:B------:R-:W-:Y:S01]  /*26be0*/  MOV R2, RZ ;  /* 0x000000ff00027202 */ /* 0x000fe20000000f00 */
[----:B------:R-:W-:Y:S01]  /*26bf0*/  IMAD.MOV.U32 R218, RZ, RZ, 0x181f ;  /* 0x0000181fffda7424 */ /* 0x000fe200078e00ff */
[----:B------:R-:W-:Y:S02]  /*26c00*/  MOV R3, 0x26c20 ;  /* 0x00026c2000037802 */ /* 0x000fe40000000f00 */
[----:B-12---:R-:W-:Y:S05]  /*26c10*/  CALL.REL.NOINC `($__internal_39_$__cuda_sm70_shflsync_idx_p) ;  /* 0x0000489000007944 */ /* 0x006fea0003c00000 */
[----:B------:R-:W-:Y:S01]  /*26c20*/  LOP3.LUT P1, RZ, R208, 0x100, RZ, 0xc0, !PT ;  /* 0x00000100d0ff7812 */ /* 0x000fe2000782c0ff */
        /* <DEDUP_REMOVED lines=10> */
[----:B------:R-:W-:Y:S05]  /*26cd0*/  CALL.REL.NOINC `($__internal_39_$__cuda_sm70_shflsync_idx_p) ;  /* 0x000047d000007944 */ /* 0x000fea0003c00000 */
[----:B------:R-:W-:Y:S01]  /*26ce0*/  IMAD.MOV.U32 R5, RZ, RZ, R218 ;  /* 0x000000ffff057224 */ /* 0x000fe200078e00da */
[----:B------:R-:W-:Y:S01]  /*26cf0*/  MOV R2, 0x1 ;  /* 0x0000000100027802 */ /* 0x000fe20000000f00 */
[----:B------:R-:W-:Y:S01]  /*26d00*/  IMAD.MOV.U32 R217, RZ, RZ, R0 ;  /* 0x000000ffffd97224 */ /* 0x000fe200078e0000 */
[----:B------:R-:W-:Y:S02]  /*26d10*/  MOV R218, 0x181f ;  /* 0x0000181f00da7802 */ /* 0x000fe40000000f00 */
[----:B------:R-:W-:Y:S02]  /*26d20*/  MOV R3, 0x26d40 ;  /* 0x00026d4000037802 */ /* 0x000fe40000000f00 */
[----:B------:R-:W-:Y:S05]  /*26d30*/  CALL.REL.NOINC `($__internal_39_$__cuda_sm70_shflsync_idx_p) ;  /* 0x0000477000007944 */ /* 0x000fea0003c00000 */
        /* <DEDUP_REMOVED lines=54> */
[----:B------:R-:W-:Y:S01]  /*270a0*/  MOV R0, R218 ;  /* 0x000000da00007202 */ /* 0x000fe20000000f00 */
[----:B------:R-:W-:Y:S05]  /*270b0*/  BRA `(.L_x_3135) ;  /* 0xfffe865000007947 */ /* 0x000fea000383ffff */
.L_x_2945:
[----:B------:R-:W-:Y:S01]  /*270c0*/  IMAD.MOV.U32 R217, RZ, RZ, R7 ;  /* 0x000000ffffd97224 */ /* 0x000fe200078e0007 */
[----:B------:R-:W-:Y:S01]  /*270d0*/  MOV R2, RZ ;  /* 0x000000ff00027202 */ /* 0x000fe20000000f00 */
[----:B------:R-:W-:Y:S01]  /*270e0*/  IMAD.MOV.U32 R218, RZ, RZ, 0x1c1f ;  /* 0x00001c1fffda7424 */ /* 0x000fe200078e00ff */
[----:B------:R-:W-:-:S02]  /*270f0*/  MOV R3, 0x27110 ;  /* 0x0002711000037802 */ /* 0x000fc40000000f00 */
[----:B------:R-:W-:Y:S05]  /*27100*/  CALL.REL.NOINC `($__internal_39_$__cuda_sm70_shflsync_idx_p) ;  /* 0x000043a000007944 */ /* 0x000fea0003c00000 */
[----:B------:R-:W-:Y:S01]  /*27110*/  MOV R2, R218 ;  /* 0x000000da00027202 */ /* 0x000fe20000000f00 */
[----:B------:R-:W-:Y:S05]  /*27120*/  BRA `(.L_x_3136) ;  /* 0xfffe87a000007947 */ /* 0x000fea000383ffff */
.L_x_2950:
[----:B------:R-:W-:Y:S01]  /*27130*/  IMAD.MOV.U32 R217, RZ, RZ, R7 ;  /* 0x000000ffffd97224 */ /* 0x000fe200078e0007 */
[----:B------:R-:W-:Y:S01]  /*27140*/  MOV R2, 0x1 ;  /* 0x0000000100027802 */ /* 0x000fe20000000f00 */
[----:B------:R-:W-:Y:S01]  /*27150*/  IMAD.MOV.U32 R218, RZ, RZ, 0x1c1f ;  /* 0x00001c1fffda7424 */ /* 0x000fe200078e00ff */
[----:B------:R-:W-:-:S02]  /*27160*/  MOV R3, 0x27180 ;  /* 0x0002718000037802 */ /* 0x000fc40000000f00 */
[----:B-1----:R-:W-:Y:S05]  /*27170*/  CALL.REL.NOINC `($__internal_39_$__cuda_sm70_shflsync_idx_p) ;  /* 0x0000433000007944 */ /* 0x002fea0003c00000 */
[----:B------:R-:W-:Y:S01]  /*27180*/  MOV R2, R218 ;  /* 0x000000da00027202 */ /* 0x000fe20000000f00 */
[----:B------:R-:W-:Y:S05]  /*27190*/  BRA `(.L_x_3137) ;  /* 0xfffe890000007947 */ /* 0x000fea000383ffff */
.L_x_2955:
[----:B------:R-:W-:Y:S01]  /*271a0*/  IMAD.MOV.U32 R217, RZ, RZ, R7 ;  /* 0x000000ffffd97224 */ /* 0x000fe200078e0007 */
[----:B------:R-:W-:Y:S01]  /*271b0*/  MOV R2, 0x2 ;  /* 0x0000000200027802 */ /* 0x000fe20000000f00 */
[----:B------:R-:W-:Y:S01]  /*271c0*/  IMAD.MOV.U32 R218, RZ, RZ, 0x1c1f ;  /* 0x00001c1fffda7424 */ /* 0x000fe200078e00ff */
[----:B------:R-:W-:-:S02]  /*271d0*/  MOV R3, 0x271f0 ;  /* 0x000271f000037802 */ /* 0x000fc40000000f00 */
[----:B-12---:R-:W-:Y:S05]  /*271e0*/  CALL.REL.NOINC `($__internal_39_$__cuda_sm70_shflsync_idx_p) ;  /* 0x000042c000007944 */ /* 0x006fea0003c00000 */
[----:B------:R-:W-:Y:S01]  /*271f0*/  MOV R3, R218 ;  /* 0x000000da00037202 */ /* 0x000fe20000000f00 */
[----:B------:R-:W-:Y:S05]  /*27200*/  BRA `(.L_x_3138) ;  /* 0xfffe912000007947 */ /* 0x000fea000383ffff */
.L_x_2960:
[----:B------:R-:W-:Y:S01]  /*27210*/  IMAD.MOV.U32 R217, RZ, RZ, R7 ;  /* 0x000000ffffd97224 */ /* 0x000fe200078e0007 */
[----:B------:R-:W-:Y:S01]  /*27220*/  MOV R2, 0x3 ;  /* 0x0000000300027802 */ /* 0x000fe20000000f00 */
[----:B------:R-:W-:Y:S01]  /*27230*/  IMAD.MOV.U32 R218, RZ, RZ, 0x1c1f ;  /* 0x00001c1fffda7424 */ /* 0x000fe200078e00ff */
[----:B------:R-:W-:-:S02]  /*27240*/  MOV R3, 0x27260 ;  /* 0x0002726000037802 */ /* 0x000fc40000000f00 */
[----:B-123--:R-:W-:Y:S05]  /*27250*/  CALL.REL.NOINC `($__internal_39_$__cuda_sm70_shflsync_idx_p) ;  /* 0x0000425000007944 */ /* 0x00efea0003c00000 */
[----:B------:R-:W-:Y:S01]  /*27260*/  MOV R3, R218 ;  /* 0x000000da00037202 */ /* 0x000fe20000000f00 */
[----:B------:R-:W-:Y:S05]  /*27270*/  BRA `(.L_x_3139) ;  /* 0xfffe9bd000007947 */ /* 0x000fea000383ffff */
.L_x_2965:
[----:B------:R-:W-:Y:S01]  /*27280*/  IMAD.MOV.U32 R84, RZ, RZ, R4 ;  /* 0x000000ffff547224 */ /* 0x000fe200078e0004 */
[----:B------:R-:W-:-:S02]  /*27290*/  MOV R0, 0x2 ;  /* 0x0000000200007802 */ /* 0x000fc40000000f00 */
[----:B------:R-:W-:Y:S02]  /*272a0*/  MOV R2, 0x272c0 ;  /* 0x000272c000027802 */ /* 0x000fe40000000f00 */
[----:B------:R-:W-:Y:S05]  /*272b0*/  CALL.REL.NOINC `($__internal_38_$__cuda_sm70_shflsync_bfly_p) ;  /* 0x0000419000007944 */ /* 0x000fea0003c00000 */
[----:B------:R-:W-:Y:S05]  /*272c0*/  BRA `(.L_x_3140) ;  /* 0xfffea6b000007947 */ /* 0x000fea000383ffff */
.L_x_2966:
[----:B------:R-:W-:Y:S01]  /*272d0*/  IMAD.MOV.U32 R84, RZ, RZ, R4 ;  /* 0x000000ffff547224 */ /* 0x000fe200078e0004 */
[----:B------:R-:W-:Y:S02]  /*272e0*/  MOV R0, 0x1 ;  /* 0x0000000100007802 */ /* 0x000fe40000000f00 */
[----:B------:R-:W-:Y:S02]  /*272f0*/  MOV R2, 0x27310 ;  /* 0x0002731000027802 */ /* 0x000fe40000000f00 */
[----:B------:R-:W-:Y:S05]  /*27300*/  CALL.REL.NOINC `($__internal_38_$__cuda_sm70_shflsync_bfly_p) ;  /* 0x0000414000007944 */ /* 0x000fea0003c00000 */
[----:B------:R-:W-:Y:S01]  /*27310*/  FMNMX.FTZ R87, R4, R0, !PT ;  /* 0x0000000004577209 */ /* 0x000fe20007810000 */
[----:B------:R-:W-:Y:S01]  /*27320*/  IMAD.MOV.U32 R84, RZ, RZ, R5 ;  /* 0x000000ffff547224 */ /* 0x000fe200078e0005 */
[----:B------:R-:W-:Y:S01]  /*27330*/  MOV R2, 0x27360 ;  /* 0x0002736000027802 */ /* 0x000fe20000000f00 */
[----:B------:R-:W-:Y:S02]  /*27340*/  IMAD.MOV.U32 R0, RZ, RZ, 0x2 ;  /* 0x00000002ff007424 */ /* 0x000fe400078e00ff */
[----:B------:R-:W-:Y:S05]  /*27350*/  CALL.REL.NOINC `($__internal_38_$__cuda_sm70_shflsync_bfly_p) ;  /* 0x000040f000007944 */ /* 0x000fea0003c00000 */
[----:B------:R-:W-:Y:S01]  /*27360*/  FMNMX.FTZ R5, R5, R0, !PT ;  /* 0x0000000005057209 */ /* 0x000fe20007810000 */
[----:B------:R-:W-:Y:S01]  /*27370*/  IMAD.MOV.U32 R0, RZ, RZ, 0x1 ;  /* 0x00000001ff007424 */ /* 0x000fe200078e00ff */
[----:B------:R-:W-:-:S03]  /*27380*/  MOV R2, 0x273b0 ;  /* 0x000273b000027802 */ /* 0x000fc60000000f00 */
[----:B------:R-:W-:Y:S02]  /*27390*/  IMAD.MOV.U32 R84, RZ, RZ, R5 ;  /* 0x000000ffff547224 */ /* 0x000fe400078e0005 */
        /* <DEDUP_REMOVED lines=21> */
[----:B------:R-:W-:Y:S01]  /*274f0*/  MOV R8, R0 ;  /* 0x0000000000087202 */ /* 0x000fe20000000f00 */
[----:B------:R-:W-:Y:S05]  /*27500*/  BRA `(.L_x_3141) ;  /* 0xfffea56000007947 */ /* 0x000fea000383ffff */
.L_x_2974:
[----:B------:R-:W-:Y:S01]  /*27510*/  MOV R2, RZ ;  /* 0x000000ff00027202 */ /* 0x000fe20000000f00 */
[----:B------:R-:W-:Y:S01]  /*27520*/  IMAD.MOV.U32 R217, RZ, RZ, R4 ;  /* 0x000000ffffd97224 */ /* 0x000fe200078e0004 */
[----:B------:R-:W-:Y:S01]  /*27530*/  MOV R3, 0x27560 ;  /* 0x0002756000037802 */ /* 0x000fe20000000f00 */
[----:B------:R-:W-:Y:S02]  /*27540*/  IMAD.MOV.U32 R218, RZ, RZ, 0x181f ;  /* 0x0000181fffda7424 */ /* 0x000fe400078e00ff */
[----:B------:R-:W-:Y:S05]  /*27550*/  CALL.REL.NOINC `($__internal_39_$__cuda_sm70_shflsync_idx_p) ;  /* 0x00003f5000007944 */ /* 0x000fea0003c00000 */
[----:B------:R-:W-:Y:S01]  /*27560*/  MOV R8, R218 ;  /* 0x000000da00087202 */ /* 0x000fe20000000f00 */
[----:B------:R-:W-:-:S05]  /*27570*/  BRA `(.L_x_3142) ;  /* 0xfffec29000007947 */ /* 0x000fca000383ffff */
.L_x_2975:
[----:B------:R-:W-:Y:S01]  /*27580*/  MOV R2, RZ ;  /* 0x000000ff00027202 */ /* 0x000fe20000000f00 */
[----:B------:R-:W-:Y:S01]  /*27590*/  IMAD.MOV.U32 R217, RZ, RZ, R0 ;  /* 0x000000ffffd97224 */ /* 0x000fe200078e0000 */
[----:B------:R-:W-:Y:S01]  /*275a0*/  MOV R3, 0x275d0 ;  /* 0x000275d000037802 */ /* 0x000fe20000000f00 */
[----:B------:R-:W-:Y:S02]  /*275b0*/  IMAD.MOV.U32 R218, RZ, RZ, 0x181f ;  /* 0x0000181fffda7424 */ /* 0x000fe400078e00ff */
[----:B-12---:R-:W-:Y:S05]  /*275c0*/  CALL.REL.NOINC `($__internal_39_$__cuda_sm70_shflsync_idx_p) ;  /* 0x00003ee000007944 */ /* 0x006fea0003c00000 */
[----:B------:R-:W-:Y:S01]  /*275d0*/  LOP3.LUT P1, RZ, R208, 0x100, RZ, 0xc0, !PT ;  /* 0x00000100d0ff7812 */ /* 0x000fe2000782c0ff */
        /* <DEDUP_REMOVED lines=10> */
[----:B------:R-:W-:Y:S05]  /*27680*/  CALL.REL.NOINC `($__internal_39_$__cuda_sm70_shflsync_idx_p) ;  /* 0x00003e2000007944 */ /* 0x000fea0003c00000 */
[----:B------:R-:W-:Y:S01]  /*27690*/  MOV R2, 0x1 ;  /* 0x0000000100027802 */ /* 0x000fe20000000f00 */
[----:B------:R-:W-:Y:S01]  /*276a0*/  IMAD.MOV.U32 R7, RZ, RZ, R218 ;  /* 0x000000ffff077224 */ /* 0x000fe200078e00da */
[----:B------:R-:W-:Y:S01]  /*276b0*/  MOV R218, 0x181f ;  /* 0x0000181f00da7802 */ /* 0x000fe20000000f00 */
[----:B------:R-:W-:Y:S01]  /*276c0*/  IMAD.MOV.U32 R217, RZ, RZ, R0 ;  /* 0x000000ffffd97224 */ /* 0x000fe200078e0000 */
[----:B------:R-:W-:Y:S02]  /*276d0*/  MOV R3, 0x276f0 ;  /* 0x000276f000037802 */ /* 0x000fe40000000f00 */
[----:B------:R-:W-:Y:S05]  /*276e0*/  CALL.REL.NOINC `($__internal_39_$__cuda_sm70_shflsync_idx_p) ;  /* 0x00003dc000007944 */ /* 0x000fea0003c00000 */
        /* <DEDUP_REMOVED lines=54> */
[----:B------:R-:W-:Y:S01]  /*27a50*/  MOV R0, R218 ;  /* 0x000000da00007202 */ /* 0x000fe20000000f00 */
[----:B------:R-:W-:-:S05]  /*27a60*/  BRA `(.L_x_3143) ;  /* 0xfffebf1000007947 */ /* 0x000fca000383ffff */
.L_x_2978:
[----:B------:R-:W-:Y:S01]  /*27a70*/  MOV R2, RZ ;  /* 0x000000ff00027202 */ /* 0x000fe20000000f00 */
[----:B------:R-:W-:Y:S01]  /*27a80*/  IMAD.MOV.U32 R217, RZ, RZ, R84 ;  /* 0x000000ffffd97224 */ /* 0x000fe200078e0054 */
[----:B------:R-:W-:Y:S01]  /*27a90*/  MOV R3, 0x27ac0 ;  /* 0x00027ac000037802 */ /* 0x000fe20000000f00 */
[----:B------:R-:W-:Y:S02]  /*27aa0*/  IMAD.MOV.U32 R218, RZ, RZ, 0x181f ;  /* 0x0000181fffda7424 */ /* 0x000fe400078e00ff */
[----:B------:R-:W-:Y:S05]  /*27ab0*/  CALL.REL.NOINC `($__internal_39_$__cuda_sm70_shflsync_idx_p) ;  /* 0x000039f000007944 */ /* 0x000fea0003c00000 */
[----:B------:R-:W-:Y:S01]  /*27ac0*/  MOV R87, R218 ;  /* 0x000000da00577202 */ /* 0x000fe20000000f00 */
[----:B------:R-:W-:-:S05]  /*27ad0*/  BRA `(.L_x_3144) ;  /* 0xfffec80000007947 */ /* 0x000fca000383ffff */
.L_x_2979:
        /* <DEDUP_REMOVED lines=79> */
.L_x_2980:
[----:B------:R-:W-:Y:S01]  /*27fd0*/  MOV R2, RZ ;  /* 0x000000ff00027202 */ /* 0x000fe20000000f00 */
[----:B------:R-:W-:Y:S01]  /*27fe0*/  IMAD.MOV.U32 R217, RZ, RZ, R164 ;  /* 0x000000ffffd97224 */ /* 0x000fe200078e00a4 */
[----:B------:R-:W-:Y:S01]  /*27ff0*/  MOV R3, 0x28020 ;  /* 0x0002802000037802 */ /* 0x000fe20000000f00 */
[----:B------:R-:W-:Y:S02]  /*28000*/  IMAD.MOV.U32 R218, RZ, RZ, 0x1c1f ;  /* 0x00001c1fffda7424 */ /* 0x000fe400078e00ff */
[----:B------:R-:W-:Y:S05]  /*28010*/  CALL.REL.NOINC `($__internal_39_$__cuda_sm70_shflsync_idx_p) ;  /* 0x0000349000007944 */ /* 0x000fea0003c00000 */
[----:B------:R-:W-:Y:S01]  /*28020*/  MOV R0, R218 ;  /* 0x000000da00007202 */ /* 0x000fe20000000f00 */
[----:B------:R-:W-:-:S05]  /*28030*/  BRA `(.L_x_3146) ;  /* 0xfffec5c000007947 */ /* 0x000fca000383ffff */
.L_x_2985:
[----:B------:R-:W-:Y:S01]  /*28040*/  MOV R2, 0x1 ;  /* 0x0000000100027802 */ /* 0x000fe20000000f00 */
[----:B------:R-:W-:Y:S01]  /*28050*/  IMAD.MOV.U32 R217, RZ, RZ, R164 ;  /* 0x000000ffffd97224 */ /* 0x000fe200078e00a4 */
[----:B------:R-:W-:Y:S01]  /*28060*/  MOV R3, 0x28090 ;  /* 0x0002809000037802 */ /* 0x000fe20000000f00 */
[----:B------:R-:W-:Y:S02]  /*28070*/  IMAD.MOV.U32 R218, RZ, RZ, 0x1c1f ;  /* 0x00001c1fffda7424 */ /* 0x000fe400078e00ff */
[----:B-1----:R-:W-:Y:S05]  /*28080*/  CALL.REL.NOINC `($__internal_39_$__cuda_sm70_shflsync_idx_p) ;  /* 0x0000342000007944 */ /* 0x002fea0003c00000 */
[----:B------:R-:W-:Y:S01]  /*28090*/  MOV R2, R218 ;  /* 0x000000da00027202 */ /* 0x000fe20000000f00 */
[----:B------:R-:W-:-:S05]  /*280a0*/  BRA `(.L_x_3147) ;  /* 0xfffec77000007947 */ /* 0x000fca000383ffff */
.L_x_2990:
[----:B------:R-:W-:Y:S01]  /*280b0*/  MOV R2, 0x2 ;  /* 0x0000000200027802 */ /* 0x000fe20000000f00 */
[----:B------:R-:W-:Y:S01]  /*280c0*/  IMAD.MOV.U32 R217, RZ, RZ, R164 ;  /* 0x000000ffffd97224 */ /* 0x000fe200078e00a4 */
[----:B------:R-:W-:Y:S01]  /*280d0*/  MOV R3, 0x28100 ;  /* 0x0002810000037802 */ /* 0x000fe20000000f00 */
[----:B------:R-:W-:Y:S02]  /*280e0*/  IMAD.MOV.U32 R218, RZ, RZ, 0x1c1f ;  /* 0x00001c1fffda7424 */ /* 0x000fe400078e00ff */
[----:B-12---:R-:W-:Y:S05]  /*280f0*/  CALL.REL.NOINC `($__internal_39_$__cuda_sm70_shflsync_idx_p) ;  /* 0x000033b000007944 */ /* 0x006fea0003c00000 */
[----:B------:R-:W-:Y:S01]  /*28100*/  MOV R94, R218 ;  /* 0x000000da005e7202 */ /* 0x000fe20000000f00 */
[----:B------:R-:W-:-:S05]  /*28110*/  BRA `(.L_x_3148) ;  /* 0xfffec92000007947 */ /* 0x000fca000383ffff */
.L_x_2995:
[----:B------:R-:W-:Y:S01]  /*28120*/  MOV R2, 0x3 ;  /* 0x0000000300027802 */ /* 0x000fe20000000f00 */
[----:B------:R-:W-:Y:S01]  /*28130*/  IMAD.MOV.U32 R217, RZ, RZ, R164 ;  /* 0x000000ffffd97224 */ /* 0x000fe200078e00a4 */
[----:B------:R-:W-:Y:S01]  /*28140*/  MOV R3, 0x28170 ;  /* 0x0002817000037802 */ /* 0x000fe20000000f00 */
[----:B------:R-:W-:Y:S02]  /*28150*/  IMAD.MOV.U32 R218, RZ, RZ, 0x1c1f ;  /* 0x00001c1fffda7424 */ /* 0x000fe400078e00ff */
[----:B-123--:R-:W-:Y:S05]  /*28160*/  CALL.REL.NOINC `($__internal_39_$__cuda_sm70_shflsync_idx_p) ;  /* 0x0000334000007944 */ /* 0x00efea0003c00000 */
[----:B------:R-:W-:Y:S01]  /*28170*/  MOV R3, R218 ;  /* 0x000000da00037202 */ /* 0x000fe20000000f00 */
[----:B------:R-:W-:-:S05]  /*28180*/  BRA `(.L_x_3149) ;  /* 0xfffedf7000007947 */ /* 0x000fca000383ffff */
.L_x_3000:
[----:B------:R-:W-:Y:S02]  /*28190*/  MOV R0, 0x2 ;  /* 0x0000000200007802 */ /* 0x000fe40000000f00 */
[----:B------:R-:W-:Y:S02]  /*281a0*/  MOV R2, 0x281c0 ;  /* 0x000281c000027802 */ /* 0x000fe40000000f00 */
[----:B--234-:R-:W-:Y:S05]  /*281b0*/  CALL.REL.NOINC `($__internal_38_$__cuda_sm70_shflsync_bfly_p) ;  /* 0x0000329000007944 */ /* 0x01cfea0003c00000 */
[----:B------:R-:W-:-:S05]  /*281c0*/  BRA `(.L_x_3150) ;  /* 0xfffeeb4000007947 */ /* 0x000fca000383ffff */
.L_x_3001:
[----:B------:R-:W-:Y:S02]  /*281d0*/  MOV R0, 0x1 ;  /* 0x0000000100007802 */ /* 0x000fe40000000f00 */
[----:B------:R-:W-:Y:S02]  /*281e0*/  MOV R2, 0x28200 ;  /* 0x0002820000027802 */ /* 0x000fe40000000f00 */
[----:B---34-:R-:W-:Y:S05]  /*281f0*/  CALL.REL.NOINC `($__internal_38_$__cuda_sm70_shflsync_bfly_p) ;  /* 0x0000325000007944 */ /* 0x018fea0003c00000 */
[----:B------:R-:W-:Y:S01]  /*28200*/  FMNMX.FTZ R87, R84, R0, !PT ;  /* 0x0000000054577209 */ /* 0x000fe20007810000 */
[----:B------:R-:W-:Y:S01]  /*28210*/  IMAD.MOV.U32 R84, RZ, RZ, R4 ;  /* 0x000000ffff547224 */ /* 0x000fe200078e0004 */
[----:B------:R-:W-:Y:S01]  /*28220*/  MOV R2, 0x28250 ;  /* 0x0002825000027802 */ /* 0x000fe20000000f00 */
[----:B------:R-:W-:Y:S02]  /*28230*/  IMAD.MOV.U32 R0, RZ, RZ, 0x2 ;  /* 0x00000002ff007424 */ /* 0x000fe400078e00ff */
[----:B------:R-:W-:Y:S05]  /*28240*/  CALL.REL.NOINC `($__internal_38_$__cuda_sm70_shflsync_bfly_p) ;  /* 0x0000320000007944 */ /* 0x000fea0003c00000 */
[----:B------:R-:W-:Y:S01]  /*28250*/  FMNMX.FTZ R84, R4, R0, !PT ;  /* 0x0000000004547209 */ /* 0x000fe20007810000 */
[----:B------:R-:W-:Y:S01]  /*28260*/  IMAD.MOV.U32 R0, RZ, RZ, 0x1 ;  /* 0x00000001ff007424 */ /* 0x000fe200078e00ff */
        /* <DEDUP_REMOVED lines=20> */
[----:B------:R-:W-:-:S05]  /*283b0*/  BRA `(.L_x_3151) ;  /* 0xfffeea4000007947 */ /* 0x000fca000383ffff */
.L_x_3010:
[----:B------:R-:W-:Y:S01]  /*283c0*/  MOV R2, RZ ;  /* 0x000000ff00027202 */ /* 0x000fe20000000f00 */
[----:B------:R-:W-:Y:S01]  /*283d0*/  IMAD.MOV.U32 R217, RZ, RZ, R4 ;  /* 0x000000ffffd97224 */ /* 0x000fe200078e0004 */
[----:B------:R-:W-:Y:S01]  /*283e0*/  MOV R3, 0x28410 ;  /* 0x0002841000037802 */ /* 0x000fe20000000f00 */
[----:B------:R-:W-:Y:S02]  /*283f0*/  IMAD.MOV.U32 R218, RZ, RZ, 0x181f ;  /* 0x0000181fffda7424 */ /* 0x000fe400078e00ff */
[----:B------:R-:W-:Y:S05]  /*28400*/  CALL.REL.NOINC `($__internal_39_$__cuda_sm70_shflsync_idx_p) ;  /* 0x000030a000007944 */ /* 0x000fea0003c00000 */
[----:B------:R-:W-:Y:S01]  /*28410*/  MOV R8, R218 ;  /* 0x000000da00087202 */ /* 0x000fe20000000f00 */
[----:B------:R-:W-:-:S05]  /*28420*/  BRA `(.L_x_3152) ;  /* 0xffff0d2000007947 */ /* 0x000fca000383ffff */
.L_x_3011:
        /* <DEDUP_REMOVED lines=79> */
.L_x_3014:
[----:B------:R-:W-:Y:S01]  /*28920*/  MOV R2, RZ ;  /* 0x000000ff00027202 */ /* 0x000fe20000000f00 */
[----:B------:R-:W-:Y:S01]  /*28930*/  IMAD.MOV.U32 R217, RZ, RZ, R84 ;  /* 0x000000ffffd97224 */ /* 0x000fe200078e0054 */
[----:B------:R-:W-:Y:S01]  /*28940*/  MOV R3, 0x28970 ;  /* 0x0002897000037802 */ /* 0x000fe20000000f00 */
[----:B------:R-:W-:Y:S02]  /*28950*/  IMAD.MOV.U32 R218, RZ, RZ, 0x181f ;  /* 0x0000181fffda7424 */ /* 0x000fe400078e00ff */
[----:B------:R-:W-:Y:S05]  /*28960*/  CALL.REL.NOINC `($__internal_39_$__cuda_sm70_shflsync_idx_p) ;  /* 0x00002b4000007944 */ /* 0x000fea0003c00000 */
[----:B------:R-:W-:Y:S01]  /*28970*/  MOV R87, R218 ;  /* 0x000000da00577202 */ /* 0x000fe20000000f00 */
[----:B------:R-:W-:-:S05]  /*28980*/  BRA `(.L_x_3154) ;  /* 0xffff129000007947 */ /* 0x000fca000383ffff */
.L_x_3015:
        /* <DEDUP_REMOVED lines=79> */
.L_x_3016:
[----:B------:R-:W-:Y:S02]  /*28e80*/  MOV R0, 0x2 ;  /* 0x0000000200007802 */ /* 0x000fe40000000f00 */
[----:B------:R-:W-:Y:S02]  /*28e90*/  MOV R2, 0x28eb0 ;  /* 0x00028eb000027802 */ /* 0x000fe40000000f00 */
[----:B------:R-:W-:Y:S05]  /*28ea0*/  CALL.REL.NOINC `($__internal_38_$__cuda_sm70_shflsync_bfly_p) ;  /* 0x000025a000007944 */ /* 0x000fea0003c00000 */
[----:B------:R-:W-:-:S05]  /*28eb0*/  BRA `(.L_x_3156) ;  /* 0xffff14a000007947 */ /* 0x000fca000383ffff */
.L_x_3017:
        /* <DEDUP_REMOVED lines=31> */
.L_x_3020:
[----:B-1--4-:R-:W-:Y:S01]  /*290b0*/  MOV R2, RZ ;  /* 0x000000ff00027202 */ /* 0x012fe20000000f00 */
[----:B------:R-:W-:Y:S01]  /*290c0*/  IMAD.MOV.U32 R217, RZ, RZ, R52 ;  /* 0x000000ffffd97224 */ /* 0x000fe200078e0034 */
[----:B------:R-:W-:Y:S01]  /*290d0*/  MOV R3, 0x29100 ;  /* 0x0002910000037802 */ /* 0x000fe20000000f00 */
[----:B------:R-:W-:Y:S02]  /*290e0*/  IMAD.MOV.U32 R218, RZ, RZ, 0x181f ;  /* 0x0000181fffda7424 */ /* 0x000fe400078e00ff */
[----:B------:R-:W-:Y:S05]  /*290f0*/  CALL.REL.NOINC `($__internal_39_$__cuda_sm70_shflsync_idx_p) ;  /* 0x000023b000007944 */ /* 0x000fea0003c00000 */
[----:B------:R-:W-:Y:S01]  /*29100*/  MOV R58, R218 ;  /* 0x000000da003a7202 */ /* 0x000fe20000000f00 */
[----:B------:R-:W-:-:S05]  /*29110*/  BRA `(.L_x_3158) ;  /* 0xffff335000007947 */ /* 0x000fca000383ffff */
.L_x_3023:
[----:B------:R-:W-:Y:S01]  /*29120*/  MOV R2, RZ ;  /* 0x000000ff00027202 */ /* 0x000fe20000000f00 */
[----:B------:R-:W-:Y:S01]  /*29130*/  IMAD.MOV.U32 R217, RZ, RZ, R84 ;  /* 0x000000ffffd97224 */ /* 0x000fe200078e0054 */
[----:B------:R-:W-:Y:S01]  /*29140*/  MOV R3, 0x29170 ;  /* 0x0002917000037802 */ /* 0x000fe20000000f00 */
[----:B------:R-:W-:Y:S02]  /*29150*/  IMAD.MOV.U32 R218, RZ, RZ, 0x181f ;  /* 0x0000181fffda7424 */ /* 0x000fe400078e00ff */
[----:B------:R-:W-:Y:S05]  /*29160*/  CALL.REL.NOINC `($__internal_39_$__cuda_sm70_shflsync_idx_p) ;  /* 0x0000234000007944 */ /* 0x000fea0003c00000 */
[----:B------:R-:W-:Y:S01]  /*29170*/  MOV R87, R218 ;  /* 0x000000da00577202 */ /* 0x000fe20000000f00 */
[----:B------:R-:W-:-:S05]  /*29180*/  BRA `(.L_x_3159) ;  /* 0xffff3d4000007947 */ /* 0x000fca000383ffff */
.L_x_3024:
        /* <DEDUP_REMOVED lines=79> */
.L_x_3025:
[----:B------:R-:W-:Y:S01]  /*29680*/  MOV R2, RZ ;  /* 0x000000ff00027202 */ /* 0x000fe20000000f00 */
[----:B------:R-:W-:Y:S01]  /*29690*/  IMAD.MOV.U32 R217, RZ, RZ, R164 ;  /* 0x000000ffffd97224 */ /* 0x000fe200078e00a4 */
[----:B------:R-:W-:Y:S01]  /*296a0*/  MOV R3, 0x296d0 ;  /* 0x000296d000037802 */ /* 0x000fe20000000f00 */
[----:B------:R-:W-:Y:S02]  /*296b0*/  IMAD.MOV.U32 R218, RZ, RZ, 0x1c1f ;  /* 0x00001c1fffda7424 */ /* 0x000fe400078e00ff */
[----:B------:R-:W-:Y:S05]  /*296c0*/  CALL.REL.NOINC `($__internal_39_$__cuda_sm70_shflsync_idx_p) ;  /* 0x00001de000007944 */ /* 0x000fea0003c00000 */
[----:B------:R-:W-:Y:S01]  /*296d0*/  MOV R0, R218 ;  /* 0x000000da00007202 */ /* 0x000fe20000000f00 */
[----:B------:R-:W-:-:S05]  /*296e0*/  BRA `(.L_x_3161) ;  /* 0xffff3b2000007947 */ /* 0x000fca000383ffff */
.L_x_3030:
[----:B------:R-:W-:Y:S01]  /*296f0*/  MOV R2, 0x1 ;  /* 0x0000000100027802 */ /* 0x000fe20000000f00 */
[----:B------:R-:W-:Y:S01]  /*29700*/  IMAD.MOV.U32 R217, RZ, RZ, R164 ;  /* 0x000000ffffd97224 */ /* 0x000fe200078e00a4 */
[----:B------:R-:W-:Y:S01]  /*29710*/  MOV R3, 0x29740 ;  /* 0x0002974000037802 */ /* 0x000fe20000000f00 */
[----:B------:R-:W-:Y:S02]  /*29720*/  IMAD.MOV.U32 R218, RZ, RZ, 0x1c1f ;  /* 0x00001c1fffda7424 */ /* 0x000fe400078e00ff */
[----:B-1----:R-:W-:Y:S05]  /*29730*/  CALL.REL.NOINC `($__internal_39_$__cuda_sm70_shflsync_idx_p) ;  /* 0x00001d7000007944 */ /* 0x002fea0003c00000 */
[----:B------:R-:W-:Y:S01]  /*29740*/  MOV R2, R218 ;  /* 0x000000da00027202 */ /* 0x000fe20000000f00 */
[----:B------:R-:W-:-:S05]  /*29750*/  BRA `(.L_x_3162) ;  /* 0xffff3cd000007947 */ /* 0x000fca000383ffff */
.L_x_3035:
[----:B------:R-:W-:Y:S01]  /*29760*/  MOV R2, 0x2 ;  /* 0x0000000200027802 */ /* 0x000fe20000000f00 */
[----:B------:R-:W-:Y:S01]  /*29770*/  IMAD.MOV.U32 R217, RZ, RZ, R164 ;  /* 0x000000ffffd97224 */ /* 0x000fe200078e00a4 */
[----:B------:R-:W-:Y:S01]  /*29780*/  MOV R3, 0x297b0 ;  /* 0x000297b000037802 */ /* 0x000fe20000000f00 */
[----:B------:R-:W-:Y:S02]  /*29790*/  IMAD.MOV.U32 R218, RZ, RZ, 0x1c1f ;  /* 0x00001c1fffda7424 */ /* 0x000fe400078e00ff */
[----:B-12---:R-:W-:Y:S05]  /*297a0*/  CALL.REL.NOINC `($__internal_39_$__cuda_sm70_shflsync_idx_p) ;  /* 0x00001d0000007944 */ /* 0x006fea0003c00000 */
[----:B------:R-:W-:Y:S01]  /*297b0*/  MOV R94, R218 ;  /* 0x000000da005e7202 */ /* 0x000fe20000000f00 */
[----:B------:R-:W-:-:S05]  /*297c0*/  BRA `(.L_x_3163) ;  /* 0xffff3e8000007947 */ /* 0x000fca000383ffff */
.L_x_3040:
[----:B------:R-:W-:Y:S01]  /*297d0*/  MOV R2, 0x3 ;  /* 0x0000000300027802 */ /* 0x000fe20000000f00 */
[----:B------:R-:W-:Y:S01]  /*297e0*/  IMAD.MOV.U32 R217, RZ, RZ, R164 ;  /* 0x000000ffffd97224 */ /* 0x000fe200078e00a4 */
[----:B------:R-:W-:Y:S01]  /*297f0*/  MOV R3, 0x29820 ;  /* 0x0002982000037802 */ /* 0x000fe20000000f00 */
[----:B------:R-:W-:Y:S02]  /*29800*/  IMAD.MOV.U32 R218, RZ, RZ, 0x1c1f ;  /* 0x00001c1fffda7424 */ /* 0x000fe400078e00ff */
[----:B-123--:R-:W-:Y:S05]  /*29810*/  CALL.REL.NOINC `($__internal_39_$__cuda_sm70_shflsync_idx_p) ;  /* 0x00001c9000007944 */ /* 0x00efea0003c00000 */
[----:B------:R-:W-:Y:S01]  /*29820*/  MOV R3, R218 ;  /* 0x000000da00037202 */ /* 0x000fe20000000f00 */
[----:B------:R-:W-:-:S05]  /*29830*/  BRA `(.L_x_3164) ;  /* 0xffff54d000007947 */ /* 0x000fca000383ffff */
.L_x_3045:
[----:B------:R-:W-:Y:S02]  /*29840*/  MOV R0, 0x2 ;  /* 0x0000000200007802 */ /* 0x000fe40000000f00 */
[----:B------:R-:W-:Y:S02]  /*29850*/  MOV R2, 0x29870 ;  /* 0x0002987000027802 */ /* 0x000fe40000000f00 */
[----:B--234-:R-:W-:Y:S05]  /*29860*/  CALL.REL.NOINC `($__internal_38_$__cuda_sm70_shflsync_bfly_p) ;  /* 0x00001be000007944 */ /* 0x01cfea0003c00000 */
[----:B------:R-:W-:-:S05]  /*29870*/  BRA `(.L_x_3165) ;  /* 0xffff60a000007947 */ /* 0x000fca000383ffff */
.L_x_3046:
        /* <DEDUP_REMOVED lines=28> */
[----:B------:R-:W-:Y:S03]  /*29a40*/  MOV R2, 0x29a70 ;  /* 0x00029a7000027802 */ /* 0x000fe60000000f00 */
[----:B------:R-:W-:Y:S02]  /*29a50*/  IMAD.MOV.U32 R84, RZ, RZ, R4 ;  /* 0x000000ffff547224 */ /* 0x000fe400078e0004 */
[----:B------:R-:W-:Y:S05]  /*29a60*/  CALL.REL.NOINC `($__internal_38_$__cuda_sm70_shflsync_bfly_p) ;  /* 0x000019e000007944 */ /* 0x000fea0003c00000 */
[----:B------:R-:W-:-:S05]  /*29a70*/  BRA `(.L_x_3166) ;  /* 0xffff5f9000007947 */ /* 0x000fca000383ffff */
.L_x_3048:
[----:B------:R-:W-:Y:S01]  /*29a80*/  IMAD.MOV.U32 R84, RZ, RZ, R229 ;  /* 0x000000ffff547224 */ /* 0x000fe200078e00e5 */
[----:B------:R-:W-:-:S02]  /*29a90*/  MOV R0, 0x2 ;  /* 0x0000000200007802 */ /* 0x000fc40000000f00 */
[----:B------:R-:W-:Y:S02]  /*29aa0*/  MOV R2, 0x29ac0 ;  /* 0x00029ac000027802 */ /* 0x000fe40000000f00 */
[----:B-1----:R-:W-:Y:S05]  /*29ab0*/  CALL.REL.NOINC `($__internal_38_$__cuda_sm70_shflsync_bfly_p) ;  /* 0x0000199000007944 */ /* 0x002fea0003c00000 */
[----:B------:R-:W-:Y:S05]  /*29ac0*/  BRA `(.L_x_3167) ;  /* 0xffff7da000007947 */ /* 0x000fea000383ffff */
.L_x_3049:
[----:B------:R-:W-:Y:S01]  /*29ad0*/  IMAD.MOV.U32 R84, RZ, RZ, R4 ;  /* 0x000000ffff547224 */ /* 0x000fe200078e0004 */
[----:B------:R-:W-:Y:S02]  /*29ae0*/  MOV R0, 0x1 ;  /* 0x0000000100007802 */ /* 0x000fe40000000f00 */
[----:B------:R-:W-:Y:S02]  /*29af0*/  MOV R2, 0x29b10 ;  /* 0x00029b1000027802 */ /* 0x000fe40000000f00 */
[----:B-12---:R-:W-:Y:S05]  /*29b00*/  CALL.REL.NOINC `($__internal_38_$__cuda_sm70_shflsync_bfly_p) ;  /* 0x0000194000007944 */ /* 0x006fea0003c00000 */
[----:B------:R-:W-:Y:S01]  /*29b10*/  FADD.FTZ R4, R4, R0 ;  /* 0x0000000004047221 */ /* 0x000fe20000010000 */
[----:B------:R-:W-:Y:S02]  /*29b20*/  MOV R84, R227 ;  /* 0x000000e300547202 */ /* 0x000fe40000000f00 */
[----:B------:R-:W-:Y:S02]  /*29b30*/  MOV R0, 0x2 ;  /* 0x0000000200007802 */ /* 0x000fe40000000f00 */
[----:B------:R-:W-:Y:S02]  /*29b40*/  MOV R2, 0x29b60 ;  /* 0x00029b6000027802 */ /* 0x000fe40000000f00 */
[----:B------:R-:W-:Y:S05]  /*29b50*/  CALL.REL.NOINC `($__internal_38_$__cuda_sm70_shflsync_bfly_p) ;  /* 0x000018f000007944 */ /* 0x000fea0003c00000 */
[----:B------:R-:W-:Y:S01]  /*29b60*/  FADD.FTZ R6, R227, R0 ;  /* 0x00000000e3067221 */ /* 0x000fe20000010000 */
[----:B------:R-:W-:Y:S02]  /*29b70*/  MOV R0, 0x1 ;  /* 0x0000000100007802 */ /* 0x000fe40000000f00 */
[----:B------:R-:W-:-:S02]  /*29b80*/  MOV R2, 0x29bb0 ;  /* 0x00029bb000027802 */ /* 0x000fc40000000f00 */
[----:B------:R-:W-:Y:S02]  /*29b90*/  MOV R84, R6 ;  /* 0x0000000600547202 */ /* 0x000fe40000000f00 */
[----:B------:R-:W-:Y:S05]  /*29ba0*/  CALL.REL.NOINC `($__internal_38_$__cuda_sm70_shflsync_bfly_p) ;  /* 0x000018a000007944 */ /* 0x000fea0003c00000 */
[----:B------:R-:W-:Y:S01]  /*29bb0*/  FADD.FTZ R6, R6, R0 ;  /* 0x0000000006067221 */ /* 0x000fe20000010000 */
[----:B------:R-:W-:Y:S02]  /*29bc0*/  MOV R84, R246 ;  /* 0x000000f600547202 */ /* 0x000fe40000000f00 */
[----:B------:R-:W-:Y:S02]  /*29bd0*/  MOV R0, 0x2 ;  /* 0x0000000200007802 */ /* 0x000fe40000000f00 */
[----:B------:R-:W-:Y:S02]  /*29be0*/  MOV R2, 0x29c00 ;  /* 0x00029c0000027802 */ /* 0x000fe40000000f00 */
[----:B------:R-:W-:Y:S05]  /*29bf0*/  CALL.REL.NOINC `($__internal_38_$__cuda_sm70_shflsync_bfly_p) ;  /* 0x0000185000007944 */ /* 0x000fea0003c00000 */
[----:B------:R-:W-:Y:S01]  /*29c00*/  FADD.FTZ R5, R246, R0 ;  /* 0x00000000f6057221 */ /* 0x000fe20000010000 */
[----:B------:R-:W-:Y:S02]  /*29c10*/  MOV R0, 0x1 ;  /* 0x0000000100007802 */ /* 0x000fe40000000f00 */
[----:B------:R-:W-:Y:S02]  /*29c20*/  MOV R2, 0x29c50 ;  /* 0x00029c5000027802 */ /* 0x000fe40000000f00 */
[----:B------:R-:W-:-:S02]  /*29c30*/  MOV R84, R5 ;  /* 0x0000000500547202 */ /* 0x000fc40000000f00 */
[----:B------:R-:W-:Y:S05]  /*29c40*/  CALL.REL.NOINC `($__internal_38_$__cuda_sm70_shflsync_bfly_p) ;  /* 0x0000180000007944 */ /* 0x000fea0003c00000 */
[----:B------:R-:W-:Y:S01]  /*29c50*/  FADD.FTZ R5, R5, R0 ;  /* 0x0000000005057221 */ /* 0x000fe20000010000 */
[----:B------:R-:W-:-:S02]  /*29c60*/  MOV R84, R247 ;  /* 0x000000f700547202 */ /* 0x000fc40000000f00 */
[----:B------:R-:W-:Y:S02]  /*29c70*/  MOV R0, 0x2 ;  /* 0x0000000200007802 */ /* 0x000fe40000000f00 */
[----:B------:R-:W-:Y:S02]  /*29c80*/  MOV R2, 0x29ca0 ;  /* 0x00029ca000027802 */ /* 0x000fe40000000f00 */
[----:B------:R-:W-:Y:S05]  /*29c90*/  CALL.REL.NOINC `($__internal_38_$__cuda_sm70_shflsync_bfly_p) ;  /* 0x000017b000007944 */ /* 0x000fea0003c00000 */
[----:B------:R-:W-:Y:S01]  /*29ca0*/  FADD.FTZ R7, R247, R0 ;  /* 0x00000000f7077221 */ /* 0x000fe20000010000 */
[----:B------:R-:W-:Y:S02]  /*29cb0*/  MOV R0, 0x1 ;  /* 0x0000000100007802 */ /* 0x000fe40000000f00 */
[----:B------:R-:W-:Y:S02]  /*29cc0*/  MOV R2, 0x29cf0 ;  /* 0x00029cf000027802 */ /* 0x000fe40000000f00 */
[----:B------:R-:W-:Y:S02]  /*29cd0*/  MOV R84, R7 ;  /* 0x0000000700547202 */ /* 0x000fe40000000f00 */
[----:B------:R-:W-:Y:S05]  /*29ce0*/  CALL.REL.NOINC `($__internal_38_$__cuda_sm70_shflsync_bfly_p) ;  /* 0x0000176000007944 */ /* 0x000fea0003c00000 */
[----:B------:R-:W-:Y:S01]  /*29cf0*/  MOV R8, R0 ;  /* 0x0000000000087202 */ /* 0x000fe20000000f00 */
[----:B------:R-:W-:Y:S05]  /*29d00*/  BRA `(.L_x_3168) ;  /* 0xffff7c5000007947 */ /* 0x000fea000383ffff */
.L_x_3056:
[----:B-1-34-:R-:W-:Y:S01]  /*29d10*/  IMAD.MOV.U32 R217, RZ, RZ, R5 ;  /* 0x000000ffffd97224 */ /* 0x01afe200078e0005 */
[----:B------:R-:W-:Y:S01]  /*29d20*/  MOV R2, RZ ;  /* 0x000000ff00027202 */ /* 0x000fe20000000f00 */
[----:B------:R-:W-:Y:S01]  /*29d30*/  IMAD.MOV.U32 R218, RZ, RZ, 0x181f ;  /* 0x0000181fffda7424 */ /* 0x000fe200078e00ff */
[----:B------:R-:W-:-:S02]  /*29d40*/  MOV R3, 0x29d60 ;  /* 0x00029d6000037802 */ /* 0x000fc40000000f00 */
[----:B------:R-:W-:Y:S05]  /*29d50*/  CALL.REL.NOINC `($__internal_39_$__cuda_sm70_shflsync_idx_p) ;  /* 0x0000175000007944 */ /* 0x000fea0003c00000 */
[----:B------:R-:W-:Y:S01]  /*29d60*/  MOV R7, R218 ;  /* 0x000000da00077202 */ /* 0x000fe20000000f00 */
[----:B------:R-:W-:Y:S05]  /*29d70*/  BRA `(.L_x_3169) ;  /* 0xffff926000007947 */ /* 0x000fea000383ffff */
.L_x_3057:
[----:B------:R-:W-:Y:S01]  /*29d80*/  IMAD.MOV.U32 R217, RZ, RZ, R6 ;  /* 0x000000ffffd97224 */ /* 0x000fe200078e0006 */
[----:B------:R-:W-:Y:S01]  /*29d90*/  MOV R2, RZ ;  /* 0x000000ff00027202 */ /* 0x000fe20000000f00 */
[----:B------:R-:W-:Y:S01]  /*29da0*/  IMAD.MOV.U32 R218, RZ, RZ, 0x181f ;  /* 0x0000181fffda7424 */ /* 0x000fe200078e00ff */
[----:B------:R-:W-:-:S02]  /*29db0*/  MOV R3, 0x29dd0 ;  /* 0x00029dd000037802 */ /* 0x000fc40000000f00 */
[----:B-12---:R-:W-:Y:S05]  /*29dc0*/  CALL.REL.NOINC `($__internal_39_$__cuda_sm70_shflsync_idx_p) ;  /* 0x000016e000007944 */ /* 0x006fea0003c00000 */
[----:B------:R-:W-:Y:S01]  /*29dd0*/  MOV R2, R218 ;  /* 0x000000da00027202 */ /* 0x000fe20000000f00 */
[----:B------:R-:W-:Y:S05]  /*29de0*/  BRA `(.L_x_3170) ;  /* 0xffff921000007947 */ /* 0x000fea000383ffff */
.L_x_3058:
[----:B------:R-:W-:Y:S01]  /*29df0*/  IMAD.MOV.U32 R217, RZ, RZ, R5 ;  /* 0x000000ffffd97224 */ /* 0x000fe200078e0005 */
[----:B--2---:R-:W-:Y:S01]  /*29e00*/  MOV R2, 0x1 ;  /* 0x0000000100027802 */ /* 0x004fe20000000f00 */
[----:B------:R-:W-:Y:S01]  /*29e10*/  IMAD.MOV.U32 R218, RZ, RZ, 0x181f ;  /* 0x0000181fffda7424 */ /* 0x000fe200078e00ff */
[----:B------:R-:W-:-:S02]  /*29e20*/  MOV R3, 0x29e40 ;  /* 0x00029e4000037802 */ /* 0x000fc40000000f00 */
[----:B-1-3--:R-:W-:Y:S05]  /*29e30*/  CALL.REL.NOINC `($__internal_39_$__cuda_sm70_shflsync_idx_p) ;  /* 0x0000167000007944 */ /* 0x00afea0003c00000 */
        /* <DEDUP_REMOVED lines=8> */
.L_x_3059:
[----:B------:R-:W-:Y:S01]  /*29ec0*/  IMAD.MOV.U32 R217, RZ, RZ, R5 ;  /* 0x000000ffffd97224 */ /* 0x000fe200078e0005 */
[----:B-1----:R-:W-:Y:S01]  /*29ed0*/  MOV R2, 0x2 ;  /* 0x0000000200027802 */ /* 0x002fe20000000f00 */
[----:B------:R-:W-:Y:S01]  /*29ee0*/  IMAD.MOV.U32 R218, RZ, RZ, 0x181f ;  /* 0x0000181fffda7424 */ /* 0x000fe200078e00ff */
[----:B------:R-:W-:Y:S02]  /*29ef0*/  MOV R3, 0x29f10 ;  /* 0x00029f1000037802 */ /* 0x000fe40000000f00 */
[----:B---34-:R-:W-:Y:S05]  /*29f00*/  CALL.REL.NOINC `($__internal_39_$__cuda_sm70_shflsync_idx_p) ;  /* 0x000015a000007944 */ /* 0x018fea0003c00000 */
[----:B------:R-:W-:Y:S01]  /*29f10*/  MOV R7, R218 ;  /* 0x000000da00077202 */ /* 0x000fe20000000f00 */
[----:B------:R-:W-:Y:S05]  /*29f20*/  BRA `(.L_x_3172) ;  /* 0xffff91b000007947 */ /* 0x000fea000383ffff */
.L_x_3060:
[----:B------:R-:W-:Y:S01]  /*29f30*/  IMAD.MOV.U32 R217, RZ, RZ, R6 ;  /* 0x000000ffffd97224 */ /* 0x000fe200078e0006 */
[----:B-1----:R-:W-:Y:S01]  /*29f40*/  MOV R2, 0x2 ;  /* 0x0000000200027802 */ /* 0x002fe20000000f00 */
[----:B------:R-:W-:Y:S01]  /*29f50*/  IMAD.MOV.U32 R218, RZ, RZ, 0x181f ;  /* 0x0000181fffda7424 */ /* 0x000fe200078e00ff */
[----:B------:R-:W-:Y:S02]  /*29f60*/  MOV R3, 0x29f80 ;  /* 0x00029f8000037802 */ /* 0x000fe40000000f00 */
[----:B--234-:R-:W-:Y:S05]  /*29f70*/  CALL.REL.NOINC `($__internal_39_$__cuda_sm70_shflsync_idx_p) ;  /* 0x0000153000007944 */ /* 0x01cfea0003c00000 */
[----:B------:R-:W-:Y:S01]  /*29f80*/  MOV R2, R218 ;  /* 0x000000da00027202 */ /* 0x000fe20000000f00 */
[----:B------:R-:W-:Y:S05]  /*29f90*/  BRA `(.L_x_3173) ;  /* 0xffff916000007947 */ /* 0x000fea000383ffff */
.L_x_3061:
[----:B------:R-:W-:Y:S01]  /*29fa0*/  IMAD.MOV.U32 R217, RZ, RZ, R5 ;  /* 0x000000ffffd97224 */ /* 0x000fe200078e0005 */
[----:B--2---:R-:W-:Y:S01]  /*29fb0*/  MOV R2, 0x3 ;  /* 0x0000000300027802 */ /* 0x004fe20000000f00 */
[----:B------:R-:W-:Y:S01]  /*29fc0*/  IMAD.MOV.U32 R218, RZ, RZ, 0x181f ;  /* 0x0000181fffda7424 */ /* 0x000fe200078e00ff */
[----:B------:R-:W-:-:S02]  /*29fd0*/  MOV R3, 0x29ff0 ;  /* 0x00029ff000037802 */ /* 0x000fc40000000f00 */
[----:B-1-34-:R-:W-:Y:S05]  /*29fe0*/  CALL.REL.NOINC `($__internal_39_$__cuda_sm70_shflsync_idx_p) ;  /* 0x000014c000007944 */ /* 0x01afea0003c00000 */
        /* <DEDUP_REMOVED lines=8> */
.L_x_3062:
[----:B------:R-:W-:Y:S01]  /*2a070*/  IMAD.MOV.U32 R217, RZ, RZ, R5 ;  /* 0x000000ffffd97224 */ /* 0x000fe200078e0005 */
[----:B--2---:R-:W-:Y:S01]  /*2a080*/  MOV R2, 0x4 ;  /* 0x0000000400027802 */ /* 0x004fe20000000f00 */
[----:B------:R-:W-:Y:S01]  /*2a090*/  IMAD.MOV.U32 R218, RZ, RZ, 0x181f ;  /* 0x0000181fffda7424 */ /* 0x000fe200078e00ff */
[----:B------:R-:W-:Y:S02]  /*2a0a0*/  MOV R3, 0x2a0c0 ;  /* 0x0002a0c000037802 */ /* 0x000fe40000000f00 */
[----:B-1-34-:R-:W-:Y:S05]  /*2a0b0*/  CALL.REL.NOINC `($__internal_39_$__cuda_sm70_shflsync_idx_p) ;  /* 0x000013f000007944 */ /* 0x01afea0003c00000 */
[----:B------:R-:W-:Y:S01]  /*2a0c0*/  MOV R7, R218 ;  /* 0x000000da00077202 */ /* 0x000fe20000000f00 */
[----:B------:R-:W-:Y:S05]  /*2a0d0*/  BRA `(.L_x_3175) ;  /* 0xffff911000007947 */ /* 0x000fea000383ffff */
.L_x_3063:
[----:B------:R-:W-:Y:S01]  /*2a0e0*/  IMAD.MOV.U32 R217, RZ, RZ, R6 ;  /* 0x000000ffffd97224 */ /* 0x000fe200078e0006 */
[----:B--2---:R-:W-:Y:S01]  /*2a0f0*/  MOV R2, 0x4 ;  /* 0x0000000400027802 */ /* 0x004fe20000000f00 */
[----:B------:R-:W-:Y:S01]  /*2a100*/  IMAD.MOV.U32 R218, RZ, RZ, 0x181f ;  /* 0x0000181fffda7424 */ /* 0x000fe200078e00ff */
[----:B------:R-:W-:Y:S02]  /*2a110*/  MOV R3, 0x2a130 ;  /* 0x0002a13000037802 */ /* 0x000fe40000000f00 */
[----:B-1-34-:R-:W-:Y:S05]  /*2a120*/  CALL.REL.NOINC `($__internal_39_$__cuda_sm70_shflsync_idx_p) ;  /* 0x0000138000007944 */ /* 0x01afea0003c00000 */
[----:B------:R-:W-:Y:S01]  /*2a130*/  MOV R2, R218 ;  /* 0x000000da00027202 */ /* 0x000fe20000000f00 */
[----:B------:R-:W-:Y:S05]  /*2a140*/  BRA `(.L_x_3176) ;  /* 0xffff90c000007947 */ /* 0x000fea000383ffff */
.L_x_3064:
[----:B------:R-:W-:Y:S01]  /*2a150*/  IMAD.MOV.U32 R217, RZ, RZ, R5 ;  /* 0x000000ffffd97224 */ /* 0x000fe200078e0005 */
[----:B-1----:R-:W-:Y:S01]  /*2a160*/  MOV R2, 0x5 ;  /* 0x0000000500027802 */ /* 0x002fe20000000f00 */
[----:B------:R-:W-:Y:S01]  /*2a170*/  IMAD.MOV.U32 R218, RZ, RZ, 0x181f ;  /* 0x0000181fffda7424 */ /* 0x000fe200078e00ff */
[----:B------:R-:W-:-:S02]  /*2a180*/  MOV R3, 0x2a1a0 ;  /* 0x0002a1a000037802 */ /* 0x000fc40000000f00 */
[----:B--234-:R-:W-:Y:S05]  /*2a190*/  CALL.REL.NOINC `($__internal_39_$__cuda_sm70_shflsync_idx_p) ;  /* 0x0000131000007944 */ /* 0x01cfea0003c00000 */
        /* <DEDUP_REMOVED lines=8> */
.L_x_3065:
[----:B------:R-:W-:Y:S01]  /*2a220*/  IMAD.MOV.U32 R217, RZ, RZ, R5 ;  /* 0x000000ffffd97224 */ /* 0x000fe200078e0005 */
[----:B--2---:R-:W-:Y:S01]  /*2a230*/  MOV R2, 0x6 ;  /* 0x0000000600027802 */ /* 0x004fe20000000f00 */
[----:B------:R-:W-:Y:S01]  /*2a240*/  IMAD.MOV.U32 R218, RZ, RZ, 0x181f ;  /* 0x0000181fffda7424 */ /* 0x000fe200078e00ff */
[----:B------:R-:W-:Y:S02]  /*2a250*/  MOV R3, 0x2a270 ;  /* 0x0002a27000037802 */ /* 0x000fe40000000f00 */
[----:B-1--4-:R-:W-:Y:S05]  /*2a260*/  CALL.REL.NOINC `($__internal_39_$__cuda_sm70_shflsync_idx_p) ;  /* 0x0000124000007944 */ /* 0x012fea0003c00000 */
[----:B------:R-:W-:Y:S01]  /*2a270*/  MOV R7, R218 ;  /* 0x000000da00077202 */ /* 0x000fe20000000f00 */
[----:B------:R-:W-:Y:S05]  /*2a280*/  BRA `(.L_x_3178) ;  /* 0xffff907000007947 */ /* 0x000fea000383ffff */
.L_x_3066:
[----:B------:R-:W-:Y:S01]  /*2a290*/  IMAD.MOV.U32 R217, RZ, RZ, R6 ;  /* 0x000000ffffd97224 */ /* 0x000fe200078e0006 */
[----:B--2---:R-:W-:Y:S01]  /*2a2a0*/  MOV R2, 0x6 ;  /* 0x0000000600027802 */ /* 0x004fe20000000f00 */
[----:B------:R-:W-:Y:S01]  /*2a2b0*/  IMAD.MOV.U32 R218, RZ, RZ, 0x181f ;  /* 0x0000181fffda7424 */ /* 0x000fe200078e00ff */
[----:B------:R-:W-:Y:S02]  /*2a2c0*/  MOV R3, 0x2a2e0 ;  /* 0x0002a2e000037802 */ /* 0x000fe40000000f00 */
[----:B-1-34-:R-:W-:Y:S05]  /*2a2d0*/  CALL.REL.NOINC `($__internal_39_$__cuda_sm70_shflsync_idx_p) ;  /* 0x000011d000007944 */ /* 0x01afea0003c00000 */
[----:B------:R-:W-:Y:S01]  /*2a2e0*/  MOV R2, R218 ;  /* 0x000000da00027202 */ /* 0x000fe20000000f00 */
[----:B------:R-:W-:Y:S05]  /*2a2f0*/  BRA `(.L_x_3179) ;  /* 0xffff902000007947 */ /* 0x000fea000383ffff */
.L_x_3067:
[----:B------:R-:W-:Y:S01]  /*2a300*/  IMAD.MOV.U32 R217, RZ, RZ, R5 ;  /* 0x000000ffffd97224 */ /* 0x000fe200078e0005 */
[----:B-1----:R-:W-:Y:S01]  /*2a310*/  MOV R2, 0x7 ;  /* 0x0000000700027802 */ /* 0x002fe20000000f00 */
[----:B------:R-:W-:Y:S01]  /*2a320*/  IMAD.MOV.U32 R218, RZ, RZ, 0x181f ;  /* 0x0000181fffda7424 */ /* 0x000fe200078e00ff */
[----:B------:R-:W-:-:S02]  /*2a330*/  MOV R3, 0x2a350 ;  /* 0x0002a35000037802 */ /* 0x000fc40000000f00 */
[----:B--2-4-:R-:W-:Y:S05]  /*2a340*/  CALL.REL.NOINC `($__internal_39_$__cuda_sm70_shflsync_idx_p) ;  /* 0x0000116000007944 */ /* 0x014fea0003c00000 */
        /* <DEDUP_REMOVED lines=8> */
.L_x_3069:
[----:B------:R-:W-:Y:S01]  /*2a3d0*/  IMAD.MOV.U32 R217, RZ, RZ, R5 ;  /* 0x000000ffffd97224 */ /* 0x000fe200078e0005 */
[----:B------:R-:W-:Y:S01]  /*2a3e0*/  MOV R2, RZ ;  /* 0x000000ff00027202 */ /* 0x000fe20000000f00 */
[----:B------:R-:W-:Y:S01]  /*2a3f0*/  IMAD.MOV.U32 R218, RZ, RZ, 0x1c1f ;  /* 0x00001c1fffda7424 */ /* 0x000fe200078e00ff */
[----:B------:R-:W-:Y:S02]  /*2a400*/  MOV R3, 0x2a420 ;  /* 0x0002a42000037802 */ /* 0x000fe40000000f00 */
[----:B------:R-:W-:Y:S05]  /*2a410*/  CALL.REL.NOINC `($__internal_39_$__cuda_sm70_shflsync_idx_p) ;  /* 0x0000109000007944 */ /* 0x000fea0003c00000 */
[----:B------:R-:W-:Y:S01]  /*2a420*/  MOV R4, R218 ;  /* 0x000000da00047202 */ /* 0x000fe20000000f00 */
[----:B------:R-:W-:Y:S05]  /*2a430*/  BRA `(.L_x_3181) ;  /* 0xffff91e000007947 */ /* 0x000fea000383ffff */
.L_x_3070:
[----:B------:R-:W-:Y:S01]  /*2a440*/  IMAD.MOV.U32 R217, RZ, RZ, R12 ;  /* 0x000000ffffd97224 */ /* 0x000fe200078e000c */
[----:B------:R-:W-:Y:S01]  /*2a450*/  MOV R2, RZ ;  /* 0x000000ff00027202 */ /* 0x000fe20000000f00 */
[----:B------:R-:W-:Y:S01]  /*2a460*/  IMAD.MOV.U32 R218, RZ, RZ, 0x1c1f ;  /* 0x00001c1fffda7424 */ /* 0x000fe200078e00ff */
[----:B------:R-:W-:Y:S02]  /*2a470*/  MOV R3, 0x2a490 ;  /* 0x0002a49000037802 */ /* 0x000fe40000000f00 */
[----:B-12---:R-:W-:Y:S05]  /*2a480*/  CALL.REL.NOINC `($__internal_39_$__cuda_sm70_shflsync_idx_p) ;  /* 0x0000102000007944 */ /* 0x006fea0003c00000 */
[----:B------:R-:W-:Y:S01]  /*2a490*/  MOV R0, R218 ;  /* 0x000000da00007202 */ /* 0x000fe20000000f00 */
[----:B------:R-:W-:Y:S05]  /*2a4a0*/  BRA `(.L_x_3182) ;  /* 0xffff919000007947 */ /* 0x000fea000383ffff */
.L_x_3073:
[----:B------:R-:W-:Y:S01]  /*2a4b0*/  IMAD.MOV.U32 R217, RZ, RZ, R5 ;  /* 0x000000ffffd97224 */ /* 0x000fe200078e0005 */
[----:B---3--:R-:W-:Y:S01]  /*2a4c0*/  MOV R2, 0x1 ;  /* 0x0000000100027802 */ /* 0x008fe20000000f00 */
        /* <DEDUP_REMOVED lines=11> */
.L_x_3076:
[----:B------:R-:W-:Y:S01]  /*2a580*/  IMAD.MOV.U32 R217, RZ, RZ, R5 ;  /* 0x000000ffffd97224 */ /* 0x000fe200078e0005 */
[----:B--23--:R-:W-:Y:S01]  /*2a590*/  MOV R2, 0x2 ;  /* 0x0000000200027802 */ /* 0x00cfe20000000f00 */
[----:B------:R-:W-:Y:S01]  /*2a5a0*/  IMAD.MOV.U32 R218, RZ, RZ, 0x1c1f ;  /* 0x00001c1fffda7424 */ /* 0x000fe200078e00ff */
[----:B------:R-:W-:Y:S02]  /*2a5b0*/  MOV R3, 0x2a5d0 ;  /* 0x0002a5d000037802 */ /* 0x000fe40000000f00 */
[----:B-1--4-:R-:W-:Y:S05]  /*2a5c0*/  CALL.REL.NOINC `($__internal_39_$__cuda_sm70_shflsync_idx_p) ;  /* 0x00000ee000007944 */ /* 0x012fea0003c00000 */
[----:B------:R-:W-:Y:S01]  /*2a5d0*/  MOV R4, R218 ;  /* 0x000000da00047202 */ /* 0x000fe20000000f00 */
[----:B------:R-:W-:Y:S05]  /*2a5e0*/  BRA `(.L_x_3184) ;  /* 0xffff970000007947 */ /* 0x000fea000383ffff */
.L_x_3077:
[----:B------:R-:W-:Y:S01]  /*2a5f0*/  IMAD.MOV.U32 R217, RZ, RZ, R12 ;  /* 0x000000ffffd97224 */ /* 0x000fe200078e000c */
[----:B--23--:R-:W-:Y:S01]  /*2a600*/  MOV R2, 0x2 ;  /* 0x0000000200027802 */ /* 0x00cfe20000000f00 */
[----:B------:R-:W-:Y:S01]  /*2a610*/  IMAD.MOV.U32 R218, RZ, RZ, 0x1c1f ;  /* 0x00001c1fffda7424 */ /* 0x000fe200078e00ff */
[----:B------:R-:W-:Y:S02]  /*2a620*/  MOV R3, 0x2a640 ;  /* 0x0002a64000037802 */ /* 0x000fe40000000f00 */
[----:B-1--4-:R-:W-:Y:S05]  /*2a630*/  CALL.REL.NOINC `($__internal_39_$__cuda_sm70_shflsync_idx_p) ;  /* 0x00000e7000007944 */ /* 0x012fea0003c00000 */
[----:B------:R-:W-:Y:S01]  /*2a640*/  MOV R0, R218 ;  /* 0x000000da00007202 */ /* 0x000fe20000000f00 */
[----:B------:R-:W-:Y:S05]  /*2a650*/  BRA `(.L_x_3185) ;  /* 0xffff96b000007947 */ /* 0x000fea000383ffff */
.L_x_3080:
[----:B------:R-:W-:Y:S01]  /*2a660*/  IMAD.MOV.U32 R217, RZ, RZ, R5 ;  /* 0x000000ffffd97224 */ /* 0x000fe200078e0005 */
[----:B--23--:R-:W-:Y:S01]  /*2a670*/  MOV R2, 0x3 ;  /* 0x0000000300027802 */ /* 0x00cfe20000000f00 */
[----:B------:R-:W-:Y:S01]  /*2a680*/  IMAD.MOV.U32 R218, RZ, RZ, 0x1c1f ;  /* 0x00001c1fffda7424 */ /* 0x000fe200078e00ff */
[----:B------:R-:W-:-:S02]  /*2a690*/  MOV R3, 0x2a6b0 ;  /* 0x0002a6b000037802 */ /* 0x000fc40000000f00 */
[----:B-1--4-:R-:W-:Y:S05]  /*2a6a0*/  CALL.REL.NOINC `($__internal_39_$__cuda_sm70_shflsync_idx_p) ;  /* 0x00000e0000007944 */ /* 0x012fea0003c00000 */
        /* <DEDUP_REMOVED lines=8> */
.L_x_3084:
[----:B------:R-:W-:Y:S01]  /*2a730*/  IMAD.MOV.U32 R217, RZ, RZ, R5 ;  /* 0x000000ffffd97224 */ /* 0x000fe200078e0005 */
[----:B------:R-:W-:Y:S01]  /*2a740*/  MOV R2, RZ ;  /* 0x000000ff00027202 */ /* 0x000fe20000000f00 */
[----:B------:R-:W-:Y:S01]  /*2a750*/  IMAD.MOV.U32 R218, RZ, RZ, 0x181f ;  /* 0x0000181fffda7424 */ /* 0x000fe200078e00ff */
[----:B------:R-:W-:Y:S02]  /*2a760*/  MOV R3, 0x2a780 ;  /* 0x0002a78000037802 */ /* 0x000fe40000000f00 */
[----:B------:R-:W-:Y:S05]  /*2a770*/  CALL.REL.NOINC `($__internal_39_$__cuda_sm70_shflsync_idx_p) ;  /* 0x00000d3000007944 */ /* 0x000fea0003c00000 */
[----:B------:R-:W-:Y:S01]  /*2a780*/  MOV R7, R218 ;  /* 0x000000da00077202 */ /* 0x000fe20000000f00 */
[----:B------:R-:W-:Y:S05]  /*2a790*/  BRA `(.L_x_3187) ;  /* 0xffffa3f000007947 */ /* 0x000fea000383ffff */
.L_x_3085:
[----:B------:R-:W-:Y:S01]  /*2a7a0*/  IMAD.MOV.U32 R217, RZ, RZ, R6 ;  /* 0x000000ffffd97224 */ /* 0x000fe200078e0006 */
[----:B------:R-:W-:Y:S01]  /*2a7b0*/  MOV R2, RZ ;  /* 0x000000ff00027202 */ /* 0x000fe20000000f00 */
[----:B------:R-:W-:Y:S01]  /*2a7c0*/  IMAD.MOV.U32 R218, RZ, RZ, 0x181f ;  /* 0x0000181fffda7424 */ /* 0x000fe200078e00ff */
[----:B------:R-:W-:Y:S02]  /*2a7d0*/  MOV R3, 0x2a7f0 ;  /* 0x0002a7f000037802 */ /* 0x000fe40000000f00 */
[----:B-12---:R-:W-:Y:S05]  /*2a7e0*/  CALL.REL.NOINC `($__internal_39_$__cuda_sm70_shflsync_idx_p) ;  /* 0x00000cc000007944 */ /* 0x006fea0003c00000 */
[----:B------:R-:W-:Y:S01]  /*2a7f0*/  MOV R2, R218 ;  /* 0x000000da00027202 */ /* 0x000fe20000000f00 */
[----:B------:R-:W-:Y:S05]  /*2a800*/  BRA `(.L_x_3188) ;  /* 0xffffa3a000007947 */ /* 0x000fea000383ffff */
.L_x_3086:
        /* <DEDUP_REMOVED lines=13> */
.L_x_3087:
[----:B------:R-:W-:Y:S01]  /*2a8e0*/  IMAD.MOV.U32 R217, RZ, RZ, R5 ;  /* 0x000000ffffd97224 */ /* 0x000fe200078e0005 */
[----:B-1----:R-:W-:Y:S01]  /*2a8f0*/  MOV R2, 0x2 ;  /* 0x0000000200027802 */ /* 0x002fe20000000f00 */
[----:B------:R-:W-:Y:S01]  /*2a900*/  IMAD.MOV.U32 R218, RZ, RZ, 0x181f ;  /* 0x0000181fffda7424 */ /* 0x000fe200078e00ff */
[----:B------:R-:W-:Y:S02]  /*2a910*/  MOV R3, 0x2a930 ;  /* 0x0002a93000037802 */ /* 0x000fe40000000f00 */
[----:B---34-:R-:W-:Y:S05]  /*2a920*/  CALL.REL.NOINC `($__internal_39_$__cuda_sm70_shflsync_idx_p) ;  /* 0x00000b8000007944 */ /* 0x018fea0003c00000 */
[----:B------:R-:W-:Y:S01]  /*2a930*/  MOV R7, R218 ;  /* 0x000000da00077202 */ /* 0x000fe20000000f00 */
[----:B------:R-:W-:Y:S05]  /*2a940*/  BRA `(.L_x_3190) ;  /* 0xffffa35000007947 */ /* 0x000fea000383ffff */
.L_x_3088:
[----:B------:R-:W-:Y:S01]  /*2a950*/  IMAD.MOV.U32 R217, RZ, RZ, R6 ;  /* 0x000000ffffd97224 */ /* 0x000fe200078e0006 */
[----:B-1----:R-:W-:Y:S01]  /*2a960*/  MOV R2, 0x2 ;  /* 0x0000000200027802 */ /* 0x002fe20000000f00 */
[----:B------:R-:W-:Y:S01]  /*2a970*/  IMAD.MOV.U32 R218, RZ, RZ, 0x181f ;  /* 0x0000181fffda7424 */ /* 0x000fe200078e00ff */
[----:B------:R-:W-:Y:S02]  /*2a980*/  MOV R3, 0x2a9a0 ;  /* 0x0002a9a000037802 */ /* 0x000fe40000000f00 */
[----:B--234-:R-:W-:Y:S05]  /*2a990*/  CALL.REL.NOINC `($__internal_39_$__cuda_sm70_shflsync_idx_p) ;  /* 0x00000b1000007944 */ /* 0x01cfea0003c00000 */
[----:B------:R-:W-:Y:S01]  /*2a9a0*/  MOV R2, R218 ;  /* 0x000000da00027202 */ /* 0x000fe20000000f00 */
[----:B------:R-:W-:Y:S05]  /*2a9b0*/  BRA `(.L_x_3191) ;  /* 0xffffa30000007947 */ /* 0x000fea000383ffff */
.L_x_3089:
        /* <DEDUP_REMOVED lines=13> */
.L_x_3090:
[----:B------:R-:W-:Y:S01]  /*2aa90*/  IMAD.MOV.U32 R217, RZ, RZ, R5 ;  /* 0x000000ffffd97224 */ /* 0x000fe200078e0005 */
[----:B--2---:R-:W-:Y:S01]  /*2aaa0*/  MOV R2, 0x4 ;  /* 0x0000000400027802 */ /* 0x004fe20000000f00 */
[----:B------:R-:W-:Y:S01]  /*2aab0*/  IMAD.MOV.U32 R218, RZ, RZ, 0x181f ;  /* 0x0000181fffda7424 */ /* 0x000fe200078e00ff */
[----:B------:R-:W-:Y:S02]  /*2aac0*/  MOV R3, 0x2aae0 ;  /* 0x0002aae000037802 */ /* 0x000fe40000000f00 */
[----:B-1-34-:R-:W-:Y:S05]  /*2aad0*/  CALL.REL.NOINC `($__internal_39_$__cuda_sm70_shflsync_idx_p) ;  /* 0x000009d000007944 */ /* 0x01afea0003c00000 */
[----:B------:R-:W-:Y:S01]  /*2aae0*/  MOV R7, R218 ;  /* 0x000000da00077202 */ /* 0x000fe20000000f00 */
[----:B------:R-:W-:Y:S05]  /*2aaf0*/  BRA `(.L_x_3193) ;  /* 0xffffa2b000007947 */ /* 0x000fea000383ffff */
.L_x_3091:
[----:B------:R-:W-:Y:S01]  /*2ab00*/  IMAD.MOV.U32 R217, RZ, RZ, R6 ;  /* 0x000000ffffd97224 */ /* 0x000fe200078e0006 */
[----:B--2---:R-:W-:Y:S01]  /*2ab10*/  MOV R2, 0x4 ;  /* 0x0000000400027802 */ /* 0x004fe20000000f00 */
[----:B------:R-:W-:Y:S01]  /*2ab20*/  IMAD.MOV.U32 R218, RZ, RZ, 0x181f ;  /* 0x0000181fffda7424 */ /* 0x000fe200078e00ff */
[----:B------:R-:W-:Y:S02]  /*2ab30*/  MOV R3, 0x2ab50 ;  /* 0x0002ab5000037802 */ /* 0x000fe40000000f00 */
[----:B-1-34-:R-:W-:Y:S05]  /*2ab40*/  CALL.REL.NOINC `($__internal_39_$__cuda_sm70_shflsync_idx_p) ;  /* 0x0000096000007944 */ /* 0x01afea0003c00000 */
[----:B------:R-:W-:Y:S01]  /*2ab50*/  MOV R2, R218 ;  /* 0x000000da00027202 */ /* 0x000fe20000000f00 */
[----:B------:R-:W-:Y:S05]  /*2ab60*/  BRA `(.L_x_3194) ;  /* 0xffffa26000007947 */ /* 0x000fea000383ffff */
.L_x_3092:
        /* <DEDUP_REMOVED lines=13> */
.L_x_3093:
[----:B------:R-:W-:Y:S01]  /*2ac40*/  IMAD.MOV.U32 R217, RZ, RZ, R5 ;  /* 0x000000ffffd97224 */ /* 0x000fe200078e0005 */
[----:B--2---:R-:W-:Y:S01]  /*2ac50*/  MOV R2, 0x6 ;  /* 0x0000000600027802 */ /* 0x004fe20000000f00 */
[----:B------:R-:W-:Y:S01]  /*2ac60*/  IMAD.MOV.U32 R218, RZ, RZ, 0x181f ;  /* 0x0000181fffda7424 */ /* 0x000fe200078e00ff */
[----:B------:R-:W-:Y:S02]  /*2ac70*/  MOV R3, 0x2ac90 ;  /* 0x0002ac9000037802 */ /* 0x000fe40000000f00 */
[----:B-1--4-:R-:W-:Y:S05]  /*2ac80*/  CALL.REL.NOINC `($__internal_39_$__cuda_sm70_shflsync_idx_p) ;  /* 0x0000082000007944 */ /* 0x012fea0003c00000 */
[----:B------:R-:W-:Y:S01]  /*2ac90*/  MOV R7, R218 ;  /* 0x000000da00077202 */ /* 0x000fe20000000f00 */
[----:B------:R-:W-:Y:S05]  /*2aca0*/  BRA `(.L_x_3196) ;  /* 0xffffa21000007947 */ /* 0x000fea000383ffff */
.L_x_3094:
[----:B------:R-:W-:Y:S01]  /*2acb0*/  IMAD.MOV.U32 R217, RZ, RZ, R6 ;  /* 0x000000ffffd97224 */ /* 0x000fe200078e0006 */
[----:B--2---:R-:W-:Y:S01]  /*2acc0*/  MOV R2, 0x6 ;  /* 0x0000000600027802 */ /* 0x004fe20000000f00 */
[----:B------:R-:W-:Y:S01]  /*2acd0*/  IMAD.MOV.U32 R218, RZ, RZ, 0x181f ;  /* 0x0000181fffda7424 */ /* 0x000fe200078e00ff */
[----:B------:R-:W-:Y:S02]  /*2ace0*/  MOV R3, 0x2ad00 ;  /* 0x0002ad0000037802 */ /* 0x000fe40000000f00 */
[----:B-1-34-:R-:W-:Y:S05]  /*2acf0*/  CALL.REL.NOINC `($__internal_39_$__cuda_sm70_shflsync_idx_p) ;  /* 0x000007b000007944 */ /* 0x01afea0003c00000 */
[----:B------:R-:W-:Y:S01]  /*2ad00*/  MOV R2, R218 ;  /* 0x000000da00027202 */ /* 0x000fe20000000f00 */
[----:B------:R-:W-:Y:S05]  /*2ad10*/  BRA `(.L_x_3197) ;  /* 0xffffa1c000007947 */ /* 0x000fea000383ffff */
.L_x_3095:
        /* <DEDUP_REMOVED lines=13> */
.L_x_3097:
[----:B------:R-:W-:Y:S01]  /*2adf0*/  IMAD.MOV.U32 R217, RZ, RZ, R68 ;  /* 0x000000ffffd97224 */ /* 0x000fe200078e0044 */
[----:B------:R-:W-:Y:S01]  /*2ae00*/  MOV R2, RZ ;  /* 0x000000ff00027202 */ /* 0x000fe20000000f00 */
[----:B------:R-:W-:Y:S01]  /*2ae10*/  IMAD.MOV.U32 R218, RZ, RZ, 0x1f ;  /* 0x0000001fffda7424 */ /* 0x000fe200078e00ff */
[----:B------:R-:W-:Y:S02]  /*2ae20*/  MOV R3, 0x2ae40 ;  /* 0x0002ae4000037802 */ /* 0x000fe40000000f00 */
[----:B------:R-:W-:Y:S05]  /*2ae30*/  CALL.REL.NOINC `($__internal_39_$__cuda_sm70_shflsync_idx_p) ;  /* 0x0000067000007944 */ /* 0x000fea0003c00000 */
[----:B------:R-:W-:Y:S01]  /*2ae40*/  MOV R9, R218 ;  /* 0x000000da00097202 */ /* 0x000fe20000000f00 */
[----:B------:R-:W-:Y:S05]  /*2ae50*/  BRA `(.L_x_3199) ;  /* 0xffffa25000007947 */ /* 0x000fea000383ffff */
.L_x_3098:
[----:B------:R-:W-:Y:S01]  /*2ae60*/  IMAD.MOV.U32 R217, RZ, RZ, R68 ;  /* 0x000000ffffd97224 */ /* 0x000fe200078e0044 */
[----:B------:R-:W-:Y:S01]  /*2ae70*/  MOV R2, 0x1 ;  /* 0x0000000100027802 */ /* 0x000fe20000000f00 */
[----:B------:R-:W-:Y:S01]  /*2ae80*/  IMAD.MOV.U32 R218, RZ, RZ, 0x1f ;  /* 0x0000001fffda7424 */ /* 0x000fe200078e00ff */
[----:B------:R-:W-:Y:S02]  /*2ae90*/  MOV R3, 0x2aeb0 ;  /* 0x0002aeb000037802 */ /* 0x000fe40000000f00 */
[----:B-12---:R-:W-:Y:S05]  /*2aea0*/  CALL.REL.NOINC `($__internal_39_$__cuda_sm70_shflsync_idx_p) ;  /* 0x0000060000007944 */ /* 0x006fea0003c00000 */
[----:B------:R-:W-:Y:S01]  /*2aeb0*/  MOV R8, R218 ;  /* 0x000000da00087202 */ /* 0x000fe20000000f00 */
[----:B------:R-:W-:Y:S05]  /*2aec0*/  BRA `(.L_x_3200) ;  /* 0xffffa20000007947 */ /* 0x000fea000383ffff */
.L_x_3099:
[----:B------:R-:W-:Y:S02]  /*2aed0*/  MOV R2, 0x1 ;  /* 0x0000000100027802 */ /* 0x000fe40000000f00 */
[----:B------:R-:W-:-:S02]  /*2aee0*/  MOV R3, 0x2af00 ;  /* 0x0002af0000037802 */ /* 0x000fc40000000f00 */
[----:B-1234-:R-:W-:Y:S05]  /*2aef0*/  CALL.REL.NOINC `($__internal_40_$__cuda_sm70_shflsync_up_p) ;  /* 0x0000061000007944 */ /* 0x01efea0003c00000 */
[----:B------:R-:W-:Y:S05]  /*2af00*/  BRA `(.L_x_3201) ;  /* 0xffffa2f000007947 */ /* 0x000fea000383ffff */
.L_x_3100:
[----:B------:R-:W-:Y:S02]  /*2af10*/  MOV R2, 0x2 ;  /* 0x0000000200027802 */ /* 0x000fe40000000f00 */
[----:B------:R-:W-:-:S02]  /*2af20*/  MOV R3, 0x2af40 ;  /* 0x0002af4000037802 */ /* 0x000fc40000000f00 */
[----:B--2-4-:R-:W-:Y:S05]  /*2af30*/  CALL.REL.NOINC `($__internal_40_$__cuda_sm70_shflsync_up_p) ;  /* 0x000005d000007944 */ /* 0x014fea0003c00000 */
        /* <DEDUP_REMOVED lines=24> */
.L_x_3104:
[----:B------:R-:W-:Y:S02]  /*2b0c0*/  MOV R2, 0x1 ;  /* 0x0000000100027802 */ /* 0x000fe40000000f00 */
[----:B------:R-:W-:Y:S02]  /*2b0d0*/  MOV R3, 0x2b0f0 ;  /* 0x0002b0f000037802 */ /* 0x000fe40000000f00 */
[----:B------:R-:W-:Y:S05]  /*2b0e0*/  CALL.REL.NOINC `($__internal_40_$__cuda_sm70_shflsync_up_p) ;  /* 0x0000042000007944 */ /* 0x000fea0003c00000 */
[----:B------:R-:W-:Y:S01]  /*2b0f0*/  MOV R2, R4 ;  /* 0x0000000400027202 */ /* 0x000fe20000000f00 */
[----:B------:R-:W-:Y:S05]  /*2b100*/  BRA `(.L_x_3203) ;  /* 0xffffa35000007947 */ /* 0x000fea000383ffff */
.L_x_3105:
        /* <DEDUP_REMOVED lines=27> */
.L_x_3107:
[----:B------:R-:W-:Y:S02]  /*2b2c0*/  SEL R0, RZ, 0x1, P0 ;  /* 0x00000001ff007807 */ /* 0x000fe40000000000 */
[----:B------:R-:W-:Y:S02]  /*2b2d0*/  MOV R2, 0x2b2f0 ;  /* 0x0002b2f000027802 */ /* 0x000fe40000000f00 */
[----:B-1----:R-:W-:Y:S05]  /*2b2e0*/  CALL.REL.NOINC `($__internal_41_$__cuda_sm70_votesync_ballot) ;  /* 0x0000029000007944 */ /* 0x002fea0003c00000 */
[----:B------:R-:W-:Y:S01]  /*2b2f0*/  MOV R5, R0 ;  /* 0x0000000000057202 */ /* 0x000fe20000000f00 */
[----:B------:R-:W-:Y:S05]  /*2b300*/  BRA `(.L_x_3205) ;  /* 0xffffa2e000007947 */ /* 0x000fea000383ffff */
.L_x_3108:
[----:B------:R-:W-:Y:S01]  /*2b310*/  IMAD.MOV.U32 R217, RZ, RZ, R6 ;  /* 0x000000ffffd97224 */ /* 0x000fe200078e0006 */
[----:B--2---:R-:W-:Y:S01]  /*2b320*/  MOV R2, R0 ;  /* 0x0000000000027202 */ /* 0x004fe20000000f00 */
[----:B------:R-:W-:Y:S01]  /*2b330*/  IMAD.MOV.U32 R218, RZ, RZ, 0x1f ;  /* 0x0000001fffda7424 */ /* 0x000fe200078e00ff */
[----:B------:R-:W-:Y:S02]  /*2b340*/  MOV R3, 0x2b360 ;  /* 0x0002b36000037802 */ /* 0x000fe40000000f00 */
[----:B-1----:R-:W-:Y:S05]  /*2b350*/  CALL.REL.NOINC `($__internal_39_$__cuda_sm70_shflsync_idx_p) ;  /* 0x0000015000007944 */ /* 0x002fea0003c00000 */
[----:B------:R-:W-:Y:S01]  /*2b360*/  IMAD.MOV.U32 R6, RZ, RZ, R218 ;  /* 0x000000ffff067224 */ /* 0x000fe200078e00da */
[----:B------:R-:W-:Y:S01]  /*2b370*/  MOV R2, R0 ;  /* 0x0000000000027202 */ /* 0x000fe20000000f00 */
[----:B------:R-:W-:Y:S01]  /*2b380*/  IMAD.MOV.U32 R217, RZ, RZ, R7 ;  /* 0x000000ffffd97224 */ /* 0x000fe200078e0007 */
[----:B------:R-:W-:-:S02]  /*2b390*/  MOV R218, 0x1f ;  /* 0x0000001f00da7802 */ /* 0x000fc40000000f00 */
[----:B------:R-:W-:Y:S02]  /*2b3a0*/  MOV R3, 0x2b3c0 ;  /* 0x0002b3c000037802 */ /* 0x000fe40000000f00 */
[----:B------:R-:W-:Y:S05]  /*2b3b0*/  CALL.REL.NOINC `($__internal_39_$__cuda_sm70_shflsync_idx_p) ;  /* 0x000000f000007944 */ /* 0x000fea0003c00000 */
[----:B------:R-:W-:Y:S01]  /*2b3c0*/  MOV R7, R218 ;  /* 0x000000da00077202 */ /* 0x000fe20000000f00 */
[----:B------:R-:W-:Y:S05]  /*2b3d0*/  BRA `(.L_x_3206) ;  /* 0xffffa28000007947 */ /* 0x000fea000383ffff */
.L_x_3111:
[----:B------:R-:W-:Y:S01]  /*2b3e0*/  IMAD.MOV.U32 R217, RZ, RZ, R4 ;  /* 0x000000ffffd97224 */ /* 0x000fe200078e0004 */
[----:B--2---:R-:W-:Y:S01]  /*2b3f0*/  MOV R2, R0 ;  /* 0x0000000000027202 */ /* 0x004fe20000000f00 */
[----:B------:R-:W-:Y:S01]  /*2b400*/  IMAD.MOV.U32 R218, RZ, RZ, 0x1f ;  /* 0x0000001fffda7424 */ /* 0x000fe200078e00ff */
[----:B------:R-:W-:Y:S02]  /*2b410*/  MOV R3, 0x2b430 ;  /* 0x0002b43000037802 */ /* 0x000fe40000000f00 */
[----:B-1--4-:R-:W-:Y:S05]  /*2b420*/  CALL.REL.NOINC `($__internal_39_$__cuda_sm70_shflsync_idx_p) ;  /* 0x0000008000007944 */ /* 0x012fea0003c00000 */
[----:B------:R-:W-:Y:S01]  /*2b430*/  MOV R10, R218 ;  /* 0x000000da000a7202 */ /* 0x000fe20000000f00 */
[----:B------:R-:W-:Y:S05]  /*2b440*/  BRA `(.L_x_3110) ;  /* 0xffffa27000007947 */ /* 0x000fea000383ffff */
        .weak           $__internal_38_$__cuda_sm70_shflsync_bfly_p
        .type           $__internal_38_$__cuda_sm70_shflsync_bfly_p,@function
        .size           $__internal_38_$__cuda_sm70_shflsync_bfly_p,($__internal_39_$__cuda_sm70_shflsync_idx_p - $__internal_38_$__cuda_sm70_shflsync_bfly_p)
$__internal_38_$__cuda_sm70_shflsync_bfly_p:
[----:B------:R-:W-:Y:S02]  /*2b450*/  MOV R165, 0xffffffff ;  /* 0xffffffff00a57802 */ /* 0x000fe40000000f00 */
[----:B------:R-:W-:Y:S02]  /*2b460*/  MOV R3, 0x1f ;  /* 0x0000001f00037802 */ /* 0x000fe40000000f00 */
[----:B------:R-:W-:Y:S04]  /*2b470*/  WARPSYNC R165 ;  /* 0x000000a500007348 */ /* 0x000fe80003800000 */
[----:B------:R1:W2:Y:S02]  /*2b480*/  SHFL.BFLY PT, R0, R84, R0, R3 ;  /* 0x0c00000054007389 */ /* 0x0002a400000e0003 */
[----:B-1----:R-:W-:-:S04]  /*2b490*/  MOV R3, 0x0 ;  /* 0x0000000000037802 */ /* 0x002fc80000000f00 */
[----:B--2---:R-:W-:Y:S05]  /*2b4a0*/  RET.REL.NODEC R2 `(_ZN7cutlass13device_kernelIN5flash19enable_sm80_to_sm89INS1_16FlashAttnFwdSm80INS1_25CollectiveMainloopFwdSm80ILi4ELi1ELb0EN4cute5tupleIJNS5_1CILi128EEENS7_ILi80EEENS7_ILi64EEEEEELi64ENS_6half_tEfNS_4arch4Sm80ELb0ELb1ELb0ELb1ELb1ELb1ELb1ELb1EEENS1_21CollectiveEpilogueFwdINS6_IJS8_SA_S9_EEENS6_IJNS7_ILi1EEESI_SI_EEESC_SE_Li128ELb1ELb1ELb1ELb0EEENS1_36VarlenDynamicPersistentTileSchedulerILi128ELi80ELi128ELi128ELb1ELb1ELb0ELb1ELb0ELb1EEEEEEEEEvNT_6ParamsE) ;  /* 0xfffd4b5002007950 */ /* 0x004fea0003c3ffff */
        .weak           $__internal_39_$__cuda_sm70_shflsync_idx_p
        .type           $__internal_39_$__cuda_sm70_shflsync_idx_p,@function
        .size           $__internal_39_$__cuda_sm70_shflsync_idx_p,($__internal_40_$__cuda_sm70_shflsync_up_p - $__internal_39_$__cuda_sm70_shflsync_idx_p)
$__internal_39_$__cuda_sm70_shflsync_idx_p:
[----:B------:R-:W-:-:S04]  /*2b4b0*/  MOV R219, 0xffffffff ;  /* 0xffffffff00db7802 */ /* 0x000fc80000000f00 */
[----:B------:R-:W-:Y:S04]  /*2b4c0*/  WARPSYNC R219 ;  /* 0x000000db00007348 */ /* 0x000fe80003800000 */
[----:B------:R1:W2:Y:S02]  /*2b4d0*/  SHFL.IDX PT, R218, R217, R2, R218 ;  /* 0x00000002d9da7389 */ /* 0x0002a400000e00da */
[----:B-1----:R-:W-:Y:S02]  /*2b4e0*/  MOV R2, R3 ;  /* 0x0000000300027202 */ /* 0x002fe40000000f00 */
[----:B------:R-:W-:-:S04]  /*2b4f0*/  MOV R3, 0x0 ;  /* 0x0000000000037802 */ /* 0x000fc80000000f00 */
[----:B--2---:R-:W-:Y:S05]  /*2b500*/  RET.REL.NODEC R2 `(_ZN7cutlass13device_kernelIN5flash19enable_sm80_to_sm89INS1_16FlashAttnFwdSm80INS1_25CollectiveMainloopFwdSm80ILi4ELi1ELb0EN4cute5tupleIJNS5_1CILi128EEENS7_ILi80EEENS7_ILi64EEEEEELi64ENS_6half_tEfNS_4arch4Sm80ELb0ELb1ELb0ELb1ELb1ELb1ELb1ELb1EEENS1_21CollectiveEpilogueFwdINS6_IJS8_SA_S9_EEENS6_IJNS7_ILi1EEESI_SI_EEESC_SE_Li128ELb1ELb1ELb1ELb0EEENS1_36VarlenDynamicPersistentTileSchedulerILi128ELi80ELi128ELi128ELb1ELb1ELb0ELb1ELb0ELb1EEEEEEEEEvNT_6ParamsE) ;  /* 0xfffd4af002007950 */ /* 0x004fea0003c3ffff */
        .weak           $__internal_40_$__cuda_sm70_shflsync_up_p
        .type           $__internal_40_$__cuda_sm70_shflsync_up_p,@function
        .size           $__internal_40_$__cuda_sm70_shflsync_up_p,($__internal_41_$__cuda_sm70_votesync_ballot - $__internal_40_$__cuda_sm70_shflsync_up_p)
$__internal_40_$__cuda_sm70_shflsync_up_p:
[----:B------:R-:W-:Y:S02]  /*2b510*/  IMAD.MOV.U32 R4, RZ, RZ, RZ ;  /* 0x000000ffff047224 */ /* 0x000fe400078e00ff */
[----:B------:R-:W-:-:S04]  /*2b520*/  IMAD.MOV.U32 R11, RZ, RZ, -0x1 ;  /* 0xffffffffff0b7424 */ /* 0x000fc800078e00ff */
[----:B------:R-:W-:Y:S04]  /*2b530*/  WARPSYNC R11 ;  /* 0x0000000b00007348 */ /* 0x000fe80003800000 */
[----:B------:R1:W2:Y:S02]  /*2b540*/  SHFL.UP PT, R4, R0, R2, R4 ;  /* 0x0400000200047389 */ /* 0x0002a400000e0004 */
[----:B-1----:R-:W-:Y:S02]  /*2b550*/  MOV R2, R3 ;  /* 0x0000000300027202 */ /* 0x002fe40000000f00 */
[----:B------:R-:W-:-:S04]  /*2b560*/  MOV R3, 0x0 ;  /* 0x0000000000037802 */ /* 0x000fc80000000f00 */
[----:B--2---:R-:W-:Y:S05]  /*2b570*/  RET.REL.NODEC R2 `(_ZN7cutlass13device_kernelIN5flash19enable_sm80_to_sm89INS1_16FlashAttnFwdSm80INS1_25CollectiveMainloopFwdSm80ILi4ELi1ELb0EN4cute5tupleIJNS5_1CILi128EEENS7_ILi80EEENS7_ILi64EEEEEELi64ENS_6half_tEfNS_4arch4Sm80ELb0ELb1ELb0ELb1ELb1ELb1ELb1ELb1EEENS1_21CollectiveEpilogueFwdINS6_IJS8_SA_S9_EEENS6_IJNS7_ILi1EEESI_SI_EEESC_SE_Li128ELb1ELb1ELb1ELb0EEENS1_36VarlenDynamicPersistentTileSchedulerILi128ELi80ELi128ELi128ELb1ELb1ELb0ELb1ELb0ELb1EEEEEEEEEvNT_6ParamsE) ;  /* 0xfffd4a8002007950 */ /* 0x004fea0003c3ffff */
        .weak           $__internal_41_$__cuda_sm70_votesync_ballot
        .type           $__internal_41_$__cuda_sm70_votesync_ballot,@function
        .size           $__internal_41_$__cuda_sm70_votesync_ballot,(.L_x_3870 - $__internal_41_$__cuda_sm70_votesync_ballot)
$__internal_41_$__cuda_sm70_votesync_ballot:
[----:B------:R-:W-:Y:S01]  /*2b580*/  ISETP.NE.U32.AND P0, PT, R0, 0x1, PT ;  /* 0x000000010000780c */ /* 0x000fe20003f05070 */
[----:B------:R-:W-:-:S04]  /*2b590*/  IMAD.MOV.U32 R3, RZ, RZ, -0x1 ;  /* 0xffffffffff037424 */ /* 0x000fc800078e00ff */
[----:B------:R-:W-:Y:S08]  /*2b5a0*/  WARPSYNC R3 ;  /* 0x0000000300007348 */ /* 0x000ff00003800000 */
[----:B------:R-:W-:-:S04]  /*2b5b0*/  VOTE.ANY R0, PT, !P0 ;  /* 0x0000000000007806 */ /* 0x000fc800040e0100 */
[----:B------:R-:W-:Y:S01]  /*2b5c0*/  LOP3.LUT R0, R0, R3, RZ, 0xc0, !PT ;  /* 0x0000000300007212 */ /* 0x000fe200078ec0ff */
[----:B------:R-:W-:-:S04]  /*2b5d0*/  IMAD.MOV.U32 R3, RZ, RZ, 0x0 ;  /* 0x00000000ff037424 */ /* 0x000fc800078e00ff */
[----:B------:R-:W-:Y:S05]  /*2b5e0*/  RET.REL.NODEC R2 `(_ZN7cutlass13device_kernelIN5flash19enable_sm80_to_sm89INS1_16FlashAttnFwdSm80INS1_25CollectiveMainloopFwdSm80ILi4ELi1ELb0EN4cute5tupleIJNS5_1CILi128EEENS7_ILi80EEENS7_ILi64EEEEEELi64ENS_6half_tEfNS_4arch4Sm80ELb0ELb1ELb0ELb1ELb1ELb1ELb1ELb1EEENS1_21CollectiveEpilogueFwdINS6_IJS8_SA_S9_EEENS6_IJNS7_ILi1EEESI_SI_EEESC_SE_Li128ELb1ELb1ELb1ELb0EEENS1_36VarlenDynamicPersistentTileSchedulerILi128ELi80ELi128ELi128ELb1ELb1ELb0ELb1ELb0ELb1EEEEEEEEEvNT_6ParamsE) ;  /* 0xfffd4a1002007950 */ /* 0x000fea0003c3ffff */
.L_x_3207:
        /* <DEDUP_REMOVED lines=9> */
.L_x_3870:


//--------------------- .text._ZN7cutlass13device_kernelIN5flash19enable_sm80_to_sm89INS1_16FlashAttnFwdSm80INS1_25CollectiveMainloopFwdSm80ILi4ELi1ELb0EN4cute5tupleIJNS5_1CILi128EEENS7_ILi112EEENS7_ILi64EEEEEELi64ENS_6half_tEfNS_4arch4Sm80ELb1ELb0ELb0ELb0ELb1ELb0ELb1ELb1EEENS1_21CollectiveEpilogueFwdINS6_IJS8_SA_S9_EEENS6_IJNS7_ILi1EEESI_SI_EEESC_SE_Li128ELb0ELb1ELb1ELb0EEENS1_30DynamicPersistentTileSchedulerILi128ELi128ELb1ELb1ELb0EEEEEEEEEvNT_6ParamsE --------------------------
	.section	.text._ZN7cutlass13device_kernelIN5flash19enable_sm80_to_sm89INS1_16FlashAttnFwdSm80INS1_25CollectiveMainloopFwdSm80ILi4ELi1ELb0EN4cute5tupleIJNS5_1CILi128EEENS7_ILi112EEENS7_ILi64EEEEEELi64ENS_6half_tEfNS_4arch4Sm80ELb1ELb0ELb0ELb0ELb1ELb0ELb1ELb1EEENS1_21CollectiveEpilogueFwdINS6_IJS8_SA_S9_EEENS6_IJNS7_ILi1EEESI_SI_EEESC_SE_Li128ELb0ELb1ELb1ELb0EEENS1_30DynamicPersistentTileSchedulerILi128ELi128ELb1ELb1ELb0EEEEEEEEEvNT_6ParamsE,"ax",@progbits
	.sectioninfo	@"SHI_REGISTERS=255"
	.align	128
.text._ZN7cutlass13device_kernelIN5flash19enable_sm80_to_sm89INS1_16FlashAttnFwdSm80INS1_25CollectiveMainloopFwdSm80ILi4ELi1ELb0EN4cute5tupleIJNS5_1CILi128EEENS7_ILi112EEENS7_ILi64EEEEEELi64ENS_6half_tEfNS_4arch4Sm80ELb1ELb0ELb0ELb0ELb1ELb0ELb1ELb1EEENS1_21CollectiveEpilogueFwdINS6_IJS8_SA_S9_EEENS6_IJNS7_ILi1EEESI_SI_EEESC_SE_Li128ELb0ELb1ELb1ELb0EEENS1_30DynamicPersistentTileSchedulerILi128ELi128ELb1ELb1ELb0EEEEEEEEEvNT_6ParamsE:
        .type           _ZN7cutlass13device_kernelIN5flash19enable_sm80_to_sm89INS1_16FlashAttnFwdSm80INS1_25CollectiveMainloopFwdSm80ILi4ELi1ELb0EN4cute5tupleIJNS5_1CILi128EEENS7_ILi112EEENS7_ILi64EEEEEELi64ENS_6half_tEfNS_4arch4Sm80ELb1ELb0ELb0ELb0ELb1ELb0ELb1ELb1EEENS1_21CollectiveEpilogueFwdINS6_IJS8_SA_S9_EEENS6_IJNS7_ILi1EEESI_SI_EEESC_SE_Li128ELb0ELb1ELb1ELb0EEENS1_30DynamicPersistentTileSchedulerILi128ELi128ELb1ELb1ELb0EEEEEEEEEvNT_6ParamsE,@function
        .size           _ZN7cutlass13device_kernelIN5flash19enable_sm80_to_sm89INS1_16FlashAttnFwdSm80INS1_25CollectiveMainloopFwdSm80ILi4ELi1ELb0EN4cute5tupleIJNS5_1CILi128EEENS7_ILi112EEENS7_ILi64EEEEEELi64ENS_6half_tEfNS_4arch4Sm80ELb1ELb0ELb0ELb0ELb1ELb0ELb1ELb1EEENS1_21CollectiveEpilogueFwdINS6_IJS8_SA_S9_EEENS6_IJNS7_ILi1EEESI_SI_EEESC_SE_Li128ELb0ELb1ELb1ELb0EEENS1_30DynamicPersistentTileSchedulerILi128ELi128ELb1ELb1ELb0EEEEEEEEEvNT_6ParamsE,(.L_x_3875 - _ZN7cutlass13device_kernelIN5flash19enable_sm80_to_sm89INS1_16FlashAttnFwdSm80INS1_25CollectiveMainloopFwdSm80ILi4ELi1ELb0EN4cute5tupleIJNS5_1CILi128EEENS7_ILi112EEENS7_ILi64EEEEEELi64ENS_6half_tEfNS_4arch4Sm80ELb1ELb0ELb0ELb0ELb1ELb0ELb1ELb1EEENS1_21CollectiveEpilogueFwdINS6_IJS8_SA_S9_EEENS6_IJNS7_ILi1EEESI_SI_EEESC_SE_Li128ELb0ELb1ELb1ELb0EEENS1_30DynamicPersistentTileSchedulerILi128ELi128ELb1ELb1ELb0EEEEEEEEEvNT_6ParamsE)
        .other          _ZN7cutlass13device_kernelIN5flash19enable_sm80_to_sm89INS1_16FlashAttnFwdSm80INS1_25CollectiveMainloopFwdSm80ILi4ELi1ELb0EN4cute5tupleIJNS5_1CILi128EEENS7_ILi112EEENS7_ILi64EEEEEELi64ENS_6half_tEfNS_4arch4Sm80ELb1ELb0ELb0ELb0ELb1ELb0ELb1ELb1EEENS1_21CollectiveEpilogueFwdINS6_IJS8_SA_S9_EEENS6_IJNS7_ILi1EEESI_SI_EEESC_SE_Li128ELb0ELb1ELb1ELb0EEENS1_30DynamicPersistentTileSchedulerILi128ELi128ELb1ELb1ELb0EEEEEEEEEvNT_6ParamsE,@"STO_CUDA_ENTRY STV_DEFAULT"
_ZN7cutlass13device_kernelIN5flash19enable_sm80_to_sm89INS1_16FlashAttnFwdSm80INS1_25CollectiveMainloopFwdSm80ILi4ELi1ELb0EN4cute5tupleIJNS5_1CILi128EEENS7_ILi112EEENS7_ILi64EEEEEELi64ENS_6half_tEfNS_4arch4Sm80ELb1ELb0ELb0ELb0ELb1ELb0ELb1ELb1EEENS1_21CollectiveEpilogueFwdINS6_IJS8_SA_S9_EEENS6_IJNS7_ILi1EEESI_SI_EEESC_SE_Li128ELb0ELb1ELb1ELb0EEENS1_30DynamicPersistentTileSchedulerILi128ELi128ELb1ELb1ELb0EEEEEEEEEvNT_6ParamsE:
        /* <DEDUP_REMOVED lines=14> */
[----:B------:R-:W-:Y:S01]  /*00e0*/  ULDC.64 UR8, c[0x0][0x118] ;  /* 0x0000460000087ab9 */ /* 0x000fe20000000a00 */
[----:B------:R-:W-:Y:S01]  /*00f0*/  IMAD.MOV.U32 R228, RZ, RZ, 0x20 ;  /* 0x00000020ffe47424 */ /* 0x000fe200078e00ff */
[CC--:B------:R-:W-:Y:S02]  /*0100*/  LEA.HI R13, R15.reuse, R20.reuse, RZ, 0x3 ;  /* 0x000000140f0d7211 */ /* 0x0c0fe400078f18ff */
[CC--:B------:R-:W-:Y:S02]  /*0110*/  LEA.HI R0, R15.reuse, R20.reuse, RZ, 0x2 ;  /* 0x000000140f007211 */ /* 0x0c0fe400078f10ff */
[----:B------:R-:W-:Y:S02]  /*0120*/  LEA.HI R5, R15, R20, RZ, 0x4 ;  /* 0x000000140f057211 */ /* 0x000fe400078f20ff */
[----:B------:R-:W-:-:S02]  /*0130*/  SHF.R.S32.HI R19, RZ, 0x3, R13 ;  /* 0x00000003ff137819 */ /* 0x000fc4000001140d */
[----:B------:R-:W-:Y:S02]  /*0140*/  LOP3.LUT R3, R13, 0xfffffff8, RZ, 0xc0, !PT ;  /* 0xfffffff80d037812 */ /* 0x000fe400078ec0ff */
[----:B------:R-:W-:Y:S01]  /*0150*/  LOP3.LUT R2, R0, 0xfffffffc, RZ, 0xc0, !PT ;  /* 0xfffffffc00027812 */ /* 0x000fe200078ec0ff */
[----:B------:R-:W-:Y:S01]  /*0160*/  IMAD.SHL.U32 R6, R19, 0x40, RZ ;  /* 0x0000004013067824 */ /* 0x000fe200078e00ff */
[C---:B------:R-:W-:Y:S01]  /*0170*/  LOP3.LUT R0, R5.reuse, 0xfffffff0, RZ, 0xc0, !PT ;  /* 0xfffffff005007812 */ /* 0x040fe200078ec0ff */
[C---:B------:R-:W-:Y:S01]  /*0180*/  IMAD.IADD R9, R20.reuse, 0x1, -R3 ;  /* 0x0000000114097824 */ /* 0x040fe200078e0a03 */
[----:B------:R-:W-:Y:S01]  /*0190*/  SHF.R.S32.HI R4, RZ, 0x4, R5 ;  /* 0x00000004ff047819 */ /* 0x000fe20000011405 */
[----:B------:R-:W-:Y:S01]  /*01a0*/  IMAD.IADD R2, R20, 0x1, -R2 ;  /* 0x0000000114027824 */ /* 0x000fe200078e0a02 */
[----:B------:R-:W-:Y:S01]  /*01b0*/  LOP3.LUT R3, R6, 0x1c0, RZ, 0xc0, !PT ;  /* 0x000001c006037812 */ /* 0x000fe200078ec0ff */
[----:B------:R-:W-:Y:S01]  /*01c0*/  IMAD.IADD R0, R20, 0x1, -R0 ;  /* 0x0000000114007824 */ /* 0x000fe200078e0a00 */
[----:B------:R-:W-:Y:S01]  /*01d0*/  LEA.HI R5, R5, R4, RZ, 0x1 ;  /* 0x0000000405057211 */ /* 0x000fe200078f08ff */
[----:B------:R-:W-:Y:S01]  /*01e0*/  IMAD.SHL.U32 R243, R9, 0x8, RZ ;  /* 0x0000000809f37824 */ /* 0x000fe200078e00ff */
[----:B------:R-:W-:-:S02]  /*01f0*/  LEA.HI R8, R2, R2, RZ, 0x1 ;  /* 0x0000000202087211 */ /* 0x000fc400078f08ff */
[----:B------:R-:W-:Y:S02]  /*0200*/  SHF.R.S32.HI R11, RZ, 0x1f, R0 ;  /* 0x0000001fff0b7819 */ /* 0x000fe40000011400 */
[----:B------:R-:W-:Y:S02]  /*0210*/  LOP3.LUT R6, R3, 0x38, R243, 0xf8, !PT ;  /* 0x0000003803067812 */ /* 0x000fe400078ef8f3 */
[----:B------:R-:W-:Y:S02]  /*0220*/  LOP3.LUT R7, R5, 0xfffffffe, RZ, 0xc0, !PT ;  /* 0xfffffffe05077812 */ /* 0x000fe400078ec0ff */
[----:B------:R-:W-:Y:S02]  /*0230*/  SHF.R.U32.HI R3, RZ, 0x3, R3 ;  /* 0x00000003ff037819 */ /* 0x000fe40000011603 */
[----:B------:R-:W-:Y:S01]  /*0240*/  LEA.HI R11, R11, R0, RZ, 0x3 ;  /* 0x000000000b0b7211 */ /* 0x000fe200078f18ff */
[----:B------:R-:W-:Y:S01]  /*0250*/  IMAD.IADD R12, R4, 0x1, -R7 ;  /* 0x00000001040c7824 */ /* 0x000fe200078e0a07 */
[----:B------:R-:W-:-:S02]  /*0260*/  LOP3.LUT R5, R8, 0x1ffffffe, RZ, 0xc0, !PT ;  /* 0x1ffffffe08057812 */ /* 0x000fc400078ec0ff */
[----:B------:R-:W-:Y:S02]  /*0270*/  LOP3.LUT R10, R6, R3, RZ, 0x3c, !PT ;  /* 0x00000003060a7212 */ /* 0x000fe400078e3cff */
[----:B------:R-:W-:Y:S01]  /*0280*/  LOP3.LUT R3, R11, 0xfffffff8, RZ, 0xc0, !PT ;  /* 0xfffffff80b037812 */ /* 0x000fe200078ec0ff */
[----:B------:R-:W-:Y:S01]  /*0290*/  IMAD.IADD R14, R2, 0x1, -R5 ;  /* 0x00000001020e7824 */ /* 0x000fe200078e0a05 */
[-C--:B------:R-:W-:Y:S01]  /*02a0*/  LEA.HI R5, R15, R20.reuse, RZ, 0x5 ;  /* 0x000000140f057211 */ /* 0x080fe200078f28ff */
[----:B------:R-:W-:Y:S02]  /*02b0*/  IMAD.SHL.U32 R2, R9, 0x40, RZ ;  /* 0x0000004009027824 */ /* 0x000fe400078e00ff */
[----:B------:R-:W-:Y:S01]  /*02c0*/  IMAD.IADD R7, R0, 0x1, -R3 ;  /* 0x0000000100077824 */ /* 0x000fe200078e0a03 */
[----:B------:R-:W-:Y:S02]  /*02d0*/  LEA.HI R3, R15, R20, RZ, 0x6 ;  /* 0x000000140f037211 */ /* 0x000fe400078f30ff */
[----:B------:R-:W-:-:S02]  /*02e0*/  LOP3.LUT R0, R2, 0x1c0, RZ, 0xc0, !PT ;  /* 0x000001c002007812 */ /* 0x000fc400078ec0ff */
[--C-:B------:R-:W-:Y:S01]  /*02f0*/  SHF.R.S32.HI R231, RZ, 0x5, R5.reuse ;  /* 0x00000005ffe77819 */ /* 0x100fe20000011405 */
[----:B------:R-:W-:Y:S01]  /*0300*/  IMAD.SHL.U32 R3, R3, 0x8, RZ ;  /* 0x0000000803037824 */ /* 0x000fe200078e00ff */
[----:B------:R-:W-:Y:S02]  /*0310*/  SHF.R.S32.HI R2, RZ, 0x1f, R5 ;  /* 0x0000001fff027819 */ /* 0x000fe40000011405 */
[----:B------:R-:W-:Y:S02]  /*0320*/  LOP3.LUT R6, R0, 0x8, R13, 0xf8, !PT ;  /* 0x0000000800067812 */ /* 0x000fe400078ef80d */
[----:B------:R-:W-:Y:S02]  /*0330*/  SHF.R.U32.HI R4, RZ, 0x3, R0 ;  /* 0x00000003ff047819 */ /* 0x000fe40000011600 */
[----:B------:R-:W-:Y:S01]  /*0340*/  LEA.HI R0, R2, R231, RZ, 0x2 ;  /* 0x000000e702007211 */ /* 0x000fe200078f10ff */
[----:B------:R-:W-:Y:S01]  /*0350*/  IMAD.SHL.U32 R2, R12, 0x8, RZ ;  /* 0x000000080c027824 */ /* 0x000fe200078e00ff */
[----:B------:R-:W-:Y:S01]  /*0360*/  LOP3.LUT R10, R10, 0x7ffffe00, R3, 0xf8, !PT ;  /* 0x7ffffe000a0a7812 */ /* 0x000fe200078ef803 */
[----:B------:R-:W-:Y:S01]  /*0370*/  IMAD.SHL.U32 R3, R7, 0x40, RZ ;  /* 0x0000004007037824 */ /* 0x000fe200078e00ff */
[----:B------:R-:W-:-:S02]  /*0380*/  LOP3.LUT R0, R0, 0xffffffc, RZ, 0xc0, !PT ;  /* 0x0ffffffc00007812 */ /* 0x000fc400078ec0ff */
[----:B------:R-:W-:Y:S01]  /*0390*/  LOP3.LUT R5, R5, 0xffffffe0, RZ, 0xc0, !PT ;  /* 0xffffffe005057812 */ /* 0x000fe200078ec0ff */
[----:B------:R-:W-:Y:S01]  /*03a0*/  IMAD.SHL.U32 R242, R10, 0x2, RZ ;  /* 0x000000020af27824 */ /* 0x000fe200078e00ff */
[----:B------:R-:W-:Y:S01]  /*03b0*/  LOP3.LUT R13, R6, R4, RZ, 0x3c, !PT ;  /* 0x00000004060d7212 */ /* 0x000fe200078e3cff */
[----:B------:R-:W-:Y:S01]  /*03c0*/  IMAD.SHL.U32 R4, R8, 0x20, RZ ;  /* 0x0000002008047824 */ /* 0x000fe200078e00ff */
[----:B------:R-:W-:Y:S01]  /*03d0*/  LOP3.LUT P3, RZ, R7, 0x2, RZ, 0xc0, !PT ;  /* 0x0000000207ff7812 */ /* 0x000fe2000786c0ff */
[----:B------:R-:W-:Y:S01]  /*03e0*/  IMAD.IADD R8, R231, 0x1, -R0 ;  /* 0x00000001e7087824 */ /* 0x000fe200078e0a00 */
[----:B------:R-:W-:Y:S01]  /*03f0*/  LOP3.LUT R0, R3, 0x1c0, RZ, 0xc0, !PT ;  /* 0x000001c003007812 */ /* 0x000fe200078ec0ff */
[----:B------:R-:W-:Y:S01]  /*0400*/  IMAD.SHL.U32 R3, R11, 0x40, RZ ;  /* 0x000000400b037824 */ /* 0x000fe200078e00ff */
[----:B------:R-:W-:Y:S01]  /*0410*/  LOP3.LUT R4, R4, 0xffffffc0, RZ, 0xc0, !PT ;  /* 0xffffffc004047812 */ /* 0x000fe200078ec0ff */
[----:B------:R-:W-:Y:S01]  /*0420*/  IMAD.IADD R18, R20, 0x1, -R5 ;  /* 0x0000000114127824 */ /* 0x000fe200078e0a05 */
[----:B------:R-:W-:-:S02]  /*0430*/  LOP3.LUT R2, R0, 0x8, R2, 0xf8, !PT ;  /* 0x0000000800027812 */ /* 0x000fc400078ef802 */
[----:B------:R-:W-:Y:S01]  /*0440*/  SHF.R.U32.HI R0, RZ, 0x3, R0 ;  /* 0x00000003ff007819 */ /* 0x000fe20000011600 */
[----:B------:R-:W-:Y:S01]  /*0450*/  IMAD R4, R14, 0x8, R4 ;  /* 0x000000080e047824 */ /* 0x000fe200078e0204 */
[----:B------:R-:W-:Y:S02]  /*0460*/  LOP3.LUT R3, R3, 0xfffffe00, RZ, 0xc0, !PT ;  /* 0xfffffe0003037812 */ /* 0x000fe400078ec0ff */
[----:B------:R-:W-:Y:S02]  /*0470*/  SHF.R.S32.HI R6, RZ, 0x1f, R18 ;  /* 0x0000001fff067819 */ /* 0x000fe40000011412 */
[----:B------:R-:W-:Y:S01]  /*0480*/  LOP3.LUT R225, R2, R0, RZ, 0x3c, !PT ;  /* 0x0000000002e17212 */ /* 0x000fe200078e3cff */
[----:B------:R-:W-:Y:S01]  /*0490*/  IMAD R231, R231, 0x400, R3 ;  /* 0x00000400e7e77824 */ /* 0x000fe200078e0203 */
[----:B------:R-:W-:Y:S01]  /*04a0*/  LEA.HI R6, R6, R18, RZ, 0x2 ;  /* 0x0000001206067211 */ /* 0x000fe200078f10ff */
[----:B------:R-:W-:Y:S01]  /*04b0*/  IMAD R0, R12, 0x200, R13 ;  /* 0x000002000c007824 */ /* 0x000fe200078e020d */
[----:B------:R-:W-:Y:S01]  /*04c0*/  LOP3.LUT P0, RZ, R7, 0x4, RZ, 0xc0, !PT ;  /* 0x0000000407ff7812 */ /* 0x000fe2000780c0ff */
[----:B------:R-:W-:Y:S01]  /*04d0*/  IMAD.IADD R231, R231, 0x1, R225 ;  /* 0x00000001e7e77824 */ /* 0x000fe200078e02e1 */
[----:B------:R-:W-:-:S02]  /*04e0*/  SHF.R.S32.HI R5, RZ, 0x2, R6 ;  /* 0x00000002ff057819 */ /* 0x000fc40000011406 */
[----:B------:R-:W-:Y:S02]  /*04f0*/  LOP3.LUT R225, R225, R3, RZ, 0xfc, !PT ;  /* 0x00000003e1e17212 */ /* 0x000fe400078efcff */
[----:B------:R-:W-:Y:S01]  /*0500*/  LOP3.LUT R2, R6, 0x7ffffffc, RZ, 0xc0, !PT ;  /* 0x7ffffffc06027812 */ /* 0x000fe200078ec0ff */
[----:B------:R-:W-:Y:S01]  /*0510*/  IMAD R17, R8, 0x10, R5 ;  /* 0x0000001008117824 */ /* 0x000fe200078e0205 */
[----:B------:R-:W-:Y:S02]  /*0520*/  LEA.HI R3, R15, R20, RZ, 0x7 ;  /* 0x000000140f037211 */ /* 0x000fe400078f38ff */
[----:B------:R-:W-:Y:S01]  /*0530*/  LEA R224, R0, 0x3900, 0x1 ;  /* 0x0000390000e07811 */ /* 0x000fe200078e08ff */
[----:B------:R-:W-:Y:S01]  /*0540*/  IMAD.IADD R2, R18, 0x1, -R2 ;  /* 0x0000000112027824 */ /* 0x000fe200078e0a02 */
[----:B------:R-:W-:Y:S01]  /*0550*/  SHF.R.S32.HI R5, RZ, 0x7, R3 ;  /* 0x00000007ff057819 */ /* 0x000fe20000011403 */
[----:B------:R-:W-:Y:S01]  /*0560*/  IMAD R3, R9, 0x10, R19 ;  /* 0x0000001009037824 */ /* 0x000fe200078e0213 */
[----:B------:R-:W-:Y:S01]  /*0570*/  STL [R1+0x9c], R17 ;  /* 0x00009c1101007387 */ /* 0x000fe20000100800 */
[----:B------:R-:W-:Y:S01]  /*0580*/  IMAD.SHL.U32 R8, R2, 0x2, RZ ;  /* 0x0000000202087824 */ /* 0x000fe200078e00ff */
[----:B------:R-:W-:-:S02]  /*0590*/  SHF.R.S32.HI R5, RZ, 0x1f, R243 ;  /* 0x0000001fff057819 */ /* 0x000fc400000114f3 */
[----:B------:R-:W-:Y:S01]  /*05a0*/  STL [R1+0x74], R16 ;  /* 0x0000741001007387 */ /* 0x000fe20000100800 */
[----:B------:R-:W-:Y:S02]  /*05b0*/  R2P PR, R9, 0x6 ;  /* 0x0000000609007804 */ /* 0x000fe40000000000 */
[----:B------:R-:W-:Y:S01]  /*05c0*/  SHF.R.S32.HI R0, RZ, 0x1f, R8 ;  /* 0x0000001fff007819 */ /* 0x000fe20000011408 */
[----:B------:R1:W-:Y:S01]  /*05d0*/  STL [R1+0x14], R3 ;  /* 0x0000140301007387 */ /* 0x0003e20000100800 */
[C---:B------:R-:W-:Y:S02]  /*05e0*/  IADD3 R7, R8.reuse, 0x8, RZ ;  /* 0x0000000808077810 */ /* 0x040fe40007ffe0ff */
[C---:B------:R-:W-:Y:S02]  /*05f0*/  IADD3 R6, R8.reuse, 0x10, RZ ;  /* 0x0000001008067810 */ /* 0x040fe40007ffe0ff */
[C---:B------:R-:W-:Y:S02]  /*0600*/  IADD3 R5, R8.reuse, 0x18, RZ ;  /* 0x0000001808057810 */ /* 0x040fe40007ffe0ff */
[----:B------:R-:W-:-:S02]  /*0610*/  IADD3 R2, R8, 0x30, RZ ;  /* 0x0000003008027810 */ /* 0x000fc40007ffe0ff */
[C---:B------:R-:W-:Y:S02]  /*0620*/  SEL R227, R226.reuse, 0xffffffc0, !P2 ;  /* 0xffffffc0e2e37807 */ /* 0x040fe40005000000 */
[----:B------:R-:W-:Y:S02]  /*0630*/  SEL R226, R226, 0xffffffc0, !P0 ;  /* 0xffffffc0e2e27807 */ /* 0x000fe40004000000 */
[----:B------:R-:W-:Y:S01]  /*0640*/  LEA R231, R231, 0x7100, 0x1 ;  /* 0x00007100e7e77811 */ /* 0x000fe200078e08ff */
[----:B------:R-:W-:Y:S01]  /*0650*/  IMAD.IADD R230, R224, 0x1, R227 ;  /* 0x00000001e0e67824 */ /* 0x000fe200078e02e3 */
[----:B------:R-:W-:Y:S02]  /*0660*/  LEA R225, R225, 0x100, 0x1 ;  /* 0x00000100e1e17811 */ /* 0x000fe400078e08ff */
[----:B------:R-:W-:Y:S01]  /*0670*/  SEL R228, R228, 0xffffffe0, !P3 ;  /* 0xffffffe0e4e47807 */ /* 0x000fe20005800000 */
[C---:B------:R-:W-:Y:S01]  /*0680*/  IMAD.IADD R232, R231.reuse, 0x1, R226 ;  /* 0x00000001e7e87824 */ /* 0x040fe200078e02e2 */
[----:B------:R-:W-:Y:S01]  /*0690*/  IADD3 R235, R224, 0x20, RZ ;  /* 0x00000020e0eb7810 */ /* 0x000fe20007ffe0ff */
[----:B------:R-:W-:Y:S01]  /*06a0*/  IMAD.IADD R226, R226, 0x1, R225 ;  /* 0x00000001e2e27824 */ /* 0x000fe200078e02e1 */
[----:B------:R-:W-:Y:S01]  /*06b0*/  @P1 IADD3 R235, R224, -0x20, RZ ;  /* 0xffffffe0e0eb1810 */ /* 0x000fe20007ffe0ff */
[----:B------:R-:W-:-:S02]  /*06c0*/  IMAD.IADD R234, R231, 0x1, R228 ;  /* 0x00000001e7ea7824 */ /* 0x000fc400078e02e4 */
[----:B------:R-:W-:Y:S01]  /*06d0*/  IMAD.IADD R229, R228, 0x1, R225 ;  /* 0x00000001e4e57824 */ /* 0x000fe200078e02e1 */
[----:B------:R-:W-:Y:S01]  /*06e0*/  IADD3 R241, R235, 0x800, RZ ;  /* 0x00000800ebf17810 */ /* 0x000fe20007ffe0ff */
[----:B-1----:R-:W-:Y:S01]  /*06f0*/  IMAD.IADD R3, R17, 0x1, R4 ;  /* 0x0000000111037824 */ /* 0x002fe200078e0204 */
[----:B------:R-:W-:Y:S01]  /*0700*/  IADD3 R4, R8, 0x20, RZ ;  /* 0x0000002008047810 */ /* 0x000fe20007ffe0ff */
[C---:B------:R-:W-:Y:S01]  /*0710*/  IMAD.IADD R233, R228.reuse, 0x1, R232 ;  /* 0x00000001e4e97824 */ /* 0x040fe200078e02e8 */
[----:B------:R-:W-:Y:S01]  /*0720*/  IADD3 R240, R235, 0x1000, RZ ;  /* 0x00001000ebf07810 */ /* 0x000fe20007ffe0ff */
[----:B------:R-:W-:Y:S01]  /*0730*/  IMAD.IADD R227, R227, 0x1, R235 ;  /* 0x00000001e3e37824 */ /* 0x000fe200078e02eb */
[----:B------:R1:W-:Y:S01]  /*0740*/  STL [R1+0x98], R3 ;  /* 0x0000980301007387 */ /* 0x0003e20000100800 */
[C---:B------:R-:W-:Y:S01]  /*0750*/  IADD3 R239, R235.reuse, 0x1800, RZ ;  /* 0x00001800ebef7810 */ /* 0x040fe20007ffe0ff */
[----:B------:R-:W-:Y:S01]  /*0760*/  IMAD.IADD R228, R228, 0x1, R226 ;  /* 0x00000001e4e47824 */ /* 0x000fe200078e02e2 */
[C---:B------:R-:W-:Y:S01]  /*0770*/  IADD3 R238, R235.reuse, 0x2000, RZ ;  /* 0x00002000ebee7810 */ /* 0x040fe20007ffe0ff */
[----:B------:R-:W-:Y:S01]  /*0780*/  STL [R1+0x44], R8 ;  /* 0x0000440801007387 */ /* 0x000fe20000100800 */
[----:B------:R-:W-:-:S02]  /*0790*/  IADD3 R237, R235, 0x2800, RZ ;  /* 0x00002800ebed7810 */ /* 0x000fc40007ffe0ff */
[----:B------:R-:W-:Y:S01]  /*07a0*/  IADD3 R236, R235, 0x3000, RZ ;  /* 0x00003000ebec7810 */ /* 0x000fe20007ffe0ff */
[----:B------:R2:W-:Y:S04]  /*07b0*/  STL [R1+0x94], R0 ;  /* 0x0000940001007387 */ /* 0x0005e80000100800 */
[----:B------:R3:W-:Y:S04]  /*07c0*/  STL [R1+0x6c], R7 ;  /* 0x00006c0701007387 */ /* 0x0007e80000100800 */
[----:B------:R4:W-:Y:S04]  /*07d0*/  STL [R1+0x68], R6 ;  /* 0x0000680601007387 */ /* 0x0009e80000100800 */
[----:B------:R5:W-:Y:S04]  /*07e0*/  STL [R1+0x64], R5 ;  /* 0x0000640501007387 */ /* 0x000be80000100800 */
[----:B------:R5:W-:Y:S01]  /*07f0*/  STL [R1+0x54], R4 ;  /* 0x0000540401007387 */ /* 0x000be20000100800 */
[----:B-1----:R-:W-:-:S05]  /*0800*/  IADD3 R3, R8, 0x28, RZ ;  /* 0x0000002808037810 */ /* 0x002fca0007ffe0ff */
[----:B------:R1:W-:Y:S01]  /*0810*/  STL [R1+0x60], R3 ;  /* 0x0000600301007387 */ /* 0x0003e20000100800 */
[----:B--2---:R-:W-:-:S03]  /*0820*/  IADD3 R0, R8, 0x38, RZ ;  /* 0x0000003808007810 */ /* 0x004fc60007ffe0ff */
[----:B------:R2:W-:Y:S01]  /*0830*/  STL [R1+0x5c], R2 ;  /* 0x00005c0201007387 */ /* 0x0005e20000100800 */
[----:B---3--:R-:W-:-:S03]  /*0840*/  SHF.R.S32.HI R7, RZ, 0x1f, R7 ;  /* 0x0000001fff077819 */ /* 0x008fc60000011407 */
[----:B------:R3:W-:Y:S01]  /*0850*/  STL [R1+0x58], R0 ;  /* 0x0000580001007387 */ /* 0x0007e20000100800 */
[----:B----4-:R-:W-:-:S03]  /*0860*/  SHF.R.S32.HI R6, RZ, 0x1f, R6 ;  /* 0x0000001fff067819 */ /* 0x010fc60000011406 */
[----:B------:R4:W-:Y:S01]  /*0870*/  STL [R1+0x90], R7 ;  /* 0x0000900701007387 */ /* 0x0009e20000100800 */
[----:B-----5:R-:W-:-:S03]  /*0880*/  SHF.R.S32.HI R5, RZ, 0x1f, R5 ;  /* 0x0000001fff057819 */ /* 0x020fc60000011405 */
[----:B------:R4:W-:Y:S01]  /*0890*/  STL [R1+0x8c], R6 ;  /* 0x00008c0601007387 */ /* 0x0009e20000100800 */
[----:B------:R-:W-:-:S03]  /*08a0*/  SHF.R.S32.HI R4, RZ, 0x1f, R4 ;  /* 0x0000001fff047819 */ /* 0x000fc60000011404 */
[----:B------:R4:W-:Y:S04]  /*08b0*/  STL [R1+0x88], R5 ;  /* 0x0000880501007387 */ /* 0x0009e80000100800 */
[----:B------:R4:W-:Y:S01]  /*08c0*/  STL [R1+0x84], R4 ;  /* 0x0000840401007387 */ /* 0x0009e20000100800 */
[----:B-1----:R-:W-:Y:S02]  /*08d0*/  SHF.R.S32.HI R3, RZ, 0x1f, R3 ;  /* 0x0000001fff037819 */ /* 0x002fe40000011403 */
[----:B--2---:R-:W-:-:S03]  /*08e0*/  SHF.R.S32.HI R2, RZ, 0x1f, R2 ;  /* 0x0000001fff027819 */ /* 0x004fc60000011402 */
[----:B------:R4:W-:Y:S01]  /*08f0*/  STL [R1+0x80], R3 ;  /* 0x0000800301007387 */ /* 0x0009e20000100800 */
[----:B---3--:R-:W-:-:S03]  /*0900*/  SHF.R.S32.HI R0, RZ, 0x1f, R0 ;  /* 0x0000001fff007819 */ /* 0x008fc60000011400 */
[----:B------:R4:W-:Y:S04]  /*0910*/  STL [R1+0x7c], R2 ;  /* 0x00007c0201007387 */ /* 0x0009e80000100800 */
[----:B------:R4:W-:Y:S02]  /*0920*/  STL [R1+0x78], R0 ;  /* 0x0000780001007387 */ /* 0x0009e40000100800 */
.L_x_3285:
[----:B----4-:R-:W2:Y:S01]  /*0930*/  LDL R4, [R1+0x74] ;  /* 0x0000740001047983 */ /* 0x010ea20000100800 */
        /* <DEDUP_REMOVED lines=11> */
[----:B------:R-:W-:-:S04]  /*09f0*/  MOV R0, c[0x0][0x56c] ;  /* 0x00015b0000007a02 */ /* 0x000fc80000000f00 */
[----:B------:R-:W-:Y:S02]  /*0a00*/  ISETP.NE.AND P0, PT, R0, 0x1, PT ;  /* 0x000000010000780c */ /* 0x000fe40003f05270 */
[----:B------:R-:W-:-:S11]  /*0a10*/  MOV R0, R2 ;  /* 0x0000000200007202 */ /* 0x000fd60000000f00 */
[----:B------:R-:W-:-:S05]  /*0a20*/  @P0 IMAD.HI.U32 R4, R2, c[0x0][0x570], RZ ;  /* 0x00015c0002040a27 */ /* 0x000fca00078e00ff */
[----:B------:R-:W-:-:S05]  /*0a30*/  @P0 SHF.R.U32.HI R0, RZ, c[0x0][0x574], R4 ;  /* 0x00015d00ff000a19 */ /* 0x000fca0000011604 */
[----:B------:R-:W-:Y:S01]  /*0a40*/  IMAD R4, R0, c[0x0][0x56c], RZ ;  /* 0x00015b0000047a24 */ /* 0x000fe200078e02ff */
[----:B------:R-:W-:Y:S05]  /*0a50*/  BRA `(.L_x_3210) ;  /* 0x0000006000007947 */ /* 0x000fea0003800000 */
.L_x_3209:
[----:B------:R-:W-:-:S04]  /*0a60*/  MOV R0, c[0x0][0x554] ;  /* 0x0001550000007a02 */ /* 0x000fc80000000f00 */
[----:B------:R-:W-:Y:S02]  /*0a70*/  ISETP.NE.AND P0, PT, R0, 0x1, PT ;  /* 0x000000010000780c */ /* 0x000fe40003f05270 */
[----:B------:R-:W-:-:S11]  /*0a80*/  MOV R0, R2 ;  /* 0x0000000200007202 */ /* 0x000fd60000000f00 */
[----:B------:R-:W-:-:S05]  /*0a90*/  @P0 IMAD.HI.U32 R4, R2, c[0x0][0x558], RZ ;  /* 0x0001560002040a27 */ /* 0x000fca00078e00ff */
[----:B------:R-:W-:-:S05]  /*0aa0*/  @P0 SHF.R.U32.HI R0, RZ, c[0x0][0x55c], R4 ;  /* 0x00015700ff000a19 */ /* 0x000fca0000011604 */
[----:B------:R-:W-:Y:S02]  /*0ab0*/  IMAD R4, R0, c[0x0][0x554], RZ ;  /* 0x0001550000047a24 */ /* 0x000fe400078e02ff */
.L_x_3210:
[----:B------:R-:W-:Y:S05]  /*0ac0*/  BSYNC B0 ;  /* 0x0000000000007941 */ /* 0x000fea0003800000 */
.L_x_3208:
[----:B------:R-:W-:Y:S01]  /*0ad0*/  IMAD.MOV.U32 R5, RZ, RZ, c[0x0][0x548] ;  /* 0x00015200ff057624 */ /* 0x000fe200078e00ff */
[----:B------:R-:W-:Y:S01]  /*0ae0*/  ISETP.NE.U32.AND P0, PT, RZ, c[0x0][0x370], PT ;  /* 0x0000dc00ff007a0c */ /* 0x000fe20003f05070 */
[----:B------:R-:W-:Y:S02]  /*0af0*/  IMAD.IADD R4, R2, 0x1, -R4 ;  /* 0x0000000102047824 */ /* 0x000fe400078e0a04 */
[----:B------:R-:W-:Y:S01]  /*0b00*/  IMAD.MOV.U32 R6, RZ, RZ, RZ ;  /* 0x000000ffff067224 */ /* 0x000fe200078e00ff */
        /* <DEDUP_REMOVED lines=8> */
[----:B------:R-:W-:Y:S01]  /*0b90*/  MOV R14, R0 ;  /* 0x00000000000e7202 */ /* 0x000fe20000000f00 */
[----:B------:R-:W-:Y:S04]  /*0ba0*/  STL [R1+0x48], R11 ;  /* 0x0000480b01007387 */ /* 0x000fe80000100800 */
[----:B------:R1:W2:Y:S01]  /*0bb0*/  @P0 LDG.E R6, [R2.64] ;  /* 0x0000000802060981 */ /* 0x0002a2000c1e1900 */
[----:B------:R-:W-:Y:S01]  /*0bc0*/  MOV R4, c[0x0][0x168] ;  /* 0x00005a0000047a02 */ /* 0x000fe20000000f00 */
[----:B------:R-:W-:Y:S03]  /*0bd0*/  BSSY B0, `(.L_x_3211) ;  /* 0x0000045000007945 */ /* 0x000fe60003800000 */
[----:B------:R-:W-:Y:S01]  /*0be0*/  IADD3 R4, -R4, 0x70, RZ ;  /* 0x0000007004047810 */ /* 0x000fe20007ffe1ff */
[----:B-1----:R-:W-:-:S05]  /*0bf0*/  IMAD.MOV.U32 R2, RZ, RZ, c[0x0][0x53c] ;  /* 0x00014f00ff027624 */ /* 0x002fca00078e00ff */
[----:B------:R-:W-:Y:S02]  /*0c00*/  ISETP.NE.AND P0, PT, R2, 0x1, PT ;  /* 0x000000010200780c */ /* 0x000fe40003f05270 */
[----:B------:R-:W-:-:S11]  /*0c10*/  LOP3.LUT R2, R0, 0x1ffffff, RZ, 0x3c, !PT ;  /* 0x01ffffff00027812 */ /* 0x000fd600078e3cff */
[----:B------:R-:W-:Y:S01]  /*0c20*/  @P0 IMAD.HI.U32 R3, R0, c[0x0][0x540], RZ ;  /* 0x0001500000030a27 */ /* 0x000fe200078e00ff */
[----:B------:R-:W-:-:S03]  /*0c30*/  IADD3 R0, R2, c[0x0][0x53c], RZ ;  /* 0x00014f0002007a10 */ /* 0x000fc60007ffe0ff */
[----:B------:R-:W-:Y:S01]  /*0c40*/  IMAD.MOV.U32 R2, RZ, RZ, c[0x0][0x2c4] ;  /* 0x0000b100ff027624 */ /* 0x000fe200078e00ff */
[----:B------:R-:W-:Y:S01]  /*0c50*/  @P0 SHF.R.U32.HI R14, RZ, c[0x0][0x544], R3 ;  /* 0x00015100ff0e0a19 */ /* 0x000fe20000011603 */
[----:B------:R-:W-:-:S03]  /*0c60*/  IMAD.MOV.U32 R3, RZ, RZ, c[0x0][0x2ac] ;  /* 0x0000ab00ff037624 */ /* 0x000fc600078e00ff */
[----:B------:R-:W-:Y:S01]  /*0c70*/  ISETP.NE.AND P2, PT, R2, 0x1, PT ;  /* 0x000000010200780c */ /* 0x000fe20003f45270 */
[----:B------:R-:W-:Y:S01]  /*0c80*/  IMAD R0, R14, c[0x0][0x53c], R0 ;  /* 0x00014f000e007a24 */ /* 0x000fe200078e0200 */
[----:B------:R-:W-:Y:S01]  /*0c90*/  STL [R1+0x50], R14 ;  /* 0x0000500e01007387 */ /* 0x000fe20000100800 */
[C---:B------:R-:W-:Y:S02]  /*0ca0*/  IMAD R5, R3.reuse, c[0x0][0x1d0], RZ ;  /* 0x0000740003057a24 */ /* 0x040fe400078e02ff */
[----:B------:R-:W-:Y:S02]  /*0cb0*/  IMAD.SHL.U32 R13, R0, 0x80, RZ ;  /* 0x00000080000d7824 */ /* 0x000fe400078e00ff */
[----:B------:R-:W-:Y:S01]  /*0cc0*/  IMAD R3, R3, c[0x0][0x1d0], R4 ;  /* 0x0000740003037a24 */ /* 0x000fe200078e0204 */
[----:B------:R-:W-:Y:S02]  /*0cd0*/  IADD3 R5, R5, 0x6f, RZ ;  /* 0x0000006f05057810 */ /* 0x000fe40007ffe0ff */
[----:B------:R-:W-:Y:S01]  /*0ce0*/  IADD3 R0, R13, 0x7f, RZ ;  /* 0x0000007f0d007810 */ /* 0x000fe20007ffe0ff */
[----:B------:R-:W-:Y:S01]  /*0cf0*/  STL [R1+0x70], R13 ;  /* 0x0000700d01007387 */ /* 0x000fe20000100800 */
[----:B------:R-:W-:-:S03]  /*0d00*/  MOV R4, RZ ;  /* 0x000000ff00047202 */ /* 0x000fc60000000f00 */
[----:B------:R-:W-:-:S04]  /*0d10*/  @P2 IMAD.HI.U32 R2, R0, c[0x0][0x2c8], RZ ;  /* 0x0000b20000022a27 */ /* 0x000fc800078e00ff */
[----:B------:R-:W-:Y:S01]  /*0d20*/  IMAD.HI R4, R5, -0x6db6db6d, R4 ;  /* 0x9249249305047827 */ /* 0x000fe200078e0204 */
[----:B------:R-:W-:-:S03]  /*0d30*/  @P2 SHF.R.U32.HI R0, RZ, c[0x0][0x2cc], R2 ;  /* 0x0000b300ff002a19 */ /* 0x000fc60000011602 */
[----:B------:R-:W-:Y:S02]  /*0d40*/  IMAD.MOV.U32 R2, RZ, RZ, RZ ;  /* 0x000000ffff027224 */ /* 0x000fe400078e00ff */
[----:B------:R-:W-:Y:S01]  /*0d50*/  IMAD.IADD R3, R3, 0x1, R0 ;  /* 0x0000000103037824 */ /* 0x000fe200078e0200 */
[----:B------:R-:W-:-:S03]  /*0d60*/  SHF.R.U32.HI R0, RZ, 0x1f, R4 ;  /* 0x0000001fff007819 */ /* 0x000fc60000011604 */
[----:B------:R-:W-:Y:S01]  /*0d70*/  IMAD.HI R2, R3, -0x6db6db6d, R2 ;  /* 0x9249249303027827 */ /* 0x000fe200078e0202 */
[----:B------:R-:W-:-:S03]  /*0d80*/  LEA.HI.SX32 R4, R4, R0, 0x1a ;  /* 0x0000000004047211 */ /* 0x000fc600078fd2ff */
[----:B------:R-:W-:-:S04]  /*0d90*/  IMAD.MOV R0, RZ, RZ, -R11 ;  /* 0x000000ffff007224 */ /* 0x000fc800078e0a0b */
[----:B------:R-:W-:Y:S01]  /*0da0*/  IMAD R12, R0, c[0x0][0x548], R7 ;  /* 0x00015200000c7a24 */ /* 0x000fe200078e0207 */
[----:B--2---:R1:W-:Y:S04]  /*0db0*/  STL [R1+0x1c], R6 ;  /* 0x00001c0601007387 */ /* 0x0043e80000100800 */
[----:B------:R2:W-:Y:S01]  /*0dc0*/  STL [R1+0x4c], R12 ;  /* 0x00004c0c01007387 */ /* 0x0005e20000100800 */
[----:B-1----:R-:W-:-:S04]  /*0dd0*/  SHF.R.U32.HI R6, RZ, 0x1f, R2 ;  /* 0x0000001fff067819 */ /* 0x002fc80000011602 */
[----:B------:R-:W-:Y:S02]  /*0de0*/  LEA.HI.SX32 R6, R2, R6, 0x1a ;  /* 0x0000000602067211 */ /* 0x000fe400078fd2ff */
[----:B------:R-:W-:Y:S02]  /*0df0*/  MOV R2, RZ ;  /* 0x000000ff00027202 */ /* 0x000fe40000000f00 */
[----:B------:R-:W-:-:S04]  /*0e00*/  IMNMX R6, R4, R6, PT ;  /* 0x0000000604067217 */ /* 0x000fc80003800200 */
[----:B------:R-:W-:-:S13]  /*0e10*/  ISETP.GE.AND P0, PT, R6, 0x1, PT ;  /* 0x000000010600780c */ /* 0x000fda0003f06270 */
[----:B------:R-:W-:Y:S05]  /*0e20*/  @!P0 BRA `(.L_x_3212) ;  /* 0x000001f000008947 */ /* 0x000fea0003800000 */
[----:B--2---:R-:W-:-:S04]  /*0e30*/  SHF.R.U32.HI R0, RZ, 0x10, R14 ;  /* 0x00000010ff007819 */ /* 0x004fc8000001160e */
[----:B------:R-:W-:-:S04]  /*0e40*/  ISETP.NE.AND P0, PT, R0, RZ, PT ;  /* 0x000000ff0000720c */ /* 0x000fc80003f05270 */
[----:B------:R-:W-:-:S04]  /*0e50*/  SEL R0, R0, c[0x0][0x338], P0 ;  /* 0x0000ce0000007a07 */ /* 0x000fc80000000000 */
[-C--:B------:R-:W-:Y:S02]  /*0e60*/  IABS R3, R0.reuse ;  /* 0x0000000000037213 */ /* 0x080fe40000000000 */
[----:B------:R-:W-:Y:S02]  /*0e70*/  IADD3 R7, R0, -0x1, R6 ;  /* 0xffffffff00077810 */ /* 0x000fe40007ffe006 */
[----:B------:R-:W1:Y:S02]  /*0e80*/  I2F.RP R4, R3 ;  /* 0x0000000300047306 */ /* 0x000e640000209400 */
[----:B------:R-:W-:Y:S02]  /*0e90*/  IABS R10, R7 ;  /* 0x00000007000a7213 */ /* 0x000fe40000000000 */
[----:B------:R-:W-:-:S04]  /*0ea0*/  LOP3.LUT R7, R7, R0, RZ, 0x3c, !PT ;  /* 0x0000000007077212 */ /* 0x000fc800078e3cff */
[----:B------:R-:W-:Y:S01]  /*0eb0*/  ISETP.GE.AND P0, PT, R7, RZ, PT ;  /* 0x000000ff0700720c */ /* 0x000fe20003f06270 */
[----:B-1----:R-:W1:Y:S02]  /*0ec0*/  MUFU.RCP R4, R4 ;  /* 0x0000000400047308 */ /* 0x002e640000001000 */
[----:B-1----:R-:W-:-:S06]  /*0ed0*/  IADD3 R4, R4, 0xffffffe, RZ ;  /* 0x0ffffffe04047810 */ /* 0x002fcc0007ffe0ff */
[----:B------:R-:W1:Y:S02]  /*0ee0*/  F2I.FTZ.U32.TRUNC.NTZ R5, R4 ;  /* 0x0000000400057305 */ /* 0x000e64000021f000 */
[----:B-1----:R-:W-:Y:S02]  /*0ef0*/  IMAD.MOV R2, RZ, RZ, -R5 ;  /* 0x000000ffff027224 */ /* 0x002fe400078e0a05 */
[----:B------:R-:W-:Y:S02]  /*0f00*/  IMAD.MOV.U32 R4, RZ, RZ, RZ ;  /* 0x000000ffff047224 */ /* 0x000fe400078e00ff */
        /* <DEDUP_REMOVED lines=16> */
[----:B------:R-:W-:Y:S02]  /*1010*/  @!P1 LOP3.LUT R2, RZ, R0, RZ, 0x33, !PT ;  /* 0x00000000ff029212 */ /* 0x000fe400078e33ff */
.L_x_3212:
[----:B--2---:R-:W-:Y:S05]  /*1020*/  BSYNC B0 ;  /* 0x0000000000007941 */ /* 0x004fea0003800000 */
.L_x_3211:
[----:B------:R-:W-:Y:S01]  /*1030*/  LOP3.LUT R0, R14, 0xffff, RZ, 0xc0, !PT ;  /* 0x0000ffff0e007812 */ /* 0x000fe200078ec0ff */
[----:B------:R-:W-:Y:S01]  /*1040*/  CS2R R20, SRZ ;  /* 0x0000000000147805 */ /* 0x000fe2000001ff00 */
[----:B------:R-:W-:Y:S01]  /*1050*/  CS2R R22, SRZ ;  /* 0x0000000000167805 */ /* 0x000fe2000001ff00 */
[----:B------:R-:W-:Y:S01]  /*1060*/  CS2R R126, SRZ ;  /* 0x00000000007e7805 */ /* 0x000fe2000001ff00 */
[----:B------:R-:W-:Y:S01]  /*1070*/  CS2R R124, SRZ ;  /* 0x00000000007c7805 */ /* 0x000fe2000001ff00 */
        /* <DEDUP_REMOVED lines=37> */
[----:B-1----:R-:W-:-:S04]  /*12d0*/  ISETP.NE.U32.AND P0, PT, RZ, c[0x0][0x340], PT ;  /* 0x0000d000ff007a0c */ /* 0x002fc80003f05070 */
[----:B------:R-:W-:-:S13]  /*12e0*/  ISETP.NE.AND.EX P0, PT, RZ, c[0x0][0x344], PT, P0 ;  /* 0x0000d100ff007a0c */ /* 0x000fda0003f05300 */
[----:B------:R-:W-:Y:S05]  /*12f0*/  @!P0 BRA `(.L_x_3214) ;  /* 0x0000004000008947 */ /* 0x000fea0003800000 */
[----:B------:R-:W-:-:S05]  /*1300*/  MOV R2, 0x4 ;  /* 0x0000000400027802 */ /* 0x000fca0000000f00 */
[----:B------:R-:W-:-:S05]  /*1310*/  IMAD.WIDE R2, R11, R2, c[0x0][0x340] ;  /* 0x0000d0000b027625 */ /* 0x000fca00078e0202 */
[----:B------:R1:W5:Y:S01]  /*1320*/  LDG.E R8, [R2.64] ;  /* 0x0000000802087981 */ /* 0x000362000c1e1900 */
[----:B------:R-:W-:Y:S05]  /*1330*/  BRA `(.L_x_3215) ;  /* 0x0000001000007947 */ /* 0x000fea0003800000 */
.L_x_3214:
[----:B------:R-:W-:Y:S02]  /*1340*/  MOV R8, R11 ;  /* 0x0000000b00087202 */ /* 0x000fe40000000f00 */
.L_x_3215:
[----:B------:R-:W2:Y:S01]  /*1350*/  LDL R0, [R1+0x14] ;  /* 0x0000140001007983 */ /* 0x000ea20000100800 */
[----:B------:R-:W-:Y:S01]  /*1360*/  SHF.R.S32.HI R78, RZ, 0x1f, R12 ;  /* 0x0000001fff4e7819 */ /* 0x000fe2000001140c */
[----:B-1----:R-:W-:Y:S01]  /*1370*/  IMAD.WIDE.U32 R2, R12, c[0x0][0x1b8], RZ ;  /* 0x00006e000c027a25 */ /* 0x002fe200078e00ff */
[----:B------:R-:W-:Y:S02]  /*1380*/  SHF.R.S32.HI R6, RZ, 0x1f, R11 ;  /* 0x0000001fff067819 */ /* 0x000fe4000001140b */
[----:B------:R-:W-:Y:S01]  /*1390*/  ISETP.GE.AND P3, PT, R243, c[0x0][0x198], PT ;  /* 0x00006600f3007a0c */ /* 0x000fe20003f66270 */
[----:B------:R-:W-:Y:S01]  /*13a0*/  IMAD R5, R78, c[0x0][0x1b8], RZ ;  /* 0x00006e004e057a24 */ /* 0x000fe200078e02ff */
[----:B------:R-:W-:Y:S01]  /*13b0*/  IADD3 R178, R245, -0x1, RZ ;  /* 0xfffffffff5b27810 */ /* 0x000fe20007ffe0ff */
[----:B------:R-:W-:Y:S02]  /*13c0*/  IMAD R6, R6, c[0x0][0x1c0], RZ ;  /* 0x0000700006067a24 */ /* 0x000fe400078e02ff */
[----:B------:R-:W-:-:S05]  /*13d0*/  IMAD R5, R12, c[0x0][0x1bc], R5 ;  /* 0x00006f000c057a24 */ /* 0x000fca00078e0205 */
[----:B------:R-:W-:-:S05]  /*13e0*/  IADD3 R3, R3, R5, RZ ;  /* 0x0000000503037210 */ /* 0x000fca0007ffe0ff */
[----:B------:R-:W-:Y:S01]  /*13f0*/  IMAD.WIDE.U32 R2, R11, c[0x0][0x1c0], R2 ;  /* 0x000070000b027a25 */ /* 0x000fe200078e0002 */
[----:B--2---:R-:W-:-:S04]  /*1400*/  IADD3 R4, R0, R13, RZ ;  /* 0x0000000d00047210 */ /* 0x004fc80007ffe0ff */
[----:B------:R-:W-:Y:S01]  /*1410*/  MOV R0, R4 ;  /* 0x0000000400007202 */ /* 0x000fe20000000f00 */
[----:B------:R-:W-:-:S05]  /*1420*/  @P2 IMAD.HI.U32 R7, R4, c[0x0][0x2c8], RZ ;  /* 0x0000b20004072a27 */ /* 0x000fca00078e00ff */
[----:B------:R-:W-:Y:S01]  /*1430*/  @P2 SHF.R.U32.HI R0, RZ, c[0x0][0x2cc], R7 ;  /* 0x0000b300ff002a19 */ /* 0x000fe20000011607 */
[----:B------:R-:W-:-:S03]  /*1440*/  IMAD R7, R11, c[0x0][0x1c4], R6 ;  /* 0x000071000b077a24 */ /* 0x000fc600078e0206 */
        /* <DEDUP_REMOVED lines=17> */
.L_x_3286:
[----:B------:R-:W-:Y:S05]  /*1560*/  BRA.DIV ~URZ, `(.L_x_3217) ;  /* 0x00011b127f007947 */ /* 0x000fea000b800000 */
[----:B------:R3:W4:Y:S02]  /*1570*/  SHFL.IDX PT, R2, R5, RZ, 0x181f ;  /* 0x00181fff05027589 */ /* 0x00072400000e0000 */
.L_x_3287:
[----:B---3--:R-:W3:Y:S04]  /*1580*/  LDL R3, [R1+0x70] ;  /* 0x0000700001037983 */ /* 0x008ee80000100800 */
[----:B------:R-:W1:Y:S02]  /*1590*/  S2R R7, SR_TID.X ;  /* 0x0000000000077919 */ /* 0x000e640000002100 */
[----:B-1----:R-:W-:-:S04]  /*15a0*/  SHF.R.S32.HI R0, RZ, 0x1f, R7 ;  /* 0x0000001fff007819 */ /* 0x002fc80000011407 */
[----:B------:R-:W-:Y:S01]  /*15b0*/  LEA.HI R0, R0, R7, RZ, 0x3 ;  /* 0x0000000700007211 */ /* 0x000fe200078f18ff */
[----:B------:R-:W-:-:S03]  /*15c0*/  IMAD.MOV.U32 R7, RZ, RZ, c[0x0][0x2c4] ;  /* 0x0000b100ff077624 */ /* 0x000fc600078e00ff */
        /* <DEDUP_REMOVED lines=13> */
.L_x_3219:
[----:B------:R-:W-:Y:S05]  /*16a0*/  BSYNC B0 ;  /* 0x0000000000007941 */ /* 0x000fea0003800000 */
.L_x_3218:
[----:B------:R-:W-:Y:S05]  /*16b0*/  BRA.DIV ~URZ, `(.L_x_3220) ;  /* 0x00011a327f007947 */ /* 0x000fea000b800000 */
[----:B--2---:R2:W3:Y:S04]  /*16c0*/  SHFL.IDX PT, R6, R4, 0x1, 0x181f ;  /* 0x00381f0004067f89 */ /* 0x0044e800000e0000 */
[----:B-1--4-:R2:W1:Y:S02]  /*16d0*/  SHFL.IDX PT, R2, R5, 0x1, 0x181f ;  /* 0x00381f0005027f89 */ /* 0x01246400000e0000 */
.L_x_3288:
        /* <DEDUP_REMOVED lines=11> */
.L_x_3222:
[----:B------:R-:W-:Y:S05]  /*1790*/  BSYNC B0 ;  /* 0x0000000000007941 */ /* 0x000fea0003800000 */
.L_x_3221:
[----:B------:R-:W-:Y:S05]  /*17a0*/  BRA.DIV ~URZ, `(.L_x_3223) ;  /* 0x00011a127f007947 */ /* 0x000fea000b800000 */
[----:B---3--:R3:W4:Y:S02]  /*17b0*/  SHFL.IDX PT, R6, R4, 0x2, 0x181f ;  /* 0x00581f0004067f89 */ /* 0x00872400000e0000 */
.L_x_3289:
[----:B------:R-:W-:Y:S05]  /*17c0*/  BRA.DIV ~URZ, `(.L_x_3224) ;  /* 0x00011a627f007947 */ /* 0x000fea000b800000 */
[----:B-1----:R1:W2:Y:S02]  /*17d0*/  SHFL.IDX PT, R2, R5, 0x2, 0x181f ;  /* 0x00581f0005027f89 */ /* 0x0022a400000e0000 */
.L_x_3290:
        /* <DEDUP_REMOVED lines=11> */
.L_x_3226:
[----:B------:R-:W-:Y:S05]  /*1890*/  BSYNC B0 ;  /* 0x0000000000007941 */ /* 0x000fea0003800000 */
.L_x_3225:
[----:B------:R-:W-:Y:S05]  /*18a0*/  BRA.DIV ~URZ, `(.L_x_3227) ;  /* 0x000119f27f007947 */ /* 0x000fea000b800000 */
[----:B----4-:R4:W1:Y:S04]  /*18b0*/  SHFL.IDX PT, R6, R4, 0x3, 0x181f ;  /* 0x00781f0004067f89 */ /* 0x01086800000e0000 */
[----:B--2---:R4:W2:Y:S02]  /*18c0*/  SHFL.IDX PT, R2, R5, 0x3, 0x181f ;  /* 0x00781f0005027f89 */ /* 0x0048a400000e0000 */
.L_x_3291:
        /* <DEDUP_REMOVED lines=11> */
.L_x_3229:
[----:B------:R-:W-:Y:S05]  /*1980*/  BSYNC B0 ;  /* 0x0000000000007941 */ /* 0x000fea0003800000 */
.L_x_3228:
[----:B------:R-:W-:Y:S05]  /*1990*/  BRA.DIV ~URZ, `(.L_x_3230) ;  /* 0x000119d27f007947 */ /* 0x000fea000b800000 */
[----:B-1----:R1:W3:Y:S02]  /*19a0*/  SHFL.IDX PT, R6, R4, 0x4, 0x181f ;  /* 0x00981f0004067f89 */ /* 0x0022e400000e0000 */
.L_x_3292:
[----:B------:R-:W-:Y:S05]  /*19b0*/  BRA.DIV ~URZ, `(.L_x_3231) ;  /* 0x00011a227f007947 */ /* 0x000fea000b800000 */
[----:B--2---:R2:W1:Y:S02]  /*19c0*/  SHFL.IDX PT, R2, R5, 0x4, 0x181f ;  /* 0x00981f0005027f89 */ /* 0x00446400000e0000 */
.L_x_3293:
        /* <DEDUP_REMOVED lines=11> */
.L_x_3233:
[----:B------:R-:W-:Y:S05]  /*1a80*/  BSYNC B0 ;  /* 0x0000000000007941 */ /* 0x000fea0003800000 */
.L_x_3232:
[----:B------:R-:W-:Y:S05]  /*1a90*/  BRA.DIV ~URZ, `(.L_x_3234) ;  /* 0x000119b27f007947 */ /* 0x000fea000b800000 */
[----:B---3--:R3:W2:Y:S04]  /*1aa0*/  SHFL.IDX PT, R6, R4, 0x5, 0x181f ;  /* 0x00b81f0004067f89 */ /* 0x0086a800000e0000 */
[----:B-1----:R3:W1:Y:S02]  /*1ab0*/  SHFL.IDX PT, R2, R5, 0x5, 0x181f ;  /* 0x00b81f0005027f89 */ /* 0x00266400000e0000 */
.L_x_3294:
        /* <DEDUP_REMOVED lines=11> */
.L_x_3236:
[----:B------:R-:W-:Y:S05]  /*1b70*/  BSYNC B0 ;  /* 0x0000000000007941 */ /* 0x000fea0003800000 */
.L_x_3235:
[----:B------:R-:W-:Y:S05]  /*1b80*/  BRA.DIV ~URZ, `(.L_x_3237) ;  /* 0x000119927f007947 */ /* 0x000fea000b800000 */
[----:B--2---:R2:W3:Y:S02]  /*1b90*/  SHFL.IDX PT, R6, R4, 0x6, 0x181f ;  /* 0x00d81f0004067f89 */ /* 0x0044e400000e0000 */
.L_x_3295:
[----:B------:R-:W-:Y:S05]  /*1ba0*/  BRA.DIV ~URZ, `(.L_x_3238) ;  /* 0x000119e27f007947 */ /* 0x000fea000b800000 */
[----:B-1----:R1:W2:Y:S02]  /*1bb0*/  SHFL.IDX PT, R2, R5, 0x6, 0x181f ;  /* 0x00d81f0005027f89 */ /* 0x0022a400000e0000 */
.L_x_3296:
        /* <DEDUP_REMOVED lines=11> */
.L_x_3240:
[----:B------:R-:W-:Y:S05]  /*1c70*/  BSYNC B0 ;  /* 0x0000000000007941 */ /* 0x000fea0003800000 */
.L_x_3239:
[----:B------:R-:W-:Y:S05]  /*1c80*/  BRA.DIV ~URZ, `(.L_x_3241) ;  /* 0x000119727f007947 */ /* 0x000fea000b800000 */
[----:B--234-:R-:W2:Y:S04]  /*1c90*/  SHFL.IDX PT, R4, R4, 0x7, 0x181f ;  /* 0x00f81f0004047f89 */ /* 0x01cea800000e0000 */
[----:B------:R3:W4:Y:S02]  /*1ca0*/  SHFL.IDX PT, R2, R5, 0x7, 0x181f ;  /* 0x00f81f0005027f89 */ /* 0x00072400000e0000 */
.L_x_3297:
        /* <DEDUP_REMOVED lines=19> */
[----:B-1-3--:R-:W3:Y:S01]  /*1de0*/  LDL R5, [R1+0x1c] ;  /* 0x00001c0001057983 */ /* 0x00aee20000100800 */
[----:B------:R-:W-:Y:S01]  /*1df0*/  IMAD.MOV.U32 R6, RZ, RZ, 0x70 ;  /* 0x00000070ff067424 */ /* 0x000fe200078e00ff */
[----:B------:R-:W-:-:S02]  /*1e00*/  ULDC UR4, c[0x0][0x2b8] ;  /* 0x0000ae0000047ab9 */ /* 0x000fc40000000800 */
[----:B------:R-:W-:Y:S01]  /*1e10*/  UISETP.NE.AND UP0, UPT, UR4, 0x1, UPT ;  /* 0x000000010400788c */ /* 0x000fe2000bf05270 */
[----:B------:R-:W-:Y:S01]  /*1e20*/  IMAD R177, R245, R6, -0x70 ;  /* 0xffffff90f5b17424 */ /* 0x000fe200078e0206 */
[----:B------:R-:W4:Y:S01]  /*1e30*/  LDL R79, [R1+0x4c] ;  /* 0x00004c00014f7983 */ /* 0x000f220000100800 */
[----:B------:R-:W-:-:S03]  /*1e40*/  IMAD.MOV.U32 R9, RZ, RZ, c[0x0][0x2ac] ;  /* 0x0000ab00ff097624 */ /* 0x000fc600078e00ff */
[----:B------:R-:W-:Y:S01]  /*1e50*/  PLOP3.LUT P1, PT, PT, PT, UP0, 0x80, 0x0 ;  /* 0x000000000000781c */ /* 0x000fe20003f2f008 */
[----:B------:R-:W-:Y:S01]  /*1e60*/  IMAD R9, R9, c[0x0][0x1d0], RZ ;  /* 0x0000740009097a24 */ /* 0x000fe200078e02ff */
[----:B------:R-:W-:Y:S01]  /*1e70*/  BAR.SYNC.DEFER_BLOCKING 0x0 ;  /* 0x0000000000007b1d */ /* 0x000fe20000010000 */
[----:B------:R-:W-:Y:S01]  /*1e80*/  PLOP3.LUT P0, PT, PT, PT, UP0, 0x80, 0x0 ;  /* 0x000000000000781c */ /* 0x000fe20003f0f008 */
[----:B------:R-:W-:Y:S02]  /*1e90*/  IMAD.MOV.U32 R244, RZ, RZ, RZ ;  /* 0x000000fffff47224 */ /* 0x000fe400078e00ff */
[----:B--2---:R-:W-:-:S05]  /*1ea0*/  IMAD.IADD R2, R204, 0x1, R177 ;  /* 0x00000001cc027824 */ /* 0x004fca00078e02b1 */
[C---:B------:R-:W-:Y:S01]  /*1eb0*/  ISETP.GE.AND P3, PT, R2.reuse, R9, PT ;  /* 0x000000090200720c */ /* 0x040fe20003f66270 */
[----:B---3--:R-:W-:-:S03]  /*1ec0*/  IMAD.IADD R2, R2, 0x1, R5 ;  /* 0x0000000102027824 */ /* 0x008fc600078e0205 */
        /* <DEDUP_REMOVED lines=10> */
[----:B------:R-:W-:-:S05]  /*1f70*/  IMAD R246, R0, c[0x0][0x2b8], R2 ;  /* 0x0000ae0000f67a24 */ /* 0x000fca00078e0202 */
[----:B------:R-:W-:Y:S01]  /*1f80*/  SHF.R.S32.HI R76, RZ, 0x1f, R246 ;  /* 0x0000001fff4c7819 */ /* 0x000fe200000114f6 */
[----:B------:R-:W-:-:S04]  /*1f90*/  IMAD.WIDE.U32 R2, R246, c[0x0][0x1e0], RZ ;  /* 0x00007800f6027a25 */ /* 0x000fc800078e00ff */
[----:B------:R-:W-:-:S04]  /*1fa0*/  IMAD R0, R76, c[0x0][0x1e0], RZ ;  /* 0x000078004c007a24 */ /* 0x000fc800078e02ff */
[----:B------:R-:W-:-:S05]  /*1fb0*/  IMAD R0, R246, c[0x0][0x1e4], R0 ;  /* 0x00007900f6007a24 */ /* 0x000fca00078e0200 */
[----:B------:R-:W-:Y:S01]  /*1fc0*/  IADD3 R3, R3, R0, RZ ;  /* 0x0000000003037210 */ /* 0x000fe20007ffe0ff */
[----:B------:R-:W-:Y:S02]  /*1fd0*/  IMAD R0, R78, c[0x0][0x1e8], RZ ;  /* 0x00007a004e007a24 */ /* 0x000fe400078e02ff */
[----:B----4-:R-:W-:-:S04]  /*1fe0*/  IMAD.WIDE.U32 R8, R79, c[0x0][0x1e8], RZ ;  /* 0x00007a004f087a25 */ /* 0x010fc800078e00ff */
[----:B------:R-:W-:Y:S01]  /*1ff0*/  IMAD R0, R79, c[0x0][0x1ec], R0 ;  /* 0x00007b004f007a24 */ /* 0x000fe200078e0200 */
[----:B------:R3:W-:Y:S03]  /*2000*/  STL.64 [R1+0x20], R8 ;  /* 0x0000200801007387 */ /* 0x0007e60000100a00 */
[----:B------:R-:W-:Y:S02]  /*2010*/  IMAD.IADD R247, R9, 0x1, R0 ;  /* 0x0000000109f77824 */ /* 0x000fe400078e0200 */
[----:B---3--:R-:W3:Y:S01]  /*2020*/  S2R R9, SR_TID.X ;  /* 0x0000000000097919 */ /* 0x008ee20000002100 */
[----:B------:R-:W-:Y:S02]  /*2030*/  IMAD.MOV.U32 R176, RZ, RZ, c[0x0][0x2ac] ;  /* 0x0000ab00ffb07624 */ /* 0x000fe400078e00ff */
[----:B-1----:R-:W-:-:S04]  /*2040*/  IMAD R5, R245, -0x70, R6 ;  /* 0xffffff90f5057824 */ /* 0x002fc800078e0206 */
[----:B------:R-:W-:Y:S01]  /*2050*/  IMAD R176, R176, c[0x0][0x1d0], R5 ;  /* 0x00007400b0b07a24 */ /* 0x000fe200078e0205 */
[----:B---3--:R-:W-:-:S04]  /*2060*/  SHF.R.S32.HI R7, RZ, 0x1f, R9 ;  /* 0x0000001fff077819 */ /* 0x008fc80000011409 */
[----:B------:R-:W-:-:S04]  /*2070*/  LEA.HI R7, R7, R9, RZ, 0x3 ;  /* 0x0000000907077211 */ /* 0x000fc800078f18ff */
[----:B------:R-:W-:Y:S02]  /*2080*/  SHF.R.S32.HI R7, RZ, 0x3, R7 ;  /* 0x00000003ff077819 */ /* 0x000fe40000011407 */
[----:B------:R-:W-:Y:S02]  /*2090*/  ISETP.GE.AND P3, PT, R243, c[0x0][0x1d4], PT ;  /* 0x00007500f3007a0c */ /* 0x000fe40003f66270 */
        /* <DEDUP_REMOVED lines=9> */
[----:B------:R-:W-:-:S03]  /*2130*/  IMAD.IADD R2, R176, 0x1, -R7 ;  /* 0x00000001b0027824 */ /* 0x000fc600078e0a07 */
[----:B------:R-:W2:Y:S04]  /*2140*/  SHFL.IDX PT, R5, R3, RZ, 0x181f ;  /* 0x00181fff03057589 */ /* 0x000ea800000e0000 */
[----:B------:R-:W3:Y:S01]  /*2150*/  SHFL.IDX PT, R6, R0, 0x1, 0x181f ;  /* 0x00381f0000067f89 */ /* 0x000ee200000e0000 */
[----:B------:R-:W-:-:S03]  /*2160*/  ISETP.GE.AND P0, PT, R2, 0x1, PT ;  /* 0x000000010200780c */ /* 0x000fc60003f06270 */
[----:B------:R-:W4:Y:S04]  /*2170*/  SHFL.IDX PT, R7, R0, 0x2, 0x181f ;  /* 0x00581f0000077f89 */ /* 0x000f2800000e0000 */
[----:B------:R-:W5:Y:S01]  /*2180*/  SHFL.IDX PT, R8, R3, 0x1, 0x181f ;  /* 0x00381f0003087f89 */ /* 0x000f6200000e0000 */
[----:B------:R-:W-:-:S03]  /*2190*/  ISETP.GE.AND P4, PT, R2, 0x11, PT ;  /* 0x000000110200780c */ /* 0x000fc60003f86270 */
[----:B------:R-:W4:Y:S01]  /*21a0*/  SHFL.IDX PT, R9, R3, 0x2, 0x181f ;  /* 0x00581f0003097f89 */ /* 0x000f2200000e0000 */
[----:B------:R-:W-:-:S03]  /*21b0*/  ISETP.GE.AND P1, PT, R2, 0x21, PT ;  /* 0x000000210200780c */ /* 0x000fc60003f26270 */
[----:B------:R-:W4:Y:S01]  /*21c0*/  SHFL.IDX PT, R10, R0, 0x3, 0x181f ;  /* 0x00781f00000a7f89 */ /* 0x000f2200000e0000 */
[----:B-1----:R-:W-:-:S03]  /*21d0*/  @P0 LEA R4, P5, R243, R4, 0x1 ;  /* 0x00000004f3040211 */ /* 0x002fc600078a08ff */
[----:B------:R-:W1:Y:S01]  /*21e0*/  SHFL.IDX PT, R11, R3, 0x3, 0x181f ;  /* 0x00781f00030b7f89 */ /* 0x000e6200000e0000 */
[----:B--2---:R-:W-:-:S03]  /*21f0*/  @P0 LEA.HI.X R5, R243, R5, R205, 0x1, P5 ;  /* 0x00000005f3050211 */ /* 0x004fc600028f0ccd */
[----:B------:R-:W2:Y:S01]  /*2200*/  SHFL.IDX PT, R13, R0, 0x4, 0x181f ;  /* 0x00981f00000d7f89 */ /* 0x000ea200000e0000 */
[----:B------:R-:W-:-:S03]  /*2210*/  ISETP.GE.AND P6, PT, R2, 0x31, PT ;  /* 0x000000310200780c */ /* 0x000fc60003fc6270 */
[----:B------:R-:W1:Y:S01]  /*2220*/  SHFL.IDX PT, R14, R3, 0x4, 0x181f ;  /* 0x00981f00030e7f89 */ /* 0x000e6200000e0000 */
[----:B---3--:R-:W-:-:S03]  /*2230*/  @P4 LEA R6, P5, R243, R6, 0x1 ;  /* 0x00000006f3064211 */ /* 0x008fc600078a08ff */
[----:B------:R-:W3:Y:S04]  /*2240*/  SHFL.IDX PT, R15, R0, 0x5, 0x181f ;  /* 0x00b81f00000f7f89 */ /* 0x000ee800000e0000 */
[----:B------:R4:W-:Y:S04]  /*2250*/  @P0 LDGSTS.E.BYPASS.LTC128B.128 [R242+0x3900], [R4.64], !P3 ;  /* 0x0390000004f20fae */ /* 0x0009e8000d901d48 */
[----:B------:R-:W1:Y:S04]  /*2260*/  SHFL.IDX PT, R12, R3, 0x5, 0x181f ;  /* 0x00b81f00030c7f89 */ /* 0x000e6800000e0000 */
[----:B------:R-:W1:Y:S04]  /*2270*/  SHFL.IDX PT, R0, R0, 0x6, 0x181f ;  /* 0x00d81f0000007f89 */ /* 0x000e6800000e0000 */
[----:B------:R-:W1:Y:S01]  /*2280*/  SHFL.IDX PT, R3, R3, 0x6, 0x181f ;  /* 0x00d81f0003037f89 */ /* 0x000e6200000e0000 */
[----:B----4-:R-:W-:-:S02]  /*2290*/  @P1 LEA R4, P0, R243, R7, 0x1 ;  /* 0x00000007f3041211 */ /* 0x010fc400078008ff */
[C-C-:B-----5:R-:W-:Y:S02]  /*22a0*/  @P4 LEA.HI.X R7, R243.reuse, R8, R205.reuse, 0x1, P5 ;  /* 0x00000008f3074211 */ /* 0x160fe400028f0ccd */
[C---:B------:R-:W-:Y:S02]  /*22b0*/  ISETP.GE.AND P5, PT, R2.reuse, 0x41, PT ;  /* 0x000000410200780c */ /* 0x040fe40003fa6270 */
[C---:B------:R-:W-:Y:S01]  /*22c0*/  @P1 LEA.HI.X R5, R243.reuse, R9, R205, 0x1, P0 ;  /* 0x00000009f3051211 */ /* 0x040fe200000f0ccd */
[----:B------:R3:W-:Y:S01]  /*22d0*/  @P4 LDGSTS.E.BYPASS.LTC128B.128 [R242+0x4100], [R6.64], !P3 ;  /* 0x0410000006f24fae */ /* 0x0007e2000d901d48 */
[C---:B------:R-:W-:Y:S02]  /*22e0*/  ISETP.GE.AND P4, PT, R2.reuse, 0x51, PT ;  /* 0x000000510200780c */ /* 0x040fe40003f86270 */
[----:B------:R-:W-:Y:S01]  /*22f0*/  @P6 LEA R10, P0, R243, R10, 0x1 ;  /* 0x0000000af30a6211 */ /* 0x000fe200078008ff */
[----:B------:R4:W-:Y:S01]  /*2300*/  @P1 LDGSTS.E.BYPASS.LTC128B.128 [R242+0x4900], [R4.64], !P3 ;  /* 0x0490000004f21fae */ /* 0x0009e2000d901d48 */
[----:B------:R-:W-:-:S02]  /*2310*/  ISETP.GE.AND P1, PT, R2, 0x61, PT ;  /* 0x000000610200780c */ /* 0x000fc40003f26270 */
[----:B-1----:R-:W-:-:S03]  /*2320*/  @P6 LEA.HI.X R11, R243, R11, R205, 0x1, P0 ;  /* 0x0000000bf30b6211 */ /* 0x002fc600000f0ccd */
[C---:B--2---:R-:W-:Y:S02]  /*2330*/  @P5 LEA R8, P0, R243.reuse, R13, 0x1 ;  /* 0x0000000df3085211 */ /* 0x044fe400078008ff */
[----:B------:R1:W-:Y:S02]  /*2340*/  @P6 LDGSTS.E.BYPASS.LTC128B.128 [R242+0x5100], [R10.64], !P3 ;  /* 0x051000000af26fae */ /* 0x0003e4000d901d48 */
[----:B------:R-:W-:-:S05]  /*2350*/  @P5 LEA.HI.X R9, R243, R14, R205, 0x1, P0 ;  /* 0x0000000ef3095211 */ /* 0x000fca00000f0ccd */
[----:B------:R1:W-:Y:S01]  /*2360*/  @P5 LDGSTS.E.BYPASS.LTC128B.128 [R242+0x5900], [R8.64], !P3 ;  /* 0x0590000008f25fae */ /* 0x0003e2000d901d48 */
[----:B---3--:R-:W-:-:S04]  /*2370*/  @P4 LEA R6, P0, R243, R15, 0x1 ;  /* 0x0000000ff3064211 */ /* 0x008fc800078008ff */
[C---:B------:R-:W-:Y:S02]  /*2380*/  @P4 LEA.HI.X R7, R243.reuse, R12, R205, 0x1, P0 ;  /* 0x0000000cf3074211 */ /* 0x040fe400000f0ccd */
[----:B----4-:R-:W-:-:S03]  /*2390*/  @P1 LEA R4, P0, R243, R0, 0x1 ;  /* 0x00000000f3041211 */ /* 0x010fc600078008ff */
[----:B------:R2:W-:Y:S01]  /*23a0*/  @P4 LDGSTS.E.BYPASS.LTC128B.128 [R242+0x6100], [R6.64], !P3 ;  /* 0x0610000006f24fae */ /* 0x0005e2000d901d48 */
[----:B------:R-:W-:-:S05]  /*23b0*/  @P1 LEA.HI.X R5, R243, R3, R205, 0x1, P0 ;  /* 0x00000003f3051211 */ /* 0x000fca00000f0ccd */
[----:B------:R2:W-:Y:S04]  /*23c0*/  @P1 LDGSTS.E.BYPASS.LTC128B.128 [R242+0x6900], [R4.64], !P3 ;  /* 0x0690000004f21fae */ /* 0x0005e8000d901d48 */
[----:B------:R-:W0:Y:S01]  /*23d0*/  LDGDEPBAR ;  /* 0x00000000000079af */ /* 0x000e220000000000 */
[----:B------:R-:W-:-:S04]  /*23e0*/  DEPBAR.LE SB0, 0x1 ;  /* 0x000080400000791a */ /* 0x000fc80000000000 */
[----:B------:R-:W-:-:S04]  /*23f0*/  DEPBAR.LE SB0, 0x0 ;  /* 0x000080000000791a */ /* 0x000fc80000000000 */
[----:B------:R-:W-:Y:S06]  /*2400*/  BAR.SYNC.DEFER_BLOCKING 0x0 ;  /* 0x0000000000007b1d */ /* 0x000fec0000010000 */
[----:B--2---:R-:W-:Y:S04]  /*2410*/  LDSM.16.M88.4 R4, [R231+0x2000] ;  /* 0x00200000e704783b */ /* 0x004fe80000000200 */
[----:B------:R-:W2:Y:S04]  /*2420*/  LDSM.16.M88.4 R40, [R224] ;  /* 0x00000000e028783b */ /* 0x000ea80000000200 */
[----:B------:R-:W3:Y:S04]  /*2430*/  LDSM.16.M88.4 R36, [R224+0x800] ;  /* 0x00080000e024783b */ /* 0x000ee80000000200 */
[----:B------:R-:W4:Y:S04]  /*2440*/  LDSM.16.M88.4 R32, [R224+0x1000] ;  /* 0x00100000e020783b */ /* 0x000f280000000200 */
[----:B------:R-:W5:Y:S04]  /*2450*/  LDSM.16.M88.4 R28, [R224+0x1800] ;  /* 0x00180000e01c783b */ /* 0x000f680000000200 */
[----:B------:R-:W2:Y:S04]  /*2460*/  LDSM.16.M88.4 R24, [R224+0x2000] ;  /* 0x00200000e018783b */ /* 0x000ea80000000200 */
[----:B------:R-:W2:Y:S04]  /*2470*/  LDSM.16.M88.4 R20, [R224+0x2800] ;  /* 0x00280000e014783b */ /* 0x000ea80000000200 */
[----:B------:R-:W3:Y:S04]  /*2480*/  LDSM.16.M88.4 R16, [R224+0x3000] ;  /* 0x00300000e010783b */ /* 0x000ee80000000200 */
[----:B-1----:R-:W1:Y:S01]  /*2490*/  LDSM.16.M88.4 R8, [R231] ;  /* 0x00000000e708783b */ /* 0x002e620000000200 */
[----:B------:R-:W-:-:S03]  /*24a0*/  IMAD R0, R76, c[0x0][0x208], RZ ;  /* 0x000082004c007a24 */ /* 0x000fc600078e02ff */
[----:B------:R-:W-:Y:S04]  /*24b0*/  LDSM.16.M88.4 R12, [R234+0x2000] ;  /* 0x00200000ea0c783b */ /* 0x000fe80000000200 */
[----:B------:R-:W-:Y:S04]  /*24c0*/  LDSM.16.M88.4 R96, [R240] ;  /* 0x00000000f060783b */ /* 0x000fe80000000200 */
[----:B------:R-:W1:Y:S04]  /*24d0*/  LDSM.16.M88.4 R128, [R236] ;  /* 0x00000000ec80783b */ /* 0x000e680000000200 */
[----:B------:R-:W1:Y:S04]  /*24e0*/  LDSM.16.M88.4 R84, [R235] ;  /* 0x00000000eb54783b */ /* 0x000e680000000200 */
[----:B------:R-:W1:Y:S04]  /*24f0*/  LDSM.16.M88.4 R88, [R241] ;  /* 0x00000000f158783b */ /* 0x000e680000000200 */
[----:B------:R-:W1:Y:S04]  /*2500*/  LDSM.16.M88.4 R104, [R239] ;  /* 0x00000000ef68783b */ /* 0x000e680000000200 */
[----:B------:R-:W1:Y:S04]  /*2510*/  LDSM.16.M88.4 R108, [R238] ;  /* 0x00000000ee6c783b */ /* 0x000e680000000200 */
[----:B------:R-:W1:Y:S01]  /*2520*/  LDSM.16.M88.4 R112, [R237] ;  /* 0x00000000ed70783b */ /* 0x000e620000000200 */
[----:B--2---:R-:W-:Y:S01]  /*2530*/  HMMA.16816.F32 R80, R4, R40, RZ ;  /* 0x000000280450723c */ /* 0x004fe200000018ff */
[----:B------:R-:W-:-:S07]  /*2540*/  IMAD R0, R246, c[0x0][0x20c], R0 ;  /* 0x00008300f6007a24 */ /* 0x000fce00078e0200 */
        /* <DEDUP_REMOVED lines=12> */
[----:B------:R-:W-:Y:S07]  /*2610*/  HMMA.16816.F32 R120, R4, R18, RZ ;  /* 0x000000120478723c */ /* 0x000fee00000018ff */
[----:B------:R-:W-:-:S04]  /*2620*/  IMAD.WIDE.U32 R4, R246, c[0x0][0x208], RZ ;  /* 0x00008200f6047a25 */ /* 0x000fc800078e00ff */
[----:B------:R-:W-:Y:S02]  /*2630*/  IMAD.IADD R5, R5, 0x1, R0 ;  /* 0x0000000105057824 */ /* 0x000fe400078e0200 */
[----:B------:R-:W-:Y:S01]  /*2640*/  IMAD R0, R78, c[0x0][0x210], RZ ;  /* 0x000084004e007a24 */ /* 0x000fe200078e02ff */
[----:B-1----:R-:W-:Y:S01]  /*2650*/  HMMA.16816.F32 R132, R8, R40, RZ ;  /* 0x000000280884723c */ /* 0x002fe200000018ff */
[----:B------:R-:W-:Y:S02]  /*2660*/  IMAD R3, R77, c[0x0][0x218], RZ ;  /* 0x000086004d037a24 */ /* 0x000fe400078e02ff */
[----:B------:R-:W-:Y:S02]  /*2670*/  IMAD R0, R79, c[0x0][0x214], R0 ;  /* 0x000085004f007a24 */ /* 0x000fe400078e0200 */
[----:B------:R-:W-:-:S04]  /*2680*/  IMAD.WIDE.U32 R4, R244, c[0x0][0x218], R4 ;  /* 0x00008600f4047a25 */ /* 0x000fc800078e0004 */
[----:B------:R-:W-:-:S04]  /*2690*/  IMAD.WIDE.U32 R40, R79, c[0x0][0x210], RZ ;  /* 0x000084004f287a25 */ /* 0x000fc800078e00ff */
[----:B------:R-:W-:Y:S02]  /*26a0*/  IMAD.IADD R6, R41, 0x1, R0 ;  /* 0x0000000129067824 */ /* 0x000fe400078e0200 */
[----:B------:R-:W-:Y:S01]  /*26b0*/  IMAD R0, R244, c[0x0][0x21c], R3 ;  /* 0x00008700f4007a24 */ /* 0x000fe200078e0203 */
[----:B------:R-:W-:-:S04]  /*26c0*/  IADD3 R3, P0, R4, R40, RZ ;  /* 0x0000002804037210 */ /* 0x000fc80007f1e0ff */
[----:B------:R-:W-:Y:S02]  /*26d0*/  IADD3.X R4, R6, R5, R0, P0, !PT ;  /* 0x0000000506047210 */ /* 0x000fe400007fe400 */
[----:B------:R-:W-:-:S04]  /*26e0*/  LEA R0, P0, R3, c[0x0][0x1f8], 0x1 ;  /* 0x00007e0003007a11 */ /* 0x000fc800078008ff */
[----:B------:R-:W-:Y:S02]  /*26f0*/  LEA.HI.X R3, R3, c[0x0][0x1fc], R4, 0x1, P0 ;  /* 0x00007f0003037a11 */ /* 0x000fe400000f0c04 */
[----:B------:R-:W1:Y:S04]  /*2700*/  SHFL.IDX PT, R4, R0, RZ, 0x181f ;  /* 0x00181fff00047589 */ /* 0x000e6800000e0000 */
[----:B------:R-:W-:Y:S04]  /*2710*/  STL [R1+0x38], R247 ;  /* 0x000038f701007387 */ /* 0x000fe80000100800 */
[----:B------:R-:W-:Y:S04]  /*2720*/  STL.64 [R1+0x30], R40 ;  /* 0x0000302801007387 */ /* 0x000fe80000100a00 */
[----:B------:R-:W-:Y:S04]  /*2730*/  STL [R1+0x40], R6 ;  /* 0x0000400601007387 */ /* 0x000fe80000100800 */
[----:B------:R-:W2:Y:S01]  /*2740*/  SHFL.IDX PT, R7, R3, RZ, 0x181f ;  /* 0x00181fff03077589 */ /* 0x000ea200000e0000 */
[C---:B------:R-:W-:Y:S03]  /*2750*/  HMMA.16816.F32 R156, R12.reuse, R128, R44 ;  /* 0x000000800c9c723c */ /* 0x040fe6000000182c */
[----:B------:R-:W-:Y:S04]  /*2760*/  SHFL.IDX PT, R5, R0, 0x1, 0x181f ;  /* 0x00381f0000057f89 */ /* 0x000fe800000e0000 */
[----:B------:R-:W3:Y:S01]  /*2770*/  SHFL.IDX PT, R6, R0, 0x2, 0x181f ;  /* 0x00581f0000067f89 */ /* 0x000ee200000e0000 */
        /* <DEDUP_REMOVED lines=13> */
[----:B------:R-:W-:Y:S04]  /*2850*/  SHFL.IDX PT, R12, R3, 0x1, 0x181f ;  /* 0x00381f00030c7f89 */ /* 0x000fe800000e0000 */
[----:B------:R-:W4:Y:S04]  /*2860*/  SHFL.IDX PT, R15, R3, 0x2, 0x181f ;  /* 0x00581f00030f7f89 */ /* 0x000f2800000e0000 */
[----:B------:R-:W5:Y:S01]  /*2870*/  SHFL.IDX PT, R13, R0, 0x4, 0x181f ;  /* 0x00981f00000d7f89 */ /* 0x000f6200000e0000 */
[----:B------:R-:W-:Y:S01]  /*2880*/  HMMA.16816.F32 R140, R8, R32, RZ ;  /* 0x00000020088c723c */ /* 0x000fe200000018ff */
[----:B------:R-:W-:-:S02]  /*2890*/  IMAD.SHL.U32 R179, R243, 0x2, RZ ;  /* 0x00000002f3b37824 */ /* 0x000fc400078e00ff */
[----:B------:R-:W-:Y:S05]  /*28a0*/  SHFL.IDX PT, R14, R0, 0x3, 0x181f ;  /* 0x00781f00000e7f89 */ /* 0x000fea00000e0000 */
[C---:B------:R-:W-:Y:S08]  /*28b0*/  HMMA.16816.F32 R220, R8.reuse, R34, RZ ;  /* 0x0000002208dc723c */ /* 0x040ff000000018ff */
[C---:B------:R-:W-:Y:S01]  /*28c0*/  HMMA.16816.F32 R32, R8.reuse, R24, RZ ;  /* 0x000000180820723c */ /* 0x040fe200000018ff */
[----:B------:R-:W1:Y:S07]  /*28d0*/  SHFL.IDX PT, R24, R3, 0x4, 0x181f ;  /* 0x00981f0003187f89 */ /* 0x000e6e00000e0000 */
[C---:B------:R-:W-:Y:S08]  /*28e0*/  HMMA.16816.F32 R144, R8.reuse, R28, RZ ;  /* 0x0000001c0890723c */ /* 0x040ff000000018ff */
[C---:B------:R-:W-:Y:S08]  /*28f0*/  HMMA.16816.F32 R216, R8.reuse, R30, RZ ;  /* 0x0000001e08d8723c */ /* 0x040ff000000018ff */
[C---:B------:R-:W-:Y:S01]  /*2900*/  HMMA.16816.F32 R208, R8.reuse, R22, RZ ;  /* 0x0000001608d0723c */ /* 0x040fe200000018ff */
[----:B------:R-:W2:Y:S07]  /*2910*/  SHFL.IDX PT, R22, R3, 0x3, 0x181f ;  /* 0x00781f0003167f89 */ /* 0x000eae00000e0000 */
[C---:B------:R-:W-:Y:S01]  /*2920*/  HMMA.16816.F32 R28, R8.reuse, R20, RZ ;  /* 0x00000014081c723c */ /* 0x040fe200000018ff */
[----:B------:R-:W-:Y:S06]  /*2930*/  SHFL.IDX PT, R23, R3, 0x5, 0x181f ;  /* 0x00b81f0003177f89 */ /* 0x000fec00000e0000 */
[-C--:B-1----:R-:W-:Y:S01]  /*2940*/  IADD3 R20, P0, R4, R179.reuse, RZ ;  /* 0x000000b304147210 */ /* 0x082fe20007f1e0ff */
[C---:B------:R-:W-:Y:S01]  /*2950*/  HMMA.16816.F32 R148, R8.reuse, R16, RZ ;  /* 0x000000100894723c */ /* 0x040fe200000018ff */
[----:B------:R-:W1:Y:S06]  /*2960*/  SHFL.IDX PT, R17, R0, 0x5, 0x181f ;  /* 0x00b81f0000117f89 */ /* 0x000e6c00000e0000 */
[----:B------:R-:W-:Y:S01]  /*2970*/  SHF.L.U64.HI R16, R243, 0x1, R205 ;  /* 0x00000001f3107819 */ /* 0x000fe200000102cd */
[----:B------:R-:W-:Y:S01]  /*2980*/  HMMA.16816.F32 R136, R8, R42, RZ ;  /* 0x0000002a0888723c */ /* 0x000fe200000018ff */
[----:B------:R-:W1:Y:S03]  /*2990*/  SHFL.IDX PT, R0, R0, 0x6, 0x181f ;  /* 0x00d81f0000007f89 */ /* 0x000e6600000e0000 */
[----:B--2---:R-:W-:Y:S01]  /*29a0*/  IMAD.X R21, R7, 0x1, R16, P0 ;  /* 0x0000000107157824 */ /* 0x004fe200000e0610 */
[----:B---3--:R-:W-:-:S03]  /*29b0*/  IADD3 R4, P0, R6, R179, RZ ;  /* 0x000000b306047210 */ /* 0x008fc60007f1e0ff */
[----:B------:R-:W-:Y:S01]  /*29c0*/  HMMA.16816.F32 R200, R8, R18, RZ ;  /* 0x0000001208c8723c */ /* 0x000fe200000018ff */
[----:B------:R-:W-:-:S06]  /*29d0*/  ISETP.GE.AND P1, PT, R243, c[0x0][0x1d4], PT ;  /* 0x00007500f3007a0c */ /* 0x000fcc0003f26270 */
[----:B------:R-:W-:Y:S01]  /*29e0*/  IADD3 R18, P5, R5, R179, RZ ;  /* 0x000000b305127210 */ /* 0x000fe20007fbe0ff */
[----:B----4-:R-:W-:-:S04]  /*29f0*/  IMAD.X R5, R15, 0x1, R16, P0 ;  /* 0x000000010f057824 */ /* 0x010fc800000e0610 */
[--C-:B------:R-:W-:Y:S01]  /*2a00*/  IMAD.X R19, R12, 0x1, R16.reuse, P5 ;  /* 0x000000010c137824 */ /* 0x100fe200028e0610 */
[-C--:B-----5:R-:W-:Y:S02]  /*2a10*/  IADD3 R12, P0, R13, R179.reuse, RZ ;  /* 0x000000b30d0c7210 */ /* 0x0a0fe40007f1e0ff */
[C---:B------:R-:W-:Y:S02]  /*2a20*/  ISETP.LT.OR P6, PT, R2.reuse, 0x1, P1 ;  /* 0x000000010200780c */ /* 0x040fe40000fc1670 */
[----:B------:R-:W-:Y:S01]  /*2a30*/  ISETP.LT.OR P4, PT, R2, 0x11, P1 ;  /* 0x000000110200780c */ /* 0x000fe20000f81670 */
[----:B------:R-:W-:Y:S01]  /*2a40*/  IMAD.X R13, R24, 0x1, R16, P0 ;  /* 0x00000001180d7824 */ /* 0x000fe200000e0610 */
[----:B------:R-:W-:Y:S02]  /*2a50*/  IADD3 R14, P5, R14, R179, RZ ;  /* 0x000000b30e0e7210 */ /* 0x000fe40007fbe0ff */
[----:B------:R-:W-:Y:S01]  /*2a60*/  ISETP.LT.OR P0, PT, R2, 0x21, P1 ;  /* 0x000000210200780c */ /* 0x000fe20000f01670 */
[----:B------:R-:W-:-:S02]  /*2a70*/  IMAD.MOV.U32 R175, RZ, RZ, R136 ;  /* 0x000000ffffaf7224 */ /* 0x000fc400078e0088 */
[----:B------:R-:W-:Y:S01]  /*2a80*/  IMAD.X R15, R22, 0x1, R16, P5 ;  /* 0x00000001160f7824 */ /* 0x000fe200028e0610 */
[----:B-1----:R-:W-:Y:S01]  /*2a90*/  IADD3 R6, P5, R17, R179, RZ ;  /* 0x000000b311067210 */ /* 0x002fe20007fbe0ff */
[----:B------:R-:W-:Y:S01]  /*2aa0*/  IMAD.MOV.U32 R174, RZ, RZ, R137 ;  /* 0x000000ffffae7224 */ /* 0x000fe200078e0089 */
[----:B------:R-:W-:Y:S01]  /*2ab0*/  MOV R172, R139 ;  /* 0x0000008b00ac7202 */ /* 0x000fe20000000f00 */
[----:B------:R-:W-:Y:S01]  /*2ac0*/  IMAD.MOV.U32 R173, RZ, RZ, R138 ;  /* 0x000000ffffad7224 */ /* 0x000fe200078e008a */
[----:B------:R-:W-:Y:S01]  /*2ad0*/  HMMA.16816.F32 R248, R8, R38, RZ ;  /* 0x0000002608f8723c */ /* 0x000fe200000018ff */
[----:B------:R-:W-:Y:S01]  /*2ae0*/  IMAD.X R7, R23, 0x1, R16, P5 ;  /* 0x0000000117077824 */ /* 0x000fe200028e0610 */
[----:B------:R-:W-:-:S06]  /*2af0*/  ISETP.LT.OR P5, PT, R2, 0x41, P1 ;  /* 0x000000410200780c */ /* 0x000fcc0000fa1670 */
[C---:B------:R-:W-:Y:S08]  /*2b00*/  HMMA.16816.F32 R136, R8.reuse, R36, RZ ;  /* 0x000000240888723c */ /* 0x040ff000000018ff */
[----:B------:R-:W-:Y:S01]  /*2b10*/  HMMA.16816.F32 R212, R8, R26, RZ ;  /* 0x0000001a08d4723c */ /* 0x000fe200000018ff */
[----:B------:R-:W1:Y:S04]  /*2b20*/  LDSM.16.M88.4 R8, [R234] ;  /* 0x00000000ea08783b */ /* 0x000e680000000200 */
        /* <DEDUP_REMOVED lines=9> */
[----:B------:R-:W-:-:S03]  /*2bc0*/  IADD3 R2, P0, R0, R179, RZ ;  /* 0x000000b300027210 */ /* 0x000fc60007f1e0ff */
[----:B------:R-:W5:Y:S04]  /*2bd0*/  LDL R0, [R1+0x18] ;  /* 0x0000180001007983 */ /* 0x000f680000100800 */
[----:B------:R-:W2:Y:S04]  /*2be0*/  SHFL.IDX PT, R3, R3, 0x6, 0x181f ;  /* 0x00d81f0003037f89 */ /* 0x000ea800000e0000 */
[----:B------:R3:W-:Y:S04]  /*2bf0*/  LDGSTS.E.BYPASS.LTC128B.128 [R242+0x1900], [R14.64], !P6 ;  /* 0x019000000ef27fae */ /* 0x0007e8000f101d48 */
[----:B------:R3:W-:Y:S04]  /*2c00*/  LDGSTS.E.BYPASS.LTC128B.128 [R242+0x2100], [R12.64], !P5 ;  /* 0x021000000cf27fae */ /* 0x0007e8000e901d48 */
[----:B------:R4:W-:Y:S01]  /*2c10*/  LDGSTS.E.BYPASS.LTC128B.128 [R242+0x2900], [R6.64], !P4 ;  /* 0x0290000006f27fae */ /* 0x0009e2000e101d48 */
[----:B-1----:R-:W-:Y:S01]  /*2c20*/  HMMA.16816.F32 R48, R8, R104, R144 ;  /* 0x000000680830723c */ /* 0x002fe20000001890 */
[----:B--2---:R-:W-:-:S07]  /*2c30*/  IMAD.X R3, R3, 0x1, R16, P0 ;  /* 0x0000000103037824 */ /* 0x004fce00000e0610 */
[C---:B------:R-:W-:Y:S01]  /*2c40*/  HMMA.16816.F32 R32, R8.reuse, R108, R32 ;  /* 0x0000006c0820723c */ /* 0x040fe20000001820 */
[----:B------:R1:W-:Y:S04]  /*2c50*/  LDGSTS.E.BYPASS.LTC128B.128 [R242+0x3100], [R2.64], !P1 ;  /* 0x0310000002f27fae */ /* 0x0003e8000c901d48 */
[----:B------:R-:W-:Y:S03]  /*2c60*/  LDSM.16.M88.4 R60, [R230+0x2000] ;  /* 0x00200000e63c783b */ /* 0x000fe60000000200 */
[C---:B------:R-:W-:Y:S01]  /*2c70*/  HMMA.16816.F32 R40, R8.reuse, R84, R132 ;  /* 0x000000540828723c */ /* 0x040fe20000001884 */
[----:B------:R-:W-:Y:S04]  /*2c80*/  LDSM.16.M88.4 R56, [R230+0x2800] ;  /* 0x00280000e638783b */ /* 0x000fe80000000200 */
[----:B----4-:R-:W2:Y:S03]  /*2c90*/  LDSM.16.M88.4 R4, [R232+0x2000] ;  /* 0x00200000e804783b */ /* 0x010ea60000000200 */
[----:B------:R-:W-:Y:S01]  /*2ca0*/  HMMA.16816.F32 R36, R8, R88, R136 ;  /* 0x000000580824723c */ /* 0x000fe20000001888 */
[----:B------:R-:W-:Y:S01]  /*2cb0*/  IMAD.MOV.U32 R85, RZ, RZ, R50 ;  /* 0x000000ffff557224 */ /* 0x000fe200078e0032 */
[----:B------:R-:W4:Y:S01]  /*2cc0*/  LDSM.16.M88.4 R52, [R230+0x3000] ;  /* 0x00300000e634783b */ /* 0x000f220000000200 */
[----:B------:R-:W-:-:S03]  /*2cd0*/  IMAD.MOV.U32 R84, RZ, RZ, R51 ;  /* 0x000000ffff547224 */ /* 0x000fc600078e0033 */
[----:B------:R-:W1:Y:S01]  /*2ce0*/  LDSM.16.M88.4 R24, [R230] ;  /* 0x00000000e618783b */ /* 0x000e620000000200 */
[----:B------:R-:W-:Y:S01]  /*2cf0*/  MOV R89, R48 ;  /* 0x0000003000597202 */ /* 0x000fe20000000f00 */
[----:B------:R-:W-:Y:S02]  /*2d00*/  IMAD.MOV.U32 R88, RZ, RZ, R49 ;  /* 0x000000ffff587224 */ /* 0x000fe400078e0031 */
[----:B------:R-:W1:Y:S04]  /*2d10*/  LDSM.16.M88.4 R20, [R230+0x800] ;  /* 0x00080000e614783b */ /* 0x000e680000000200 */
[----:B------:R-:W1:Y:S04]  /*2d20*/  LDSM.16.M88.4 R48, [R230+0x1000] ;  /* 0x00100000e630783b */ /* 0x000e680000000200 */
[----:B------:R-:W1:Y:S04]  /*2d30*/  LDSM.16.M88.4 R64, [R230+0x1800] ;  /* 0x00180000e640783b */ /* 0x000e680000000200 */
[----:B---3--:R-:W3:Y:S01]  /*2d40*/  LDSM.16.M88.4 R12, [R232] ;  /* 0x00000000e80c783b */ /* 0x008ee20000000200 */
[----:B------:R-:W-:Y:S01]  /*2d50*/  IMAD.MOV.U32 R116, RZ, RZ, R175 ;  /* 0x000000ffff747224 */ /* 0x000fe200078e00af */
[----:B------:R-:W-:Y:S01]  /*2d60*/  MOV R118, R173 ;  /* 0x000000ad00767202 */ /* 0x000fe20000000f00 */
[----:B------:R-:W-:-:S02]  /*2d70*/  IMAD.MOV.U32 R117, RZ, RZ, R174 ;  /* 0x000000ffff757224 */ /* 0x000fc400078e00ae */
[----:B------:R-:W-:Y:S02]  /*2d80*/  IMAD.MOV.U32 R119, RZ, RZ, R172 ;  /* 0x000000ffff777224 */ /* 0x000fe400078e00ac */
[----:B------:R-:W-:Y:S01]  /*2d90*/  IMAD.MOV.U32 R71, RZ, RZ, R204 ;  /* 0x000000ffff477224 */ /* 0x000fe200078e00cc */
[----:B------:R-:W-:Y:S01]  /*2da0*/  MOV R73, R34 ;  /* 0x0000002200497202 */ /* 0x000fe20000000f00 */
[----:B------:R-:W-:Y:S01]  /*2db0*/  HMMA.16816.F32 R204, R8, R112, R28 ;  /* 0x0000007008cc723c */ /* 0x000fe2000000181c */
[----:B------:R-:W-:Y:S01]  /*2dc0*/  IMAD.MOV.U32 R75, RZ, RZ, R32 ;  /* 0x000000ffff4b7224 */ /* 0x000fe200078e0020 */
[----:B------:R-:W0:Y:S01]  /*2dd0*/  LDGDEPBAR ;  /* 0x00000000000079af */ /* 0x000e220000000000 */
[----:B------:R-:W-:Y:S02]  /*2de0*/  IMAD.MOV.U32 R74, RZ, RZ, R33 ;  /* 0x000000ffff4a7224 */ /* 0x000fe400078e0021 */
[----:B------:R-:W-:-:S03]  /*2df0*/  IMAD.MOV.U32 R72, RZ, RZ, R35 ;  /* 0x000000ffff487224 */ /* 0x000fc600078e0023 */
[C---:B------:R-:W-:Y:S08]  /*2e00*/  HMMA.16816.F32 R28, R8.reuse, R90, R248 ;  /* 0x0000005a081c723c */ /* 0x040ff000000018f8 */
[----:B------:R-:W-:Y:S01]  /*2e10*/  HMMA.16816.F32 R32, R8, R86, R116 ;  /* 0x000000560820723c */ /* 0x000fe20000001874 */
[----:B------:R-:W-:-:S07]  /*2e20*/  IMAD.MOV.U32 R17, RZ, RZ, R71 ;  /* 0x000000ffff117224 */ /* 0x000fce00078e0047 */
[C---:B------:R-:W-:Y:S07]  /*2e30*/  HMMA.16816.F32 R68, R8.reuse, R98, R220 ;  /* 0x000000620844723c */ /* 0x040fee00000018dc */
[----:B------:R-:W-:Y:S01]  /*2e40*/  IMAD.MOV.U32 R220, RZ, RZ, R75 ;  /* 0x000000ffffdc7224 */ /* 0x000fe200078e004b */
[----:B------:R-:W-:Y:S01]  /*2e50*/  HMMA.16816.F32 R80, R8, R96, R140 ;  /* 0x000000600850723c */ /* 0x000fe2000000188c */
[----:B------:R-:W-:Y:S01]  /*2e60*/  IMAD.MOV.U32 R221, RZ, RZ, R74 ;  /* 0x000000ffffdd7224 */ /* 0x000fe200078e004a */
[----:B------:R-:W-:Y:S01]  /*2e70*/  MOV R223, R72 ;  /* 0x0000004800df7202 */ /* 0x000fe20000000f00 */
[----:B------:R-:W-:-:S05]  /*2e80*/  IMAD.MOV.U32 R222, RZ, RZ, R73 ;  /* 0x000000ffffde7224 */ /* 0x000fca00078e0049 */
[C---:B------:R-:W-:Y:S08]  /*2e90*/  HMMA.16816.F32 R72, R8.reuse, R106, R216 ;  /* 0x0000006a0848723c */ /* 0x040ff000000018d8 */
[----:B------:R-:W-:Y:S01]  /*2ea0*/  HMMA.16816.F32 R108, R8, R110, R212 ;  /* 0x0000006e086c723c */ /* 0x000fe200000018d4 */
[----:B------:R-:W-:Y:S02]  /*2eb0*/  IMAD.MOV.U32 R216, RZ, RZ, R89 ;  /* 0x000000ffffd87224 */ /* 0x000fe400078e0059 */
[----:B------:R-:W-:-:S05]  /*2ec0*/  IMAD.MOV.U32 R217, RZ, RZ, R88 ;  /* 0x000000ffffd97224 */ /* 0x000fca00078e0058 */
[C---:B------:R-:W-:Y:S08]  /*2ed0*/  HMMA.16816.F32 R172, R8.reuse, R128, R148 ;  /* 0x0000008008ac723c */ /* 0x040ff00000001894 */
[C---:B------:R-:W-:Y:S08]  /*2ee0*/  HMMA.16816.F32 R112, R8.reuse, R114, R208 ;  /* 0x000000720870723c */ /* 0x040ff000000018d0 */
[----:B------:R-:W-:Y:S01]  /*2ef0*/  HMMA.16816.F32 R128, R8, R130, R200 ;  /* 0x000000820880723c */ /* 0x000fe200000018c8 */
[----:B------:R-:W-:Y:S07]  /*2f00*/  LDSM.16.M88.4 R8, [R233] ;  /* 0x00000000e908783b */ /* 0x000fee0000000200 */
[C---:B--2---:R-:W-:Y:S08]  /*2f10*/  HMMA.16816.F32 R124, R4.reuse, R56, R164 ;  /* 0x00000038047c723c */ /* 0x044ff000000018a4 */
[C---:B----4-:R-:W-:Y:S08]  /*2f20*/  HMMA.16816.F32 R116, R4.reuse, R52, R156 ;  /* 0x000000340474723c */ /* 0x050ff0000000189c */
[C---:B------:R-:W-:Y:S08]  /*2f30*/  HMMA.16816.F32 R132, R4.reuse, R62, R92 ;  /* 0x0000003e0484723c */ /* 0x040ff0000000185c */
[C---:B-1----:R-:W-:Y:S08]  /*2f40*/  HMMA.16816.F32 R168, R4.reuse, R24, R168 ;  /* 0x0000001804a8723c */ /* 0x042ff000000018a8 */
        /* <DEDUP_REMOVED lines=10> */
[----:B------:R-:W-:Y:S04]  /*2ff0*/  LDSM.16.M88.4 R4, [R233+0x2000] ;  /* 0x00200000e904783b */ /* 0x000fe80000000200 */
[----:B------:R-:W-:Y:S03]  /*3000*/  LDSM.16.M88.4 R44, [R227] ;  /* 0x00000000e32c783b */ /* 0x000fe60000000200 */
[C---:B---3--:R-:W-:Y:S01]  /*3010*/  HMMA.16816.F32 R92, R12.reuse, R20, R36 ;  /* 0x000000140c5c723c */ /* 0x048fe20000001824 */
[----:B------:R-:W1:Y:S07]  /*3020*/  LDSM.16.M88.4 R36, [R227+0x1000] ;  /* 0x00100000e324783b */ /* 0x000e6e0000000200 */
[C---:B------:R-:W-:Y:S01]  /*3030*/  HMMA.16816.F32 R88, R12.reuse, R22, R28 ;  /* 0x000000160c58723c */ /* 0x040fe2000000181c */
[----:B------:R-:W2:Y:S04]  /*3040*/  LDSM.16.M88.4 R28, [R227+0x2000] ;  /* 0x00200000e31c783b */ /* 0x000ea80000000200 */
[----:B------:R-:W-:Y:S03]  /*3050*/  LDSM.16.M88.4 R20, [R227+0x3000] ;  /* 0x00300000e314783b */ /* 0x000fe60000000200 */
[C---:B------:R-:W-:Y:S01]  /*3060*/  HMMA.16816.F32 R100, R12.reuse, R24, R40 ;  /* 0x000000180c64723c */ /* 0x040fe20000001828 */
[----:B------:R-:W3:Y:S07]  /*3070*/  LDSM.16.M88.4 R40, [R227+0x800] ;  /* 0x00080000e328783b */ /* 0x000eee0000000200 */
[C---:B------:R-:W-:Y:S01]  /*3080*/  HMMA.16816.F32 R96, R12.reuse, R26, R32 ;  /* 0x0000001a0c60723c */ /* 0x040fe20000001820 */
[----:B------:R-:W4:Y:S04]  /*3090*/  LDSM.16.M88.4 R24, [R227+0x2800] ;  /* 0x00280000e318783b */ /* 0x000f280000000200 */
[----:B------:R-:W1:Y:S01]  /*30a0*/  LDSM.16.M88.4 R32, [R227+0x1800] ;  /* 0x00180000e320783b */ /* 0x000e620000000200 */
[----:B------:R-:W-:Y:S01]  /*30b0*/  IMAD.MOV.U32 R218, RZ, RZ, R85 ;  /* 0x000000ffffda7224 */ /* 0x000fe200078e0055 */
[----:B-----5:R-:W-:Y:S01]  /*30c0*/  ISETP.GT.AND P0, PT, R178, R0, PT ;  /* 0x00000000b200720c */ /* 0x020fe20003f04270 */
[----:B------:R-:W-:Y:S01]  /*30d0*/  IMAD.MOV.U32 R219, RZ, RZ, R84 ;  /* 0x000000ffffdb7224 */ /* 0x000fe200078e0054 */
[----:B------:R-:W-:Y:S01]  /*30e0*/  HMMA.16816.F32 R72, R12, R66, R72 ;  /* 0x000000420c48723c */ /* 0x000fe20000001848 */
[----:B------:R-:W-:-:S07]  /*30f0*/  DEPBAR.LE SB0, 0x0 ;  /* 0x000080000000791a */ /* 0x000fce0000000000 */
        /* <DEDUP_REMOVED lines=9> */
[----:B------:R-:W-:Y:S01]  /*3190*/  BSSY B0, `(.L_x_3242) ;  /* 0x0000068000007945 */ /* 0x000fe20003800000 */
[----:B------:R-:W-:-:S06]  /*31a0*/  ISETP.GT.AND P1, PT, R17, 0x6f, PT ;  /* 0x0000006f1100780c */ /* 0x000fcc0003f24270 */
[C---:B-1----:R-:W-:Y:S08]  /*31b0*/  HMMA.16816.F32 R172, R4.reuse, R36, R152 ;  /* 0x0000002404ac723c */ /* 0x042ff00000001898 */
[C---:B--2---:R-:W-:Y:S08]  /*31c0*/  HMMA.16816.F32 R152, R4.reuse, R30, R132 ;  /* 0x0000001e0498723c */ /* 0x044ff00000001884 */
[C---:B------:R-:W-:Y:S08]  /*31d0*/  HMMA.16816.F32 R188, R4.reuse, R44, R168 ;  /* 0x0000002c04bc723c */ /* 0x040ff000000018a8 */
[C---:B------:R-:W-:Y:S08]  /*31e0*/  HMMA.16816.F32 R184, R4.reuse, R46, R164 ;  /* 0x0000002e04b8723c */ /* 0x040ff000000018a4 */
[C---:B---3--:R-:W-:Y:S08]  /*31f0*/  HMMA.16816.F32 R180, R4.reuse, R40, R160 ;  /* 0x0000002804b4723c */ /* 0x048ff000000018a0 */
[C---:B------:R-:W-:Y:S08]  /*3200*/  HMMA.16816.F32 R52, R4.reuse, R42, R156 ;  /* 0x0000002a0434723c */ /* 0x040ff0000000189c */
[C---:B----4-:R-:W-:Y:S08]  /*3210*/  HMMA.16816.F32 R132, R4.reuse, R24, R124 ;  /* 0x000000180484723c */ /* 0x050ff0000000187c */
[C---:B------:R-:W-:Y:S08]  /*3220*/  HMMA.16816.F32 R116, R4.reuse, R20, R116 ;  /* 0x000000140474723c */ /* 0x040ff00000001874 */
[----:B------:R-:W-:Y:S08]  /*3230*/  HMMA.16816.F32 R192, R4, R22, R104 ;  /* 0x0000001604c0723c */ /* 0x000ff00000001868 */
[----:B------:R-:W-:Y:S08]  /*3240*/  HMMA.16816.F32 R48, R8, R20, R48 ;  /* 0x000000140830723c */ /* 0x000ff00000001830 */
        /* <DEDUP_REMOVED lines=21> */
[----:B------:R-:W2:Y:S04]  /*33a0*/  LDL R0, [R1+0x1c] ;  /* 0x00001c0001007983 */ /* 0x000ea80000100800 */
[----:B------:R-:W3:Y:S01]  /*33b0*/  LDL.64 R248, [R1+0x28] ;  /* 0x0000280001f87983 */ /* 0x000ee20000100a00 */
[----:B------:R-:W-:-:S02]  /*33c0*/  PLOP3.LUT P4, PT, PT, PT, UP0, 0x80, 0x0 ;  /* 0x000000000000781c */ /* 0x000fc40003f8f008 */
[----:B------:R-:W-:Y:S01]  /*33d0*/  PLOP3.LUT P0, PT, PT, PT, UP0, 0x80, 0x0 ;  /* 0x000000000000781c */ /* 0x000fe20003f0f008 */
[----:B------:R-:W-:Y:S01]  /*33e0*/  IMAD.MOV.U32 R244, RZ, RZ, RZ ;  /* 0x000000fffff47224 */ /* 0x000fe200078e00ff */
[----:B------:R-:W4:Y:S01]  /*33f0*/  LDL.64 R18, [R1+0x20] ;  /* 0x0000200001127983 */ /* 0x000f220000100a00 */
[----:B--2---:R-:W-:-:S04]  /*3400*/  IADD3 R2, R17, R177, R0 ;  /* 0x000000b111027210 */ /* 0x004fc80007ffe000 */
[----:B------:R-:W-:-:S05]  /*3410*/  IADD3 R2, R2, -0x70, RZ ;  /* 0xffffff9002027810 */ /* 0x000fca0007ffe0ff */
[----:B------:R-:W-:-:S04]  /*3420*/  @P4 IMAD.HI.U32 R3, R2, c[0x0][0x2bc], RZ ;  /* 0x0000af0002034a27 */ /* 0x000fc800078e00ff */
[----:B------:R-:W-:Y:S01]  /*3430*/  IMAD.MOV.U32 R0, RZ, RZ, R2 ;  /* 0x000000ffff007224 */ /* 0x000fe200078e0002 */
[----:B------:R-:W-:-:S04]  /*3440*/  @P0 SHF.R.U32.HI R0, RZ, c[0x0][0x2c0], R3 ;  /* 0x0000b000ff000a19 */ /* 0x000fc80000011603 */
[----:B---3--:R-:W-:-:S04]  /*3450*/  @!P1 IADD3 R3, P0, R0, R248, RZ ;  /* 0x000000f800039210 */ /* 0x008fc80007f1e0ff */
        /* <DEDUP_REMOVED lines=14> */
[----:B----4-:R-:W-:-:S03]  /*3540*/  IADD3 R0, P4, R18, R2, RZ ;  /* 0x0000000212007210 */ /* 0x010fc60007f9e0ff */
[----:B------:R-:W-:Y:S01]  /*3550*/  IMAD R2, R244, c[0x0][0x1f4], R4 ;  /* 0x00007d00f4027a24 */ /* 0x000fe200078e0204 */
[----:B------:R-:W-:-:S04]  /*3560*/  LEA R4, P0, R0, c[0x0][0x1c8], 0x1 ;  /* 0x0000720000047a11 */ /* 0x000fc800078008ff */
[----:B------:R-:W-:-:S04]  /*3570*/  IADD3.X R2, R247, R3, R2, P4, !PT ;  /* 0x00000003f7027210 */ /* 0x000fc800027fe402 */
[----:B------:R-:W-:Y:S01]  /*3580*/  LEA.HI.X R0, R0, c[0x0][0x1cc], R2, 0x1, P0 ;  /* 0x0000730000007a11 */ /* 0x000fe200000f0c02 */
[----:B------:R-:W-:Y:S05]  /*3590*/  BRA.DIV ~URZ, `(.L_x_3244) ;  /* 0x000101327f007947 */ /* 0x000fea000b800000 */
[----:B------:R1:W2:Y:S02]  /*35a0*/  SHFL.IDX PT, R7, R0, RZ, 0x181f ;  /* 0x00181fff00077589 */ /* 0x0002a400000e0000 */
.L_x_3298:
[----:B------:R-:W-:Y:S05]  /*35b0*/  BRA.DIV ~URZ, `(.L_x_3245) ;  /* 0x000101827f007947 */ /* 0x000fea000b800000 */
[----:B------:R-:W3:Y:S04]  /*35c0*/  SHFL.IDX PT, R2, R4, RZ, 0x181f ;  /* 0x00181fff04027589 */ /* 0x000ee800000e0000 */
[----:B------:R-:W4:Y:S04]  /*35d0*/  SHFL.IDX PT, R3, R4, 0x1, 0x181f ;  /* 0x00381f0004037f89 */ /* 0x000f2800000e0000 */
[----:B------:R-:W5:Y:S04]  /*35e0*/  SHFL.IDX PT, R5, R4, 0x2, 0x181f ;  /* 0x00581f0004057f89 */ /* 0x000f6800000e0000 */
[----:B------:R-:W1:Y:S04]  /*35f0*/  SHFL.IDX PT, R9, R0, 0x1, 0x181f ;  /* 0x00381f0000097f89 */ /* 0x000e6800000e0000 */
[----:B------:R-:W2:Y:S04]  /*3600*/  SHFL.IDX PT, R8, R4, 0x3, 0x181f ;  /* 0x00781f0004087f89 */ /* 0x000ea800000e0000 */
[----:B------:R-:W2:Y:S04]  /*3610*/  SHFL.IDX PT, R11, R0, 0x2, 0x181f ;  /* 0x00581f00000b7f89 */ /* 0x000ea800000e0000 */
[----:B------:R-:W-:Y:S01]  /*3620*/  SHFL.IDX PT, R12, R4, 0x4, 0x181f ;  /* 0x00981f00040c7f89 */ /* 0x000fe200000e0000 */
[----:B---3--:R-:W-:-:S03]  /*3630*/  IADD3 R6, P0, R2, R179, RZ ;  /* 0x000000b302067210 */ /* 0x008fc60007f1e0ff */
[----:B------:R-:W-:Y:S01]  /*3640*/  SHFL.IDX PT, R13, R4, 0x5, 0x181f ;  /* 0x00b81f00040d7f89 */ /* 0x000fe200000e0000 */
[-C--:B----4-:R-:W-:Y:S01]  /*3650*/  IADD3 R2, P4, R3, R179.reuse, RZ ;  /* 0x000000b303027210 */ /* 0x090fe20007f9e0ff */
[----:B--2---:R-:W-:Y:S02]  /*3660*/  IMAD.X R7, R7, 0x1, R16, P0 ;  /* 0x0000000107077824 */ /* 0x004fe400000e0610 */
[----:B------:R-:W2:Y:S01]  /*3670*/  SHFL.IDX PT, R17, R0, 0x3, 0x181f ;  /* 0x00781f0000117f89 */ /* 0x000ea200000e0000 */
[----:B-----5:R-:W-:-:S03]  /*3680*/  IADD3 R10, P0, R5, R179, RZ ;  /* 0x000000b3050a7210 */ /* 0x020fc60007f1e0ff */
[----:B------:R-:W3:Y:S01]  /*3690*/  SHFL.IDX PT, R15, R0, 0x4, 0x181f ;  /* 0x00981f00000f7f89 */ /* 0x000ee200000e0000 */
[----:B-1----:R-:W-:-:S03]  /*36a0*/  IMAD.X R3, R9, 0x1, R16, P4 ;  /* 0x0000000109037824 */ /* 0x002fc600020e0610 */
[----:B------:R-:W1:Y:S01]  /*36b0*/  SHFL.IDX PT, R14, R0, 0x5, 0x181f ;  /* 0x00b81f00000e7f89 */ /* 0x000e6200000e0000 */
[----:B------:R-:W-:-:S03]  /*36c0*/  IADD3 R8, P5, R8, R179, RZ ;  /* 0x000000b308087210 */ /* 0x000fc60007fbe0ff */
[----:B------:R4:W-:Y:S01]  /*36d0*/  LDGSTS.E.BYPASS.LTC128B.128 [R242+0x3900], [R6.64], !P3 ;  /* 0x0390000006f27fae */ /* 0x0009e2000d901d48 */
[----:B------:R-:W-:-:S03]  /*36e0*/  IMAD.X R11, R11, 0x1, R16, P0 ;  /* 0x000000010b0b7824 */ /* 0x000fc600000e0610 */
[----:B------:R5:W-:Y:S04]  /*36f0*/  LDGSTS.E.BYPASS.LTC128B.128 [R242+0x4100], [R2.64], !P3 ;  /* 0x0410000002f27fae */ /* 0x000be8000d901d48 */
[----:B------:R1:W-:Y:S01]  /*3700*/  LDGSTS.E.BYPASS.LTC128B.128 [R242+0x4900], [R10.64], !P3 ;  /* 0x049000000af27fae */ /* 0x0003e2000d901d48 */
[----:B--2---:R-:W-:-:S03]  /*3710*/  IMAD.X R9, R17, 0x1, R16, P5 ;  /* 0x0000000111097824 */ /* 0x004fc600028e0610 */
[----:B------:R-:W2:Y:S04]  /*3720*/  SHFL.IDX PT, R4, R4, 0x6, 0x181f ;  /* 0x00d81f0004047f89 */ /* 0x000ea800000e0000 */
[----:B------:R2:W-:Y:S04]  /*3730*/  LDGSTS.E.BYPASS.LTC128B.128 [R242+0x5100], [R8.64], !P3 ;  /* 0x0510000008f27fae */ /* 0x0005e8000d901d48 */
[----:B------:R-:W2:Y:S01]  /*3740*/  SHFL.IDX PT, R0, R0, 0x6, 0x181f ;  /* 0x00d81f0000007f89 */ /* 0x000ea200000e0000 */
[-C--:B----4-:R-:W-:Y:S02]  /*3750*/  IADD3 R6, P4, R12, R179.reuse, RZ ;  /* 0x000000b30c067210 */ /* 0x090fe40007f9e0ff */
[----:B-----5:R-:W-:-:S03]  /*3760*/  IADD3 R2, P0, R13, R179, RZ ;  /* 0x000000b30d027210 */ /* 0x020fc60007f1e0ff */
[--C-:B---3--:R-:W-:Y:S02]  /*3770*/  IMAD.X R7, R15, 0x1, R16.reuse, P4 ;  /* 0x000000010f077824 */ /* 0x108fe400020e0610 */
[----:B-1----:R-:W-:-:S03]  /*3780*/  IMAD.X R3, R14, 0x1, R16, P0 ;  /* 0x000000010e037824 */ /* 0x002fc600000e0610 */
[----:B------:R1:W-:Y:S04]  /*3790*/  LDGSTS.E.BYPASS.LTC128B.128 [R242+0x5900], [R6.64], !P3 ;  /* 0x0590000006f27fae */ /* 0x0003e8000d901d48 */
[----:B------:R1:W-:Y:S02]  /*37a0*/  LDGSTS.E.BYPASS.LTC128B.128 [R242+0x6100], [R2.64], !P3 ;  /* 0x0610000002f27fae */ /* 0x0003e4000d901d48 */
.L_x_3299:
[----:B-12---:R-:W-:-:S04]  /*37b0*/  IADD3 R2, P0, R4, R179, RZ ;  /* 0x000000b304027210 */ /* 0x006fc80007f1e0ff */
[----:B------:R-:W-:-:S05]  /*37c0*/  IADD3.X R3, R0, R16, RZ, P0, !PT ;  /* 0x0000001000037210 */ /* 0x000fca00007fe4ff */
[----:B------:R-:W-:Y:S01]  /*37d0*/  @!PT LDS RZ, [RZ] ;  /* 0x00000000fffff984 */ /* 0x000fe20000000800 */
[----:B------:R-:W-:Y:S01]  /*37e0*/  @!PT LDS RZ, [RZ] ;  /* 0x00000000fffff984 */ /* 0x000fe20000000800 */
[----:B------:R-:W-:Y:S01]  /*37f0*/  @!PT LDS RZ, [RZ] ;  /* 0x00000000fffff984 */ /* 0x000fe20000000800 */
[----:B------:R1:W-:Y:S04]  /*3800*/  LDGSTS.E.BYPASS.LTC128B.128 [R242+0x6900], [R2.64], !P3 ;  /* 0x0690000002f27fae */ /* 0x0003e8000d901d48 */
.L_x_3243:
[----:B------:R-:W-:Y:S05]  /*3810*/  BSYNC B0 ;  /* 0x0000000000007941 */ /* 0x000fea0003800000 */
.L_x_3242:
[----:B-1----:R-:W2:Y:S04]  /*3820*/  LDL R2, [R1+0x70] ;  /* 0x0000700001027983 */ /* 0x002ea80000100800 */
[----:B------:R-:W2:Y:S04]  /*3830*/  LDL R0, [R1+0x98] ;  /* 0x0000980001007983 */ /* 0x000ea80000100800 */
[----:B------:R-:W3:Y:S04]  /*3840*/  LDL R3, [R1+0x44] ;  /* 0x0000440001037983 */ /* 0x000ee80000100800 */
[----:B------:R-:W0:Y:S01]  /*3850*/  LDGDEPBAR ;  /* 0x00000000000079af */ /* 0x000e220000000000 */
[----:B--2---:R-:W-:-:S04]  /*3860*/  IMAD.IADD R2, R0, 0x1, R2 ;  /* 0x0000000100027824 */ /* 0x004fc800078e0202 */
[----:B------:R-:W-:Y:S01]  /*3870*/  @P2 IMAD.HI.U32 R0, R2, c[0x0][0x2c8], RZ ;  /* 0x0000b20002002a27 */ /* 0x000fe200078e00ff */
[----:B------:R1:W-:Y:S01]  /*3880*/  STL [R1+0x4], R2 ;  /* 0x0000040201007387 */ /* 0x0003e20000100800 */
[----:B------:R-:W-:Y:S02]  /*3890*/  MOV R4, R2 ;  /* 0x0000000200047202 */ /* 0x000fe40000000f00 */
[----:B---3--:R-:W-:Y:S01]  /*38a0*/  IMAD.IADD R6, R176, 0x1, -R3 ;  /* 0x00000001b0067824 */ /* 0x008fe200078e0a03 */
[----:B------:R-:W-:Y:S02]  /*38b0*/  @P2 SHF.R.U32.HI R4, RZ, c[0x0][0x2cc], R0 ;  /* 0x0000b300ff042a19 */ /* 0x000fe40000011600 */
[----:B-1----:R-:W-:-:S04]  /*38c0*/  IADD3 R2, -R3, 0x1, R176 ;  /* 0x0000000103027810 */ /* 0x002fc80007ffe1b0 */
[----:B------:R-:W-:Y:S01]  /*38d0*/  IADD3 R5, R2, -c[0x0][0x168], RZ ;  /* 0x80005a0002057a10 */ /* 0x000fe20007ffe0ff */
[----:B------:R-:W-:Y:S05]  /*38e0*/  BRA.DIV ~URZ, `(.L_x_3246) ;  /* 0x000105227f007947 */ /* 0x000fea000b800000 */
[----:B------:R1:W2:Y:S02]  /*38f0*/  SHFL.IDX PT, R0, R4, RZ, 0x1c1f ;  /* 0x001c1fff04007589 */ /* 0x0002a400000e0000 */
.L_x_3300:
        /* <DEDUP_REMOVED lines=66> */
[C---:B------:R-:W-:Y:S02]  /*3d20*/  ISETP.GT.AND P0, PT, R3.reuse, 0x9, PT ;  /* 0x000000090300780c */ /* 0x040fe40003f04270 */
[----:B------:R-:W-:Y:S02]  /*3d30*/  ISETP.GT.AND P4, PT, R3, 0x8, PT ;  /* 0x000000080300780c */ /* 0x000fe40003f84270 */
[----:B------:R-:W-:Y:S02]  /*3d40*/  FSEL R14, R99, -INF , P0 ;  /* 0xff800000630e7808 */ /* 0x000fe40000000000 */
[----:B------:R-:W-:Y:S02]  /*3d50*/  ISETP.GT.AND P0, PT, R3, 0x19, PT ;  /* 0x000000190300780c */ /* 0x000fe40003f04270 */
[----:B------:R-:W-:Y:S02]  /*3d60*/  FSEL R13, R98, -INF , P4 ;  /* 0xff800000620d7808 */ /* 0x000fe40002000000 */
[----:B------:R-:W-:-:S02]  /*3d70*/  FSEL R27, R91, -INF , P0 ;  /* 0xff8000005b1b7808 */ /* 0x000fc40000000000 */
[C---:B------:R-:W-:Y:S02]  /*3d80*/  ISETP.GT.AND P0, PT, R3.reuse, 0x29, PT ;  /* 0x000000290300780c */ /* 0x040fe40003f04270 */
[----:B------:R-:W-:Y:S02]  /*3d90*/  ISETP.GT.AND P4, PT, R3, 0x18, PT ;  /* 0x000000180300780c */ /* 0x000fe40003f84270 */
[----:B------:R-:W-:Y:S02]  /*3da0*/  FSEL R113, R83, -INF , P0 ;  /* 0xff80000053717808 */ /* 0x000fe40000000000 */
[C---:B------:R-:W-:Y:S02]  /*3db0*/  ISETP.GT.AND P0, PT, R3.reuse, 0x39, PT ;  /* 0x000000390300780c */ /* 0x040fe40003f04270 */
[----:B------:R-:W-:Y:S02]  /*3dc0*/  FSEL R25, R90, -INF , P4 ;  /* 0xff8000005a197808 */ /* 0x000fe40002000000 */
[----:B------:R-:W-:-:S02]  /*3dd0*/  ISETP.GT.AND P5, PT, R3, 0x1, PT ;  /* 0x000000010300780c */ /* 0x000fc40003fa4270 */
[----:B------:R-:W-:Y:S02]  /*3de0*/  ISETP.GT.AND P4, PT, R3, 0x28, PT ;  /* 0x000000280300780c */ /* 0x000fe40003f84270 */
[----:B------:R-:W-:Y:S02]  /*3df0*/  FSEL R109, R75, -INF , P0 ;  /* 0xff8000004b6d7808 */ /* 0x000fe40000000000 */
[----:B------:R-:W-:Y:S02]  /*3e00*/  ISETP.GT.AND P0, PT, R3, 0x49, PT ;  /* 0x000000490300780c */ /* 0x000fe40003f04270 */
[----:B------:R-:W-:Y:S02]  /*3e10*/  FSEL R8, R103, -INF , P5 ;  /* 0xff80000067087808 */ /* 0x000fe40002800000 */
        /* <DEDUP_REMOVED lines=8> */
[----:B------:R-:W-:Y:S02]  /*3ea0*/  FSEL R74, R59, -INF , P0 ;  /* 0xff8000003b4a7808 */ /* 0x000fe40000000000 */
[----:B------:R-:W-:Y:S02]  /*3eb0*/  ISETP.GT.AND P0, PT, R3, 0x61, PT ;  /* 0x000000610300780c */ /* 0x000fe40003f04270 */
[----:B------:R-:W-:Y:S02]  /*3ec0*/  IMNMX R2, R6, R2, PT ;  /* 0x0000000206027217 */ /* 0x000fe40003800200 */
[----:B------:R-:W-:Y:S02]  /*3ed0*/  FSEL R115, R87, -INF , P5 ;  /* 0xff80000057737808 */ /* 0x000fe40002800000 */
[----:B------:R-:W-:Y:S02]  /*3ee0*/  ISETP.GT.AND P5, PT, R3, 0x31, PT ;  /* 0x000000310300780c */ /* 0x000fe40003fa4270 */
[----:B------:R-:W-:-:S02]  /*3ef0*/  FSEL R76, R51, -INF , P0 ;  /* 0xff800000334c7808 */ /* 0x000fc40000000000 */
[----:B------:R-:W-:Y:S02]  /*3f00*/  ISETP.GT.AND P4, PT, R3, 0x48, PT ;  /* 0x000000480300780c */ /* 0x000fe40003f84270 */
[----:B------:R-:W-:Y:S02]  /*3f10*/  ISETP.GT.AND P0, PT, R2, RZ, PT ;  /* 0x000000ff0200720c */ /* 0x000fe40003f04270 */
[----:B------:R-:W-:Y:S02]  /*3f20*/  IMNMX R0, R6, R0, PT ;  /* 0x0000000006007217 */ /* 0x000fe40003800200 */
[----:B------:R-:W-:Y:S02]  /*3f30*/  FSEL R111, R79, -INF , P5 ;  /* 0xff8000004f6f7808 */ /* 0x000fe40002800000 */
[----:B------:R-:W-:Y:S02]  /*3f40*/  ISETP.GT.AND P5, PT, R3, 0x41, PT ;  /* 0x000000410300780c */ /* 0x000fe40003fa4270 */
[----:B------:R-:W-:-:S02]  /*3f50*/  FSEL R101, R66, -INF , P4 ;  /* 0xff80000042657808 */ /* 0x000fc40002000000 */
[----:B------:R-:W-:Y:S02]  /*3f60*/  FSEL R11, R188, -INF , P0 ;  /* 0xff800000bc0b7808 */ /* 0x000fe40000000000 */
[----:B------:R-:W-:Y:S02]  /*3f70*/  ISETP.GT.AND P4, PT, R3, 0x58, PT ;  /* 0x000000580300780c */ /* 0x000fe40003f84270 */
[----:B------:R-:W-:Y:S02]  /*3f80*/  ISETP.GT.AND P0, PT, R0, 0x1, PT ;  /* 0x000000010000780c */ /* 0x000fe40003f04270 */
[----:B------:R-:W-:Y:S02]  /*3f90*/  FSEL R103, R71, -INF , P5 ;  /* 0xff80000047677808 */ /* 0x000fe40002800000 */
[C---:B------:R-:W-:Y:S02]  /*3fa0*/  ISETP.GT.AND P6, PT, R3.reuse, RZ, PT ;  /* 0x000000ff0300720c */ /* 0x040fe40003fc4270 */
[----:B------:R-:W-:-:S02]  /*3fb0*/  ISETP.GT.AND P5, PT, R3, 0x51, PT ;  /* 0x000000510300780c */ /* 0x000fc40003fa4270 */
[----:B------:R-:W-:Y:S02]  /*3fc0*/  FSEL R77, R58, -INF , P4 ;  /* 0xff8000003a4d7808 */ /* 0x000fe40002000000 */
[----:B------:R-:W-:Y:S02]  /*3fd0*/  FSEL R20, R191, -INF , P0 ;  /* 0xff800000bf147808 */ /* 0x000fe40000000000 */
[----:B------:R-:W-:Y:S02]  /*3fe0*/  ISETP.GT.AND P4, PT, R3, 0x69, PT ;  /* 0x000000690300780c */ /* 0x000fe40003f84270 */
        /* <DEDUP_REMOVED lines=29> */
[----:B------:R-:W-:Y:S02]  /*41c0*/  FSEL R23, R181, -INF , P4 ;  /* 0xff800000b5177808 */ /* 0x000fe40002000000 */
[----:B------:R-:W-:Y:S02]  /*41d0*/  FSEL R70, R172, -INF , P0 ;  /* 0xff800000ac467808 */ /* 0x000fe40000000000 */
[----:B------:R-:W-:Y:S02]  /*41e0*/  ISETP.GT.AND P5, PT, R0, RZ, PT ;  /* 0x000000ff0000720c */ /* 0x000fe40003fa4270 */
[----:B------:R-:W-:-:S02]  /*41f0*/  ISETP.GT.AND P4, PT, R2, 0x18, PT ;  /* 0x000000180200780c */ /* 0x000fc40003f84270 */
[----:B------:R-:W-:Y:S02]  /*4200*/  ISETP.GT.AND P0, PT, R0, 0x21, PT ;  /* 0x000000210000780c */ /* 0x000fe40003f04270 */
        /* <DEDUP_REMOVED lines=9> */
[----:B------:R-:W-:Y:S02]  /*42a0*/  ISETP.GT.AND P5, PT, R0, 0x10, PT ;  /* 0x000000100000780c */ /* 0x000fe40003fa4270 */
        /* <DEDUP_REMOVED lines=38> */
[----:B------:R-:W-:Y:S02]  /*4510*/  ISETP.GT.AND P6, PT, R3, 0x50, PT ;  /* 0x000000500300780c */ /* 0x000fe40003fc4270 */
[----:B------:R-:W-:Y:S02]  /*4520*/  FSEL R83, R157, -INF , P5 ;  /* 0xff8000009d537808 */ /* 0x000fe40002800000 */
[----:B------:R-:W-:Y:S02]  /*4530*/  FSEL R172, R158, -INF , P4 ;  /* 0xff8000009eac7808 */ /* 0x000fe40002000000 */
[----:B------:R-:W-:Y:S02]  /*4540*/  FSEL R170, R154, -INF , P0 ;  /* 0xff8000009aaa7808 */ /* 0x000fe40000000000 */
[----:B------:R-:W-:-:S02]  /*4550*/  FSEL R97, R62, -INF , P6 ;  /* 0xff8000003e617808 */ /* 0x000fc40003000000 */
[C---:B------:R-:W-:Y:S02]  /*4560*/  ISETP.GT.AND P5, PT, R2.reuse, 0x48, PT ;  /* 0x000000480200780c */ /* 0x040fe40003fa4270 */
[----:B------:R-:W-:Y:S02]  /*4570*/  ISETP.GT.AND P4, PT, R2, 0x50, PT ;  /* 0x000000500200780c */ /* 0x000fe40003f84270 */
[----:B------:R-:W-:Y:S02]  /*4580*/  ISETP.GT.AND P0, PT, R0, 0x51, PT ;  /* 0x000000510000780c */ /* 0x000fe40003f04270 */
[----:B------:R-:W-:Y:S02]  /*4590*/  ISETP.GT.AND P6, PT, R3, 0x60, PT ;  /* 0x000000600300780c */ /* 0x000fe40003fc4270 */
[----:B------:R-:W-:Y:S02]  /*45a0*/  FSEL R82, R152, -INF , P5 ;  /* 0xff80000098527808 */ /* 0x000fe40002800000 */
[----:B------:R-:W-:-:S02]  /*45b0*/  FSEL R107, R132, -INF , P4 ;  /* 0xff800000846b7808 */ /* 0x000fc40002000000 */
[----:B------:R-:W-:Y:S02]  /*45c0*/  FSEL R167, R135, -INF , P0 ;  /* 0xff80000087a77808 */ /* 0x000fe40000000000 */
[----:B------:R-:W-:Y:S02]  /*45d0*/  FSEL R79, R50, -INF , P6 ;  /* 0xff800000324f7808 */ /* 0x000fe40003000000 */
[C---:B------:R-:W-:Y:S02]  /*45e0*/  ISETP.GT.AND P5, PT, R0.reuse, 0x49, PT ;  /* 0x000000490000780c */ /* 0x040fe40003fa4270 */
[----:B------:R-:W-:Y:S02]  /*45f0*/  ISETP.GT.AND P4, PT, R0, 0x50, PT ;  /* 0x000000500000780c */ /* 0x000fe40003f84270 */
        /* <DEDUP_REMOVED lines=14> */
[C---:B------:R-:W-:Y:S02]  /*46e0*/  ISETP.GT.AND P5, PT, R2.reuse, 0x61, PT ;  /* 0x000000610200780c */ /* 0x040fe40003fa4270 */
[----:B------:R-:W-:Y:S02]  /*46f0*/  ISETP.GT.AND P4, PT, R2, 0x68, PT ;  /* 0x000000680200780c */ /* 0x000fe40003f84270 */
[----:B------:R-:W-:Y:S02]  /*4700*/  FSEL R166, R126, -INF , P6 ;  /* 0xff8000007ea67808 */ /* 0x000fe40003000000 */
[----:B------:R-:W-:Y:S02]  /*4710*/  ISETP.GT.AND P0, PT, R0, 0x60, PT ;  /* 0x000000600000780c */ /* 0x000fe40003f04270 */
[----:B------:R-:W-:Y:S02]  /*4720*/  ISETP.GT.AND P6, PT, R2, 0x69, PT ;  /* 0x000000690200780c */ /* 0x000fe40003fc4270 */
[----:B------:R-:W-:-:S02]  /*4730*/  FMNMX.FTZ R2, R19, R3, !PT ;  /* 0x0000000313027209 */ /* 0x000fc40007810000 */
[----:B------:R-:W-:Y:S02]  /*4740*/  FSEL R99, R117, -INF , P5 ;  /* 0xff80000075637808 */ /* 0x000fe40002800000 */
[----:B------:R-:W-:Y:S02]  /*4750*/  FSEL R98, R192, -INF , P4 ;  /* 0xff800000c0627808 */ /* 0x000fe40002000000 */
[----:B------:R-:W-:Y:S02]  /*4760*/  FSEL R164, R118, -INF , P0 ;  /* 0xff80000076a47808 */ /* 0x000fe40000000000 */
        /* <DEDUP_REMOVED lines=9> */
[----:B-1----:R-:W-:Y:S02]  /*4800*/  FMNMX.FTZ R4, R16, R20, !PT ;  /* 0x0000001410047209 */ /* 0x002fe40007810000 */
        /* <DEDUP_REMOVED lines=91> */
[----:B------:R-:W-:Y:S02]  /*4dc0*/  FSEL R69, R193, -INF , P6 ;  /* 0xff800000c1457808 */ /* 0x000fe40003000000 */
[----:B------:R-:W-:Y:S02]  /*4dd0*/  FMNMX.FTZ R2, R98, R2, !PT ;  /* 0x0000000262027209 */ /* 0x000fe40007810000 */
[----:B------:R-:W-:Y:S02]  /*4de0*/  FSEL R162, R194, -INF , P4 ;  /* 0xff800000c2a27808 */ /* 0x000fe40002000000 */
        /* <DEDUP_REMOVED lines=23> */
[----:B---3--:R-:W-:-:S03]  /*4f60*/  FMNMX.FTZ R118, R118, R3, !PT ;  /* 0x0000000376767209 */ /* 0x008fc60007810000 */
.L_x_3301:
        /* <DEDUP_REMOVED lines=15> */
[--C-:B------:R-:W-:Y:S01]  /*5060*/  FFMA.FTZ R144, R144, c[0x0][0x2d0], -R4.reuse ;  /* 0x0000b40090907a23 */ /* 0x100fe20000010804 */
[----:B------:R-:W4:Y:S01]  /*5070*/  LDSM.16.MT88.4 R36, [R225+0x800] ;  /* 0x00080000e124783b */ /* 0x000f220000004200 */
[----:B------:R-:W-:-:S02]  /*5080*/  FFMA.FTZ R143, R143, c[0x0][0x2d0], -R4 ;  /* 0x0000b4008f8f7a23 */ /* 0x000fc40000010804 */
[----:B------:R5:W5:Y:S01]  /*5090*/  MUFU.EX2 R178, R2 ;  /* 0x0000000200b27308 */ /* 0x000b620000000800 */
[--C-:B------:R-:W-:Y:S02]  /*50a0*/  FFMA.FTZ R142, R142, c[0x0][0x2d0], -R4.reuse ;  /* 0x0000b4008e8e7a23 */ /* 0x100fe40000010804 */
[--C-:B------:R-:W-:Y:S02]  /*50b0*/  FFMA.FTZ R141, R141, c[0x0][0x2d0], -R4.reuse ;  /* 0x0000b4008d8d7a23 */ /* 0x100fe40000010804 */
[--C-:B------:R-:W-:Y:S02]  /*50c0*/  FFMA.FTZ R184, R136, c[0x0][0x2d0], -R4.reuse ;  /* 0x0000b40088b87a23 */ /* 0x100fe40000010804 */
[--C-:B------:R-:W-:Y:S01]  /*50d0*/  FFMA.FTZ R187, R131, c[0x0][0x2d0], -R4.reuse ;  /* 0x0000b40083bb7a23 */ /* 0x100fe20000010804 */
[----:B------:R-:W1:Y:S01]  /*50e0*/  MUFU.EX2 R177, R5 ;  /* 0x0000000500b17308 */ /* 0x000e620000000800 */
[--C-:B--2---:R-:W-:Y:S02]  /*50f0*/  FFMA.FTZ R0, R10, c[0x0][0x2d0], -R4.reuse ;  /* 0x0000b4000a007a23 */ /* 0x104fe40000010804 */
[----:B------:R-:W-:-:S02]  /*5100*/  FFMA.FTZ R186, R130, c[0x0][0x2d0], -R4 ;  /* 0x0000b40082ba7a23 */ /* 0x000fc40000010804 */
[--C-:B------:R-:W-:Y:S02]  /*5110*/  FFMA.FTZ R185, R129, c[0x0][0x2d0], -R4.reuse ;  /* 0x0000b40081b97a23 */ /* 0x100fe40000010804 */
[--C-:B------:R-:W-:Y:S01]  /*5120*/  FFMA.FTZ R193, R128, c[0x0][0x2d0], -R4.reuse ;  /* 0x0000b40080c17a23 */ /* 0x100fe20000010804 */
[----:B------:R2:W-:Y:S01]  /*5130*/  MUFU.EX2 R207, R0 ;  /* 0x0000000000cf7308 */ /* 0x0005e20000000800 */
[----:B-----5:R-:W-:Y:S01]  /*5140*/  FMUL.FTZ R2, R117, c[0x0][0x2d0] ;  /* 0x0000b40075027a20 */ /* 0x020fe20000410000 */
[----:B------:R-:W-:Y:S01]  /*5150*/  MOV R130, R178 ;  /* 0x000000b200827202 */ /* 0x000fe20000000f00 */
[--C-:B------:R-:W-:Y:S02]  /*5160*/  FFMA.FTZ R194, R123, c[0x0][0x2d0], -R4.reuse ;  /* 0x0000b4007bc27a23 */ /* 0x100fe40000010804 */
[--C-:B------:R-:W-:Y:S01]  /*5170*/  FFMA.FTZ R195, R122, c[0x0][0x2d0], -R4.reuse ;  /* 0x0000b4007ac37a23 */ /* 0x100fe20000010804 */
[----:B------:R-:W-:Y:S01]  /*5180*/  FSEL R2, R2, RZ, P0 ;  /* 0x000000ff02027208 */ /* 0x000fe20000000000 */
[----:B------:R-:W-:Y:S01]  /*5190*/  FFMA.FTZ R196, R121, c[0x0][0x2d0], -R4 ;  /* 0x0000b40079c47a23 */ /* 0x000fe20000010804 */
[----:B------:R-:W-:Y:S01]  /*51a0*/  FSETP.NEU.FTZ.AND P0, PT, R68, -INF , PT ;  /* 0xff8000004400780b */ /* 0x000fe20003f1d000 */
[----:B------:R-:W-:Y:S01]  /*51b0*/  FFMA.FTZ R181, R97, c[0x0][0x2d0], -R3 ;  /* 0x0000b40061b57a23 */ /* 0x000fe20000010803 */
[----:B-1----:R-:W-:Y:S01]  /*51c0*/  MOV R131, R177 ;  /* 0x000000b100837202 */ /* 0x002fe20000000f00 */
[----:B------:R-:W-:-:S02]  /*51d0*/  FFMA.FTZ R5, R23, c[0x0][0x2d0], -R2 ;  /* 0x0000b40017057a23 */ /* 0x000fc40000010802 */
[----:B------:R-:W-:Y:S02]  /*51e0*/  FFMA.FTZ R6, R35, c[0x0][0x2d0], -R2 ;  /* 0x0000b40023067a23 */ /* 0x000fe40000010802 */
[----:B------:R1:W5:Y:S01]  /*51f0*/  MUFU.EX2 R197, R5 ;  /* 0x0000000500c57308 */ /* 0x0003620000000800 */
[----:B--2---:R-:W-:Y:S02]  /*5200*/  FFMA.FTZ R0, R19, c[0x0][0x2d0], -R4 ;  /* 0x0000b40013007a23 */ /* 0x004fe40000010804 */
[----:B------:R-:W-:Y:S02]  /*5210*/  FFMA.FTZ R202, R98, c[0x0][0x2d0], -R2 ;  /* 0x0000b40062ca7a23 */ /* 0x000fe40000010802 */
[--C-:B------:R-:W-:Y:S02]  /*5220*/  FFMA.FTZ R183, R74, c[0x0][0x2d0], -R3.reuse ;  /* 0x0000b4004ab77a23 */ /* 0x100fe40000010803 */
[--C-:B------:R-:W-:Y:S01]  /*5230*/  FFMA.FTZ R198, R73, c[0x0][0x2d0], -R3.reuse ;  /* 0x0000b40049c67a23 */ /* 0x100fe20000010803 */
[----:B------:R2:W-:Y:S01]  /*5240*/  MUFU.EX2 R212, R0 ;  /* 0x0000000000d47308 */ /* 0x0005e20000000800 */
[----:B------:R-:W-:-:S02]  /*5250*/  FFMA.FTZ R112, R112, c[0x0][0x2d0], -R3 ;  /* 0x0000b40070707a23 */ /* 0x000fc40000010803 */
[--C-:B------:R-:W-:Y:S02]  /*5260*/  FFMA.FTZ R136, R108, c[0x0][0x2d0], -R3.reuse ;  /* 0x0000b4006c887a23 */ /* 0x100fe40000010803 */
[--C-:B------:R-:W-:Y:S02]  /*5270*/  FFMA.FTZ R180, R80, c[0x0][0x2d0], -R3.reuse ;  /* 0x0000b40050b47a23 */ /* 0x100fe40000010803 */
[--C-:B------:R-:W-:Y:S01]  /*5280*/  FFMA.FTZ R182, R77, c[0x0][0x2d0], -R3.reuse ;  /* 0x0000b4004db67a23 */ /* 0x100fe20000010803 */
[----:B------:R-:W-:Y:S01]  /*5290*/  MUFU.EX2 R220, R6 ;  /* 0x0000000600dc7308 */ /* 0x000fe20000000800 */
[----:B-1----:R-:W-:Y:S02]  /*52a0*/  FFMA.FTZ R5, R32, c[0x0][0x2d0], -R2 ;  /* 0x0000b40020057a23 */ /* 0x002fe40000010802 */
[--C-:B------:R-:W-:Y:S02]  /*52b0*/  FFMA.FTZ R192, R79, c[0x0][0x2d0], -R3.reuse ;  /* 0x0000b4004fc07a23 */ /* 0x100fe40000010803 */
[----:B------:R-:W-:-:S02]  /*52c0*/  FFMA.FTZ R248, R76, c[0x0][0x2d0], -R3 ;  /* 0x0000b4004cf87a23 */ /* 0x000fc40000010803 */
[----:B------:R-:W-:Y:S01]  /*52d0*/  FFMA.FTZ R201, R71, c[0x0][0x2d0], -R3 ;  /* 0x0000b40047c97a23 */ /* 0x000fe20000010803 */
[----:B------:R-:W-:Y:S01]  /*52e0*/  MUFU.EX2 R116, R5 ;  /* 0x0000000500747308 */ /* 0x000fe20000000800 */
[----:B--2---:R-:W-:Y:S01]  /*52f0*/  FFMA.FTZ R0, R24, c[0x0][0x2d0], -R4 ;  /* 0x0000b40018007a23 */ /* 0x004fe20000010804 */
[----:B-----5:R-:W-:Y:S01]  /*5300*/  MOV R71, R197 ;  /* 0x000000c500477202 */ /* 0x020fe20000000f00 */
[--C-:B------:R-:W-:Y:S02]  /*5310*/  FFMA.FTZ R108, R93, c[0x0][0x2d0], -R2.reuse ;  /* 0x0000b4005d6c7a23 */ /* 0x100fe40000010802 */
[----:B------:R-:W-:-:S03]  /*5320*/  FFMA.FTZ R204, R69, c[0x0][0x2d0], -R2 ;  /* 0x0000b40045cc7a23 */ /* 0x000fc60000010802 */
[----:B------:R1:W-:Y:S08]  /*5330*/  MUFU.EX2 R214, R0 ;  /* 0x0000000000d67308 */ /* 0x0003f00000000800 */
[----:B------:R-:W-:Y:S01]  /*5340*/  MUFU.EX2 R248, R248 ;  /* 0x000000f800f87308 */ /* 0x000fe20000000800 */
[----:B-1----:R-:W-:-:S07]  /*5350*/  FFMA.FTZ R0, R28, c[0x0][0x2d0], -R4 ;  /* 0x0000b4001c007a23 */ /* 0x002fce0000010804 */
[----:B------:R1:W-:Y:S02]  /*5360*/  MUFU.EX2 R216, R0 ;  /* 0x0000000000d87308 */ /* 0x0003e40000000800 */
[----:B-1----:R-:W-:-:S06]  /*5370*/  FFMA.FTZ R0, R30, c[0x0][0x2d0], -R4 ;  /* 0x0000b4001e007a23 */ /* 0x002fcc0000010804 */
[----:B------:R1:W2:Y:S02]  /*5380*/  MUFU.EX2 R190, R0 ;  /* 0x0000000000be7308 */ /* 0x0002a40000000800 */
[----:B-1----:R-:W-:Y:S01]  /*5390*/  FFMA.FTZ R0, R33, c[0x0][0x2d0], -R4 ;  /* 0x0000b40021007a23 */ /* 0x002fe20000010804 */
[----:B--2---:R-:W-:-:S05]  /*53a0*/  MOV R121, R190 ;  /* 0x000000be00797202 */ /* 0x004fca0000000f00 */
[----:B------:R1:W2:Y:S02]  /*53b0*/  MUFU.EX2 R252, R0 ;  /* 0x0000000000fc7308 */ /* 0x0002a40000000800 */
[----:B-1----:R-:W-:-:S06]  /*53c0*/  FFMA.FTZ R0, R7, c[0x0][0x2d0], -R3 ;  /* 0x0000b40007007a23 */ /* 0x002fcc0000010803 */
[----:B------:R1:W-:Y:S02]  /*53d0*/  MUFU.EX2 R206, R0 ;  /* 0x0000000000ce7308 */ /* 0x0003e40000000800 */
[----:B-1----:R-:W-:-:S06]  /*53e0*/  FFMA.FTZ R0, R8, c[0x0][0x2d0], -R3 ;  /* 0x0000b40008007a23 */ /* 0x002fcc0000010803 */
[----:B------:R1:W-:Y:S02]  /*53f0*/  MUFU.EX2 R205, R0 ;  /* 0x0000000000cd7308 */ /* 0x0003e40000000800 */
[----:B-1----:R-:W-:-:S06]  /*5400*/  FFMA.FTZ R0, R13, c[0x0][0x2d0], -R3 ;  /* 0x0000b4000d007a23 */ /* 0x002fcc0000010803 */
[----:B------:R1:W-:Y:S02]  /*5410*/  MUFU.EX2 R125, R0 ;  /* 0x00000000007d7308 */ /* 0x0003e40000000800 */
[----:B-1----:R-:W-:Y:S01]  /*5420*/  FFMA.FTZ R0, R14, c[0x0][0x2d0], -R3 ;  /* 0x0000b4000e007a23 */ /* 0x002fe20000010803 */
[----:B--2---:R-:W-:Y:S01]  /*5430*/  F2FP.PACK_AB R14, R252, R178 ;  /* 0x000000b2fc0e723e */ /* 0x004fe200000000ff */
[----:B------:R-:W-:-:S04]  /*5440*/  FFMA.FTZ R178, R83, c[0x0][0x2d0], -R2 ;  /* 0x0000b40053b27a23 */ /* 0x000fc80000010802 */
        /* <DEDUP_REMOVED lines=9> */
[--C-:B-1----:R-:W-:Y:S01]  /*54e0*/  FFMA.FTZ R0, R11, c[0x0][0x2d0], -R2.reuse ;  /* 0x0000b4000b007a23 */ /* 0x102fe20000010802 */
[----:B--2---:R-:W-:Y:S01]  /*54f0*/  F2FP.PACK_AB R15, R221, R177 ;  /* 0x000000b1dd0f723e */ /* 0x004fe200000000ff */
[----:B------:R-:W-:-:S04]  /*5500*/  FFMA.FTZ R177, R82, c[0x0][0x2d0], -R2 ;  /* 0x0000b40052b17a23 */ /* 0x000fc80000010802 */
[----:B------:R1:W-:Y:S02]  /*5510*/  MUFU.EX2 R203, R0 ;  /* 0x0000000000cb7308 */ /* 0x0003e40000000800 */
[--C-:B-1----:R-:W-:Y:S01]  /*5520*/  FFMA.FTZ R0, R12, c[0x0][0x2d0], -R2.reuse ;  /* 0x0000b4000c007a23 */ /* 0x102fe20000010802 */
[----:B------:R-:W-:Y:S01]  /*5530*/  F2FP.PACK_AB R12, R190, R216 ;  /* 0x000000d8be0c723e */ /* 0x000fe200000000ff */
[----:B------:R-:W-:-:S04]  /*5540*/  FFMA.FTZ R190, R106, c[0x0][0x2d0], -R2 ;  /* 0x0000b4006abe7a23 */ /* 0x000fc80000010802 */
[----:B------:R1:W-:Y:S02]  /*5550*/  MUFU.EX2 R199, R0 ;  /* 0x0000000000c77308 */ /* 0x0003e40000000800 */
[----:B-1----:R-:W-:-:S06]  /*5560*/  FFMA.FTZ R0, R17, c[0x0][0x2d0], -R2 ;  /* 0x0000b40011007a23 */ /* 0x002fcc0000010802 */
[----:B------:R1:W-:Y:S02]  /*5570*/  MUFU.EX2 R211, R0 ;  /* 0x0000000000d37308 */ /* 0x0003e40000000800 */
[----:B-1----:R-:W-:Y:S01]  /*5580*/  FFMA.FTZ R0, R21, c[0x0][0x2d0], -R2 ;  /* 0x0000b40015007a23 */ /* 0x002fe20000010802 */
[----:B------:R-:W-:-:S05]  /*5590*/  F2FP.PACK_AB R21, R205, R206 ;  /* 0x000000cecd15723e */ /* 0x000fca00000000ff */
[----:B------:R1:W2:Y:S02]  /*55a0*/  MUFU.EX2 R124, R0 ;  /* 0x00000000007c7308 */ /* 0x0002a40000000800 */
[----:B-1----:R-:W-:Y:S01]  /*55b0*/  FFMA.FTZ R0, R22, c[0x0][0x2d0], -R2 ;  /* 0x0000b40016007a23 */ /* 0x002fe20000010802 */
[----:B------:R-:W-:Y:S02]  /*55c0*/  F2FP.PACK_AB R22, R214, R212 ;  /* 0x000000d4d616723e */ /* 0x000fe400000000ff */
[----:B--2---:R-:W-:-:S03]  /*55d0*/  F2FP.PACK_AB R18, R124, R211 ;  /* 0x000000d37c12723e */ /* 0x004fc600000000ff */
[----:B------:R1:W-:Y:S02]  /*55e0*/  MUFU.EX2 R218, R0 ;  /* 0x0000000000da7308 */ /* 0x0003e40000000800 */
[----:B-1----:R-:W-:-:S05]  /*55f0*/  FMUL.FTZ R0, R68, c[0x0][0x2d0] ;  /* 0x0000b40044007a20 */ /* 0x002fca0000410000 */
[----:B------:R-:W-:-:S05]  /*5600*/  FSEL R0, R0, RZ, P0 ;  /* 0x000000ff00007208 */ /* 0x000fca0000000000 */
[----:B------:R-:W-:Y:S01]  /*5610*/  FFMA.FTZ R5, R16, c[0x0][0x2d0], -R0 ;  /* 0x0000b40010057a23 */ /* 0x000fe20000010800 */
[----:B------:R-:W-:-:S03]  /*5620*/  F2FP.PACK_AB R16, R199, R203 ;  /* 0x000000cbc710723e */ /* 0x000fc600000000ff */
[----:B------:R1:W-:Y:S02]  /*5630*/  MUFU.EX2 R213, R5 ;  /* 0x0000000500d57308 */ /* 0x0003e40000000800 */
[----:B-1----:R-:W-:Y:S01]  /*5640*/  FFMA.FTZ R5, R20, c[0x0][0x2d0], -R0 ;  /* 0x0000b40014057a23 */ /* 0x002fe20000010800 */
[----:B------:R-:W-:-:S05]  /*5650*/  F2FP.PACK_AB R20, R207, R208 ;  /* 0x000000d0cf14723e */ /* 0x000fca00000000ff */
[----:B------:R1:W2:Y:S02]  /*5660*/  MUFU.EX2 R209, R5 ;  /* 0x0000000500d17308 */ /* 0x0002a40000000800 */
[C---:B------:R-:W-:Y:S08]  /*5670*/  HMMA.16816.F32 R8, R20.reuse, R44, RZ ;  /* 0x0000002c1408723c */ /* 0x040ff000000018ff */
[----:B---3--:R-:W-:Y:S01]  /*5680*/  HMMA.16816.F32 R64, R20, R40, RZ ;  /* 0x000000281440723c */ /* 0x008fe200000018ff */
[--C-:B-1----:R-:W-:Y:S01]  /*5690*/  FFMA.FTZ R5, R26, c[0x0][0x2d0], -R0.reuse ;  /* 0x0000b4001a057a23 */ /* 0x102fe20000010800 */
[----:B--2---:R-:W-:Y:S01]  /*56a0*/  F2FP.PACK_AB R17, R209, R213 ;  /* 0x000000d5d111723e */ /* 0x004fe200000000ff */
[----:B------:R-:W1:Y:S02]  /*56b0*/  LDSM.16.MT88.4 R24, [R226] ;  /* 0x00000000e218783b */ /* 0x000e640000004200 */
[----:B------:R2:W-:Y:S11]  /*56c0*/  MUFU.EX2 R210, R5 ;  /* 0x0000000500d27308 */ /* 0x0005f60000000800 */
[----:B----4-:R-:W-:Y:S07]  /*56d0*/  HMMA.16816.F32 R84, R12, R36, R8 ;  /* 0x000000240c54723c */ /* 0x010fee0000001808 */
[----:B------:R-:W-:Y:S01]  /*56e0*/  F2FP.PACK_AB R8, R197, R218 ;  /* 0x000000dac508723e */ /* 0x000fe200000000ff */
[----:B--2---:R-:W-:Y:S01]  /*56f0*/  FFMA.FTZ R5, R29, c[0x0][0x2d0], -R0 ;  /* 0x0000b4001d057a23 */ /* 0x004fe20000010800 */
[----:B------:R-:W-:Y:S01]  /*5700*/  F2FP.PACK_AB R10, R220, R116 ;  /* 0x00000074dc0a723e */ /* 0x000fe200000000ff */
[----:B------:R-:W-:-:S02]  /*5710*/  FFMA.FTZ R197, R102, c[0x0][0x2d0], -R2 ;  /* 0x0000b40066c57a23 */ /* 0x000fc40000010802 */
[----:B------:R2:W3:Y:S02]  /*5720*/  MUFU.EX2 R219, R5 ;  /* 0x0000000500db7308 */ /* 0x0004e40000000800 */
[--C-:B--2---:R-:W-:Y:S01]  /*5730*/  FFMA.FTZ R5, R34, c[0x0][0x2d0], -R0.reuse ;  /* 0x0000b40022057a23 */ /* 0x104fe20000010800 */
[----:B---3--:R-:W-:Y:S01]  /*5740*/  F2FP.PACK_AB R19, R219, R210 ;  /* 0x000000d2db13723e */ /* 0x008fe200000000ff */
[----:B------:R-:W2:Y:S04]  /*5750*/  LDSM.16.MT88.4 R32, [R229+0x800] ;  /* 0x00080000e520783b */ /* 0x000ea80000004200 */
[----:B------:R3:W-:Y:S02]  /*5760*/  MUFU.EX2 R200, R5 ;  /* 0x0000000500c87308 */ /* 0x0007e40000000800 */
[C---:B------:R-:W-:Y:S08]  /*5770*/  HMMA.16816.F32 R60, R16.reuse, R44, RZ ;  /* 0x0000002c103c723c */ /* 0x040ff000000018ff */
[----:B-1----:R-:W-:Y:S01]  /*5780*/  HMMA.16816.F32 R28, R16, R24, RZ ;  /* 0x00000018101c723c */ /* 0x002fe200000018ff */
[----:B---3--:R-:W-:-:S02]  /*5790*/  FFMA.FTZ R5, R48, c[0x0][0x2d0], -R0 ;  /* 0x0000b40030057a23 */ /* 0x008fc40000010800 */
[----:B------:R-:W1:Y:S02]  /*57a0*/  LDSM.16.MT88.4 R48, [R226+0x800] ;  /* 0x00080000e230783b */ /* 0x000e640000004200 */
[----:B------:R3:W4:Y:S03]  /*57b0*/  MUFU.EX2 R189, R5 ;  /* 0x0000000500bd7308 */ /* 0x0007260000000800 */
[----:B------:R-:W-:Y:S01]  /*57c0*/  HMMA.16816.F32 R56, R16, R40, RZ ;  /* 0x000000281038723c */ /* 0x000fe200000018ff */
[----:B---3--:R-:W-:Y:S01]  /*57d0*/  FFMA.FTZ R5, R52, c[0x0][0x2d0], -R0 ;  /* 0x0000b40034057a23 */ /* 0x008fe20000010800 */
[----:B----4-:R-:W-:-:S06]  /*57e0*/  F2FP.PACK_AB R9, R189, R200 ;  /* 0x000000c8bd09723e */ /* 0x010fcc00000000ff */
[----:B--2---:R-:W-:Y:S01]  /*57f0*/  HMMA.16816.F32 R132, R12, R32, R64 ;  /* 0x000000200c84723c */ /* 0x004fe20000001840 */
[----:B------:R-:W-:Y:S01]  /*5800*/  MOV R122, R189 ;  /* 0x000000bd007a7202 */ /* 0x000fe20000000f00 */
[----:B------:R2:W3:Y:S01]  /*5810*/  MUFU.EX2 R179, R5 ;  /* 0x0000000500b37308 */ /* 0x0004e20000000800 */
[----:B------:R-:W-:-:S04]  /*5820*/  FFMA.FTZ R189, R105, c[0x0][0x2d0], -R2 ;  /* 0x0000b40069bd7a23 */ /* 0x000fc80000010802 */
[----:B------:R-:W-:Y:S01]  /*5830*/  FFMA.FTZ R64, R148, c[0x0][0x2d0], -R4 ;  /* 0x0000b40094407a23 */ /* 0x000fe20000010804 */
[----:B------:R-:W-:Y:S01]  /*5840*/  MOV R67, R125 ;  /* 0x0000007d00437202 */ /* 0x000fe20000000f00 */
[----:B------:R-:W-:Y:S01]  /*5850*/  FFMA.FTZ R148, R81, c[0x0][0x2d0], -R2 ;  /* 0x0000b40051947a23 */ /* 0x000fe20000010802 */
[----:B------:R-:W-:Y:S01]  /*5860*/  MOV R66, R124 ;  /* 0x0000007c00427202 */ /* 0x000fe20000000f00 */
[----:B------:R-:W-:Y:S01]  /*5870*/  MUFU.EX2 R250, R64 ;  /* 0x0000004000fa7308 */ /* 0x000fe20000000800 */
[----:B--2---:R-:W-:Y:S01]  /*5880*/  FFMA.FTZ R5, R53, c[0x0][0x2d0], -R0 ;  /* 0x0000b40035057a23 */ /* 0x004fe20000010800 */
[-C--:B---3--:R-:W-:Y:S01]  /*5890*/  MOV R129, R179.reuse ;  /* 0x000000b300817202 */ /* 0x088fe20000000f00 */
[----:B------:R-:W-:Y:S05]  /*58a0*/  HMMA.16816.F32 R52, R20, R24, RZ ;  /* 0x000000181434723c */ /* 0x000fea00000018ff */
[----:B------:R-:W2:Y:S02]  /*58b0*/  MUFU.EX2 R188, R5 ;  /* 0x0000000500bc7308 */ /* 0x000ea40000000800 */
[----:B--2---:R-:W-:Y:S01]  /*58c0*/  F2FP.PACK_AB R11, R188, R179 ;  /* 0x000000b3bc0b723e */ /* 0x004fe200000000ff */
[--C-:B------:R-:W-:Y:S01]  /*58d0*/  FFMA.FTZ R179, R92, c[0x0][0x2d0], -R2.reuse ;  /* 0x0000b4005cb37a23 */ /* 0x100fe20000010802 */
[----:B------:R-:W-:Y:S01]  /*58e0*/  MOV R128, R188 ;  /* 0x000000bc00807202 */ /* 0x000fe20000000f00 */
[----:B------:R-:W-:Y:S11]  /*58f0*/  FFMA.FTZ R188, R104, c[0x0][0x2d0], -R2 ;  /* 0x0000b40068bc7a23 */ /* 0x000ff60000010802 */
[----:B------:R-:W-:Y:S03]  /*5900*/  @!UPT UIADD3 URZ, URZ, URZ, URZ ;  /* 0x0000003f3f3ff290 */ /* 0x000fe6000fffe03f */
[----:B-1----:R-:W-:Y:S08]  /*5910*/  HMMA.16816.F32 R156, R12, R48, R52 ;  /* 0x000000300c9c723c */ /* 0x002ff00000001834 */
[C---:B------:R-:W-:Y:S07]  /*5920*/  HMMA.16816.F32 R88, R8.reuse, R36, R60 ;  /* 0x000000240858723c */ /* 0x040fee000000183c */
[--C-:B------:R-:W-:Y:S01]  /*5930*/  FFMA.FTZ R63, R147, c[0x0][0x2d0], -R4.reuse ;  /* 0x0000b400933f7a23 */ /* 0x100fe20000010804 */
[----:B------:R-:W-:Y:S01]  /*5940*/  HMMA.16816.F32 R152, R8, R48, R28 ;  /* 0x000000300898723c */ /* 0x000fe2000000181c */
[--C-:B------:R-:W-:Y:S01]  /*5950*/  FFMA.FTZ R62, R146, c[0x0][0x2d0], -R4.reuse ;  /* 0x0000b400923e7a23 */ /* 0x100fe20000010804 */
[----:B------:R-:W-:Y:S01]  /*5960*/  LDSM.16.MT88.4 R28, [R228+0x800] ;  /* 0x00080000e41c783b */ /* 0x000fe20000004200 */
[--C-:B------:R-:W-:Y:S01]  /*5970*/  FFMA.FTZ R61, R145, c[0x0][0x2d0], -R4.reuse ;  /* 0x0000b400913d7a23 */ /* 0x100fe20000010804 */
[----:B------:R-:W-:Y:S01]  /*5980*/  MUFU.EX2 R251, R63 ;  /* 0x0000003f00fb7308 */ /* 0x000fe20000000800 */
[----:B------:R-:W-:-:S02]  /*5990*/  FFMA.FTZ R147, R140, c[0x0][0x2d0], -R4 ;  /* 0x0000b4008c937a23 */ /* 0x000fc40000010804 */
[--C-:B------:R-:W-:Y:S01]  /*59a0*/  FFMA.FTZ R146, R139, c[0x0][0x2d0], -R4.reuse ;  /* 0x0000b4008b927a23 */ /* 0x100fe20000010804 */
[----:B------:R-:W-:Y:S01]  /*59b0*/  HMMA.16816.F32 R124, R8, R32, R56 ;  /* 0x00000020087c723c */ /* 0x000fe20000001838 */
[--C-:B------:R-:W-:Y:S02]  /*59c0*/  FFMA.FTZ R145, R138, c[0x0][0x2d0], -R4.reuse ;  /* 0x0000b4008a917a23 */ /* 0x100fe40000010804 */
[----:B------:R-:W-:Y:S01]  /*59d0*/  FFMA.FTZ R140, R137, c[0x0][0x2d0], -R4 ;  /* 0x0000b400898c7a23 */ /* 0x000fe20000010804 */
[----:B------:R-:W-:Y:S01]  /*59e0*/  MUFU.EX2 R106, R62 ;  /* 0x0000003e006a7308 */ /* 0x000fe20000000800 */
[----:B------:R-:W1:Y:S01]  /*59f0*/  LDSM.16.MT88.4 R4, [R228] ;  /* 0x00000000e404783b */ /* 0x000e620000004200 */
[--C-:B------:R-:W-:Y:S02]  /*5a00*/  FFMA.FTZ R49, R115, c[0x0][0x2d0], -R3.reuse ;  /* 0x0000b40073317a23 */ /* 0x100fe40000010803 */
[----:B------:R-:W-:Y:S01]  /*5a10*/  FFMA.FTZ R36, R70, c[0x0][0x2d0], -R2 ;  /* 0x0000b40046247a23 */ /* 0x000fe20000010802 */
[----:B------:R-:W-:Y:S01]  /*5a20*/  MOV R70, R200 ;  /* 0x000000c800467202 */ /* 0x000fe20000000f00 */
[----:B------:R-:W-:-:S02]  /*5a30*/  FFMA.FTZ R115, R111, c[0x0][0x2d0], -R3 ;  /* 0x0000b4006f737a23 */ /* 0x000fc40000010803 */
[--C-:B------:R-:W-:Y:S01]  /*5a40*/  FFMA.FTZ R111, R96, c[0x0][0x2d0], -R2.reuse ;  /* 0x0000b400606f7a23 */ /* 0x100fe20000010802 */
[----:B------:R-:W-:Y:S01]  /*5a50*/  MUFU.EX2 R105, R61 ;  /* 0x0000003d00697308 */ /* 0x000fe20000000800 */
[--C-:B------:R-:W-:Y:S02]  /*5a60*/  FFMA.FTZ R200, R99, c[0x0][0x2d0], -R2.reuse ;  /* 0x0000b40063c87a23 */ /* 0x100fe40000010802 */
[--C-:B------:R-:W-:Y:S02]  /*5a70*/  FFMA.FTZ R33, R72, c[0x0][0x2d0], -R2.reuse ;  /* 0x0000b40048217a23 */ /* 0x100fe40000010802 */
[----:B------:R-:W-:Y:S02]  /*5a80*/  FFMA.FTZ R32, R75, c[0x0][0x2d0], -R2 ;  /* 0x0000b4004b207a23 */ /* 0x000fe40000010802 */
[--C-:B------:R-:W-:Y:S01]  /*5a90*/  FFMA.FTZ R48, R114, c[0x0][0x2d0], -R3.reuse ;  /* 0x0000b40072307a23 */ /* 0x100fe20000010803 */
[----:B------:R-:W-:Y:S01]  /*5aa0*/  MUFU.EX2 R249, R49 ;  /* 0x0000003100f97308 */ /* 0x000fe20000000800 */
[----:B------:R-:W-:-:S02]  /*5ab0*/  FFMA.FTZ R37, R113, c[0x0][0x2d0], -R3 ;  /* 0x0000b40071257a23 */ /* 0x000fc40000010803 */
[--C-:B------:R-:W-:Y:S01]  /*5ac0*/  FFMA.FTZ R60, R120, c[0x0][0x2d0], -R3.reuse ;  /* 0x0000b400783c7a23 */ /* 0x100fe20000010803 */
[----:B------:R-:W-:Y:S01]  /*5ad0*/  MOV R120, R191 ;  /* 0x000000bf00787202 */ /* 0x000fe20000000f00 */
[--C-:B------:R-:W-:Y:S02]  /*5ae0*/  FFMA.FTZ R114, R110, c[0x0][0x2d0], -R3.reuse ;  /* 0x0000b4006e727a23 */ /* 0x100fe40000010803 */
[--C-:B------:R-:W-:Y:S01]  /*5af0*/  FFMA.FTZ R113, R109, c[0x0][0x2d0], -R3.reuse ;  /* 0x0000b4006d717a23 */ /* 0x100fe20000010803 */
[----:B------:R-:W-:Y:S01]  /*5b00*/  MUFU.EX2 R123, R37 ;  /* 0x00000025007b7308 */ /* 0x000fe20000000800 */
[--C-:B------:R-:W-:Y:S02]  /*5b10*/  FFMA.FTZ R137, R103, c[0x0][0x2d0], -R3.reuse ;  /* 0x0000b40067897a23 */ /* 0x100fe40000010803 */
[--C-:B------:R-:W-:Y:S02]  /*5b20*/  FFMA.FTZ R138, R101, c[0x0][0x2d0], -R3.reuse ;  /* 0x0000b400658a7a23 */ /* 0x100fe40000010803 */
[----:B------:R-:W-:-:S02]  /*5b30*/  FFMA.FTZ R139, R100, c[0x0][0x2d0], -R3 ;  /* 0x0000b400648b7a23 */ /* 0x000fc40000010803 */
[--C-:B------:R-:W-:Y:S01]  /*5b40*/  FFMA.FTZ R3, R78, c[0x0][0x2d0], -R2.reuse ;  /* 0x0000b4004e037a23 */ /* 0x100fe20000010802 */
[----:B------:R-:W2:Y:S01]  /*5b50*/  MUFU.EX2 R32, R32 ;  /* 0x0000002000207308 */ /* 0x000ea20000000800 */
[--C-:B------:R-:W-:Y:S02]  /*5b60*/  FFMA.FTZ R110, R95, c[0x0][0x2d0], -R2.reuse ;  /* 0x0000b4005f6e7a23 */ /* 0x100fe40000010802 */
[--C-:B------:R-:W-:Y:S02]  /*5b70*/  FFMA.FTZ R109, R94, c[0x0][0x2d0], -R2.reuse ;  /* 0x0000b4005e6d7a23 */ /* 0x100fe40000010802 */
[----:B------:R-:W-:Y:S02]  /*5b80*/  FFMA.FTZ R191, R107, c[0x0][0x2d0], -R2 ;  /* 0x0000b4006bbf7a23 */ /* 0x000fe40000010802 */
[--C-:B------:R-:W-:Y:S01]  /*5b90*/  FFMA.FTZ R2, R150, c[0x0][0x2d0], -R0.reuse ;  /* 0x0000b40096027a23 */ /* 0x100fe20000010800 */
[-C--:B-1----:R-:W-:Y:S01]  /*5ba0*/  HMMA.16816.F32 R52, R16, R4.reuse, RZ ;  /* 0x000000041034723c */ /* 0x082fe200000018ff */
[----:B------:R1:W-:Y:S07]  /*5bb0*/  MUFU.EX2 R65, R3 ;  /* 0x0000000300417308 */ /* 0x0003ee0000000800 */
[----:B------:R-:W-:Y:S01]  /*5bc0*/  HMMA.16816.F32 R56, R20, R4, RZ ;  /* 0x000000041438723c */ /* 0x000fe200000018ff */
[----:B------:R3:W-:Y:S08]  /*5bd0*/  MUFU.EX2 R150, R2 ;  /* 0x0000000200967308 */ /* 0x0007f00000000800 */
[----:B------:R-:W-:Y:S01]  /*5be0*/  MUFU.EX2 R247, R60 ;  /* 0x0000003c00f77308 */ /* 0x000fe20000000800 */
[----:B-1----:R-:W-:-:S06]  /*5bf0*/  FFMA.FTZ R3, R174, c[0x0][0x2d0], -R0 ;  /* 0x0000b400ae037a23 */ /* 0x002fcc0000010800 */
[----:B------:R-:W-:Y:S01]  /*5c00*/  HMMA.16816.F32 R96, R8, R28, R52 ;  /* 0x0000001c0860723c */ /* 0x000fe20000001834 */
[----:B---3--:R-:W-:Y:S01]  /*5c10*/  FFMA.FTZ R2, R151, c[0x0][0x2d0], -R0 ;  /* 0x0000b40097027a23 */ /* 0x008fe20000010800 */
[----:B------:R-:W-:Y:S01]  /*5c20*/  MUFU.EX2 R107, R48 ;  /* 0x00000030006b7308 */ /* 0x000fe20000000800 */
[----:B--2---:R-:W-:-:S05]  /*5c30*/  MOV R151, R32 ;  /* 0x0000002000977202 */ /* 0x004fca0000000f00 */
[-C--:B------:R-:W-:Y:S02]  /*5c40*/  HMMA.16816.F32 R52, R16, R46.reuse, RZ ;  /* 0x0000002e1034723c */ /* 0x080fe400000018ff */
[----:B------:R1:W2:Y:S06]  /*5c50*/  MUFU.EX2 R69, R2 ;  /* 0x0000000200457308 */ /* 0x0002ac0000000800 */
[----:B------:R-:W-:Y:S02]  /*5c60*/  HMMA.16816.F32 R44, R20, R46, RZ ;  /* 0x0000002e142c723c */ /* 0x000fe400000018ff */
[----:B------:R-:W-:Y:S06]  /*5c70*/  MUFU.EX2 R222, R36 ;  /* 0x0000002400de7308 */ /* 0x000fec0000000800 */
[----:B------:R-:W-:Y:S01]  /*5c80*/  HMMA.16816.F32 R100, R12, R28, R56 ;  /* 0x0000001c0c64723c */ /* 0x000fe20000001838 */
[----:B-1----:R-:W-:Y:S01]  /*5c90*/  FFMA.FTZ R2, R160, c[0x0][0x2d0], -R0 ;  /* 0x0000b400a0027a23 */ /* 0x002fe20000010800 */
[----:B------:R-:W1:Y:S01]  /*5ca0*/  MUFU.EX2 R223, R33 ;  /* 0x0000002100df7308 */ /* 0x000e620000000800 */
[----:B--2---:R-:W-:-:S05]  /*5cb0*/  F2FP.PACK_AB R5, R69, R150 ;  /* 0x000000964505723e */ /* 0x004fca00000000ff */
[----:B------:R-:W-:Y:S02]  /*5cc0*/  HMMA.16816.F32 R72, R8, R38, R52 ;  /* 0x000000260848723c */ /* 0x000fe40000001834 */
[----:B------:R2:W-:Y:S06]  /*5cd0*/  MUFU.EX2 R160, R2 ;  /* 0x0000000200a07308 */ /* 0x0005ec0000000800 */
[----:B------:R-:W-:Y:S01]  /*5ce0*/  HMMA.16816.F32 R52, R16, R42, RZ ;  /* 0x0000002a1034723c */ /* 0x000fe200000018ff */
[----:B-1----:R-:W-:-:S07]  /*5cf0*/  F2FP.PACK_AB R4, R223, R222 ;  /* 0x000000dedf04723e */ /* 0x002fce00000000ff */
[----:B------:R-:W-:Y:S01]  /*5d00*/  HMMA.16816.F32 R40, R20, R42, RZ ;  /* 0x0000002a1428723c */ /* 0x000fe200000018ff */
[----:B--2---:R-:W-:Y:S01]  /*5d10*/  FFMA.FTZ R2, R161, c[0x0][0x2d0], -R0 ;  /* 0x0000b400a1027a23 */ /* 0x004fe20000010800 */
[----:B------:R-:W-:Y:S02]  /*5d20*/  MOV R161, R123 ;  /* 0x0000007b00a17202 */ /* 0x000fe40000000f00 */
[----:B------:R-:W-:Y:S01]  /*5d30*/  MOV R123, R252 ;  /* 0x000000fc007b7202 */ /* 0x000fe20000000f00 */
[----:B------:R1:W2:Y:S03]  /*5d40*/  MUFU.EX2 R104, R2 ;  /* 0x0000000200687308 */ /* 0x0002a60000000800 */
[----:B------:R-:W-:Y:S05]  /*5d50*/  HMMA.16816.F32 R44, R12, R38, R44 ;  /* 0x000000260c2c723c */ /* 0x000fea000000182c */
[----:B------:R3:W-:Y:S03]  /*5d60*/  MUFU.EX2 R252, R144 ;  /* 0x0000009000fc7308 */ /* 0x0007e60000000800 */
[----:B------:R-:W-:Y:S01]  /*5d70*/  HMMA.16816.F32 R76, R8, R34, R52 ;  /* 0x00000022084c723c */ /* 0x000fe20000001834 */
[----:B-1----:R-:W-:-:S07]  /*5d80*/  MOV R2, R65 ;  /* 0x0000004100027202 */ /* 0x002fce0000000f00 */
[----:B------:R-:W-:Y:S01]  /*5d90*/  HMMA.16816.F32 R52, R16, R26, RZ ;  /* 0x0000001a1034723c */ /* 0x000fe200000018ff */
[----:B---3--:R-:W-:-:S07]  /*5da0*/  FFMA.FTZ R144, R164, c[0x0][0x2d0], -R0 ;  /* 0x0000b400a4907a23 */ /* 0x008fce0000010800 */
[----:B------:R-:W-:Y:S08]  /*5db0*/  HMMA.16816.F32 R16, R16, R6, RZ ;  /* 0x000000061010723c */ /* 0x000ff000000018ff */
[C---:B------:R-:W-:Y:S08]  /*5dc0*/  HMMA.16816.F32 R24, R20.reuse, R26, RZ ;  /* 0x0000001a1418723c */ /* 0x040ff000000018ff */
[----:B------:R-:W-:Y:S07]  /*5dd0*/  HMMA.16816.F32 R20, R20, R6, RZ ;  /* 0x000000061414723c */ /* 0x000fee00000018ff */
[----:B------:R-:W-:Y:S01]  /*5de0*/  F2FP.PACK_AB R6, R2, R151 ;  /* 0x000000970206723e */ /* 0x000fe200000000ff */
[----:B------:R-:W-:Y:S01]  /*5df0*/  HMMA.16816.F32 R92, R8, R30, R16 ;  /* 0x0000001e085c723c */ /* 0x000fe20000001810 */
[----:B--2---:R-:W-:-:S07]  /*5e00*/  F2FP.PACK_AB R7, R104, R160 ;  /* 0x000000a06807723e */ /* 0x004fce00000000ff */
[C---:B------:R-:W-:Y:S08]  /*5e10*/  HMMA.16816.F32 R40, R12.reuse, R34, R40 ;  /* 0x000000220c28723c */ /* 0x040ff00000001828 */
[C---:B------:R-:W-:Y:S08]  /*5e20*/  HMMA.16816.F32 R24, R12.reuse, R50, R24 ;  /* 0x000000320c18723c */ /* 0x040ff00000001818 */
[----:B------:R-:W-:Y:S01]  /*5e30*/  HMMA.16816.F32 R16, R12, R30, R20 ;  /* 0x0000001e0c10723c */ /* 0x000fe20000001814 */
[----:B------:R-:W1:Y:S07]  /*5e40*/  LDSM.16.MT88.4 R12, [R225+0x1000] ;  /* 0x00100000e10c783b */ /* 0x000e6e0000004200 */
[----:B------:R-:W-:Y:S07]  /*5e50*/  HMMA.16816.F32 R80, R8, R50, R52 ;  /* 0x000000320850723c */ /* 0x000fee0000001834 */
[----:B------:R-:W-:-:S02]  /*5e60*/  F2FP.PACK_AB R8, R251, R250 ;  /* 0x000000fafb08723e */ /* 0x000fc400000000ff */
[----:B------:R-:W-:Y:S02]  /*5e70*/  F2FP.PACK_AB R9, R249, R247 ;  /* 0x000000f7f909723e */ /* 0x000fe400000000ff */
[----:B------:R-:W-:Y:S02]  /*5e80*/  F2FP.PACK_AB R10, R105, R106 ;  /* 0x0000006a690a723e */ /* 0x000fe400000000ff */
[----:B------:R-:W-:-:S07]  /*5e90*/  F2FP.PACK_AB R11, R161, R107 ;  /* 0x0000006ba10b723e */ /* 0x000fce00000000ff */
[-C--:B-1----:R-:W-:Y:S01]  /*5ea0*/  HMMA.16816.F32 R48, R8, R12.reuse, R84 ;  /* 0x0000000c0830723c */ /* 0x082fe20000001854 */
[----:B------:R-:W1:Y:S06]  /*5eb0*/  MUFU.EX2 R84, R141 ;  /* 0x0000008d00547308 */ /* 0x000e6c0000000800 */
[----:B------:R-:W-:Y:S01]  /*5ec0*/  MOV R87, R66 ;  /* 0x0000004200577202 */ /* 0x000fe20000000f00 */
[----:B------:R-:W-:Y:S01]  /*5ed0*/  HMMA.16816.F32 R56, R4, R12, R88 ;  /* 0x0000000c0438723c */ /* 0x000fe20000001858 */
[----:B------:R-:W-:Y:S02]  /*5ee0*/  MOV R86, R67 ;  /* 0x0000004300567202 */ /* 0x000fe40000000f00 */
[----:B------:R-:W-:Y:S01]  /*5ef0*/  MOV R85, R70 ;  /* 0x0000004600557202 */ /* 0x000fe20000000f00 */
[----:B------:R-:W-:Y:S01]  /*5f00*/  FFMA.FTZ R70, R170, c[0x0][0x2d0], -R0 ;  /* 0x0000b400aa467a23 */ /* 0x000fe20000010800 */
[----:B------:R-:W-:-:S02]  /*5f10*/  MOV R170, R221 ;  /* 0x000000dd00aa7202 */ /* 0x000fc40000000f00 */
[----:B------:R-:W-:Y:S01]  /*5f20*/  MOV R88, R161 ;  /* 0x000000a100587202 */ /* 0x000fe20000000f00 */
[-C--:B------:R-:W-:Y:S01]  /*5f30*/  HMMA.16816.F32 R52, R4, R14.reuse, R72 ;  /* 0x0000000e0434723c */ /* 0x080fe20000001848 */
[----:B------:R-:W-:Y:S01]  /*5f40*/  MOV R161, R121 ;  /* 0x0000007900a17202 */ /* 0x000fe20000000f00 */
[----:B------:R-:W-:Y:S01]  /*5f50*/  MUFU.EX2 R221, R115 ;  /* 0x0000007300dd7308 */ /* 0x000fe20000000800 */
[----:B-1----:R-:W-:Y:S02]  /*5f60*/  MOV R174, R84 ;  /* 0x0000005400ae7202 */ /* 0x002fe40000000f00 */
[----:B------:R-:W-:Y:S02]  /*5f70*/  MOV R84, R107 ;  /* 0x0000006b00547202 */ /* 0x000fe40000000f00 */
[----:B------:R-:W-:Y:S01]  /*5f80*/  MOV R107, R130 ;  /* 0x00000082006b7202 */ /* 0x000fe20000000f00 */
[----:B------:R-:W-:Y:S01]  /*5f90*/  HMMA.16816.F32 R28, R8, R14, R44 ;  /* 0x0000000e081c723c */ /* 0x000fe2000000182c */
[----:B------:R-:W1:Y:S01]  /*5fa0*/  LDSM.16.MT88.4 R12, [R229+0x1000] ;  /* 0x00100000e50c783b */ /* 0x000e620000004200 */
[----:B------:R-:W-:Y:S01]  /*5fb0*/  MOV R121, R116 ;  /* 0x0000007400797202 */ /* 0x000fe20000000f00 */
[--C-:B------:R-:W-:Y:S01]  /*5fc0*/  FFMA.FTZ R130, R167, c[0x0][0x2d0], -R0.reuse ;  /* 0x0000b400a7827a23 */ /* 0x100fe20000010800 */
[----:B------:R-:W-:Y:S01]  /*5fd0*/  MOV R90, R69 ;  /* 0x00000045005a7202 */ /* 0x000fe20000000f00 */
[--C-:B------:R-:W-:Y:S01]  /*5fe0*/  FFMA.FTZ R116, R172, c[0x0][0x2d0], -R0.reuse ;  /* 0x0000b400ac747a23 */ /* 0x100fe20000010800 */
[----:B------:R-:W-:Y:S01]  /*5ff0*/  MOV R167, R218 ;  /* 0x000000da00a77202 */ /* 0x000fe20000000f00 */
[----:B------:R-:W-:Y:S01]  /*6000*/  FFMA.FTZ R69, R169, c[0x0][0x2d0], -R0 ;  /* 0x0000b400a9457a23 */ /* 0x000fe20000010800 */
[----:B------:R-:W-:Y:S01]  /*6010*/  MUFU.EX2 R172, R108 ;  /* 0x0000006c00ac7308 */ /* 0x000fe20000000800 */
[----:B------:R-:W-:-:S02]  /*6020*/  MOV R169, R220 ;  /* 0x000000dc00a97202 */ /* 0x000fc40000000f00 */
[----:B------:R-:W-:Y:S02]  /*6030*/  MOV R141, R122 ;  /* 0x0000007a008d7202 */ /* 0x000fe40000000f00 */
[----:B------:R-:W-:Y:S02]  /*6040*/  MOV R89, R105 ;  /* 0x0000006900597202 */ /* 0x000fe40000000f00 */
[----:B------:R-:W-:Y:S01]  /*6050*/  MOV R91, R106 ;  /* 0x0000006a005b7202 */ /* 0x000fe20000000f00 */
[----:B------:R-:W-:Y:S01]  /*6060*/  MUFU.EX2 R220, R112 ;  /* 0x0000007000dc7308 */ /* 0x000fe20000000800 */
[----:B------:R-:W-:Y:S01]  /*6070*/  MOV R105, R128 ;  /* 0x0000008000697202 */ /* 0x000fe20000000f00 */
[--C-:B------:R-:W-:Y:S01]  /*6080*/  FFMA.FTZ R128, R165, c[0x0][0x2d0], -R0.reuse ;  /* 0x0000b400a5807a23 */ /* 0x100fe20000010800 */
[----:B------:R-:W-:Y:S01]  /*6090*/  MOV R106, R129 ;  /* 0x00000081006a7202 */ /* 0x000fe20000000f00 */
[----:B------:R-:W-:Y:S01]  /*60a0*/  FFMA.FTZ R129, R166, c[0x0][0x2d0], -R0 ;  /* 0x0000b400a6817a23 */ /* 0x000fe20000010800 */
[----:B------:R-:W-:-:S02]  /*60b0*/  MOV R166, R217 ;  /* 0x000000d900a67202 */ /* 0x000fc40000000f00 */
[----:B------:R-:W-:Y:S01]  /*60c0*/  MOV R165, R216 ;  /* 0x000000d800a57202 */ /* 0x000fe20000000f00 */
[----:B------:R-:W-:Y:S08]  /*60d0*/  MUFU.EX2 R217, R140 ;  /* 0x0000008c00d97308 */ /* 0x000ff00000000800 */
[----:B------:R-:W-:Y:S08]  /*60e0*/  MUFU.EX2 R216, R145 ;  /* 0x0000009100d87308 */ /* 0x000ff00000000800 */
[----:B------:R-:W-:Y:S01]  /*60f0*/  MUFU.EX2 R116, R116 ;  /* 0x0000007400747308 */ /* 0x000fe20000000800 */
[-C--:B-1----:R-:W-:Y:S07]  /*6100*/  HMMA.16816.F32 R44, R8, R12.reuse, R132 ;  /* 0x0000000c082c723c */ /* 0x082fee0000001884 */
[----:B------:R-:W-:Y:S01]  /*6110*/  MOV R134, R87 ;  /* 0x0000005700867202 */ /* 0x000fe20000000f00 */
[----:B------:R-:W-:Y:S01]  /*6120*/  HMMA.16816.F32 R36, R4, R12, R124 ;  /* 0x0000000c0424723c */ /* 0x000fe2000000187c */
[----:B------:R-:W-:Y:S01]  /*6130*/  MOV R135, R2 ;  /* 0x0000000200877202 */ /* 0x000fe20000000f00 */
[----:B------:R-:W-:Y:S01]  /*6140*/  FFMA.FTZ R2, R173, c[0x0][0x2d0], -R0 ;  /* 0x0000b400ad027a23 */ /* 0x000fe20000010800 */
[----:B------:R-:W-:Y:S01]  /*6150*/  MOV R87, R120 ;  /* 0x0000007800577202 */ /* 0x000fe20000000f00 */
[----:B------:R-:W1:Y:S01]  /*6160*/  MUFU.EX2 R173, R113 ;  /* 0x0000007100ad7308 */ /* 0x000e620000000800 */
[----:B------:R-:W-:-:S02]  /*6170*/  MOV R133, R86 ;  /* 0x0000005600857202 */ /* 0x000fc40000000f00 */
[----:B------:R-:W-:Y:S01]  /*6180*/  MOV R120, R131 ;  /* 0x0000008300787202 */ /* 0x000fe20000000f00 */
[-C--:B------:R-:W-:Y:S01]  /*6190*/  HMMA.16816.F32 R32, R4, R14.reuse, R76 ;  /* 0x0000000e0420723c */ /* 0x080fe2000000184c */
[----:B------:R-:W-:Y:S01]  /*61a0*/  MOV R86, R71 ;  /* 0x0000004700567202 */ /* 0x000fe20000000f00 */
[--C-:B------:R-:W-:Y:S01]  /*61b0*/  FFMA.FTZ R131, R168, c[0x0][0x2d0], -R0.reuse ;  /* 0x0000b400a8837a23 */ /* 0x100fe20000010800 */
[----:B------:R-:W-:Y:S01]  /*61c0*/  MOV R168, R219 ;  /* 0x000000db00a87202 */ /* 0x000fe20000000f00 */
[----:B------:R-:W-:Y:S01]  /*61d0*/  FFMA.FTZ R71, R171, c[0x0][0x2d0], -R0 ;  /* 0x0000b400ab477a23 */ /* 0x000fe20000010800 */
[----:B------:R-:W-:Y:S01]  /*61e0*/  MUFU.EX2 R219, R110 ;  /* 0x0000006e00db7308 */ /* 0x000fe20000000800 */
[----:B------:R-:W-:Y:S02]  /*61f0*/  MOV R164, R134 ;  /* 0x0000008600a47202 */ /* 0x000fe40000000f00 */
[----:B------:R-:W-:Y:S01]  /*6200*/  HMMA.16816.F32 R20, R8, R14, R40 ;  /* 0x0000000e0814723c */ /* 0x000fe20000001828 */
[----:B------:R-:W2:Y:S01]  /*6210*/  LDSM.16.MT88.4 R12, [R226+0x1000] ;  /* 0x00100000e20c783b */ /* 0x000ea20000004200 */
[----:B------:R-:W-:-:S02]  /*6220*/  MOV R132, R89 ;  /* 0x0000005900847202 */ /* 0x000fc40000000f00 */
[----:B------:R-:W-:Y:S01]  /*6230*/  MOV R134, R91 ;  /* 0x0000005b00867202 */ /* 0x000fe20000000f00 */
[----:B------:R-:W3:Y:S01]  /*6240*/  MUFU.EX2 R171, R3 ;  /* 0x0000000300ab7308 */ /* 0x000ee20000000800 */
[----:B-1----:R-:W-:Y:S02]  /*6250*/  MOV R145, R173 ;  /* 0x000000ad00917202 */ /* 0x002fe40000000f00 */
[-C--:B--2---:R-:W-:Y:S05]  /*6260*/  HMMA.16816.F32 R40, R8, R12.reuse, R156 ;  /* 0x0000000c0828723c */ /* 0x084fea000000189c */
[----:B------:R-:W1:Y:S03]  /*6270*/  MUFU.EX2 R157, R2 ;  /* 0x00000002009d7308 */ /* 0x000e660000000800 */
[C---:B------:R-:W-:Y:S05]  /*6280*/  HMMA.16816.F32 R72, R4.reuse, R12, R152 ;  /* 0x0000000c0448723c */ /* 0x040fea0000001898 */
[----:B------:R-:W-:Y:S02]  /*6290*/  MUFU.EX2 R155, R111 ;  /* 0x0000006f009b7308 */ /* 0x000fe40000000800 */
[--C-:B------:R-:W-:Y:S01]  /*62a0*/  FFMA.FTZ R154, R149, c[0x0][0x2d0], -R0.reuse ;  /* 0x0000b400959a7a23 */ /* 0x100fe20000010800 */
[-C--:B------:R-:W-:Y:S05]  /*62b0*/  HMMA.16816.F32 R64, R4, R14.reuse, R80 ;  /* 0x0000000e0440723c */ /* 0x080fea0000001850 */
[----:B------:R2:W4:Y:S01]  /*62c0*/  MUFU.EX2 R156, R143 ;  /* 0x0000008f009c7308 */ /* 0x0005220000000800 */
[----:B------:R-:W-:Y:S01]  /*62d0*/  MOV R149, R133 ;  /* 0x0000008500957202 */ /* 0x000fe20000000f00 */
[--C-:B------:R-:W-:Y:S01]  /*62e0*/  FFMA.FTZ R152, R163, c[0x0][0x2d0], -R0.reuse ;  /* 0x0000b400a3987a23 */ /* 0x100fe20000010800 */
[----:B------:R-:W-:Y:S01]  /*62f0*/  MOV R133, R90 ;  /* 0x0000005a00857202 */ /* 0x000fe20000000f00 */
[----:B------:R-:W-:Y:S01]  /*6300*/  FFMA.FTZ R153, R162, c[0x0][0x2d0], -R0 ;  /* 0x0000b400a2997a23 */ /* 0x000fe20000010800 */
[----:B------:R-:W-:Y:S01]  /*6310*/  MOV R163, R215 ;  /* 0x000000d700a37202 */ /* 0x000fe20000000f00 */
[----:B------:R-:W-:Y:S01]  /*6320*/  HMMA.16816.F32 R24, R8, R14, R24 ;  /* 0x0000000e0818723c */ /* 0x000fe20000001818 */
[----:B------:R-:W5:Y:S01]  /*6330*/  LDSM.16.MT88.4 R12, [R228+0x1000] ;  /* 0x00100000e40c783b */ /* 0x000f620000004200 */
[----:B------:R1:W-:Y:S01]  /*6340*/  MUFU.EX2 R158, R142 ;  /* 0x0000008e009e7308 */ /* 0x0003e20000000800 */
[----:B------:R-:W-:-:S02]  /*6350*/  MOV R162, R214 ;  /* 0x000000d600a27202 */ /* 0x000fc40000000f00 */
[----:B--2---:R-:W-:-:S05]  /*6360*/  MOV R143, R120 ;  /* 0x00000078008f7202 */ /* 0x004fca0000000f00 */
[----:B------:R-:W-:Y:S01]  /*6370*/  MUFU.EX2 R159, R114 ;  /* 0x00000072009f7308 */ /* 0x000fe20000000800 */
[----:B-1----:R-:W-:-:S07]  /*6380*/  MOV R142, R121 ;  /* 0x00000079008e7202 */ /* 0x002fce0000000f00 */
[----:B------:R3:W-:Y:S08]  /*6390*/  MUFU.EX2 R214, R147 ;  /* 0x0000009300d67308 */ /* 0x0007f00000000800 */
[----:B------:R1:W-:Y:S01]  /*63a0*/  MUFU.EX2 R215, R146 ;  /* 0x0000009200d77308 */ /* 0x0003e20000000800 */
[----:B---3--:R-:W-:Y:S01]  /*63b0*/  MOV R147, R171 ;  /* 0x000000ab00937202 */ /* 0x008fe20000000f00 */
[----:B-----5:R-:W-:Y:S01]  /*63c0*/  HMMA.16816.F32 R76, R8, R12, R100 ;  /* 0x0000000c084c723c */ /* 0x020fe20000001864 */
[----:B-1----:R-:W-:-:S06]  /*63d0*/  MOV R146, R172 ;  /* 0x000000ac00927202 */ /* 0x002fcc0000000f00 */
[----:B------:R-:W-:Y:S01]  /*63e0*/  MOV R103, R135 ;  /* 0x0000008700677202 */ /* 0x000fe20000000f00 */
[C---:B------:R-:W-:Y:S01]  /*63f0*/  HMMA.16816.F32 R80, R4.reuse, R12, R96 ;  /* 0x0000000c0450723c */ /* 0x040fe20000001860 */
[----:B------:R-:W-:Y:S02]  /*6400*/  MOV R135, R84 ;  /* 0x0000005400877202 */ /* 0x000fe40000000f00 */
[----:B------:R-:W-:Y:S02]  /*6410*/  MOV R101, R85 ;  /* 0x0000005500657202 */ /* 0x000fe40000000f00 */
[----:B------:R-:W-:Y:S02]  /*6420*/  MOV R100, R86 ;  /* 0x0000005600647202 */ /* 0x000fe40000000f00 */
[----:B------:R-:W-:Y:S01]  /*6430*/  MOV R98, R161 ;  /* 0x000000a100627202 */ /* 0x000fe20000000f00 */
[----:B------:R-:W-:Y:S01]  /*6440*/  HMMA.16816.F32 R60, R4, R14, R92 ;  /* 0x0000000e043c723c */ /* 0x000fe2000000185c */
[----:B------:R-:W1:Y:S01]  /*6450*/  MUFU.EX2 R161, R109 ;  /* 0x0000006d00a17308 */ /* 0x000e620000000800 */
[----:B------:R-:W-:-:S02]  /*6460*/  MOV R99, R87 ;  /* 0x0000005700637202 */ /* 0x000fc40000000f00 */
[----:B------:R-:W-:Y:S02]  /*6470*/  MOV R97, R104 ;  /* 0x0000006800617202 */ /* 0x000fe40000000f00 */
[----:B------:R-:W-:Y:S01]  /*6480*/  MOV R96, R105 ;  /* 0x0000006900607202 */ /* 0x000fe20000000f00 */
[--C-:B------:R-:W-:Y:S01]  /*6490*/  FFMA.FTZ R5, R176, c[0x0][0x2d0], -R0.reuse ;  /* 0x0000b400b0057a23 */ /* 0x100fe20000010800 */
[----:B------:R-:W-:Y:S01]  /*64a0*/  HMMA.16816.F32 R16, R8, R14, R16 ;  /* 0x0000000e0810723c */ /* 0x000fe20000001810 */
[----:B------:R-:W2:Y:S01]  /*64b0*/  LDSM.16.MT88.4 R12, [R225+0x1800] ;  /* 0x00180000e10c783b */ /* 0x000ea20000004200 */
[----:B------:R-:W-:Y:S01]  /*64c0*/  FFMA.FTZ R4, R175, c[0x0][0x2d0], -R0 ;  /* 0x0000b400af047a23 */ /* 0x000fe20000010800 */
[----:B------:R-:W-:Y:S01]  /*64d0*/  MUFU.EX2 R218, R5 ;  /* 0x0000000500da7308 */ /* 0x000fe20000000800 */
[----:B------:R-:W-:Y:S01]  /*64e0*/  F2FP.PACK_AB R7, R157, R171 ;  /* 0x000000ab9d07723e */ /* 0x000fe200000000ff */
[----:B------:R-:W-:Y:S01]  /*64f0*/  FADD.FTZ R0, R208, R207 ;  /* 0x000000cfd0007221 */ /* 0x000fe20000010000 */
[----:B------:R-:W-:Y:S01]  /*6500*/  MOV R176, R123 ;  /* 0x0000007b00b07202 */ /* 0x000fe20000000f00 */
[----:B------:R-:W-:Y:S01]  /*6510*/  FADD.FTZ R93, R203, R199 ;  /* 0x000000c7cb5d7221 */ /* 0x000fe20000010000 */
[----:B----4-:R-:W-:Y:S01]  /*6520*/  F2FP.PACK_AB R8, R156, R252 ;  /* 0x000000fc9c08723e */ /* 0x010fe200000000ff */
[----:B------:R-:W-:Y:S01]  /*6530*/  FADD.FTZ R92, R206, R205 ;  /* 0x000000cdce5c7221 */ /* 0x000fe20000010000 */
[----:B-1----:R-:W-:Y:S01]  /*6540*/  F2FP.PACK_AB R6, R172, R161 ;  /* 0x000000a1ac06723e */ /* 0x002fe200000000ff */
[----:B------:R1:W3:Y:S01]  /*6550*/  MUFU.EX2 R175, R4 ;  /* 0x0000000400af7308 */ /* 0x0002e20000000800 */
[----:B------:R-:W-:Y:S01]  /*6560*/  F2FP.PACK_AB R9, R221, R220 ;  /* 0x000000dcdd09723e */ /* 0x000fe200000000ff */
[----:B------:R-:W-:Y:S01]  /*6570*/  FADD.FTZ R2, R149, R92 ;  /* 0x0000005c95027221 */ /* 0x000fe20000010000 */
[----:B------:R-:W-:-:S02]  /*6580*/  F2FP.PACK_AB R10, R174, R158 ;  /* 0x0000009eae0a723e */ /* 0x000fc400000000ff */
[----:B------:R-:W-:Y:S01]  /*6590*/  F2FP.PACK_AB R11, R173, R159 ;  /* 0x0000009fad0b723e */ /* 0x000fe200000000ff */
[----:B------:R-:W-:Y:S01]  /*65a0*/  FADD.FTZ R2, R163, R2 ;  /* 0x00000002a3027221 */ /* 0x000fe20000010000 */
[----:B------:R-:W-:Y:S01]  /*65b0*/  MOV R95, R106 ;  /* 0x0000006a005f7202 */ /* 0x000fe20000000f00 */
[----:B------:R-:W-:Y:S01]  /*65c0*/  MUFU.EX2 R199, R179 ;  /* 0x000000b300c77308 */ /* 0x000fe20000000800 */
[----:B------:R-:W-:Y:S01]  /*65d0*/  MOV R94, R107 ;  /* 0x0000006b005e7202 */ /* 0x000fe20000000f00 */
[----:B------:R-:W-:Y:S01]  /*65e0*/  FADD.FTZ R2, R166, R2 ;  /* 0x00000002a6027221 */ /* 0x000fe20000010000 */
[----:B------:R-:W-:Y:S02]  /*65f0*/  MOV R102, R88 ;  /* 0x0000005800667202 */ /* 0x000fe40000000f00 */
[----:B------:R-:W-:Y:S02]  /*6600*/  MOV R207, R212 ;  /* 0x000000d400cf7202 */ /* 0x000fe40000000f00 */
[----:B------:R-:W-:Y:S01]  /*6610*/  MOV R166, R141 ;  /* 0x0000008d00a67202 */ /* 0x000fe20000000f00 */
[----:B------:R-:W-:Y:S01]  /*6620*/  MUFU.EX2 R212, R136 ;  /* 0x0000008800d47308 */ /* 0x000fe20000000800 */
[----:B-1----:R-:W-:Y:S01]  /*6630*/  F2FP.PACK_AB R4, R219, R155 ;  /* 0x0000009bdb04723e */ /* 0x002fe200000000ff */
[----:B------:R-:W-:Y:S01]  /*6640*/  FADD.FTZ R3, R207, R0 ;  /* 0x00000000cf037221 */ /* 0x000fe20000010000 */
[----:B---3--:R-:W-:Y:S01]  /*6650*/  F2FP.PACK_AB R5, R175, R218 ;  /* 0x000000daaf05723e */ /* 0x008fe200000000ff */
[----:B------:R-:W-:Y:S01]  /*6660*/  FADD.FTZ R0, R211, R93 ;  /* 0x0000005dd3007221 */ /* 0x000fe20000010000 */
[----:B------:R-:W-:Y:S01]  /*6670*/  MOV R149, R100 ;  /* 0x0000006400957202 */ /* 0x000fe20000000f00 */
[----:B------:R-:W-:Y:S01]  /*6680*/  FADD.FTZ R3, R162, R3 ;  /* 0x00000003a2037221 */ /* 0x000fe20000010000 */
[----:B------:R-:W-:Y:S01]  /*6690*/  MOV R162, R101 ;  /* 0x0000006500a27202 */ /* 0x000fe20000000f00 */
[----:B------:R1:W3:Y:S01]  /*66a0*/  MUFU.EX2 R211, R137 ;  /* 0x0000008900d37308 */ /* 0x0002e20000000800 */
[----:B------:R-:W-:Y:S01]  /*66b0*/  FADD.FTZ R0, R164, R0 ;  /* 0x00000000a4007221 */ /* 0x000fe20000010000 */
[----:B------:R-:W-:Y:S01]  /*66c0*/  MOV R164, R143 ;  /* 0x0000008f00a47202 */ /* 0x000fe20000000f00 */
[----:B------:R-:W-:Y:S01]  /*66d0*/  FADD.FTZ R3, R165, R3 ;  /* 0x00000003a5037221 */ /* 0x000fe20000010000 */
[----:B------:R-:W-:Y:S01]  /*66e0*/  MOV R165, R142 ;  /* 0x0000008e00a57202 */ /* 0x000fe20000000f00 */
[----:B------:R-:W-:Y:S01]  /*66f0*/  FADD.FTZ R0, R167, R0 ;  /* 0x00000000a7007221 */ /* 0x000fe20000010000 */
[----:B--2---:R-:W-:Y:S01]  /*6700*/  HMMA.16816.F32 R124, R4, R12, R56 ;  /* 0x0000000c047c723c */ /* 0x004fe20000001838 */
[----:B------:R-:W-:Y:S01]  /*6710*/  MOV R167, R176 ;  /* 0x000000b000a77202 */ /* 0x000fe20000000f00 */
[----:B------:R-:W-:Y:S01]  /*6720*/  MUFU.EX2 R203, R178 ;  /* 0x000000b200cb7308 */ /* 0x000fe20000000800 */
[----:B------:R-:W-:Y:S01]  /*6730*/  MOV R143, R102 ;  /* 0x00000066008f7202 */ /* 0x000fe20000000f00 */
[----:B------:R-:W-:Y:S01]  /*6740*/  FADD.FTZ R0, R149, R0 ;  /* 0x0000000095007221 */ /* 0x000fe20000010000 */
[----:B------:R-:W-:-:S02]  /*6750*/  MOV R142, R103 ;  /* 0x00000067008e7202 */ /* 0x000fc40000000f00 */
[----:B------:R-:W-:Y:S01]  /*6760*/  MOV R163, R94 ;  /* 0x0000005e00a37202 */ /* 0x000fe20000000f00 */
[----:B------:R-:W-:Y:S01]  /*6770*/  HMMA.16816.F32 R56, R4, R14, R52 ;  /* 0x0000000e0438723c */ /* 0x000fe20000001834 */
[----:B------:R-:W-:Y:S01]  /*6780*/  MOV R176, R96 ;  /* 0x0000006000b07202 */ /* 0x000fe20000000f00 */
[----:B------:R-:W-:Y:S01]  /*6790*/  MUFU.EX2 R206, R177 ;  /* 0x000000b100ce7308 */ /* 0x000fe20000000800 */
[----:B------:R-:W-:Y:S01]  /*67a0*/  MOV R141, R97 ;  /* 0x00000061008d7202 */ /* 0x000fe20000000f00 */
[----:B------:R-:W-:Y:S01]  /*67b0*/  FADD.FTZ R0, R165, R0 ;  /* 0x00000000a5007221 */ /* 0x000fe20000010000 */
[----:B------:R-:W-:Y:S02]  /*67c0*/  MOV R165, R135 ;  /* 0x0000008700a57202 */ /* 0x000fe40000000f00 */
[----:B-1----:R-:W-:Y:S01]  /*67d0*/  MOV R137, R175 ;  /* 0x000000af00897202 */ /* 0x002fe20000000f00 */
[----:B------:R-:W-:Y:S01]  /*67e0*/  HMMA.16816.F32 R84, R8, R12, R48 ;  /* 0x0000000c0854723c */ /* 0x000fe20000001830 */
[----:B------:R-:W-:Y:S01]  /*67f0*/  FADD.FTZ R0, R169, R0 ;  /* 0x00000000a9007221 */ /* 0x000fe20000010000 */
[----:B------:R-:W-:Y:S01]  /*6800*/  MUFU.EX2 R208, R148 ;  /* 0x0000009400d07308 */ /* 0x000fe20000000800 */
[----:B------:R-:W-:-:S02]  /*6810*/  MOV R169, R143 ;  /* 0x0000008f00a97202 */ /* 0x000fc40000000f00 */
[----:B------:R-:W-:Y:S01]  /*6820*/  FADD.FTZ R0, R222, R0 ;  /* 0x00000000de007221 */ /* 0x000fe20000010000 */
[----:B------:R-:W-:Y:S02]  /*6830*/  MOV R136, R174 ;  /* 0x000000ae00887202 */ /* 0x000fe40000000f00 */
[----:B------:R-:W-:Y:S01]  /*6840*/  HMMA.16816.F32 R52, R8, R14, R28 ;  /* 0x0000000e0834723c */ /* 0x000fe2000000181c */
[----:B------:R-:W1:Y:S01]  /*6850*/  LDSM.16.MT88.4 R12, [R229+0x1800] ;  /* 0x00180000e50c783b */ /* 0x000e620000004200 */
[----:B------:R-:W-:Y:S01]  /*6860*/  MUFU.EX2 R205, R71 ;  /* 0x0000004700cd7308 */ /* 0x000fe20000000800 */
[----:B------:R-:W-:-:S04]  /*6870*/  FADD.FTZ R0, R223, R0 ;  /* 0x00000000df007221 */ /* 0x000fc80000010000 */
[----:B------:R-:W-:Y:S02]  /*6880*/  MOV R30, R98 ;  /* 0x00000062001e7202 */ /* 0x000fe40000000f00 */
[----:B------:R-:W-:Y:S01]  /*6890*/  MOV R31, R99 ;  /* 0x00000063001f7202 */ /* 0x000fe20000000f00 */
[----:B------:R-:W-:Y:S02]  /*68a0*/  MUFU.EX2 R207, R70 ;  /* 0x0000004600cf7308 */ /* 0x000fe40000000800 */
[----:B------:R-:W-:Y:S02]  /*68b0*/  FADD.FTZ R3, R30, R3 ;  /* 0x000000031e037221 */ /* 0x000fe40000010000 */
[----:B------:R-:W-:Y:S02]  /*68c0*/  FADD.FTZ R2, R31, R2 ;  /* 0x000000021f027221 */ /* 0x000fe40000010000 */
[----:B------:R-:W-:Y:S02]  /*68d0*/  FADD.FTZ R3, R163, R3 ;  /* 0x00000003a3037221 */ /* 0x000fe40000010000 */
[----:B------:R-:W-:Y:S01]  /*68e0*/  MUFU.EX2 R71, R191 ;  /* 0x000000bf00477308 */ /* 0x000fe20000000800 */
[----:B------:R-:W-:Y:S01]  /*68f0*/  FADD.FTZ R2, R164, R2 ;  /* 0x00000002a4027221 */ /* 0x000fe20000010000 */
[----:B------:R-:W-:Y:S01]  /*6900*/  MOV R164, R134 ;  /* 0x0000008600a47202 */ /* 0x000fe20000000f00 */
[----:B------:R-:W-:Y:S01]  /*6910*/  FADD.FTZ R3, R167, R3 ;  /* 0x00000003a7037221 */ /* 0x000fe20000010000 */
[----:B------:R-:W-:-:S03]  /*6920*/  MOV R167, R133 ;  /* 0x0000008500a77202 */ /* 0x000fc60000000f00 */
[----:B------:R-:W-:Y:S01]  /*6930*/  FADD.FTZ R3, R250, R3 ;  /* 0x00000003fa037221 */ /* 0x000fe20000010000 */
[----:B------:R-:W-:Y:S03]  /*6940*/  MUFU.EX2 R70, R193 ;  /* 0x000000c100467308 */ /* 0x000fe60000000800 */
[----:B------:R-:W-:-:S04]  /*6950*/  FADD.FTZ R3, R251, R3 ;  /* 0x00000003fb037221 */ /* 0x000fc80000010000 */
[----:B------:R-:W-:Y:S01]  /*6960*/  FADD.FTZ R3, R164, R3 ;  /* 0x00000003a4037221 */ /* 0x000fe20000010000 */
[-C--:B-1----:R-:W-:Y:S08]  /*6970*/  HMMA.16816.F32 R48, R8, R12.reuse, R44 ;  /* 0x0000000c0830723c */ /* 0x082ff0000000182c */
[C---:B------:R-:W-:Y:S08]  /*6980*/  HMMA.16816.F32 R120, R4.reuse, R12, R36 ;  /* 0x0000000c0478723c */ /* 0x040ff00000001824 */
[-C--:B------:R-:W-:Y:S08]  /*6990*/  HMMA.16816.F32 R112, R4, R14.reuse, R32 ;  /* 0x0000000e0470723c */ /* 0x080ff00000001820 */
[C---:B------:R-:W-:Y:S01]  /*69a0*/  HMMA.16816.F32 R44, R8.reuse, R14, R20 ;  /* 0x0000000e082c723c */ /* 0x040fe20000001814 */
[----:B------:R-:W1:Y:S04]  /*69b0*/  LDSM.16.MT88.4 R12, [R226+0x1800] ;  /* 0x00180000e20c783b */ /* 0x000e680000004200 */
[----:B------:R-:W-:Y:S03]  /*69c0*/  LDSM.16.MT88.4 R20, [R225+0x2000] ;  /* 0x00200000e114783b */ /* 0x000fe60000004200 */
[-C--:B-1----:R-:W-:Y:S08]  /*69d0*/  HMMA.16816.F32 R40, R8, R12.reuse, R40 ;  /* 0x0000000c0828723c */ /* 0x082ff00000001828 */
[C---:B------:R-:W-:Y:S08]  /*69e0*/  HMMA.16816.F32 R108, R4.reuse, R12, R72 ;  /* 0x0000000c046c723c */ /* 0x040ff00000001848 */
[-C--:B------:R-:W-:Y:S08]  /*69f0*/  HMMA.16816.F32 R104, R4, R14.reuse, R64 ;  /* 0x0000000e0468723c */ /* 0x080ff00000001840 */
[C---:B------:R-:W-:Y:S01]  /*6a00*/  HMMA.16816.F32 R32, R8.reuse, R14, R24 ;  /* 0x0000000e0820723c */ /* 0x040fe20000001818 */
[----:B------:R-:W1:Y:S07]  /*6a10*/  LDSM.16.MT88.4 R12, [R228+0x1800] ;  /* 0x00180000e40c783b */ /* 0x000e6e0000004200 */
[-C--:B-1----:R-:W-:Y:S08]  /*6a20*/  HMMA.16816.F32 R36, R8, R12.reuse, R76 ;  /* 0x0000000c0824723c */ /* 0x082ff0000000184c */
[----:B------:R-:W-:Y:S08]  /*6a30*/  HMMA.16816.F32 R88, R4, R12, R80 ;  /* 0x0000000c0458723c */ /* 0x000ff00000001850 */
[-C--:B------:R-:W-:Y:S01]  /*6a40*/  HMMA.16816.F32 R24, R8, R14.reuse, R16 ;  /* 0x0000000e0818723c */ /* 0x080fe20000001810 */
[----:B------:R-:W1:Y:S04]  /*6a50*/  LDSM.16.MT88.4 R8, [R228+0x2000] ;  /* 0x00200000e408783b */ /* 0x000e680000004200 */
[----:B------:R-:W2:Y:S03]  /*6a60*/  LDSM.16.MT88.4 R16, [R229+0x2000] ;  /* 0x00200000e510783b */ /* 0x000ea60000004200 */
[----:B------:R-:W-:Y:S01]  /*6a70*/  HMMA.16816.F32 R80, R4, R14, R60 ;  /* 0x0000000e0450723c */ /* 0x000fe2000000183c */
[----:B------:R-:W4:Y:S06]  /*6a80*/  LDSM.16.MT88.4 R12, [R226+0x2000] ;  /* 0x00200000e20c783b */ /* 0x000f2c0000004200 */
[----:B------:R-:W-:Y:S01]  /*6a90*/  FADD.FTZ R4, R213, R209 ;  /* 0x000000d1d5047221 */ /* 0x000fe20000010000 */
[----:B---3--:R-:W-:Y:S01]  /*6aa0*/  F2FP.PACK_AB R5, R211, R212 ;  /* 0x000000d4d305723e */ /* 0x008fe200000000ff */
[----:B------:R3:W-:Y:S01]  /*6ab0*/  MUFU.EX2 R213, R139 ;  /* 0x0000008b00d57308 */ /* 0x0007e20000000800 */
[----:B------:R-:W-:Y:S01]  /*6ac0*/  F2FP.PACK_AB R6, R217, R216 ;  /* 0x000000d8d906723e */ /* 0x000fe200000000ff */
[----:B------:R-:W-:-:S04]  /*6ad0*/  FADD.FTZ R4, R210, R4 ;  /* 0x00000004d2047221 */ /* 0x000fc80000010000 */
[----:B------:R-:W-:Y:S01]  /*6ae0*/  FADD.FTZ R28, R168, R4 ;  /* 0x00000004a81c7221 */ /* 0x000fe20000010000 */
[----:B------:R-:W-:Y:S01]  /*6af0*/  F2FP.PACK_AB R4, R215, R214 ;  /* 0x000000d6d704723e */ /* 0x000fe200000000ff */
[----:B------:R-:W5:Y:S01]  /*6b00*/  MUFU.EX2 R210, R138 ;  /* 0x0000008a00d27308 */ /* 0x000f620000000800 */
[----:B------:R-:W-:Y:S02]  /*6b10*/  MOV R168, R170 ;  /* 0x000000aa00a87202 */ /* 0x000fe40000000f00 */
[----:B------:R-:W-:-:S03]  /*6b20*/  MOV R170, R95 ;  /* 0x0000005f00aa7202 */ /* 0x000fc60000000f00 */
[----:B------:R-:W-:Y:S01]  /*6b30*/  FADD.FTZ R2, R168, R2 ;  /* 0x00000002a8027221 */ /* 0x000fe20000010000 */
[----:B------:R-:W-:Y:S01]  /*6b40*/  MOV R168, R132 ;  /* 0x0000008400a87202 */ /* 0x000fe20000000f00 */
[----:B------:R-:W1:Y:S01]  /*6b50*/  MUFU.EX2 R209, R69 ;  /* 0x0000004500d17308 */ /* 0x000e620000000800 */
[----:B---3--:R-:W-:Y:S01]  /*6b60*/  MOV R139, R159 ;  /* 0x0000009f008b7202 */ /* 0x008fe20000000f00 */
[----:B------:R-:W-:Y:S01]  /*6b70*/  FADD.FTZ R2, R247, R2 ;  /* 0x00000002f7027221 */ /* 0x000fe20000010000 */
[----:B------:R-:W-:Y:S01]  /*6b80*/  LDSM.16.MT88.4 R132, [R226+0x3000] ;  /* 0x00300000e284783b */ /* 0x000fe20000004200 */
[----:B------:R-:W-:Y:S02]  /*6b90*/  FADD.FTZ R3, R168, R3 ;  /* 0x00000003a8037221 */ /* 0x000fe40000010000 */
[----:B------:R-:W-:Y:S01]  /*6ba0*/  FADD.FTZ R2, R249, R2 ;  /* 0x00000002f9027221 */ /* 0x000fe20000010000 */
[----:B-----5:R-:W-:Y:S01]  /*6bb0*/  F2FP.PACK_AB R7, R213, R210 ;  /* 0x000000d2d507723e */ /* 0x020fe200000000ff */
[----:B------:R-:W-:Y:S02]  /*6bc0*/  MUFU.EX2 R69, R194 ;  /* 0x000000c200457308 */ /* 0x000fe40000000800 */
[----:B------:R-:W-:Y:S01]  /*6bd0*/  FADD.FTZ R2, R165, R2 ;  /* 0x00000002a5027221 */ /* 0x000fe20000010000 */
[----:B------:R-:W-:-:S03]  /*6be0*/  MOV R138, R161 ;  /* 0x000000a1008a7202 */ /* 0x000fc60000000f00 */
[----:B------:R-:W-:Y:S01]  /*6bf0*/  FADD.FTZ R2, R169, R2 ;  /* 0x00000002a9027221 */ /* 0x000fe20000010000 */
[C---:B------:R-:W-:Y:S08]  /*6c00*/  HMMA.16816.F32 R100, R4.reuse, R20, R84 ;  /* 0x000000140464723c */ /* 0x040ff00000001854 */
[C---:B-1----:R-:W-:Y:S08]  /*6c10*/  HMMA.16816.F32 R64, R4.reuse, R8, R36 ;  /* 0x000000080440723c */ /* 0x042ff00000001824 */
[C---:B------:R-:W-:Y:S08]  /*6c20*/  HMMA.16816.F32 R96, R4.reuse, R22, R52 ;  /* 0x000000160460723c */ /* 0x040ff00000001834 */
[C---:B--2---:R-:W-:Y:S08]  /*6c30*/  HMMA.16816.F32 R92, R4.reuse, R16, R48 ;  /* 0x00000010045c723c */ /* 0x044ff00000001830 */
[C---:B------:R-:W-:Y:S08]  /*6c40*/  HMMA.16816.F32 R84, R4.reuse, R18, R44 ;  /* 0x000000120454723c */ /* 0x040ff0000000182c */
[C---:B----4-:R-:W-:Y:S08]  /*6c50*/  HMMA.16816.F32 R76, R4.reuse, R12, R40 ;  /* 0x0000000c044c723c */ /* 0x050ff00000001828 */
[C---:B------:R-:W-:Y:S08]  /*6c60*/  HMMA.16816.F32 R72, R4.reuse, R14, R32 ;  /* 0x0000000e0448723c */ /* 0x040ff00000001820 */
[----:B------:R-:W-:Y:S01]  /*6c70*/  HMMA.16816.F32 R36, R4, R10, R24 ;  /* 0x0000000a0424723c */ /* 0x000fe20000001818 */
[----:B------:R-:W-:Y:S01]  /*6c80*/  FADD.FTZ R2, R220, R2 ;  /* 0x00000002dc027221 */ /* 0x000fe20000010000 */
[----:B------:R-:W-:Y:S05]  /*6c90*/  MUFU.EX2 R25, R192 ;  /* 0x000000c000197308 */ /* 0x000fea0000000800 */
[----:B------:R-:W-:Y:S01]  /*6ca0*/  F2FP.PACK_AB R4, R203, R199 ;  /* 0x000000c7cb04723e */ /* 0x000fe200000000ff */
[----:B------:R-:W-:Y:S01]  /*6cb0*/  FADD.FTZ R24, R162, R28 ;  /* 0x0000001ca2187221 */ /* 0x000fe20000010000 */
[----:B------:R-:W-:Y:S01]  /*6cc0*/  F2FP.PACK_AB R6, R208, R206 ;  /* 0x000000ced006723e */ /* 0x000fe200000000ff */
[----:B------:R-:W-:Y:S01]  /*6cd0*/  FADD.FTZ R3, R252, R3 ;  /* 0x00000003fc037221 */ /* 0x000fe20000010000 */
[----:B------:R-:W-:Y:S01]  /*6ce0*/  F2FP.PACK_AB R5, R205, R116 ;  /* 0x00000074cd05723e */ /* 0x000fe200000000ff */
[----:B------:R-:W-:Y:S01]  /*6cf0*/  MUFU.EX2 R27, R195 ;  /* 0x000000c3001b7308 */ /* 0x000fe20000000800 */
[----:B------:R-:W-:-:S07]  /*6d00*/  F2FP.PACK_AB R7, R209, R207 ;  /* 0x000000cfd107723e */ /* 0x000fce00000000ff */
[C---:B------:R-:W-:Y:S01]  /*6d10*/  HMMA.16816.F32 R60, R4.reuse, R20, R124 ;  /* 0x00000014043c723c */ /* 0x040fe2000000187c */
[----:B------:R-:W-:Y:S06]  /*6d20*/  MUFU.EX2 R26, R196 ;  /* 0x000000c4001a7308 */ /* 0x000fec0000000800 */
[----:B------:R-:W-:Y:S01]  /*6d30*/  MOV R125, R156 ;  /* 0x0000009c007d7202 */ /* 0x000fe20000000f00 */
[----:B------:R-:W-:Y:S01]  /*6d40*/  HMMA.16816.F32 R56, R4, R22, R56 ;  /* 0x000000160438723c */ /* 0x000fe20000001838 */
[----:B------:R-:W1:Y:S01]  /*6d50*/  LDSM.16.MT88.4 R20, [R225+0x2800] ;  /* 0x00280000e114783b */ /* 0x000e620000004200 */
[----:B------:R-:W-:-:S02]  /*6d60*/  MOV R127, R158 ;  /* 0x0000009e007f7202 */ /* 0x000fc40000000f00 */
[----:B------:R-:W-:-:S04]  /*6d70*/  MOV R126, R157 ;  /* 0x0000009d007e7202 */ /* 0x000fc80000000f00 */
[C---:B------:R-:W-:Y:S08]  /*6d80*/  HMMA.16816.F32 R48, R4.reuse, R16, R120 ;  /* 0x000000100430723c */ /* 0x040ff00000001878 */
[C---:B------:R-:W-:Y:S01]  /*6d90*/  HMMA.16816.F32 R40, R4.reuse, R18, R112 ;  /* 0x000000120428723c */ /* 0x040fe20000001870 */
[----:B------:R-:W2:Y:S07]  /*6da0*/  LDSM.16.MT88.4 R16, [R229+0x2800] ;  /* 0x00280000e510783b */ /* 0x000eae0000004200 */
[C---:B------:R-:W-:Y:S01]  /*6db0*/  HMMA.16816.F32 R32, R4.reuse, R12, R108 ;  /* 0x0000000c0420723c */ /* 0x040fe2000000186c */
[----:B------:R-:W-:Y:S07]  /*6dc0*/  MUFU.EX2 R109, R184 ;  /* 0x000000b8006d7308 */ /* 0x000fee0000000800 */
[C---:B------:R-:W-:Y:S01]  /*6dd0*/  HMMA.16816.F32 R28, R4.reuse, R14, R104 ;  /* 0x0000000e041c723c */ /* 0x040fe20000001868 */
[----:B------:R-:W3:Y:S01]  /*6de0*/  LDSM.16.MT88.4 R12, [R226+0x2800] ;  /* 0x00280000e20c783b */ /* 0x000ee20000004200 */
[----:B------:R-:W4:Y:S06]  /*6df0*/  MUFU.EX2 R107, R187 ;  /* 0x000000bb006b7308 */ /* 0x000f2c0000000800 */
[C---:B------:R-:W-:Y:S02]  /*6e00*/  HMMA.16816.F32 R44, R4.reuse, R8, R88 ;  /* 0x00000008042c723c */ /* 0x040fe40000001858 */
[----:B------:R-:W-:Y:S06]  /*6e10*/  MUFU.EX2 R108, R186 ;  /* 0x000000ba006c7308 */ /* 0x000fec0000000800 */
[----:B------:R-:W-:Y:S01]  /*6e20*/  HMMA.16816.F32 R52, R4, R10, R80 ;  /* 0x0000000a0434723c */ /* 0x000fe20000001850 */
[----:B------:R-:W5:Y:S01]  /*6e30*/  LDSM.16.MT88.4 R8, [R228+0x2800] ;  /* 0x00280000e408783b */ /* 0x000f620000004200 */
[----:B------:R-:W1:Y:S05]  /*6e40*/  MUFU.EX2 R110, R185 ;  /* 0x000000b9006e7308 */ /* 0x000e6a0000000800 */
[----:B------:R-:W-:Y:S01]  /*6e50*/  FADD.FTZ R4, R166, R24 ;  /* 0x00000018a6047221 */ /* 0x000fe20000010000 */
[----:B------:R-:W-:-:S02]  /*6e60*/  MOV R166, R151 ;  /* 0x0000009700a67202 */ /* 0x000fc40000000f00 */
[----:B------:R-:W-:Y:S01]  /*6e70*/  MUFU.EX2 R105, R181 ;  /* 0x000000b500697308 */ /* 0x000fe20000000800 */
[----:B------:R-:W-:Y:S01]  /*6e80*/  FADD.FTZ R24, R170, R4 ;  /* 0x00000004aa187221 */ /* 0x000fe20000010000 */
[----:B----4-:R-:W-:Y:S01]  /*6e90*/  F2FP.PACK_AB R4, R107, R109 ;  /* 0x0000006d6b04723e */ /* 0x010fe200000000ff */
[----:B------:R-:W-:Y:S01]  /*6ea0*/  FADD.FTZ R0, R166, R0 ;  /* 0x00000000a6007221 */ /* 0x000fe20000010000 */
[----:B------:R-:W-:-:S04]  /*6eb0*/  MOV R170, R142 ;  /* 0x0000008e00aa7202 */ /* 0x000fc80000000f00 */
[----:B------:R-:W4:Y:S01]  /*6ec0*/  MUFU.EX2 R106, R180 ;  /* 0x000000b4006a7308 */ /* 0x000f220000000800 */
[----:B-1----:R-:W-:Y:S01]  /*6ed0*/  F2FP.PACK_AB R6, R110, R108 ;  /* 0x0000006c6e06723e */ /* 0x002fe200000000ff */
[----:B------:R-:W-:-:S06]  /*6ee0*/  FADD.FTZ R0, R170, R0 ;  /* 0x00000000aa007221 */ /* 0x000fcc0000010000 */
[----:B------:R-:W-:Y:S08]  /*6ef0*/  MUFU.EX2 R91, R182 ;  /* 0x000000b6005b7308 */ /* 0x000ff00000000800 */
[----:B------:R-:W1:Y:S01]  /*6f00*/  MUFU.EX2 R104, R183 ;  /* 0x000000b700687308 */ /* 0x000e620000000800 */
[----:B----4-:R-:W-:-:S07]  /*6f10*/  F2FP.PACK_AB R5, R106, R105 ;  /* 0x000000696a05723e */ /* 0x010fce00000000ff */
[----:B------:R-:W-:Y:S08]  /*6f20*/  MUFU.EX2 R81, R190 ;  /* 0x000000be00517308 */ /* 0x000ff00000000800 */
[----:B------:R-:W-:Y:S01]  /*6f30*/  MUFU.EX2 R83, R189 ;  /* 0x000000bd00537308 */ /* 0x000fe20000000800 */
[----:B-1----:R-:W-:-:S07]  /*6f40*/  F2FP.PACK_AB R7, R104, R91 ;  /* 0x0000005b6807723e */ /* 0x002fce00000000ff */
[----:B------:R-:W1:Y:S01]  /*6f50*/  MUFU.EX2 R89, R188 ;  /* 0x000000bc00597308 */ /* 0x000e620000000800 */
[C---:B------:R-:W-:Y:S07]  /*6f60*/  HMMA.16816.F32 R100, R4.reuse, R20, R100 ;  /* 0x000000140464723c */ /* 0x040fee0000001864 */
[----:B------:R-:W-:Y:S01]  /*6f70*/  MUFU.EX2 R80, R131 ;  /* 0x0000008300507308 */ /* 0x000fe20000000800 */
[C---:B------:R-:W-:Y:S07]  /*6f80*/  HMMA.16816.F32 R96, R4.reuse, R22, R96 ;  /* 0x000000160460723c */ /* 0x040fee0000001860 */
[----:B------:R-:W4:Y:S01]  /*6f90*/  MUFU.EX2 R82, R130 ;  /* 0x0000008200527308 */ /* 0x000f220000000800 */
[C---:B--2---:R-:W-:Y:S07]  /*6fa0*/  HMMA.16816.F32 R92, R4.reuse, R16, R92 ;  /* 0x00000010045c723c */ /* 0x044fee000000185c */
[----:B------:R-:W-:Y:S01]  /*6fb0*/  MUFU.EX2 R88, R129 ;  /* 0x0000008100587308 */ /* 0x000fe20000000800 */
[C---:B------:R-:W-:Y:S07]  /*6fc0*/  HMMA.16816.F32 R84, R4.reuse, R18, R84 ;  /* 0x000000120454723c */ /* 0x040fee0000001854 */
[----:B------:R-:W2:Y:S01]  /*6fd0*/  MUFU.EX2 R90, R128 ;  /* 0x00000080005a7308 */ /* 0x000ea20000000800 */
[C---:B---3--:R-:W-:Y:S08]  /*6fe0*/  HMMA.16816.F32 R76, R4.reuse, R12, R76 ;  /* 0x0000000c044c723c */ /* 0x048ff0000000184c */
[C---:B------:R-:W-:Y:S08]  /*6ff0*/  HMMA.16816.F32 R72, R4.reuse, R14, R72 ;  /* 0x0000000e0448723c */ /* 0x040ff00000001848 */
[C---:B-----5:R-:W-:Y:S08]  /*7000*/  HMMA.16816.F32 R64, R4.reuse, R8, R64 ;  /* 0x000000080440723c */ /* 0x060ff00000001840 */
[----:B------:R-:W-:Y:S07]  /*7010*/  HMMA.16816.F32 R36, R4, R10, R36 ;  /* 0x0000000a0424723c */ /* 0x000fee0000001824 */
[----:B------:R-:W-:Y:S01]  /*7020*/  FADD.FTZ R4, R176, R24 ;  /* 0x00000018b0047221 */ /* 0x000fe20000010000 */
[----:B-1----:R-:W-:-:S02]  /*7030*/  F2FP.PACK_AB R6, R89, R83 ;  /* 0x000000535906723e */ /* 0x002fc400000000ff */
[----:B----4-:R-:W-:Y:S01]  /*7040*/  F2FP.PACK_AB R5, R82, R80 ;  /* 0x000000505205723e */ /* 0x010fe200000000ff */
[----:B------:R-:W-:Y:S01]  /*7050*/  FADD.FTZ R24, R150, R4 ;  /* 0x0000000496187221 */ /* 0x000fe20000010000 */
[----:B------:R-:W-:Y:S01]  /*7060*/  F2FP.PACK_AB R4, R81, R71 ;  /* 0x000000475104723e */ /* 0x000fe200000000ff */
[----:B------:R-:W-:Y:S01]  /*7070*/  FADD.FTZ R0, R155, R0 ;  /* 0x000000009b007221 */ /* 0x000fe20000010000 */
[----:B--2---:R-:W-:Y:S01]  /*7080*/  F2FP.PACK_AB R7, R90, R88 ;  /* 0x000000585a07723e */ /* 0x004fe200000000ff */
[----:B------:R-:W1:Y:S01]  /*7090*/  LDSM.16.MT88.4 R148, [R225+0x3000] ;  /* 0x00300000e194783b */ /* 0x000e620000004200 */
[----:B------:R-:W-:Y:S02]  /*70a0*/  MOV R112, R139 ;  /* 0x0000008b00707202 */ /* 0x000fe40000000f00 */
[----:B------:R-:W-:Y:S02]  /*70b0*/  MOV R176, R141 ;  /* 0x0000008d00b07202 */ /* 0x000fe40000000f00 */
[----:B------:R-:W-:Y:S01]  /*70c0*/  MOV R111, R127 ;  /* 0x0000007f006f7202 */ /* 0x000fe20000000f00 */
[C---:B------:R-:W-:Y:S01]  /*70d0*/  HMMA.16816.F32 R60, R4.reuse, R20, R60 ;  /* 0x00000014043c723c */ /* 0x040fe2000000183c */
[----:B------:R-:W-:Y:S01]  /*70e0*/  MOV R124, R176 ;  /* 0x000000b0007c7202 */ /* 0x000fe20000000f00 */
[----:B------:R-:W2:Y:S06]  /*70f0*/  LDSM.16.MT88.4 R140, [R229+0x3000] ;  /* 0x00300000e58c783b */ /* 0x000eac0000004200 */
[C---:B------:R-:W-:Y:S08]  /*7100*/  HMMA.16816.F32 R56, R4.reuse, R22, R56 ;  /* 0x000000160438723c */ /* 0x040ff00000001838 */
[C---:B------:R-:W-:Y:S08]  /*7110*/  HMMA.16816.F32 R48, R4.reuse, R16, R48 ;  /* 0x000000100430723c */ /* 0x040ff00000001830 */
[C---:B------:R-:W-:Y:S08]  /*7120*/  HMMA.16816.F32 R40, R4.reuse, R18, R40 ;  /* 0x000000120428723c */ /* 0x040ff00000001828 */
[C---:B------:R-:W-:Y:S08]  /*7130*/  HMMA.16816.F32 R32, R4.reuse, R12, R32 ;  /* 0x0000000c0420723c */ /* 0x040ff00000001820 */
[C---:B------:R-:W-:Y:S08]  /*7140*/  HMMA.16816.F32 R28, R4.reuse, R14, R28 ;  /* 0x0000000e041c723c */ /* 0x040ff0000000181c */
[C---:B------:R-:W-:Y:S08]  /*7150*/  HMMA.16816.F32 R44, R4.reuse, R8, R44 ;  /* 0x00000008042c723c */ /* 0x040ff0000000182c */
[----:B------:R-:W-:Y:S01]  /*7160*/  HMMA.16816.F32 R52, R4, R10, R52 ;  /* 0x0000000a0434723c */ /* 0x000fe20000001834 */
[----:B------:R-:W-:-:S02]  /*7170*/  MOV R113, R138 ;  /* 0x0000008a00717202 */ /* 0x000fc40000000f00 */
[----:B------:R-:W-:Y:S02]  /*7180*/  MOV R114, R137 ;  /* 0x0000008900727202 */ /* 0x000fe40000000f00 */
[----:B------:R-:W-:Y:S02]  /*7190*/  MOV R115, R136 ;  /* 0x0000008800737202 */ /* 0x000fe40000000f00 */
[----:B------:R-:W-:Y:S01]  /*71a0*/  MOV R120, R145 ;  /* 0x0000009100787202 */ /* 0x000fe20000000f00 */
[----:B------:R-:W-:Y:S01]  /*71b0*/  FADD.FTZ R4, R167, R24 ;  /* 0x00000018a7047221 */ /* 0x000fe20000010000 */
[----:B------:R-:W-:Y:S01]  /*71c0*/  MOV R121, R146 ;  /* 0x0000009200797202 */ /* 0x000fe20000000f00 */
[----:B------:R-:W3:Y:S01]  /*71d0*/  LDL R24, [R1+0x70] ;  /* 0x0000700001187983 */ /* 0x000ee20000100800 */
[----:B------:R-:W-:Y:S01]  /*71e0*/  FADD.FTZ R6, R221, R2 ;  /* 0x00000002dd067221 */ /* 0x000fe20000010000 */
[----:B------:R-:W-:Y:S01]  /*71f0*/  MOV R9, c[0x0][0x2ac] ;  /* 0x0000ab0000097a02 */ /* 0x000fe20000000f00 */
[----:B------:R-:W-:Y:S01]  /*7200*/  FADD.FTZ R5, R219, R0 ;  /* 0x00000000db057221 */ /* 0x000fe20000010000 */
[----:B------:R-:W-:-:S02]  /*7210*/  MOV R122, R147 ;  /* 0x00000093007a7202 */ /* 0x000fc40000000f00 */
[----:B------:R-:W-:Y:S01]  /*7220*/  MOV R123, R126 ;  /* 0x0000007e007b7202 */ /* 0x000fe20000000f00 */
[----:B------:R-:W-:Y:S01]  /*7230*/  IMAD R9, R9, c[0x0][0x1d0], RZ ;  /* 0x0000740009097a24 */ /* 0x000fe200078e02ff */
[----:B------:R-:W4:Y:S01]  /*7240*/  MUFU.EX2 R19, R197 ;  /* 0x000000c500137308 */ /* 0x000f220000000800 */
[----:B------:R-:W-:Y:S01]  /*7250*/  FADD.FTZ R7, R125, R3 ;  /* 0x000000037d077221 */ /* 0x000fe20000010000 */
[----:B------:R-:W5:Y:S01]  /*7260*/  LDSM.16.MT88.4 R12, [R228+0x3000] ;  /* 0x00300000e40c783b */ /* 0x000f620000004200 */
[----:B------:R-:W-:-:S04]  /*7270*/  FADD.FTZ R4, R160, R4 ;  /* 0x00000004a0047221 */ /* 0x000fc80000010000 */
[----:B------:R-:W-:Y:S01]  /*7280*/  FADD.FTZ R4, R124, R4 ;  /* 0x000000047c047221 */ /* 0x000fe20000010000 */
[----:B------:R-:W-:Y:S03]  /*7290*/  MUFU.EX2 R21, R202 ;  /* 0x000000ca00157308 */ /* 0x000fe60000000800 */
[----:B------:R-:W-:Y:S02]  /*72a0*/  FADD.FTZ R8, R218, R4 ;  /* 0x00000004da087221 */ /* 0x000fe40000010000 */
[----:B------:R-:W-:Y:S02]  /*72b0*/  FADD.FTZ R4, R113, R5 ;  /* 0x0000000571047221 */ /* 0x000fe40000010000 */
[----:B------:R-:W-:Y:S01]  /*72c0*/  FADD.FTZ R5, R114, R8 ;  /* 0x0000000872057221 */ /* 0x000fe20000010000 */
[----:B------:R-:W-:Y:S01]  /*72d0*/  F2FP.PACK_AB R185, R248, R25 ;  /* 0x00000019f8b9723e */ /* 0x000fe200000000ff */
[----:B------:R-:W-:Y:S01]  /*72e0*/  FADD.FTZ R4, R121, R4 ;  /* 0x0000000479047221 */ /* 0x000fe20000010000 */
[----:B------:R-:W-:Y:S01]  /*72f0*/  MUFU.EX2 R20, R204 ;  /* 0x000000cc00147308 */ /* 0x000fe20000000800 */
[----:B------:R-:W-:-:S02]  /*7300*/  FADD.FTZ R5, R122, R5 ;  /* 0x000000057a057221 */ /* 0x000fc40000010000 */
[----:B------:R-:W-:-:S05]  /*7310*/  FADD.FTZ R4, R199, R4 ;  /* 0x00000004c7047221 */ /* 0x000fca0000010000 */
[----:B------:R-:W-:Y:S08]  /*7320*/  MUFU.EX2 R23, R198 ;  /* 0x000000c600177308 */ /* 0x000ff00000000800 */
[----:B------:R-:W-:Y:S01]  /*7330*/  MUFU.EX2 R22, R201 ;  /* 0x000000c900167308 */ /* 0x000fe20000000800 */
[----:B---3--:R-:W-:Y:S01]  /*7340*/  @P2 IMAD.HI.U32 R2, R24, c[0x0][0x2c8], RZ ;  /* 0x0000b20018022a27 */ /* 0x008fe200078e00ff */
[----:B------:R-:W-:-:S04]  /*7350*/  MOV R0, R24 ;  /* 0x0000001800007202 */ /* 0x000fc80000000f00 */
[----:B------:R-:W-:Y:S02]  /*7360*/  @P2 SHF.R.U32.HI R0, RZ, c[0x0][0x2cc], R2 ;  /* 0x0000b300ff002a19 */ /* 0x000fe40000011602 */
[----:B------:R-:W-:Y:S02]  /*7370*/  MOV R2, RZ ;  /* 0x000000ff00027202 */ /* 0x000fe40000000f00 */
[----:B------:R-:W-:-:S05]  /*7380*/  IADD3 R3, R0, -c[0x0][0x168], R9 ;  /* 0x80005a0000037a10 */ /* 0x000fca0007ffe009 */
[----:B------:R-:W-:-:S04]  /*7390*/  IMAD.HI R2, R3, -0x6db6db6d, R2 ;  /* 0x9249249303027827 */ /* 0x000fc800078e0202 */
[----:B------:R-:W-:Y:S02]  /*73a0*/  FADD.FTZ R3, R112, R6 ;  /* 0x0000000670037221 */ /* 0x000fe40000010000 */
[----:B------:R-:W3:Y:S01]  /*73b0*/  LDL R6, [R1+0x18] ;  /* 0x0000180001067983 */ /* 0x000ee20000100800 */
[----:B------:R-:W-:-:S04]  /*73c0*/  SHF.R.U32.HI R0, RZ, 0x1f, R2 ;  /* 0x0000001fff007819 */ /* 0x000fc80000011602 */
[----:B------:R-:W-:Y:S01]  /*73d0*/  LEA.HI.SX32 R9, R2, R0, 0x1a ;  /* 0x0000000002097211 */ /* 0x000fe200078fd2ff */
        /* <DEDUP_REMOVED lines=28> */
[----:B------:R-:W1:Y:S01]  /*75a0*/  MUFU.EX2 R17, R144 ;  /* 0x0000009000117308 */ /* 0x000e620000000800 */
[----:B------:R-:W-:Y:S02]  /*75b0*/  FADD.FTZ R0, R91, R3 ;  /* 0x000000035b007221 */ /* 0x000fe40000010000 */
[----:B------:R-:W-:Y:S02]  /*75c0*/  FADD.FTZ R4, R83, R4 ;  /* 0x0000000453047221 */ /* 0x000fe40000010000 */
[----:B------:R-:W-:-:S02]  /*75d0*/  FADD.FTZ R5, R82, R5 ;  /* 0x0000000552057221 */ /* 0x000fc40000010000 */
[----:B------:R-:W-:Y:S01]  /*75e0*/  FADD.FTZ R3, R110, R2 ;  /* 0x000000026e037221 */ /* 0x000fe20000010000 */
[----:B------:R-:W1:Y:S01]  /*75f0*/  MUFU.EX2 R16, R152 ;  /* 0x0000009800107308 */ /* 0x000e620000000800 */
[----:B------:R-:W-:Y:S02]  /*7600*/  FADD.FTZ R2, R104, R0 ;  /* 0x0000000068027221 */ /* 0x000fe40000010000 */
[----:B------:R-:W-:Y:S02]  /*7610*/  FADD.FTZ R0, R89, R4 ;  /* 0x0000000459007221 */ /* 0x000fe40000010000 */
[----:B------:R-:W-:Y:S02]  /*7620*/  FADD.FTZ R5, R88, R5 ;  /* 0x0000000558057221 */ /* 0x000fe40000010000 */
[----:B------:R-:W-:Y:S01]  /*7630*/  FADD.FTZ R4, R70, R3 ;  /* 0x0000000346047221 */ /* 0x000fe20000010000 */
[----:B------:R-:W2:Y:S01]  /*7640*/  MUFU.EX2 R11, R153 ;  /* 0x00000099000b7308 */ /* 0x000ea20000000800 */
[----:B------:R-:W-:-:S02]  /*7650*/  FADD.FTZ R3, R25, R2 ;  /* 0x0000000219037221 */ /* 0x000fc40000010000 */
[----:B----4-:R-:W-:Y:S02]  /*7660*/  FADD.FTZ R0, R19, R0 ;  /* 0x0000000013007221 */ /* 0x010fe40000010000 */
[----:B------:R-:W-:-:S03]  /*7670*/  FADD.FTZ R2, R90, R5 ;  /* 0x000000055a027221 */ /* 0x000fc60000010000 */
[----:B------:R-:W4:Y:S01]  /*7680*/  MUFU.EX2 R10, R154 ;  /* 0x0000009a000a7308 */ /* 0x000f220000000800 */
[----:B------:R-:W-:Y:S02]  /*7690*/  FADD.FTZ R248, R248, R3 ;  /* 0x00000003f8f87221 */ /* 0x000fe40000010000 */
[----:B-1----:R-:W-:Y:S02]  /*76a0*/  FADD.FTZ R3, R18, R0 ;  /* 0x0000000012037221 */ /* 0x002fe40000010000 */
[----:B------:R-:W-:Y:S02]  /*76b0*/  FADD.FTZ R0, R17, R2 ;  /* 0x0000000211007221 */ /* 0x000fe40000010000 */
[----:B------:R-:W-:Y:S02]  /*76c0*/  FADD.FTZ R4, R69, R4 ;  /* 0x0000000445047221 */ /* 0x000fe40000010000 */
[----:B------:R-:W-:Y:S02]  /*76d0*/  FADD.FTZ R0, R16, R0 ;  /* 0x0000000010007221 */ /* 0x000fe40000010000 */
[----:B------:R-:W-:-:S02]  /*76e0*/  FADD.FTZ R2, R27, R4 ;  /* 0x000000041b027221 */ /* 0x000fc40000010000 */
[----:B--2---:R-:W-:Y:S02]  /*76f0*/  FADD.FTZ R0, R11, R0 ;  /* 0x000000000b007221 */ /* 0x004fe40000010000 */
[----:B------:R-:W-:Y:S02]  /*7700*/  FADD.FTZ R3, R21, R3 ;  /* 0x0000000315037221 */ /* 0x000fe40000010000 */
[----:B------:R-:W-:Y:S02]  /*7710*/  FADD.FTZ R4, R26, R2 ;  /* 0x000000021a047221 */ /* 0x000fe40000010000 */
[----:B----4-:R-:W-:Y:S02]  /*7720*/  FADD.FTZ R0, R10, R0 ;  /* 0x000000000a007221 */ /* 0x010fe40000010000 */
[----:B------:R-:W-:Y:S01]  /*7730*/  FADD.FTZ R2, R20, R3 ;  /* 0x0000000314027221 */ /* 0x000fe20000010000 */
[----:B------:R-:W-:Y:S02]  /*7740*/  IADD3 R245, R245, -0x2, RZ ;  /* 0xfffffffef5f57810 */ /* 0x000fe40007ffe0ff */
[----:B------:R-:W-:-:S02]  /*7750*/  F2FP.PACK_AB R184, R69, R70 ;  /* 0x0000004645b8723e */ /* 0x000fc400000000ff */
[----:B------:R-:W-:Y:S02]  /*7760*/  F2FP.PACK_AB R186, R26, R27 ;  /* 0x0000001b1aba723e */ /* 0x000fe400000000ff */
[----:B------:R-:W-:Y:S02]  /*7770*/  F2FP.PACK_AB R187, R22, R23 ;  /* 0x0000001716bb723e */ /* 0x000fe400000000ff */
[----:B------:R-:W-:Y:S02]  /*7780*/  F2FP.PACK_AB R124, R18, R19 ;  /* 0x00000013127c723e */ /* 0x000fe400000000ff */
[----:B------:R-:W-:Y:S02]  /*7790*/  F2FP.PACK_AB R126, R20, R21 ;  /* 0x00000015147e723e */ /* 0x000fe400000000ff */
[----:B------:R-:W-:Y:S02]  /*77a0*/  F2FP.PACK_AB R125, R16, R17 ;  /* 0x00000011107d723e */ /* 0x000fe400000000ff */
[----:B------:R-:W-:Y:S01]  /*77b0*/  F2FP.PACK_AB R127, R10, R11 ;  /* 0x0000000b0a7f723e */ /* 0x000fe200000000ff */
[----:B------:R-:W-:Y:S01]  /*77c0*/  HMMA.16816.F32 R156, R184, R148, R100 ;  /* 0x00000094b89c723c */ /* 0x000fe20000001864 */
[----:B------:R-:W-:-:S07]  /*77d0*/  FADD.FTZ R248, R23, R248 ;  /* 0x000000f817f87221 */ /* 0x000fce0000010000 */
[----:B------:R-:W-:Y:S01]  /*77e0*/  HMMA.16816.F32 R160, R184, R150, R96 ;  /* 0x00000096b8a0723c */ /* 0x000fe20000001860 */
[----:B------:R-:W-:-:S07]  /*77f0*/  FADD.FTZ R248, R22, R248 ;  /* 0x000000f816f87221 */ /* 0x000fce0000010000 */
[C---:B------:R-:W-:Y:S08]  /*7800*/  HMMA.16816.F32 R164, R184.reuse, R140, R92 ;  /* 0x0000008cb8a4723c */ /* 0x040ff0000000185c */
[C---:B------:R-:W-:Y:S08]  /*7810*/  HMMA.16816.F32 R168, R184.reuse, R142, R84 ;  /* 0x0000008eb8a8723c */ /* 0x040ff00000001854 */
[C---:B------:R-:W-:Y:S08]  /*7820*/  HMMA.16816.F32 R172, R184.reuse, R132, R76 ;  /* 0x00000084b8ac723c */ /* 0x040ff0000000184c */
[----:B------:R-:W-:Y:S08]  /*7830*/  HMMA.16816.F32 R176, R184, R134, R72 ;  /* 0x00000086b8b0723c */ /* 0x000ff00000001848 */
[C---:B------:R-:W-:Y:S08]  /*7840*/  HMMA.16816.F32 R152, R124.reuse, R148, R60 ;  /* 0x000000947c98723c */ /* 0x040ff0000000183c */
[C---:B------:R-:W-:Y:S08]  /*7850*/  HMMA.16816.F32 R144, R124.reuse, R140, R48 ;  /* 0x0000008c7c90723c */ /* 0x040ff00000001830 */
[----:B------:R-:W-:Y:S08]  /*7860*/  HMMA.16816.F32 R136, R124, R132, R32 ;  /* 0x000000847c88723c */ /* 0x000ff00000001820 */
[----:B-----5:R-:W-:Y:S08]  /*7870*/  HMMA.16816.F32 R180, R184, R12, R64 ;  /* 0x0000000cb8b4723c */ /* 0x020ff00000001840 */
[C---:B------:R-:W-:Y:S08]  /*7880*/  HMMA.16816.F32 R148, R124.reuse, R150, R56 ;  /* 0x000000967c94723c */ /* 0x040ff00000001838 */
[C---:B------:R-:W-:Y:S08]  /*7890*/  HMMA.16816.F32 R140, R124.reuse, R142, R40 ;  /* 0x0000008e7c8c723c */ /* 0x040ff00000001828 */
[C---:B------:R-:W-:Y:S08]  /*78a0*/  HMMA.16816.F32 R132, R124.reuse, R134, R28 ;  /* 0x000000867c84723c */ /* 0x040ff0000000181c */
[----:B------:R-:W-:Y:S08]  /*78b0*/  HMMA.16816.F32 R128, R124, R12, R44 ;  /* 0x0000000c7c80723c */ /* 0x000ff0000000182c */
[-C--:B------:R-:W-:Y:S08]  /*78c0*/  HMMA.16816.F32 R184, R184, R14.reuse, R36 ;  /* 0x0000000eb8b8723c */ /* 0x080ff00000001824 */
[----:B------:R-:W-:Y:S01]  /*78d0*/  HMMA.16816.F32 R124, R124, R14, R52 ;  /* 0x0000000e7c7c723c */ /* 0x000fe20000001834 */
[----:B---3--:R-:W-:-:S05]  /*78e0*/  IMNMX R6, R6, R9, !PT ;  /* 0x0000000906067217 */ /* 0x008fca0007800200 */
[----:B------:R1:W-:Y:S04]  /*78f0*/  STL [R1+0x8], R6 ;  /* 0x0000080601007387 */ /* 0x0003e80000100800 */
[----:B------:R1:W-:Y:S04]  /*7900*/  STL [R1], R4 ;  /* 0x0000000401007387 */ /* 0x0003e80000100800 */
[----:B------:R1:W-:Y:S04]  /*7910*/  STL [R1+0x10], R0 ;  /* 0x0000100001007387 */ /* 0x0003e80000100800 */
[----:B------:R1:W-:Y:S01]  /*7920*/  STL [R1+0xc], R2 ;  /* 0x00000c0201007387 */ /* 0x0003e20000100800 */
[----:B------:R-:W-:Y:S11]  /*7930*/  ISETP.GE.AND P0, PT, R245, R6, PT ;  /* 0x00000006f500720c */ /* 0x000ff60003f06270 */
[----:B------:R-:W-:Y:S02]  /*7940*/  @!UPT UIADD3 URZ, URZ, URZ, URZ ;  /* 0x0000003f3f3ff290 */ /* 0x000fe4000fffe03f */
[----:B------:R-:W-:Y:S05]  /*7950*/  @!P0 BRA `(.L_x_3248) ;  /* 0x0000540000008947 */ /* 0x000fea0003800000 */
[----:B------:R-:W-:Y:S01]  /*7960*/  IMAD.MOV.U32 R121, RZ, RZ, R118 ;  /* 0x000000ffff797224 */ /* 0x000fe200078e0076 */
[----:B------:R-:W-:Y:S01]  /*7970*/  MOV R123, R68 ;  /* 0x00000044007b7202 */ /* 0x000fe20000000f00 */
[----:B------:R-:W-:Y:S01]  /*7980*/  IMAD.MOV.U32 R120, RZ, RZ, R119 ;  /* 0x000000ffff787224 */ /* 0x000fe200078e0077 */
[----:B------:R-:W-:Y:S02]  /*7990*/  MOV R122, R117 ;  /* 0x00000075007a7202 */ /* 0x000fe40000000f00 */
.L_x_3259:
[----:B-1----:R-:W2:Y:S01]  /*79a0*/  LDL R0, [R1+0x18] ;  /* 0x0000180001007983 */ /* 0x002ea20000100800 */
        /* <DEDUP_REMOVED lines=27> */
[----:B------:R-:W2:Y:S01]  /*7b60*/  LDL.64 R8, [R1+0x30] ;  /* 0x0000300001087983 */ /* 0x000ea20000100a00 */
[----:B------:R-:W-:Y:S01]  /*7b70*/  SHF.R.S32.HI R4, RZ, 0x1f, R244 ;  /* 0x0000001fff047819 */ /* 0x000fe200000114f4 */
[C---:B------:R-:W-:Y:S01]  /*7b80*/  IMAD.SHL.U32 R20, R243.reuse, 0x2, RZ ;  /* 0x00000002f3147824 */ /* 0x040fe200078e00ff */
[----:B------:R-:W-:Y:S01]  /*7b90*/  SHF.R.S32.HI R5, RZ, 0x1f, R243 ;  /* 0x0000001fff057819 */ /* 0x000fe200000114f3 */
[----:B------:R-:W-:Y:S02]  /*7ba0*/  IMAD R0, R0, c[0x0][0x208], RZ ;  /* 0x0000820000007a24 */ /* 0x000fe400078e02ff */
[----:B------:R-:W-:Y:S01]  /*7bb0*/  IMAD R4, R4, c[0x0][0x218], RZ ;  /* 0x0000860004047a24 */ /* 0x000fe200078e02ff */
[----:B------:R-:W-:Y:S01]  /*7bc0*/  SHF.L.U64.HI R5, R243, 0x1, R5 ;  /* 0x00000001f3057819 */ /* 0x000fe20000010205 */
[----:B------:R-:W-:Y:S01]  /*7bd0*/  IMAD R0, R246, c[0x0][0x20c], R0 ;  /* 0x00008300f6007a24 */ /* 0x000fe200078e0200 */
[----:B------:R-:W3:Y:S03]  /*7be0*/  LDL R6, [R1+0x40] ;  /* 0x0000400001067983 */ /* 0x000ee60000100800 */
[----:B------:R-:W-:Y:S04]  /*7bf0*/  IMAD.IADD R3, R3, 0x1, R0 ;  /* 0x0000000103037824 */ /* 0x000fe800078e0200 */
[----:B------:R-:W-:Y:S05]  /*7c00*/  IMAD.WIDE.U32 R2, R244, c[0x0][0x218], R2 ;  /* 0x00008600f4027a25 */ /* 0x000fea00078e0002 */
[----:B--2---:R-:W-:Y:S01]  /*7c10*/  IADD3 R0, P4, R8, R2, RZ ;  /* 0x0000000208007210 */ /* 0x004fe20007f9e0ff */
[----:B------:R-:W-:Y:S03]  /*7c20*/  IMAD R2, R244, c[0x0][0x21c], R4 ;  /* 0x00008700f4027a24 */ /* 0x000fe600078e0204 */
[----:B------:R-:W-:Y:S02]  /*7c30*/  LEA R4, P0, R0, c[0x0][0x1f8], 0x1 ;  /* 0x00007e0000047a11 */ /* 0x000fe400078008ff */
[----:B---3--:R-:W-:Y:S04]  /*7c40*/  IADD3.X R2, R6, R3, R2, P4, !PT ;  /* 0x0000000306027210 */ /* 0x008fe800027fe402 */
[----:B------:R-:W-:Y:S01]  /*7c50*/  LEA.HI.X R0, R0, c[0x0][0x1fc], R2, 0x1, P0 ;  /* 0x00007f0000007a11 */ /* 0x000fe200000f0c02 */
[----:B------:R-:W-:-:S05]  /*7c60*/  BRA.DIV ~URZ, `(.L_x_3251) ;  /* 0x0000d7327f007947 */ /* 0x000fca000b800000 */
[----:B------:R1:W2:Y:S02]  /*7c70*/  SHFL.IDX PT, R7, R0, RZ, 0x181f ;  /* 0x00181fff00077589 */ /* 0x0002a400000e0000 */
.L_x_3302:
[----:B------:R-:W-:-:S05]  /*7c80*/  BRA.DIV ~URZ, `(.L_x_3252) ;  /* 0x0000d7827f007947 */ /* 0x000fca000b800000 */
[----:B------:R-:W3:Y:S04]  /*7c90*/  SHFL.IDX PT, R6, R4, RZ, 0x181f ;  /* 0x00181fff04067589 */ /* 0x000ee800000e0000 */
[----:B------:R-:W4:Y:S04]  /*7ca0*/  SHFL.IDX PT, R2, R4, 0x1, 0x181f ;  /* 0x00381f0004027f89 */ /* 0x000f2800000e0000 */
[----:B------:R-:W-:Y:S04]  /*7cb0*/  SHFL.IDX PT, R3, R0, 0x1, 0x181f ;  /* 0x00381f0000037f89 */ /* 0x000fe800000e0000 */
[----:B------:R-:W-:Y:S04]  /*7cc0*/  SHFL.IDX PT, R10, R4, 0x2, 0x181f ;  /* 0x00581f00040a7f89 */ /* 0x000fe800000e0000 */
[----:B------:R-:W5:Y:S04]  /*7cd0*/  SHFL.IDX PT, R8, R4, 0x3, 0x181f ;  /* 0x00781f0004087f89 */ /* 0x000f6800000e0000 */
[----:B------:R-:W1:Y:S04]  /*7ce0*/  SHFL.IDX PT, R11, R0, 0x2, 0x181f ;  /* 0x00581f00000b7f89 */ /* 0x000e6800000e0000 */
[----:B------:R-:W2:Y:S04]  /*7cf0*/  SHFL.IDX PT, R9, R4, 0x4, 0x181f ;  /* 0x00981f0004097f89 */ /* 0x000ea800000e0000 */
[----:B------:R-:W1:Y:S04]  /*7d00*/  SHFL.IDX PT, R15, R0, 0x3, 0x181f ;  /* 0x00781f00000f7f89 */ /* 0x000e6800000e0000 */
[----:B------:R-:W1:Y:S04]  /*7d10*/  SHFL.IDX PT, R12, R4, 0x5, 0x181f ;  /* 0x00b81f00040c7f89 */ /* 0x000e6800000e0000 */
[----:B------:R-:W1:Y:S04]  /*7d20*/  SHFL.IDX PT, R14, R0, 0x4, 0x181f ;  /* 0x00981f00000e7f89 */ /* 0x000e6800000e0000 */
        /* <DEDUP_REMOVED lines=8> */
[--C-:B------:R-:W-:Y:S03]  /*7db0*/  IMAD.X R3, R3, 0x1, R5.reuse, P4 ;  /* 0x0000000103037824 */ /* 0x100fe600020e0605 */
[----:B------:R2:W-:Y:S01]  /*7dc0*/  LDGSTS.E.BYPASS.LTC128B.128 [R242+0x100], [R6.64], !P3 ;  /* 0x0010000006f27fae */ /* 0x0005e2000d901d48 */
[--C-:B------:R-:W-:Y:S03]  /*7dd0*/  IMAD.X R11, R11, 0x1, R5.reuse, P0 ;  /* 0x000000010b0b7824 */ /* 0x100fe600000e0605 */
[----:B------:R3:W-:Y:S04]  /*7de0*/  LDGSTS.E.BYPASS.LTC128B.128 [R242+0x900], [R2.64], !P3 ;  /* 0x0090000002f27fae */ /* 0x0007e8000d901d48 */
[----:B------:R4:W-:Y:S01]  /*7df0*/  LDGSTS.E.BYPASS.LTC128B.128 [R242+0x1100], [R10.64], !P3 ;  /* 0x011000000af27fae */ /* 0x0009e2000d901d48 */
[-C--:B--2---:R-:W-:Y:S01]  /*7e00*/  IADD3 R6, P4, R9, R20.reuse, RZ ;  /* 0x0000001409067210 */ /* 0x084fe20007f9e0ff */
[--C-:B------:R-:W-:Y:S01]  /*7e10*/  IMAD.X R9, R15, 0x1, R5.reuse, P5 ;  /* 0x000000010f097824 */ /* 0x100fe200028e0605 */
[----:B---3--:R-:W-:Y:S03]  /*7e20*/  IADD3 R2, P0, R12, R20, RZ ;  /* 0x000000140c027210 */ /* 0x008fe60007f1e0ff */
[--C-:B------:R-:W-:Y:S01]  /*7e30*/  IMAD.X R7, R14, 0x1, R5.reuse, P4 ;  /* 0x000000010e077824 */ /* 0x100fe200020e0605 */
[----:B------:R4:W-:Y:S01]  /*7e40*/  LDGSTS.E.BYPASS.LTC128B.128 [R242+0x1900], [R8.64], !P3 ;  /* 0x0190000008f27fae */ /* 0x0009e2000d901d48 */
[----:B------:R-:W-:Y:S03]  /*7e50*/  IMAD.X R3, R13, 0x1, R5, P0 ;  /* 0x000000010d037824 */ /* 0x000fe600000e0605 */
[----:B------:R4:W-:Y:S04]  /*7e60*/  LDGSTS.E.BYPASS.LTC128B.128 [R242+0x2100], [R6.64], !P3 ;  /* 0x0210000006f27fae */ /* 0x0009e8000d901d48 */
[----:B------:R4:W-:Y:S02]  /*7e70*/  LDGSTS.E.BYPASS.LTC128B.128 [R242+0x2900], [R2.64], !P3 ;  /* 0x0290000002f27fae */ /* 0x0009e4000d901d48 */
.L_x_3303:
[----:B-1--4-:R-:W-:Y:S04]  /*7e80*/  IADD3 R2, P0, R4, R20, RZ ;  /* 0x0000001404027210 */ /* 0x012fe80007f1e0ff */
[----:B------:R-:W-:Y:S05]  /*7e90*/  IADD3.X R3, R0, R5, RZ, P0, !PT ;  /* 0x0000000500037210 */ /* 0x000fea00007fe4ff */
[----:B------:R-:W-:Y:S01]  /*7ea0*/  @!PT LDS RZ, [RZ] ;  /* 0x00000000fffff984 */ /* 0x000fe20000000800 */
[----:B------:R-:W-:Y:S01]  /*7eb0*/  @!PT LDS RZ, [RZ] ;  /* 0x00000000fffff984 */ /* 0x000fe20000000800 */
[----:B------:R-:W-:Y:S01]  /*7ec0*/  @!PT LDS RZ, [RZ] ;  /* 0x00000000fffff984 */ /* 0x000fe20000000800 */
[----:B------:R1:W-:Y:S04]  /*7ed0*/  LDGSTS.E.BYPASS.LTC128B.128 [R242+0x3100], [R2.64], !P3 ;  /* 0x0310000002f27fae */ /* 0x0003e8000d901d48 */
.L_x_3250:
[----:B-1-34-:R-:W-:Y:S05]  /*7ee0*/  BSYNC B0 ;  /* 0x0000000000007941 */ /* 0x01afea0003800000 */
.L_x_3249:
        /* <DEDUP_REMOVED lines=139> */
[----:B------:R-:W-:Y:S01]  /*87a0*/  IMAD.MOV.U32 R244, RZ, RZ, RZ ;  /* 0x000000fffff47224 */ /* 0x000fe200078e00ff */
[----:B------:R-:W-:Y:S01]  /*87b0*/  PLOP3.LUT P4, PT, PT, PT, UP0, 0x80, 0x0 ;  /* 0x000000000000781c */ /* 0x000fe20003f8f008 */
[C---:B------:R-:W-:Y:S01]  /*87c0*/  IMAD.SHL.U32 R119, R243.reuse, 0x2, RZ ;  /* 0x00000002f3777824 */ /* 0x040fe200078e00ff */
[----:B------:R-:W-:Y:S01]  /*87d0*/  PLOP3.LUT P0, PT, PT, PT, UP0, 0x80, 0x0 ;  /* 0x000000000000781c */ /* 0x000fe20003f0f008 */
[----:B------:R-:W2:Y:S01]  /*87e0*/  LDL R2, [R1+0x1c] ;  /* 0x00001c0001027983 */ /* 0x000ea20000100800 */
[----:B------:R-:W-:Y:S03]  /*87f0*/  SHF.R.S32.HI R117, RZ, 0x1f, R243 ;  /* 0x0000001fff757819 */ /* 0x000fe600000114f3 */
[----:B------:R-:W3:Y:S01]  /*8800*/  LDL R0, [R1+0x14] ;  /* 0x0000140001007983 */ /* 0x000ee20000100800 */
[----:B------:R-:W-:Y:S03]  /*8810*/  SHF.L.U64.HI R117, R243, 0x1, R117 ;  /* 0x00000001f3757819 */ /* 0x000fe60000010275 */
[----:B------:R-:W4:Y:S04]  /*8820*/  LDL.64 R222, [R1+0x28] ;  /* 0x0000280001de7983 */ /* 0x000f280000100a00 */
[----:B------:R-:W5:Y:S04]  /*8830*/  LDL R249, [R1+0x3c] ;  /* 0x00003c0001f97983 */ /* 0x000f680000100800 */
[----:B------:R-:W4:Y:S04]  /*8840*/  LDL.64 R220, [R1+0x20] ;  /* 0x0000200001dc7983 */ /* 0x000f280000100a00 */
[----:B------:R-:W5:Y:S01]  /*8850*/  LDL R247, [R1+0x38] ;  /* 0x0000380001f77983 */ /* 0x000f620000100800 */
[----:B--2---:R-:W-:Y:S05]  /*8860*/  IMAD R2, R245, 0x70, R2 ;  /* 0x00000070f5027824 */ /* 0x004fea00078e0202 */
[----:B---3--:R-:W-:Y:S05]  /*8870*/  IADD3 R2, R2, -0x70, R0 ;  /* 0xffffff9002027810 */ /* 0x008fea0007ffe000 */
        /* <DEDUP_REMOVED lines=25> */
.L_x_3304:
        /* <DEDUP_REMOVED lines=34> */
.L_x_3305:
[----:B--2-4-:R-:W-:Y:S04]  /*8c30*/  IADD3 R2, P0, R116, R119, RZ ;  /* 0x0000007774027210 */ /* 0x014fe80007f1e0ff */
[----:B-1----:R-:W-:Y:S05]  /*8c40*/  IADD3.X R3, R0, R117, RZ, P0, !PT ;  /* 0x0000007500037210 */ /* 0x002fea00007fe4ff */
[----:B------:R-:W-:Y:S01]  /*8c50*/  @!PT LDS RZ, [RZ] ;  /* 0x00000000fffff984 */ /* 0x000fe20000000800 */
[----:B------:R-:W-:Y:S01]  /*8c60*/  @!PT LDS RZ, [RZ] ;  /* 0x00000000fffff984 */ /* 0x000fe20000000800 */
[----:B------:R-:W-:Y:S01]  /*8c70*/  @!PT LDS RZ, [RZ] ;  /* 0x00000000fffff984 */ /* 0x000fe20000000800 */
[----:B------:R1:W-:Y:S04]  /*8c80*/  LDGSTS.E.BYPASS.LTC128B.128 [R242+0x6900], [R2.64], !P3 ;  /* 0x0690000002f27fae */ /* 0x0003e8000d901d48 */
.L_x_3254:
[----:B------:R-:W-:Y:S05]  /*8c90*/  BSYNC B0 ;  /* 0x0000000000007941 */ /* 0x000fea0003800000 */
.L_x_3253:
[----:B-1----:R-:W2:Y:S01]  /*8ca0*/  LDL R3, [R1+0x4] ;  /* 0x0000040001037983 */ /* 0x002ea20000100800 */
[----:B------:R-:W-:Y:S03]  /*8cb0*/  IMAD R117, R245, -0x70, RZ ;  /* 0xffffff90f5757824 */ /* 0x000fe600078e02ff */
[----:B------:R-:W3:Y:S04]  /*8cc0*/  LDL R2, [R1+0x44] ;  /* 0x0000440001027983 */ /* 0x000ee80000100800 */
[----:B------:R-:W0:Y:S01]  /*8cd0*/  LDGDEPBAR ;  /* 0x00000000000079af */ /* 0x000e220000000000 */
[----:B--2---:R-:W-:Y:S01]  /*8ce0*/  MOV R116, R3 ;  /* 0x0000000300747202 */ /* 0x004fe20000000f00 */
[----:B------:R-:W-:Y:S01]  /*8cf0*/  @P2 IMAD.HI.U32 R0, R3, c[0x0][0x2c8], RZ ;  /* 0x0000b20003002a27 */ /* 0x000fe200078e00ff */
[----:B---3--:R-:W-:Y:S04]  /*8d00*/  IADD3 R117, -R2, 0x1, R117 ;  /* 0x0000000102757810 */ /* 0x008fe80007ffe175 */
[----:B------:R-:W-:Y:S02]  /*8d10*/  @P2 SHF.R.U32.HI R116, RZ, c[0x0][0x2cc], R0 ;  /* 0x0000b300ff742a19 */ /* 0x000fe40000011600 */
[----:B------:R-:W-:Y:S05]  /*8d20*/  MOV R0, c[0x0][0x2ac] ;  /* 0x0000ab0000007a02 */ /* 0x000fea0000000f00 */
[----:B------:R-:W-:Y:S05]  /*8d30*/  IMAD R117, R0, c[0x0][0x1d0], R117 ;  /* 0x0000740000757a24 */ /* 0x000fea00078e0275 */
[----:B------:R-:W-:Y:S01]  /*8d40*/  IADD3 R117, R117, -c[0x0][0x168], RZ ;  /* 0x80005a0075757a10 */ /* 0x000fe20007ffe0ff */
[----:B------:R-:W-:-:S05]  /*8d50*/  BRA.DIV ~URZ, `(.L_x_3257) ;  /* 0x0000d4c27f007947 */ /* 0x000fca000b800000 */
[----:B------:R1:W2:Y:S02]  /*8d60*/  SHFL.IDX PT, R0, R116, RZ, 0x1c1f ;  /* 0x001c1fff74007589 */ /* 0x0002a400000e0000 */
.L_x_3306:
        /* <DEDUP_REMOVED lines=58> */
[----:B------:R-:W-:Y:S01]  /*9110*/  FMNMX.FTZ R119, R4, R120, !PT ;  /* 0x0000007804777209 */ /* 0x000fe20007810000 */
[----:B------:R-:W2:Y:S03]  /*9120*/  SHFL.IDX PT, R3, R116, 0x1, 0x1c1f ;  /* 0x003c1f0074037f89 */ /* 0x000ea600000e0000 */
[----:B------:R-:W-:Y:S04]  /*9130*/  FMNMX.FTZ R119, R196, R119, !PT ;  /* 0x00000077c4777209 */ /* 0x000fe80007810000 */
[----:B------:R-:W-:Y:S01]  /*9140*/  FMNMX.FTZ R119, R195, R119, !PT ;  /* 0x00000077c3777209 */ /* 0x000fe20007810000 */
[----:B------:R-:W3:Y:S03]  /*9150*/  SHFL.IDX PT, R2, R116, 0x2, 0x1c1f ;  /* 0x005c1f0074027f89 */ /* 0x000ee600000e0000 */
[----:B------:R-:W-:Y:S04]  /*9160*/  FMNMX.FTZ R119, R194, R119, !PT ;  /* 0x00000077c2777209 */ /* 0x000fe80007810000 */
[----:B------:R-:W-:Y:S01]  /*9170*/  FMNMX.FTZ R119, R193, R119, !PT ;  /* 0x00000077c1777209 */ /* 0x000fe20007810000 */
[----:B------:R-:W4:Y:S03]  /*9180*/  SHFL.IDX PT, R0, R116, 0x3, 0x1c1f ;  /* 0x007c1f0074007f89 */ /* 0x000f2600000e0000 */
[----:B------:R-:W-:Y:S04]  /*9190*/  FMNMX.FTZ R119, R192, R119, !PT ;  /* 0x00000077c0777209 */ /* 0x000fe80007810000 */
[----:B------:R-:W-:Y:S04]  /*91a0*/  FMNMX.FTZ R119, R191, R119, !PT ;  /* 0x00000077bf777209 */ /* 0x000fe80007810000 */
[----:B------:R-:W-:Y:S04]  /*91b0*/  FMNMX.FTZ R119, R190, R119, !PT ;  /* 0x00000077be777209 */ /* 0x000fe80007810000 */
[----:B------:R-:W-:Y:S04]  /*91c0*/  FMNMX.FTZ R119, R189, R119, !PT ;  /* 0x00000077bd777209 */ /* 0x000fe80007810000 */
[----:B------:R-:W-:Y:S04]  /*91d0*/  FMNMX.FTZ R119, R188, R119, !PT ;  /* 0x00000077bc777209 */ /* 0x000fe80007810000 */
[----:B------:R-:W-:Y:S01]  /*91e0*/  FMNMX.FTZ R119, R48, R119, !PT ;  /* 0x0000007730777209 */ /* 0x000fe20007810000 */
[C---:B--2---:R-:W-:Y:S02]  /*91f0*/  IMAD.IADD R3, R117.reuse, 0x1, R3 ;  /* 0x0000000175037824 */ /* 0x044fe400078e0203 */
[----:B---3--:R-:W-:Y:S01]  /*9200*/  IMAD.IADD R2, R117, 0x1, R2 ;  /* 0x0000000175027824 */ /* 0x008fe200078e0202 */
[----:B------:R-:W-:Y:S01]  /*9210*/  FMNMX.FTZ R119, R49, R119, !PT ;  /* 0x0000007731777209 */ /* 0x000fe20007810000 */
[----:B----4-:R-:W-:Y:S01]  /*9220*/  IMAD.IADD R0, R117, 0x1, R0 ;  /* 0x0000000175007824 */ /* 0x010fe200078e0200 */
[C---:B------:R-:W-:Y:S02]  /*9230*/  ISETP.GT.AND P6, PT, R3.reuse, RZ, PT ;  /* 0x000000ff0300720c */ /* 0x040fe40003fc4270 */
[C---:B------:R-:W-:Y:S02]  /*9240*/  ISETP.GT.AND P5, PT, R3.reuse, 0x1, PT ;  /* 0x000000010300780c */ /* 0x040fe40003fa4270 */
[C---:B------:R-:W-:Y:S02]  /*9250*/  ISETP.GT.AND P4, PT, R3.reuse, 0x8, PT ;  /* 0x000000080300780c */ /* 0x040fe40003f84270 */
[----:B------:R-:W-:Y:S02]  /*9260*/  ISETP.GT.AND P0, PT, R3, 0x9, PT ;  /* 0x000000090300780c */ /* 0x000fe40003f04270 */
[----:B------:R-:W-:Y:S02]  /*9270*/  FSEL R21, R6, -INF , P6 ;  /* 0xff80000006157808 */ /* 0x000fe40003000000 */
[----:B------:R-:W-:Y:S02]  /*9280*/  FSEL R36, R7, -INF , P5 ;  /* 0xff80000007247808 */ /* 0x000fe40002800000 */
[----:B------:R-:W-:Y:S02]  /*9290*/  FSEL R32, R18, -INF , P4 ;  /* 0xff80000012207808 */ /* 0x000fe40002000000 */
[----:B------:R-:W-:Y:S02]  /*92a0*/  FSEL R33, R19, -INF , P0 ;  /* 0xff80000013217808 */ /* 0x000fe40000000000 */
[C---:B------:R-:W-:Y:S02]  /*92b0*/  ISETP.GT.AND P6, PT, R3.reuse, 0x10, PT ;  /* 0x000000100300780c */ /* 0x040fe40003fc4270 */
        /* <DEDUP_REMOVED lines=27> */
[----:B------:R-:W-:Y:S02]  /*9470*/  FMNMX.FTZ R119, R52, R119, !PT ;  /* 0x0000007734777209 */ /* 0x000fe40007810000 */
        /* <DEDUP_REMOVED lines=18> */
[----:B------:R-:W-:Y:S02]  /*95a0*/  FMNMX.FTZ R119, R64, R119, !PT ;  /* 0x0000007740777209 */ /* 0x000fe40007810000 */
[----:B------:R-:W-:Y:S02]  /*95b0*/  FSEL R102, R102, -INF , P6 ;  /* 0xff80000066667808 */ /* 0x000fe40003000000 */
[----:B------:R-:W-:Y:S02]  /*95c0*/  FSEL R103, R103, -INF , P5 ;  /* 0xff80000067677808 */ /* 0x000fe40002800000 */
[----:B------:R-:W-:Y:S02]  /*95d0*/  FSEL R114, R114, -INF , P4 ;  /* 0xff80000072727808 */ /* 0x000fe40002000000 */
[----:B------:R-:W-:Y:S02]  /*95e0*/  FSEL R115, R115, -INF , P0 ;  /* 0xff80000073737808 */ /* 0x000fe40000000000 */
[C---:B------:R-:W-:Y:S02]  /*95f0*/  ISETP.GT.AND P6, PT, R2.reuse, RZ, PT ;  /* 0x000000ff0200720c */ /* 0x040fe40003fc4270 */
[----:B------:R-:W-:Y:S02]  /*9600*/  ISETP.GT.AND P5, PT, R2, 0x1, PT ;  /* 0x000000010200780c */ /* 0x000fe40003fa4270 */
[C---:B------:R-:W-:Y:S02]  /*9610*/  ISETP.GT.AND P4, PT, R0.reuse, RZ, PT ;  /* 0x000000ff0000720c */ /* 0x040fe40003f84270 */
[----:B------:R-:W-:Y:S02]  /*9620*/  ISETP.GT.AND P0, PT, R0, 0x1, PT ;  /* 0x000000010000780c */ /* 0x000fe40003f04270 */
[----:B------:R-:W-:Y:S02]  /*9630*/  FMNMX.FTZ R118, R36, R118, !PT ;  /* 0x0000007624767209 */ /* 0x000fe40007810000 */
[----:B------:R-:W-:Y:S02]  /*9640*/  FMNMX.FTZ R119, R65, R119, !PT ;  /* 0x0000007741777209 */ /* 0x000fe40007810000 */
[----:B------:R-:W-:Y:S02]  /*9650*/  FSEL R5, R8, -INF , P6 ;  /* 0xff80000008057808 */ /* 0x000fe40003000000 */
[----:B------:R-:W-:Y:S02]  /*9660*/  FSEL R17, R9, -INF , P5 ;  /* 0xff80000009117808 */ /* 0x000fe40002800000 */
[----:B------:R-:W-:Y:S02]  /*9670*/  FSEL R16, R10, -INF , P4 ;  /* 0xff8000000a107808 */ /* 0x000fe40002000000 */
[----:B------:R-:W-:Y:S02]  /*9680*/  FSEL R20, R11, -INF , P0 ;  /* 0xff8000000b147808 */ /* 0x000fe40000000000 */
[C---:B------:R-:W-:Y:S02]  /*9690*/  ISETP.GT.AND P6, PT, R2.reuse, 0x8, PT ;  /* 0x000000080200780c */ /* 0x040fe40003fc4270 */
[----:B------:R-:W-:Y:S02]  /*96a0*/  ISETP.GT.AND P5, PT, R2, 0x9, PT ;  /* 0x000000090200780c */ /* 0x000fe40003fa4270 */
        /* <DEDUP_REMOVED lines=137> */
[----:B--2---:R-:W-:Y:S02]  /*9f40*/  FMNMX.FTZ R119, R0, R119, !PT ;  /* 0x0000007700777209 */ /* 0x004fe40007810000 */
        /* <DEDUP_REMOVED lines=16> */
[----:B------:R-:W-:Y:S01]  /*a050*/  FMNMX.FTZ R117, R60, R117, !PT ;  /* 0x000000753c757209 */ /* 0x000fe20007810000 */
[----:B------:R-:W2:Y:S01]  /*a060*/  SHFL.BFLY PT, R0, R118, 0x2, 0x1f ;  /* 0x0c401f0076007f89 */ /* 0x000ea200000e0000 */
[----:B------:R-:W-:Y:S02]  /*a070*/  FSEL R106, R106, -INF , P6 ;  /* 0xff8000006a6a7808 */ /* 0x000fe40003000000 */
[----:B------:R-:W-:Y:S02]  /*a080*/  FMNMX.FTZ R117, R61, R117, !PT ;  /* 0x000000753d757209 */ /* 0x000fe40007810000 */
[----:B------:R-:W-:Y:S02]  /*a090*/  FSEL R107, R107, -INF , P5 ;  /* 0xff8000006b6b7808 */ /* 0x000fe40002800000 */
[----:B------:R-:W-:Y:S02]  /*a0a0*/  FMNMX.FTZ R117, R13, R117, !PT ;  /* 0x000000750d757209 */ /* 0x000fe40007810000 */
[----:B------:R-:W-:Y:S02]  /*a0b0*/  FSEL R110, R110, -INF , P4 ;  /* 0xff8000006e6e7808 */ /* 0x000fe40002000000 */
[----:B------:R-:W-:Y:S02]  /*a0c0*/  FMNMX.FTZ R117, R12, R117, !PT ;  /* 0x000000750c757209 */ /* 0x000fe40007810000 */
[----:B------:R-:W-:Y:S02]  /*a0d0*/  FSEL R111, R111, -INF , P0 ;  /* 0xff8000006f6f7808 */ /* 0x000fe40000000000 */
[----:B------:R-:W-:Y:S04]  /*a0e0*/  FMNMX.FTZ R117, R76, R117, !PT ;  /* 0x000000754c757209 */ /* 0x000fe80007810000 */
[----:B------:R-:W-:Y:S04]  /*a0f0*/  FMNMX.FTZ R117, R77, R117, !PT ;  /* 0x000000754d757209 */ /* 0x000fe80007810000 */
[----:B------:R-:W-:Y:S02]  /*a100*/  FMNMX.FTZ R117, R88, R117, !PT ;  /* 0x0000007558757209 */ /* 0x000fe40007810000 */
[----:B--2---:R-:W-:Y:S02]  /*a110*/  FMNMX.FTZ R118, R118, R0, !PT ;  /* 0x0000000076767209 */ /* 0x004fe40007810000 */
[----:B------:R-:W-:Y:S03]  /*a120*/  FMNMX.FTZ R117, R89, R117, !PT ;  /* 0x0000007559757209 */ /* 0x000fe60007810000 */
[----:B------:R-:W2:Y:S01]  /*a130*/  SHFL.BFLY PT, R0, R118, 0x1, 0x1f ;  /* 0x0c201f0076007f89 */ /* 0x000ea200000e0000 */
[----:B------:R-:W-:Y:S04]  /*a140*/  FMNMX.FTZ R117, R92, R117, !PT ;  /* 0x000000755c757209 */ /* 0x000fe80007810000 */
[----:B------:R-:W-:Y:S04]  /*a150*/  FMNMX.FTZ R117, R93, R117, !PT ;  /* 0x000000755d757209 */ /* 0x000fe80007810000 */
[----:B------:R-:W-:Y:S04]  /*a160*/  FMNMX.FTZ R117, R104, R117, !PT ;  /* 0x0000007568757209 */ /* 0x000fe80007810000 */
[----:B------:R-:W-:Y:S04]  /*a170*/  FMNMX.FTZ R117, R105, R117, !PT ;  /* 0x0000007569757209 */ /* 0x000fe80007810000 */
[----:B------:R-:W-:Y:S04]  /*a180*/  FMNMX.FTZ R117, R108, R117, !PT ;  /* 0x000000756c757209 */ /* 0x000fe80007810000 */
[----:B------:R-:W-:Y:S02]  /*a190*/  FMNMX.FTZ R117, R109, R117, !PT ;  /* 0x000000756d757209 */ /* 0x000fe40007810000 */
[----:B--2---:R-:W-:Y:S03]  /*a1a0*/  FMNMX.FTZ R118, R118, R0, !PT ;  /* 0x0000000076767209 */ /* 0x004fe60007810000 */
        /* <DEDUP_REMOVED lines=27> */
[----:B-1----:R-:W-:Y:S04]  /*a360*/  FMNMX.FTZ R116, R95, R0, !PT ;  /* 0x000000005f747209 */ /* 0x002fe80007810000 */
[----:B------:R-:W-:Y:S04]  /*a370*/  FMNMX.FTZ R116, R106, R116, !PT ;  /* 0x000000746a747209 */ /* 0x000fe80007810000 */
[----:B------:R-:W-:Y:S04]  /*a380*/  FMNMX.FTZ R116, R107, R116, !PT ;  /* 0x000000746b747209 */ /* 0x000fe80007810000 */
[----:B------:R-:W-:Y:S04]  /*a390*/  FMNMX.FTZ R116, R110, R116, !PT ;  /* 0x000000746e747209 */ /* 0x000fe80007810000 */
[----:B------:R-:W-:Y:S05]  /*a3a0*/  FMNMX.FTZ R116, R111, R116, !PT ;  /* 0x000000746f747209 */ /* 0x000fea0007810000 */
[----:B------:R-:W1:Y:S02]  /*a3b0*/  SHFL.BFLY PT, R0, R116, 0x2, 0x1f ;  /* 0x0c401f0074007f89 */ /* 0x000e6400000e0000 */
[----:B-1----:R-:W-:Y:S06]  /*a3c0*/  FMNMX.FTZ R116, R116, R0, !PT ;  /* 0x0000000074747209 */ /* 0x002fec0007810000 */
[----:B------:R1:W2:Y:S02]  /*a3d0*/  SHFL.BFLY PT, R0, R116, 0x1, 0x1f ;  /* 0x0c201f0074007f89 */ /* 0x0002a400000e0000 */
.L_x_3307:
[----:B------:R-:W3:Y:S01]  /*a3e0*/  LDL.LU R8, [R1] ;  /* 0x0000000001087983 */ /* 0x000ee20000300800 */
        /* <DEDUP_REMOVED lines=43> */
[----:B------:R-:W-:Y:S05]  /*a6a0*/  FMUL.FTZ R2, R118, c[0x0][0x2d0] ;  /* 0x0000b40076027a20 */ /* 0x000fea0000410000 */
[----:B------:R-:W-:Y:S02]  /*a6b0*/  FSEL R2, R2, RZ, P0 ;  /* 0x000000ff02027208 */ /* 0x000fe40000000000 */
[----:B------:R-:W-:Y:S03]  /*a6c0*/  MUFU.EX2 R204, R204 ;  /* 0x000000cc00cc7308 */ /* 0x000fe60000000800 */
[--C-:B------:R-:W-:Y:S01]  /*a6d0*/  FFMA.FTZ R189, R50, c[0x0][0x2d0], -R2.reuse ;  /* 0x0000b40032bd7a23 */ /* 0x100fe20000010802 */
[----:B------:R-:W-:Y:S01]  /*a6e0*/  MOV R50, R73 ;  /* 0x0000004900327202 */ /* 0x000fe20000000f00 */
[--C-:B------:R-:W-:Y:S02]  /*a6f0*/  FFMA.FTZ R81, R35, c[0x0][0x2d0], -R2.reuse ;  /* 0x0000b40023517a23 */ /* 0x100fe40000010802 */
[--C-:B------:R-:W-:Y:S02]  /*a700*/  FFMA.FTZ R188, R51, c[0x0][0x2d0], -R2.reuse ;  /* 0x0000b40033bc7a23 */ /* 0x100fe40000010802 */
[--C-:B------:R-:W-:Y:S01]  /*a710*/  FFMA.FTZ R120, R55, c[0x0][0x2d0], -R2.reuse ;  /* 0x0000b40037787a23 */ /* 0x100fe20000010802 */
[----:B------:R-:W-:Y:S01]  /*a720*/  MUFU.EX2 R201, R201 ;  /* 0x000000c900c97308 */ /* 0x000fe20000000800 */
[--C-:B------:R-:W-:Y:S01]  /*a730*/  FFMA.FTZ R206, R82, c[0x0][0x2d0], -R2.reuse ;  /* 0x0000b40052ce7a23 */ /* 0x100fe20000010802 */
[----:B------:R-:W4:Y:S01]  /*a740*/  LDL.LU R51, [R1+0xc] ;  /* 0x00000c0001337983 */ /* 0x000f220000300800 */
        /* <DEDUP_REMOVED lines=21> */
[--C-:B-1----:R-:W-:Y:S01]  /*a8a0*/  FFMA.FTZ R116, R66, c[0x0][0x2d0], -R2.reuse ;  /* 0x0000b40042747a23 */ /* 0x102fe20000010802 */
[----:B------:R-:W-:Y:S01]  /*a8b0*/  MUFU.EX2 R71, R192 ;  /* 0x000000c000477308 */ /* 0x000fe20000000800 */
[--C-:B------:R-:W-:Y:S09]  /*a8c0*/  FFMA.FTZ R64, R115, c[0x0][0x2d0], -R2.reuse ;  /* 0x0000b40073407a23 */ /* 0x100ff20000010802 */
        /* <DEDUP_REMOVED lines=25> */
[C---:B--2---:R-:W-:Y:S01]  /*aa60*/  F2FP.PACK_AB R72, R4.reuse, R3 ;  /* 0x000000030448723e */ /* 0x044fe200000000ff */
[----:B------:R-:W-:Y:S02]  /*aa70*/  FFMA.FTZ R3, R21, c[0x0][0x2d0], -R2 ;  /* 0x0000b40015037a23 */ /* 0x000fe40000010802 */
[----:B------:R-:W-:Y:S01]  /*aa80*/  FADD.FTZ R8, R4, R0 ;  /* 0x0000000004087221 */ /* 0x000fe20000010000 */
[----:B------:R-:W-:Y:S01]  /*aa90*/  FSEL R0, R118, RZ, P0 ;  /* 0x000000ff76007208 */ /* 0x000fe20000000000 */
[--C-:B------:R-:W-:Y:S01]  /*aaa0*/  FFMA.FTZ R4, R36, c[0x0][0x2d0], -R2.reuse ;  /* 0x0000b40024047a23 */ /* 0x100fe20000010802 */
[C---:B------:R-:W-:Y:S02]  /*aab0*/  FSETP.NEU.FTZ.AND P0, PT, R117.reuse, -INF , PT ;  /* 0xff8000007500780b */ /* 0x040fe40003f1d000 */
[----:B------:R-:W-:Y:S01]  /*aac0*/  MUFU.EX2 R73, R3 ;  /* 0x0000000300497308 */ /* 0x000fe20000000800 */
[----:B------:R-:W-:Y:S01]  /*aad0*/  FADD.FTZ R0, -R0, R121 ;  /* 0x0000007900007221 */ /* 0x000fe20000010100 */
[----:B------:R-:W-:Y:S01]  /*aae0*/  MOV R36, R11 ;  /* 0x0000000b00247202 */ /* 0x000fe20000000f00 */
[----:B------:R-:W-:Y:S02]  /*aaf0*/  FFMA.FTZ R121, R54, c[0x0][0x2d0], -R2 ;  /* 0x0000b40036797a23 */ /* 0x000fe40000010802 */
[----:B------:R-:W-:Y:S02]  /*ab00*/  FMUL.FTZ R0, R0, c[0x0][0x2d0] ;  /* 0x0000b40000007a20 */ /* 0x000fe40000410000 */
[----:B------:R-:W-:Y:S03]  /*ab10*/  FMUL.FTZ R2, R117, c[0x0][0x2d0] ;  /* 0x0000b40075027a20 */ /* 0x000fe60000410000 */
[----:B------:R-:W1:Y:S02]  /*ab20*/  MUFU.EX2 R3, R0 ;  /* 0x0000000000037308 */ /* 0x000e640000000800 */
[----:B------:R-:W-:Y:S05]  /*ab30*/  FSEL R2, R2, RZ, P0 ;  /* 0x000000ff02027208 */ /* 0x000fea0000000000 */
        /* <DEDUP_REMOVED lines=8> */
[----:B------:R3:W5:Y:S01]  /*abc0*/  MUFU.EX2 R11, R6 ;  /* 0x00000006000b7308 */ /* 0x0007620000000800 */
[--C-:B------:R-:W-:Y:S02]  /*abd0*/  FFMA.FTZ R21, R105, c[0x0][0x2d0], -R2.reuse ;  /* 0x0000b40069157a23 */ /* 0x100fe40000010802 */
[--C-:B------:R-:W-:Y:S02]  /*abe0*/  FFMA.FTZ R23, R109, c[0x0][0x2d0], -R2.reuse ;  /* 0x0000b4006d177a23 */ /* 0x100fe40000010802 */
[----:B-1----:R-:W-:Y:S02]  /*abf0*/  FFMA.FTZ R0, R3, R248, R73 ;  /* 0x000000f803007223 */ /* 0x002fe40000010049 */
[--C-:B------:R-:W-:Y:S02]  /*ac00*/  FFMA.FTZ R19, R19, c[0x0][0x2d0], -R2.reuse ;  /* 0x0000b40013137a23 */ /* 0x100fe40000010802 */
[--C-:B------:R-:W-:Y:S02]  /*ac10*/  FFMA.FTZ R18, R18, c[0x0][0x2d0], -R2.reuse ;  /* 0x0000b40012127a23 */ /* 0x100fe40000010802 */
[--C-:B------:R-:W-:Y:S02]  /*ac20*/  FFMA.FTZ R48, R24, c[0x0][0x2d0], -R2.reuse ;  /* 0x0000b40018307a23 */ /* 0x100fe40000010802 */
[----:B------:R-:W-:Y:S01]  /*ac30*/  FFMA.FTZ R49, R25, c[0x0][0x2d0], -R2 ;  /* 0x0000b40019317a23 */ /* 0x000fe20000010802 */
[C---:B--2---:R-:W-:Y:S01]  /*ac40*/  F2FP.PACK_AB R73, R4.reuse, R73 ;  /* 0x000000490449723e */ /* 0x044fe200000000ff */
[----:B------:R-:W-:Y:S01]  /*ac50*/  FADD.FTZ R32, R4, R0 ;  /* 0x0000000004207221 */ /* 0x000fe20000010000 */
[----:B------:R-:W-:Y:S01]  /*ac60*/  FSEL R0, R117, RZ, P0 ;  /* 0x000000ff75007208 */ /* 0x000fe20000000000 */
[--C-:B------:R-:W-:Y:S01]  /*ac70*/  FFMA.FTZ R4, R5, c[0x0][0x2d0], -R2.reuse ;  /* 0x0000b40005047a23 */ /* 0x100fe20000010802 */
[----:B------:R-:W-:Y:S01]  /*ac80*/  FSETP.NEU.FTZ.AND P0, PT, R68, -INF , PT ;  /* 0xff8000004400780b */ /* 0x000fe20003f1d000 */
[----:B------:R-:W-:Y:S02]  /*ac90*/  FFMA.FTZ R5, R17, c[0x0][0x2d0], -R2 ;  /* 0x0000b40011057a23 */ /* 0x000fe40000010802 */
[----:B------:R-:W-:Y:S01]  /*aca0*/  MUFU.EX2 R76, R4 ;  /* 0x00000004004c7308 */ /* 0x000fe20000000800 */
[----:B------:R-:W-:Y:S02]  /*acb0*/  FADD.FTZ R0, -R0, R122 ;  /* 0x0000007a00007221 */ /* 0x000fe40000010100 */
        /* <DEDUP_REMOVED lines=14> */
[----:B------:R-:W-:Y:S01]  /*ada0*/  FFMA.FTZ R122, R12, c[0x0][0x2d0], -R2 ;  /* 0x0000b4000c7a7a23 */ /* 0x000fe20000010802 */
[----:B------:R-:W-:Y:S01]  /*adb0*/  FSEL R2, R68, RZ, P0 ;  /* 0x000000ff44027208 */ /* 0x000fe20000000000 */
[----:B------:R-:W-:Y:S01]  /*adc0*/  FMUL.FTZ R0, R0, c[0x0][0x2d0] ;  /* 0x0000b40000007a20 */ /* 0x000fe20000410000 */
[----:B------:R-:W-:Y:S01]  /*add0*/  MUFU.EX2 R220, R220 ;  /* 0x000000dc00dc7308 */ /* 0x000fe20000000800 */
[----:B---3--:R-:W-:Y:S02]  /*ade0*/  FMUL.FTZ R6, R68, c[0x0][0x2d0] ;  /* 0x0000b40044067a20 */ /* 0x008fe40000410000 */
[----:B------:R-:W-:Y:S02]  /*adf0*/  FADD.FTZ R2, -R2, R123 ;  /* 0x0000007b02027221 */ /* 0x000fe40000010100 */
[----:B-----5:R-:W-:Y:S01]  /*ae00*/  FADD.FTZ R5, R11, R8 ;  /* 0x000000080b057221 */ /* 0x020fe20000010000 */
[----:B------:R-:W-:Y:S01]  /*ae10*/  FSEL R4, R6, RZ, P0 ;  /* 0x000000ff06047208 */ /* 0x000fe20000000000 */
[----:B------:R-:W-:Y:S02]  /*ae20*/  FMUL.FTZ R2, R2, c[0x0][0x2d0] ;  /* 0x0000b40002027a20 */ /* 0x000fe40000410000 */
[C---:B------:R-:W-:Y:S01]  /*ae30*/  FADD.FTZ R67, R74.reuse, R5 ;  /* 0x000000054a437221 */ /* 0x040fe20000010000 */
[----:B------:R-:W1:Y:S01]  /*ae40*/  MUFU.EX2 R0, R0 ;  /* 0x0000000000007308 */ /* 0x000e620000000800 */
[----:B------:R-:W2:Y:S01]  /*ae50*/  LDL.LU R5, [R1+0x10] ;  /* 0x0000100001057983 */ /* 0x000ea20000300800 */
        /* <DEDUP_REMOVED lines=14> */
[C---:B-1----:R-:W-:Y:S01]  /*af40*/  FMUL.FTZ R24, R0.reuse, R144 ;  /* 0x0000009000187220 */ /* 0x042fe20000410000 */
[----:B------:R-:W-:Y:S01]  /*af50*/  MOV R144, R23 ;  /* 0x0000001700907202 */ /* 0x000fe20000000f00 */
[C---:B------:R-:W-:Y:S01]  /*af60*/  FMUL.FTZ R28, R0.reuse, R140 ;  /* 0x0000008c001c7220 */ /* 0x040fe20000410000 */
[----:B------:R-:W-:Y:S01]  /*af70*/  MOV R140, R21 ;  /* 0x00000015008c7202 */ /* 0x000fe20000000f00 */
[C---:B------:R-:W-:Y:S01]  /*af80*/  FMUL.FTZ R29, R0.reuse, R141 ;  /* 0x0000008d001d7220 */ /* 0x040fe20000410000 */
[----:B------:R-:W-:Y:S01]  /*af90*/  MOV R141, R22 ;  /* 0x00000016008d7202 */ /* 0x000fe20000000f00 */
[C---:B------:R-:W-:Y:S01]  /*afa0*/  FMUL.FTZ R13, R0.reuse, R149 ;  /* 0x00000095000d7220 */ /* 0x040fe20000410000 */
[----:B------:R-:W1:Y:S01]  /*afb0*/  LDSM.16.MT88.4 R20, [R225] ;  /* 0x00000000e114783b */ /* 0x000e620000004200 */
[----:B------:R-:W-:Y:S01]  /*afc0*/  MOV R149, R106 ;  /* 0x0000006a00957202 */ /* 0x000fe20000000f00 */
[----:B------:R-:W-:Y:S01]  /*afd0*/  MUFU.EX2 R77, R6 ;  /* 0x00000006004d7308 */ /* 0x000fe20000000800 */
[----:B------:R-:W-:Y:S01]  /*afe0*/  FMUL.FTZ R12, R0, R148 ;  /* 0x00000094000c7220 */ /* 0x000fe20000410000 */
[----:B------:R-:W-:Y:S01]  /*aff0*/  MOV R148, R107 ;  /* 0x0000006b00947202 */ /* 0x000fe20000000f00 */
[--C-:B------:R-:W-:Y:S02]  /*b000*/  FFMA.FTZ R93, R27, c[0x0][0x2d0], -R4.reuse ;  /* 0x0000b4001b5d7a23 */ /* 0x100fe40000010804 */
[--C-:B------:R-:W-:Y:S02]  /*b010*/  FFMA.FTZ R92, R30, c[0x0][0x2d0], -R4.reuse ;  /* 0x0000b4001e5c7a23 */ /* 0x100fe40000010804 */
[--C-:B------:R-:W-:Y:S02]  /*b020*/  FFMA.FTZ R89, R31, c[0x0][0x2d0], -R4.reuse ;  /* 0x0000b4001f597a23 */ /* 0x100fe40000010804 */
[--C-:B------:R-:W-:Y:S01]  /*b030*/  FFMA.FTZ R37, R78, c[0x0][0x2d0], -R4.reuse ;  /* 0x0000b4004e257a23 */ /* 0x100fe20000010804 */
[----:B------:R-:W-:Y:S01]  /*b040*/  MUFU.EX2 R106, R7 ;  /* 0x00000007006a7308 */ /* 0x000fe20000000800 */
[C---:B---3--:R-:W-:Y:S01]  /*b050*/  FMUL.FTZ R10, R2.reuse, R154 ;  /* 0x0000009a020a7220 */ /* 0x048fe20000410000 */
[----:B------:R-:W-:Y:S01]  /*b060*/  MOV R154, R95 ;  /* 0x0000005f009a7202 */ /* 0x000fe20000000f00 */
[C---:B------:R-:W-:Y:S01]  /*b070*/  FMUL.FTZ R11, R2.reuse, R155 ;  /* 0x0000009b020b7220 */ /* 0x040fe20000410000 */
[----:B------:R-:W-:Y:S01]  /*b080*/  MOV R155, R94 ;  /* 0x0000005e009b7202 */ /* 0x000fe20000000f00 */
[C---:B------:R-:W-:Y:S01]  /*b090*/  FMUL.FTZ R14, R2.reuse, R150 ;  /* 0x00000096020e7220 */ /* 0x040fe20000410000 */
[----:B------:R-:W-:Y:S01]  /*b0a0*/  MOV R150, R91 ;  /* 0x0000005b00967202 */ /* 0x000fe20000000f00 */
[----:B------:R-:W-:Y:S01]  /*b0b0*/  FMUL.FTZ R15, R2, R151 ;  /* 0x00000097020f7220 */ /* 0x000fe20000410000 */
[----:B------:R-:W-:Y:S01]  /*b0c0*/  MOV R151, R90 ;  /* 0x0000005a00977202 */ /* 0x000fe20000000f00 */
[--C-:B------:R-:W-:Y:S01]  /*b0d0*/  FFMA.FTZ R79, R79, c[0x0][0x2d0], -R4.reuse ;  /* 0x0000b4004f4f7a23 */ /* 0x100fe20000010804 */
[----:B------:R-:W3:Y:S01]  /*b0e0*/  MUFU.EX2 R95, R33 ;  /* 0x00000021005f7308 */ /* 0x000ee20000000800 */
        /* <DEDUP_REMOVED lines=13> */
[----:B------:R-:W-:Y:S02]  /*b1c0*/  FFMA.FTZ R110, R110, c[0x0][0x2d0], -R4 ;  /* 0x0000b4006e6e7a23 */ /* 0x000fe40000010804 */
[----:B----4-:R-:W-:Y:S01]  /*b1d0*/  FFMA.FTZ R4, R0, R51, R76 ;  /* 0x0000003300047223 */ /* 0x010fe2000001004c */
[C---:B------:R-:W-:Y:S01]  /*b1e0*/  F2FP.PACK_AB R76, R69.reuse, R76 ;  /* 0x0000004c454c723e */ /* 0x040fe200000000ff */
[C---:B------:R-:W-:Y:S01]  /*b1f0*/  FMUL.FTZ R26, R2.reuse, R146 ;  /* 0x00000092021a7220 */ /* 0x040fe20000410000 */
[----:B------:R-:W-:Y:S01]  /*b200*/  MOV R146, R39 ;  /* 0x0000002700927202 */ /* 0x000fe20000000f00 */
[C---:B------:R-:W-:Y:S01]  /*b210*/  FMUL.FTZ R30, R2.reuse, R142 ;  /* 0x0000008e021e7220 */ /* 0x040fe20000410000 */
[----:B------:R-:W4:Y:S01]  /*b220*/  MUFU.EX2 R91, R16 ;  /* 0x00000010005b7308 */ /* 0x000f220000000800 */
[C---:B------:R-:W-:Y:S01]  /*b230*/  FMUL.FTZ R31, R2.reuse, R143 ;  /* 0x0000008f021f7220 */ /* 0x040fe20000410000 */
[----:B------:R-:W-:Y:S01]  /*b240*/  MOV R142, R38 ;  /* 0x00000026008e7202 */ /* 0x000fe20000000f00 */
[C---:B------:R-:W-:Y:S01]  /*b250*/  FMUL.FTZ R58, R2.reuse, R130 ;  /* 0x00000082023a7220 */ /* 0x040fe20000410000 */
[----:B------:R-:W-:Y:S01]  /*b260*/  MOV R143, R36 ;  /* 0x00000024008f7202 */ /* 0x000fe20000000f00 */
[C---:B------:R-:W-:Y:S02]  /*b270*/  FMUL.FTZ R59, R2.reuse, R131 ;  /* 0x00000083023b7220 */ /* 0x040fe40000410000 */
[C---:B------:R-:W-:Y:S02]  /*b280*/  FMUL.FTZ R62, R2.reuse, R126 ;  /* 0x0000007e023e7220 */ /* 0x040fe40000410000 */
[C---:B------:R-:W-:Y:S01]  /*b290*/  FMUL.FTZ R63, R2.reuse, R127 ;  /* 0x0000007f023f7220 */ /* 0x040fe20000410000 */
[----:B------:R-:W5:Y:S01]  /*b2a0*/  MUFU.EX2 R107, R18 ;  /* 0x00000012006b7308 */ /* 0x000f620000000800 */
[----:B------:R-:W-:Y:S02]  /*b2b0*/  FADD.FTZ R69, R69, R4 ;  /* 0x0000000445457221 */ /* 0x000fe40000010000 */
[----:B------:R-:W-:Y:S01]  /*b2c0*/  FADD.FTZ R70, R75, R32 ;  /* 0x000000204b467221 */ /* 0x000fe20000010000 */
[----:B---3--:R-:W-:Y:S01]  /*b2d0*/  F2FP.PACK_AB R75, R95, R75 ;  /* 0x0000004b5f4b723e */ /* 0x008fe200000000ff */
[----:B------:R-:W-:Y:S01]  /*b2e0*/  FMUL.FTZ R4, R65, R156 ;  /* 0x0000009c41047220 */ /* 0x000fe20000410000 */
[----:B------:R-:W-:Y:S01]  /*b2f0*/  MOV R156, R37 ;  /* 0x00000025009c7202 */ /* 0x000fe20000000f00 */
[C---:B------:R-:W-:Y:S01]  /*b300*/  FMUL.FTZ R6, R3.reuse, R158 ;  /* 0x0000009e03067220 */ /* 0x040fe20000410000 */
[----:B------:R-:W3:Y:S01]  /*b310*/  LDSM.16.MT88.4 R36, [R229] ;  /* 0x00000000e524783b */ /* 0x000ee20000004200 */
[----:B------:R-:W-:Y:S01]  /*b320*/  FMUL.FTZ R7, R3, R159 ;  /* 0x0000009f03077220 */ /* 0x000fe20000410000 */
[----:B------:R-:W-:Y:S01]  /*b330*/  MOV R158, R52 ;  /* 0x00000034009e7202 */ /* 0x000fe20000000f00 */
[C---:B------:R-:W-:Y:S01]  /*b340*/  FMUL.FTZ R27, R2.reuse, R147 ;  /* 0x00000093021b7220 */ /* 0x040fe20000410000 */
[----:B------:R-:W-:Y:S01]  /*b350*/  MOV R147, R35 ;  /* 0x0000002300937202 */ /* 0x000fe20000000f00 */
[C---:B------:R-:W-:Y:S01]  /*b360*/  FMUL.FTZ R42, R2.reuse, R138 ;  /* 0x0000008a022a7220 */ /* 0x040fe20000410000 */
[----:B------:R-:W-:Y:S01]  /*b370*/  MUFU.EX2 R127, R87 ;  /* 0x00000057007f7308 */ /* 0x000fe20000000800 */
[C---:B------:R-:W-:Y:S01]  /*b380*/  FMUL.FTZ R43, R2.reuse, R139 ;  /* 0x0000008b022b7220 */ /* 0x040fe20000410000 */
[----:B------:R-:W-:Y:S01]  /*b390*/  MOV R139, R79 ;  /* 0x0000004f008b7202 */ /* 0x000fe20000000f00 */
[----:B------:R-:W-:Y:S01]  /*b3a0*/  FMUL.FTZ R46, R2, R134 ;  /* 0x00000086022e7220 */ /* 0x000fe20000410000 */
[----:B----4-:R-:W-:Y:S01]  /*b3b0*/  F2FP.PACK_AB R79, R106, R91 ;  /* 0x0000005b6a4f723e */ /* 0x010fe200000000ff */
[----:B------:R-:W-:Y:S01]  /*b3c0*/  FMUL.FTZ R47, R2, R135 ;  /* 0x00000087022f7220 */ /* 0x000fe20000410000 */
[----:B------:R-:W-:Y:S01]  /*b3d0*/  MOV R138, R50 ;  /* 0x00000032008a7202 */ /* 0x000fe20000000f00 */
[C---:B------:R-:W-:Y:S01]  /*b3e0*/  FMUL.FTZ R8, R0.reuse, R152 ;  /* 0x0000009800087220 */ /* 0x040fe20000410000 */
[----:B------:R-:W-:Y:S01]  /*b3f0*/  MOV R152, R111 ;  /* 0x0000006f00987202 */ /* 0x000fe20000000f00 */
[C---:B------:R-:W-:Y:S01]  /*b400*/  FMUL.FTZ R9, R0.reuse, R153 ;  /* 0x0000009900097220 */ /* 0x040fe20000410000 */
[----:B-----5:R-:W-:Y:S01]  /*b410*/  F2FP.PACK_AB R78, R107, R94 ;  /* 0x0000005e6b4e723e */ /* 0x020fe200000000ff */
[C---:B------:R-:W-:Y:S01]  /*b420*/  FMUL.FTZ R16, R65.reuse, R160 ;  /* 0x000000a041107220 */ /* 0x040fe20000410000 */
[----:B------:R-:W-:Y:S01]  /*b430*/  MUFU.EX2 R111, R80 ;  /* 0x00000050006f7308 */ /* 0x000fe20000000800 */
[----:B------:R-:W-:Y:S01]  /*b440*/  FMUL.FTZ R17, R65, R161 ;  /* 0x000000a141117220 */ /* 0x000fe20000410000 */
[----:B------:R-:W-:Y:S01]  /*b450*/  MOV R153, R110 ;  /* 0x0000006e00997202 */ /* 0x000fe20000000f00 */
[C---:B------:R-:W-:Y:S02]  /*b460*/  FMUL.FTZ R18, R3.reuse, R162 ;  /* 0x000000a203127220 */ /* 0x040fe40000410000 */
[----:B------:R-:W-:Y:S02]  /*b470*/  FMUL.FTZ R19, R3, R163 ;  /* 0x000000a303137220 */ /* 0x000fe40000410000 */
[C---:B------:R-:W-:Y:S01]  /*b480*/  FMUL.FTZ R25, R0.reuse, R145 ;  /* 0x0000009100197220 */ /* 0x040fe20000410000 */
[----:B------:R-:W-:Y:S01]  /*b490*/  MOV R145, R34 ;  /* 0x0000002200917202 */ /* 0x000fe20000000f00 */
[C---:B------:R-:W-:Y:S01]  /*b4a0*/  FMUL.FTZ R61, R0.reuse, R125 ;  /* 0x0000007d003d7220 */ /* 0x040fe20000410000 */
[----:B------:R-:W-:Y:S01]  /*b4b0*/  MUFU.EX2 R110, R101 ;  /* 0x00000065006e7308 */ /* 0x000fe20000000800 */
[C---:B------:R-:W-:Y:S01]  /*b4c0*/  FMUL.FTZ R32, R65.reuse, R168 ;  /* 0x000000a841207220 */ /* 0x040fe20000410000 */
[----:B------:R-:W-:Y:S01]  /*b4d0*/  LDSM.16.MT88.4 R160, [R225+0x3000] ;  /* 0x00300000e1a0783b */ /* 0x000fe20000004200 */
[----:B------:R-:W-:Y:S02]  /*b4e0*/  FMUL.FTZ R33, R65, R169 ;  /* 0x000000a941217220 */ /* 0x000fe40000410000 */
[C---:B------:R-:W-:Y:S02]  /*b4f0*/  FMUL.FTZ R34, R3.reuse, R170 ;  /* 0x000000aa03227220 */ /* 0x040fe40000410000 */
[C---:B------:R-:W-:Y:S02]  /*b500*/  FMUL.FTZ R35, R3.reuse, R171 ;  /* 0x000000ab03237220 */ /* 0x040fe40000410000 */
[C---:B------:R-:W-:Y:S01]  /*b510*/  FMUL.FTZ R60, R0.reuse, R124 ;  /* 0x0000007c003c7220 */ /* 0x040fe20000410000 */
[----:B------:R4:W-:Y:S01]  /*b520*/  MUFU.EX2 R125, R81 ;  /* 0x00000051007d7308 */ /* 0x0009e20000000800 */
[C---:B------:R-:W-:Y:S01]  /*b530*/  FMUL.FTZ R40, R0.reuse, R136 ;  /* 0x0000008800287220 */ /* 0x040fe20000410000 */
[----:B------:R-:W-:Y:S01]  /*b540*/  LDSM.16.MT88.4 R168, [R229+0x3000] ;  /* 0x00300000e5a8783b */ /* 0x000fe20000004200 */
[C---:B------:R-:W-:Y:S01]  /*b550*/  FMUL.FTZ R41, R0.reuse, R137 ;  /* 0x0000008900297220 */ /* 0x040fe20000410000 */
[----:B------:R-:W-:Y:S01]  /*b560*/  MOV R137, R64 ;  /* 0x0000004000897202 */ /* 0x000fe20000000f00 */
[C---:B------:R-:W-:Y:S02]  /*b570*/  FMUL.FTZ R45, R0.reuse, R133 ;  /* 0x00000085002d7220 */ /* 0x040fe40000410000 */
[C---:B------:R-:W-:Y:S02]  /*b580*/  FMUL.FTZ R44, R0.reuse, R132 ;  /* 0x00000084002c7220 */ /* 0x040fe40000410000 */
[C---:B------:R-:W-:Y:S01]  /*b590*/  FMUL.FTZ R57, R0.reuse, R129 ;  /* 0x0000008100397220 */ /* 0x040fe20000410000 */
[----:B------:R5:W-:Y:S01]  /*b5a0*/  MUFU.EX2 R101, R49 ;  /* 0x0000003100657308 */ /* 0x000be20000000800 */
[C---:B------:R-:W-:Y:S02]  /*b5b0*/  FMUL.FTZ R50, R3.reuse, R178 ;  /* 0x000000b203327220 */ /* 0x040fe40000410000 */
[C---:B------:R-:W-:Y:S02]  /*b5c0*/  FMUL.FTZ R51, R3.reuse, R179 ;  /* 0x000000b303337220 */ /* 0x040fe40000410000 */
[----:B------:R-:W-:Y:S02]  /*b5d0*/  FMUL.FTZ R56, R0, R128 ;  /* 0x0000008000387220 */ /* 0x000fe40000410000 */
[----:B------:R-:W-:Y:S02]  /*b5e0*/  FADD.FTZ R0, R66, R67 ;  /* 0x0000004342007221 */ /* 0x000fe40000010000 */
[----:B------:R-:W-:Y:S01]  /*b5f0*/  FMUL.FTZ R67, R3, R187 ;  /* 0x000000bb03437220 */ /* 0x000fe20000410000 */
[----:B------:R-:W-:Y:S01]  /*b600*/  MUFU.EX2 R124, R100 ;  /* 0x00000064007c7308 */ /* 0x000fe20000000800 */
[----:B------:R-:W-:Y:S01]  /*b610*/  FADD.FTZ R70, R95, R70 ;  /* 0x000000465f467221 */ /* 0x000fe20000010000 */
[----:B----4-:R-:W-:Y:S08]  /*b620*/  LDSM.16.MT88.4 R80, [R228] ;  /* 0x00000000e450783b */ /* 0x010ff00000004200 */
[----:B------:R4:W-:Y:S01]  /*b630*/  MUFU.EX2 R100, R48 ;  /* 0x0000003000647308 */ /* 0x0009e20000000800 */
[C---:B-----5:R-:W-:Y:S09]  /*b640*/  FMUL.FTZ R49, R65.reuse, R177 ;  /* 0x000000b141317220 */ /* 0x060ff20000410000 */
[----:B------:R-:W-:Y:S10]  /*b650*/  MUFU.EX2 R129, R86 ;  /* 0x0000005600817308 */ /* 0x000ff40000000800 */
[----:B------:R-:W-:Y:S01]  /*b660*/  MUFU.EX2 R133, R85 ;  /* 0x0000005500857308 */ /* 0x000fe20000000800 */
[----:B----4-:R-:W-:Y:S02]  /*b670*/  FMUL.FTZ R48, R65, R176 ;  /* 0x000000b041307220 */ /* 0x010fe40000410000 */
[----:B------:R-:W-:Y:S07]  /*b680*/  LDSM.16.MT88.4 R176, [R226+0x3000] ;  /* 0x00300000e2b0783b */ /* 0x000fee0000004200 */
[----:B------:R4:W-:Y:S10]  /*b690*/  MUFU.EX2 R136, R84 ;  /* 0x0000005400887308 */ /* 0x0009f40000000800 */
[----:B------:R-:W5:Y:S10]  /*b6a0*/  MUFU.EX2 R64, R194 ;  /* 0x000000c200407308 */ /* 0x000f740000000800 */
[----:B------:R-:W1:Y:S01]  /*b6b0*/  MUFU.EX2 R126, R97 ;  /* 0x00000061007e7308 */ /* 0x000e620000000800 */
[----:B----4-:R-:W-:Y:S09]  /*b6c0*/  LDSM.16.MT88.4 R84, [R225+0x800] ;  /* 0x00080000e154783b */ /* 0x010ff20000004200 */
[----:B------:R-:W-:Y:S01]  /*b6d0*/  MUFU.EX2 R97, R93 ;  /* 0x0000005d00617308 */ /* 0x000fe20000000800 */
[----:B-----5:R-:W-:Y:S04]  /*b6e0*/  FADD.FTZ R0, R64, R0 ;  /* 0x0000000040007221 */ /* 0x020fe80000010000 */
[----:B------:R-:W-:Y:S05]  /*b6f0*/  FADD.FTZ R0, R88, R0 ;  /* 0x0000000058007221 */ /* 0x000fea0000010000 */
[----:B------:R-:W-:Y:S01]  /*b700*/  MUFU.EX2 R131, R98 ;  /* 0x0000006200837308 */ /* 0x000fe20000000800 */
[----:B------:R-:W-:Y:S04]  /*b710*/  FADD.FTZ R0, R71, R0 ;  /* 0x0000000047007221 */ /* 0x000fe80000010000 */
[----:B------:R-:W-:Y:S05]  /*b720*/  FADD.FTZ R0, R204, R0 ;  /* 0x00000000cc007221 */ /* 0x000fea0000010000 */
[----:B------:R4:W-:Y:S01]  /*b730*/  MUFU.EX2 R98, R92 ;  /* 0x0000005c00627308 */ /* 0x0009e20000000800 */
[----:B------:R-:W-:Y:S04]  /*b740*/  FADD.FTZ R0, R203, R0 ;  /* 0x00000000cb007221 */ /* 0x000fe80000010000 */
[----:B------:R-:W-:Y:S05]  /*b750*/  FADD.FTZ R0, R202, R0 ;  /* 0x00000000ca007221 */ /* 0x000fea0000010000 */
[----:B------:R-:W-:Y:S10]  /*b760*/  MUFU.EX2 R132, R99 ;  /* 0x0000006300847308 */ /* 0x000ff40000000800 */
[----:B------:R5:W-:Y:S10]  /*b770*/  MUFU.EX2 R99, R89 ;  /* 0x0000005900637308 */ /* 0x000bf40000000800 */
[----:B------:R-:W1:Y:S10]  /*b780*/  MUFU.EX2 R96, R96 ;  /* 0x0000006000607308 */ /* 0x000e740000000800 */
[----:B------:R-:W-:Y:S10]  /*b790*/  MUFU.EX2 R248, R248 ;  /* 0x000000f800f87308 */ /* 0x000ff40000000800 */
[----:B------:R-:W-:Y:S01]  /*b7a0*/  MUFU.EX2 R134, R121 ;  /* 0x0000007900867308 */ /* 0x000fe20000000800 */
[----:B--2---:R-:W-:Y:S01]  /*b7b0*/  FFMA.FTZ R2, R2, R5, R77 ;  /* 0x0000000502027223 */ /* 0x004fe2000001004d */
[C---:B------:R-:W-:Y:S01]  /*b7c0*/  F2FP.PACK_AB R77, R90.reuse, R77 ;  /* 0x0000004d5a4d723e */ /* 0x040fe200000000ff */
[C---:B------:R-:W-:Y:S01]  /*b7d0*/  FMUL.FTZ R5, R65.reuse, R157 ;  /* 0x0000009d41057220 */ /* 0x040fe20000410000 */
[----:B------:R-:W-:Y:S01]  /*b7e0*/  MOV R157, R53 ;  /* 0x00000035009d7202 */ /* 0x000fe20000000f00 */
[----:B------:R-:W-:Y:S01]  /*b7f0*/  FADD.FTZ R2, R90, R2 ;  /* 0x000000025a027221 */ /* 0x000fe20000010000 */
[----:B------:R-:W2:Y:S04]  /*b800*/  LDSM.16.MT88.4 R52, [R226] ;  /* 0x00000000e234783b */ /* 0x000ea80000004200 */
[-C--:B-1----:R-:W-:Y:S01]  /*b810*/  HMMA.16816.F32 R4, R72, R20.reuse, R4 ;  /* 0x000000144804723c */ /* 0x082fe20000001804 */
[----:B------:R-:W-:Y:S07]  /*b820*/  MUFU.EX2 R135, R120 ;  /* 0x0000007800877308 */ /* 0x000fee0000000800 */
[C---:B------:R-:W-:Y:S03]  /*b830*/  HMMA.16816.F32 R8, R76.reuse, R20, R8 ;  /* 0x000000144c08723c */ /* 0x040fe60000001808 */
[----:B------:R-:W-:Y:S04]  /*b840*/  MUFU.EX2 R193, R113 ;  /* 0x0000007100c17308 */ /* 0x000fe80000000800 */
[C---:B------:R-:W-:Y:S01]  /*b850*/  FMUL.FTZ R20, R65.reuse, R164 ;  /* 0x000000a441147220 */ /* 0x040fe20000410000 */
[-C--:B------:R-:W-:Y:S04]  /*b860*/  HMMA.16816.F32 R12, R76, R22.reuse, R12 ;  /* 0x000000164c0c723c */ /* 0x080fe8000000180c */
[----:B------:R-:W-:Y:S01]  /*b870*/  FMUL.FTZ R21, R65, R165 ;  /* 0x000000a541157220 */ /* 0x000fe20000410000 */
[----:B------:R-:W-:Y:S03]  /*b880*/  MUFU.EX2 R120, R115 ;  /* 0x0000007300787308 */ /* 0x000fe60000000800 */
[C---:B------:R-:W-:Y:S07]  /*b890*/  HMMA.16816.F32 R16, R72.reuse, R22, R16 ;  /* 0x000000164810723c */ /* 0x040fee0000001810 */
[C---:B------:R-:W-:Y:S01]  /*b8a0*/  FMUL.FTZ R22, R3.reuse, R166 ;  /* 0x000000a603167220 */ /* 0x040fe20000410000 */
[----:B------:R-:W-:Y:S01]  /*b8b0*/  MUFU.EX2 R121, R114 ;  /* 0x0000007200797308 */ /* 0x000fe20000000800 */
[----:B------:R-:W-:Y:S07]  /*b8c0*/  FMUL.FTZ R23, R3, R167 ;  /* 0x000000a703177220 */ /* 0x000fee0000410000 */
[-C--:B---3--:R-:W-:Y:S02]  /*b8d0*/  HMMA.16816.F32 R20, R72, R36.reuse, R20 ;  /* 0x000000244814723c */ /* 0x088fe40000001814 */
[----:B------:R-:W-:Y:S06]  /*b8e0*/  MUFU.EX2 R113, R104 ;  /* 0x0000006800717308 */ /* 0x000fec0000000800 */
[C---:B------:R-:W-:Y:S04]  /*b8f0*/  HMMA.16816.F32 R24, R76.reuse, R36, R24 ;  /* 0x000000244c18723c */ /* 0x040fe80000001818 */
[----:B------:R-:W1:Y:S03]  /*b900*/  MUFU.EX2 R114, R105 ;  /* 0x0000006900727308 */ /* 0x000e660000000800 */
[C---:B------:R-:W-:Y:S01]  /*b910*/  FMUL.FTZ R36, R65.reuse, R172 ;  /* 0x000000ac41247220 */ /* 0x040fe20000410000 */
[-C--:B------:R-:W-:Y:S04]  /*b920*/  HMMA.16816.F32 R28, R76, R38.reuse, R28 ;  /* 0x000000264c1c723c */ /* 0x080fe8000000181c */
[----:B------:R-:W-:Y:S02]  /*b930*/  FMUL.FTZ R37, R65, R173 ;  /* 0x000000ad41257220 */ /* 0x000fe40000410000 */
[----:B------:R-:W-:Y:S02]  /*b940*/  MUFU.EX2 R105, R158 ;  /* 0x0000009e00697308 */ /* 0x000fe40000000800 */
[C---:B------:R-:W-:Y:S07]  /*b950*/  HMMA.16816.F32 R32, R72.reuse, R38, R32 ;  /* 0x000000264820723c */ /* 0x040fee0000001820 */
[C---:B------:R-:W-:Y:S01]  /*b960*/  FMUL.FTZ R38, R3.reuse, R174 ;  /* 0x000000ae03267220 */ /* 0x040fe20000410000 */
[----:B------:R-:W-:Y:S01]  /*b970*/  MUFU.EX2 R116, R108 ;  /* 0x0000006c00747308 */ /* 0x000fe20000000800 */
[----:B------:R-:W-:Y:S07]  /*b980*/  FMUL.FTZ R39, R3, R175 ;  /* 0x000000af03277220 */ /* 0x000fee0000410000 */
[-C--:B--2---:R-:W-:Y:S02]  /*b990*/  HMMA.16816.F32 R36, R72, R52.reuse, R36 ;  /* 0x000000344824723c */ /* 0x084fe40000001824 */
[----:B------:R-:W2:Y:S06]  /*b9a0*/  MUFU.EX2 R115, R109 ;  /* 0x0000006d00737308 */ /* 0x000eac0000000800 */
[C---:B------:R-:W-:Y:S04]  /*b9b0*/  HMMA.16816.F32 R40, R76.reuse, R52, R40 ;  /* 0x000000344c28723c */ /* 0x040fe80000001828 */
[----:B------:R-:W-:Y:S03]  /*b9c0*/  MUFU.EX2 R130, R102 ;  /* 0x0000006600827308 */ /* 0x000fe60000000800 */
        /* <DEDUP_REMOVED lines=8> */
[-C--:B------:R-:W-:Y:S02]  /*ba50*/  HMMA.16816.F32 R52, R72, R80.reuse, R52 ;  /* 0x000000504834723c */ /* 0x080fe40000001834 */
[----:B------:R-:W-:Y:S06]  /*ba60*/  MUFU.EX2 R217, R217 ;  /* 0x000000d900d97308 */ /* 0x000fec0000000800 */
[C---:B------:R-:W-:Y:S04]  /*ba70*/  HMMA.16816.F32 R56, R76.reuse, R80, R56 ;  /* 0x000000504c38723c */ /* 0x040fe80000001838 */
[----:B------:R-:W-:Y:S04]  /*ba80*/  MUFU.EX2 R219, R219 ;  /* 0x000000db00db7308 */ /* 0x000fe80000000800 */
[-C--:B------:R-:W-:Y:S06]  /*ba90*/  HMMA.16816.F32 R60, R76, R82.reuse, R60 ;  /* 0x000000524c3c723c */ /* 0x080fec000000183c */
[----:B------:R-:W-:Y:S01]  /*baa0*/  MUFU.EX2 R221, R221 ;  /* 0x000000dd00dd7308 */ /* 0x000fe20000000800 */
[----:B------:R-:W-:Y:S01]  /*bab0*/  F2FP.PACK_AB R76, R64, R66 ;  /* 0x00000042404c723e */ /* 0x000fe200000000ff */
[----:B------:R-:W-:Y:S01]  /*bac0*/  FMUL.FTZ R64, R65, R184 ;  /* 0x000000b841407220 */ /* 0x000fe20000410000 */
[----:B------:R-:W-:Y:S03]  /*bad0*/  F2FP.PACK_AB R78, R71, R88 ;  /* 0x00000058474e723e */ /* 0x000fe600000000ff */
[----:B------:R-:W-:Y:S01]  /*bae0*/  FMUL.FTZ R65, R65, R185 ;  /* 0x000000b941417220 */ /* 0x000fe20000410000 */
[----:B------:R-:W-:Y:S01]  /*baf0*/  F2FP.PACK_AB R77, R110, R112 ;  /* 0x000000706e4d723e */ /* 0x000fe200000000ff */
[----:B------:R-:W-:Y:S01]  /*bb00*/  FMUL.FTZ R66, R3, R186 ;  /* 0x000000ba03427220 */ /* 0x000fe20000410000 */
[----:B------:R-:W-:Y:S01]  /*bb10*/  F2FP.PACK_AB R79, R125, R124 ;  /* 0x0000007c7d4f723e */ /* 0x000fe200000000ff */
[----:B------:R-:W-:Y:S01]  /*bb20*/  FADD.FTZ R3, R94, R69 ;  /* 0x000000455e037221 */ /* 0x000fe20000010000 */
[----:B------:R-:W3:Y:S01]  /*bb30*/  MUFU.EX2 R184, R157 ;  /* 0x0000009d00b87308 */ /* 0x000ee20000000800 */
[----:B----4-:R-:W-:Y:S01]  /*bb40*/  LDSM.16.MT88.4 R92, [R226+0x1000] ;  /* 0x00100000e25c783b */ /* 0x010fe20000004200 */
[----:B------:R-:W-:Y:S02]  /*bb50*/  FADD.FTZ R69, R91, R2 ;  /* 0x000000025b457221 */ /* 0x000fe40000010000 */
[----:B------:R-:W-:Y:S04]  /*bb60*/  HMMA.16816.F32 R64, R72, R82, R64 ;  /* 0x000000524840723c */ /* 0x000fe80000001840 */
[----:B------:R-:W-:Y:S01]  /*bb70*/  FADD.FTZ R69, R106, R69 ;  /* 0x000000456a457221 */ /* 0x000fe20000010000 */
[----:B------:R-:W4:Y:S01]  /*bb80*/  LDSM.16.MT88.4 R80, [R229+0x800] ;  /* 0x00080000e550783b */ /* 0x000f220000004200 */
[----:B------:R-:W-:Y:S01]  /*bb90*/  MUFU.EX2 R186, R143 ;  /* 0x0000008f00ba7308 */ /* 0x000fe20000000800 */
[----:B------:R-:W-:Y:S01]  /*bba0*/  F2FP.PACK_AB R72, R101, R100 ;  /* 0x000000646548723e */ /* 0x000fe200000000ff */
[-C--:B------:R-:W-:Y:S05]  /*bbb0*/  HMMA.16816.F32 R4, R76, R84.reuse, R4 ;  /* 0x000000544c04723c */ /* 0x080fea0000001804 */
[----:B------:R-:W-:Y:S01]  /*bbc0*/  F2FP.PACK_AB R74, R126, R111 ;  /* 0x0000006f7e4a723e */ /* 0x000fe200000000ff */
[----:B-----5:R-:W5:Y:S01]  /*bbd0*/  LDSM.16.MT88.4 R88, [R226+0x800] ;  /* 0x00080000e258783b */ /* 0x020f620000004200 */
[----:B------:R-:W-:Y:S01]  /*bbe0*/  F2FP.PACK_AB R73, R97, R96 ;  /* 0x000000606149723e */ /* 0x000fe200000000ff */
[----:B------:R-:W-:Y:S01]  /*bbf0*/  MUFU.EX2 R196, R196 ;  /* 0x000000c400c47308 */ /* 0x000fe20000000800 */
[----:B------:R-:W-:Y:S03]  /*bc00*/  F2FP.PACK_AB R75, R99, R98 ;  /* 0x00000062634b723e */ /* 0x000fe600000000ff */
[----:B------:R-:W-:Y:S02]  /*bc10*/  FADD.FTZ R2, R201, R0 ;  /* 0x00000000c9027221 */ /* 0x000fe40000010000 */
[----:B------:R-:W-:Y:S02]  /*bc20*/  FADD.FTZ R0, R107, R3 ;  /* 0x000000036b007221 */ /* 0x000fe40000010000 */
[C---:B------:R-:W-:Y:S02]  /*bc30*/  HMMA.16816.F32 R8, R72.reuse, R84, R8 ;  /* 0x000000544808723c */ /* 0x040fe40000001808 */
[----:B------:R-:W-:Y:S02]  /*bc40*/  MUFU.EX2 R122, R122 ;  /* 0x0000007a007a7308 */ /* 0x000fe40000000800 */
[----:B------:R-:W-:Y:S02]  /*bc50*/  FADD.FTZ R3, R112, R70 ;  /* 0x0000004670037221 */ /* 0x000fe40000010000 */
[----:B------:R-:W-:Y:S02]  /*bc60*/  FADD.FTZ R70, R100, R0 ;  /* 0x0000000064467221 */ /* 0x000fe40000010000 */
[-C--:B------:R-:W-:Y:S04]  /*bc70*/  HMMA.16816.F32 R12, R72, R86.reuse, R12 ;  /* 0x00000056480c723c */ /* 0x080fe8000000180c */
[----:B------:R-:W-:Y:S01]  /*bc80*/  MUFU.EX2 R250, R250 ;  /* 0x000000fa00fa7308 */ /* 0x000fe20000000800 */
[----:B------:R-:W-:Y:S03]  /*bc90*/  FADD.FTZ R0, R200, R2 ;  /* 0x00000002c8007221 */ /* 0x000fe60000010000 */
[C---:B------:R-:W-:Y:S01]  /*bca0*/  HMMA.16816.F32 R16, R76.reuse, R86, R16 ;  /* 0x000000564c10723c */ /* 0x040fe20000001810 */
[----:B------:R-:W1:Y:S03]  /*bcb0*/  LDSM.16.MT88.4 R84, [R228+0x800] ;  /* 0x00080000e454783b */ /* 0x000e660000004200 */
[----:B------:R-:W-:Y:S02]  /*bcc0*/  FADD.FTZ R0, R199, R0 ;  /* 0x00000000c7007221 */ /* 0x000fe40000010000 */
[----:B------:R-:W-:Y:S02]  /*bcd0*/  MUFU.EX2 R252, R252 ;  /* 0x000000fc00fc7308 */ /* 0x000fe40000000800 */
[-C--:B----4-:R-:W-:Y:S04]  /*bce0*/  HMMA.16816.F32 R20, R76, R80.reuse, R20 ;  /* 0x000000504c14723c */ /* 0x090fe80000001814 */
[----:B------:R-:W-:Y:S04]  /*bcf0*/  FADD.FTZ R0, R198, R0 ;  /* 0x00000000c6007221 */ /* 0x000fe80000010000 */
        /* <DEDUP_REMOVED lines=9> */
[----:B------:R-:W4:Y:S03]  /*bd90*/  LDSM.16.MT88.4 R80, [R225+0x1000] ;  /* 0x00100000e150783b */ /* 0x000f260000004200 */
[----:B------:R-:W-:Y:S01]  /*bda0*/  FADD.FTZ R70, R97, R0 ;  /* 0x0000000061467221 */ /* 0x000fe20000010000 */
[----:B------:R-:W-:Y:S01]  /*bdb0*/  MUFU.EX2 R110, R156 ;  /* 0x0000009c006e7308 */ /* 0x000fe20000000800 */
[----:B------:R-:W-:Y:S02]  /*bdc0*/  FADD.FTZ R0, R209, R2 ;  /* 0x00000002d1007221 */ /* 0x000fe40000010000 */
[-C--:B-----5:R-:W-:Y:S04]  /*bdd0*/  HMMA.16816.F32 R36, R76, R88.reuse, R36 ;  /* 0x000000584c24723c */ /* 0x0a0fe80000001824 */
[----:B------:R-:W-:Y:S03]  /*bde0*/  FADD.FTZ R0, R212, R0 ;  /* 0x00000000d4007221 */ /* 0x000fe60000010000 */
[----:B------:R-:W-:Y:S01]  /*bdf0*/  MUFU.EX2 R251, R251 ;  /* 0x000000fb00fb7308 */ /* 0x000fe20000000800 */
[C---:B------:R-:W-:Y:S04]  /*be00*/  HMMA.16816.F32 R40, R72.reuse, R88, R40 ;  /* 0x000000584828723c */ /* 0x040fe80000001828 */
[----:B------:R-:W-:Y:S04]  /*be10*/  FADD.FTZ R0, R215, R0 ;  /* 0x00000000d7007221 */ /* 0x000fe80000010000 */
[-C--:B------:R-:W-:Y:S01]  /*be20*/  HMMA.16816.F32 R44, R72, R90.reuse, R44 ;  /* 0x0000005a482c723c */ /* 0x080fe2000000182c */
[----:B------:R-:W-:Y:S03]  /*be30*/  MUFU.EX2 R103, R151 ;  /* 0x0000009700677308 */ /* 0x000fe60000000800 */
[----:B------:R-:W-:Y:S02]  /*be40*/  FADD.FTZ R2, R214, R0 ;  /* 0x00000000d6027221 */ /* 0x000fe40000010000 */
[----:B------:R-:W-:Y:S02]  /*be50*/  FADD.FTZ R0, R124, R69 ;  /* 0x000000457c007221 */ /* 0x000fe40000010000 */
[C---:B------:R-:W-:Y:S01]  /*be60*/  HMMA.16816.F32 R48, R76.reuse, R90, R48 ;  /* 0x0000005a4c30723c */ /* 0x040fe20000001830 */
[----:B------:R-:W5:Y:S02]  /*be70*/  LDSM.16.MT88.4 R88, [R229+0x1000] ;  /* 0x00100000e558783b */ /* 0x000f640000004200 */
[----:B------:R-:W-:Y:S01]  /*be80*/  MUFU.EX2 R104, R150 ;  /* 0x0000009600687308 */ /* 0x000fe20000000800 */
[----:B------:R-:W-:Y:S02]  /*be90*/  FADD.FTZ R71, R125, R0 ;  /* 0x000000007d477221 */ /* 0x000fe40000010000 */
[----:B------:R-:W-:Y:S02]  /*bea0*/  FADD.FTZ R69, R111, R3 ;  /* 0x000000036f457221 */ /* 0x000fe40000010000 */
[-C--:B-1----:R-:W-:Y:S04]  /*beb0*/  HMMA.16816.F32 R52, R76, R84.reuse, R52 ;  /* 0x000000544c34723c */ /* 0x082fe80000001834 */
        /* <DEDUP_REMOVED lines=8> */
[----:B------:R-:W-:Y:S03]  /*bf40*/  FADD.FTZ R0, R210, R0 ;  /* 0x00000000d2007221 */ /* 0x000fe60000010000 */
[----:B------:R-:W-:Y:S01]  /*bf50*/  F2FP.PACK_AB R72, R203, R204 ;  /* 0x000000cccb48723e */ /* 0x000fe200000000ff */
[----:B------:R-:W-:Y:S01]  /*bf60*/  HMMA.16816.F32 R64, R76, R86, R64 ;  /* 0x000000564c40723c */ /* 0x000fe20000001840 */
[----:B------:R-:W1:Y:S01]  /*bf70*/  LDSM.16.MT88.4 R84, [R228+0x1000] ;  /* 0x00100000e454783b */ /* 0x000e620000004200 */
[----:B------:R-:W1:Y:S02]  /*bf80*/  MUFU.EX2 R96, R138 ;  /* 0x0000008a00607308 */ /* 0x000e640000000800 */
        /* <DEDUP_REMOVED lines=9> */
[-C--:B----4-:R-:W-:Y:S05]  /*c020*/  HMMA.16816.F32 R4, R72, R80.reuse, R4 ;  /* 0x000000504804723c */ /* 0x090fea0000001804 */
[----:B------:R-:W-:Y:S01]  /*c030*/  F2FP.PACK_AB R77, R114, R113 ;  /* 0x00000071724d723e */ /* 0x000fe200000000ff */
[----:B------:R-:W-:Y:S01]  /*c040*/  FADD.FTZ R3, R127, R0 ;  /* 0x000000007f037221 */ /* 0x000fe20000010000 */
[----:B--2---:R-:W-:Y:S01]  /*c050*/  F2FP.PACK_AB R79, R115, R116 ;  /* 0x00000074734f723e */ /* 0x004fe200000000ff */
[----:B------:R-:W-:Y:S01]  /*c060*/  MUFU.EX2 R108, R142 ;  /* 0x0000008e006c7308 */ /* 0x000fe20000000800 */
[----:B------:R-:W-:Y:S03]  /*c070*/  FADD.FTZ R0, R105, R2 ;  /* 0x0000000269007221 */ /* 0x000fe60000010000 */
[----:B------:R-:W-:Y:S02]  /*c080*/  FADD.FTZ R3, R129, R3 ;  /* 0x0000000381037221 */ /* 0x000fe40000010000 */
[C---:B------:R-:W-:Y:S04]  /*c090*/  HMMA.16816.F32 R8, R76.reuse, R80, R8 ;  /* 0x000000504c08723c */ /* 0x040fe80000001808 */
[C---:B---3--:R-:W-:Y:S01]  /*c0a0*/  FADD.FTZ R0, R184.reuse, R0 ;  /* 0x00000000b8007221 */ /* 0x048fe20000010000 */
[----:B------:R-:W-:Y:S01]  /*c0b0*/  F2FP.PACK_AB R184, R184, R105 ;  /* 0x00000069b8b8723e */ /* 0x000fe200000000ff */
[----:B------:R-:W2:Y:S01]  /*c0c0*/  MUFU.EX2 R107, R147 ;  /* 0x00000093006b7308 */ /* 0x000ea20000000800 */
[----:B------:R-:W-:Y:S01]  /*c0d0*/  FADD.FTZ R3, R133, R3 ;  /* 0x0000000385037221 */ /* 0x000fe20000010000 */
[-C--:B------:R-:W-:Y:S04]  /*c0e0*/  HMMA.16816.F32 R12, R76, R82.reuse, R12 ;  /* 0x000000524c0c723c */ /* 0x080fe8000000180c */
[----:B-1----:R-:W-:Y:S02]  /*c0f0*/  FADD.FTZ R0, R96, R0 ;  /* 0x0000000060007221 */ /* 0x002fe40000010000 */
[----:B------:R-:W-:Y:S02]  /*c100*/  FADD.FTZ R3, R136, R3 ;  /* 0x0000000388037221 */ /* 0x000fe40000010000 */
[C---:B------:R-:W-:Y:S01]  /*c110*/  HMMA.16816.F32 R16, R72.reuse, R82, R16 ;  /* 0x000000524810723c */ /* 0x040fe20000001810 */
[----:B------:R-:W1:Y:S01]  /*c120*/  LDSM.16.MT88.4 R80, [R225+0x1800] ;  /* 0x00180000e150783b */ /* 0x000e620000004200 */
[----:B------:R-:W-:Y:S02]  /*c130*/  MUFU.EX2 R106, R146 ;  /* 0x00000092006a7308 */ /* 0x000fe40000000800 */
[C---:B------:R-:W-:Y:S01]  /*c140*/  FADD.FTZ R0, R186.reuse, R0 ;  /* 0x00000000ba007221 */ /* 0x040fe20000010000 */
[----:B------:R-:W-:Y:S01]  /*c150*/  F2FP.PACK_AB R186, R186, R96 ;  /* 0x00000060baba723e */ /* 0x000fe200000000ff */
[----:B------:R-:W-:Y:S02]  /*c160*/  FADD.FTZ R3, R131, R3 ;  /* 0x0000000383037221 */ /* 0x000fe40000010000 */
[-C--:B-----5:R-:W-:Y:S04]  /*c170*/  HMMA.16816.F32 R20, R72, R88.reuse, R20 ;  /* 0x000000584814723c */ /* 0x0a0fe80000001814 */
[----:B------:R-:W3:Y:S01]  /*c180*/  MUFU.EX2 R102, R137 ;  /* 0x0000008900667308 */ /* 0x000ee20000000800 */
[----:B------:R-:W-:Y:S01]  /*c190*/  FADD.FTZ R3, R132, R3 ;  /* 0x0000000384037221 */ /* 0x000fe20000010000 */
[----:B--2---:R-:W-:Y:S01]  /*c1a0*/  F2FP.PACK_AB R185, R107, R108 ;  /* 0x0000006c6bb9723e */ /* 0x004fe200000000ff */
[----:B------:R-:W-:Y:S01]  /*c1b0*/  FADD.FTZ R2, R190, R69 ;  /* 0x00000045be027221 */ /* 0x000fe20000010000 */
[C---:B------:R-:W-:Y:S04]  /*c1c0*/  HMMA.16816.F32 R24, R76.reuse, R88, R24 ;  /* 0x000000584c18723c */ /* 0x040fe80000001818 */
[----:B------:R-:W-:Y:S02]  /*c1d0*/  FADD.FTZ R3, R130, R3 ;  /* 0x0000000382037221 */ /* 0x000fe40000010000 */
[----:B------:R-:W-:Y:S02]  /*c1e0*/  MUFU.EX2 R97, R145 ;  /* 0x0000009100617308 */ /* 0x000fe40000000800 */
[-C--:B------:R-:W-:Y:S04]  /*c1f0*/  HMMA.16816.F32 R28, R76, R90.reuse, R28 ;  /* 0x0000005a4c1c723c */ /* 0x080fe8000000181c */
[----:B------:R-:W-:Y:S04]  /*c200*/  FADD.FTZ R3, R128, R3 ;  /* 0x0000000380037221 */ /* 0x000fe80000010000 */
[C---:B------:R-:W-:Y:S01]  /*c210*/  HMMA.16816.F32 R32, R72.reuse, R90, R32 ;  /* 0x0000005a4820723c */ /* 0x040fe20000001820 */
[----:B------:R-:W2:Y:S01]  /*c220*/  LDSM.16.MT88.4 R88, [R229+0x1800] ;  /* 0x00180000e558783b */ /* 0x000ea20000004200 */
[----:B------:R-:W-:Y:S02]  /*c230*/  MUFU.EX2 R98, R140 ;  /* 0x0000008c00627308 */ /* 0x000fe40000000800 */
[----:B---3--:R-:W-:Y:S01]  /*c240*/  F2FP.PACK_AB R187, R102, R106 ;  /* 0x0000006a66bb723e */ /* 0x008fe200000000ff */
[----:B------:R-:W-:Y:S03]  /*c250*/  FADD.FTZ R3, R196, R3 ;  /* 0x00000003c4037221 */ /* 0x000fe60000010000 */
[-C--:B------:R-:W-:Y:S04]  /*c260*/  HMMA.16816.F32 R36, R72, R92.reuse, R36 ;  /* 0x0000005c4824723c */ /* 0x080fe80000001824 */
[----:B------:R-:W3:Y:S01]  /*c270*/  MUFU.EX2 R99, R141 ;  /* 0x0000008d00637308 */ /* 0x000ee20000000800 */
[----:B------:R-:W-:Y:S03]  /*c280*/  FADD.FTZ R3, R122, R3 ;  /* 0x000000037a037221 */ /* 0x000fe60000010000 */
[C---:B------:R-:W-:Y:S04]  /*c290*/  HMMA.16816.F32 R40, R76.reuse, R92, R40 ;  /* 0x0000005c4c28723c */ /* 0x040fe80000001828 */
[----:B------:R-:W-:Y:S04]  /*c2a0*/  FADD.FTZ R3, R120, R3 ;  /* 0x0000000378037221 */ /* 0x000fe80000010000 */
[-C--:B------:R-:W-:Y:S04]  /*c2b0*/  HMMA.16816.F32 R44, R76, R94.reuse, R44 ;  /* 0x0000005e4c2c723c */ /* 0x080fe8000000182c */
[----:B------:R-:W-:Y:S04]  /*c2c0*/  FADD.FTZ R3, R121, R3 ;  /* 0x0000000379037221 */ /* 0x000fe80000010000 */
[C---:B------:R-:W-:Y:S01]  /*c2d0*/  HMMA.16816.F32 R48, R72.reuse, R94, R48 ;  /* 0x0000005e4830723c */ /* 0x040fe20000001830 */
[----:B------:R-:W4:Y:S03]  /*c2e0*/  LDSM.16.MT88.4 R92, [R226+0x1800] ;  /* 0x00180000e25c783b */ /* 0x000f260000004200 */
[----:B---3--:R-:W-:Y:S01]  /*c2f0*/  F2FP.PACK_AB R124, R98, R99 ;  /* 0x00000063627c723e */ /* 0x008fe200000000ff */
[----:B------:R-:W-:Y:S03]  /*c300*/  FADD.FTZ R3, R220, R3 ;  /* 0x00000003dc037221 */ /* 0x000fe60000010000 */
[-C--:B------:R-:W-:Y:S04]  /*c310*/  HMMA.16816.F32 R52, R72, R84.reuse, R52 ;  /* 0x000000544834723c */ /* 0x080fe80000001834 */
[----:B------:R-:W-:Y:S04]  /*c320*/  FADD.FTZ R3, R248, R3 ;  /* 0x00000003f8037221 */ /* 0x000fe80000010000 */
[C---:B------:R-:W-:Y:S04]  /*c330*/  HMMA.16816.F32 R56, R76.reuse, R84, R56 ;  /* 0x000000544c38723c */ /* 0x040fe80000001838 */
[----:B------:R-:W-:Y:S04]  /*c340*/  FADD.FTZ R3, R249, R3 ;  /* 0x00000003f9037221 */ /* 0x000fe80000010000 */
[-C--:B------:R-:W-:Y:S04]  /*c350*/  HMMA.16816.F32 R60, R76, R86.reuse, R60 ;  /* 0x000000564c3c723c */ /* 0x080fe8000000183c */
[----:B------:R-:W-:Y:S03]  /*c360*/  FADD.FTZ R3, R251, R3 ;  /* 0x00000003fb037221 */ /* 0x000fe60000010000 */
[----:B------:R-:W-:Y:S01]  /*c370*/  F2FP.PACK_AB R76, R199, R200 ;  /* 0x000000c8c74c723e */ /* 0x000fe200000000ff */
[----:B------:R-:W-:Y:S01]  /*c380*/  HMMA.16816.F32 R64, R72, R86, R64 ;  /* 0x000000564840723c */ /* 0x000fe20000001840 */
[----:B------:R-:W3:Y:S03]  /*c390*/  LDSM.16.MT88.4 R84, [R228+0x1800] ;  /* 0x00180000e454783b */ /* 0x000ee60000004200 */
[----:B------:R-:W-:Y:S01]  /*c3a0*/  F2FP.PACK_AB R78, R197, R198 ;  /* 0x000000c6c54e723e */ /* 0x000fe200000000ff */
[----:B------:R-:W-:Y:S01]  /*c3b0*/  FADD.FTZ R3, R99, R3 ;  /* 0x0000000363037221 */ /* 0x000fe20000010000 */
[----:B------:R-:W-:Y:S02]  /*c3c0*/  F2FP.PACK_AB R77, R135, R134 ;  /* 0x00000086874d723e */ /* 0x000fe400000000ff */
[----:B------:R-:W-:Y:S04]  /*c3d0*/  F2FP.PACK_AB R79, R193, R192 ;  /* 0x000000c0c14f723e */ /* 0x000fe800000000ff */
        /* <DEDUP_REMOVED lines=29> */
[----:B------:R-:W-:Y:S01]  /*c5b0*/  F2FP.PACK_AB R78, R121, R120 ;  /* 0x00000078794e723e */ /* 0x000fe200000000ff */
[-C--:B-1----:R-:W-:Y:S05]  /*c5c0*/  HMMA.16816.F32 R4, R72, R80.reuse, R4 ;  /* 0x000000504804723c */ /* 0x082fea0000001804 */
[----:B------:R-:W-:Y:S02]  /*c5d0*/  F2FP.PACK_AB R77, R252, R250 ;  /* 0x000000fafc4d723e */ /* 0x000fe400000000ff */
[----:B------:R-:W-:Y:S02]  /*c5e0*/  F2FP.PACK_AB R79, R109, R110 ;  /* 0x0000006e6d4f723e */ /* 0x000fe400000000ff */
[----:B------:R-:W-:Y:S03]  /*c5f0*/  MOV R121, R118 ;  /* 0x0000007600797202 */ /* 0x000fe60000000f00 */
[----:B------:R-:W-:Y:S02]  /*c600*/  MOV R120, R119 ;  /* 0x0000007700787202 */ /* 0x000fe40000000f00 */
[C---:B------:R-:W-:Y:S04]  /*c610*/  HMMA.16816.F32 R8, R76.reuse, R80, R8 ;  /* 0x000000504c08723c */ /* 0x040fe80000001808 */
[----:B------:R-:W-:Y:S04]  /*c620*/  MOV R122, R117 ;  /* 0x00000075007a7202 */ /* 0x000fe80000000f00 */
        /* <DEDUP_REMOVED lines=26> */
[----:B------:R-:W-:Y:S07]  /*c7d0*/  F2FP.PACK_AB R75, R100, R101 ;  /* 0x00000065644b723e */ /* 0x000fee00000000ff */
[C---:B------:R-:W-:Y:S01]  /*c7e0*/  HMMA.16816.F32 R8, R72.reuse, R80, R8 ;  /* 0x000000504808723c */ /* 0x040fe20000001808 */
[----:B------:R-:W1:Y:S07]  /*c7f0*/  MUFU.EX2 R80, R153 ;  /* 0x0000009900507308 */ /* 0x000e6e0000000800 */
[-C--:B------:R-:W-:Y:S03]  /*c800*/  HMMA.16816.F32 R12, R72, R82.reuse, R12 ;  /* 0x00000052480c723c */ /* 0x080fe6000000180c */
[----:B------:R-:W-:Y:S05]  /*c810*/  MUFU.EX2 R81, R148 ;  /* 0x0000009400517308 */ /* 0x000fea0000000800 */
[C---:B------:R-:W-:Y:S05]  /*c820*/  HMMA.16816.F32 R16, R76.reuse, R82, R16 ;  /* 0x000000524c10723c */ /* 0x040fea0000001810 */
[----:B------:R-:W5:Y:S03]  /*c830*/  MUFU.EX2 R83, R144 ;  /* 0x0000009000537308 */ /* 0x000f660000000800 */
[-C--:B--2---:R-:W-:Y:S04]  /*c840*/  HMMA.16816.F32 R20, R76, R88.reuse, R20 ;  /* 0x000000584c14723c */ /* 0x084fe80000001814 */
[----:B-1----:R-:W-:Y:S03]  /*c850*/  F2FP.PACK_AB R127, R71, R80 ;  /* 0x00000050477f723e */ /* 0x002fe600000000ff */
[----:B------:R-:W1:Y:S01]  /*c860*/  MUFU.EX2 R82, R149 ;  /* 0x0000009500527308 */ /* 0x000e620000000800 */
[C---:B------:R-:W-:Y:S08]  /*c870*/  HMMA.16816.F32 R24, R72.reuse, R88, R24 ;  /* 0x000000584818723c */ /* 0x040ff00000001818 */
[-C--:B------:R-:W-:Y:S04]  /*c880*/  HMMA.16816.F32 R28, R72, R90.reuse, R28 ;  /* 0x0000005a481c723c */ /* 0x080fe8000000181c */
[----:B-----5:R-:W-:Y:S04]  /*c890*/  F2FP.PACK_AB R126, R83, R97 ;  /* 0x00000061537e723e */ /* 0x020fe800000000ff */
[C---:B------:R-:W-:Y:S04]  /*c8a0*/  HMMA.16816.F32 R32, R76.reuse, R90, R32 ;  /* 0x0000005a4c20723c */ /* 0x040fe80000001820 */
[----:B-1----:R-:W-:Y:S04]  /*c8b0*/  F2FP.PACK_AB R125, R81, R82 ;  /* 0x00000052517d723e */ /* 0x002fe800000000ff */
[-C--:B----4-:R-:W-:Y:S08]  /*c8c0*/  HMMA.16816.F32 R36, R76, R92.reuse, R36 ;  /* 0x0000005c4c24723c */ /* 0x090ff00000001824 */
[C---:B------:R-:W-:Y:S08]  /*c8d0*/  HMMA.16816.F32 R40, R72.reuse, R92, R40 ;  /* 0x0000005c4828723c */ /* 0x040ff00000001828 */
[-C--:B------:R-:W-:Y:S08]  /*c8e0*/  HMMA.16816.F32 R44, R72, R94.reuse, R44 ;  /* 0x0000005e482c723c */ /* 0x080ff0000000182c */
[C---:B------:R-:W-:Y:S08]  /*c8f0*/  HMMA.16816.F32 R48, R76.reuse, R94, R48 ;  /* 0x0000005e4c30723c */ /* 0x040ff00000001830 */
[-C--:B---3--:R-:W-:Y:S08]  /*c900*/  HMMA.16816.F32 R52, R76, R84.reuse, R52 ;  /* 0x000000544c34723c */ /* 0x088ff00000001834 */
[C---:B------:R-:W-:Y:S08]  /*c910*/  HMMA.16816.F32 R56, R72.reuse, R84, R56 ;  /* 0x000000544838723c */ /* 0x040ff00000001838 */
[-C--:B------:R-:W-:Y:S01]  /*c920*/  HMMA.16816.F32 R60, R72, R86.reuse, R60 ;  /* 0x00000056483c723c */ /* 0x080fe2000000183c */
[----:B------:R-:W2:Y:S04]  /*c930*/  LDL R72, [R1+0x8] ;  /* 0x0000080001487983 */ /* 0x000ea80000100800 */
[----:B------:R1:W-:Y:S03]  /*c940*/  STL [R1], R0 ;  /* 0x0000000001007387 */ /* 0x0003e60000100800 */
[----:B------:R-:W-:Y:S08]  /*c950*/  HMMA.16816.F32 R64, R76, R86, R64 ;  /* 0x000000564c40723c */ /* 0x000ff00000001840 */
[-C--:B------:R-:W-:Y:S01]  /*c960*/  HMMA.16816.F32 R156, R184, R160.reuse, R4 ;  /* 0x000000a0b89c723c */ /* 0x080fe20000001804 */
[----:B------:R-:W3:Y:S07]  /*c970*/  LDSM.16.MT88.4 R4, [R228+0x3000] ;  /* 0x00300000e404783b */ /* 0x000eee0000004200 */
[C---:B------:R-:W-:Y:S04]  /*c980*/  HMMA.16816.F32 R152, R124.reuse, R160, R8 ;  /* 0x000000a07c98723c */ /* 0x040fe80000001808 */
        /* <DEDUP_REMOVED lines=34> */
[-C--:B---3--:R-:W-:Y:S03]  /*cbb0*/  HMMA.16816.F32 R180, R184, R4.reuse, R52 ;  /* 0x00000004b8b4723c */ /* 0x088fe60000001834 */
        /* <DEDUP_REMOVED lines=20> */
[----:B------:R1:W-:Y:S03]  /*cd00*/  STL [R1+0xc], R2 ;  /* 0x00000c0201007387 */ /* 0x0003e60000100800 */
[----:B------:R-:W-:Y:S01]  /*cd10*/  FADD.FTZ R248, R102, R4 ;  /* 0x0000000466f87221 */ /* 0x000fe20000010000 */
[----:B------:R1:W-:Y:S01]  /*cd20*/  STL [R1+0x10], R0 ;  /* 0x0000100001007387 */ /* 0x0003e20000100800 */
[C---:B--2---:R-:W-:Y:S02]  /*cd30*/  ISETP.GT.AND P0, PT, R245.reuse, R72, PT ;  /* 0x00000048f500720c */ /* 0x044fe40003f04270 */
[----:B------:R-:W-:Y:S11]  /*cd40*/  IADD3 R245, R245, -0x1, RZ ;  /* 0xfffffffff5f57810 */ /* 0x000ff60007ffe0ff */
[----:B-1----:R-:W-:-:S05]  /*cd50*/  @P0 BRA `(.L_x_3259) ;  /* 0xffffac4000000947 */ /* 0x002fca000383ffff */
.L_x_3248:
[----:B-1----:R-:W2:Y:S02]  /*cd60*/  LDL R0, [R1+0x18] ;  /* 0x0000180001007983 */ /* 0x002ea40000100800 */
[----:B--2---:R-:W-:-:S13]  /*cd70*/  ISETP.GE.AND P0, PT, R245, R0, PT ;  /* 0x00000000f500720c */ /* 0x004fda0003f06270 */
[----:B------:R-:W-:Y:S05]  /*cd80*/  @!P0 BRA `(.L_x_3260) ;  /* 0x000043d000008947 */ /* 0x000fea0003800000 */
[----:B------:R-:W-:Y:S01]  /*cd90*/  IMAD.MOV.U32 R121, RZ, RZ, R118 ;  /* 0x000000ffff797224 */ /* 0x000fe200078e0076 */
[----:B------:R-:W-:Y:S01]  /*cda0*/  MOV R123, R68 ;  /* 0x00000044007b7202 */ /* 0x000fe20000000f00 */
[----:B------:R-:W-:Y:S01]  /*cdb0*/  IMAD.MOV.U32 R120, RZ, RZ, R119 ;  /* 0x000000ffff787224 */ /* 0x000fe200078e0077 */
[----:B------:R-:W-:Y:S02]  /*cdc0*/  MOV R122, R117 ;  /* 0x00000075007a7202 */ /* 0x000fe40000000f00 */
.L_x_3267:
        /* <DEDUP_REMOVED lines=41> */
.L_x_3308:
[-C--:B------:R-:W-:Y:S01]  /*d060*/  HMMA.16816.F32 R4, R112, R16.reuse, RZ ;  /* 0x000000107004723c */ /* 0x080fe200000018ff */
[----:B------:R-:W3:Y:S01]  /*d070*/  LDL R247, [R1+0x18] ;  /* 0x0000180001f77983 */ /* 0x000ee20000100800 */
[----:B------:R-:W-:Y:S03]  /*d080*/  BSSY B0, `(.L_x_3262) ;  /* 0x00000f9000007945 */ /* 0x000fe60003800000 */
[----:B------:R-:W4:Y:S03]  /*d090*/  SHFL.IDX PT, R84, R0, RZ, 0x181f ;  /* 0x00181fff00547589 */ /* 0x000f2600000e0000 */
[C---:B------:R-:W-:Y:S05]  /*d0a0*/  HMMA.16816.F32 R8, R108.reuse, R16, RZ ;  /* 0x000000106c08723c */ /* 0x040fea00000018ff */
[----:B------:R-:W5:Y:S03]  /*d0b0*/  SHFL.IDX PT, R2, R0, 0x1, 0x181f ;  /* 0x00381f0000027f89 */ /* 0x000f6600000e0000 */
[-C--:B------:R-:W-:Y:S05]  /*d0c0*/  HMMA.16816.F32 R12, R108, R18.reuse, RZ ;  /* 0x000000126c0c723c */ /* 0x080fea00000018ff */
[----:B------:R-:W-:Y:S03]  /*d0d0*/  SHFL.IDX PT, R3, R88, 0x1, 0x181f ;  /* 0x00381f0058037f89 */ /* 0x000fe600000e0000 */
[C---:B------:R-:W-:Y:S05]  /*d0e0*/  HMMA.16816.F32 R16, R112.reuse, R18, RZ ;  /* 0x000000127010723c */ /* 0x040fea00000018ff */
[----:B------:R-:W1:Y:S03]  /*d0f0*/  SHFL.IDX PT, R90, R0, 0x2, 0x181f ;  /* 0x00581f00005a7f89 */ /* 0x000e6600000e0000 */
[-C--:B------:R-:W-:Y:S05]  /*d100*/  HMMA.16816.F32 R20, R112, R32.reuse, RZ ;  /* 0x000000207014723c */ /* 0x080fea00000018ff */
[----:B------:R-:W-:Y:S03]  /*d110*/  SHFL.IDX PT, R86, R88, 0x2, 0x181f ;  /* 0x00581f0058567f89 */ /* 0x000fe600000e0000 */
        /* <DEDUP_REMOVED lines=11> */
[----:B------:R-:W1:Y:S03]  /*d1d0*/  SHFL.IDX PT, R93, R88, 0x4, 0x181f ;  /* 0x00981f00585d7f89 */ /* 0x000e6600000e0000 */
[C---:B------:R-:W-:Y:S05]  /*d1e0*/  HMMA.16816.F32 R48, R112.reuse, R50, RZ ;  /* 0x000000327030723c */ /* 0x040fea00000018ff */
[----:B------:R-:W1:Y:S03]  /*d1f0*/  SHFL.IDX PT, R101, R88, 0x5, 0x181f ;  /* 0x00b81f0058657f89 */ /* 0x000e6600000e0000 */
[-C--:B------:R-:W-:Y:S08]  /*d200*/  HMMA.16816.F32 R52, R112, R64.reuse, RZ ;  /* 0x000000407034723c */ /* 0x080ff000000018ff */
[C---:B------:R-:W-:Y:S08]  /*d210*/  HMMA.16816.F32 R56, R108.reuse, R64, RZ ;  /* 0x000000406c38723c */ /* 0x040ff000000018ff */
[-C--:B------:R-:W-:Y:S08]  /*d220*/  HMMA.16816.F32 R60, R108, R66.reuse, RZ ;  /* 0x000000426c3c723c */ /* 0x080ff000000018ff */
[C---:B------:R-:W-:Y:S08]  /*d230*/  HMMA.16816.F32 R64, R112.reuse, R66, RZ ;  /* 0x000000427040723c */ /* 0x040ff000000018ff */
[-C--:B------:R-:W-:Y:S08]  /*d240*/  HMMA.16816.F32 R68, R112, R80.reuse, RZ ;  /* 0x000000507044723c */ /* 0x080ff000000018ff */
[C---:B------:R-:W-:Y:S08]  /*d250*/  HMMA.16816.F32 R72, R108.reuse, R80, RZ ;  /* 0x000000506c48723c */ /* 0x040ff000000018ff */
[-C--:B------:R-:W-:Y:S08]  /*d260*/  HMMA.16816.F32 R76, R108, R82.reuse, RZ ;  /* 0x000000526c4c723c */ /* 0x080ff000000018ff */
[C---:B------:R-:W-:Y:S04]  /*d270*/  HMMA.16816.F32 R80, R112.reuse, R82, RZ ;  /* 0x000000527050723c */ /* 0x040fe800000018ff */
[-C--:B----4-:R-:W-:Y:S02]  /*d280*/  IADD3 R84, P2, R84, R104.reuse, RZ ;  /* 0x0000006854547210 */ /* 0x090fe40007f5e0ff */
[-C--:B-----5:R-:W-:Y:S02]  /*d290*/  IADD3 R2, P0, R2, R104.reuse, RZ ;  /* 0x0000006802027210 */ /* 0x0a0fe40007f1e0ff */
[-C--:B-1----:R-:W-:Y:S01]  /*d2a0*/  IADD3 R90, P6, R90, R104.reuse, RZ ;  /* 0x000000685a5a7210 */ /* 0x082fe20007fde0ff */
[--C-:B--2---:R-:W-:Y:S03]  /*d2b0*/  IMAD.X R85, R85, 0x1, R100.reuse, P2 ;  /* 0x0000000155557824 */ /* 0x104fe600010e0664 */
[--C-:B------:R-:W-:Y:S01]  /*d2c0*/  IMAD.X R3, R3, 0x1, R100.reuse, P0 ;  /* 0x0000000103037824 */ /* 0x100fe200000e0664 */
[-C--:B------:R-:W-:Y:S01]  /*d2d0*/  IADD3 R94, P5, R94, R104.reuse, RZ ;  /* 0x000000685e5e7210 */ /* 0x080fe20007fbe0ff */
[----:B------:R1:W-:Y:S01]  /*d2e0*/  LDGSTS.E.BYPASS.LTC128B.128 [R242+0x100], [R84.64], !P3 ;  /* 0x0010000054f27fae */ /* 0x0003e2000d901d48 */
[--C-:B------:R-:W-:Y:S01]  /*d2f0*/  IMAD.X R91, R86, 0x1, R100.reuse, P6 ;  /* 0x00000001565b7824 */ /* 0x100fe200030e0664 */
[-C--:B------:R-:W-:Y:S02]  /*d300*/  IADD3 R92, P4, R92, R104.reuse, RZ ;  /* 0x000000685c5c7210 */ /* 0x080fe40007f9e0ff */
[--C-:B------:R-:W-:Y:S01]  /*d310*/  IMAD.X R95, R89, 0x1, R100.reuse, P5 ;  /* 0x00000001595f7824 */ /* 0x100fe200028e0664 */
[-C--:B------:R-:W-:Y:S02]  /*d320*/  IADD3 R102, P2, R102, R104.reuse, RZ ;  /* 0x0000006866667210 */ /* 0x080fe40007f5e0ff */
[----:B------:R-:W-:Y:S01]  /*d330*/  IADD3 R104, P0, R0, R104, RZ ;  /* 0x0000006800687210 */ /* 0x000fe20007f1e0ff */
[----:B------:R2:W-:Y:S01]  /*d340*/  LDGSTS.E.BYPASS.LTC128B.128 [R242+0x900], [R2.64], !P3 ;  /* 0x0090000002f27fae */ /* 0x0005e2000d901d48 */
[--C-:B------:R-:W-:Y:S02]  /*d350*/  IMAD.X R93, R93, 0x1, R100.reuse, P4 ;  /* 0x000000015d5d7824 */ /* 0x100fe400020e0664 */
[--C-:B------:R-:W-:Y:S05]  /*d360*/  IMAD.X R103, R101, 0x1, R100.reuse, P2 ;  /* 0x0000000165677824 */ /* 0x100fea00010e0664 */
[----:B------:R4:W-:Y:S08]  /*d370*/  LDGSTS.E.BYPASS.LTC128B.128 [R242+0x1100], [R90.64], !P3 ;  /* 0x011000005af27fae */ /* 0x0009f0000d901d48 */
[----:B------:R5:W-:Y:S01]  /*d380*/  LDGSTS.E.BYPASS.LTC128B.128 [R242+0x1900], [R94.64], !P3 ;  /* 0x019000005ef27fae */ /* 0x000be2000d901d48 */
[-C--:B-1----:R-:W-:Y:S07]  /*d390*/  HMMA.16816.F32 R84, R112, R96.reuse, RZ ;  /* 0x000000607054723c */ /* 0x082fee00000018ff */
[----:B------:R4:W1:Y:S08]  /*d3a0*/  SHFL.IDX PT, R0, R88, 0x6, 0x181f ;  /* 0x00d81f0058007f89 */ /* 0x00087000000e0000 */
[----:B------:R5:W-:Y:S08]  /*d3b0*/  LDGSTS.E.BYPASS.LTC128B.128 [R242+0x2100], [R92.64], !P3 ;  /* 0x021000005cf27fae */ /* 0x000bf0000d901d48 */
[----:B------:R2:W-:Y:S01]  /*d3c0*/  LDGSTS.E.BYPASS.LTC128B.128 [R242+0x2900], [R102.64], !P3 ;  /* 0x0290000066f27fae */ /* 0x0005e2000d901d48 */
[C---:B----4-:R-:W-:Y:S02]  /*d3d0*/  HMMA.16816.F32 R88, R108.reuse, R96, RZ ;  /* 0x000000606c58723c */ /* 0x050fe400000018ff */
[----:B-1----:R-:W-:Y:S05]  /*d3e0*/  IMAD.X R105, R0, 0x1, R100, P0 ;  /* 0x0000000100697824 */ /* 0x002fea00000e0664 */
[----:B------:R1:W-:Y:S01]  /*d3f0*/  LDGSTS.E.BYPASS.LTC128B.128 [R242+0x3100], [R104.64], !P3 ;  /* 0x0310000068f27fae */ /* 0x0003e2000d901d48 */
[-C--:B-----5:R-:W-:Y:S07]  /*d400*/  HMMA.16816.F32 R92, R108, R98.reuse, RZ ;  /* 0x000000626c5c723c */ /* 0x0a0fee00000018ff */
[----:B------:R-:W0:Y:S01]  /*d410*/  LDGDEPBAR ;  /* 0x00000000000079af */ /* 0x000e220000000000 */
[C---:B------:R-:W-:Y:S08]  /*d420*/  HMMA.16816.F32 R96, R112.reuse, R98, RZ ;  /* 0x000000627060723c */ /* 0x040ff000000018ff */
[-C--:B--2---:R-:W-:Y:S08]  /*d430*/  HMMA.16816.F32 R100, R112, R116.reuse, RZ ;  /* 0x000000747064723c */ /* 0x084ff000000018ff */
[C---:B-1----:R-:W-:Y:S08]  /*d440*/  HMMA.16816.F32 R104, R108.reuse, R116, RZ ;  /* 0x000000746c68723c */ /* 0x042ff000000018ff */
[-C--:B------:R-:W-:Y:S08]  /*d450*/  HMMA.16816.F32 R108, R108, R118.reuse, RZ ;  /* 0x000000766c6c723c */ /* 0x080ff000000018ff */
[----:B------:R-:W-:Y:S01]  /*d460*/  HMMA.16816.F32 R112, R112, R118, RZ ;  /* 0x000000767070723c */ /* 0x000fe200000018ff */
[----:B------:R-:W-:Y:S07]  /*d470*/  LDSM.16.M88.4 R116, [R232] ;  /* 0x00000000e874783b */ /* 0x000fee0000000200 */
[-C--:B------:R-:W-:Y:S08]  /*d480*/  HMMA.16816.F32 R4, R188, R192.reuse, R4 ;  /* 0x000000c0bc04723c */ /* 0x080ff00000001804 */
[C---:B------:R-:W-:Y:S08]  /*d490*/  HMMA.16816.F32 R8, R196.reuse, R192, R8 ;  /* 0x000000c0c408723c */ /* 0x040ff00000001808 */
[-C--:B------:R-:W-:Y:S03]  /*d4a0*/  HMMA.16816.F32 R12, R196, R194.reuse, R12 ;  /* 0x000000c2c40c723c */ /* 0x080fe6000000180c */
[----:B---3--:R-:W-:Y:S05]  /*d4b0*/  ISETP.GT.AND P0, PT, R245, R247, PT ;  /* 0x000000f7f500720c */ /* 0x008fea0003f04270 */
        /* <DEDUP_REMOVED lines=72> */
[C---:B---3--:R-:W-:Y:S01]  /*d940*/  HMMA.16816.F32 R8, R196.reuse, R208, R8 ;  /* 0x000000d0c408723c */ /* 0x048fe20000001808 */
[----:B------:R-:W-:Y:S07]  /*d950*/  BAR.SYNC.DEFER_BLOCKING 0x0 ;  /* 0x0000000000007b1d */ /* 0x000fee0000010000 */
        /* <DEDUP_REMOVED lines=67> */
.L_x_3309:
        /* <DEDUP_REMOVED lines=34> */
.L_x_3310:
[----:B--2-4-:R-:W-:Y:S04]  /*dfb0*/  IADD3 R2, P0, R116, R119, RZ ;  /* 0x0000007774027210 */ /* 0x014fe80007f1e0ff */
[----:B-1----:R-:W-:Y:S05]  /*dfc0*/  IADD3.X R3, R0, R117, RZ, P0, !PT ;  /* 0x0000007500037210 */ /* 0x002fea00007fe4ff */
[----:B------:R-:W-:Y:S01]  /*dfd0*/  @!PT LDS RZ, [RZ] ;  /* 0x00000000fffff984 */ /* 0x000fe20000000800 */
[----:B------:R-:W-:Y:S01]  /*dfe0*/  @!PT LDS RZ, [RZ] ;  /* 0x00000000fffff984 */ /* 0x000fe20000000800 */
[----:B------:R-:W-:Y:S01]  /*dff0*/  @!PT LDS RZ, [RZ] ;  /* 0x00000000fffff984 */ /* 0x000fe20000000800 */
[----:B------:R1:W-:Y:S04]  /*e000*/  LDGSTS.E.BYPASS.LTC128B.128 [R242+0x6900], [R2.64], !P3 ;  /* 0x0690000002f27fae */ /* 0x0003e8000d901d48 */
.L_x_3263:
[----:B------:R-:W-:Y:S05]  /*e010*/  BSYNC B0 ;  /* 0x0000000000007941 */ /* 0x000fea0003800000 */
.L_x_3262:
        /* <DEDUP_REMOVED lines=115> */
[----:B-1----:R-:W-:Y:S02]  /*e750*/  FMNMX.FTZ R116, R116, R0, !PT ;  /* 0x0000000074747209 */ /* 0x002fe40007810000 */
[----:B------:R-:W1:Y:S04]  /*e760*/  SHFL.BFLY PT, R0, R118, 0x2, 0x1f ;  /* 0x0c401f0076007f89 */ /* 0x000e6800000e0000 */
[----:B------:R-:W2:Y:S01]  /*e770*/  SHFL.BFLY PT, R119, R116, 0x1, 0x1f ;  /* 0x0c201f0074777f89 */ /* 0x000ea200000e0000 */
[----:B-1----:R-:W-:Y:S02]  /*e780*/  FMNMX.FTZ R118, R118, R0, !PT ;  /* 0x0000000076767209 */ /* 0x002fe40007810000 */
[----:B--2---:R-:W-:Y:S03]  /*e790*/  FMNMX.FTZ R119, R116, R119, !PT ;  /* 0x0000007774777209 */ /* 0x004fe60007810000 */
[----:B------:R-:W1:Y:S04]  /*e7a0*/  SHFL.BFLY PT, R0, R118, 0x1, 0x1f ;  /* 0x0c201f0076007f89 */ /* 0x000e6800000e0000 */
[----:B------:R-:W2:Y:S01]  /*e7b0*/  SHFL.BFLY PT, R116, R188, 0x2, 0x1f ;  /* 0x0c401f00bc747f89 */ /* 0x000ea200000e0000 */
[----:B-1----:R-:W-:Y:S03]  /*e7c0*/  FMNMX.FTZ R118, R118, R0, !PT ;  /* 0x0000000076767209 */ /* 0x002fe60007810000 */
[----:B------:R-:W1:Y:S01]  /*e7d0*/  SHFL.BFLY PT, R0, R117, 0x2, 0x1f ;  /* 0x0c401f0075007f89 */ /* 0x000e6200000e0000 */
[----:B--2---:R-:W-:Y:S02]  /*e7e0*/  FMNMX.FTZ R116, R188, R116, !PT ;  /* 0x00000074bc747209 */ /* 0x004fe40007810000 */
[----:B-1----:R-:W-:Y:S05]  /*e7f0*/  FMNMX.FTZ R117, R117, R0, !PT ;  /* 0x0000000075757209 */ /* 0x002fea0007810000 */
[----:B------:R-:W1:Y:S02]  /*e800*/  SHFL.BFLY PT, R0, R117, 0x1, 0x1f ;  /* 0x0c201f0075007f89 */ /* 0x000e6400000e0000 */
[----:B-1----:R-:W-:Y:S02]  /*e810*/  FMNMX.FTZ R117, R117, R0, !PT ;  /* 0x0000000075757209 */ /* 0x002fe40007810000 */
[----:B------:R1:W2:Y:S04]  /*e820*/  SHFL.BFLY PT, R0, R116, 0x1, 0x1f ;  /* 0x0c201f0074007f89 */ /* 0x0002a800000e0000 */
.L_x_3311:
[----:B------:R-:W3:Y:S01]  /*e830*/  LDL.LU R188, [R1] ;  /* 0x0000000001bc7983 */ /* 0x000ee20000300800 */
[C---:B------:R-:W-:Y:S01]  /*e840*/  FMUL.FTZ R2, R119.reuse, c[0x0][0x2d0] ;  /* 0x0000b40077027a20 */ /* 0x040fe20000410000 */
[----:B-12---:R-:W-:Y:S01]  /*e850*/  FMNMX.FTZ R116, R0, R116, !PT ;  /* 0x0000007400747209 */ /* 0x006fe20007810000 */
[----:B------:R-:W-:Y:S01]  /*e860*/  FADD.FTZ R0, -R119, R120 ;  /* 0x0000007877007221 */ /* 0x000fe20000010100 */
[----:B------:R-:W-:Y:S01]  /*e870*/  WARPSYNC 0xffffffff ;  /* 0xffffffff00007948 */ /* 0x000fe20003800000 */
        /* <DEDUP_REMOVED lines=35> */
[----:B------:R-:W-:Y:S04]  /*eab0*/  FMUL.FTZ R2, R118, c[0x0][0x2d0] ;  /* 0x0000b40076027a20 */ /* 0x000fe80000410000 */
[--C-:B------:R-:W-:Y:S02]  /*eac0*/  FFMA.FTZ R20, R18, c[0x0][0x2d0], -R2.reuse ;  /* 0x0000b40012147a23 */ /* 0x100fe40000010802 */
[--C-:B------:R-:W-:Y:S01]  /*ead0*/  FFMA.FTZ R52, R115, c[0x0][0x2d0], -R2.reuse ;  /* 0x0000b40073347a23 */ /* 0x100fe20000010802 */
[----:B------:R-:W-:Y:S01]  /*eae0*/  MUFU.EX2 R205, R205 ;  /* 0x000000cd00cd7308 */ /* 0x000fe20000000800 */
[--C-:B------:R-:W-:Y:S02]  /*eaf0*/  FFMA.FTZ R19, R19, c[0x0][0x2d0], -R2.reuse ;  /* 0x0000b40013137a23 */ /* 0x100fe40000010802 */
[--C-:B------:R-:W-:Y:S01]  /*eb00*/  FFMA.FTZ R112, R22, c[0x0][0x2d0], -R2.reuse ;  /* 0x0000b40016707a23 */ /* 0x100fe20000010802 */
[----:B------:R-:W-:Y:S01]  /*eb10*/  MOV R22, R3 ;  /* 0x0000000300167202 */ /* 0x000fe20000000f00 */
        /* <DEDUP_REMOVED lines=26> */
[----:B------:R-:W2:Y:S10]  /*ecc0*/  MUFU.EX2 R7, R7 ;  /* 0x0000000700077308 */ /* 0x000eb40000000800 */
        /* <DEDUP_REMOVED lines=25> */
[C---:B-1----:R-:W-:Y:S01]  /*ee60*/  F2FP.PACK_AB R68, R5.reuse, R4 ;  /* 0x000000040544723e */ /* 0x042fe200000000ff */
[----:B------:R-:W-:Y:S01]  /*ee70*/  FFMA.FTZ R188, R54, c[0x0][0x2d0], -R2 ;  /* 0x0000b40036bc7a23 */ /* 0x000fe20000010802 */
[----:B------:R-:W-:Y:S01]  /*ee80*/  MOV R54, R197 ;  /* 0x000000c500367202 */ /* 0x000fe20000000f00 */
[----:B------:R-:W-:Y:S01]  /*ee90*/  FADD.FTZ R32, R5, R0 ;  /* 0x0000000005207221 */ /* 0x000fe20000010000 */
[----:B--2---:R-:W-:Y:S01]  /*eea0*/  F2FP.PACK_AB R69, R7, R6 ;  /* 0x000000060745723e */ /* 0x004fe200000000ff */
[----:B------:R-:W-:Y:S02]  /*eeb0*/  FADD.FTZ R0, -R118, R121 ;  /* 0x0000007976007221 */ /* 0x000fe40000010100 */
[--C-:B------:R-:W-:Y:S01]  /*eec0*/  FFMA.FTZ R121, R55, c[0x0][0x2d0], -R2.reuse ;  /* 0x0000b40037797a23 */ /* 0x100fe20000010802 */
[----:B------:R-:W-:Y:S01]  /*eed0*/  MUFU.EX2 R188, R188 ;  /* 0x000000bc00bc7308 */ /* 0x000fe20000000800 */
[----:B------:R-:W-:Y:S02]  /*eee0*/  FFMA.FTZ R197, R67, c[0x0][0x2d0], -R2 ;  /* 0x0000b40043c57a23 */ /* 0x000fe40000010802 */
[----:B------:R-:W-:Y:S02]  /*eef0*/  FMUL.FTZ R2, R117, c[0x0][0x2d0] ;  /* 0x0000b40075027a20 */ /* 0x000fe40000410000 */
[----:B------:R-:W-:Y:S02]  /*ef00*/  FADD.FTZ R5, R120, R32 ;  /* 0x0000002078057221 */ /* 0x000fe40000010000 */
[--C-:B------:R-:W-:Y:S02]  /*ef10*/  FFMA.FTZ R18, R12, c[0x0][0x2d0], -R2.reuse ;  /* 0x0000b4000c127a23 */ /* 0x100fe40000010802 */
[----:B------:R-:W2:Y:S01]  /*ef20*/  LDL.LU R12, [R1+0xc] ;  /* 0x00000c00010c7983 */ /* 0x000ea20000300800 */
[C---:B------:R-:W-:Y:S01]  /*ef30*/  FADD.FTZ R64, R70.reuse, R5 ;  /* 0x0000000546407221 */ /* 0x040fe20000010000 */
[----:B------:R-:W-:Y:S01]  /*ef40*/  F2FP.PACK_AB R70, R70, R120 ;  /* 0x000000784646723e */ /* 0x000fe200000000ff */
[----:B------:R-:W-:Y:S01]  /*ef50*/  FMUL.FTZ R0, R0, c[0x0][0x2d0] ;  /* 0x0000b40000007a20 */ /* 0x000fe20000410000 */
[----:B------:R-:W3:Y:S01]  /*ef60*/  LDL.LU R5, [R1+0x10] ;  /* 0x0000100001057983 */ /* 0x000ee20000300800 */
        /* <DEDUP_REMOVED lines=22> */
[----:B-1----:R-:W-:Y:S02]  /*f0d0*/  FFMA.FTZ R0, R3, R248, R6 ;  /* 0x000000f803007223 */ /* 0x002fe40000010006 */
[----:B------:R-:W-:Y:S02]  /*f0e0*/  FFMA.FTZ R96, R40, c[0x0][0x2d0], -R2 ;  /* 0x0000b40028607a23 */ /* 0x000fe40000010802 */
[----:B------:R-:W-:Y:S01]  /*f0f0*/  FADD.FTZ R33, R7, R0 ;  /* 0x0000000007217221 */ /* 0x000fe20000010000 */
[----:B------:R-:W-:Y:S01]  /*f100*/  MUFU.EX2 R120, R98 ;  /* 0x0000006200787308 */ /* 0x000fe20000000800 */
[----:B------:R-:W-:Y:S02]  /*f110*/  FADD.FTZ R0, -R117, R122 ;  /* 0x0000007a75007221 */ /* 0x000fe40000010100 */
[--C-:B------:R-:W-:Y:S02]  /*f120*/  FFMA.FTZ R122, R76, c[0x0][0x2d0], -R2.reuse ;  /* 0x0000b4004c7a7a23 */ /* 0x100fe40000010802 */
[----:B------:R-:W-:Y:S02]  /*f130*/  FMUL.FTZ R0, R0, c[0x0][0x2d0] ;  /* 0x0000b40000007a20 */ /* 0x000fe40000410000 */
        /* <DEDUP_REMOVED lines=9> */
[----:B------:R-:W-:Y:S02]  /*f1d0*/  FMUL.FTZ R4, R116, c[0x0][0x2d0] ;  /* 0x0000b40074047a20 */ /* 0x000fe40000410000 */
[----:B------:R-:W-:Y:S02]  /*f1e0*/  FMUL.FTZ R32, R65, R168 ;  /* 0x000000a841207220 */ /* 0x000fe40000410000 */
[--C-:B------:R-:W-:Y:S02]  /*f1f0*/  FFMA.FTZ R89, R27, c[0x0][0x2d0], -R4.reuse ;  /* 0x0000b4001b597a23 */ /* 0x100fe40000010804 */
[--C-:B------:R-:W-:Y:S02]  /*f200*/  FFMA.FTZ R37, R74, c[0x0][0x2d0], -R4.reuse ;  /* 0x0000b4004a257a23 */ /* 0x100fe40000010804 */
[--C-:B------:R-:W-:Y:S01]  /*f210*/  FFMA.FTZ R78, R78, c[0x0][0x2d0], -R4.reuse ;  /* 0x0000b4004e4e7a23 */ /* 0x100fe20000010804 */
[----:B------:R1:W4:Y:S01]  /*f220*/  MUFU.EX2 R2, R0 ;  /* 0x0000000000027308 */ /* 0x0003220000000800 */
        /* <DEDUP_REMOVED lines=14> */
[----:B-1----:R-:W-:Y:S02]  /*f310*/  FADD.FTZ R0, -R116, R123 ;  /* 0x0000007b74007221 */ /* 0x002fe40000010100 */
[----:B----4-:R-:W-:Y:S01]  /*f320*/  FMUL.FTZ R29, R2, R141 ;  /* 0x0000008d021d7220 */ /* 0x010fe20000410000 */
[----:B------:R-:W-:Y:S01]  /*f330*/  MOV R141, R71 ;  /* 0x00000047008d7202 */ /* 0x000fe20000000f00 */
[----:B------:R-:W-:Y:S01]  /*f340*/  FMUL.FTZ R0, R0, c[0x0][0x2d0] ;  /* 0x0000b40000007a20 */ /* 0x000fe20000410000 */
[----:B------:R-:W1:Y:S01]  /*f350*/  MUFU.EX2 R71, R20 ;  /* 0x0000001400477308 */ /* 0x000e620000000800 */
[--C-:B------:R-:W-:Y:S02]  /*f360*/  FFMA.FTZ R7, R14, c[0x0][0x2d0], -R4.reuse ;  /* 0x0000b4000e077a23 */ /* 0x100fe40000010804 */
[--C-:B------:R-:W-:Y:S02]  /*f370*/  FFMA.FTZ R6, R15, c[0x0][0x2d0], -R4.reuse ;  /* 0x0000b4000f067a23 */ /* 0x100fe40000010804 */
[--C-:B------:R-:W-:Y:S02]  /*f380*/  FFMA.FTZ R67, R30, c[0x0][0x2d0], -R4.reuse ;  /* 0x0000b4001e437a23 */ /* 0x100fe40000010804 */
[--C-:B------:R-:W-:Y:S02]  /*f390*/  FFMA.FTZ R66, R31, c[0x0][0x2d0], -R4.reuse ;  /* 0x0000b4001f427a23 */ /* 0x100fe40000010804 */
[--C-:B------:R-:W-:Y:S01]  /*f3a0*/  FFMA.FTZ R104, R42, c[0x0][0x2d0], -R4.reuse ;  /* 0x0000b4002a687a23 */ /* 0x100fe20000010804 */
[----:B------:R-:W4:Y:S01]  /*f3b0*/  MUFU.EX2 R0, R0 ;  /* 0x0000000000007308 */ /* 0x000f220000000800 */
[--C-:B------:R-:W-:Y:S02]  /*f3c0*/  FFMA.FTZ R105, R43, c[0x0][0x2d0], -R4.reuse ;  /* 0x0000b4002b697a23 */ /* 0x100fe40000010804 */
[--C-:B------:R-:W-:Y:S01]  /*f3d0*/  FFMA.FTZ R108, R46, c[0x0][0x2d0], -R4.reuse ;  /* 0x0000b4002e6c7a23 */ /* 0x100fe20000010804 */
[----:B-----5:R-:W-:Y:S01]  /*f3e0*/  F2FP.PACK_AB R74, R107, R94 ;  /* 0x0000005e6b4a723e */ /* 0x020fe200000000ff */
[--C-:B------:R-:W-:Y:S02]  /*f3f0*/  FFMA.FTZ R109, R47, c[0x0][0x2d0], -R4.reuse ;  /* 0x0000b4002f6d7a23 */ /* 0x100fe40000010804 */
[--C-:B------:R-:W-:Y:S02]  /*f400*/  FFMA.FTZ R220, R58, c[0x0][0x2d0], -R4.reuse ;  /* 0x0000b4003adc7a23 */ /* 0x100fe40000010804 */
[--C-:B------:R-:W-:Y:S01]  /*f410*/  FFMA.FTZ R222, R59, c[0x0][0x2d0], -R4.reuse ;  /* 0x0000b4003bde7a23 */ /* 0x100fe20000010804 */
[----:B------:R-:W-:Y:S01]  /*f420*/  MUFU.EX2 R73, R10 ;  /* 0x0000000a00497308 */ /* 0x000fe20000000800 */
[--C-:B------:R-:W-:Y:S02]  /*f430*/  FFMA.FTZ R123, R62, c[0x0][0x2d0], -R4.reuse ;  /* 0x0000b4003e7b7a23 */ /* 0x100fe40000010804 */
[--C-:B------:R-:W-:Y:S02]  /*f440*/  FFMA.FTZ R248, R63, c[0x0][0x2d0], -R4.reuse ;  /* 0x0000b4003ff87a23 */ /* 0x100fe40000010804 */
[----:B------:R-:W-:Y:S02]  /*f450*/  FFMA.FTZ R95, R95, c[0x0][0x2d0], -R4 ;  /* 0x0000b4005f5f7a23 */ /* 0x000fe40000010804 */
[C---:B------:R-:W-:Y:S01]  /*f460*/  FMUL.FTZ R28, R2.reuse, R140 ;  /* 0x0000008c021c7220 */ /* 0x040fe20000410000 */
[----:B------:R-:W-:Y:S01]  /*f470*/  MOV R140, R23 ;  /* 0x00000017008c7202 */ /* 0x000fe20000000f00 */
[----:B-1----:R-:W-:Y:S01]  /*f480*/  FADD.FTZ R88, R71, R33 ;  /* 0x0000002147587221 */ /* 0x002fe20000010000 */
[----:B------:R1:W-:Y:S01]  /*f490*/  MUFU.EX2 R93, R7 ;  /* 0x00000007005d7308 */ /* 0x0003e20000000800 */
[C---:B------:R-:W-:Y:S01]  /*f4a0*/  FMUL.FTZ R9, R2.reuse, R153 ;  /* 0x0000009902097220 */ /* 0x040fe20000410000 */
[----:B------:R-:W-:Y:S01]  /*f4b0*/  MOV R153, R53 ;  /* 0x0000003500997202 */ /* 0x000fe20000000f00 */
[----:B------:R-:W-:Y:S01]  /*f4c0*/  FMUL.FTZ R25, R2, R145 ;  /* 0x0000009102197220 */ /* 0x000fe20000410000 */
[----:B------:R-:W-:Y:S01]  /*f4d0*/  MOV R145, R76 ;  /* 0x0000004c00917202 */ /* 0x000fe20000000f00 */
[C---:B----4-:R-:W-:Y:S01]  /*f4e0*/  FMUL.FTZ R42, R0.reuse, R138 ;  /* 0x0000008a002a7220 */ /* 0x050fe20000410000 */
[----:B------:R-:W-:Y:S01]  /*f4f0*/  MOV R138, R51 ;  /* 0x00000033008a7202 */ /* 0x000fe20000000f00 */
[C---:B------:R-:W-:Y:S01]  /*f500*/  FMUL.FTZ R11, R0.reuse, R155 ;  /* 0x0000009b000b7220 */ /* 0x040fe20000410000 */
[----:B------:R-:W-:Y:S01]  /*f510*/  MOV R51, R22 ;  /* 0x0000001600337202 */ /* 0x000fe20000000f00 */
[----:B------:R-:W-:Y:S01]  /*f520*/  FMUL.FTZ R15, R0, R151 ;  /* 0x00000097000f7220 */ /* 0x000fe20000410000 */
[----:B------:R-:W-:Y:S01]  /*f530*/  MOV R155, R95 ;  /* 0x0000005f009b7202 */ /* 0x000fe20000000f00 */
[----:B------:R-:W4:Y:S01]  /*f540*/  MUFU.EX2 R106, R6 ;  /* 0x00000006006a7308 */ /* 0x000f220000000800 */
[----:B------:R-:W-:Y:S01]  /*f550*/  MOV R151, R91 ;  /* 0x0000005b00977202 */ /* 0x000fe20000000f00 */
[C---:B------:R-:W-:Y:S02]  /*f560*/  FMUL.FTZ R41, R2.reuse, R137 ;  /* 0x0000008902297220 */ /* 0x040fe40000410000 */
[C---:B------:R-:W-:Y:S02]  /*f570*/  FMUL.FTZ R56, R2.reuse, R128 ;  /* 0x0000008002387220 */ /* 0x040fe40000410000 */
[C---:B------:R-:W-:Y:S02]  /*f580*/  FMUL.FTZ R57, R2.reuse, R129 ;  /* 0x0000008102397220 */ /* 0x040fe40000410000 */
[C---:B------:R-:W-:Y:S02]  /*f590*/  FMUL.FTZ R60, R2.reuse, R124 ;  /* 0x0000007c023c7220 */ /* 0x040fe40000410000 */
[----:B------:R-:W5:Y:S01]  /*f5a0*/  MUFU.EX2 R95, R19 ;  /* 0x00000013005f7308 */ /* 0x000f620000000800 */
[C---:B------:R-:W-:Y:S02]  /*f5b0*/  FMUL.FTZ R61, R2.reuse, R125 ;  /* 0x0000007d023d7220 */ /* 0x040fe40000410000 */
[C---:B-1----:R-:W-:Y:S01]  /*f5c0*/  FMUL.FTZ R7, R3.reuse, R159 ;  /* 0x0000009f03077220 */ /* 0x042fe20000410000 */
[----:B------:R-:W-:Y:S01]  /*f5d0*/  MOV R159, R37 ;  /* 0x00000025009f7202 */ /* 0x000fe20000000f00 */
[C---:B------:R-:W-:Y:S01]  /*f5e0*/  FMUL.FTZ R8, R2.reuse, R152 ;  /* 0x0000009802087220 */ /* 0x040fe20000410000 */
[----:B------:R-:W-:Y:S01]  /*f5f0*/  MOV R152, R111 ;  /* 0x0000006f00987202 */ /* 0x000fe20000000f00 */
[C---:B------:R-:W-:Y:S01]  /*f600*/  FMUL.FTZ R13, R2.reuse, R149 ;  /* 0x00000095020d7220 */ /* 0x040fe20000410000 */
[----:B------:R-:W-:Y:S01]  /*f610*/  MOV R111, R36 ;  /* 0x00000024006f7202 */ /* 0x000fe20000000f00 */
[C---:B------:R-:W-:Y:S01]  /*f620*/  FMUL.FTZ R24, R2.reuse, R144 ;  /* 0x0000009002187220 */ /* 0x040fe20000410000 */
[----:B------:R1:W1:Y:S01]  /*f630*/  MUFU.EX2 R91, R16 ;  /* 0x00000010005b7308 */ /* 0x0002620000000800 */
[C---:B------:R-:W-:Y:S01]  /*f640*/  FMUL.FTZ R40, R2.reuse, R136 ;  /* 0x0000008802287220 */ /* 0x040fe20000410000 */
[----:B------:R-:W-:Y:S01]  /*f650*/  MOV R149, R86 ;  /* 0x0000005600957202 */ /* 0x000fe20000000f00 */
[----:B------:R-:W-:Y:S01]  /*f660*/  FMUL.FTZ R44, R2, R132 ;  /* 0x00000084022c7220 */ /* 0x000fe20000410000 */
[----:B----4-:R-:W-:Y:S01]  /*f670*/  F2FP.PACK_AB R75, R106, R93 ;  /* 0x0000005d6a4b723e */ /* 0x010fe200000000ff */
[----:B------:R-:W-:Y:S01]  /*f680*/  FMUL.FTZ R6, R3, R158 ;  /* 0x0000009e03067220 */ /* 0x000fe20000410000 */
[----:B------:R-:W-:Y:S01]  /*f690*/  MOV R144, R87 ;  /* 0x0000005700907202 */ /* 0x000fe20000000f00 */
[----:B------:R-:W-:Y:S01]  /*f6a0*/  FMUL.FTZ R45, R2, R133 ;  /* 0x00000085022d7220 */ /* 0x000fe20000410000 */
[----:B------:R-:W-:Y:S01]  /*f6b0*/  MOV R158, R84 ;  /* 0x00000054009e7202 */ /* 0x000fe20000000f00 */
[C---:B------:R-:W-:Y:S01]  /*f6c0*/  FMUL.FTZ R31, R0.reuse, R143 ;  /* 0x0000008f001f7220 */ /* 0x040fe20000410000 */
[----:B------:R-:W-:Y:S01]  /*f6d0*/  MOV R143, R38 ;  /* 0x00000026008f7202 */ /* 0x000fe20000000f00 */
[C---:B------:R-:W-:Y:S01]  /*f6e0*/  FMUL.FTZ R10, R0.reuse, R154 ;  /* 0x0000009a000a7220 */ /* 0x040fe20000410000 */
[----:B------:R-:W-:Y:S01]  /*f6f0*/  MOV R154, R52 ;  /* 0x00000034009a7202 */ /* 0x000fe20000000f00 */
[C---:B------:R-:W-:Y:S01]  /*f700*/  FMUL.FTZ R14, R0.reuse, R150 ;  /* 0x00000096000e7220 */ /* 0x040fe20000410000 */
[----:B-----5:R-:W-:Y:S01]  /*f710*/  F2FP.PACK_AB R71, R95, R71 ;  /* 0x000000475f47723e */ /* 0x020fe200000000ff */
[C---:B------:R-:W-:Y:S01]  /*f720*/  FMUL.FTZ R18, R3.reuse, R162 ;  /* 0x000000a203127220 */ /* 0x040fe20000410000 */
[----:B------:R-:W-:Y:S01]  /*f730*/  MOV R150, R55 ;  /* 0x0000003700967202 */ /* 0x000fe20000000f00 */
[----:B------:R-:W-:Y:S01]  /*f740*/  FMUL.FTZ R19, R3, R163 ;  /* 0x000000a303137220 */ /* 0x000fe20000410000 */
[----:B------:R4:W-:Y:S01]  /*f750*/  MUFU.EX2 R125, R49 ;  /* 0x00000031007d7308 */ /* 0x0009e20000000800 */
[C---:B------:R-:W-:Y:S01]  /*f760*/  FMUL.FTZ R17, R65.reuse, R161 ;  /* 0x000000a141117220 */ /* 0x040fe20000410000 */
[----:B------:R-:W-:Y:S01]  /*f770*/  MOV R161, R51 ;  /* 0x0000003300a17202 */ /* 0x000fe20000000f00 */
[C---:B------:R-:W-:Y:S01]  /*f780*/  FMUL.FTZ R26, R0.reuse, R146 ;  /* 0x00000092001a7220 */ /* 0x040fe20000410000 */
[----:B------:R-:W-:Y:S01]  /*f790*/  MOV R146, R34 ;  /* 0x0000002200927202 */ /* 0x000fe20000000f00 */
[C---:B------:R-:W-:Y:S01]  /*f7a0*/  FMUL.FTZ R27, R0.reuse, R147 ;  /* 0x00000093001b7220 */ /* 0x040fe20000410000 */
[----:B------:R-:W-:Y:S01]  /*f7b0*/  MOV R147, R35 ;  /* 0x0000002300937202 */ /* 0x000fe20000000f00 */
[C---:B-1----:R-:W-:Y:S01]  /*f7c0*/  FMUL.FTZ R16, R65.reuse, R160 ;  /* 0x000000a041107220 */ /* 0x042fe20000410000 */
[----:B------:R-:W-:Y:S01]  /*f7d0*/  MOV R160, R54 ;  /* 0x0000003600a07202 */ /* 0x000fe20000000f00 */
[C---:B------:R-:W-:Y:S01]  /*f7e0*/  FMUL.FTZ R30, R0.reuse, R142 ;  /* 0x0000008e001e7220 */ /* 0x040fe20000410000 */
[----:B------:R-:W-:Y:S01]  /*f7f0*/  LDSM.16.MT88.4 R52, [R226] ;  /* 0x00000000e234783b */ /* 0x000fe20000004200 */
[----:B------:R-:W-:Y:S01]  /*f800*/  FMUL.FTZ R33, R65, R169 ;  /* 0x000000a941217220 */ /* 0x000fe20000410000 */
[----:B------:R-:W-:Y:S01]  /*f810*/  MUFU.EX2 R124, R100 ;  /* 0x00000064007c7308 */ /* 0x000fe20000000800 */
[C---:B------:R-:W-:Y:S01]  /*f820*/  FMUL.FTZ R34, R3.reuse, R170 ;  /* 0x000000aa03227220 */ /* 0x040fe20000410000 */
[----:B------:R-:W-:Y:S01]  /*f830*/  MOV R142, R50 ;  /* 0x00000032008e7202 */ /* 0x000fe20000000f00 */
[----:B------:R-:W-:Y:S02]  /*f840*/  FMUL.FTZ R35, R3, R171 ;  /* 0x000000ab03237220 */ /* 0x000fe40000410000 */
[C---:B------:R-:W-:Y:S01]  /*f850*/  FMUL.FTZ R43, R0.reuse, R139 ;  /* 0x0000008b002b7220 */ /* 0x040fe20000410000 */
[----:B------:R-:W-:Y:S01]  /*f860*/  MOV R139, R85 ;  /* 0x00000055008b7202 */ /* 0x000fe20000000f00 */
[C---:B------:R-:W-:Y:S01]  /*f870*/  FMUL.FTZ R47, R0.reuse, R135 ;  /* 0x00000087002f7220 */ /* 0x040fe20000410000 */
[----:B------:R-:W-:Y:S01]  /*f880*/  LDSM.16.MT88.4 R168, [R229+0x3000] ;  /* 0x00300000e5a8783b */ /* 0x000fe20000004200 */
[C---:B------:R-:W-:Y:S01]  /*f890*/  FMUL.FTZ R59, R0.reuse, R131 ;  /* 0x00000083003b7220 */ /* 0x040fe20000410000 */
[----:B------:R1:W-:Y:S01]  /*f8a0*/  MUFU.EX2 R100, R48 ;  /* 0x0000003000647308 */ /* 0x0003e20000000800 */
[C---:B------:R-:W-:Y:S02]  /*f8b0*/  FMUL.FTZ R46, R0.reuse, R134 ;  /* 0x00000086002e7220 */ /* 0x040fe40000410000 */
[----:B----4-:R-:W-:Y:S02]  /*f8c0*/  FMUL.FTZ R49, R65, R177 ;  /* 0x000000b141317220 */ /* 0x010fe40000410000 */
[C---:B------:R-:W-:Y:S02]  /*f8d0*/  FMUL.FTZ R50, R3.reuse, R178 ;  /* 0x000000b203327220 */ /* 0x040fe40000410000 */
[----:B------:R-:W-:Y:S02]  /*f8e0*/  FMUL.FTZ R51, R3, R179 ;  /* 0x000000b303337220 */ /* 0x000fe40000410000 */
[C---:B------:R-:W-:Y:S01]  /*f8f0*/  FMUL.FTZ R58, R0.reuse, R130 ;  /* 0x00000082003a7220 */ /* 0x040fe20000410000 */
[----:B------:R-:W-:Y:S01]  /*f900*/  MUFU.EX2 R131, R82 ;  /* 0x0000005200837308 */ /* 0x000fe20000000800 */
[C---:B------:R-:W-:Y:S02]  /*f910*/  FMUL.FTZ R62, R0.reuse, R126 ;  /* 0x0000007e003e7220 */ /* 0x040fe40000410000 */
[----:B------:R-:W-:Y:S07]  /*f920*/  FMUL.FTZ R63, R0, R127 ;  /* 0x0000007f003f7220 */ /* 0x000fee0000410000 */
[----:B------:R-:W-:Y:S01]  /*f930*/  MUFU.EX2 R135, R81 ;  /* 0x0000005100877308 */ /* 0x000fe20000000800 */
[----:B-1----:R-:W-:Y:S02]  /*f940*/  FMUL.FTZ R48, R65, R176 ;  /* 0x000000b041307220 */ /* 0x002fe40000410000 */
[----:B------:R-:W-:Y:S07]  /*f950*/  LDSM.16.MT88.4 R176, [R226+0x3000] ;  /* 0x00300000e2b0783b */ /* 0x000fee0000004200 */
[----:B------:R-:W-:Y:S10]  /*f960*/  MUFU.EX2 R137, R80 ;  /* 0x0000005000897308 */ /* 0x000ff40000000800 */
[----:B------:R-:W-:Y:S10]  /*f970*/  MUFU.EX2 R110, R101 ;  /* 0x00000065006e7308 */ /* 0x000ff40000000800 */
[----:B------:R1:W-:Y:S10]  /*f980*/  MUFU.EX2 R101, R83 ;  /* 0x0000005300657308 */ /* 0x0003f40000000800 */
[----:B------:R-:W4:Y:S10]  /*f990*/  MUFU.EX2 R85, R196 ;  /* 0x000000c400557308 */ /* 0x000f340000000800 */
[----:B------:R-:W-:Y:S01]  /*f9a0*/  MUFU.EX2 R86, R193 ;  /* 0x000000c100567308 */ /* 0x000fe20000000800 */
[----:B-1----:R-:W-:Y:S09]  /*f9b0*/  LDSM.16.MT88.4 R80, [R225+0x800] ;  /* 0x00080000e150783b */ /* 0x002ff20000004200 */
[----:B------:R-:W-:Y:S10]  /*f9c0*/  MUFU.EX2 R193, R113 ;  /* 0x0000007100c17308 */ /* 0x000ff40000000800 */
[----:B------:R1:W-:Y:S01]  /*f9d0*/  MUFU.EX2 R98, R67 ;  /* 0x0000004300627308 */ /* 0x0003e20000000800 */
[C---:B--2---:R-:W-:Y:S01]  /*f9e0*/  FFMA.FTZ R4, R2.reuse, R12, R72 ;  /* 0x0000000c02047223 */ /* 0x044fe20000010048 */
[C---:B------:R-:W-:Y:S01]  /*f9f0*/  F2FP.PACK_AB R72, R21.reuse, R72 ;  /* 0x000000481548723e */ /* 0x040fe200000000ff */
[----:B------:R-:W-:Y:S01]  /*fa00*/  FMUL.FTZ R12, R2, R148 ;  /* 0x00000094020c7220 */ /* 0x000fe20000410000 */
[----:B------:R-:W-:Y:S01]  /*fa10*/  MOV R148, R39 ;  /* 0x0000002700947202 */ /* 0x000fe20000000f00 */
[----:B------:R-:W-:Y:S01]  /*fa20*/  FADD.FTZ R90, R21, R4 ;  /* 0x00000004155a7221 */ /* 0x000fe20000010000 */
[----:B------:R-:W-:Y:S01]  /*fa30*/  LDSM.16.MT88.4 R36, [R229] ;  /* 0x00000000e524783b */ /* 0x000fe20000004200 */
[----:B---3--:R-:W-:Y:S01]  /*fa40*/  FFMA.FTZ R2, R0, R5, R73 ;  /* 0x0000000500027223 */ /* 0x008fe20000010049 */
[----:B------:R-:W-:Y:S01]  /*fa50*/  F2FP.PACK_AB R73, R91, R73 ;  /* 0x000000495b49723e */ /* 0x000fe200000000ff */
[C---:B------:R-:W-:Y:S01]  /*fa60*/  FMUL.FTZ R4, R65.reuse, R156 ;  /* 0x0000009c41047220 */ /* 0x040fe20000410000 */
[----:B------:R-:W-:Y:S01]  /*fa70*/  MOV R156, R79 ;  /* 0x0000004f009c7202 */ /* 0x000fe20000000f00 */
[----:B------:R-:W-:Y:S01]  /*fa80*/  FMUL.FTZ R5, R65, R157 ;  /* 0x0000009d41057220 */ /* 0x000fe20000410000 */
[----:B------:R-:W-:Y:S01]  /*fa90*/  MOV R157, R78 ;  /* 0x0000004e009d7202 */ /* 0x000fe20000000f00 */
[----:B------:R2:W-:Y:S01]  /*faa0*/  MUFU.EX2 R113, R66 ;  /* 0x0000004200717308 */ /* 0x0005e20000000800 */
[----:B------:R-:W3:Y:S01]  /*fab0*/  LDSM.16.MT88.4 R20, [R225] ;  /* 0x00000000e114783b */ /* 0x000ee20000004200 */
[----:B----4-:R-:W-:Y:S02]  /*fac0*/  FADD.FTZ R0, R85, R64 ;  /* 0x0000004055007221 */ /* 0x010fe40000010000 */
[----:B------:R-:W-:Y:S02]  /*fad0*/  FADD.FTZ R2, R91, R2 ;  /* 0x000000025b027221 */ /* 0x000fe40000010000 */
[----:B------:R-:W-:Y:S02]  /*fae0*/  FMUL.FTZ R64, R65, R184 ;  /* 0x000000b841407220 */ /* 0x000fe40000410000 */
[----:B------:R-:W-:Y:S01]  /*faf0*/  FADD.FTZ R93, R93, R2 ;  /* 0x000000025d5d7221 */ /* 0x000fe20000010000 */
[----:B------:R-:W4:Y:S01]  /*fb00*/  LDSM.16.MT88.4 R76, [R228] ;  /* 0x00000000e44c783b */ /* 0x000f220000004200 */
[----:B------:R-:W5:Y:S01]  /*fb10*/  MUFU.EX2 R84, R195 ;  /* 0x000000c300547308 */ /* 0x000f620000000800 */
[C---:B-1----:R-:W-:Y:S02]  /*fb20*/  FMUL.FTZ R67, R3.reuse, R187 ;  /* 0x000000bb03437220 */ /* 0x042fe40000410000 */
[----:B------:R-:W-:Y:S07]  /*fb30*/  FADD.FTZ R93, R106, R93 ;  /* 0x0000005d6a5d7221 */ /* 0x000fee0000010000 */
[----:B------:R-:W1:Y:S01]  /*fb40*/  MUFU.EX2 R87, R194 ;  /* 0x000000c200577308 */ /* 0x000e620000000800 */
[----:B--2---:R-:W-:Y:S09]  /*fb50*/  FMUL.FTZ R66, R3, R186 ;  /* 0x000000ba03427220 */ /* 0x004ff20000410000 */
[----:B------:R-:W-:Y:S01]  /*fb60*/  MUFU.EX2 R184, R160 ;  /* 0x000000a000b87308 */ /* 0x000fe20000000800 */
[----:B-----5:R-:W-:Y:S09]  /*fb70*/  FADD.FTZ R0, R84, R0 ;  /* 0x0000000054007221 */ /* 0x020ff20000010000 */
[----:B------:R-:W-:Y:S01]  /*fb80*/  MUFU.EX2 R126, R97 ;  /* 0x00000061007e7308 */ /* 0x000fe20000000800 */
[-C--:B---3--:R-:W-:Y:S05]  /*fb90*/  HMMA.16816.F32 R4, R68, R20.reuse, R4 ;  /* 0x000000144404723c */ /* 0x088fea0000001804 */
[----:B-1----:R-:W-:Y:S03]  /*fba0*/  FADD.FTZ R0, R87, R0 ;  /* 0x0000000057007221 */ /* 0x002fe60000010000 */
[C---:B------:R-:W-:Y:S01]  /*fbb0*/  HMMA.16816.F32 R8, R72.reuse, R20, R8 ;  /* 0x000000144808723c */ /* 0x040fe20000001808 */
[----:B------:R-:W-:Y:S03]  /*fbc0*/  MUFU.EX2 R97, R89 ;  /* 0x0000005900617308 */ /* 0x000fe60000000800 */
[----:B------:R-:W-:Y:S03]  /*fbd0*/  FADD.FTZ R0, R86, R0 ;  /* 0x0000000056007221 */ /* 0x000fe60000010000 */
[C---:B------:R-:W-:Y:S01]  /*fbe0*/  FMUL.FTZ R20, R65.reuse, R164 ;  /* 0x000000a441147220 */ /* 0x040fe20000410000 */
[-C--:B------:R-:W-:Y:S03]  /*fbf0*/  HMMA.16816.F32 R12, R72, R22.reuse, R12 ;  /* 0x00000016480c723c */ /* 0x080fe6000000180c */
[----:B------:R-:W-:Y:S01]  /*fc00*/  MUFU.EX2 R132, R103 ;  /* 0x0000006700847308 */ /* 0x000fe20000000800 */
[----:B------:R-:W-:Y:S02]  /*fc10*/  FMUL.FTZ R21, R65, R165 ;  /* 0x000000a541157220 */ /* 0x000fe40000410000 */
[----:B------:R-:W-:Y:S02]  /*fc20*/  FADD.FTZ R0, R207, R0 ;  /* 0x00000000cf007221 */ /* 0x000fe40000010000 */
[C---:B------:R-:W-:Y:S04]  /*fc30*/  HMMA.16816.F32 R16, R68.reuse, R22, R16 ;  /* 0x000000164410723c */ /* 0x040fe80000001810 */
[----:B------:R-:W-:Y:S01]  /*fc40*/  FADD.FTZ R0, R206, R0 ;  /* 0x00000000ce007221 */ /* 0x000fe20000010000 */
[----:B------:R-:W-:Y:S02]  /*fc50*/  MUFU.EX2 R127, R96 ;  /* 0x00000060007f7308 */ /* 0x000fe40000000800 */
[C---:B------:R-:W-:Y:S02]  /*fc60*/  FMUL.FTZ R22, R3.reuse, R166 ;  /* 0x000000a603167220 */ /* 0x040fe40000410000 */
[----:B------:R-:W-:Y:S03]  /*fc70*/  FMUL.FTZ R23, R3, R167 ;  /* 0x000000a703177220 */ /* 0x000fe60000410000 */
[----:B------:R-:W-:Y:S03]  /*fc80*/  FADD.FTZ R0, R205, R0 ;  /* 0x00000000cd007221 */ /* 0x000fe60000010000 */
[----:B------:R1:W-:Y:S01]  /*fc90*/  MUFU.EX2 R103, R161 ;  /* 0x000000a100677308 */ /* 0x0003e20000000800 */
[-C--:B------:R-:W-:Y:S03]  /*fca0*/  HMMA.16816.F32 R20, R68, R36.reuse, R20 ;  /* 0x000000244414723c */ /* 0x080fe60000001814 */
[----:B------:R-:W-:Y:S05]  /*fcb0*/  FADD.FTZ R2, R204, R0 ;  /* 0x00000000cc027221 */ /* 0x000fea0000010000 */
[C---:B------:R-:W-:Y:S01]  /*fcc0*/  HMMA.16816.F32 R24, R72.reuse, R36, R24 ;  /* 0x000000244818723c */ /* 0x040fe20000001818 */
[----:B------:R2:W3:Y:S06]  /*fcd0*/  MUFU.EX2 R96, R92 ;  /* 0x0000005c00607308 */ /* 0x0004ec0000000800 */
[C---:B------:R-:W-:Y:S01]  /*fce0*/  FMUL.FTZ R36, R65.reuse, R172 ;  /* 0x000000ac41247220 */ /* 0x040fe20000410000 */
[-C--:B------:R-:W-:Y:S03]  /*fcf0*/  HMMA.16816.F32 R28, R72, R38.reuse, R28 ;  /* 0x00000026481c723c */ /* 0x080fe6000000181c */
[----:B------:R-:W-:Y:S01]  /*fd00*/  MUFU.EX2 R186, R138 ;  /* 0x0000008a00ba7308 */ /* 0x000fe20000000800 */
[----:B------:R-:W-:Y:S01]  /*fd10*/  FMUL.FTZ R37, R65, R173 ;  /* 0x000000ad41257220 */ /* 0x000fe20000410000 */
[----:B-1----:R-:W-:Y:S03]  /*fd20*/  LDSM.16.MT88.4 R160, [R225+0x3000] ;  /* 0x00300000e1a0783b */ /* 0x002fe60000004200 */
[C---:B------:R-:W-:Y:S05]  /*fd30*/  HMMA.16816.F32 R32, R68.reuse, R38, R32 ;  /* 0x000000264420723c */ /* 0x040fea0000001820 */
[----:B------:R-:W-:Y:S02]  /*fd40*/  MUFU.EX2 R136, R121 ;  /* 0x0000007900887308 */ /* 0x000fe40000000800 */
[C---:B------:R-:W-:Y:S02]  /*fd50*/  FMUL.FTZ R38, R3.reuse, R174 ;  /* 0x000000ae03267220 */ /* 0x040fe40000410000 */
[----:B------:R-:W-:Y:S03]  /*fd60*/  FMUL.FTZ R39, R3, R175 ;  /* 0x000000af03277220 */ /* 0x000fe60000410000 */
[----:B--2---:R-:W-:Y:S03]  /*fd70*/  FADD.FTZ R92, R94, R90 ;  /* 0x0000005a5e5c7221 */ /* 0x004fe60000010000 */
[----:B------:R-:W-:Y:S01]  /*fd80*/  MUFU.EX2 R130, R114 ;  /* 0x0000007200827308 */ /* 0x000fe20000000800 */
[-C--:B------:R-:W-:Y:S03]  /*fd90*/  HMMA.16816.F32 R36, R68, R52.reuse, R36 ;  /* 0x000000344424723c */ /* 0x080fe60000001824 */
[----:B------:R-:W-:Y:S04]  /*fda0*/  FADD.FTZ R0, R107, R92 ;  /* 0x0000005c6b007221 */ /* 0x000fe80000010000 */
[----:B------:R-:W-:Y:S01]  /*fdb0*/  FADD.FTZ R92, R100, R0 ;  /* 0x00000000645c7221 */ /* 0x000fe20000010000 */
[C---:B------:R-:W-:Y:S01]  /*fdc0*/  HMMA.16816.F32 R40, R72.reuse, R52, R40 ;  /* 0x000000344828723c */ /* 0x040fe20000001828 */
[----:B------:R-:W-:Y:S03]  /*fdd0*/  MUFU.EX2 R107, R156 ;  /* 0x0000009c006b7308 */ /* 0x000fe60000000800 */
[----:B------:R-:W-:Y:S03]  /*fde0*/  FADD.FTZ R0, R203, R2 ;  /* 0x00000002cb007221 */ /* 0x000fe60000010000 */
[C---:B------:R-:W-:Y:S01]  /*fdf0*/  FMUL.FTZ R52, R65.reuse, R180 ;  /* 0x000000b441347220 */ /* 0x040fe20000410000 */
[-C--:B------:R-:W-:Y:S03]  /*fe00*/  HMMA.16816.F32 R44, R72, R54.reuse, R44 ;  /* 0x00000036482c723c */ /* 0x080fe6000000182c */
[----:B------:R-:W-:Y:S01]  /*fe10*/  MUFU.EX2 R128, R122 ;  /* 0x0000007a00807308 */ /* 0x000fe20000000800 */
[C---:B------:R-:W-:Y:S02]  /*fe20*/  FMUL.FTZ R53, R65.reuse, R181 ;  /* 0x000000b541357220 */ /* 0x040fe40000410000 */
[----:B------:R-:W-:Y:S02]  /*fe30*/  FMUL.FTZ R65, R65, R185 ;  /* 0x000000b941417220 */ /* 0x000fe40000410000 */
[C---:B------:R-:W-:Y:S04]  /*fe40*/  HMMA.16816.F32 R48, R68.reuse, R54, R48 ;  /* 0x000000364430723c */ /* 0x040fe80000001830 */
[----:B------:R-:W-:Y:S01]  /*fe50*/  FADD.FTZ R0, R202, R0 ;  /* 0x00000000ca007221 */ /* 0x000fe20000010000 */
[----:B------:R-:W-:Y:S02]  /*fe60*/  MUFU.EX2 R129, R115 ;  /* 0x0000007300817308 */ /* 0x000fe40000000800 */
[C---:B------:R-:W-:Y:S02]  /*fe70*/  FMUL.FTZ R54, R3.reuse, R182 ;  /* 0x000000b603367220 */ /* 0x040fe40000410000 */
[----:B------:R-:W-:Y:S03]  /*fe80*/  FMUL.FTZ R55, R3, R183 ;  /* 0x000000b703377220 */ /* 0x000fe60000410000 */
[----:B------:R-:W-:Y:S02]  /*fe90*/  FADD.FTZ R3, R95, R88 ;  /* 0x000000585f037221 */ /* 0x000fe40000010000 */
[----:B------:R-:W-:Y:S01]  /*fea0*/  LDSM.16.MT88.4 R88, [R226+0x1000] ;  /* 0x00100000e258783b */ /* 0x000fe20000004200 */
[----:B------:R-:W-:Y:S01]  /*feb0*/  MUFU.EX2 R114, R104 ;  /* 0x0000006800727308 */ /* 0x000fe20000000800 */
[-C--:B----4-:R-:W-:Y:S03]  /*fec0*/  HMMA.16816.F32 R52, R68, R76.reuse, R52 ;  /* 0x0000004c4434723c */ /* 0x090fe60000001834 */
[----:B------:R-:W-:Y:S02]  /*fed0*/  FADD.FTZ R3, R112, R3 ;  /* 0x0000000370037221 */ /* 0x000fe40000010000 */
[----:B------:R-:W-:Y:S03]  /*fee0*/  FADD.FTZ R0, R201, R0 ;  /* 0x00000000c9007221 */ /* 0x000fe60000010000 */
[C---:B------:R-:W-:Y:S01]  /*fef0*/  HMMA.16816.F32 R56, R72.reuse, R76, R56 ;  /* 0x0000004c4838723c */ /* 0x040fe20000001838 */
[----:B------:R-:W-:Y:S03]  /*ff00*/  MUFU.EX2 R115, R105 ;  /* 0x0000006900737308 */ /* 0x000fe60000000800 */
[----:B------:R-:W-:Y:S02]  /*ff10*/  FADD.FTZ R2, R200, R0 ;  /* 0x00000000c8027221 */ /* 0x000fe40000010000 */
[----:B---3--:R-:W-:Y:S02]  /*ff20*/  FADD.FTZ R0, R96, R93 ;  /* 0x0000005d60007221 */ /* 0x008fe40000010000 */
[-C--:B------:R-:W-:Y:S03]  /*ff30*/  HMMA.16816.F32 R60, R72, R78.reuse, R60 ;  /* 0x0000004e483c723c */ /* 0x080fe6000000183c */
[----:B------:R-:W-:Y:S01]  /*ff40*/  MUFU.EX2 R122, R108 ;  /* 0x0000006c007a7308 */ /* 0x000fe20000000800 */
[----:B------:R-:W-:Y:S02]  /*ff50*/  FADD.FTZ R93, R110, R3 ;  /* 0x000000036e5d7221 */ /* 0x000fe40000010000 */
[----:B------:R-:W-:Y:S01]  /*ff60*/  FADD.FTZ R3, R101, R92 ;  /* 0x0000005c65037221 */ /* 0x000fe20000010000 */
[----:B------:R-:W-:Y:S01]  /*ff70*/  F2FP.PACK_AB R72, R84, R85 ;  /* 0x000000555448723e */ /* 0x000fe200000000ff */
[----:B------:R-:W-:Y:S01]  /*ff80*/  HMMA.16816.F32 R64, R68, R78, R64 ;  /* 0x0000004e4440723c */ /* 0x000fe20000001840 */
[----:B------:R-:W1:Y:S03]  /*ff90*/  LDSM.16.MT88.4 R76, [R229+0x800] ;  /* 0x00080000e54c783b */ /* 0x000e660000004200 */
[----:B------:R-:W-:Y:S01]  /*ffa0*/  F2FP.PACK_AB R74, R86, R87 ;  /* 0x00000057564a723e */ /* 0x000fe200000000ff */
[----:B------:R-:W-:Y:S01]  /*ffb0*/  MUFU.EX2 R121, R109 ;  /* 0x0000006d00797308 */ /* 0x000fe20000000800 */
[----:B------:R-:W-:Y:S01]  /*ffc0*/  F2FP.PACK_AB R73, R110, R112 ;  /* 0x000000706e49723e */ /* 0x000fe200000000ff */
[----:B------:R-:W-:Y:S01]  /*ffd0*/  FADD.FTZ R92, R97, R0 ;  /* 0x00000000615c7221 */ /* 0x000fe20000010000 */
[----:B------:R-:W-:Y:S01]  /*ffe0*/  F2FP.PACK_AB R75, R125, R124 ;  /* 0x0000007c7d4b723e */ /* 0x000fe200000000ff */
[----:B------:R-:W2:Y:S03]  /*fff0*/  LDSM.16.MT88.4 R84, [R226+0x800] ;  /* 0x00080000e254783b */ /* 0x000ea60000004200 */
[----:B------:R-:W-:Y:S01]  /*10000*/  F2FP.PACK_AB R68, R101, R100 ;  /* 0x000000646544723e */ /* 0x000fe200000000ff */
[----:B------:R-:W-:Y:S01]  /*10010*/  FADD.FTZ R0, R212, R2 ;  /* 0x00000002d4007221 */ /* 0x000fe20000010000 */
[----:B------:R-:W-:Y:S01]  /*10020*/  F2FP.PACK_AB R70, R126, R120 ;  /* 0x000000787e46723e */ /* 0x000fe200000000ff */
[-C--:B------:R-:W-:Y:S01]  /*10030*/  HMMA.16816.F32 R4, R72, R80.reuse, R4 ;  /* 0x000000504804723c */ /* 0x080fe20000001804 */
[----:B------:R-:W-:Y:S04]  /*10040*/  MUFU.EX2 R110, R159 ;  /* 0x0000009f006e7308 */ /* 0x000fe80000000800 */
[----:B------:R-:W-:Y:S01]  /*10050*/  F2FP.PACK_AB R69, R97, R96 ;  /* 0x000000606145723e */ /* 0x000fe200000000ff */
[----:B------:R-:W-:Y:S01]  /*10060*/  FADD.FTZ R0, R216, R0 ;  /* 0x00000000d8007221 */ /* 0x000fe20000010000 */
[----:B------:R-:W-:Y:S04]  /*10070*/  F2FP.PACK_AB R71, R113, R98 ;  /* 0x000000627147723e */ /* 0x000fe800000000ff */
[----:B------:R-:W-:Y:S01]  /*10080*/  MUFU.EX2 R109, R158 ;  /* 0x0000009e006d7308 */ /* 0x000fe20000000800 */
[----:B------:R-:W-:Y:S02]  /*10090*/  FADD.FTZ R0, R218, R0 ;  /* 0x00000000da007221 */ /* 0x000fe40000010000 */
[C---:B------:R-:W-:Y:S04]  /*100a0*/  HMMA.16816.F32 R8, R68.reuse, R80, R8 ;  /* 0x000000504408723c */ /* 0x040fe80000001808 */
[----:B------:R-:W-:Y:S02]  /*100b0*/  FADD.FTZ R2, R217, R0 ;  /* 0x00000000d9027221 */ /* 0x000fe40000010000 */
[----:B------:R-:W-:Y:S01]  /*100c0*/  FADD.FTZ R0, R124, R93 ;  /* 0x0000005d7c007221 */ /* 0x000fe20000010000 */
[----:B------:R-:W-:Y:S01]  /*100d0*/  MUFU.EX2 R108, R157 ;  /* 0x0000009d006c7308 */ /* 0x000fe20000000800 */
[-C--:B------:R-:W-:Y:S04]  /*100e0*/  HMMA.16816.F32 R12, R68, R82.reuse, R12 ;  /* 0x00000052440c723c */ /* 0x080fe8000000180c */
[----:B------:R-:W-:Y:S01]  /*100f0*/  FADD.FTZ R93, R120, R3 ;  /* 0x00000003785d7221 */ /* 0x000fe20000010000 */
[----:B------:R-:W-:Y:S01]  /*10100*/  MOV R120, R119 ;  /* 0x0000007700787202 */ /* 0x000fe20000000f00 */
[----:B------:R-:W-:Y:S02]  /*10110*/  FADD.FTZ R3, R98, R92 ;  /* 0x0000005c62037221 */ /* 0x000fe40000010000 */
[C---:B------:R-:W-:Y:S01]  /*10120*/  HMMA.16816.F32 R16, R72.reuse, R82, R16 ;  /* 0x000000524810723c */ /* 0x040fe20000001810 */
[----:B------:R-:W3:Y:S01]  /*10130*/  LDSM.16.MT88.4 R80, [R228+0x800] ;  /* 0x00080000e450783b */ /* 0x000ee20000004200 */
[----:B------:R-:W-:Y:S02]  /*10140*/  MUFU.EX2 R101, R146 ;  /* 0x0000009200657308 */ /* 0x000fe40000000800 */
[----:B------:R-:W-:Y:S02]  /*10150*/  FADD.FTZ R92, R125, R0 ;  /* 0x000000007d5c7221 */ /* 0x000fe40000010000 */
[----:B------:R-:W-:Y:S02]  /*10160*/  FADD.FTZ R0, R215, R2 ;  /* 0x00000002d7007221 */ /* 0x000fe40000010000 */
[-C--:B-1----:R-:W-:Y:S04]  /*10170*/  HMMA.16816.F32 R20, R72, R76.reuse, R20 ;  /* 0x0000004c4814723c */ /* 0x082fe80000001814 */
[----:B------:R-:W1:Y:S01]  /*10180*/  MUFU.EX2 R133, R102 ;  /* 0x0000006600857308 */ /* 0x000e620000000800 */
[----:B------:R-:W-:Y:S02]  /*10190*/  FADD.FTZ R0, R214, R0 ;  /* 0x00000000d6007221 */ /* 0x000fe40000010000 */
[----:B------:R-:W-:Y:S01]  /*101a0*/  FADD.FTZ R92, R192, R92 ;  /* 0x0000005cc05c7221 */ /* 0x000fe20000010000 */
[C---:B------:R-:W-:Y:S04]  /*101b0*/  HMMA.16816.F32 R24, R68.reuse, R76, R24 ;  /* 0x0000004c4418723c */ /* 0x040fe80000001818 */
[----:B------:R-:W-:Y:S02]  /*101c0*/  FADD.FTZ R0, R213, R0 ;  /* 0x00000000d5007221 */ /* 0x000fe40000010000 */
[----:B------:R-:W-:Y:S02]  /*101d0*/  MUFU.EX2 R102, R151 ;  /* 0x0000009700667308 */ /* 0x000fe40000000800 */
[-C--:B------:R-:W-:Y:S04]  /*101e0*/  HMMA.16816.F32 R28, R68, R78.reuse, R28 ;  /* 0x0000004e441c723c */ /* 0x080fe8000000181c */
[----:B------:R-:W-:Y:S02]  /*101f0*/  FADD.FTZ R2, R219, R0 ;  /* 0x00000000db027221 */ /* 0x000fe40000010000 */
[----:B------:R-:W-:Y:S02]  /*10200*/  FADD.FTZ R0, R126, R93 ;  /* 0x0000005d7e007221 */ /* 0x000fe40000010000 */
[C---:B------:R-:W-:Y:S01]  /*10210*/  HMMA.16816.F32 R32, R72.reuse, R78, R32 ;  /* 0x0000004e4820723c */ /* 0x040fe20000001820 */
[----:B------:R-:W4:Y:S01]  /*10220*/  LDSM.16.MT88.4 R76, [R225+0x1000] ;  /* 0x00100000e14c783b */ /* 0x000f220000004200 */
[----:B------:R-:W5:Y:S02]  /*10230*/  MUFU.EX2 R134, R99 ;  /* 0x0000006300867308 */ /* 0x000f640000000800 */
[----:B------:R-:W-:Y:S02]  /*10240*/  FADD.FTZ R93, R113, R3 ;  /* 0x00000003715d7221 */ /* 0x000fe40000010000 */
[----:B------:R-:W-:Y:S02]  /*10250*/  FADD.FTZ R3, R127, R0 ;  /* 0x000000007f037221 */ /* 0x000fe40000010000 */
[-C--:B--2---:R-:W-:Y:S04]  /*10260*/  HMMA.16816.F32 R36, R72, R84.reuse, R36 ;  /* 0x000000544824723c */ /* 0x084fe80000001824 */
[----:B------:R-:W-:Y:S01]  /*10270*/  MUFU.EX2 R220, R220 ;  /* 0x000000dc00dc7308 */ /* 0x000fe20000000800 */
[----:B------:R-:W-:Y:S02]  /*10280*/  FADD.FTZ R0, R103, R2 ;  /* 0x0000000267007221 */ /* 0x000fe40000010000 */
[----:B------:R-:W-:Y:S01]  /*10290*/  FADD.FTZ R3, R131, R3 ;  /* 0x0000000383037221 */ /* 0x000fe20000010000 */
[C---:B------:R-:W-:Y:S04]  /*102a0*/  HMMA.16816.F32 R40, R68.reuse, R84, R40 ;  /* 0x000000544428723c */ /* 0x040fe80000001828 */
[C---:B------:R-:W-:Y:S01]  /*102b0*/  FADD.FTZ R0, R184.reuse, R0 ;  /* 0x00000000b8007221 */ /* 0x040fe20000010000 */
[----:B------:R-:W-:Y:S01]  /*102c0*/  F2FP.PACK_AB R184, R184, R103 ;  /* 0x00000067b8b8723e */ /* 0x000fe200000000ff */
[----:B------:R-:W-:Y:S01]  /*102d0*/  MUFU.EX2 R222, R222 ;  /* 0x000000de00de7308 */ /* 0x000fe20000000800 */
[----:B------:R-:W-:Y:S01]  /*102e0*/  FADD.FTZ R3, R135, R3 ;  /* 0x0000000387037221 */ /* 0x000fe20000010000 */
[-C--:B------:R-:W-:Y:S04]  /*102f0*/  HMMA.16816.F32 R44, R68, R86.reuse, R44 ;  /* 0x00000056442c723c */ /* 0x080fe8000000182c */
[----:B------:R-:W-:Y:S02]  /*10300*/  FADD.FTZ R3, R137, R3 ;  /* 0x0000000389037221 */ /* 0x000fe40000010000 */
[----:B------:R-:W-:Y:S02]  /*10310*/  FADD.FTZ R2, R191, R92 ;  /* 0x0000005cbf027221 */ /* 0x000fe40000010000 */
[C---:B------:R-:W-:Y:S01]  /*10320*/  HMMA.16816.F32 R48, R72.reuse, R86, R48 ;  /* 0x000000564830723c */ /* 0x040fe20000001830 */
[----:B------:R-:W2:Y:S01]  /*10330*/  LDSM.16.MT88.4 R84, [R229+0x1000] ;  /* 0x00100000e554783b */ /* 0x000ea20000004200 */
[----:B------:R-:W-:Y:S02]  /*10340*/  MUFU.EX2 R123, R123 ;  /* 0x0000007b007b7308 */ /* 0x000fe40000000800 */
[----:B-1----:R-:W-:Y:S04]  /*10350*/  FADD.FTZ R3, R133, R3 ;  /* 0x0000000385037221 */ /* 0x002fe80000010000 */
[-C--:B---3--:R-:W-:Y:S04]  /*10360*/  HMMA.16816.F32 R52, R72, R80.reuse, R52 ;  /* 0x000000504834723c */ /* 0x088fe80000001834 */
[----:B------:R-:W-:Y:S01]  /*10370*/  MUFU.EX2 R248, R248 ;  /* 0x000000f800f87308 */ /* 0x000fe20000000800 */
[----:B-----5:R-:W-:Y:S03]  /*10380*/  FADD.FTZ R3, R134, R3 ;  /* 0x0000000386037221 */ /* 0x020fe60000010000 */
[C---:B------:R-:W-:Y:S04]  /*10390*/  HMMA.16816.F32 R56, R68.reuse, R80, R56 ;  /* 0x000000504438723c */ /* 0x040fe80000001838 */
[----:B------:R-:W-:Y:S02]  /*103a0*/  FADD.FTZ R3, R132, R3 ;  /* 0x0000000384037221 */ /* 0x000fe40000010000 */
[----:B------:R-:W1:Y:S02]  /*103b0*/  MUFU.EX2 R199, R199 ;  /* 0x000000c700c77308 */ /* 0x000e640000000800 */
[-C--:B------:R-:W-:Y:S04]  /*103c0*/  HMMA.16816.F32 R60, R68, R82.reuse, R60 ;  /* 0x00000052443c723c */ /* 0x080fe8000000183c */
[----:B------:R-:W-:Y:S03]  /*103d0*/  FADD.FTZ R3, R130, R3 ;  /* 0x0000000382037221 */ /* 0x000fe60000010000 */
[----:B------:R-:W-:Y:S01]  /*103e0*/  F2FP.PACK_AB R68, R206, R207 ;  /* 0x000000cfce44723e */ /* 0x000fe200000000ff */
[----:B------:R-:W-:Y:S01]  /*103f0*/  HMMA.16816.F32 R64, R72, R82, R64 ;  /* 0x000000524840723c */ /* 0x000fe20000001840 */
[----:B------:R-:W3:Y:S01]  /*10400*/  LDSM.16.MT88.4 R80, [R228+0x1000] ;  /* 0x00100000e450783b */ /* 0x000ee20000004200 */
[----:B------:R-:W5:Y:S02]  /*10410*/  MUFU.EX2 R198, R198 ;  /* 0x000000c600c67308 */ /* 0x000f640000000800 */
[----:B------:R-:W-:Y:S02]  /*10420*/  F2FP.PACK_AB R70, R204, R205 ;  /* 0x000000cdcc46723e */ /* 0x000fe400000000ff */
[----:B------:R-:W-:Y:S02]  /*10430*/  F2FP.PACK_AB R69, R191, R192 ;  /* 0x000000c0bf45723e */ /* 0x000fe400000000ff */
[----:B------:R-:W-:Y:S04]  /*10440*/  F2FP.PACK_AB R71, R189, R190 ;  /* 0x000000bebd47723e */ /* 0x000fe800000000ff */
[----:B------:R-:W-:Y:S01]  /*10450*/  F2FP.PACK_AB R72, R131, R127 ;  /* 0x0000007f8348723e */ /* 0x000fe200000000ff */
[----:B------:R-:W2:Y:S01]  /*10460*/  MUFU.EX2 R252, R252 ;  /* 0x000000fc00fc7308 */ /* 0x000ea20000000800 */
[----:B------:R-:W-:Y:S01]  /*10470*/  F2FP.PACK_AB R74, R137, R135 ;  /* 0x00000087894a723e */ /* 0x000fe200000000ff */
[-C--:B----4-:R-:W-:Y:S05]  /*10480*/  HMMA.16816.F32 R4, R68, R76.reuse, R4 ;  /* 0x0000004c4404723c */ /* 0x090fea0000001804 */
[----:B------:R-:W-:Y:S01]  /*10490*/  F2FP.PACK_AB R73, R115, R114 ;  /* 0x000000727349723e */ /* 0x000fe200000000ff */
[----:B-1----:R-:W-:Y:S01]  /*104a0*/  FADD.FTZ R3, R199, R3 ;  /* 0x00000003c7037221 */ /* 0x002fe20000010000 */
[----:B------:R-:W-:Y:S01]  /*104b0*/  F2FP.PACK_AB R75, R121, R122 ;  /* 0x0000007a794b723e */ /* 0x000fe200000000ff */
[----:B------:R-:W1:Y:S04]  /*104c0*/  MUFU.EX2 R111, R111 ;  /* 0x0000006f006f7308 */ /* 0x000e680000000800 */
[----:B-----5:R-:W-:Y:S02]  /*104d0*/  FADD.FTZ R3, R198, R3 ;  /* 0x00000003c6037221 */ /* 0x020fe40000010000 */
[C---:B------:R-:W-:Y:S04]  /*104e0*/  HMMA.16816.F32 R8, R72.reuse, R76, R8 ;  /* 0x0000004c4808723c */ /* 0x040fe80000001808 */
[----:B------:R-:W-:Y:S01]  /*104f0*/  MUFU.EX2 R99, R150 ;  /* 0x0000009600637308 */ /* 0x000fe20000000800 */
[----:B------:R-:W-:Y:S03]  /*10500*/  FADD.FTZ R3, R128, R3 ;  /* 0x0000000380037221 */ /* 0x000fe60000010000 */
[-C--:B------:R-:W-:Y:S04]  /*10510*/  HMMA.16816.F32 R12, R72, R78.reuse, R12 ;  /* 0x0000004e480c723c */ /* 0x080fe8000000180c */
[----:B------:R-:W-:Y:S02]  /*10520*/  FADD.FTZ R3, R129, R3 ;  /* 0x0000000381037221 */ /* 0x000fe40000010000 */
[----:B------:R-:W-:Y:S02]  /*10530*/  MUFU.EX2 R98, R155 ;  /* 0x0000009b00627308 */ /* 0x000fe40000000800 */
[C---:B------:R-:W-:Y:S01]  /*10540*/  HMMA.16816.F32 R16, R68.reuse, R78, R16 ;  /* 0x0000004e4410723c */ /* 0x040fe20000001810 */
[----:B------:R-:W4:Y:S03]  /*10550*/  LDSM.16.MT88.4 R76, [R225+0x1800] ;  /* 0x00180000e14c783b */ /* 0x000f260000004200 */
[----:B------:R-:W-:Y:S04]  /*10560*/  FADD.FTZ R3, R223, R3 ;  /* 0x00000003df037221 */ /* 0x000fe80000010000 */
[-C--:B--2---:R-:W-:Y:S01]  /*10570*/  HMMA.16816.F32 R20, R68, R84.reuse, R20 ;  /* 0x000000544414723c */ /* 0x084fe20000001814 */
[----:B------:R-:W2:Y:S03]  /*10580*/  MUFU.EX2 R94, R139 ;  /* 0x0000008b005e7308 */ /* 0x000ea60000000800 */
[----:B------:R-:W-:Y:S04]  /*10590*/  FADD.FTZ R3, R251, R3 ;  /* 0x00000003fb037221 */ /* 0x000fe80000010000 */
[C---:B------:R-:W-:Y:S03]  /*105a0*/  HMMA.16816.F32 R24, R72.reuse, R84, R24 ;  /* 0x000000544818723c */ /* 0x040fe60000001818 */
[----:B------:R-:W-:Y:S01]  /*105b0*/  MUFU.EX2 R106, R143 ;  /* 0x0000008f006a7308 */ /* 0x000fe20000000800 */
[----:B------:R-:W-:Y:S04]  /*105c0*/  FADD.FTZ R3, R252, R3 ;  /* 0x00000003fc037221 */ /* 0x000fe80000010000 */
[-C--:B------:R-:W-:Y:S04]  /*105d0*/  HMMA.16816.F32 R28, R72, R86.reuse, R28 ;  /* 0x00000056481c723c */ /* 0x080fe8000000181c */
[----:B-1----:R-:W-:Y:S01]  /*105e0*/  FADD.FTZ R3, R111, R3 ;  /* 0x000000036f037221 */ /* 0x002fe20000010000 */
[----:B------:R-:W1:Y:S03]  /*105f0*/  MUFU.EX2 R105, R142 ;  /* 0x0000008e00697308 */ /* 0x000e660000000800 */
[C---:B------:R-:W-:Y:S01]  /*10600*/  HMMA.16816.F32 R32, R68.reuse, R86, R32 ;  /* 0x000000564420723c */ /* 0x040fe20000001820 */
[----:B------:R-:W5:Y:S03]  /*10610*/  LDSM.16.MT88.4 R84, [R229+0x1800] ;  /* 0x00180000e554783b */ /* 0x000f660000004200 */
[----:B--2---:R-:W-:Y:S03]  /*10620*/  FADD.FTZ R0, R94, R0 ;  /* 0x000000005e007221 */ /* 0x004fe60000010000 */
[----:B------:R-:W-:Y:S01]  /*10630*/  MUFU.EX2 R104, R147 ;  /* 0x0000009300687308 */ /* 0x000fe20000000800 */
[-C--:B------:R-:W-:Y:S04]  /*10640*/  HMMA.16816.F32 R36, R68, R88.reuse, R36 ;  /* 0x000000584424723c */ /* 0x080fe80000001824 */
[C---:B------:R-:W-:Y:S01]  /*10650*/  FADD.FTZ R0, R186.reuse, R0 ;  /* 0x00000000ba007221 */ /* 0x040fe20000010000 */
[----:B------:R-:W-:Y:S03]  /*10660*/  F2FP.PACK_AB R186, R186, R94 ;  /* 0x0000005ebaba723e */ /* 0x000fe600000000ff */
[C---:B------:R-:W-:Y:S01]  /*10670*/  HMMA.16816.F32 R40, R72.reuse, R88, R40 ;  /* 0x000000584828723c */ /* 0x040fe20000001828 */
[----:B------:R-:W2:Y:S03]  /*10680*/  MUFU.EX2 R100, R154 ;  /* 0x0000009a00647308 */ /* 0x000ea60000000800 */
[----:B-1----:R-:W-:Y:S04]  /*10690*/  F2FP.PACK_AB R185, R105, R106 ;  /* 0x0000006a69b9723e */ /* 0x002fe800000000ff */
[-C--:B------:R-:W-:Y:S03]  /*106a0*/  HMMA.16816.F32 R44, R72, R90.reuse, R44 ;  /* 0x0000005a482c723c */ /* 0x080fe6000000182c */
[----:B------:R-:W-:Y:S05]  /*106b0*/  MUFU.EX2 R95, R145 ;  /* 0x00000091005f7308 */ /* 0x000fea0000000800 */
[C---:B------:R-:W-:Y:S01]  /*106c0*/  HMMA.16816.F32 R48, R68.reuse, R90, R48 ;  /* 0x0000005a4430723c */ /* 0x040fe20000001830 */
[----:B------:R-:W1:Y:S04]  /*106d0*/  LDSM.16.MT88.4 R88, [R226+0x1800] ;  /* 0x00180000e258783b */ /* 0x000e680000004200 */
[----:B------:R-:W-:Y:S03]  /*106e0*/  MUFU.EX2 R96, R140 ;  /* 0x0000008c00607308 */ /* 0x000fe60000000800 */
[-C--:B---3--:R-:W-:Y:S04]  /*106f0*/  HMMA.16816.F32 R52, R68, R80.reuse, R52 ;  /* 0x000000504434723c */ /* 0x088fe80000001834 */
[----:B--2---:R-:W-:Y:S03]  /*10700*/  F2FP.PACK_AB R187, R100, R104 ;  /* 0x0000006864bb723e */ /* 0x004fe600000000ff */
[----:B------:R-:W2:Y:S01]  /*10710*/  MUFU.EX2 R97, R141 ;  /* 0x0000008d00617308 */ /* 0x000ea20000000800 */
        /* <DEDUP_REMOVED lines=10> */
[-C--:B----4-:R-:W-:Y:S05]  /*107c0*/  HMMA.16816.F32 R4, R72, R76.reuse, R4 ;  /* 0x0000004c4804723c */ /* 0x090fea0000001804 */
[----:B------:R-:W-:Y:S02]  /*107d0*/  F2FP.PACK_AB R69, R222, R220 ;  /* 0x000000dcde45723e */ /* 0x000fe400000000ff */
[----:B------:R-:W-:Y:S02]  /*107e0*/  F2FP.PACK_AB R71, R248, R123 ;  /* 0x0000007bf847723e */ /* 0x000fe400000000ff */
[----:B--2---:R-:W-:Y:S05]  /*107f0*/  F2FP.PACK_AB R124, R96, R97 ;  /* 0x00000061607c723e */ /* 0x004fea00000000ff */
[C---:B------:R-:W-:Y:S08]  /*10800*/  HMMA.16816.F32 R8, R68.reuse, R76, R8 ;  /* 0x0000004c4408723c */ /* 0x040ff00000001808 */
[-C--:B------:R-:W-:Y:S08]  /*10810*/  HMMA.16816.F32 R12, R68, R78.reuse, R12 ;  /* 0x0000004e440c723c */ /* 0x080ff0000000180c */
[C---:B------:R-:W-:Y:S01]  /*10820*/  HMMA.16816.F32 R16, R72.reuse, R78, R16 ;  /* 0x0000004e4810723c */ /* 0x040fe20000001810 */
[----:B------:R-:W2:Y:S07]  /*10830*/  LDSM.16.MT88.4 R76, [R225+0x2000] ;  /* 0x00200000e14c783b */ /* 0x000eae0000004200 */
[-C--:B-----5:R-:W-:Y:S08]  /*10840*/  HMMA.16816.F32 R20, R72, R84.reuse, R20 ;  /* 0x000000544814723c */ /* 0x0a0ff00000001814 */
[C---:B------:R-:W-:Y:S08]  /*10850*/  HMMA.16816.F32 R24, R68.reuse, R84, R24 ;  /* 0x000000544418723c */ /* 0x040ff00000001818 */
[-C--:B------:R-:W-:Y:S08]  /*10860*/  HMMA.16816.F32 R28, R68, R86.reuse, R28 ;  /* 0x00000056441c723c */ /* 0x080ff0000000181c */
[C---:B------:R-:W-:Y:S01]  /*10870*/  HMMA.16816.F32 R32, R72.reuse, R86, R32 ;  /* 0x000000564820723c */ /* 0x040fe20000001820 */
[----:B------:R-:W4:Y:S07]  /*10880*/  LDSM.16.MT88.4 R84, [R229+0x2000] ;  /* 0x00200000e554783b */ /* 0x000f2e0000004200 */
[-C--:B-1----:R-:W-:Y:S08]  /*10890*/  HMMA.16816.F32 R36, R72, R88.reuse, R36 ;  /* 0x000000584824723c */ /* 0x082ff00000001824 */
[C---:B------:R-:W-:Y:S08]  /*108a0*/  HMMA.16816.F32 R40, R68.reuse, R88, R40 ;  /* 0x000000584428723c */ /* 0x040ff00000001828 */
[-C--:B------:R-:W-:Y:S08]  /*108b0*/  HMMA.16816.F32 R44, R68, R90.reuse, R44 ;  /* 0x0000005a442c723c */ /* 0x080ff0000000182c */
[C---:B------:R-:W-:Y:S01]  /*108c0*/  HMMA.16816.F32 R48, R72.reuse, R90, R48 ;  /* 0x0000005a4830723c */ /* 0x040fe20000001830 */
[----:B------:R-:W1:Y:S07]  /*108d0*/  LDSM.16.MT88.4 R88, [R226+0x2000] ;  /* 0x00200000e258783b */ /* 0x000e6e0000004200 */
        /* <DEDUP_REMOVED lines=11> */
[-C--:B--2---:R-:W-:Y:S05]  /*10990*/  HMMA.16816.F32 R4, R68, R76.reuse, R4 ;  /* 0x0000004c4404723c */ /* 0x084fea0000001804 */
[----:B------:R-:W-:Y:S02]  /*109a0*/  F2FP.PACK_AB R73, R109, R110 ;  /* 0x0000006e6d49723e */ /* 0x000fe400000000ff */
[----:B------:R-:W-:Y:S07]  /*109b0*/  F2FP.PACK_AB R75, R107, R108 ;  /* 0x0000006c6b4b723e */ /* 0x000fee00000000ff */
        /* <DEDUP_REMOVED lines=28> */
[C---:B------:R-:W-:Y:S01]  /*10b80*/  HMMA.16816.F32 R8, R68.reuse, R76, R8 ;  /* 0x0000004c4408723c */ /* 0x040fe20000001808 */
[----:B------:R-:W-:Y:S07]  /*10b90*/  MUFU.EX2 R76, R152 ;  /* 0x00000098004c7308 */ /* 0x000fee0000000800 */
[-C--:B------:R-:W-:Y:S03]  /*10ba0*/  HMMA.16816.F32 R12, R68, R78.reuse, R12 ;  /* 0x0000004e440c723c */ /* 0x080fe6000000180c */
[----:B------:R-:W2:Y:S05]  /*10bb0*/  MUFU.EX2 R77, R153 ;  /* 0x00000099004d7308 */ /* 0x000eaa0000000800 */
[C---:B------:R-:W-:Y:S05]  /*10bc0*/  HMMA.16816.F32 R16, R72.reuse, R78, R16 ;  /* 0x0000004e4810723c */ /* 0x040fea0000001810 */
[----:B------:R-:W-:Y:S03]  /*10bd0*/  MUFU.EX2 R79, R149 ;  /* 0x00000095004f7308 */ /* 0x000fe60000000800 */
[-C--:B----4-:R-:W-:Y:S07]  /*10be0*/  HMMA.16816.F32 R20, R72, R84.reuse, R20 ;  /* 0x000000544814723c */ /* 0x090fee0000001814 */
[----:B------:R-:W4:Y:S01]  /*10bf0*/  MUFU.EX2 R78, R148 ;  /* 0x00000094004e7308 */ /* 0x000f220000000800 */
[C---:B------:R-:W-:Y:S04]  /*10c00*/  HMMA.16816.F32 R24, R68.reuse, R84, R24 ;  /* 0x000000544418723c */ /* 0x040fe80000001818 */
[----:B--2---:R-:W-:Y:S04]  /*10c10*/  F2FP.PACK_AB R127, R76, R77 ;  /* 0x0000004d4c7f723e */ /* 0x004fe800000000ff */
[-C--:B------:R-:W-:Y:S01]  /*10c20*/  HMMA.16816.F32 R28, R68, R86.reuse, R28 ;  /* 0x00000056441c723c */ /* 0x080fe2000000181c */
[----:B------:R-:W2:Y:S07]  /*10c30*/  MUFU.EX2 R84, R144 ;  /* 0x0000009000547308 */ /* 0x000eae0000000800 */
[C---:B------:R-:W-:Y:S04]  /*10c40*/  HMMA.16816.F32 R32, R72.reuse, R86, R32 ;  /* 0x000000564820723c */ /* 0x040fe80000001820 */
[----:B----4-:R-:W-:Y:S04]  /*10c50*/  F2FP.PACK_AB R125, R78, R79 ;  /* 0x0000004f4e7d723e */ /* 0x010fe800000000ff */
[-C--:B-1----:R-:W-:Y:S08]  /*10c60*/  HMMA.16816.F32 R36, R72, R88.reuse, R36 ;  /* 0x000000584824723c */ /* 0x082ff00000001824 */
[C---:B------:R-:W-:Y:S04]  /*10c70*/  HMMA.16816.F32 R40, R68.reuse, R88, R40 ;  /* 0x000000584428723c */ /* 0x040fe80000001828 */
[----:B--2---:R-:W-:Y:S04]  /*10c80*/  F2FP.PACK_AB R126, R84, R95 ;  /* 0x0000005f547e723e */ /* 0x004fe800000000ff */
        /* <DEDUP_REMOVED lines=21> */
[----:B------:R-:W-:Y:S01]  /*10de0*/  MOV R122, R117 ;  /* 0x00000075007a7202 */ /* 0x000fe20000000f00 */
[----:B------:R-:W-:Y:S01]  /*10df0*/  FADD.FTZ R2, R121, R2 ;  /* 0x0000000279027221 */ /* 0x000fe20000010000 */
[----:B------:R-:W-:Y:S01]  /*10e00*/  MOV R121, R118 ;  /* 0x0000007600797202 */ /* 0x000fe20000000f00 */
[C---:B------:R-:W-:Y:S04]  /*10e10*/  HMMA.16816.F32 R144, R124.reuse, R168, R24 ;  /* 0x000000a87c90723c */ /* 0x040fe80000001818 */
[----:B------:R-:W-:Y:S02]  /*10e20*/  FADD.FTZ R0, R136, R0 ;  /* 0x0000000088007221 */ /* 0x000fe40000010000 */
[----:B------:R-:W-:Y:S02]  /*10e30*/  FADD.FTZ R2, R220, R2 ;  /* 0x00000002dc027221 */ /* 0x000fe40000010000 */
        /* <DEDUP_REMOVED lines=39> */
[----:B------:R-:W-:Y:S01]  /*110b0*/  FADD.FTZ R2, R77, R0 ;  /* 0x000000004d027221 */ /* 0x000fe20000010000 */
[C---:B------:R-:W-:Y:S01]  /*110c0*/  IADD3 R0, R245.reuse, -0x1, RZ ;  /* 0xfffffffff5007810 */ /* 0x040fe20007ffe0ff */
[----:B------:R-:W-:Y:S02]  /*110d0*/  FADD.FTZ R3, R84, R3 ;  /* 0x0000000354037221 */ /* 0x000fe40000010000 */
[----:B------:R-:W-:Y:S02]  /*110e0*/  FADD.FTZ R2, R76, R2 ;  /* 0x000000024c027221 */ /* 0x000fe40000010000 */
[----:B------:R-:W-:Y:S01]  /*110f0*/  FADD.FTZ R4, R104, R4 ;  /* 0x0000000468047221 */ /* 0x000fe20000010000 */
[----:B------:R1:W-:Y:S03]  /*11100*/  STL [R1+0xc], R3 ;  /* 0x00000c0301007387 */ /* 0x0003e60000100800 */
[----:B------:R-:W-:Y:S01]  /*11110*/  FADD.FTZ R248, R100, R4 ;  /* 0x0000000464f87221 */ /* 0x000fe20000010000 */
[----:B------:R1:W-:Y:S01]  /*11120*/  STL [R1+0x10], R2 ;  /* 0x0000100201007387 */ /* 0x0003e20000100800 */
[----:B--2---:R-:W-:Y:S02]  /*11130*/  ISETP.GT.AND P0, PT, R245, R69, PT ;  /* 0x00000045f500720c */ /* 0x004fe40003f04270 */
[----:B------:R-:W-:Y:S11]  /*11140*/  MOV R245, R0 ;  /* 0x0000000000f57202 */ /* 0x000ff60000000f00 */
[----:B-1----:R-:W-:-:S05]  /*11150*/  @P0 BRA `(.L_x_3267) ;  /* 0xffffbc7000000947 */ /* 0x002fca000383ffff */
.L_x_3260:
[----:B------:R-:W-:Y:S05]  /*11160*/  BRA.DIV ~URZ, `(.L_x_3268) ;  /* 0x00006fd27f007947 */ /* 0x000fea000b800000 */
[----:B------:R-:W2:Y:S04]  /*11170*/  LDL R0, [R1] ;  /* 0x0000000001007983 */ /* 0x000ea80000100800 */
[----:B--2---:R1:W2:Y:S02]  /*11180*/  SHFL.BFLY PT, R4, R0, 0x2, 0x1f ;  /* 0x0c401f0000047f89 */ /* 0x0042a400000e0000 */
.L_x_3312:
[----:B-1----:R-:W3:Y:S02]  /*11190*/  LDL.LU R0, [R1] ;  /* 0x0000000001007983 */ /* 0x002ee40000300800 */
[----:B--23--:R-:W-:Y:S01]  /*111a0*/  FADD.FTZ R4, R4, R0 ;  /* 0x0000000004047221 */ /* 0x00cfe20000010000 */
[----:B------:R-:W-:Y:S05]  /*111b0*/  BRA.DIV ~URZ, `(.L_x_3269) ;  /* 0x00006fe27f007947 */ /* 0x000fea000b800000 */
[----:B------:R-:W2:Y:S04]  /*111c0*/  LDL.LU R0, [R1+0xc] ;  /* 0x00000c0001007983 */ /* 0x000ea80000300800 */
[----:B------:R-:W3:Y:S04]  /*111d0*/  LDL.LU R9, [R1+0x10] ;  /* 0x0000100001097983 */ /* 0x000ee80000300800 */
[----:B------:R-:W1:Y:S02]  /*111e0*/  SHFL.BFLY PT, R5, R248, 0x2, 0x1f ;  /* 0x0c401f00f8057f89 */ /* 0x000e6400000e0000 */
[----:B-1----:R-:W-:-:S05]  /*111f0*/  FADD.FTZ R5, R5, R248 ;  /* 0x000000f805057221 */ /* 0x002fca0000010000 */
[----:B------:R-:W1:Y:S02]  /*11200*/  SHFL.BFLY PT, R2, R5, 0x1, 0x1f ;  /* 0x0c201f0005027f89 */ /* 0x000e6400000e0000 */
[----:B-1----:R-:W-:Y:S02]  /*11210*/  FADD.FTZ R5, R5, R2 ;  /* 0x0000000205057221 */ /* 0x002fe40000010000 */
[----:B--2---:R-:W1:Y:S04]  /*11220*/  SHFL.BFLY PT, R6, R0, 0x2, 0x1f ;  /* 0x0c401f0000067f89 */ /* 0x004e6800000e0000 */
[----:B---3--:R-:W2:Y:S01]  /*11230*/  SHFL.BFLY PT, R7, R9, 0x2, 0x1f ;  /* 0x0c401f0009077f89 */ /* 0x008ea200000e0000 */
[----:B-1----:R-:W-:-:S03]  /*11240*/  FADD.FTZ R6, R6, R0 ;  /* 0x0000000006067221 */ /* 0x002fc60000010000 */
[----:B------:R-:W1:Y:S01]  /*11250*/  SHFL.BFLY PT, R0, R4, 0x1, 0x1f ;  /* 0x0c201f0004007f89 */ /* 0x000e6200000e0000 */
[----:B--2---:R-:W-:-:S03]  /*11260*/  FADD.FTZ R7, R7, R9 ;  /* 0x0000000907077221 */ /* 0x004fc60000010000 */
[----:B------:R-:W2:Y:S04]  /*11270*/  SHFL.BFLY PT, R3, R6, 0x1, 0x1f ;  /* 0x0c201f0006037f89 */ /* 0x000ea800000e0000 */
[----:B------:R3:W4:Y:S01]  /*11280*/  SHFL.BFLY PT, R8, R7, 0x1, 0x1f ;  /* 0x0c201f0007087f89 */ /* 0x00072200000e0000 */
[----:B-1----:R-:W-:Y:S02]  /*11290*/  FADD.FTZ R4, R4, R0 ;  /* 0x0000000004047221 */ /* 0x002fe40000010000 */
[----:B--2---:R-:W-:-:S03]  /*112a0*/  FADD.FTZ R6, R6, R3 ;  /* 0x0000000306067221 */ /* 0x004fc60000010000 */
.L_x_3313:
[----:B------:R-:W-:Y:S01]  /*112b0*/  FSETP.NE.FTZ.AND P3, PT, R4, RZ, PT ;  /* 0x000000ff0400720b */ /* 0x000fe20003f75000 */
[----:B------:R-:W-:Y:S01]  /*112c0*/  CS2R R2, SRZ ;  /* 0x0000000000027805 */ /* 0x000fe2000001ff00 */
[----:B------:R-:W-:Y:S02]  /*112d0*/  FSETP.NE.FTZ.AND P1, PT, R6, RZ, PT ;  /* 0x000000ff0600720b */ /* 0x000fe40003f35000 */
[----:B------:R-:W-:-:S02]  /*112e0*/  FSETP.NE.FTZ.AND P2, PT, R5, RZ, PT ;  /* 0x000000ff0500720b */ /* 0x000fc40003f55000 */
[----:B------:R-:W-:Y:S02]  /*112f0*/  MOV R0, RZ ;  /* 0x000000ff00007202 */ /* 0x000fe40000000f00 */
[----:B------:R-:W-:Y:S02]  /*11300*/  MOV R23, 0xff800000 ;  /* 0xff80000000177802 */ /* 0x000fe40000000f00 */
[----:B------:R-:W-:Y:S02]  /*11310*/  MOV R21, 0xff800000 ;  /* 0xff80000000157802 */ /* 0x000fe40000000f00 */
[----:B------:R-:W-:Y:S01]  /*11320*/  MOV R22, 0xff800000 ;  /* 0xff80000000167802 */ /* 0x000fe20000000f00 */
[----:B------:R-:W1:Y:S01]  /*11330*/  @P3 MUFU.RCP R0, R4 ;  /* 0x0000000400003308 */ /* 0x000e620000001000 */
[----:B------:R-:W-:-:S07]  /*11340*/  MOV R20, 0xff800000 ;  /* 0xff80000000147802 */ /* 0x000fce0000000f00 */
[----:B------:R2:W-:Y:S08]  /*11350*/  @P3 MUFU.LG2 R9, R4 ;  /* 0x0000000400093308 */ /* 0x0005f00000000c00 */
[----:B------:R-:W5:Y:S01]  /*11360*/  @P1 MUFU.RCP R2, R6 ;  /* 0x0000000600021308 */ /* 0x000f620000001000 */
[C---:B-1----:R-:W-:Y:S02]  /*11370*/  FMUL.FTZ R156, R0.reuse, R156 ;  /* 0x0000009c009c7220 */ /* 0x042fe40000410000 */
[----:B------:R-:W-:-:S02]  /*11380*/  FMUL.FTZ R157, R0, R157 ;  /* 0x0000009d009d7220 */ /* 0x000fc40000410000 */
[C---:B------:R-:W-:Y:S02]  /*11390*/  FMUL.FTZ R160, R0.reuse, R160 ;  /* 0x000000a000a07220 */ /* 0x040fe40000410000 */
[----:B------:R-:W-:Y:S01]  /*113a0*/  FMUL.FTZ R161, R0, R161 ;  /* 0x000000a100a17220 */ /* 0x000fe20000410000 */
[----:B------:R-:W1:Y:S01]  /*113b0*/  @P2 MUFU.RCP R3, R5 ;  /* 0x0000000500032308 */ /* 0x000e620000001000 */
[----:B--2-4-:R-:W-:Y:S01]  /*113c0*/  FADD.FTZ R4, R8, R7 ;  /* 0x0000000708047221 */ /* 0x014fe20000010000 */
[----:B---3--:R-:W-:Y:S01]  /*113d0*/  @P3 MOV R7, 0x3f317218 ;  /* 0x3f31721800073802 */ /* 0x008fe20000000f00 */
[C---:B------:R-:W-:Y:S02]  /*113e0*/  FMUL.FTZ R164, R0.reuse, R164 ;  /* 0x000000a400a47220 */ /* 0x040fe40000410000 */
[----:B------:R-:W-:Y:S01]  /*113f0*/  FMUL.FTZ R165, R0, R165 ;  /* 0x000000a500a57220 */ /* 0x000fe20000410000 */
[----:B------:R-:W-:Y:S01]  /*11400*/  FSETP.NE.FTZ.AND P0, PT, R4, RZ, PT ;  /* 0x000000ff0400720b */ /* 0x000fe20003f15000 */
[C---:B------:R-:W-:Y:S01]  /*11410*/  FMUL.FTZ R168, R0.reuse, R168 ;  /* 0x000000a800a87220 */ /* 0x040fe20000410000 */
[----:B------:R-:W2:Y:S01]  /*11420*/  @P1 MUFU.LG2 R6, R6 ;  /* 0x0000000600061308 */ /* 0x000ea20000000c00 */
[----:B------:R-:W-:-:S02]  /*11430*/  FMUL.FTZ R169, R0, R169 ;  /* 0x000000a900a97220 */ /* 0x000fc40000410000 */
[C---:B------:R-:W-:Y:S02]  /*11440*/  FMUL.FTZ R172, R0.reuse, R172 ;  /* 0x000000ac00ac7220 */ /* 0x040fe40000410000 */
[C---:B------:R-:W-:Y:S02]  /*11450*/  FMUL.FTZ R173, R0.reuse, R173 ;  /* 0x000000ad00ad7220 */ /* 0x040fe40000410000 */
[C---:B------:R-:W-:Y:S01]  /*11460*/  FMUL.FTZ R176, R0.reuse, R176 ;  /* 0x000000b000b07220 */ /* 0x040fe20000410000 */
[----:B------:R3:W4:Y:S01]  /*11470*/  @P2 MUFU.LG2 R8, R5 ;  /* 0x0000000500082308 */ /* 0x0007220000000c00 */
[C---:B------:R-:W-:Y:S02]  /*11480*/  FMUL.FTZ R177, R0.reuse, R177 ;  /* 0x000000b100b17220 */ /* 0x040fe40000410000 */
[C---:B------:R-:W-:Y:S02]  /*11490*/  FMUL.FTZ R180, R0.reuse, R180 ;  /* 0x000000b400b47220 */ /* 0x040fe40000410000 */
[----:B------:R-:W-:-:S02]  /*114a0*/  FMUL.FTZ R181, R0, R181 ;  /* 0x000000b500b57220 */ /* 0x000fc40000410000 */
[C---:B------:R-:W-:Y:S02]  /*114b0*/  FMUL.FTZ R184, R0.reuse, R184 ;  /* 0x000000b800b87220 */ /* 0x040fe40000410000 */
[----:B------:R-:W-:Y:S01]  /*114c0*/  FMUL.FTZ R185, R0, R185 ;  /* 0x000000b900b97220 */ /* 0x000fe20000410000 */
[----:B------:R-:W-:Y:S01]  /*114d0*/  MOV R0, RZ ;  /* 0x000000ff00007202 */ /* 0x000fe20000000f00 */
[C---:B-----5:R-:W-:Y:S02]  /*114e0*/  FMUL.FTZ R152, R2.reuse, R152 ;  /* 0x0000009802987220 */ /* 0x060fe40000410000 */
[C---:B------:R-:W-:Y:S02]  /*114f0*/  FMUL.FTZ R153, R2.reuse, R153 ;  /* 0x0000009902997220 */ /* 0x040fe40000410000 */
[C---:B------:R-:W-:Y:S01]  /*11500*/  FMUL.FTZ R148, R2.reuse, R148 ;  /* 0x0000009402947220 */ /* 0x040fe20000410000 */
[----:B------:R-:W-:Y:S01]  /*11510*/  @P0 MUFU.RCP R0, R4 ;  /* 0x0000000400000308 */ /* 0x000fe20000001000 */
[C---:B------:R-:W-:Y:S01]  /*11520*/  FMUL.FTZ R149, R2.reuse, R149 ;  /* 0x0000009502957220 */ /* 0x040fe20000410000 */
[----:B---3--:R-:W-:Y:S01]  /*11530*/  @P2 MOV R5, 0x3f317218 ;  /* 0x3f31721800052802 */ /* 0x008fe20000000f00 */
        /* <DEDUP_REMOVED lines=12> */
[C---:B-1----:R-:W-:Y:S01]  /*11600*/  FMUL.FTZ R158, R3.reuse, R158 ;  /* 0x0000009e039e7220 */ /* 0x042fe20000410000 */
[----:B------:R1:W3:Y:S01]  /*11610*/  @P0 MUFU.LG2 R2, R4 ;  /* 0x0000000400020308 */ /* 0x0002e20000000c00 */
        /* <DEDUP_REMOVED lines=8> */
[----:B-1----:R-:W-:Y:S01]  /*116a0*/  MOV R4, 0x1 ;  /* 0x0000000100047802 */ /* 0x002fe20000000f00 */
        /* <DEDUP_REMOVED lines=8> */
[----:B--2---:R-:W-:Y:S02]  /*11730*/  @P1 FMUL.FTZ R6, R6, 0.69314718246459960938 ;  /* 0x3f31721806061820 */ /* 0x004fe40000410000 */
[----:B------:R-:W-:Y:S02]  /*11740*/  @P3 FMUL.FTZ R9, R9, 0.69314718246459960938 ;  /* 0x3f31721809093820 */ /* 0x000fe40000410000 */
[----:B------:R-:W-:Y:S02]  /*11750*/  @P1 FMUL.FTZ R3, R3, c[0x0][0x2d0] ;  /* 0x0000b40003031a20 */ /* 0x000fe40000410000 */
[----:B------:R-:W-:-:S02]  /*11760*/  @P3 FMUL.FTZ R7, R7, c[0x0][0x2d0] ;  /* 0x0000b40007073a20 */ /* 0x000fc40000410000 */
[----:B------:R-:W-:Y:S01]  /*11770*/  @P1 FFMA.FTZ R23, R3, R117, R6 ;  /* 0x0000007503171223 */ /* 0x000fe20000010006 */
[----:B------:R-:W-:Y:S01]  /*11780*/  @P0 MOV R3, 0x3f317218 ;  /* 0x3f31721800030802 */ /* 0x000fe20000000f00 */
[----:B----4-:R-:W-:Y:S02]  /*11790*/  @P2 FMUL.FTZ R8, R8, 0.69314718246459960938 ;  /* 0x3f31721808082820 */ /* 0x010fe40000410000 */
[----:B------:R-:W-:Y:S02]  /*117a0*/  @P2 FMUL.FTZ R5, R5, c[0x0][0x2d0] ;  /* 0x0000b40005052a20 */ /* 0x000fe40000410000 */
[----:B---3--:R-:W-:Y:S02]  /*117b0*/  @P0 FMUL.FTZ R2, R2, 0.69314718246459960938 ;  /* 0x3f31721802020820 */ /* 0x008fe40000410000 */
[----:B------:R-:W-:Y:S02]  /*117c0*/  @P0 FMUL.FTZ R3, R3, c[0x0][0x2d0] ;  /* 0x0000b40003030a20 */ /* 0x000fe40000410000 */
        /* <DEDUP_REMOVED lines=16> */
[----:B------:R-:W-:Y:S01]  /*118d0*/  PRMT R0, R4, 0x7610, R0 ;  /* 0x0000761004007816 */ /* 0x000fe20000000000 */
[----:B------:R-:W-:Y:S02]  /*118e0*/  @P3 FFMA.FTZ R21, R7, R119, R9 ;  /* 0x0000007707153223 */ /* 0x000fe40000010009 */
[----:B------:R-:W-:Y:S02]  /*118f0*/  @P2 FFMA.FTZ R22, R5, R118, R8 ;  /* 0x0000007605162223 */ /* 0x000fe40000010008 */
[----:B------:R-:W-:-:S02]  /*11900*/  @P0 FFMA.FTZ R20, R3, R68, R2 ;  /* 0x0000004403140223 */ /* 0x000fc40000010002 */
.L_x_3213:
[----:B-1----:R1:W5:Y:S01]  /*11910*/  LDL R7, [R1+0x74] ;  /* 0x0000740001077983 */ /* 0x0023620000100800 */
[----:B------:R-:W-:Y:S03]  /*11920*/  BSSY B0, `(.L_x_3270) ;  /* 0x0000012000007945 */ /* 0x000fe60003800000 */
[----:B------:R-:W2:Y:S02]  /*11930*/  S2R R6, SR_TID.X ;  /* 0x0000000000067919 */ /* 0x000ea40000002100 */
        /* <DEDUP_REMOVED lines=16> */
.L_x_3271:
[----:B-1----:R-:W-:Y:S05]  /*11a40*/  BSYNC B0 ;  /* 0x0000000000007941 */ /* 0x002fea0003800000 */
.L_x_3270:
        /* <DEDUP_REMOVED lines=8> */
[----:B------:R-:W-:Y:S01]  /*11ad0*/  SHF.R.S32.HI R2, RZ, 0x1f, R6 ;  /* 0x0000001fff027819 */ /* 0x000fe20000011406 */
[----:B------:R-:W-:Y:S02]  /*11ae0*/  IMAD.MOV.U32 R249, RZ, RZ, RZ ;  /* 0x000000fffff97224 */ /* 0x000fe400078e00ff */
[----:B------:R-:W-:Y:S01]  /*11af0*/  IMAD.MOV.U32 R3, RZ, RZ, 0x1f ;  /* 0x0000001fff037424 */ /* 0x000fe200078e00ff */
[----:B------:R-:W-:-:S04]  /*11b00*/  LEA.HI R2, R2, R6, RZ, 0x7 ;  /* 0x0000000602027211 */ /* 0x000fc800078f38ff */
[----:B------:R-:W-:-:S05]  /*11b10*/  SHF.R.S32.HI R2, RZ, 0x7, R2 ;  /* 0x00000007ff027819 */ /* 0x000fca0000011402 */
[----:B------:R-:W-:Y:S01]  /*11b20*/  IMAD.MOV.U32 R247, RZ, RZ, R2 ;  /* 0x000000fffff77224 */ /* 0x000fe200078e0002 */
[----:B------:R-:W-:Y:S02]  /*11b30*/  MOV R2, 0x11b50 ;  /* 0x00011b5000027802 */ /* 0x000fe40000000f00 */
[----:B------:R-:W-:Y:S05]  /*11b40*/  CALL.REL.NOINC `($__internal_43_$__cuda_sm70_shflsync_idx_p) ;  /* 0x0000698000007944 */ /* 0x000fea0003c00000 */
.L_x_3274:
[----:B------:R-:W2:Y:S04]  /*11b50*/  LDL.LU R4, [R1+0x4c] ;  /* 0x00004c0001047983 */ /* 0x000ea80000300800 */
[----:B------:R-:W3:Y:S04]  /*11b60*/  LDL R8, [R1+0x98] ;  /* 0x0000980001087983 */ /* 0x000ee80000100800 */
[----:B------:R-:W4:Y:S04]  /*11b70*/  LDL.LU R13, [R1+0x48] ;  /* 0x00004800010d7983 */ /* 0x000f280000300800 */
[----:B------:R-:W3:Y:S04]  /*11b80*/  LDL.LU R16, [R1+0x50] ;  /* 0x0000500001107983 */ /* 0x000ee80000300800 */
[----:B------:R-:W3:Y:S01]  /*11b90*/  LDL.LU R15, [R1+0x70] ;  /* 0x00007000010f7983 */ /* 0x000ee20000300800 */
[----:B------:R-:W-:-:S03]  /*11ba0*/  MOV R3, 0x1 ;  /* 0x0000000100037802 */ /* 0x000fc60000000f00 */
[----:B------:R-:W3:Y:S01]  /*11bb0*/  LDL R14, [R1+0x9c] ;  /* 0x00009c00010e7983 */ /* 0x000ee20000100800 */
[----:B------:R-:W-:-:S03]  /*11bc0*/  ISETP.NE.AND P0, PT, R3, c[0x0][0x4e8], PT ;  /* 0x00013a0003007a0c */ /* 0x000fc60003f05270 */
[----:B------:R1:W5:Y:S04]  /*11bd0*/  LDL R40, [R1+0x94] ;  /* 0x0000940001287983 */ /* 0x0003680000100800 */
        /* <DEDUP_REMOVED lines=14> */
[----:B------:R1:W5:Y:S01]  /*11cc0*/  LDL R25, [R1+0x58] ;  /* 0x0000580001197983 */ /* 0x0003620000100800 */
[----:B------:R-:W-:-:S02]  /*11cd0*/  ULDC UR5, c[0x0][0x4e8] ;  /* 0x00013a0000057ab9 */ /* 0x000fc40000000800 */
[----:B------:R-:W-:Y:S02]  /*11ce0*/  ULDC UR4, c[0x0][0x388] ;  /* 0x0000e20000047ab9 */ /* 0x000fe40000000800 */
[----:B------:R-:W-:Y:S01]  /*11cf0*/  UIMAD UR4, UR5, UR4, URZ ;  /* 0x00000004050472a4 */ /* 0x000fe2000f8e023f */
[----:B------:R-:W-:Y:S01]  /*11d00*/  BSSY B0, `(.L_x_3275) ;  /* 0x000007f000007945 */ /* 0x000fe20003800000 */
[----:B--2---:R-:W-:Y:S01]  /*11d10*/  SHF.R.S32.HI R0, RZ, 0x1f, R4 ;  /* 0x0000001fff007819 */ /* 0x004fe20000011404 */
[----:B------:R-:W-:-:S04]  /*11d20*/  IMAD.WIDE.U32 R6, R4, c[0x0][0x4d0], RZ ;  /* 0x0001340004067a25 */ /* 0x000fc800078e00ff */
[C---:B------:R-:W-:Y:S02]  /*11d30*/  IMAD R2, R0.reuse, c[0x0][0x4d0], RZ ;  /* 0x0001340000027a24 */ /* 0x040fe400078e02ff */
[----:B------:R-:W-:Y:S02]  /*11d40*/  IMAD R0, R0, c[0x0][0x438], RZ ;  /* 0x00010e0000007a24 */ /* 0x000fe400078e02ff */
[C---:B------:R-:W-:Y:S02]  /*11d50*/  IMAD R2, R4.reuse, c[0x0][0x4d4], R2 ;  /* 0x0001350004027a24 */ /* 0x040fe400078e0202 */
[C---:B------:R-:W-:Y:S02]  /*11d60*/  IMAD R0, R4.reuse, c[0x0][0x43c], R0 ;  /* 0x00010f0004007a24 */ /* 0x040fe400078e0200 */
[----:B------:R-:W-:Y:S01]  /*11d70*/  IMAD.WIDE.U32 R4, R4, c[0x0][0x438], RZ ;  /* 0x00010e0004047a25 */ /* 0x000fe200078e00ff */
[----:B------:R-:W-:Y:S02]  /*11d80*/  IADD3 R7, R7, R2, RZ ;  /* 0x0000000207077210 */ /* 0x000fe40007ffe0ff */
[----:B----4-:R-:W-:Y:S01]  /*11d90*/  SHF.R.S32.HI R2, RZ, 0x1f, R13 ;  /* 0x0000001fff027819 */ /* 0x010fe2000001140d */
[----:B------:R-:W-:Y:S01]  /*11da0*/  IMAD.IADD R5, R5, 0x1, R0 ;  /* 0x0000000105057824 */ /* 0x000fe200078e0200 */
[----:B---3--:R-:W-:Y:S01]  /*11db0*/  IADD3 R0, R8, R15, RZ ;  /* 0x0000000f08007210 */ /* 0x008fe20007ffe0ff */
[----:B------:R-:W-:-:S04]  /*11dc0*/  IMAD.WIDE.U32 R6, R13, c[0x0][0x4d8], R6 ;  /* 0x000136000d067a25 */ /* 0x000fc800078e0006 */
[----:B------:R-:W-:-:S04]  /*11dd0*/  @P0 IMAD.HI.U32 R10, R0, c[0x0][0x4ec], RZ ;  /* 0x00013b00000a0a27 */ /* 0x000fc800078e00ff */
[C---:B------:R-:W-:Y:S02]  /*11de0*/  IMAD R9, R2.reuse, c[0x0][0x4d8], RZ ;  /* 0x0001360002097a24 */ /* 0x040fe400078e02ff */
[----:B------:R-:W-:Y:S01]  /*11df0*/  IMAD R8, R2, c[0x0][0x440], RZ ;  /* 0x0001100002087a24 */ /* 0x000fe200078e02ff */
[----:B------:R-:W-:Y:S01]  /*11e00*/  MOV R2, R0 ;  /* 0x0000000000027202 */ /* 0x000fe20000000f00 */
[----:B------:R-:W-:Y:S01]  /*11e10*/  IMAD.MOV.U32 R3, RZ, RZ, R0 ;  /* 0x000000ffff037224 */ /* 0x000fe200078e0000 */
[----:B------:R-:W-:Y:S01]  /*11e20*/  @P0 SHF.R.U32.HI R3, RZ, c[0x0][0x4f0], R10 ;  /* 0x00013c00ff030a19 */ /* 0x000fe2000001160a */
[C---:B------:R-:W-:Y:S02]  /*11e30*/  IMAD R11, R13.reuse, c[0x0][0x4dc], R9 ;  /* 0x000137000d0b7a24 */ /* 0x040fe400078e0209 */
[----:B------:R-:W-:Y:S01]  /*11e40*/  IMAD R12, R13, c[0x0][0x444], R8 ;  /* 0x000111000d0c7a24 */ /* 0x000fe200078e0208 */
[----:B------:R-:W-:Y:S01]  /*11e50*/  SHF.R.S32.HI R8, RZ, 0x1f, R16 ;  /* 0x0000001fff087819 */ /* 0x000fe20000011410 */
[----:B------:R-:W-:-:S04]  /*11e60*/  @P0 IMAD.HI.U32 R9, R0, c[0x0][0x4ec], RZ ;  /* 0x00013b0000090a27 */ /* 0x000fc800078e00ff */
[----:B------:R-:W-:Y:S01]  /*11e70*/  IMAD.WIDE.U32 R4, R13, c[0x0][0x440], R4 ;  /* 0x000110000d047a25 */ /* 0x000fe200078e0004 */
[----:B------:R-:W-:-:S03]  /*11e80*/  @P0 SHF.R.U32.HI R2, RZ, c[0x0][0x4f0], R9 ;  /* 0x00013c00ff020a19 */ /* 0x000fc60000011609 */
[----:B------:R-:W-:Y:S02]  /*11e90*/  IMAD.MOV R10, RZ, RZ, -R3 ;  /* 0x000000ffff0a7224 */ /* 0x000fe400078e0a03 */
[C---:B------:R-:W-:Y:S01]  /*11ea0*/  IMAD R9, R8.reuse, c[0x0][0x4e0], RZ ;  /* 0x0001380008097a24 */ /* 0x040fe200078e02ff */
[----:B------:R-:W-:Y:S01]  /*11eb0*/  IADD3 R5, R5, R12, RZ ;  /* 0x0000000c05057210 */ /* 0x000fe20007ffe0ff */
[----:B------:R-:W-:Y:S02]  /*11ec0*/  IMAD.IADD R7, R7, 0x1, R11 ;  /* 0x0000000107077824 */ /* 0x000fe400078e020b */
[----:B------:R-:W-:Y:S02]  /*11ed0*/  IMAD R8, R8, c[0x0][0x448], RZ ;  /* 0x0001120008087a24 */ /* 0x000fe400078e02ff */
[----:B------:R-:W-:Y:S02]  /*11ee0*/  IMAD R10, R10, c[0x0][0x4e8], R0 ;  /* 0x00013a000a0a7a24 */ /* 0x000fe400078e0200 */
[C---:B------:R-:W-:Y:S01]  /*11ef0*/  IMAD R12, R16.reuse, c[0x0][0x44c], R8 ;  /* 0x00011300100c7a24 */ /* 0x040fe200078e0208 */
[----:B------:R-:W-:Y:S01]  /*11f00*/  SHF.R.S32.HI R8, RZ, 0x1f, R2 ;  /* 0x0000001fff087819 */ /* 0x000fe20000011402 */
[----:B------:R-:W-:-:S04]  /*11f10*/  IMAD.WIDE.U32 R6, R16, c[0x0][0x4e0], R6 ;  /* 0x0001380010067a25 */ /* 0x000fc800078e0006 */
[C---:B------:R-:W-:Y:S01]  /*11f20*/  IMAD R13, R16.reuse, c[0x0][0x4e4], R9 ;  /* 0x00013900100d7a24 */ /* 0x040fe200078e0209 */
[----:B------:R-:W-:Y:S01]  /*11f30*/  SHF.R.S32.HI R9, RZ, 0x1f, R10 ;  /* 0x0000001fff097819 */ /* 0x000fe2000001140a */
[----:B------:R-:W-:Y:S01]  /*11f40*/  IMAD.WIDE.U32 R4, R16, c[0x0][0x448], R4 ;  /* 0x0001120010047a25 */ /* 0x000fe200078e0004 */
[----:B------:R-:W-:Y:S02]  /*11f50*/  SHF.R.S32.HI R11, RZ, 0x1f, R3 ;  /* 0x0000001fff0b7819 */ /* 0x000fe40000011403 */
[----:B------:R-:W-:Y:S01]  /*11f60*/  IADD3 R6, P0, R3, R6, RZ ;  /* 0x0000000603067210 */ /* 0x000fe20007f1e0ff */
[----:B------:R-:W-:Y:S01]  /*11f70*/  IMAD R3, R8, c[0x0][0x430], RZ ;  /* 0x00010c0008037a24 */ /* 0x000fe200078e02ff */
[----:B------:R-:W-:Y:S01]  /*11f80*/  IADD3 R5, R5, R12, RZ ;  /* 0x0000000c05057210 */ /* 0x000fe20007ffe0ff */
[----:B------:R-:W-:Y:S01]  /*11f90*/  IMAD R8, R9, c[0x0][0x4c8], RZ ;  /* 0x0001320009087a24 */ /* 0x000fe200078e02ff */
[----:B------:R-:W-:Y:S01]  /*11fa0*/  IADD3.X R7, R11, R7, R13, P0, !PT ;  /* 0x000000070b077210 */ /* 0x000fe200007fe40d */
[----:B------:R-:W-:-:S02]  /*11fb0*/  IMAD R11, R2, c[0x0][0x434], R3 ;  /* 0x00010d00020b7a24 */ /* 0x000fc400078e0203 */
[----:B------:R-:W-:Y:S02]  /*11fc0*/  IMAD R12, R10, c[0x0][0x4cc], R8 ;  /* 0x000133000a0c7a24 */ /* 0x000fe400078e0208 */
[----:B------:R-:W-:-:S04]  /*11fd0*/  IMAD.WIDE.U32 R8, R2, c[0x0][0x430], R4 ;  /* 0x00010c0002087a25 */ /* 0x000fc800078e0004 */
[----:B------:R-:W-:Y:S01]  /*11fe0*/  IMAD.WIDE.U32 R4, R10, c[0x0][0x4c8], R6 ;  /* 0x000132000a047a25 */ /* 0x000fe200078e0006 */
[----:B------:R-:W-:-:S03]  /*11ff0*/  IADD3 R7, R9, R11, RZ ;  /* 0x0000000b09077210 */ /* 0x000fc60007ffe0ff */
[----:B------:R-:W-:Y:S02]  /*12000*/  IMAD.MOV R3, RZ, RZ, -R2 ;  /* 0x000000ffff037224 */ /* 0x000fe400078e0a02 */
[----:B------:R-:W-:Y:S02]  /*12010*/  IMAD.IADD R9, R5, 0x1, R12 ;  /* 0x0000000105097824 */ /* 0x000fe400078e020c */
[----:B------:R-:W-:Y:S02]  /*12020*/  IMAD R5, R3, c[0x0][0x4e8], R0 ;  /* 0x00013a0003057a24 */ /* 0x000fe400078e0200 */
[----:B------:R-:W-:Y:S02]  /*12030*/  IMAD.IADD R3, R14, 0x1, R15 ;  /* 0x000000010e037824 */ /* 0x000fe400078e020f */
[----:B------:R-:W2:Y:S01]  /*12040*/  S2R R14, SR_TID.X ;  /* 0x00000000000e7919 */ /* 0x000ea20000002100 */
[----:B------:R-:W-:-:S04]  /*12050*/  LEA R2, P0, R4, c[0x0][0x4a8], 0x2 ;  /* 0x00012a0004027a11 */ /* 0x000fc800078010ff */
[----:B------:R-:W-:Y:S01]  /*12060*/  LEA.HI.X R0, R4, c[0x0][0x4ac], R9, 0x2, P0 ;  /* 0x00012b0004007a11 */ /* 0x000fe200000f1409 */
[----:B------:R-:W-:Y:S04]  /*12070*/  SHFL.IDX PT, R12, R2, RZ, 0x1c1f ;  /* 0x001c1fff020c7589 */ /* 0x000fe800000e0000 */
[----:B------:R-:W3:Y:S04]  /*12080*/  SHFL.IDX PT, R13, R0, RZ, 0x1c1f ;  /* 0x001c1fff000d7589 */ /* 0x000ee800000e0000 */
[----:B------:R-:W-:Y:S01]  /*12090*/  SHFL.IDX PT, R10, R2, 0x1, 0x1c1f ;  /* 0x003c1f00020a7f89 */ /* 0x000fe200000e0000 */
[----:B--2---:R-:W-:-:S04]  /*120a0*/  SHF.R.S32.HI R16, RZ, 0x1f, R14 ;  /* 0x0000001fff107819 */ /* 0x004fc8000001140e */
[----:B------:R-:W-:Y:S01]  /*120b0*/  LEA.HI R16, R16, R14, RZ, 0x5 ;  /* 0x0000000e10107211 */ /* 0x000fe200078f28ff */
[----:B------:R-:W2:Y:S03]  /*120c0*/  SHFL.IDX PT, R11, R0, 0x1, 0x1c1f ;  /* 0x003c1f00000b7f89 */ /* 0x000ea600000e0000 */
[----:B------:R-:W-:-:S04]  /*120d0*/  LOP3.LUT R16, R16, 0xffffffe0, RZ, 0xc0, !PT ;  /* 0xffffffe010107812 */ /* 0x000fc800078ec0ff */
[----:B------:R-:W-:Y:S02]  /*120e0*/  IADD3 R16, -R16, R14, RZ ;  /* 0x0000000e10107210 */ /* 0x000fe40007ffe1ff */
[C---:B------:R-:W-:Y:S02]  /*120f0*/  IADD3 R17, R3.reuse, 0x8, RZ ;  /* 0x0000000803117810 */ /* 0x040fe40007ffe0ff */
[----:B------:R-:W-:Y:S02]  /*12100*/  LOP3.LUT P1, RZ, R16, 0x3, RZ, 0xc0, !PT ;  /* 0x0000000310ff7812 */ /* 0x000fe4000782c0ff */
[----:B------:R-:W-:Y:S01]  /*12110*/  SHF.R.S32.HI R4, RZ, 0x1f, R5 ;  /* 0x0000001fff047819 */ /* 0x000fe20000011405 */
[----:B------:R-:W-:Y:S01]  /*12120*/  SHFL.IDX PT, R9, R0, 0x2, 0x1c1f ;  /* 0x005c1f0000097f89 */ /* 0x000fe200000e0000 */
[----:B------:R-:W-:Y:S02]  /*12130*/  MOV R6, R8 ;  /* 0x0000000800067202 */ /* 0x000fe40000000f00 */
[----:B------:R-:W-:Y:S01]  /*12140*/  ISETP.GE.OR P4, PT, R3, UR4, P1 ;  /* 0x0000000403007c0c */ /* 0x000fe20008f86670 */
[----:B------:R-:W4:Y:S01]  /*12150*/  SHFL.IDX PT, R8, R2, 0x2, 0x1c1f ;  /* 0x005c1f0002087f89 */ /* 0x000f2200000e0000 */
[----:B------:R-:W-:-:S03]  /*12160*/  ISETP.GE.OR P3, PT, R17, UR4, P1 ;  /* 0x0000000411007c0c */ /* 0x000fc60008f66670 */
[----:B------:R-:W-:Y:S04]  /*12170*/  SHFL.IDX PT, R14, R2, 0x3, 0x1c1f ;  /* 0x007c1f00020e7f89 */ /* 0x000fe800000e0000 */
[----:B------:R1:W4:Y:S01]  /*12180*/  SHFL.IDX PT, R15, R0, 0x3, 0x1c1f ;  /* 0x007c1f00000f7f89 */ /* 0x00032200000e0000 */
[----:B------:R-:W-:-:S03]  /*12190*/  IADD3 R16, R3, 0x40, RZ ;  /* 0x0000004003107810 */ /* 0x000fc60007ffe0ff */
[----:B---3--:R3:W-:Y:S01]  /*121a0*/  @!P4 ST.E [R12.64], R21 ;  /* 0x000000150c00c985 */ /* 0x0087e2000c101908 */
[----:B------:R-:W-:-:S03]  /*121b0*/  ISETP.GE.OR P2, PT, R16, UR4, P1 ;  /* 0x0000000410007c0c */ /* 0x000fc60008f46670 */
[----:B--2---:R3:W-:Y:S01]  /*121c0*/  @!P3 ST.E [R10.64], R22 ;  /* 0x000000160a00b985 */ /* 0x0047e2000c101908 */
[----:B------:R-:W-:Y:S01]  /*121d0*/  ISETP.GE.AND P3, PT, R3, UR4, PT ;  /* 0x0000000403007c0c */ /* 0x000fe2000bf66270 */
[----:B-1----:R-:W-:-:S04]  /*121e0*/  IMAD R0, R4, c[0x0][0x428], RZ ;  /* 0x00010a0004007a24 */ /* 0x002fc800078e02ff */
[C---:B------:R-:W-:Y:S02]  /*121f0*/  IMAD R0, R5.reuse, c[0x0][0x42c], R0 ;  /* 0x00010b0005007a24 */ /* 0x040fe400078e0200 */
[----:B------:R-:W-:Y:S01]  /*12200*/  IMAD.WIDE.U32 R4, R5, c[0x0][0x428], R6 ;  /* 0x00010a0005047a25 */ /* 0x000fe200078e0006 */
[----:B------:R-:W-:-:S04]  /*12210*/  IADD3 R6, R3, 0x48, RZ ;  /* 0x0000004803067810 */ /* 0x000fc80007ffe0ff */
[----:B------:R-:W-:Y:S01]  /*12220*/  ISETP.GE.OR P1, PT, R6, UR4, P1 ;  /* 0x0000000406007c0c */ /* 0x000fe20008f26670 */
[----:B------:R-:W-:Y:S01]  /*12230*/  IMAD.IADD R18, R5, 0x1, R0 ;  /* 0x0000000105127824 */ /* 0x000fe200078e0200 */
[C---:B------:R-:W-:Y:S01]  /*12240*/  LEA R19, P0, R4.reuse, c[0x0][0x400], 0x2 ;  /* 0x0001000004137a11 */ /* 0x040fe200078010ff */
[----:B----4-:R3:W-:Y:S03]  /*12250*/  @!P2 ST.E [R8.64], R23 ;  /* 0x000000170800a985 */ /* 0x0107e6000c101908 */
[----:B------:R-:W-:Y:S01]  /*12260*/  LEA.HI.X R18, R4, c[0x0][0x404], R18, 0x2, P0 ;  /* 0x0001010004127a11 */ /* 0x000fe200000f1412 */
[----:B------:R3:W1:Y:S01]  /*12270*/  SHFL.IDX PT, R0, R19, RZ, 0x1c1f ;  /* 0x001c1fff13007589 */ /* 0x00066200000e0000 */
[----:B------:R-:W-:Y:S02]  /*12280*/  ISETP.GE.AND P2, PT, R17, UR4, PT ;  /* 0x0000000411007c0c */ /* 0x000fe4000bf46270 */
[----:B------:R-:W-:Y:S01]  /*12290*/  ISETP.GE.AND P0, PT, R6, UR4, PT ;  /* 0x0000000406007c0c */ /* 0x000fe2000bf06270 */
[----:B------:R3:W2:Y:S04]  /*122a0*/  SHFL.IDX PT, R2, R18, RZ, 0x1c1f ;  /* 0x001c1fff12027589 */ /* 0x0006a800000e0000 */
[----:B------:R3:W-:Y:S01]  /*122b0*/  @!P1 ST.E [R14.64], R20 ;  /* 0x000000140e009985 */ /* 0x0007e2000c101908 */
[----:B------:R-:W-:Y:S01]  /*122c0*/  ISETP.GE.AND P1, PT, R16, UR4, PT ;  /* 0x0000000410007c0c */ /* 0x000fe2000bf26270 */
[----:B------:R-:W-:Y:S07]  /*122d0*/  @P3 BRA `(.L_x_3276) ;  /* 0x0000021000003947 */ /* 0x000fee0003800000 */
[----:B-----5:R-:W-:Y:S02]  /*122e0*/  ISETP.GE.AND P3, PT, R39, c[0x0][0x3c8], PT ;  /* 0x0000f20027007a0c */ /* 0x020fe40003f66270 */
[----:B------:R-:W-:-:S02]  /*122f0*/  ISETP.GE.AND P5, PT, R37, c[0x0][0x3c8], PT ;  /* 0x0000f20025007a0c */ /* 0x000fc40003fa6270 */
[----:B------:R-:W-:-:S09]  /*12300*/  ISETP.GE.AND P6, PT, R29, c[0x0][0x3c8], PT ;  /* 0x0000f2001d007a0c */ /* 0x000fd20003fc6270 */
[----:B-1----:R-:W-:-:S04]  /*12310*/  @!P3 LEA R4, P4, R39, R0, 0x2 ;  /* 0x000000002704b211 */ /* 0x002fc800078810ff */
[----:B--2---:R-:W-:Y:S02]  /*12320*/  @!P3 LEA.HI.X R5, R39, R2, R40, 0x2, P4 ;  /* 0x000000022705b211 */ /* 0x004fe400020f1428 */
[----:B------:R-:W-:-:S03]  /*12330*/  ISETP.GE.AND P4, PT, R35, c[0x0][0x3c8], PT ;  /* 0x0000f20023007a0c */ /* 0x000fc60003f86270 */
[----:B------:R1:W-:Y:S02]  /*12340*/  @!P3 ST.E.64 [R4.64], R156 ;  /* 0x0000009c0400b985 */ /* 0x0003e4000c101b08 */
[----:B-1----:R-:W-:-:S04]  /*12350*/  @!P5 LEA R4, P3, R37, R0, 0x2 ;  /* 0x000000002504d211 */ /* 0x002fc800078610ff */
[----:B------:R-:W-:Y:S02]  /*12360*/  @!P5 LEA.HI.X R5, R37, R2, R38, 0x2, P3 ;  /* 0x000000022505d211 */ /* 0x000fe400018f1426 */
        /* <DEDUP_REMOVED lines=9> */
[----:B------:R1:W-:Y:S01]  /*12400*/  @!P3 ST.E.64 [R4.64], R168 ;  /* 0x000000a80400b985 */ /* 0x0003e2000c101b08 */
[----:B---3--:R-:W-:-:S04]  /*12410*/  @!P5 LEA R10, P3, R31, R0, 0x2 ;  /* 0x000000001f0ad211 */ /* 0x008fc800078610ff */
[----:B------:R-:W-:Y:S02]  /*12420*/  @!P5 LEA.HI.X R11, R31, R2, R32, 0x2, P3 ;  /* 0x000000021f0bd211 */ /* 0x000fe400018f1420 */
[----:B------:R-:W-:Y:S02]  /*12430*/  ISETP.GE.AND P5, PT, R27, c[0x0][0x3c8], PT ;  /* 0x0000f2001b007a0c */ /* 0x000fe40003fa6270 */
[----:B------:R-:W-:-:S04]  /*12440*/  @!P6 LEA R8, P3, R29, R0, 0x2 ;  /* 0x000000001d08e211 */ /* 0x000fc800078610ff */
[----:B------:R-:W-:-:S07]  /*12450*/  @!P6 LEA.HI.X R9, R29, R2, R30, 0x2, P3 ;  /* 0x000000021d09e211 */ /* 0x000fce00018f141e */
[----:B------:R-:W-:-:S04]  /*12460*/  @!P5 LEA R6, P3, R27, R0, 0x2 ;  /* 0x000000001b06d211 */ /* 0x000fc800078610ff */
[----:B------:R-:W-:Y:S02]  /*12470*/  @!P5 LEA.HI.X R7, R27, R2, R28, 0x2, P3 ;  /* 0x000000021b07d211 */ /* 0x000fe400018f141c */
[----:B-1----:R-:W-:-:S04]  /*12480*/  @!P4 LEA R4, P3, R25, R0, 0x2 ;  /* 0x000000001904c211 */ /* 0x002fc800078610ff */
[----:B------:R-:W-:Y:S02]  /*12490*/  @!P4 LEA.HI.X R5, R25, R2, R26, 0x2, P3 ;  /* 0x000000021905c211 */ /* 0x000fe400018f141a */
[----:B------:R-:W-:-:S13]  /*124a0*/  ISETP.GE.AND P3, PT, R31, c[0x0][0x3c8], PT ;  /* 0x0000f2001f007a0c */ /* 0x000fda0003f66270 */
[----:B------:R1:W-:Y:S04]  /*124b0*/  @!P3 ST.E.64 [R10.64], R172 ;  /* 0x000000ac0a00b985 */ /* 0x0003e8000c101b08 */
[----:B------:R1:W-:Y:S04]  /*124c0*/  @!P6 ST.E.64 [R8.64], R176 ;  /* 0x000000b00800e985 */ /* 0x0003e8000c101b08 */
[----:B------:R1:W-:Y:S04]  /*124d0*/  @!P5 ST.E.64 [R6.64], R180 ;  /* 0x000000b40600d985 */ /* 0x0003e8000c101b08 */
[----:B------:R1:W-:Y:S02]  /*124e0*/  @!P4 ST.E.64 [R4.64], R184 ;  /* 0x000000b80400c985 */ /* 0x0003e4000c101b08 */
.L_x_3276:
[----:B------:R-:W-:Y:S05]  /*124f0*/  BSYNC B0 ;  /* 0x0000000000007941 */ /* 0x000fea0003800000 */
.L_x_3275:
[----:B--2---:R2:W4:Y:S01]  /*12500*/  SHFL.IDX PT, R2, R18, 0x1, 0x1c1f ;  /* 0x003c1f0012027f89 */ /* 0x00452200000e0000 */
[----:B------:R-:W-:Y:S03]  /*12510*/  BSSY B0, `(.L_x_3277) ;  /* 0x0000023000007945 */ /* 0x000fe60003800000 */
[----:B-1----:R2:W1:Y:S01]  /*12520*/  SHFL.IDX PT, R0, R19, 0x1, 0x1c1f ;  /* 0x003c1f0013007f89 */ /* 0x00246200000e0000 */
[----:B------:R-:W-:Y:S05]  /*12530*/  @P2 BRA `(.L_x_3278) ;  /* 0x0000020000002947 */ /* 0x000fea0003800000 */
[----:B-----5:R-:W-:Y:S02]  /*12540*/  ISETP.GE.AND P3, PT, R39, c[0x0][0x3c8], PT ;  /* 0x0000f20027007a0c */ /* 0x020fe40003f66270 */
[----:B------:R-:W-:-:S02]  /*12550*/  ISETP.GE.AND P5, PT, R37, c[0x0][0x3c8], PT ;  /* 0x0000f20025007a0c */ /* 0x000fc40003fa6270 */
[----:B------:R-:W-:-:S09]  /*12560*/  ISETP.GE.AND P2, PT, R35, c[0x0][0x3c8], PT ;  /* 0x0000f20023007a0c */ /* 0x000fd20003f46270 */
[----:B-1----:R-:W-:-:S04]  /*12570*/  @!P3 LEA R4, P4, R39, R0, 0x2 ;  /* 0x000000002704b211 */ /* 0x002fc800078810ff */
[----:B----4-:R-:W-:Y:S02]  /*12580*/  @!P3 LEA.HI.X R5, R39, R2, R40, 0x2, P4 ;  /* 0x000000022705b211 */ /* 0x010fe400020f1428 */
[----:B------:R-:W-:-:S03]  /*12590*/  @!P5 LEA R6, P4, R37, R0, 0x2 ;  /* 0x000000002506d211 */ /* 0x000fc600078810ff */
[----:B------:R1:W-:Y:S01]  /*125a0*/  @!P3 ST.E.64 [R4.64], R158 ;  /* 0x0000009e0400b985 */ /* 0x0003e2000c101b08 */
[----:B------:R-:W-:Y:S02]  /*125b0*/  ISETP.GE.AND P3, PT, R33, c[0x0][0x3c8], PT ;  /* 0x0000f20021007a0c */ /* 0x000fe40003f66270 */
[----:B------:R-:W-:-:S05]  /*125c0*/  @!P5 LEA.HI.X R7, R37, R2, R38, 0x2, P4 ;  /* 0x000000022507d211 */ /* 0x000fca00020f1426 */
[----:B------:R4:W-:Y:S01]  /*125d0*/  @!P5 ST.E.64 [R6.64], R162 ;  /* 0x000000a20600d985 */ /* 0x0009e2000c101b08 */
[----:B------:R-:W-:Y:S02]  /*125e0*/  ISETP.GE.AND P5, PT, R31, c[0x0][0x3c8], PT ;  /* 0x0000f2001f007a0c */ /* 0x000fe40003fa6270 */
[----:B-1----:R-:W-:-:S04]  /*125f0*/  @!P2 LEA R4, P4, R35, R0, 0x2 ;  /* 0x000000002304a211 */ /* 0x002fc800078810ff */
[----:B------:R-:W-:Y:S02]  /*12600*/  @!P2 LEA.HI.X R5, R35, R2, R36, 0x2, P4 ;  /* 0x000000022305a211 */ /* 0x000fe400020f1424 */
[----:B----4-:R-:W-:-:S03]  /*12610*/  @!P3 LEA R6, P4, R33, R0, 0x2 ;  /* 0x000000002106b211 */ /* 0x010fc600078810ff */
[----:B------:R1:W-:Y:S01]  /*12620*/  @!P2 ST.E.64 [R4.64], R166 ;  /* 0x000000a60400a985 */ /* 0x0003e2000c101b08 */
[----:B------:R-:W-:Y:S02]  /*12630*/  @!P3 LEA.HI.X R7, R33, R2, R34, 0x2, P4 ;  /* 0x000000022107b211 */ /* 0x000fe400020f1422 */
[----:B------:R-:W-:-:S03]  /*12640*/  ISETP.GE.AND P4, PT, R29, c[0x0][0x3c8], PT ;  /* 0x0000f2001d007a0c */ /* 0x000fc60003f86270 */
[----:B------:R4:W-:Y:S01]  /*12650*/  @!P3 ST.E.64 [R6.64], R170 ;  /* 0x000000aa0600b985 */ /* 0x0009e2000c101b08 */
[----:B------:R-:W-:Y:S02]  /*12660*/  ISETP.GE.AND P3, PT, R27, c[0x0][0x3c8], PT ;  /* 0x0000f2001b007a0c */ /* 0x000fe40003f66270 */
[----:B-1----:R-:W-:-:S04]  /*12670*/  @!P5 LEA R4, P2, R31, R0, 0x2 ;  /* 0x000000001f04d211 */ /* 0x002fc800078410ff */
[----:B------:R-:W-:Y:S02]  /*12680*/  @!P5 LEA.HI.X R5, R31, R2, R32, 0x2, P2 ;  /* 0x000000021f05d211 */ /* 0x000fe400010f1420 */
[----:B------:R-:W-:-:S03]  /*12690*/  ISETP.GE.AND P2, PT, R25, c[0x0][0x3c8], PT ;  /* 0x0000f20019007a0c */ /* 0x000fc60003f46270 */
[----:B------:R1:W-:Y:S01]  /*126a0*/  @!P5 ST.E.64 [R4.64], R174 ;  /* 0x000000ae0400d985 */ /* 0x0003e2000c101b08 */
[----:B---3--:R-:W-:-:S04]  /*126b0*/  @!P4 LEA R8, P5, R29, R0, 0x2 ;  /* 0x000000001d08c211 */ /* 0x008fc800078a10ff */
[----:B------:R-:W-:Y:S02]  /*126c0*/  @!P4 LEA.HI.X R9, R29, R2, R30, 0x2, P5 ;  /* 0x000000021d09c211 */ /* 0x000fe400028f141e */
[----:B----4-:R-:W-:-:S03]  /*126d0*/  @!P3 LEA R6, P5, R27, R0, 0x2 ;  /* 0x000000001b06b211 */ /* 0x010fc600078a10ff */
[----:B------:R3:W-:Y:S01]  /*126e0*/  @!P4 ST.E.64 [R8.64], R178 ;  /* 0x000000b20800c985 */ /* 0x0007e2000c101b08 */
[----:B------:R-:W-:-:S05]  /*126f0*/  @!P3 LEA.HI.X R7, R27, R2, R28, 0x2, P5 ;  /* 0x000000021b07b211 */ /* 0x000fca00028f141c */
[----:B------:R3:W-:Y:S01]  /*12700*/  @!P3 ST.E.64 [R6.64], R182 ;  /* 0x000000b60600b985 */ /* 0x0007e2000c101b08 */
[----:B-1----:R-:W-:-:S04]  /*12710*/  @!P2 LEA R4, P5, R25, R0, 0x2 ;  /* 0x000000001904a211 */ /* 0x002fc800078a10ff */
[----:B------:R-:W-:-:S05]  /*12720*/  @!P2 LEA.HI.X R5, R25, R2, R26, 0x2, P5 ;  /* 0x000000021905a211 */ /* 0x000fca00028f141a */
[----:B------:R3:W-:Y:S04]  /*12730*/  @!P2 ST.E.64 [R4.64], R186 ;  /* 0x000000ba0400a985 */ /* 0x0007e8000c101b08 */
.L_x_3278:
[----:B------:R-:W-:Y:S05]  /*12740*/  BSYNC B0 ;  /* 0x0000000000007941 */ /* 0x000fea0003800000 */
.L_x_3277:
[----:B----4-:R4:W2:Y:S01]  /*12750*/  SHFL.IDX PT, R2, R18, 0x2, 0x1c1f ;  /* 0x005c1f0012027f89 */ /* 0x0108a200000e0000 */
[----:B------:R-:W-:Y:S03]  /*12760*/  BSSY B0, `(.L_x_3279) ;  /* 0x0000023000007945 */ /* 0x000fe60003800000 */
[----:B-1----:R4:W1:Y:S01]  /*12770*/  SHFL.IDX PT, R0, R19, 0x2, 0x1c1f ;  /* 0x005c1f0013007f89 */ /* 0x00286200000e0000 */
[----:B------:R-:W-:Y:S05]  /*12780*/  @P1 BRA `(.L_x_3280) ;  /* 0x0000020000001947 */ /* 0x000fea0003800000 */
[----:B-----5:R-:W-:Y:S02]  /*12790*/  ISETP.GE.AND P3, PT, R39, c[0x0][0x3c8], PT ;  /* 0x0000f20027007a0c */ /* 0x020fe40003f66270 */
[----:B------:R-:W-:Y:S02]  /*127a0*/  ISETP.GE.AND P5, PT, R37, c[0x0][0x3c8], PT ;  /* 0x0000f20025007a0c */ /* 0x000fe40003fa6270 */
[----:B------:R-:W-:Y:S02]  /*127b0*/  ISETP.GE.AND P2, PT, R35, c[0x0][0x3c8], PT ;  /* 0x0000f20023007a0c */ /* 0x000fe40003f46270 */
[----:B------:R-:W-:-:S07]  /*127c0*/  ISETP.GE.AND P1, PT, R33, c[0x0][0x3c8], PT ;  /* 0x0000f20021007a0c */ /* 0x000fce0003f26270 */
[----:B-1-3--:R-:W-:-:S04]  /*127d0*/  @!P3 LEA R4, P4, R39, R0, 0x2 ;  /* 0x000000002704b211 */ /* 0x00afc800078810ff */
[----:B--2---:R-:W-:Y:S02]  /*127e0*/  @!P3 LEA.HI.X R5, R39, R2, R40, 0x2, P4 ;  /* 0x000000022705b211 */ /* 0x004fe400020f1428 */
        /* <DEDUP_REMOVED lines=16> */
[----:B--2---:R-:W-:-:S03]  /*128f0*/  @!P3 LEA R8, P5, R29, R0, 0x2 ;  /* 0x000000001d08b211 */ /* 0x004fc600078a10ff */
[----:B------:R2:W-:Y:S01]  /*12900*/  @!P4 ST.E.64 [R10.64], R136 ;  /* 0x000000880a00c985 */ /* 0x0005e2000c101b08 */
[----:B------:R-:W-:Y:S02]  /*12910*/  @!P3 LEA.HI.X R9, R29, R2, R30, 0x2, P5 ;  /* 0x000000021d09b211 */ /* 0x000fe400028f141e */
[----:B---3--:R-:W-:-:S03]  /*12920*/  @!P2 LEA R6, P5, R27, R0, 0x2 ;  /* 0x000000001b06a211 */ /* 0x008fc600078a10ff */
[----:B------:R2:W-:Y:S01]  /*12930*/  @!P3 ST.E.64 [R8.64], R132 ;  /* 0x000000840800b985 */ /* 0x0005e2000c101b08 */
[----:B------:R-:W-:-:S05]  /*12940*/  @!P2 LEA.HI.X R7, R27, R2, R28, 0x2, P5 ;  /* 0x000000021b07a211 */ /* 0x000fca00028f141c */
[----:B------:R2:W-:Y:S01]  /*12950*/  @!P2 ST.E.64 [R6.64], R128 ;  /* 0x000000800600a985 */ /* 0x0005e2000c101b08 */
[----:B-1----:R-:W-:-:S04]  /*12960*/  @!P1 LEA R4, P5, R25, R0, 0x2 ;  /* 0x0000000019049211 */ /* 0x002fc800078a10ff */
[----:B------:R-:W-:-:S05]  /*12970*/  @!P1 LEA.HI.X R5, R25, R2, R26, 0x2, P5 ;  /* 0x0000000219059211 */ /* 0x000fca00028f141a */
[----:B------:R2:W-:Y:S04]  /*12980*/  @!P1 ST.E.64 [R4.64], R124 ;  /* 0x0000007c04009985 */ /* 0x0005e8000c101b08 */
.L_x_3280:
[----:B------:R-:W-:Y:S05]  /*12990*/  BSYNC B0 ;  /* 0x0000000000007941 */ /* 0x000fea0003800000 */
.L_x_3279:
[----:B--2---:R2:W3:Y:S04]  /*129a0*/  SHFL.IDX PT, R2, R18, 0x3, 0x1c1f ;  /* 0x007c1f0012027f89 */ /* 0x0044e800000e0000 */
[----:B-1----:R2:W1:Y:S01]  /*129b0*/  SHFL.IDX PT, R0, R19, 0x3, 0x1c1f ;  /* 0x007c1f0013007f89 */ /* 0x00246200000e0000 */
[----:B------:R-:W-:Y:S05]  /*129c0*/  @P0 BRA `(.L_x_3281) ;  /* 0x000004e000000947 */ /* 0x000fea0003800000 */
[----:B-----5:R-:W-:Y:S02]  /*129d0*/  ISETP.GE.AND P1, PT, R39, c[0x0][0x3c8], PT ;  /* 0x0000f20027007a0c */ /* 0x020fe40003f26270 */
[----:B------:R-:W-:Y:S02]  /*129e0*/  ISETP.GE.AND P0, PT, R37, c[0x0][0x3c8], PT ;  /* 0x0000f20025007a0c */ /* 0x000fe40003f06270 */
[----:B------:R-:W-:-:S09]  /*129f0*/  ISETP.GE.AND P4, PT, R35, c[0x0][0x3c8], PT ;  /* 0x0000f20023007a0c */ /* 0x000fd20003f86270 */
[-C--:B-1-3--:R-:W-:Y:S02]  /*12a00*/  @!P1 LEA R4, P3, R39, R0.reuse, 0x2 ;  /* 0x0000000027049211 */ /* 0x08afe400078610ff */
[----:B------:R-:W-:Y:S02]  /*12a10*/  @!P0 LEA R6, P2, R37, R0, 0x2 ;  /* 0x0000000025068211 */ /* 0x000fe400078410ff */
[-C--:B------:R-:W-:Y:S02]  /*12a20*/  @!P1 LEA.HI.X R5, R39, R2.reuse, R40, 0x2, P3 ;  /* 0x0000000227059211 */ /* 0x080fe400018f1428 */
[----:B------:R-:W-:Y:S02]  /*12a30*/  ISETP.GE.AND P3, PT, R33, c[0x0][0x3c8], PT ;  /* 0x0000f20021007a0c */ /* 0x000fe40003f66270 */
[----:B------:R-:W-:Y:S01]  /*12a40*/  @!P0 LEA.HI.X R7, R37, R2, R38, 0x2, P2 ;  /* 0x0000000225078211 */ /* 0x000fe200010f1426 */
[----:B------:R1:W-:Y:S01]  /*12a50*/  @!P1 ST.E.64 [R4.64], R154 ;  /* 0x0000009a04009985 */ /* 0x0003e2000c101b08 */
[----:B------:R-:W-:-:S02]  /*12a60*/  ISETP.GE.AND P2, PT, R31, c[0x0][0x3c8], PT ;  /* 0x0000f2001f007a0c */ /* 0x000fc40003f46270 */
[----:B------:R-:W-:Y:S01]  /*12a70*/  ISETP.GE.AND P1, PT, R29, c[0x0][0x3c8], PT ;  /* 0x0000f2001d007a0c */ /* 0x000fe20003f26270 */
        /* <DEDUP_REMOVED lines=8> */
[----:B---3--:R-:W-:Y:S02]  /*12b00*/  @!P1 LEA R6, P5, R29, R0, 0x2 ;  /* 0x000000001d069211 */ /* 0x008fe400078a10ff */
        /* <DEDUP_REMOVED lines=10> */
[----:B---3--:R-:W-:-:S04]  /*12bb0*/  LEA R4, P0, R25, R0, 0x2 ;  /* 0x0000000019047211 */ /* 0x008fc800078010ff */
[----:B------:R-:W-:-:S05]  /*12bc0*/  LEA.HI.X R5, R25, R2, R26, 0x2, P0 ;  /* 0x0000000219057211 */ /* 0x000fca00000f141a */
[----:B------:R1:W-:Y:S01]  /*12bd0*/  ST.E.64 [R4.64], R126 ;  /* 0x0000007e04007985 */ /* 0x0003e2000c101b08 */
[----:B------:R-:W-:Y:S05]  /*12be0*/  BRA `(.L_x_3281) ;  /* 0x000002c000007947 */ /* 0x000fea0003800000 */
.L_x_3273:
[----:B------:R-:W1:Y:S02]  /*12bf0*/  S2R R4, SR_TID.X ;  /* 0x0000000000047919 */ /* 0x000e640000002100 */
[----:B-1----:R-:W-:-:S13]  /*12c00*/  ISETP.GT.AND P0, PT, R4, 0x7f, PT ;  /* 0x0000007f0400780c */ /* 0x002fda0003f04270 */
[----:B------:R-:W-:Y:S05]  /*12c10*/  @P0 BRA `(.L_x_3281) ;  /* 0x0000029000000947 */ /* 0x000fea0003800000 */
[----:B------:R-:W2:Y:S01]  /*12c20*/  LDL.LU R3, [R1+0x70] ;  /* 0x0000700001037983 */ /* 0x000ea20000300800 */
[----:B------:R-:W-:-:S05]  /*12c30*/  MOV R2, c[0x0][0x4e8] ;  /* 0x00013a0000027a02 */ /* 0x000fca0000000f00 */
[----:B------:R-:W-:Y:S01]  /*12c40*/  IMAD R0, R2, c[0x0][0x388], RZ ;  /* 0x0000e20002007a24 */ /* 0x000fe200078e02ff */
[----:B--2---:R-:W-:-:S04]  /*12c50*/  IADD3 R4, R3, R4, RZ ;  /* 0x0000000403047210 */ /* 0x004fc80007ffe0ff */
[----:B------:R-:W-:-:S13]  /*12c60*/  ISETP.GE.AND P0, PT, R4, R0, PT ;  /* 0x000000000400720c */ /* 0x000fda0003f06270 */
[----:B------:R-:W-:Y:S05]  /*12c70*/  @P0 BRA `(.L_x_3281) ;  /* 0x0000023000000947 */ /* 0x000fea0003800000 */
[----:B------:R-:W2:Y:S04]  /*12c80*/  LDL.LU R3, [R1+0x4c] ;  /* 0x00004c0001037983 */ /* 0x000ea80000300800 */
[----:B------:R-:W3:Y:S04]  /*12c90*/  LDL.LU R9, [R1+0x48] ;  /* 0x0000480001097983 */ /* 0x000ee80000300800 */
[----:B------:R-:W4:Y:S01]  /*12ca0*/  LDL.LU R8, [R1+0x50] ;  /* 0x0000500001087983 */ /* 0x000f220000300800 */
[----:B------:R-:W-:-:S13]  /*12cb0*/  ISETP.NE.AND P0, PT, R2, 0x1, PT ;  /* 0x000000010200780c */ /* 0x000fda0003f05270 */
[----:B------:R-:W-:Y:S01]  /*12cc0*/  @P0 IMAD.HI.U32 R7, R4, c[0x0][0x4ec], RZ ;  /* 0x00013b0004070a27 */ /* 0x000fe200078e00ff */
[----:B--2---:R-:W-:Y:S02]  /*12cd0*/  SHF.R.S32.HI R0, RZ, 0x1f, R3 ;  /* 0x0000001fff007819 */ /* 0x004fe40000011403 */
[----:B---3--:R-:W-:-:S03]  /*12ce0*/  SHF.R.S32.HI R6, RZ, 0x1f, R9 ;  /* 0x0000001fff067819 */ /* 0x008fc60000011409 */
[----:B------:R-:W-:-:S04]  /*12cf0*/  IMAD R0, R0, c[0x0][0x4d0], RZ ;  /* 0x0001340000007a24 */ /* 0x000fc800078e02ff */
[C---:B------:R-:W-:Y:S01]  /*12d00*/  IMAD R5, R3.reuse, c[0x0][0x4d4], R0 ;  /* 0x0001350003057a24 */ /* 0x040fe200078e0200 */
[----:B------:R-:W-:Y:S01]  /*12d10*/  MOV R0, R4 ;  /* 0x0000000400007202 */ /* 0x000fe20000000f00 */
[----:B------:R-:W-:Y:S01]  /*12d20*/  IMAD.WIDE.U32 R2, R3, c[0x0][0x4d0], RZ ;  /* 0x0001340003027a25 */ /* 0x000fe200078e00ff */
[----:B------:R-:W-:-:S03]  /*12d30*/  @P0 SHF.R.U32.HI R0, RZ, c[0x0][0x4f0], R7 ;  /* 0x00013c00ff000a19 */ /* 0x000fc60000011607 */
[----:B------:R-:W-:Y:S01]  /*12d40*/  IMAD R6, R6, c[0x0][0x4d8], RZ ;  /* 0x0001360006067a24 */ /* 0x000fe200078e02ff */
[----:B------:R-:W-:Y:S02]  /*12d50*/  IADD3 R3, R3, R5, RZ ;  /* 0x0000000503037210 */ /* 0x000fe40007ffe0ff */
[----:B----4-:R-:W-:Y:S01]  /*12d60*/  SHF.R.S32.HI R5, RZ, 0x1f, R8 ;  /* 0x0000001fff057819 */ /* 0x010fe20000011408 */
[C---:B------:R-:W-:Y:S01]  /*12d70*/  IMAD R7, R9.reuse, c[0x0][0x4dc], R6 ;  /* 0x0001370009077a24 */ /* 0x040fe200078e0206 */
        /* <DEDUP_REMOVED lines=12> */
[----:B------:R-:W-:-:S04]  /*12e40*/  IMAD R0, R4, c[0x0][0x4cc], R0 ;  /* 0x0001330004007a24 */ /* 0x000fc800078e0200 */
[----:B------:R-:W-:-:S05]  /*12e50*/  IMAD.WIDE.U32 R2, R4, c[0x0][0x4c8], R2 ;  /* 0x0001320004027a25 */ /* 0x000fca00078e0002 */
[----:B------:R-:W-:Y:S02]  /*12e60*/  IADD3 R0, R3, R0, RZ ;  /* 0x0000000003007210 */ /* 0x000fe40007ffe0ff */
[----:B------:R-:W-:-:S04]  /*12e70*/  LEA R4, P0, R2, c[0x0][0x4a8], 0x2 ;  /* 0x00012a0002047a11 */ /* 0x000fc800078010ff */
[----:B------:R-:W-:Y:S02]  /*12e80*/  LEA.HI.X R5, R2, c[0x0][0x4ac], R0, 0x2, P0 ;  /* 0x00012b0002057a11 */ /* 0x000fe400000f1400 */
[----:B------:R-:W-:-:S05]  /*12e90*/  MOV R0, 0xff800000 ;  /* 0xff80000000007802 */ /* 0x000fca0000000f00 */
[----:B------:R1:W-:Y:S02]  /*12ea0*/  STG.E [R4.64], R0 ;  /* 0x0000000004007986 */ /* 0x0003e4000c101908 */
.L_x_3281:
[----:B------:R-:W-:Y:S05]  /*12eb0*/  BSYNC B1 ;  /* 0x0000000000017941 */ /* 0x000fea0003800000 */
.L_x_3272:
[----:B------:R-:W-:-:S13]  /*12ec0*/  ISETP.NE.AND P0, PT, RZ, UR6, PT ;  /* 0x00000006ff007c0c */ /* 0x000fda000bf05270 */
[----:B------:R-:W-:Y:S01]  /*12ed0*/  @P0 WARPSYNC 0xffffffff ;  /* 0xffffffff00000948 */ /* 0x000fe20003800000 */
[----:B------:R-:W-:Y:S06]  /*12ee0*/  @P0 BAR.SYNC.DEFER_BLOCKING 0x5, 0x80 ;  /* 0x0142000000000b1d */ /* 0x000fec0000010000 */
[----:B-1----:R-:W1:Y:S04]  /*12ef0*/  @P0 LDS R0, [0xb100] ;  /* 0x00b10000ff000984 */ /* 0x002e680000000800 */
[----:B-1----:R1:W-:Y:S04]  /*12f00*/  @P0 STL [R1+0x74], R0 ;  /* 0x0000740001000387 */ /* 0x0023e80000100800 */
[----:B------:R-:W-:Y:S06]  /*12f10*/  @P0 BAR.ARV 0x4, 0x80 ;  /* 0x0102000000000b1d */ /* 0x000fec0000002000 */
[----:B------:R-:W-:Y:S05]  /*12f20*/  @P0 BRA `(.L_x_3282) ;  /* 0x0000009000000947 */ /* 0x000fea0003800000 */
[----:B------:R-:W-:Y:S05]  /*12f30*/  BRA.DIV ~URZ, `(.L_x_3283) ;  /* 0x000054c27f007947 */ /* 0x000fea000b800000 */
[----:B-1----:R1:W2:Y:S02]  /*12f40*/  SHFL.IDX PT, R0, R24, RZ, 0x1f ;  /* 0x00001fff18007589 */ /* 0x0022a400000e0000 */
.L_x_3314:
[----:B---3--:R-:W3:Y:S01]  /*12f50*/  S2R R2, SR_TID.X ;  /* 0x0000000000027919 */ /* 0x008ee20000002100 */
[----:B------:R-:W-:Y:S03]  /*12f60*/  WARPSYNC 0xffffffff ;  /* 0xffffffff00007948 */ /* 0x000fe60003800000 */
[----:B------:R-:W-:Y:S06]  /*12f70*/  BAR.SYNC.DEFER_BLOCKING 0x4, 0x80 ;  /* 0x0102000000007b1d */ /* 0x000fec0000010000 */
[----:B--2---:R2:W-:Y:S01]  /*12f80*/  STL [R1+0x74], R0 ;  /* 0x0000740001007387 */ /* 0x0045e20000100800 */
[----:B---3--:R-:W-:-:S13]  /*12f90*/  LOP3.LUT P0, RZ, R2, 0x7f, RZ, 0xc0, !PT ;  /* 0x0000007f02ff7812 */ /* 0x008fda000780c0ff */
[----:B------:R2:W-:Y:S04]  /*12fa0*/  @!P0 STS [0xb100], R24 ;  /* 0x00b10018ff008388 */ /* 0x0005e80000000800 */
[----:B------:R-:W-:Y:S06]  /*12fb0*/  BAR.ARV 0x5, 0x80 ;  /* 0x0142000000007b1d */ /* 0x000fec0000002000 */
.L_x_3282:
[----:B-12---:R-:W2:Y:S02]  /*12fc0*/  LDL R0, [R1+0x74] ;  /* 0x0000740001007983 */ /* 0x006ea40000100800 */
[----:B--2---:R-:W-:-:S13]  /*12fd0*/  ISETP.GE.AND P0, PT, R0, c[0x0][0x538], PT ;  /* 0x00014e0000007a0c */ /* 0x004fda0003f06270 */
[----:B---345:R-:W-:Y:S01]  /*12fe0*/  @P0 CALL.REL.NOINC `(.L_x_3284) ;  /* 0x0000001000000944 */ /* 0x038fe20003c00000 */
[----:B------:R-:W-:Y:S05]  /*12ff0*/  BRA `(.L_x_3285) ;  /* 0xfffed93000007947 */ /* 0x000fea000383ffff */
.L_x_3284:
[----:B------:R-:W-:Y:S05]  /*13000*/  EXIT ;  /* 0x000000000000794d */ /* 0x000fea0003800000 */
.L_x_3216:
[----:B------:R-:W-:Y:S01]  /*13010*/  IMAD.MOV.U32 R247, RZ, RZ, R4 ;  /* 0x000000fffff77224 */ /* 0x000fe200078e0004 */
[----:B------:R-:W-:Y:S01]  /*13020*/  MOV R249, RZ ;  /* 0x000000ff00f97202 */ /* 0x000fe20000000f00 */
[----:B------:R-:W-:Y:S01]  /*13030*/  IMAD.MOV.U32 R3, RZ, RZ, 0x181f ;  /* 0x0000181fff037424 */ /* 0x000fe200078e00ff */
[----:B------:R-:W-:Y:S02]  /*13040*/  MOV R2, 0x13060 ;  /* 0x0001306000027802 */ /* 0x000fe40000000f00 */
[----:B-----5:R-:W-:Y:S05]  /*13050*/  CALL.REL.NOINC `($__internal_43_$__cuda_sm70_shflsync_idx_p) ;  /* 0x0000547000007944 */ /* 0x020fea0003c00000 */
[----:B------:R-:W-:Y:S01]  /*13060*/  MOV R6, R250 ;  /* 0x000000fa00067202 */ /* 0x000fe20000000f00 */
[----:B------:R-:W-:Y:S05]  /*13070*/  BRA `(.L_x_3286) ;  /* 0xfffee4e000007947 */ /* 0x000fea000383ffff */
.L_x_3217:
[----:B------:R-:W-:Y:S01]  /*13080*/  IMAD.MOV.U32 R247, RZ, RZ, R5 ;  /* 0x000000fffff77224 */ /* 0x000fe200078e0005 */
[----:B------:R-:W-:Y:S01]  /*13090*/  MOV R249, RZ ;  /* 0x000000ff00f97202 */ /* 0x000fe20000000f00 */
[----:B------:R-:W-:Y:S01]  /*130a0*/  IMAD.MOV.U32 R3, RZ, RZ, 0x181f ;  /* 0x0000181fff037424 */ /* 0x000fe200078e00ff */
[----:B------:R-:W-:Y:S02]  /*130b0*/  MOV R2, 0x130d0 ;  /* 0x000130d000027802 */ /* 0x000fe40000000f00 */
[----:B-12--5:R-:W-:Y:S05]  /*130c0*/  CALL.REL.NOINC `($__internal_43_$__cuda_sm70_shflsync_idx_p) ;  /* 0x0000540000007944 */ /* 0x026fea0003c00000 */
[----:B------:R-:W-:Y:S01]  /*130d0*/  MOV R2, R250 ;  /* 0x000000fa00027202 */ /* 0x000fe20000000f00 */
[----:B------:R-:W-:Y:S05]  /*130e0*/  BRA `(.L_x_3287) ;  /* 0xfffee49000007947 */ /* 0x000fea000383ffff */
.L_x_3220:
[----:B------:R-:W-:Y:S01]  /*130f0*/  IMAD.MOV.U32 R247, RZ, RZ, R4 ;  /* 0x000000fffff77224 */ /* 0x000fe200078e0004 */
[----:B------:R-:W-:Y:S01]  /*13100*/  MOV R249, 0x1 ;  /* 0x0000000100f97802 */ /* 0x000fe20000000f00 */
[----:B-1----:R-:W-:Y:S01]  /*13110*/  IMAD.MOV.U32 R3, RZ, RZ, 0x181f ;  /* 0x0000181fff037424 */ /* 0x002fe200078e00ff */
[----:B----4-:R-:W-:-:S02]  /*13120*/  MOV R2, 0x13140 ;  /* 0x0001314000027802 */ /* 0x010fc40000000f00 */
[----:B--2--5:R-:W-:Y:S05]  /*13130*/  CALL.REL.NOINC `($__internal_43_$__cuda_sm70_shflsync_idx_p) ;  /* 0x0000539000007944 */ /* 0x024fea0003c00000 */
[----:B------:R-:W-:Y:S01]  /*13140*/  IMAD.MOV.U32 R6, RZ, RZ, R250 ;  /* 0x000000ffff067224 */ /* 0x000fe200078e00fa */
[----:B------:R-:W-:Y:S01]  /*13150*/  MOV R249, 0x1 ;  /* 0x0000000100f97802 */ /* 0x000fe20000000f00 */
[----:B------:R-:W-:Y:S01]  /*13160*/  IMAD.MOV.U32 R247, RZ, RZ, R5 ;  /* 0x000000fffff77224 */ /* 0x000fe200078e0005 */
[----:B------:R-:W-:-:S02]  /*13170*/  MOV R3, 0x181f ;  /* 0x0000181f00037802 */ /* 0x000fc40000000f00 */
[----:B------:R-:W-:Y:S02]  /*13180*/  MOV R2, 0x131a0 ;  /* 0x000131a000027802 */ /* 0x000fe40000000f00 */
[----:B------:R-:W-:Y:S05]  /*13190*/  CALL.REL.NOINC `($__internal_43_$__cuda_sm70_shflsync_idx_p) ;  /* 0x0000533000007944 */ /* 0x000fea0003c00000 */
[----:B------:R-:W-:Y:S01]  /*131a0*/  MOV R2, R250 ;  /* 0x000000fa00027202 */ /* 0x000fe20000000f00 */
[----:B------:R-:W-:Y:S05]  /*131b0*/  BRA `(.L_x_3288) ;  /* 0xfffee52000007947 */ /* 0x000fea000383ffff */
.L_x_3223:
[----:B------:R-:W-:Y:S01]  /*131c0*/  IMAD.MOV.U32 R247, RZ, RZ, R4 ;  /* 0x000000fffff77224 */ /* 0x000fe200078e0004 */
[----:B------:R-:W-:Y:S01]  /*131d0*/  MOV R249, 0x2 ;  /* 0x0000000200f97802 */ /* 0x000fe20000000f00 */
[----:B-1----:R-:W-:Y:S01]  /*131e0*/  IMAD.MOV.U32 R3, RZ, RZ, 0x181f ;  /* 0x0000181fff037424 */ /* 0x002fe200078e00ff */
[----:B------:R-:W-:Y:S02]  /*131f0*/  MOV R2, 0x13210 ;  /* 0x0001321000027802 */ /* 0x000fe40000000f00 */
[----:B--23-5:R-:W-:Y:S05]  /*13200*/  CALL.REL.NOINC `($__internal_43_$__cuda_sm70_shflsync_idx_p) ;  /* 0x000052c000007944 */ /* 0x02cfea0003c00000 */
[----:B------:R-:W-:Y:S01]  /*13210*/  MOV R6, R250 ;  /* 0x000000fa00067202 */ /* 0x000fe20000000f00 */
[----:B------:R-:W-:Y:S05]  /*13220*/  BRA `(.L_x_3289) ;  /* 0xfffee59000007947 */ /* 0x000fea000383ffff */
.L_x_3224:
[----:B------:R-:W-:Y:S01]  /*13230*/  IMAD.MOV.U32 R247, RZ, RZ, R5 ;  /* 0x000000fffff77224 */ /* 0x000fe200078e0005 */
[----:B------:R-:W-:Y:S01]  /*13240*/  MOV R249, 0x2 ;  /* 0x0000000200f97802 */ /* 0x000fe20000000f00 */
[----:B-1----:R-:W-:Y:S01]  /*13250*/  IMAD.MOV.U32 R3, RZ, RZ, 0x181f ;  /* 0x0000181fff037424 */ /* 0x002fe200078e00ff */
[----:B------:R-:W-:Y:S02]  /*13260*/  MOV R2, 0x13280 ;  /* 0x0001328000027802 */ /* 0x000fe40000000f00 */
[----:B--2345:R-:W-:Y:S05]  /*13270*/  CALL.REL.NOINC `($__internal_43_$__cuda_sm70_shflsync_idx_p) ;  /* 0x0000525000007944 */ /* 0x03cfea0003c00000 */
[----:B------:R-:W-:Y:S01]  /*13280*/  MOV R2, R250 ;  /* 0x000000fa00027202 */ /* 0x000fe20000000f00 */
[----:B------:R-:W-:Y:S05]  /*13290*/  BRA `(.L_x_3290) ;  /* 0xfffee54000007947 */ /* 0x000fea000383ffff */
.L_x_3227:
[----:B------:R-:W-:Y:S01]  /*132a0*/  IMAD.MOV.U32 R247, RZ, RZ, R4 ;  /* 0x000000fffff77224 */ /* 0x000fe200078e0004 */
[----:B------:R-:W-:Y:S01]  /*132b0*/  MOV R249, 0x3 ;  /* 0x0000000300f97802 */ /* 0x000fe20000000f00 */
[----:B--2---:R-:W-:Y:S01]  /*132c0*/  IMAD.MOV.U32 R3, RZ, RZ, 0x181f ;  /* 0x0000181fff037424 */ /* 0x004fe200078e00ff */
[----:B------:R-:W-:-:S02]  /*132d0*/  MOV R2, 0x132f0 ;  /* 0x000132f000027802 */ /* 0x000fc40000000f00 */
[----:B-1-345:R-:W-:Y:S05]  /*132e0*/  CALL.REL.NOINC `($__internal_43_$__cuda_sm70_shflsync_idx_p) ;  /* 0x000051e000007944 */ /* 0x03afea0003c00000 */
        /* <DEDUP_REMOVED lines=8> */
.L_x_3230:
[----:B------:R-:W-:Y:S01]  /*13370*/  IMAD.MOV.U32 R247, RZ, RZ, R4 ;  /* 0x000000fffff77224 */ /* 0x000fe200078e0004 */
[----:B------:R-:W-:Y:S01]  /*13380*/  MOV R249, 0x4 ;  /* 0x0000000400f97802 */ /* 0x000fe20000000f00 */
[----:B-1----:R-:W-:Y:S01]  /*13390*/  IMAD.MOV.U32 R3, RZ, RZ, 0x181f ;  /* 0x0000181fff037424 */ /* 0x002fe200078e00ff */
[----:B--2---:R-:W-:Y:S02]  /*133a0*/  MOV R2, 0x133c0 ;  /* 0x000133c000027802 */ /* 0x004fe40000000f00 */
[----:B---345:R-:W-:Y:S05]  /*133b0*/  CALL.REL.NOINC `($__internal_43_$__cuda_sm70_shflsync_idx_p) ;  /* 0x0000511000007944 */ /* 0x038fea0003c00000 */
[----:B------:R-:W-:Y:S01]  /*133c0*/  MOV R6, R250 ;  /* 0x000000fa00067202 */ /* 0x000fe20000000f00 */
[----:B------:R-:W-:Y:S05]  /*133d0*/  BRA `(.L_x_3292) ;  /* 0xfffee5d000007947 */ /* 0x000fea000383ffff */
.L_x_3231:
[----:B------:R-:W-:Y:S01]  /*133e0*/  IMAD.MOV.U32 R247, RZ, RZ, R5 ;  /* 0x000000fffff77224 */ /* 0x000fe200078e0005 */
[----:B------:R-:W-:Y:S01]  /*133f0*/  MOV R249, 0x4 ;  /* 0x0000000400f97802 */ /* 0x000fe20000000f00 */
[----:B------:R-:W-:Y:S01]  /*13400*/  IMAD.MOV.U32 R3, RZ, RZ, 0x181f ;  /* 0x0000181fff037424 */ /* 0x000fe200078e00ff */
[----:B--2---:R-:W-:Y:S02]  /*13410*/  MOV R2, 0x13430 ;  /* 0x0001343000027802 */ /* 0x004fe40000000f00 */
[----:B-1-345:R-:W-:Y:S05]  /*13420*/  CALL.REL.NOINC `($__internal_43_$__cuda_sm70_shflsync_idx_p) ;  /* 0x000050a000007944 */ /* 0x03afea0003c00000 */
[----:B------:R-:W-:Y:S01]  /*13430*/  MOV R2, R250 ;  /* 0x000000fa00027202 */ /* 0x000fe20000000f00 */
[----:B------:R-:W-:Y:S05]  /*13440*/  BRA `(.L_x_3293) ;  /* 0xfffee58000007947 */ /* 0x000fea000383ffff */
.L_x_3234:
[----:B------:R-:W-:Y:S01]  /*13450*/  IMAD.MOV.U32 R247, RZ, RZ, R4 ;  /* 0x000000fffff77224 */ /* 0x000fe200078e0004 */
[----:B------:R-:W-:Y:S01]  /*13460*/  MOV R249, 0x5 ;  /* 0x0000000500f97802 */ /* 0x000fe20000000f00 */
[----:B-1----:R-:W-:Y:S01]  /*13470*/  IMAD.MOV.U32 R3, RZ, RZ, 0x181f ;  /* 0x0000181fff037424 */ /* 0x002fe200078e00ff */
[----:B------:R-:W-:-:S02]  /*13480*/  MOV R2, 0x134a0 ;  /* 0x000134a000027802 */ /* 0x000fc40000000f00 */
[----:B--2345:R-:W-:Y:S05]  /*13490*/  CALL.REL.NOINC `($__internal_43_$__cuda_sm70_shflsync_idx_p) ;  /* 0x0000503000007944 */ /* 0x03cfea0003c00000 */
        /* <DEDUP_REMOVED lines=8> */
.L_x_3237:
[----:B------:R-:W-:Y:S01]  /*13520*/  IMAD.MOV.U32 R247, RZ, RZ, R4 ;  /* 0x000000fffff77224 */ /* 0x000fe200078e0004 */
[----:B------:R-:W-:Y:S01]  /*13530*/  MOV R249, 0x6 ;  /* 0x0000000600f97802 */ /* 0x000fe20000000f00 */
[----:B-1----:R-:W-:Y:S01]  /*13540*/  IMAD.MOV.U32 R3, RZ, RZ, 0x181f ;  /* 0x0000181fff037424 */ /* 0x002fe200078e00ff */
[----:B------:R-:W-:Y:S02]  /*13550*/  MOV R2, 0x13570 ;  /* 0x0001357000027802 */ /* 0x000fe40000000f00 */
[----:B--2345:R-:W-:Y:S05]  /*13560*/  CALL.REL.NOINC `($__internal_43_$__cuda_sm70_shflsync_idx_p) ;  /* 0x00004f6000007944 */ /* 0x03cfea0003c00000 */
[----:B------:R-:W-:Y:S01]  /*13570*/  MOV R6, R250 ;  /* 0x000000fa00067202 */ /* 0x000fe20000000f00 */
[----:B------:R-:W-:Y:S05]  /*13580*/  BRA `(.L_x_3295) ;  /* 0xfffee61000007947 */ /* 0x000fea000383ffff */
.L_x_3238:
[----:B------:R-:W-:Y:S01]  /*13590*/  IMAD.MOV.U32 R247, RZ, RZ, R5 ;  /* 0x000000fffff77224 */ /* 0x000fe200078e0005 */
[----:B------:R-:W-:Y:S01]  /*135a0*/  MOV R249, 0x6 ;  /* 0x0000000600f97802 */ /* 0x000fe20000000f00 */
[----:B-1----:R-:W-:Y:S01]  /*135b0*/  IMAD.MOV.U32 R3, RZ, RZ, 0x181f ;  /* 0x0000181fff037424 */ /* 0x002fe200078e00ff */
[----:B------:R-:W-:Y:S02]  /*135c0*/  MOV R2, 0x135e0 ;  /* 0x000135e000027802 */ /* 0x000fe40000000f00 */
[----:B--2345:R-:W-:Y:S05]  /*135d0*/  CALL.REL.NOINC `($__internal_43_$__cuda_sm70_shflsync_idx_p) ;  /* 0x00004ef000007944 */ /* 0x03cfea0003c00000 */
[----:B------:R-:W-:Y:S01]  /*135e0*/  MOV R2, R250 ;  /* 0x000000fa00027202 */ /* 0x000fe20000000f00 */
[----:B------:R-:W-:Y:S05]  /*135f0*/  BRA `(.L_x_3296) ;  /* 0xfffee5c000007947 */ /* 0x000fea000383ffff */
.L_x_3241:
        /* <DEDUP_REMOVED lines=13> */
.L_x_3244:
[----:B------:R-:W-:Y:S01]  /*136d0*/  IMAD.MOV.U32 R247, RZ, RZ, R0 ;  /* 0x000000fffff77224 */ /* 0x000fe200078e0000 */
[----:B------:R-:W-:Y:S01]  /*136e0*/  MOV R249, RZ ;  /* 0x000000ff00f97202 */ /* 0x000fe20000000f00 */
[----:B------:R-:W-:Y:S01]  /*136f0*/  IMAD.MOV.U32 R3, RZ, RZ, 0x181f ;  /* 0x0000181fff037424 */ /* 0x000fe200078e00ff */
[----:B------:R-:W-:Y:S02]  /*13700*/  MOV R2, 0x13720 ;  /* 0x0001372000027802 */ /* 0x000fe40000000f00 */
[----:B------:R-:W-:Y:S05]  /*13710*/  CALL.REL.NOINC `($__internal_43_$__cuda_sm70_shflsync_idx_p) ;  /* 0x00004db000007944 */ /* 0x000fea0003c00000 */
[----:B------:R-:W-:Y:S01]  /*13720*/  MOV R7, R250 ;  /* 0x000000fa00077202 */ /* 0x000fe20000000f00 */
[----:B------:R-:W-:Y:S05]  /*13730*/  BRA `(.L_x_3298) ;  /* 0xfffefe7000007947 */ /* 0x000fea000383ffff */
.L_x_3245:
[----:B------:R-:W-:Y:S01]  /*13740*/  IMAD.MOV.U32 R247, RZ, RZ, R4 ;  /* 0x000000fffff77224 */ /* 0x000fe200078e0004 */
[----:B------:R-:W-:Y:S01]  /*13750*/  MOV R249, RZ ;  /* 0x000000ff00f97202 */ /* 0x000fe20000000f00 */
[----:B------:R-:W-:Y:S01]  /*13760*/  IMAD.MOV.U32 R3, RZ, RZ, 0x181f ;  /* 0x0000181fff037424 */ /* 0x000fe200078e00ff */
[----:B------:R-:W-:Y:S02]  /*13770*/  MOV R2, 0x13790 ;  /* 0x0001379000027802 */ /* 0x000fe40000000f00 */
[----:B-12---:R-:W-:Y:S05]  /*13780*/  CALL.REL.NOINC `($__internal_43_$__cuda_sm70_shflsync_idx_p) ;  /* 0x00004d4000007944 */ /* 0x006fea0003c00000 */
        /* <DEDUP_REMOVED lines=8> */
[----:B-1----:R-:W-:Y:S01]  /*13810*/  IMAD.MOV.U32 R3, RZ, RZ, 0x181f ;  /* 0x0000181fff037424 */ /* 0x002fe200078e00ff */
[----:B------:R-:W-:Y:S02]  /*13820*/  MOV R2, 0x13840 ;  /* 0x0001384000027802 */ /* 0x000fe40000000f00 */
[----:B------:R-:W-:Y:S05]  /*13830*/  CALL.REL.NOINC `($__internal_43_$__cuda_sm70_shflsync_idx_p) ;  /* 0x00004c9000007944 */ /* 0x000fea0003c00000 */
[----:B------:R-:W-:Y:S01]  /*13840*/  IMAD.MOV.U32 R5, RZ, RZ, R250 ;  /* 0x000000ffff057224 */ /* 0x000fe200078e00fa */
[----:B------:R-:W-:Y:S01]  /*13850*/  MOV R249, 0x1 ;  /* 0x0000000100f97802 */ /* 0x000fe20000000f00 */
[----:B------:R-:W-:Y:S01]  /*13860*/  IMAD.MOV.U32 R247, RZ, RZ, R4 ;  /* 0x000000fffff77224 */ /* 0x000fe200078e0004 */
[----:B------:R-:W-:Y:S02]  /*13870*/  MOV R3, 0x181f ;  /* 0x0000181f00037802 */ /* 0x000fe40000000f00 */
[----:B------:R-:W-:Y:S02]  /*13880*/  MOV R2, 0x138a0 ;  /* 0x000138a000027802 */ /* 0x000fe40000000f00 */
[----:B------:R-:W-:Y:S05]  /*13890*/  CALL.REL.NOINC `($__internal_43_$__cuda_sm70_shflsync_idx_p) ;  /* 0x00004c3000007944 */ /* 0x000fea0003c00000 */
        /* <DEDUP_REMOVED lines=85> */
[----:B------:R-:W-:Y:S01]  /*13df0*/  MOV R4, R250 ;  /* 0x000000fa00047202 */ /* 0x000fe20000000f00 */
[----:B------:R-:W-:Y:S05]  /*13e00*/  BRA `(.L_x_3299) ;  /* 0xfffef9a000007947 */ /* 0x000fea000383ffff */
.L_x_3246:
[----:B------:R-:W-:Y:S01]  /*13e10*/  IMAD.MOV.U32 R247, RZ, RZ, R4 ;  /* 0x000000fffff77224 */ /* 0x000fe200078e0004 */
[----:B------:R-:W-:Y:S01]  /*13e20*/  MOV R249, RZ ;  /* 0x000000ff00f97202 */ /* 0x000fe20000000f00 */
[----:B------:R-:W-:Y:S01]  /*13e30*/  IMAD.MOV.U32 R3, RZ, RZ, 0x1c1f ;  /* 0x00001c1fff037424 */ /* 0x000fe200078e00ff */
[----:B------:R-:W-:-:S02]  /*13e40*/  MOV R2, 0x13e60 ;  /* 0x00013e6000027802 */ /* 0x000fc40000000f00 */
[----:B------:R-:W-:Y:S05]  /*13e50*/  CALL.REL.NOINC `($__internal_43_$__cuda_sm70_shflsync_idx_p) ;  /* 0x0000467000007944 */ /* 0x000fea0003c00000 */
[----:B------:R-:W-:Y:S01]  /*13e60*/  MOV R0, R250 ;  /* 0x000000fa00007202 */ /* 0x000fe20000000f00 */
[----:B------:R-:W-:Y:S05]  /*13e70*/  BRA `(.L_x_3300) ;  /* 0xfffefa8000007947 */ /* 0x000fea000383ffff */
.L_x_3247:
[----:B------:R-:W-:Y:S01]  /*13e80*/  IMAD.MOV.U32 R247, RZ, RZ, R4 ;  /* 0x000000fffff77224 */ /* 0x000fe200078e0004 */
[----:B------:R-:W-:Y:S01]  /*13e90*/  MOV R249, 0x1 ;  /* 0x0000000100f97802 */ /* 0x000fe20000000f00 */
[----:B------:R-:W-:Y:S01]  /*13ea0*/  IMAD.MOV.U32 R3, RZ, RZ, 0x1c1f ;  /* 0x00001c1fff037424 */ /* 0x000fe200078e00ff */
[----:B------:R-:W-:-:S02]  /*13eb0*/  MOV R2, 0x13ed0 ;  /* 0x00013ed000027802 */ /* 0x000fc40000000f00 */
[----:B-1----:R-:W-:Y:S05]  /*13ec0*/  CALL.REL.NOINC `($__internal_43_$__cuda_sm70_shflsync_idx_p) ;  /* 0x0000460000007944 */ /* 0x002fea0003c00000 */
[----:B------:R-:W-:Y:S01]  /*13ed0*/  IMAD.IADD R0, R5, 0x1, R250 ;  /* 0x0000000105007824 */ /* 0x000fe200078e02fa */
[----:B------:R-:W-:Y:S01]  /*13ee0*/  MOV R2, 0x142c0 ;  /* 0x000142c000027802 */ /* 0x000fe20000000f00 */
[----:B------:R-:W-:-:S02]  /*13ef0*/  IMAD.MOV.U32 R247, RZ, RZ, R4 ;  /* 0x000000fffff77224 */ /* 0x000fc400078e0004 */
[----:B------:R-:W-:Y:S01]  /*13f00*/  IMAD.MOV.U32 R249, RZ, RZ, 0x2 ;  /* 0x00000002fff97424 */ /* 0x000fe200078e00ff */
[----:B------:R-:W-:Y:S01]  /*13f10*/  IMNMX R0, R6, R0, PT ;  /* 0x0000000006007217 */ /* 0x000fe20003800200 */
[----:B------:R-:W-:-:S03]  /*13f20*/  IMAD.MOV.U32 R3, RZ, RZ, 0x1c1f ;  /* 0x00001c1fff037424 */ /* 0x000fc600078e00ff */
        /* <DEDUP_REMOVED lines=56> */
[----:B------:R-:W-:Y:S05]  /*142b0*/  CALL.REL.NOINC `($__internal_43_$__cuda_sm70_shflsync_idx_p) ;  /* 0x0000421000007944 */ /* 0x000fea0003c00000 */
[----:B------:R-:W-:Y:S01]  /*142c0*/  IMAD.IADD R0, R5, 0x1, R250 ;  /* 0x0000000105007824 */ /* 0x000fe200078e02fa */
[----:B------:R-:W-:Y:S01]  /*142d0*/  MOV R2, 0x146b0 ;  /* 0x000146b000027802 */ /* 0x000fe20000000f00 */
[----:B------:R-:W-:Y:S02]  /*142e0*/  IMAD.MOV.U32 R247, RZ, RZ, R4 ;  /* 0x000000fffff77224 */ /* 0x000fe400078e0004 */
        /* <DEDUP_REMOVED lines=61> */
[----:B------:R-:W-:Y:S01]  /*146c0*/  FMNMX.FTZ R117, R11, R12, !PT ;  /* 0x0000000c0b757209 */ /* 0x000fe20007810000 */
[----:B------:R-:W-:Y:S01]  /*146d0*/  IMAD.MOV.U32 R0, RZ, RZ, 0x2 ;  /* 0x00000002ff007424 */ /* 0x000fe200078e00ff */
[----:B------:R-:W-:Y:S02]  /*146e0*/  MOV R2, 0x15150 ;  /* 0x0001515000027802 */ /* 0x000fe40000000f00 */
[----:B------:R-:W-:Y:S02]  /*146f0*/  IMNMX R6, R6, R5, PT ;  /* 0x0000000506067217 */ /* 0x000fe40003800200 */
[----:B------:R-:W-:Y:S02]  /*14700*/  FMNMX.FTZ R117, R17, R117, !PT ;  /* 0x0000007511757209 */ /* 0x000fe40007810000 */
[----:B------:R-:W-:-:S02]  /*14710*/  ISETP.GT.AND P5, PT, R6, 0x1, PT ;  /* 0x000000010600780c */ /* 0x000fc40003fa4270 */
[C---:B------:R-:W-:Y:S02]  /*14720*/  ISETP.GT.AND P6, PT, R6.reuse, RZ, PT ;  /* 0x000000ff0600720c */ /* 0x040fe40003fc4270 */
[----:B------:R-:W-:Y:S02]  /*14730*/  FSEL R20, R191, -INF , P5 ;  /* 0xff800000bf147808 */ /* 0x000fe40002800000 */
[C---:B------:R-:W-:Y:S02]  /*14740*/  ISETP.GT.AND P5, PT, R6.reuse, 0x11, PT ;  /* 0x000000110600780c */ /* 0x040fe40003fa4270 */
        /* <DEDUP_REMOVED lines=45> */
[----:B------:R-:W-:Y:S02]  /*14a20*/  FMNMX.FTZ R119, R9, R10, !PT ;  /* 0x0000000a09777209 */ /* 0x000fe40007810000 */
[----:B------:R-:W-:Y:S02]  /*14a30*/  FSEL R166, R126, -INF , P4 ;  /* 0xff8000007ea67808 */ /* 0x000fe40002000000 */
[----:B------:R-:W-:Y:S02]  /*14a40*/  FSEL R165, R127, -INF , P0 ;  /* 0xff8000007fa57808 */ /* 0x000fe40000000000 */
[C---:B------:R-:W-:Y:S02]  /*14a50*/  ISETP.GT.AND P4, PT, R6.reuse, 0x68, PT ;  /* 0x000000680600780c */ /* 0x040fe40003f84270 */
[----:B------:R-:W-:Y:S02]  /*14a60*/  ISETP.GT.AND P0, PT, R6, 0x69, PT ;  /* 0x000000690600780c */ /* 0x000fe40003f04270 */
        /* <DEDUP_REMOVED lines=109> */
[----:B------:R-:W-:Y:S05]  /*15140*/  CALL.REL.NOINC `($__internal_42_$__cuda_sm70_shflsync_bfly_p) ;  /* 0x0000332000007944 */ /* 0x000fea0003c00000 */
[----:B------:R-:W-:Y:S01]  /*15150*/  FMNMX.FTZ R119, R119, R0, !PT ;  /* 0x0000000077777209 */ /* 0x000fe20007810000 */
[----:B------:R-:W-:Y:S01]  /*15160*/  IMAD.MOV.U32 R0, RZ, RZ, 0x1 ;  /* 0x00000001ff007424 */ /* 0x000fe200078e00ff */
[----:B------:R-:W-:-:S03]  /*15170*/  MOV R2, 0x151a0 ;  /* 0x000151a000027802 */ /* 0x000fc60000000f00 */
[----:B------:R-:W-:Y:S02]  /*15180*/  IMAD.MOV.U32 R116, RZ, RZ, R119 ;  /* 0x000000ffff747224 */ /* 0x000fe400078e0077 */
[----:B------:R-:W-:Y:S05]  /*15190*/  CALL.REL.NOINC `($__internal_42_$__cuda_sm70_shflsync_bfly_p) ;  /* 0x000032d000007944 */ /* 0x000fea0003c00000 */
[----:B------:R-:W-:Y:S01]  /*151a0*/  FMNMX.FTZ R119, R119, R0, !PT ;  /* 0x0000000077777209 */ /* 0x000fe20007810000 */
[----:B------:R-:W-:Y:S01]  /*151b0*/  IMAD.MOV.U32 R116, RZ, RZ, R118 ;  /* 0x000000ffff747224 */ /* 0x000fe200078e0076 */
[----:B------:R-:W-:Y:S01]  /*151c0*/  MOV R2, 0x151f0 ;  /* 0x000151f000027802 */ /* 0x000fe20000000f00 */
[----:B------:R-:W-:Y:S02]  /*151d0*/  IMAD.MOV.U32 R0, RZ, RZ, 0x2 ;  /* 0x00000002ff007424 */ /* 0x000fe400078e00ff */
        /* <DEDUP_REMOVED lines=26> */
[----:B------:R-:W-:Y:S01]  /*15380*/  MOV R68, R0 ;  /* 0x0000000000447202 */ /* 0x000fe20000000f00 */
[----:B------:R-:W-:Y:S05]  /*15390*/  BRA `(.L_x_3301) ;  /* 0xfffefbd000007947 */ /* 0x000fea000383ffff */
.L_x_3251:
[----:B------:R-:W-:Y:S01]  /*153a0*/  MOV R249, RZ ;  /* 0x000000ff00f97202 */ /* 0x000fe20000000f00 */
[----:B------:R-:W-:Y:S01]  /*153b0*/  IMAD.MOV.U32 R247, RZ, RZ, R0 ;  /* 0x000000fffff77224 */ /* 0x000fe200078e0000 */
[----:B------:R-:W-:Y:S01]  /*153c0*/  MOV R2, 0x153f0 ;  /* 0x000153f000027802 */ /* 0x000fe20000000f00 */
[----:B------:R-:W-:Y:S02]  /*153d0*/  IMAD.MOV.U32 R3, RZ, RZ, 0x181f ;  /* 0x0000181fff037424 */ /* 0x000fe400078e00ff */
[----:B------:R-:W-:Y:S05]  /*153e0*/  CALL.REL.NOINC `($__internal_43_$__cuda_sm70_shflsync_idx_p) ;  /* 0x000030e000007944 */ /* 0x000fea0003c00000 */
[----:B------:R-:W-:Y:S01]  /*153f0*/  MOV R7, R250 ;  /* 0x000000fa00077202 */ /* 0x000fe20000000f00 */
[----:B------:R-:W-:-:S05]  /*15400*/  BRA `(.L_x_3302) ;  /* 0xffff287000007947 */ /* 0x000fca000383ffff */
.L_x_3252:
[----:B------:R-:W-:Y:S01]  /*15410*/  MOV R249, RZ ;  /* 0x000000ff00f97202 */ /* 0x000fe20000000f00 */
[----:B------:R-:W-:Y:S01]  /*15420*/  IMAD.MOV.U32 R247, RZ, RZ, R4 ;  /* 0x000000fffff77224 */ /* 0x000fe200078e0004 */
[----:B------:R-:W-:Y:S01]  /*15430*/  MOV R2, 0x15460 ;  /* 0x0001546000027802 */ /* 0x000fe20000000f00 */
[----:B------:R-:W-:Y:S02]  /*15440*/  IMAD.MOV.U32 R3, RZ, RZ, 0x181f ;  /* 0x0000181fff037424 */ /* 0x000fe400078e00ff */
[----:B-12---:R-:W-:Y:S05]  /*15450*/  CALL.REL.NOINC `($__internal_43_$__cuda_sm70_shflsync_idx_p) ;  /* 0x0000307000007944 */ /* 0x006fea0003c00000 */
        /* <DEDUP_REMOVED lines=10> */
[----:B------:R-:W-:Y:S05]  /*15500*/  CALL.REL.NOINC `($__internal_43_$__cuda_sm70_shflsync_idx_p) ;  /* 0x00002fc000007944 */ /* 0x000fea0003c00000 */
[----:B------:R-:W-:Y:S01]  /*15510*/  MOV R249, 0x1 ;  /* 0x0000000100f97802 */ /* 0x000fe20000000f00 */
[----:B------:R-:W-:Y:S01]  /*15520*/  IMAD.MOV.U32 R6, RZ, RZ, R250 ;  /* 0x000000ffff067224 */ /* 0x000fe200078e00fa */
[----:B------:R-:W-:Y:S01]  /*15530*/  MOV R3, 0x181f ;  /* 0x0000181f00037802 */ /* 0x000fe20000000f00 */
[----:B------:R-:W-:Y:S01]  /*15540*/  IMAD.MOV.U32 R247, RZ, RZ, R4 ;  /* 0x000000fffff77224 */ /* 0x000fe200078e0004 */
[----:B------:R-:W-:Y:S02]  /*15550*/  MOV R2, 0x15570 ;  /* 0x0001557000027802 */ /* 0x000fe40000000f00 */
[----:B------:R-:W-:Y:S05]  /*15560*/  CALL.REL.NOINC `($__internal_43_$__cuda_sm70_shflsync_idx_p) ;  /* 0x00002f6000007944 */ /* 0x000fea0003c00000 */
        /* <DEDUP_REMOVED lines=85> */
[----:B------:R-:W-:Y:S01]  /*15ac0*/  MOV R4, R250 ;  /* 0x000000fa00047202 */ /* 0x000fe20000000f00 */
[----:B------:R-:W-:-:S05]  /*15ad0*/  BRA `(.L_x_3303) ;  /* 0xffff23a000007947 */ /* 0x000fca000383ffff */
.L_x_3255:
[----:B------:R-:W-:Y:S01]  /*15ae0*/  MOV R249, RZ ;  /* 0x000000ff00f97202 */ /* 0x000fe20000000f00 */
[----:B------:R-:W-:Y:S01]  /*15af0*/  IMAD.MOV.U32 R247, RZ, RZ, R0 ;  /* 0x000000fffff77224 */ /* 0x000fe200078e0000 */
[----:B------:R-:W-:Y:S01]  /*15b00*/  MOV R2, 0x15b30 ;  /* 0x00015b3000027802 */ /* 0x000fe20000000f00 */
[----:B------:R-:W-:Y:S02]  /*15b10*/  IMAD.MOV.U32 R3, RZ, RZ, 0x181f ;  /* 0x0000181fff037424 */ /* 0x000fe400078e00ff */
[----:B------:R-:W-:Y:S05]  /*15b20*/  CALL.REL.NOINC `($__internal_43_$__cuda_sm70_shflsync_idx_p) ;  /* 0x000029a000007944 */ /* 0x000fea0003c00000 */
[----:B------:R-:W-:Y:S01]  /*15b30*/  MOV R118, R250 ;  /* 0x000000fa00767202 */ /* 0x000fe20000000f00 */
[----:B------:R-:W-:-:S05]  /*15b40*/  BRA `(.L_x_3304) ;  /* 0xffff2ec000007947 */ /* 0x000fca000383ffff */
.L_x_3256:
        /* <DEDUP_REMOVED lines=109> */
.L_x_3257:
[----:B------:R-:W-:Y:S01]  /*16220*/  MOV R249, RZ ;  /* 0x000000ff00f97202 */ /* 0x000fe20000000f00 */
[----:B------:R-:W-:Y:S01]  /*16230*/  IMAD.MOV.U32 R247, RZ, RZ, R116 ;  /* 0x000000fffff77224 */ /* 0x000fe200078e0074 */
[----:B------:R-:W-:Y:S01]  /*16240*/  MOV R2, 0x16270 ;  /* 0x0001627000027802 */ /* 0x000fe20000000f00 */
[----:B------:R-:W-:Y:S02]  /*16250*/  IMAD.MOV.U32 R3, RZ, RZ, 0x1c1f ;  /* 0x00001c1fff037424 */ /* 0x000fe400078e00ff */
[----:B------:R-:W-:Y:S05]  /*16260*/  CALL.REL.NOINC `($__internal_43_$__cuda_sm70_shflsync_idx_p) ;  /* 0x0000226000007944 */ /* 0x000fea0003c00000 */
[----:B------:R-:W-:Y:S01]  /*16270*/  MOV R0, R250 ;  /* 0x000000fa00007202 */ /* 0x000fe20000000f00 */
[----:B------:R-:W-:-:S05]  /*16280*/  BRA `(.L_x_3306) ;  /* 0xffff2ae000007947 */ /* 0x000fca000383ffff */
.L_x_3258:
[----:B------:R-:W-:Y:S01]  /*16290*/  MOV R249, 0x1 ;  /* 0x0000000100f97802 */ /* 0x000fe20000000f00 */
[----:B------:R-:W-:Y:S01]  /*162a0*/  IMAD.MOV.U32 R247, RZ, RZ, R116 ;  /* 0x000000fffff77224 */ /* 0x000fe200078e0074 */
[----:B------:R-:W-:Y:S01]  /*162b0*/  MOV R2, 0x162e0 ;  /* 0x000162e000027802 */ /* 0x000fe20000000f00 */
[----:B------:R-:W-:Y:S02]  /*162c0*/  IMAD.MOV.U32 R3, RZ, RZ, 0x1c1f ;  /* 0x00001c1fff037424 */ /* 0x000fe400078e00ff */
[----:B-1----:R-:W-:Y:S05]  /*162d0*/  CALL.REL.NOINC `($__internal_43_$__cuda_sm70_shflsync_idx_p) ;  /* 0x000021f000007944 */ /* 0x002fea0003c00000 */
        /* <DEDUP_REMOVED lines=61> */
[----:B------:R-:W-:Y:S05]  /*166b0*/  CALL.REL.NOINC `($__internal_43_$__cuda_sm70_shflsync_idx_p) ;  /* 0x00001e1000007944 */ /* 0x000fea0003c00000 */
        /* <DEDUP_REMOVED lines=60> */
[----:B------:R-:W-:Y:S02]  /*16a80*/  FSEL R109, R109, -INF , P0 ;  /* 0xff8000006d6d7808 */ /* 0x000fe40000000000 */
[----:B------:R-:W-:Y:S05]  /*16a90*/  CALL.REL.NOINC `($__internal_43_$__cuda_sm70_shflsync_idx_p) ;  /* 0x00001a3000007944 */ /* 0x000fea0003c00000 */
[----:B------:R-:W-:Y:S01]  /*16aa0*/  FMNMX.FTZ R116, R4, R120, !PT ;  /* 0x0000007804747209 */ /* 0x000fe20007810000 */
[----:B------:R-:W-:Y:S01]  /*16ab0*/  IMAD.IADD R117, R117, 0x1, R250 ;  /* 0x0000000175757824 */ /* 0x000fe200078e02fa */
[----:B------:R-:W-:Y:S01]  /*16ac0*/  FMNMX.FTZ R6, R21, R121, !PT ;  /* 0x0000007915067209 */ /* 0x000fe20007810000 */
[----:B------:R-:W-:Y:S01]  /*16ad0*/  IMAD.MOV.U32 R0, RZ, RZ, 0x2 ;  /* 0x00000002ff007424 */ /* 0x000fe200078e00ff */
[----:B------:R-:W-:Y:S02]  /*16ae0*/  FMNMX.FTZ R7, R5, R122, !PT ;  /* 0x0000007a05077209 */ /* 0x000fe40007810000 */
[C---:B------:R-:W-:Y:S02]  /*16af0*/  ISETP.GT.AND P6, PT, R117.reuse, RZ, PT ;  /* 0x000000ff7500720c */ /* 0x040fe40003fc4270 */
[C---:B------:R-:W-:Y:S02]  /*16b00*/  ISETP.GT.AND P5, PT, R117.reuse, 0x1, PT ;  /* 0x000000017500780c */ /* 0x040fe40003fa4270 */
[----:B------:R-:W-:Y:S02]  /*16b10*/  FSEL R16, R10, -INF , P6 ;  /* 0xff8000000a107808 */ /* 0x000fe40003000000 */
[----:B------:R-:W-:Y:S02]  /*16b20*/  ISETP.GT.AND P4, PT, R117, 0x8, PT ;  /* 0x000000087500780c */ /* 0x000fe40003f84270 */
[----:B------:R-:W-:Y:S02]  /*16b30*/  FSEL R20, R11, -INF , P5 ;  /* 0xff8000000b147808 */ /* 0x000fe40002800000 */
[----:B------:R-:W-:Y:S02]  /*16b40*/  FMNMX.FTZ R8, R16, R123, !PT ;  /* 0x0000007b10087209 */ /* 0x000fe40007810000 */
[----:B------:R-:W-:Y:S02]  /*16b50*/  ISETP.GT.AND P0, PT, R117, 0x9, PT ;  /* 0x000000097500780c */ /* 0x000fe40003f04270 */
[----:B------:R-:W-:Y:S02]  /*16b60*/  FSEL R14, R14, -INF , P4 ;  /* 0xff8000000e0e7808 */ /* 0x000fe40002000000 */
[----:B------:R-:W-:Y:S02]  /*16b70*/  FMNMX.FTZ R116, R196, R116, !PT ;  /* 0x00000074c4747209 */ /* 0x000fe40007810000 */
[----:B------:R-:W-:Y:S02]  /*16b80*/  FMNMX.FTZ R6, R36, R6, !PT ;  /* 0x0000000624067209 */ /* 0x000fe40007810000 */
[----:B------:R-:W-:Y:S02]  /*16b90*/  FMNMX.FTZ R7, R17, R7, !PT ;  /* 0x0000000711077209 */ /* 0x000fe40007810000 */
[----:B------:R-:W-:Y:S02]  /*16ba0*/  FMNMX.FTZ R8, R20, R8, !PT ;  /* 0x0000000814087209 */ /* 0x000fe40007810000 */
[----:B------:R-:W-:Y:S02]  /*16bb0*/  FSEL R15, R15, -INF , P0 ;  /* 0xff8000000f0f7808 */ /* 0x000fe40000000000 */
[----:B------:R-:W-:Y:S02]  /*16bc0*/  ISETP.GT.AND P6, PT, R117, 0x10, PT ;  /* 0x000000107500780c */ /* 0x000fe40003fc4270 */
[----:B------:R-:W-:Y:S02]  /*16bd0*/  FMNMX.FTZ R116, R195, R116, !PT ;  /* 0x00000074c3747209 */ /* 0x000fe40007810000 */
[----:B------:R-:W-:Y:S02]  /*16be0*/  FMNMX.FTZ R6, R32, R6, !PT ;  /* 0x0000000620067209 */ /* 0x000fe40007810000 */
[----:B------:R-:W-:Y:S02]  /*16bf0*/  FMNMX.FTZ R7, R19, R7, !PT ;  /* 0x0000000713077209 */ /* 0x000fe40007810000 */
[----:B------:R-:W-:Y:S02]  /*16c00*/  FMNMX.FTZ R8, R14, R8, !PT ;  /* 0x000000080e087209 */ /* 0x000fe40007810000 */
[----:B------:R-:W-:Y:S02]  /*16c10*/  ISETP.GT.AND P5, PT, R117, 0x11, PT ;  /* 0x000000117500780c */ /* 0x000fe40003fa4270 */
[----:B------:R-:W-:Y:S02]  /*16c20*/  FSEL R26, R26, -INF , P6 ;  /* 0xff8000001a1a7808 */ /* 0x000fe40003000000 */
        /* <DEDUP_REMOVED lines=41> */
[C---:B------:R-:W-:Y:S02]  /*16ec0*/  ISETP.GT.AND P6, PT, R117.reuse, 0x30, PT ;  /* 0x000000307500780c */ /* 0x040fe40003fc4270 */
        /* <DEDUP_REMOVED lines=104> */
[----:B------:R-:W-:Y:S05]  /*17550*/  CALL.REL.NOINC `($__internal_42_$__cuda_sm70_shflsync_bfly_p) ;  /* 0x00000f1000007944 */ /* 0x000fea0003c00000 */
[----:B------:R-:W-:Y:S01]  /*17560*/  FMNMX.FTZ R116, R116, R0, !PT ;  /* 0x0000000074747209 */ /* 0x000fe20007810000 */
[----:B------:R-:W-:Y:S01]  /*17570*/  IMAD.MOV.U32 R0, RZ, RZ, 0x1 ;  /* 0x00000001ff007424 */ /* 0x000fe200078e00ff */
[----:B------:R-:W-:Y:S02]  /*17580*/  MOV R2, 0x175a0 ;  /* 0x000175a000027802 */ /* 0x000fe40000000f00 */
        /* <DEDUP_REMOVED lines=28> */
[----:B------:R-:W-:-:S05]  /*17750*/  BRA `(.L_x_3307) ;  /* 0xffff2c8000007947 */ /* 0x000fca000383ffff */
.L_x_3261:
[----:B-1--4-:R-:W-:Y:S01]  /*17760*/  MOV R249, RZ ;  /* 0x000000ff00f97202 */ /* 0x012fe20000000f00 */
[----:B------:R-:W-:Y:S01]  /*17770*/  IMAD.MOV.U32 R247, RZ, RZ, R88 ;  /* 0x000000fffff77224 */ /* 0x000fe200078e0058 */
[----:B------:R-:W-:Y:S01]  /*17780*/  MOV R2, 0x177b0 ;  /* 0x000177b000027802 */ /* 0x000fe20000000f00 */
[----:B------:R-:W-:Y:S02]  /*17790*/  IMAD.MOV.U32 R3, RZ, RZ, 0x181f ;  /* 0x0000181fff037424 */ /* 0x000fe400078e00ff */
[----:B------:R-:W-:Y:S05]  /*177a0*/  CALL.REL.NOINC `($__internal_43_$__cuda_sm70_shflsync_idx_p) ;  /* 0x00000d2000007944 */ /* 0x000fea0003c00000 */
[----:B------:R-:W-:Y:S01]  /*177b0*/  MOV R85, R250 ;  /* 0x000000fa00557202 */ /* 0x000fe20000000f00 */
[----:B------:R-:W-:-:S05]  /*177c0*/  BRA `(.L_x_3308) ;  /* 0xffff589000007947 */ /* 0x000fca000383ffff */
.L_x_3264:
[----:B------:R-:W-:Y:S01]  /*177d0*/  MOV R249, RZ ;  /* 0x000000ff00f97202 */ /* 0x000fe20000000f00 */
[----:B------:R-:W-:Y:S01]  /*177e0*/  IMAD.MOV.U32 R247, RZ, RZ, R0 ;  /* 0x000000fffff77224 */ /* 0x000fe200078e0000 */
[----:B------:R-:W-:Y:S01]  /*177f0*/  MOV R2, 0x17820 ;  /* 0x0001782000027802 */ /* 0x000fe20000000f00 */
[----:B------:R-:W-:Y:S02]  /*17800*/  IMAD.MOV.U32 R3, RZ, RZ, 0x181f ;  /* 0x0000181fff037424 */ /* 0x000fe400078e00ff */
[----:B------:R-:W-:Y:S05]  /*17810*/  CALL.REL.NOINC `($__internal_43_$__cuda_sm70_shflsync_idx_p) ;  /* 0x00000cb000007944 */ /* 0x000fea0003c00000 */
[----:B------:R-:W-:Y:S01]  /*17820*/  MOV R118, R250 ;  /* 0x000000fa00767202 */ /* 0x000fe20000000f00 */
[----:B------:R-:W-:-:S05]  /*17830*/  BRA `(.L_x_3309) ;  /* 0xffff655000007947 */ /* 0x000fca000383ffff */
.L_x_3265:
        /* <DEDUP_REMOVED lines=109> */
.L_x_3266:
[----:B------:R-:W-:Y:S02]  /*17f10*/  MOV R0, 0x2 ;  /* 0x0000000200007802 */ /* 0x000fe40000000f00 */
        /* <DEDUP_REMOVED lines=34> */
.L_x_3268:
[----:B------:R1:W5:Y:S01]  /*18140*/  LDL R116, [R1] ;  /* 0x0000000001747983 */ /* 0x0003620000100800 */
[----:B------:R-:W-:-:S02]  /*18150*/  MOV R0, 0x2 ;  /* 0x0000000200007802 */ /* 0x000fc40000000f00 */
[----:B------:R-:W-:Y:S02]  /*18160*/  MOV R2, 0x18180 ;  /* 0x0001818000027802 */ /* 0x000fe40000000f00 */
[----:B-1---5:R-:W-:Y:S05]  /*18170*/  CALL.REL.NOINC `($__internal_42_$__cuda_sm70_shflsync_bfly_p) ;  /* 0x000002f000007944 */ /* 0x022fea0003c00000 */
[----:B------:R-:W-:Y:S01]  /*18180*/  MOV R4, R0 ;  /* 0x0000000000047202 */ /* 0x000fe20000000f00 */
[----:B------:R-:W-:Y:S05]  /*18190*/  BRA `(.L_x_3312) ;  /* 0xffff8ff000007947 */ /* 0x000fea000383ffff */
.L_x_3269:
[----:B------:R-:W-:Y:S01]  /*181a0*/  IMAD.MOV.U32 R116, RZ, RZ, R4 ;  /* 0x000000ffff747224 */ /* 0x000fe200078e0004 */
[----:B------:R-:W-:Y:S02]  /*181b0*/  MOV R0, 0x1 ;  /* 0x0000000100007802 */ /* 0x000fe40000000f00 */
[----:B------:R-:W-:Y:S02]  /*181c0*/  MOV R2, 0x181e0 ;  /* 0x000181e000027802 */ /* 0x000fe40000000f00 */
[----:B------:R-:W-:Y:S05]  /*181d0*/  CALL.REL.NOINC `($__internal_42_$__cuda_sm70_shflsync_bfly_p) ;  /* 0x0000029000007944 */ /* 0x000fea0003c00000 */
[----:B------:R-:W-:Y:S01]  /*181e0*/  FADD.FTZ R4, R4, R0 ;  /* 0x0000000004047221 */ /* 0x000fe20000010000 */
[----:B------:R-:W-:Y:S02]  /*181f0*/  MOV R116, R248 ;  /* 0x000000f800747202 */ /* 0x000fe40000000f00 */
[----:B------:R-:W-:Y:S02]  /*18200*/  MOV R0, 0x2 ;  /* 0x0000000200007802 */ /* 0x000fe40000000f00 */
[----:B------:R-:W-:Y:S02]  /*18210*/  MOV R2, 0x18230 ;  /* 0x0001823000027802 */ /* 0x000fe40000000f00 */
[----:B------:R-:W-:Y:S05]  /*18220*/  CALL.REL.NOINC `($__internal_42_$__cuda_sm70_shflsync_bfly_p) ;  /* 0x0000024000007944 */ /* 0x000fea0003c00000 */
[----:B------:R-:W-:Y:S01]  /*18230*/  FADD.FTZ R5, R248, R0 ;  /* 0x00000000f8057221 */ /* 0x000fe20000010000 */
[----:B------:R-:W-:-:S02]  /*18240*/  MOV R0, 0x1 ;  /* 0x0000000100007802 */ /* 0x000fc40000000f00 */
[----:B------:R-:W-:Y:S02]  /*18250*/  MOV R2, 0x18280 ;  /* 0x0001828000027802 */ /* 0x000fe40000000f00 */
[----:B------:R-:W-:Y:S02]  /*18260*/  MOV R116, R5 ;  /* 0x0000000500747202 */ /* 0x000fe40000000f00 */
[----:B------:R-:W-:Y:S05]  /*18270*/  CALL.REL.NOINC `($__internal_42_$__cuda_sm70_shflsync_bfly_p) ;  /* 0x000001f000007944 */ /* 0x000fea0003c00000 */
[----:B------:R1:W5:Y:S01]  /*18280*/  LDL R116, [R1+0xc] ;  /* 0x00000c0001747983 */ /* 0x0003620000100800 */
[----:B------:R-:W-:Y:S01]  /*18290*/  FADD.FTZ R5, R5, R0 ;  /* 0x0000000005057221 */ /* 0x000fe20000010000 */
[----:B------:R-:W-:Y:S02]  /*182a0*/  MOV R0, 0x2 ;  /* 0x0000000200007802 */ /* 0x000fe40000000f00 */
[----:B------:R-:W-:Y:S02]  /*182b0*/  MOV R2, 0x182d0 ;  /* 0x000182d000027802 */ /* 0x000fe40000000f00 */
[----:B-1---5:R-:W-:Y:S05]  /*182c0*/  CALL.REL.NOINC `($__internal_42_$__cuda_sm70_shflsync_bfly_p) ;  /* 0x000001a000007944 */ /* 0x022fea0003c00000 */
[----:B------:R-:W2:Y:S02]  /*182d0*/  LDL.LU R2, [R1+0xc] ;  /* 0x00000c0001027983 */ /* 0x000ea40000300800 */
[----:B--2---:R-:W-:Y:S01]  /*182e0*/  FADD.FTZ R6, R2, R0 ;  /* 0x0000000002067221 */ /* 0x004fe20000010000 */
[----:B------:R-:W-:Y:S02]  /*182f0*/  MOV R0, 0x1 ;  /* 0x0000000100007802 */ /* 0x000fe40000000f00 */
[----:B------:R-:W-:-:S02]  /*18300*/  MOV R2, 0x18330 ;  /* 0x0001833000027802 */ /* 0x000fc40000000f00 */
        /* <DEDUP_REMOVED lines=10> */
[----:B------:R-:W-:Y:S02]  /*183b0*/  MOV R2, 0x183e0 ;  /* 0x000183e000027802 */ /* 0x000fe40000000f00 */
[----:B------:R-:W-:-:S02]  /*183c0*/  MOV R116, R7 ;  /* 0x0000000700747202 */ /* 0x000fc40000000f00 */
[----:B------:R-:W-:Y:S05]  /*183d0*/  CALL.REL.NOINC `($__internal_42_$__cuda_sm70_shflsync_bfly_p) ;  /* 0x0000009000007944 */ /* 0x000fea0003c00000 */
[----:B------:R-:W-:Y:S01]  /*183e0*/  MOV R8, R0 ;  /* 0x0000000000087202 */ /* 0x000fe20000000f00 */
[----:B------:R-:W-:Y:S05]  /*183f0*/  BRA `(.L_x_3313) ;  /* 0xffff8eb000007947 */ /* 0x000fea000383ffff */
.L_x_3283:
[----:B------:R-:W-:Y:S01]  /*18400*/  IMAD.MOV.U32 R247, RZ, RZ, R24 ;  /* 0x000000fffff77224 */ /* 0x000fe200078e0018 */
[----:B------:R-:W-:Y:S01]  /*18410*/  MOV R249, RZ ;  /* 0x000000ff00f97202 */ /* 0x000fe20000000f00 */
[----:B------:R-:W-:Y:S01]  /*18420*/  IMAD.MOV.U32 R3, RZ, RZ, 0x1f ;  /* 0x0000001fff037424 */ /* 0x000fe200078e00ff */
[----:B---3--:R-:W-:-:S02]  /*18430*/  MOV R2, 0x18450 ;  /* 0x0001845000027802 */ /* 0x008fc40000000f00 */
[----:B-12-45:R-:W-:Y:S05]  /*18440*/  CALL.REL.NOINC `($__internal_43_$__cuda_sm70_shflsync_idx_p) ;  /* 0x0000008000007944 */ /* 0x036fea0003c00000 */
[----:B------:R-:W-:Y:S01]  /*18450*/  MOV R0, R250 ;  /* 0x000000fa00007202 */ /* 0x000fe20000000f00 */
[----:B------:R-:W-:Y:S05]  /*18460*/  BRA `(.L_x_3314) ;  /* 0xffffaae000007947 */ /* 0x000fea000383ffff */
        .weak           $__internal_42_$__cuda_sm70_shflsync_bfly_p
        .type           $__internal_42_$__cuda_sm70_shflsync_bfly_p,@function
        .size           $__internal_42_$__cuda_sm70_shflsync_bfly_p,($__internal_43_$__cuda_sm70_shflsync_idx_p - $__internal_42_$__cuda_sm70_shflsync_bfly_p)
$__internal_42_$__cuda_sm70_shflsync_bfly_p:
[----:B------:R-:W-:Y:S02]  /*18470*/  MOV R197, 0xffffffff ;  /* 0xffffffff00c57802 */ /* 0x000fe40000000f00 */
[----:B------:R-:W-:-:S02]  /*18480*/  MOV R3, 0x1f ;  /* 0x0000001f00037802 */ /* 0x000fc40000000f00 */
[----:B------:R-:W-:Y:S04]  /*18490*/  WARPSYNC R197 ;  /* 0x000000c500007348 */ /* 0x000fe80003800000 */
[----:B------:R1:W2:Y:S02]  /*184a0*/  SHFL.BFLY PT, R0, R116, R0, R3 ;  /* 0x0c00000074007389 */ /* 0x0002a400000e0003 */
[----:B-1----:R-:W-:-:S04]  /*184b0*/  MOV R3, 0x0 ;  /* 0x0000000000037802 */ /* 0x002fc80000000f00 */
[----:B--2---:R-:W-:Y:S05]  /*184c0*/  RET.REL.NODEC R2 `(_ZN7cutlass13device_kernelIN5flash19enable_sm80_to_sm89INS1_16FlashAttnFwdSm80INS1_25CollectiveMainloopFwdSm80ILi4ELi1ELb0EN4cute5tupleIJNS5_1CILi128EEENS7_ILi112EEENS7_ILi64EEEEEELi64ENS_6half_tEfNS_4arch4Sm80ELb1ELb0ELb0ELb0ELb1ELb0ELb1ELb1EEENS1_21CollectiveEpilogueFwdINS6_IJS8_SA_S9_EEENS6_IJNS7_ILi1EEESI_SI_EEESC_SE_Li128ELb0ELb1ELb1ELb0EEENS1_30DynamicPersistentTileSchedulerILi128ELi128ELb1ELb1ELb0EEEEEEEEEvNT_6ParamsE) ;  /* 0xfffe7b3002007950 */ /* 0x004fea0003c3ffff */
        .weak           $__internal_43_$__cuda_sm70_shflsync_idx_p
        .type           $__internal_43_$__cuda_sm70_shflsync_idx_p,@function
        .size           $__internal_43_$__cuda_sm70_shflsync_idx_p,(.L_x_3875 - $__internal_43_$__cuda_sm70_shflsync_idx_p)
$__internal_43_$__cuda_sm70_shflsync_idx_p:
[----:B------:R-:W-:-:S04]  /*184d0*/  MOV R250, 0xffffffff ;  /* 0xffffffff00fa7802 */ /* 0x000fc80000000f00 */
[----:B------:R-:W-:Y:S04]  /*184e0*/  WARPSYNC R250 ;  /* 0x000000fa00007348 */ /* 0x000fe80003800000 */
[----:B------:R1:W2:Y:S02]  /*184f0*/  SHFL.IDX PT, R250, R247, R249, R3 ;  /* 0x000000f9f7fa7389 */ /* 0x0002a400000e0003 */
[----:B-1----:R-:W-:-:S04]  /*18500*/  MOV R3, 0x0 ;  /* 0x0000000000037802 */ /* 0x002fc80000000f00 */
[----:B--2---:R-:W-:Y:S05]  /*18510*/  RET.REL.NODEC R2 `(_ZN7cutlass13device_kernelIN5flash19enable_sm80_to_sm89INS1_16FlashAttnFwdSm80INS1_25CollectiveMainloopFwdSm80ILi4ELi1ELb0EN4cute5tupleIJNS5_1CILi128EEENS7_ILi112EEENS7_ILi64EEEEEELi64ENS_6half_tEfNS_4arch4Sm80ELb1ELb0ELb0ELb0ELb1ELb0ELb1ELb1EEENS1_21CollectiveEpilogueFwdINS6_IJS8_SA_S9_EEENS6_IJNS7_ILi1EEESI_SI_EEESC_SE_Li128ELb0ELb1ELb1ELb0EEENS1_30DynamicPersistentTileSchedulerILi128ELi128ELb1ELb1ELb0EEEEEEEEEvNT_6ParamsE) ;  /* 0xfffe7ae002007950 */ /* 0x004fea0003c3ffff */
.L_x_3315:
        /* <DEDUP_REMOVED lines=14> */
.L_x_3875:


//--------------------- .text._ZN7cutlass13device_kernelIN5flash19enable_sm80_to_sm89INS1_16FlashAttnFwdSm80INS1_25CollectiveMainloopFwdSm80ILi4ELi1ELb0EN4cute5tupleIJNS5_1CILi128EEENS7_ILi80EEENS7_ILi64EEEEEELi64ENS_6half_tEfNS_4arch4Sm80ELb1ELb0ELb0ELb1ELb1ELb0ELb1ELb1EEENS1_21CollectiveEpilogueFwdINS6_IJS8_SA_S9_EEENS6_IJNS7_ILi1EEESI_SI_EEESC_SE_Li128ELb1ELb1ELb1ELb0EEENS1_36VarlenDynamicPersistentTileSchedulerILi128ELi80ELi128ELi128ELb1ELb1ELb0ELb1ELb1ELb1EEEEEEEEEvNT_6ParamsE --------------------------
	.section	.text._ZN7cutlass13device_kernelIN5flash19enable_sm80_to_sm89INS1_16FlashAttnFwdSm80INS1_25CollectiveMainloopFwdSm80ILi4ELi1ELb0EN4cute5tupleIJNS5_1CILi128EEENS7_ILi80EEENS7_ILi64EEEEEELi64ENS_6half_tEfNS_4arch4Sm80ELb1ELb0ELb0ELb1ELb1ELb0ELb1ELb1EEENS1_21CollectiveEpilogueFwdINS6_IJS8_SA_S9_EEENS6_IJNS7_ILi1EEESI_SI_EEESC_SE_Li128ELb1ELb1ELb1ELb0EEENS1_36VarlenDynamicPersistentTileSchedulerILi128ELi80ELi128ELi128ELb1ELb1ELb0ELb1ELb1ELb1EEEEEEEEEvNT_6ParamsE,"ax",@progbits
	.sectioninfo	@"SHI_REGISTERS=255"
	.align	128
.text._ZN7cutlass13device_kernelIN5flash19enable_sm80_to_sm89INS1_16FlashAttnFwdSm80INS1_25CollectiveMainloopFwdSm80ILi4ELi1ELb0EN4cute5tupleIJNS5_1CILi128EEENS7_ILi80EEENS7_ILi64EEEEEELi64ENS_6half_tEfNS_4arch4Sm80ELb1ELb0ELb0ELb1ELb1ELb0ELb1ELb1EEENS1_21CollectiveEpilogueFwdINS6_IJS8_SA_S9_EEENS6_IJNS7_ILi1EEESI_SI_EEESC_SE_Li128ELb1ELb1ELb1ELb0EEENS1_36VarlenDynamicPersistentTileSchedulerILi128ELi80ELi128ELi128ELb1ELb1ELb0ELb1ELb1ELb1EEEEEEEEEvNT_6ParamsE:
        .type           _ZN7cutlass13device_kernelIN5flash19enable_sm80_to_sm89INS1_16FlashAttnFwdSm80INS1_25CollectiveMainloopFwdSm80ILi4ELi1ELb0EN4cute5tupleIJNS5_1CILi128EEENS7_ILi80EEENS7_ILi64EEEEEELi64ENS_6half_tEfNS_4arch4Sm80ELb1ELb0ELb0ELb1ELb1ELb0ELb1ELb1EEENS1_21CollectiveEpilogueFwdINS6_IJS8_SA_S9_EEENS6_IJNS7_ILi1EEESI_SI_EEESC_SE_Li128ELb1ELb1ELb1ELb0EEENS1_36VarlenDynamicPersistentTileSchedulerILi128ELi80ELi128ELi128ELb1ELb1ELb0ELb1ELb1ELb1EEEEEEEEEvNT_6ParamsE,@function
        .size           _ZN7cutlass13device_kernelIN5flash19enable_sm80_to_sm89INS1_16FlashAttnFwdSm80INS1_25CollectiveMainloopFwdSm80ILi4ELi1ELb0EN4cute5tupleIJNS5_1CILi128EEENS7_ILi80EEENS7_ILi64EEEEEELi64ENS_6half_tEfNS_4arch4Sm80ELb1ELb0ELb0ELb1ELb1ELb0ELb1ELb1EEENS1_21CollectiveEpilogueFwdINS6_IJS8_SA_S9_EEENS6_IJNS7_ILi1EEESI_SI_EEESC_SE_Li128ELb1ELb1ELb1ELb0EEENS1_36VarlenDynamicPersistentTileSchedulerILi128ELi80ELi128ELi128ELb1ELb1ELb0ELb1ELb1ELb1EEEEEEEEEvNT_6ParamsE,(.L_x_3878 - _ZN7cutlass13device_kernelIN5flash19enable_sm80_to_sm89INS1_16FlashAttnFwdSm80INS1_25CollectiveMainloopFwdSm80ILi4ELi1ELb0EN4cute5tupleIJNS5_1CILi128EEENS7_ILi80EEENS7_ILi64EEEEEELi64ENS_6half_tEfNS_4arch4Sm80ELb1ELb0ELb0ELb1ELb1ELb0ELb1ELb1EEENS1_21CollectiveEpilogueFwdINS6_IJS8_SA_S9_EEENS6_IJNS7_ILi1EEESI_SI_EEESC_SE_Li128ELb1ELb1ELb1ELb0EEENS1_36VarlenDynamicPersistentTileSchedulerILi128ELi80ELi128ELi128ELb1ELb1ELb0ELb1ELb1ELb1EEEEEEEEEvNT_6ParamsE)
        .other          _ZN7cutlass13device_kernelIN5flash19enable_sm80_to_sm89INS1_16FlashAttnFwdSm80INS1_25CollectiveMainloopFwdSm80ILi4ELi1ELb0EN4cute5tupleIJNS5_1CILi128EEENS7_ILi80EEENS7_ILi64EEEEEELi64ENS_6half_tEfNS_4arch4Sm80ELb1ELb0ELb0ELb1ELb1ELb0ELb1ELb1EEENS1_21CollectiveEpilogueFwdINS6_IJS8_SA_S9_EEENS6_IJNS7_ILi1EEESI_SI_EEESC_SE_Li128ELb1ELb1ELb1ELb0EEENS1_36VarlenDynamicPersistentTileSchedulerILi128ELi80ELi128ELi128ELb1ELb1ELb0ELb1ELb1ELb1EEEEEEEEEvNT_6ParamsE,@"STO_CUDA_ENTRY STV_DEFAULT"
_ZN7cutlass13device_kernelIN5flash19enable_sm80_to_sm89INS1_16FlashAttnFwdSm80INS1_25CollectiveMainloopFwdSm80ILi4ELi1ELb0EN4cute5tupleIJNS5_1CILi128EEENS7_ILi80EEENS7_ILi64EEEEEELi64ENS_6half_tEfNS_4arch4Sm80ELb1ELb0ELb0ELb1ELb1ELb0ELb1ELb1EEENS1_21CollectiveEpilogueFwdINS6_IJS8_SA_S9_EEENS6_IJNS7_ILi1EEESI_SI_EEESC_SE_Li128ELb1ELb1ELb1ELb0EEENS1_36VarlenDynamicPersistentTileSchedulerILi128ELi80ELi128ELi128ELb1ELb1ELb0ELb1ELb1ELb1EEEEEEEEEvNT_6ParamsE:
        /* <DEDUP_REMOVED lines=54> */
.L_x_3321:
        /* <DEDUP_REMOVED lines=16> */
.L_x_3459:
        /* <DEDUP_REMOVED lines=16> */
.L_x_3460:
[----:B--2---:R-:W-:-:S05]  /*0560*/  IMAD R0, R0, c[0x0][0x538], RZ ;  /* 0x00014e0000007a24 */ /* 0x004fca00078e02ff */
[----:B------:R-:W-:-:S04]  /*0570*/  IADD3 R7, R0, R7, RZ ;  /* 0x0000000700077210 */ /* 0x000fc80007ffe0ff */
[----:B------:R-:W-:-:S13]  /*0580*/  ISETP.GT.AND P0, PT, R7, UR4, PT ;  /* 0x0000000407007c0c */ /* 0x000fda000bf04270 */
[----:B-1----:R-:W-:Y:S05]  /*0590*/  @!P0 BRA `(.L_x_3321) ;  /* 0xfffffdc000008947 */ /* 0x002fea000383ffff */
.L_x_3317:
[----:B------:R-:W-:-:S05]  /*05a0*/  IADD3 R10, -R0, R7, RZ ;  /* 0x00000007000a7210 */ /* 0x000fca0007ffe1ff */
[----:B------:R-:W-:-:S05]  /*05b0*/  IMAD R0, R4, c[0x0][0x538], R10 ;  /* 0x00014e0004007a24 */ /* 0x000fca00078e020a */
[----:B------:R-:W-:Y:S01]  /*05c0*/  ISETP.GT.AND P0, PT, R0, UR4, PT ;  /* 0x0000000400007c0c */ /* 0x000fe2000bf04270 */
[----:B------:R-:W-:-:S12]  /*05d0*/  BRA.DIV ~URZ, `(.L_x_3322) ;  /* 0x000125a27f007947 */ /* 0x000fd8000b800000 */
[----:B------:R-:W-:-:S04]  /*05e0*/  VOTE.ANY R7, PT, !P0 ;  /* 0x0000000000077806 */ /* 0x000fc800040e0100 */
.L_x_3461:
[----:B------:R-:W1:Y:S02]  /*05f0*/  POPC R0, R7 ;  /* 0x0000000700007309 */ /* 0x000e640000000000 */
[----:B-1----:R-:W-:-:S05]  /*0600*/  IADD3 R2, R0, R6, RZ ;  /* 0x0000000600027210 */ /* 0x002fca0007ffe0ff */
[----:B------:R1:W-:Y:S01]  /*0610*/  STL [R1+0x3c], R2 ;  /* 0x00003c0201007387 */ /* 0x0003e20000100800 */
[----:B------:R-:W-:Y:S05]  /*0620*/  BRA.DIV ~URZ, `(.L_x_3323) ;  /* 0x000125a27f007947 */ /* 0x000fea000b800000 */
[----:B------:R2:W3:Y:S01]  /*0630*/  SHFL.IDX PT, R12, R9, R0, 0x1f ;  /* 0x00001f00090c7589 */ /* 0x0004e200000e0000 */
[----:B------:R-:W-:-:S03]  /*0640*/  MOV R5, RZ ;  /* 0x000000ff00057202 */ /* 0x000fc60000000f00 */
[----:B------:R2:W4:Y:S04]  /*0650*/  SHFL.IDX PT, R9, R8, R0, 0x1f ;  /* 0x00001f0008097589 */ /* 0x00052800000e0000 */
.L_x_3462:
[----:B------:R-:W-:Y:S01]  /*0660*/  ISETP.NE.AND P0, PT, R7, RZ, PT ;  /* 0x000000ff0700720c */ /* 0x000fe20003f05270 */
[----:B------:R-:W-:-:S12]  /*0670*/  BSSY B0, `(.L_x_3324) ;  /* 0x0000005000007945 */ /* 0x000fd80003800000 */
[----:B------:R-:W-:Y:S05]  /*0680*/  @!P0 BRA `(.L_x_3325) ;  /* 0x0000003000008947 */ /* 0x000fea0003800000 */
[----:B--2---:R-:W-:Y:S01]  /*0690*/  IADD3 R0, R0, -0x1, RZ ;  /* 0xffffffff00007810 */ /* 0x004fe20007ffe0ff */
[----:B------:R-:W-:Y:S05]  /*06a0*/  BRA.DIV ~URZ, `(.L_x_3326) ;  /* 0x000126027f007947 */ /* 0x000fea000b800000 */
[----:B------:R2:W1:Y:S02]  /*06b0*/  SHFL.IDX PT, R5, R4, R0, 0x1f ;  /* 0x00001f0004057589 */ /* 0x00046400000e0000 */
.L_x_3325:
[----:B------:R-:W-:Y:S05]  /*06c0*/  BSYNC B0 ;  /* 0x0000000000007941 */ /* 0x000fea0003800000 */
.L_x_3324:
        /* <DEDUP_REMOVED lines=69> */
.L_x_3328:
        /* <DEDUP_REMOVED lines=70> */
.L_x_3329:
[----:B------:R-:W-:Y:S05]  /*0f80*/  BSYNC B0 ;  /* 0x0000000000007941 */ /* 0x000fea0003800000 */
.L_x_3327:
[----:B------:R-:W-:-:S04]  /*0f90*/  LOP3.LUT R0, RZ, R0, RZ, 0x33, !PT ;  /* 0x00000000ff007212 */ /* 0x000fc800078e33ff */
[----:B------:R-:W-:-:S05]  /*0fa0*/  IADD3 R0, R0, R12, RZ ;  /* 0x0000000c00007210 */ /* 0x000fca0007ffe0ff */
[----:B------:R2:W-:Y:S01]  /*0fb0*/  STL [R1+0x34], R0 ;  /* 0x0000340001007387 */ /* 0x0005e20000100800 */
[----:B------:R-:W-:Y:S05]  /*0fc0*/  BRA `(.L_x_3330) ;  /* 0x0000006000007947 */ /* 0x000fea0003800000 */
.L_x_3318:
[----:B------:R-:W-:Y:S01]  /*0fd0*/  MOV R0, UR4 ;  /* 0x0000000400007c02 */ /* 0x000fe20008000f00 */
[----:B------:R-:W-:Y:S04]  /*0fe0*/  STL [R1+0x34], RZ ;  /* 0x000034ff01007387 */ /* 0x000fe80000100800 */
[----:B------:R-:W-:Y:S04]  /*0ff0*/  STL [R1+0x38], RZ ;  /* 0x000038ff01007387 */ /* 0x000fe80000100800 */
[----:B------:R1:W-:Y:S02]  /*1000*/  STL [R1+0x30], R0 ;  /* 0x0000300001007387 */ /* 0x0003e40000100800 */
[----:B-1----:R-:W-:-:S05]  /*1010*/  MOV R0, c[0x0][0x53c] ;  /* 0x00014f0000007a02 */ /* 0x002fca0000000f00 */
[----:B------:R1:W-:Y:S02]  /*1020*/  STL [R1+0x3c], R0 ;  /* 0x00003c0001007387 */ /* 0x0003e40000100800 */
.L_x_3330:
        /* <DEDUP_REMOVED lines=8> */
.L_x_3316:
        /* <DEDUP_REMOVED lines=23> */
[----:B------:R-:W-:Y:S01]  /*1220*/  LOP3.LUT R3, R2, 0xfffffff8, RZ, 0xc0, !PT ;  /* 0xfffffff802037812 */ /* 0x000fe200078ec0ff */
[----:B------:R-:W-:Y:S01]  /*1230*/  IMAD R248, R10, 0x10, R20 ;  /* 0x000000100af87824 */ /* 0x000fe200078e0214 */
        /* <DEDUP_REMOVED lines=51> */
[----:B------:R-:W-:Y:S01]  /*1570*/  IMAD.MOV.U32 R11, RZ, RZ, 0x40 ;  /* 0x00000040ff0b7424 */ /* 0x000fe200078e00ff */
        /* <DEDUP_REMOVED lines=10> */
[----:B------:R-:W-:Y:S01]  /*1620*/  LOP3.LUT P4, RZ, R10, 0x2, RZ, 0xc0, !PT ;  /* 0x000000020aff7812 */ /* 0x000fe2000788c0ff */
[----:B------:R-:W-:Y:S01]  /*1630*/  STL [R1+0xbc], R18 ;  /* 0x0000bc1201007387 */ /* 0x000fe20000100800 */
[CC--:B------:R-:W-:Y:S01]  /*1640*/  IADD3 R4, R2.reuse, R3.reuse, R5 ;  /* 0x0000000302047210 */ /* 0x0c0fe20007ffe005 */
[----:B------:R-:W-:Y:S01]  /*1650*/  IMAD.MOV.U32 R7, RZ, RZ, -0x10 ;  /* 0xfffffff0ff077424 */ /* 0x000fe200078e00ff */
[----:B------:R-:W-:Y:S01]  /*1660*/  LOP3.LUT R5, R2, R3, RZ, 0xfc, !PT ;  /* 0x0000000302057212 */ /* 0x000fe200078efcff */
[----:B------:R-:W-:Y:S01]  /*1670*/  IMAD.SHL.U32 R209, R17, 0x2, RZ ;  /* 0x0000000211d17824 */ /* 0x000fe200078e00ff */
[----:B------:R-:W-:Y:S01]  /*1680*/  LOP3.LUT R3, R12, 0x7ffffffc, RZ, 0xc0, !PT ;  /* 0x7ffffffc0c037812 */ /* 0x000fe200078ec0ff */
[----:B------:R-:W-:Y:S01]  /*1690*/  IMAD.IADD R12, R18, 0x1, R13 ;  /* 0x00000001120c7824 */ /* 0x000fe200078e020d */
[----:B------:R-:W-:-:S02]  /*16a0*/  SHF.R.S32.HI R10, RZ, 0x1f, R204 ;  /* 0x0000001fff0a7819 */ /* 0x000fc400000114cc */
[----:B------:R-:W-:Y:S01]  /*16b0*/  LEA R188, R0, 0x2900, 0x1 ;  /* 0x0000290000bc7811 */ /* 0x000fe200078e08ff */
[----:B------:R-:W-:Y:S01]  /*16c0*/  IMAD.IADD R3, R19, 0x1, -R3 ;  /* 0x0000000113037824 */ /* 0x000fe200078e0a03 */
[C---:B------:R-:W-:Y:S01]  /*16d0*/  SEL R6, R9.reuse, 0xffffffe0, !P1 ;  /* 0xffffffe009067807 */ /* 0x040fe20004800000 */
[----:B------:R1:W-:Y:S01]  /*16e0*/  STL [R1+0x40], R12 ;  /* 0x0000400c01007387 */ /* 0x0003e20000100800 */
[----:B------:R-:W-:Y:S01]  /*16f0*/  SEL R0, R9, 0xffffffe0, !P6 ;  /* 0xffffffe009007807 */ /* 0x000fe20007000000 */
[----:B------:R-:W-:Y:S01]  /*1700*/  IMAD.SHL.U32 R10, R3, 0x2, RZ ;  /* 0x00000002030a7824 */ /* 0x000fe200078e00ff */
[C---:B------:R-:W-:Y:S02]  /*1710*/  SEL R2, R11.reuse, 0xffffffc0, !P3 ;  /* 0xffffffc00b027807 */ /* 0x040fe40005800000 */
[----:B------:R-:W-:Y:S02]  /*1720*/  SEL R3, R11, 0xffffffc0, !P5 ;  /* 0xffffffc00b037807 */ /* 0x000fe40006800000 */
[----:B------:R-:W-:Y:S01]  /*1730*/  SHF.R.S32.HI R9, RZ, 0x1f, R10 ;  /* 0x0000001fff097819 */ /* 0x000fe2000001140a */
[----:B------:R-:W-:Y:S01]  /*1740*/  STL [R1+0x2c], R10 ;  /* 0x00002c0a01007387 */ /* 0x000fe20000100800 */
[----:B------:R-:W-:Y:S01]  /*1750*/  IADD3 R16, R10, 0x8, RZ ;  /* 0x000000080a107810 */ /* 0x000fe20007ffe0ff */
[----:B------:R-:W-:Y:S01]  /*1760*/  IMAD.IADD R194, R188, 0x1, R2 ;  /* 0x00000001bcc27824 */ /* 0x000fe200078e0202 */
[C---:B------:R-:W-:Y:S01]  /*1770*/  IADD3 R15, R10.reuse, 0x10, RZ ;  /* 0x000000100a0f7810 */ /* 0x040fe20007ffe0ff */
[----:B------:R2:W-:Y:S01]  /*1780*/  STL [R1+0xac], R9 ;  /* 0x0000ac0901007387 */ /* 0x0005e20000100800 */
[----:B------:R-:W-:-:S02]  /*1790*/  IADD3 R14, R10, 0x18, RZ ;  /* 0x000000180a0e7810 */ /* 0x000fc40007ffe0ff */
[C---:B------:R-:W-:Y:S01]  /*17a0*/  IADD3 R13, R10.reuse, 0x20, RZ ;  /* 0x000000200a0d7810 */ /* 0x040fe20007ffe0ff */
[----:B------:R-:W-:Y:S01]  /*17b0*/  STL [R1+0x60], R16 ;  /* 0x0000601001007387 */ /* 0x000fe20000100800 */
[----:B------:R-:W-:Y:S02]  /*17c0*/  IADD3 R11, R10, 0x30, RZ ;  /* 0x000000300a0b7810 */ /* 0x000fe40007ffe0ff */
[----:B------:R-:W-:Y:S01]  /*17d0*/  SEL R7, R7, 0x10, !P0 ;  /* 0x0000001007077807 */ /* 0x000fe20004000000 */
[----:B------:R3:W-:Y:S01]  /*17e0*/  STL [R1+0x5c], R15 ;  /* 0x00005c0f01007387 */ /* 0x0007e20000100800 */
[C---:B------:R-:W-:Y:S02]  /*17f0*/  IADD3 R199, R188.reuse, 0x20, RZ ;  /* 0x00000020bcc77810 */ /* 0x040fe40007ffe0ff */
[----:B------:R-:W-:Y:S01]  /*1800*/  @P4 IADD3 R199, R188, -0x20, RZ ;  /* 0xffffffe0bcc74810 */ /* 0x000fe20007ffe0ff */
[----:B------:R4:W-:Y:S01]  /*1810*/  STL [R1+0x58], R14 ;  /* 0x0000580e01007387 */ /* 0x0009e20000100800 */
[----:B-1----:R-:W-:-:S02]  /*1820*/  IADD3 R12, R10, 0x28, RZ ;  /* 0x000000280a0c7810 */ /* 0x002fc40007ffe0ff */
        /* <DEDUP_REMOVED lines=9> */
[----:B--2---:R-:W-:Y:S01]  /*18c0*/  IADD3 R9, R10, 0x38, RZ ;  /* 0x000000380a097810 */ /* 0x004fe20007ffe0ff */
[----:B------:R-:W-:Y:S01]  /*18d0*/  IMAD.IADD R198, R195, 0x1, R0 ;  /* 0x00000001c3c67824 */ /* 0x000fe200078e0200 */
[----:B------:R-:W-:Y:S01]  /*18e0*/  LEA R10, R8, 0x80, 0x1 ;  /* 0x00000080080a7811 */ /* 0x000fe200078e08ff */
[C---:B------:R-:W-:Y:S01]  /*18f0*/  IMAD.IADD R193, R0.reuse, 0x1, R189 ;  /* 0x0000000100c17824 */ /* 0x040fe200078e02bd */
[----:B------:R-:W-:Y:S01]  /*1900*/  SHF.R.S32.HI R8, RZ, 0x1f, R16 ;  /* 0x0000001fff087819 */ /* 0x000fe20000011410 */
[----:B------:R-:W-:Y:S01]  /*1910*/  STL [R1+0x48], R9 ;  /* 0x0000480901007387 */ /* 0x000fe20000100800 */
[C---:B------:R-:W-:Y:S01]  /*1920*/  IADD3 R202, R199.reuse, 0x1000, RZ ;  /* 0x00001000c7ca7810 */ /* 0x040fe20007ffe0ff */
[C---:B------:R-:W-:Y:S01]  /*1930*/  IMAD.IADD R197, R0.reuse, 0x1, R196 ;  /* 0x0000000100c57824 */ /* 0x040fe200078e02c4 */
[----:B---3--:R-:W-:Y:S01]  /*1940*/  SHF.R.S32.HI R15, RZ, 0x1f, R15 ;  /* 0x0000001fff0f7819 */ /* 0x008fe2000001140f */
[----:B------:R-:W-:Y:S01]  /*1950*/  STL [R1+0x74], R10 ;  /* 0x0000740a01007387 */ /* 0x000fe20000100800 */
[C---:B------:R-:W-:Y:S01]  /*1960*/  IADD3 R201, R199.reuse, 0x1800, RZ ;  /* 0x00001800c7c97810 */ /* 0x040fe20007ffe0ff */
[----:B------:R-:W-:Y:S01]  /*1970*/  IMAD.IADD R192, R0, 0x1, R190 ;  /* 0x0000000100c07824 */ /* 0x000fe200078e02be */
[----:B----4-:R-:W-:Y:S01]  /*1980*/  SHF.R.S32.HI R14, RZ, 0x1f, R14 ;  /* 0x0000001fff0e7819 */ /* 0x010fe2000001140e */
[----:B------:R2:W-:Y:S01]  /*1990*/  STL [R1+0xa4], R8 ;  /* 0x0000a40801007387 */ /* 0x0005e20000100800 */
[----:B------:R-:W-:-:S03]  /*19a0*/  IADD3 R200, R199, 0x2000, RZ ;  /* 0x00002000c7c87810 */ /* 0x000fc60007ffe0ff */
[----:B------:R-:W-:Y:S01]  /*19b0*/  STL [R1+0xa0], R15 ;  /* 0x0000a00f01007387 */ /* 0x000fe20000100800 */
[----:B-1----:R-:W-:-:S03]  /*19c0*/  SHF.R.S32.HI R12, RZ, 0x1f, R12 ;  /* 0x0000001fff0c7819 */ /* 0x002fc6000001140c */
[----:B------:R-:W-:Y:S01]  /*19d0*/  STL [R1+0x9c], R14 ;  /* 0x00009c0e01007387 */ /* 0x000fe20000100800 */
[----:B-----5:R-:W-:Y:S02]  /*19e0*/  SHF.R.S32.HI R11, RZ, 0x1f, R11 ;  /* 0x0000001fff0b7819 */ /* 0x020fe4000001140b */
[----:B--2---:R-:W-:-:S05]  /*19f0*/  SHF.R.S32.HI R8, RZ, 0x1f, R13 ;  /* 0x0000001fff087819 */ /* 0x004fca000001140d */
        /* <DEDUP_REMOVED lines=22> */
.L_x_3458:
[----:B------:R-:W3:Y:S01]  /*1b60*/  LDL R0, [R1+0x3c] ;  /* 0x00003c0001007983 */ /* 0x000ee20000100800 */
[----:B------:R-:W-:Y:S01]  /*1b70*/  IMAD.MOV.U32 R8, RZ, RZ, 0x4 ;  /* 0x00000004ff087424 */ /* 0x000fe200078e00ff */
[----:B------:R-:W-:-:S03]  /*1b80*/  ISETP.NE.U32.AND P3, PT, RZ, c[0x0][0x360], PT ;  /* 0x0000d800ff007a0c */ /* 0x000fc60003f65070 */
[----:B--23--:R-:W-:-:S05]  /*1b90*/  IMAD.WIDE R2, R0, R8, c[0x0][0x588] ;  /* 0x0001620000027625 */ /* 0x00cfca00078e0208 */
[----:B------:R-:W2:Y:S01]  /*1ba0*/  LDG.E R12, [R2.64] ;  /* 0x00000006020c7981 */ /* 0x000ea2000c1e1900 */
[----:B------:R-:W-:Y:S01]  /*1bb0*/  ISETP.NE.AND.EX P3, PT, RZ, c[0x0][0x364], PT, P3 ;  /* 0x0000d900ff007a0c */ /* 0x000fe20003f65330 */
[----:B------:R-:W-:Y:S01]  /*1bc0*/  IMAD.MOV.U32 R251, RZ, RZ, RZ ;  /* 0x000000fffffb7224 */ /* 0x000fe200078e00ff */
[----:B------:R-:W-:Y:S01]  /*1bd0*/  ISETP.NE.U32.AND P4, PT, RZ, c[0x0][0x370], PT ;  /* 0x0000dc00ff007a0c */ /* 0x000fe20003f85070 */
[----:B------:R-:W-:Y:S01]  /*1be0*/  IMAD.MOV.U32 R11, RZ, RZ, RZ ;  /* 0x000000ffff0b7224 */ /* 0x000fe200078e00ff */
[----:B------:R-:W-:Y:S02]  /*1bf0*/  ISETP.NE.U32.AND P0, PT, RZ, c[0x0][0x348], PT ;  /* 0x0000d200ff007a0c */ /* 0x000fe40003f05070 */
[----:B------:R-:W-:Y:S02]  /*1c00*/  ISETP.NE.AND.EX P4, PT, RZ, c[0x0][0x374], PT, P4 ;  /* 0x0000dd00ff007a0c */ /* 0x000fe40003f85340 */
[----:B------:R-:W-:Y:S01]  /*1c10*/  ISETP.NE.AND.EX P0, PT, RZ, c[0x0][0x34c], PT, P0 ;  /* 0x0000d300ff007a0c */ /* 0x000fe20003f05300 */
[C---:B--2---:R-:W-:Y:S01]  /*1c20*/  IMAD.SHL.U32 R17, R12.reuse, 0x4, RZ ;  /* 0x000000040c117824 */ /* 0x044fe200078e00ff */
[----:B------:R-:W-:Y:S01]  /*1c30*/  SHF.R.S32.HI R13, RZ, 0x1f, R12 ;  /* 0x0000001fff0d7819 */ /* 0x000fe2000001140c */
[----:B------:R1:W-:Y:S08]  /*1c40*/  STL [R1+0x44], R12 ;  /* 0x0000440c01007387 */ /* 0x0003f00000100800 */
[----:B------:R-:W-:-:S02]  /*1c50*/  @P4 LEA R6, P2, R12, c[0x0][0x370], 0x2 ;  /* 0x0000dc000c064a11 */ /* 0x000fc400078410ff */
[C-C-:B------:R-:W-:Y:S01]  /*1c60*/  SHF.L.U64.HI R16, R12.reuse, 0x2, R13.reuse ;  /* 0x000000020c107819 */ /* 0x140fe2000001020d */
[----:B------:R1:W-:Y:S01]  /*1c70*/  STL [R1+0x70], R13 ;  /* 0x0000700d01007387 */ /* 0x0003e20000100800 */
[C---:B------:R-:W-:Y:S02]  /*1c80*/  @P3 IADD3 R4, P1, R17.reuse, c[0x0][0x360], RZ ;  /* 0x0000d80011043a10 */ /* 0x040fe40007f3e0ff */
[----:B------:R-:W-:Y:S01]  /*1c90*/  @P4 LEA.HI.X R7, R12, c[0x0][0x374], R13, 0x2, P2 ;  /* 0x0000dd000c074a11 */ /* 0x000fe200010f140d */
[----:B------:R1:W-:Y:S01]  /*1ca0*/  STL [R1+0x64], R17 ;  /* 0x0000641101007387 */ /* 0x0003e20000100800 */
[C---:B------:R-:W-:Y:S02]  /*1cb0*/  @P3 IADD3.X R5, R16.reuse, c[0x0][0x364], RZ, P1, !PT ;  /* 0x0000d90010053a10 */ /* 0x040fe40000ffe4ff */
[----:B------:R-:W-:Y:S01]  /*1cc0*/  IADD3 R2, P2, R17, c[0x0][0x348], RZ ;  /* 0x0000d20011027a10 */ /* 0x000fe20007f5e0ff */
[----:B------:R1:W5:Y:S03]  /*1cd0*/  @P4 LDG.E R251, [R6.64] ;  /* 0x0000000606fb4981 */ /* 0x000366000c1e1900 */
[----:B------:R-:W-:Y:S01]  /*1ce0*/  IADD3.X R3, R16, c[0x0][0x34c], RZ, P2, !PT ;  /* 0x0000d30010037a10 */ /* 0x000fe200017fe4ff */
[----:B------:R-:W2:Y:S04]  /*1cf0*/  @P3 LDG.E R0, [R4.64] ;  /* 0x0000000604003981 */ /* 0x000ea8000c1e1900 */
[----:B------:R1:W5:Y:S04]  /*1d00*/  @P0 LDG.E R11, [R2.64] ;  /* 0x00000006020b0981 */ /* 0x000368000c1e1900 */
[----:B------:R1:W-:Y:S01]  /*1d10*/  STL [R1+0x68], R16 ;  /* 0x0000681001007387 */ /* 0x0003e20000100800 */
[----:B------:R-:W-:Y:S03]  /*1d20*/  YIELD ;  /* 0x0000000000007946 */ /* 0x000fe60003800000 */
[----:B--2---:R1:W-:Y:S01]  /*1d30*/  @P3 STL [R1+0x20], R0 ;  /* 0x0000200001003387 */ /* 0x0043e20000100800 */
[----:B------:R-:W-:Y:S05]  /*1d40*/  @P3 BRA `(.L_x_3331) ;  /* 0x0000007000003947 */ /* 0x000fea0003800000 */
[----:B-1----:R-:W-:-:S05]  /*1d50*/  MOV R0, c[0x0][0x168] ;  /* 0x00005a0000007a02 */ /* 0x002fca0000000f00 */
[----:B------:R1:W-:Y:S01]  /*1d60*/  STL [R1+0x20], R0 ;  /* 0x0000200001007387 */ /* 0x0003e20000100800 */
[----:B------:R-:W-:Y:S05]  /*1d70*/  @!P0 BRA `(.L_x_3331) ;  /* 0x0000004000008947 */ /* 0x000fea0003800000 */
[----:B-1----:R1:W2:Y:S04]  /*1d80*/  LDG.E R0, [R2.64] ;  /* 0x0000000602007981 */ /* 0x0022a8000c1e1900 */
[----:B-1----:R-:W2:Y:S02]  /*1d90*/  LDG.E R2, [R2.64+0x4] ;  /* 0x0000040602027981 */ /* 0x002ea4000c1e1900 */
[----:B--2---:R-:W-:-:S05]  /*1da0*/  IADD3 R0, -R0, R2, RZ ;  /* 0x0000000200007210 */ /* 0x004fca0007ffe1ff */
[----:B------:R1:W-:Y:S02]  /*1db0*/  STL [R1+0x20], R0 ;  /* 0x0000200001007387 */ /* 0x0003e40000100800 */
.L_x_3331:
[----:B------:R-:W-:-:S04]  /*1dc0*/  ISETP.NE.U32.AND P1, PT, RZ, c[0x0][0x368], PT ;  /* 0x0000da00ff007a0c */ /* 0x000fc80003f25070 */
[----:B------:R-:W-:-:S13]  /*1dd0*/  ISETP.NE.AND.EX P1, PT, RZ, c[0x0][0x36c], PT, P1 ;  /* 0x0000db00ff007a0c */ /* 0x000fda0003f25310 */
[----:B------:R-:W-:Y:S05]  /*1de0*/  @!P1 BRA `(.L_x_3332) ;  /* 0x0000004000009947 */ /* 0x000fea0003800000 */
[----:B-1----:R-:W-:-:S04]  /*1df0*/  IADD3 R2, P1, R17, c[0x0][0x368], RZ ;  /* 0x0000da0011027a10 */ /* 0x002fc80007f3e0ff */
[----:B------:R-:W-:-:S05]  /*1e00*/  IADD3.X R3, R16, c[0x0][0x36c], RZ, P1, !PT ;  /* 0x0000db0010037a10 */ /* 0x000fca0000ffe4ff */
[----:B------:R1:W5:Y:S01]  /*1e10*/  LDG.E R0, [R2.64] ;  /* 0x0000000602007981 */ /* 0x000362000c1e1900 */
[----:B------:R-:W-:Y:S05]  /*1e20*/  BRA `(.L_x_3333) ;  /* 0x0000008000007947 */ /* 0x000fea0003800000 */
.L_x_3332:
[----:B------:R-:W-:Y:S01]  /*1e30*/  ISETP.NE.U32.AND P1, PT, RZ, c[0x0][0x350], PT ;  /* 0x0000d400ff007a0c */ /* 0x000fe20003f25070 */
[----:B-1----:R-:W-:-:S03]  /*1e40*/  IMAD.U32 R0, RZ, RZ, UR5 ;  /* 0x00000005ff007e24 */ /* 0x002fc6000f8e00ff */
[----:B------:R-:W-:-:S13]  /*1e50*/  ISETP.NE.AND.EX P1, PT, RZ, c[0x0][0x354], PT, P1 ;  /* 0x0000d500ff007a0c */ /* 0x000fda0003f25310 */
[----:B------:R-:W-:Y:S05]  /*1e60*/  @!P1 BRA `(.L_x_3333) ;  /* 0x0000004000009947 */ /* 0x000fea0003800000 */
[----:B------:R-:W-:-:S05]  /*1e70*/  IMAD.WIDE R2, R12, R8, c[0x0][0x350] ;  /* 0x0000d4000c027625 */ /* 0x000fca00078e0208 */
[----:B------:R-:W2:Y:S04]  /*1e80*/  LDG.E R4, [R2.64] ;  /* 0x0000000602047981 */ /* 0x000ea8000c1e1900 */
[----:B------:R-:W2:Y:S02]  /*1e90*/  LDG.E R0, [R2.64+0x4] ;  /* 0x0000040602007981 */ /* 0x000ea4000c1e1900 */
[----:B--2---:R-:W-:Y:S02]  /*1ea0*/  IADD3 R0, -R4, R0, RZ ;  /* 0x0000000004007210 */ /* 0x004fe40007ffe1ff */
.L_x_3333:
[----:B-1----:R-:W2:Y:S04]  /*1eb0*/  LDL R2, [R1+0x20] ;  /* 0x0000200001027983 */ /* 0x002ea80000100800 */
[----:B------:R-:W3:Y:S04]  /*1ec0*/  LDL.LU R3, [R1+0x34] ;  /* 0x0000340001037983 */ /* 0x000ee80000300800 */
[----:B------:R-:W4:Y:S01]  /*1ed0*/  LDL R15, [R1+0x38] ;  /* 0x00003800010f7983 */ /* 0x000f220000100800 */
[----:B-----5:R-:W-:Y:S01]  /*1ee0*/  IMAD.IADD R4, R0, 0x1, -R251 ;  /* 0x0000000100047824 */ /* 0x020fe200078e0afb */
[----:B------:R-:W-:Y:S01]  /*1ef0*/  BSSY B0, `(.L_x_3334) ;  /* 0x000003e000007945 */ /* 0x000fe20003800000 */
[----:B--2---:R-:W-:-:S02]  /*1f00*/  IMAD.MOV.U32 R5, RZ, RZ, R2 ;  /* 0x000000ffff057224 */ /* 0x004fc400078e0002 */
[----:B------:R-:W-:Y:S02]  /*1f10*/  IMAD.MOV.U32 R2, RZ, RZ, c[0x0][0x2c4] ;  /* 0x0000b100ff027624 */ /* 0x000fe400078e00ff */
[----:B---3--:R-:W-:-:S03]  /*1f20*/  IMAD.SHL.U32 R14, R3, 0x80, RZ ;  /* 0x00000080030e7824 */ /* 0x008fc600078e00ff */
[----:B------:R-:W-:Y:S02]  /*1f30*/  ISETP.NE.AND P5, PT, R2, 0x1, PT ;  /* 0x000000010200780c */ /* 0x000fe40003fa5270 */
[----:B------:R-:W-:-:S05]  /*1f40*/  IADD3 R2, R14, 0x7f, RZ ;  /* 0x0000007f0e027810 */ /* 0x000fca0007ffe0ff */
[----:B------:R-:W-:-:S06]  /*1f50*/  IMAD.MOV.U32 R0, RZ, RZ, R2 ;  /* 0x000000ffff007224 */ /* 0x000fcc00078e0002 */
[----:B------:R-:W-:Y:S01]  /*1f60*/  @P5 IMAD.HI.U32 R3, R2, c[0x0][0x2c8], RZ ;  /* 0x0000b20002035a27 */ /* 0x000fe200078e00ff */
[----:B------:R-:W-:-:S04]  /*1f70*/  IADD3 R2, R4, 0x50, -R5 ;  /* 0x0000005004027810 */ /* 0x000fc80007ffe805 */
[----:B------:R-:W-:Y:S02]  /*1f80*/  @P5 SHF.R.U32.HI R0, RZ, c[0x0][0x2cc], R3 ;  /* 0x0000b300ff005a19 */ /* 0x000fe40000011603 */
[----:B------:R-:W-:-:S03]  /*1f90*/  IADD3 R3, R4, 0x4f, RZ ;  /* 0x0000004f04037810 */ /* 0x000fc60007ffe0ff */
[----:B------:R-:W-:Y:S02]  /*1fa0*/  IMAD.IADD R0, R2, 0x1, R0 ;  /* 0x0000000102007824 */ /* 0x000fe400078e0200 */
[----:B------:R-:W-:Y:S01]  /*1fb0*/  IMAD.HI R2, R3, 0x66666667, RZ ;  /* 0x6666666703027827 */ /* 0x000fe200078e02ff */
[----:B------:R-:W-:Y:S03]  /*1fc0*/  STL [R1+0x28], R14 ;  /* 0x0000280e01007387 */ /* 0x000fe60000100800 */
[----:B------:R-:W-:Y:S01]  /*1fd0*/  IMAD.HI R0, R0, 0x66666667, RZ ;  /* 0x6666666700007827 */ /* 0x000fe200078e02ff */
[----:B------:R1:W-:Y:S04]  /*1fe0*/  STL [R1+0x24], R4 ;  /* 0x0000240401007387 */ /* 0x0003e80000100800 */
[----:B------:R-:W-:-:S04]  /*1ff0*/  SHF.R.U32.HI R3, RZ, 0x1f, R0 ;  /* 0x0000001fff037819 */ /* 0x000fc80000011600 */
[----:B------:R-:W-:Y:S02]  /*2000*/  LEA.HI.SX32 R0, R0, R3, 0x1b ;  /* 0x0000000300007211 */ /* 0x000fe400078fdaff */
[----:B----4-:R-:W-:Y:S02]  /*2010*/  LOP3.LUT R3, R15, 0xff0000, RZ, 0xc0, !PT ;  /* 0x00ff00000f037812 */ /* 0x010fe400078ec0ff */
[----:B-1----:R-:W-:-:S04]  /*2020*/  SHF.R.U32.HI R4, RZ, 0x1f, R2 ;  /* 0x0000001fff047819 */ /* 0x002fc80000011602 */
[----:B------:R-:W-:Y:S02]  /*2030*/  LEA.HI.SX32 R4, R2, R4, 0x1b ;  /* 0x0000000402047211 */ /* 0x000fe400078fdaff */
[----:B------:R-:W-:Y:S02]  /*2040*/  LOP3.LUT R2, R15, 0xff000000, RZ, 0xc0, !PT ;  /* 0xff0000000f027812 */ /* 0x000fe400078ec0ff */
[----:B------:R-:W-:Y:S02]  /*2050*/  IMNMX R6, R4, R0, PT ;  /* 0x0000000004067217 */ /* 0x000fe40003800200 */
[----:B------:R-:W-:-:S04]  /*2060*/  SHF.R.U32.HI R0, RZ, 0x8, R2 ;  /* 0x00000008ff007819 */ /* 0x000fc80000011602 */
[----:B------:R-:W-:-:S04]  /*2070*/  LEA.HI R0, R3, R0, RZ, 0x10 ;  /* 0x0000000003007211 */ /* 0x000fc800078f80ff */
[----:B------:R-:W-:Y:S02]  /*2080*/  LOP3.LUT R18, R0, 0xff, RZ, 0xc0, !PT ;  /* 0x000000ff00127812 */ /* 0x000fe400078ec0ff */
[----:B------:R-:W-:-:S03]  /*2090*/  SHF.R.U32.HI R5, RZ, 0x10, R0 ;  /* 0x00000010ff057819 */ /* 0x000fc60000011600 */
[----:B------:R1:W-:Y:S04]  /*20a0*/  STL [R1+0x6c], R18 ;  /* 0x00006c1201007387 */ /* 0x0003e80000100800 */
[----:B------:R1:W-:Y:S01]  /*20b0*/  STL [R1+0x34], R5 ;  /* 0x0000340501007387 */ /* 0x0003e20000100800 */
[----:B------:R-:W-:Y:S01]  /*20c0*/  ISETP.GE.AND P1, PT, R6, 0x1, PT ;  /* 0x000000010600780c */ /* 0x000fe20003f26270 */
[----:B------:R-:W-:-:S12]  /*20d0*/  IMAD.MOV.U32 R2, RZ, RZ, RZ ;  /* 0x000000ffff027224 */ /* 0x000fd800078e00ff */
        /* <DEDUP_REMOVED lines=31> */
.L_x_3335:
[----:B------:R-:W-:Y:S05]  /*22d0*/  BSYNC B0 ;  /* 0x0000000000007941 */ /* 0x000fea0003800000 */
.L_x_3334:
[----:B------:R-:W-:Y:S01]  /*22e0*/  IMAD R249, R18, R2, RZ ;  /* 0x0000000212f97224 */ /* 0x000fe200078e02ff */
[----:B------:R-:W-:Y:S01]  /*22f0*/  PRMT R0, RZ, 0x7610, R0 ;  /* 0x00007610ff007816 */ /* 0x000fe20000000000 */
[----:B------:R-:W-:Y:S01]  /*2300*/  CS2R R22, SRZ ;  /* 0x0000000000167805 */ /* 0x000fe2000001ff00 */
[----:B------:R-:W-:Y:S01]  /*2310*/  CS2R R24, SRZ ;  /* 0x0000000000187805 */ /* 0x000fe2000001ff00 */
        /* <DEDUP_REMOVED lines=36> */
[----:B------:R-:W-:-:S04]  /*2560*/  ISETP.NE.U32.AND P2, PT, RZ, c[0x0][0x340], PT ;  /* 0x0000d000ff007a0c */ /* 0x000fc80003f45070 */
[----:B------:R-:W-:-:S13]  /*2570*/  ISETP.NE.AND.EX P2, PT, RZ, c[0x0][0x344], PT, P2 ;  /* 0x0000d100ff007a0c */ /* 0x000fda0003f45320 */
[----:B------:R-:W-:-:S04]  /*2580*/  @P2 IADD3 R2, P1, R17, c[0x0][0x340], RZ ;  /* 0x0000d00011022a10 */ /* 0x000fc80007f3e0ff */
[----:B------:R-:W-:-:S05]  /*2590*/  @P2 IADD3.X R3, R16, c[0x0][0x344], RZ, P1, !PT ;  /* 0x0000d10010032a10 */ /* 0x000fca0000ffe4ff */
[----:B------:R2:W5:Y:S01]  /*25a0*/  @P2 LDG.E R8, [R2.64] ;  /* 0x0000000602082981 */ /* 0x000562000c1e1900 */
[----:B------:R-:W-:Y:S01]  /*25b0*/  SHF.R.S32.HI R0, RZ, 0x1f, R11 ;  /* 0x0000001fff007819 */ /* 0x000fe2000001140b */
[----:B------:R-:W-:Y:S01]  /*25c0*/  IMAD.IADD R4, R248, 0x1, R14 ;  /* 0x00000001f8047824 */ /* 0x000fe200078e020e */
[----:B------:R-:W-:Y:S02]  /*25d0*/  LOP3.LUT R20, R15, 0xffff, RZ, 0xc0, !PT ;  /* 0x0000ffff0f147812 */ /* 0x000fe400078ec0ff */
[----:B------:R-:W-:Y:S01]  /*25e0*/  SEL R6, R13, RZ, !P0 ;  /* 0x000000ff0d067207 */ /* 0x000fe20004000000 */
[----:B------:R-:W-:Y:S01]  /*25f0*/  IMAD R0, R0, c[0x0][0x178], RZ ;  /* 0x00005e0000007a24 */ /* 0x000fe200078e02ff */
[----:B-1----:R-:W-:Y:S01]  /*2600*/  SEL R5, R12, RZ, !P0 ;  /* 0x000000ff0c057207 */ /* 0x002fe20004000000 */
[----:B------:R-:W-:Y:S01]  /*2610*/  @P5 IMAD.HI.U32 R7, R4, c[0x0][0x2c8], RZ ;  /* 0x0000b20004075a27 */ /* 0x000fe200078e00ff */
[----:B------:R-:W-:Y:S02]  /*2620*/  ISETP.GE.AND P1, PT, R204, c[0x0][0x198], PT ;  /* 0x00006600cc007a0c */ /* 0x000fe40003f26270 */
[----:B------:R-:W-:Y:S01]  /*2630*/  IADD3 R150, R205, -0x1, RZ ;  /* 0xffffffffcd967810 */ /* 0x000fe20007ffe0ff */
[----:B------:R-:W-:-:S02]  /*2640*/  IMAD R0, R11, c[0x0][0x17c], R0 ;  /* 0x00005f000b007a24 */ /* 0x000fc400078e0200 */
[----:B------:R-:W-:-:S04]  /*2650*/  IMAD R6, R6, c[0x0][0x1c0], RZ ;  /* 0x0000700006067a24 */ /* 0x000fc800078e02ff */
[----:B------:R-:W-:Y:S02]  /*2660*/  IMAD R6, R5, c[0x0][0x1c4], R6 ;  /* 0x0000710005067a24 */ /* 0x000fe400078e0206 */
[----:B--2---:R-:W-:-:S05]  /*2670*/  IMAD.WIDE.U32 R2, R11, c[0x0][0x178], RZ ;  /* 0x00005e000b027a25 */ /* 0x004fca00078e00ff */
[----:B------:R-:W-:Y:S02]  /*2680*/  IADD3 R3, R3, R0, RZ ;  /* 0x0000000003037210 */ /* 0x000fe40007ffe0ff */
[----:B------:R-:W-:Y:S02]  /*2690*/  MOV R0, R4 ;  /* 0x0000000400007202 */ /* 0x000fe40000000f00 */
[----:B------:R-:W-:Y:S01]  /*26a0*/  @P5 SHF.R.U32.HI R0, RZ, c[0x0][0x2cc], R7 ;  /* 0x0000b300ff005a19 */ /* 0x000fe20000011607 */
[----:B------:R-:W-:-:S03]  /*26b0*/  IMAD.WIDE.U32 R2, R20, c[0x0][0x1b8], R2 ;  /* 0x00006e0014027a25 */ /* 0x000fc600078e0002 */
[----:B------:R-:W-:Y:S01]  /*26c0*/  SHF.R.S32.HI R7, RZ, 0x1f, R0 ;  /* 0x0000001fff077819 */ /* 0x000fe20000011400 */
[----:B------:R-:W-:-:S04]  /*26d0*/  IMAD R3, R20, c[0x0][0x1bc], R3 ;  /* 0x00006f0014037a24 */ /* 0x000fc800078e0203 */
[----:B------:R-:W-:-:S04]  /*26e0*/  IMAD.WIDE.U32 R2, R5, c[0x0][0x1c0], R2 ;  /* 0x0000700005027a25 */ /* 0x000fc800078e0002 */
        /* <DEDUP_REMOVED lines=13> */
[----:B------:R-:W-:Y:S02]  /*27c0*/  LEA.HI.X R5, R2, c[0x0][0x164], R0, 0x1, P0 ;  /* 0x0000590002057a11 */ /* 0x000fe400000f0c00 */
[----:B------:R-:W-:Y:S01]  /*27d0*/  @!P2 MOV R8, R12 ;  /* 0x0000000c0008a202 */ /* 0x000fe20000000f00 */
[----:B------:R-:W-:Y:S05]  /*27e0*/  BRA.DIV ~URZ, `(.L_x_3337) ;  /* 0x000105327f007947 */ /* 0x000fea000b800000 */
[----:B------:R1:W2:Y:S02]  /*27f0*/  SHFL.IDX PT, R7, R5, RZ, 0x181f ;  /* 0x00181fff05077589 */ /* 0x0002a400000e0000 */
.L_x_3463:
[----:B------:R-:W-:Y:S05]  /*2800*/  BRA.DIV ~URZ, `(.L_x_3338) ;  /* 0x000105827f007947 */ /* 0x000fea000b800000 */
[----:B------:R3:W4:Y:S02]  /*2810*/  SHFL.IDX PT, R2, R6, RZ, 0x181f ;  /* 0x00181fff06027589 */ /* 0x00072400000e0000 */
.L_x_3464:
[----:B---3--:R-:W3:Y:S04]  /*2820*/  LDL R4, [R1+0x20] ;  /* 0x0000200001047983 */ /* 0x008ee80000100800 */
[----:B----4-:R-:W4:Y:S04]  /*2830*/  LDL R3, [R1+0x28] ;  /* 0x0000280001037983 */ /* 0x010f280000100800 */
[----:B------:R-:W1:Y:S02]  /*2840*/  S2R R9, SR_TID.X ;  /* 0x0000000000097919 */ /* 0x000e640000002100 */
[----:B-1----:R-:W-:-:S04]  /*2850*/  SHF.R.S32.HI R0, RZ, 0x1f, R9 ;  /* 0x0000001fff007819 */ /* 0x002fc80000011409 */
[----:B------:R-:W-:-:S04]  /*2860*/  LEA.HI R0, R0, R9, RZ, 0x3 ;  /* 0x0000000900007211 */ /* 0x000fc800078f18ff */
[----:B------:R-:W-:Y:S01]  /*2870*/  SHF.R.S32.HI R0, RZ, 0x3, R0 ;  /* 0x00000003ff007819 */ /* 0x000fe20000011400 */
[----:B------:R-:W-:Y:S01]  /*2880*/  BSSY B0, `(.L_x_3339) ;  /* 0x000000c000007945 */ /* 0x000fe20003800000 */
[----:B---3--:R-:W-:-:S03]  /*2890*/  IMAD R4, R4, c[0x0][0x2c4], RZ ;  /* 0x0000b10004047a24 */ /* 0x008fc600078e02ff */
[----:B----4-:R-:W-:-:S05]  /*28a0*/  IMAD.IADD R0, R0, 0x1, R3 ;  /* 0x0000000100007824 */ /* 0x010fca00078e0203 */
[----:B------:R-:W-:-:S13]  /*28b0*/  ISETP.GE.AND P0, PT, R0, R4, PT ;  /* 0x000000040000720c */ /* 0x000fda0003f06270 */
[----:B------:R-:W-:Y:S05]  /*28c0*/  @P0 BRA `(.L_x_3340) ;  /* 0x0000007000000947 */ /* 0x000fea0003800000 */
[----:B------:R-:W-:Y:S02]  /*28d0*/  SHF.R.S32.HI R9, RZ, 0x1f, R204 ;  /* 0x0000001fff097819 */ /* 0x000fe400000114cc */
[----:B------:R-:W-:-:S04]  /*28e0*/  LEA R2, P0, R204, R2, 0x1 ;  /* 0x00000002cc027211 */ /* 0x000fc800078008ff */
[----:B--2---:R-:W-:-:S05]  /*28f0*/  LEA.HI.X R3, R204, R7, R9, 0x1, P0 ;  /* 0x00000007cc037211 */ /* 0x004fca00000f0c09 */
[----:B------:R-:W-:Y:S01]  /*2900*/  @!PT LDS RZ, [RZ] ;  /* 0x00000000fffff984 */ /* 0x000fe20000000800 */
[----:B------:R-:W-:Y:S01]  /*2910*/  @!PT LDS RZ, [RZ] ;  /* 0x00000000fffff984 */ /* 0x000fe20000000800 */
[----:B------:R-:W-:Y:S01]  /*2920*/  @!PT LDS RZ, [RZ] ;  /* 0x00000000fffff984 */ /* 0x000fe20000000800 */
[----:B------:R1:W-:Y:S04]  /*2930*/  LDGSTS.E.BYPASS.LTC128B.128 [R209+0x5100], [R2.64], !P1 ;  /* 0x0510000002d17fae */ /* 0x0003e8000c901d46 */
.L_x_3340:
[----:B------:R-:W-:Y:S05]  /*2940*/  BSYNC B0 ;  /* 0x0000000000007941 */ /* 0x000fea0003800000 */
.L_x_3339:
[----:B------:R-:W-:Y:S05]  /*2950*/  BRA.DIV ~URZ, `(.L_x_3341) ;  /* 0x000104a27f007947 */ /* 0x000fea000b800000 */
[----:B--2---:R2:W3:Y:S04]  /*2960*/  SHFL.IDX PT, R7, R5, 0x1, 0x181f ;  /* 0x00381f0005077f89 */ /* 0x0044e800000e0000 */
[----:B-1----:R2:W1:Y:S02]  /*2970*/  SHFL.IDX PT, R2, R6, 0x1, 0x181f ;  /* 0x00381f0006027f89 */ /* 0x00246400000e0000 */
.L_x_3465:
        /* <DEDUP_REMOVED lines=11> */
.L_x_3343:
[----:B------:R-:W-:Y:S05]  /*2a30*/  BSYNC B0 ;  /* 0x0000000000007941 */ /* 0x000fea0003800000 */
.L_x_3342:
[----:B------:R-:W-:Y:S05]  /*2a40*/  BRA.DIV ~URZ, `(.L_x_3344) ;  /* 0x000104827f007947 */ /* 0x000fea000b800000 */
[----:B---3--:R3:W4:Y:S02]  /*2a50*/  SHFL.IDX PT, R7, R5, 0x2, 0x181f ;  /* 0x00581f0005077f89 */ /* 0x00872400000e0000 */
.L_x_3466:
[----:B------:R-:W-:Y:S05]  /*2a60*/  BRA.DIV ~URZ, `(.L_x_3345) ;  /* 0x000104d27f007947 */ /* 0x000fea000b800000 */
[----:B-1----:R1:W2:Y:S02]  /*2a70*/  SHFL.IDX PT, R2, R6, 0x2, 0x181f ;  /* 0x00581f0006027f89 */ /* 0x0022a400000e0000 */
.L_x_3467:
        /* <DEDUP_REMOVED lines=11> */
.L_x_3347:
[----:B------:R-:W-:Y:S05]  /*2b30*/  BSYNC B0 ;  /* 0x0000000000007941 */ /* 0x000fea0003800000 */
.L_x_3346:
[----:B------:R-:W-:Y:S05]  /*2b40*/  BRA.DIV ~URZ, `(.L_x_3348) ;  /* 0x000104627f007947 */ /* 0x000fea000b800000 */
[----:B----4-:R4:W1:Y:S04]  /*2b50*/  SHFL.IDX PT, R7, R5, 0x3, 0x181f ;  /* 0x00781f0005077f89 */ /* 0x01086800000e0000 */
[----:B--2---:R4:W2:Y:S02]  /*2b60*/  SHFL.IDX PT, R2, R6, 0x3, 0x181f ;  /* 0x00781f0006027f89 */ /* 0x0048a400000e0000 */
.L_x_3468:
        /* <DEDUP_REMOVED lines=11> */
.L_x_3350:
[----:B------:R-:W-:Y:S05]  /*2c20*/  BSYNC B0 ;  /* 0x0000000000007941 */ /* 0x000fea0003800000 */
.L_x_3349:
[----:B------:R-:W-:Y:S05]  /*2c30*/  BRA.DIV ~URZ, `(.L_x_3351) ;  /* 0x000104427f007947 */ /* 0x000fea000b800000 */
[----:B-1----:R1:W3:Y:S02]  /*2c40*/  SHFL.IDX PT, R7, R5, 0x4, 0x181f ;  /* 0x00981f0005077f89 */ /* 0x0022e400000e0000 */
.L_x_3469:
[----:B------:R-:W-:Y:S05]  /*2c50*/  BRA.DIV ~URZ, `(.L_x_3352) ;  /* 0x000104927f007947 */ /* 0x000fea000b800000 */
[----:B--2---:R2:W1:Y:S02]  /*2c60*/  SHFL.IDX PT, R2, R6, 0x4, 0x181f ;  /* 0x00981f0006027f89 */ /* 0x00446400000e0000 */
.L_x_3470:
        /* <DEDUP_REMOVED lines=11> */
.L_x_3354:
[----:B------:R-:W-:Y:S05]  /*2d20*/  BSYNC B0 ;  /* 0x0000000000007941 */ /* 0x000fea0003800000 */
.L_x_3353:
[----:B------:R-:W-:Y:S05]  /*2d30*/  BRA.DIV ~URZ, `(.L_x_3355) ;  /* 0x000104227f007947 */ /* 0x000fea000b800000 */
[----:B---3--:R3:W2:Y:S04]  /*2d40*/  SHFL.IDX PT, R7, R5, 0x5, 0x181f ;  /* 0x00b81f0005077f89 */ /* 0x0086a800000e0000 */
[----:B-1----:R3:W1:Y:S02]  /*2d50*/  SHFL.IDX PT, R2, R6, 0x5, 0x181f ;  /* 0x00b81f0006027f89 */ /* 0x00266400000e0000 */
.L_x_3471:
        /* <DEDUP_REMOVED lines=11> */
.L_x_3357:
[----:B------:R-:W-:Y:S05]  /*2e10*/  BSYNC B0 ;  /* 0x0000000000007941 */ /* 0x000fea0003800000 */
.L_x_3356:
[----:B------:R-:W-:Y:S05]  /*2e20*/  BRA.DIV ~URZ, `(.L_x_3358) ;  /* 0x000104027f007947 */ /* 0x000fea000b800000 */
[----:B--2---:R2:W3:Y:S02]  /*2e30*/  SHFL.IDX PT, R7, R5, 0x6, 0x181f ;  /* 0x00d81f0005077f89 */ /* 0x0044e400000e0000 */
.L_x_3472:
[----:B------:R-:W-:Y:S05]  /*2e40*/  BRA.DIV ~URZ, `(.L_x_3359) ;  /* 0x000104527f007947 */ /* 0x000fea000b800000 */
[----:B-1----:R1:W2:Y:S02]  /*2e50*/  SHFL.IDX PT, R2, R6, 0x6, 0x181f ;  /* 0x00d81f0006027f89 */ /* 0x0022a400000e0000 */
.L_x_3473:
        /* <DEDUP_REMOVED lines=11> */
.L_x_3361:
[----:B------:R-:W-:Y:S05]  /*2f10*/  BSYNC B0 ;  /* 0x0000000000007941 */ /* 0x000fea0003800000 */
.L_x_3360:
[----:B------:R-:W-:Y:S05]  /*2f20*/  BRA.DIV ~URZ, `(.L_x_3362) ;  /* 0x000103e27f007947 */ /* 0x000fea000b800000 */
[----:B--234-:R-:W2:Y:S04]  /*2f30*/  SHFL.IDX PT, R5, R5, 0x7, 0x181f ;  /* 0x00f81f0005057f89 */ /* 0x01cea800000e0000 */
[----:B------:R3:W4:Y:S02]  /*2f40*/  SHFL.IDX PT, R2, R6, 0x7, 0x181f ;  /* 0x00f81f0006027f89 */ /* 0x00072400000e0000 */
.L_x_3474:
        /* <DEDUP_REMOVED lines=8> */
[C---:B----4-:R-:W-:Y:S02]  /*2fd0*/  @!P2 LEA R2, P0, R204.reuse, R2, 0x1 ;  /* 0x00000002cc02a211 */ /* 0x050fe400078008ff */
        /* <DEDUP_REMOVED lines=9> */
[----:B------:R-:W2:Y:S01]  /*3070*/  LDL R9, [R1+0x24] ;  /* 0x0000240001097983 */ /* 0x000ea20000100800 */
[----:B------:R-:W-:-:S02]  /*3080*/  IMAD.MOV.U32 R149, RZ, RZ, 0x50 ;  /* 0x00000050ff957424 */ /* 0x000fc400078e00ff */
[----:B------:R-:W-:Y:S02]  /*3090*/  IMAD.MOV.U32 R0, RZ, RZ, c[0x0][0x2b8] ;  /* 0x0000ae00ff007624 */ /* 0x000fe400078e00ff */
[----:B------:R-:W-:Y:S02]  /*30a0*/  IMAD R149, R205, R149, -0x50 ;  /* 0xffffffb0cd957424 */ /* 0x000fe400078e0295 */
[----:B------:R-:W-:Y:S01]  /*30b0*/  IMAD.MOV.U32 R210, RZ, RZ, RZ ;  /* 0x000000ffffd27224 */ /* 0x000fe200078e00ff */
[----:B------:R-:W-:Y:S01]  /*30c0*/  BAR.SYNC.DEFER_BLOCKING 0x0 ;  /* 0x0000000000007b1d */ /* 0x000fe20000010000 */
[----:B------:R-:W-:Y:S01]  /*30d0*/  ISETP.NE.AND P4, PT, R0, 0x1, PT ;  /* 0x000000010000780c */ /* 0x000fe20003f85270 */
[----:B-1----:R-:W-:-:S05]  /*30e0*/  IMAD.IADD R2, R248, 0x1, R149 ;  /* 0x00000001f8027824 */ /* 0x002fca00078e0295 */
[C---:B--2---:R-:W-:Y:S01]  /*30f0*/  ISETP.GE.AND P1, PT, R2.reuse, R9, PT ;  /* 0x000000090200720c */ /* 0x044fe20003f26270 */
[----:B------:R-:W-:-:S03]  /*3100*/  IMAD.IADD R2, R2, 0x1, R251 ;  /* 0x0000000102027824 */ /* 0x000fc600078e02fb */
[----:B------:R-:W-:-:S03]  /*3110*/  ISETP.GT.OR P1, PT, R248, 0x4f, P1 ;  /* 0x0000004ff800780c */ /* 0x000fc60000f24670 */
[----:B------:R-:W-:-:S04]  /*3120*/  @P4 IMAD.HI.U32 R3, R2, c[0x0][0x2bc], RZ ;  /* 0x0000af0002034a27 */ /* 0x000fc800078e00ff */
[----:B------:R-:W-:Y:S01]  /*3130*/  IMAD.MOV.U32 R0, RZ, RZ, R2 ;  /* 0x000000ffff007224 */ /* 0x000fe200078e0002 */
[----:B------:R-:W-:-:S05]  /*3140*/  @P4 SHF.R.U32.HI R0, RZ, c[0x0][0x2c0], R3 ;  /* 0x0000b000ff004a19 */ /* 0x000fca0000011603 */
[----:B------:R-:W-:-:S04]  /*3150*/  @!P1 IADD3 R3, P0, R0, R174, RZ ;  /* 0x000000ae00039210 */ /* 0x000fc80007f1e0ff */
[----:B------:R-:W-:Y:S02]  /*3160*/  @!P1 LEA.HI.X.SX32 R5, R0, R151, 0x1, P0 ;  /* 0x0000009700059211 */ /* 0x000fe400000f0eff */
[----:B------:R-:W-:-:S04]  /*3170*/  @!P1 LEA R4, P0, R3, c[0x0][0x2a0], 0x2 ;  /* 0x0000a80003049a11 */ /* 0x000fc800078010ff */
[----:B------:R-:W-:-:S05]  /*3180*/  @!P1 LEA.HI.X R5, R3, c[0x0][0x2a4], R5, 0x2, P0 ;  /* 0x0000a90003059a11 */ /* 0x000fca00000f1405 */
[----:B------:R-:W2:Y:S01]  /*3190*/  @!P1 LDG.E R210, [R4.64] ;  /* 0x0000000604d29981 */ /* 0x000ea2000c1e1900 */
[----:B------:R-:W-:Y:S01]  /*31a0*/  IMAD.MOV R0, RZ, RZ, -R0 ;  /* 0x000000ffff007224 */ /* 0x000fe200078e0a00 */
[----:B------:R-:W-:Y:S01]  /*31b0*/  BSSY B0, `(.L_x_3363) ;  /* 0x0000122000007945 */ /* 0x000fe20003800000 */
[----:B------:R-:W-:Y:S01]  /*31c0*/  IMAD.WIDE.U32 R172, R20, c[0x0][0x1e8], RZ ;  /* 0x00007a0014ac7a25 */ /* 0x000fe200078e00ff */
[----:B------:R-:W1:Y:S03]  /*31d0*/  S2R R10, SR_TID.X ;  /* 0x00000000000a7919 */ /* 0x000e660000002100 */
[----:B------:R-:W-:Y:S01]  /*31e0*/  IMAD R211, R0, c[0x0][0x2b8], R2 ;  /* 0x0000ae0000d37a24 */ /* 0x000fe200078e0202 */
[----:B------:R-:W-:Y:S01]  /*31f0*/  STL.64 [R1], R172 ;  /* 0x000000ac01007387 */ /* 0x000fe20000100a00 */
[----:B------:R-:W-:Y:S02]  /*3200*/  IMAD R252, R20, c[0x0][0x1ec], R173 ;  /* 0x00007b0014fc7a24 */ /* 0x000fe400078e02ad */
[----:B------:R-:W-:Y:S01]  /*3210*/  IMAD.WIDE.U32 R2, R211, c[0x0][0x1e0], RZ ;  /* 0x00007800d3027a25 */ /* 0x000fe200078e00ff */
[----:B------:R-:W-:-:S03]  /*3220*/  SHF.R.S32.HI R22, RZ, 0x1f, R211 ;  /* 0x0000001fff167819 */ /* 0x000fc600000114d3 */
[----:B------:R-:W-:Y:S02]  /*3230*/  IMAD R148, R150, -0x50, R9 ;  /* 0xffffffb096947824 */ /* 0x000fe400078e0209 */
[----:B------:R-:W-:Y:S02]  /*3240*/  IMAD R0, R22, c[0x0][0x1e0], RZ ;  /* 0x0000780016007a24 */ /* 0x000fe400078e02ff */
[----:B------:R-:W-:-:S04]  /*3250*/  IMAD.WIDE.U32 R78, R20, c[0x0][0x210], RZ ;  /* 0x00008400144e7a25 */ /* 0x000fc800078e00ff */
[----:B------:R-:W-:Y:S01]  /*3260*/  IMAD R0, R211, c[0x0][0x1e4], R0 ;  /* 0x00007900d3007a24 */ /* 0x000fe200078e0200 */
[----:B------:R-:W-:Y:S01]  /*3270*/  STL.64 [R1+0x10], R78 ;  /* 0x0000104e01007387 */ /* 0x000fe20000100a00 */
[----:B------:R-:W-:Y:S01]  /*3280*/  IMAD R76, R20, c[0x0][0x214], R79 ;  /* 0x00008500144c7a24 */ /* 0x000fe200078e024f */
[----:B------:R-:W-:Y:S01]  /*3290*/  SHF.L.U64.HI R20, R204, 0x1, R104 ;  /* 0x00000001cc147819 */ /* 0x000fe20000010268 */
[----:B------:R-:W-:Y:S01]  /*32a0*/  IMAD.IADD R3, R3, 0x1, R0 ;  /* 0x0000000103037824 */ /* 0x000fe200078e0200 */
[----:B-1----:R-:W-:Y:S02]  /*32b0*/  SHF.R.S32.HI R7, RZ, 0x1f, R10 ;  /* 0x0000001fff077819 */ /* 0x002fe4000001140a */
[----:B------:R-:W-:Y:S02]  /*32c0*/  STL [R1+0x1c], R76 ;  /* 0x00001c4c01007387 */ /* 0x000fe40000100800 */
[----:B------:R-:W-:-:S04]  /*32d0*/  LEA.HI R7, R7, R10, RZ, 0x3 ;  /* 0x0000000a07077211 */ /* 0x000fc800078f18ff */
[----:B------:R-:W-:-:S05]  /*32e0*/  SHF.R.S32.HI R7, RZ, 0x3, R7 ;  /* 0x00000003ff077819 */ /* 0x000fca0000011407 */
[----:B------:R-:W-:-:S05]  /*32f0*/  IMAD.IADD R21, R148, 0x1, -R7 ;  /* 0x0000000194157824 */ /* 0x000fca00078e0a07 */
[C---:B------:R-:W-:Y:S02]  /*3300*/  ISETP.GE.AND P6, PT, R21.reuse, 0x1, PT ;  /* 0x000000011500780c */ /* 0x040fe40003fc6270 */
[----:B------:R-:W-:Y:S02]  /*3310*/  ISETP.GE.AND P3, PT, R21, 0x11, PT ;  /* 0x000000111500780c */ /* 0x000fe40003f66270 */
[----:B--2---:R-:W-:Y:S01]  /*3320*/  SHF.R.S32.HI R23, RZ, 0x1f, R210 ;  /* 0x0000001fff177819 */ /* 0x004fe200000114d2 */
[----:B------:R-:W-:-:S04]  /*3330*/  IMAD.WIDE.U32 R2, R210, c[0x0][0x1f0], R2 ;  /* 0x00007c00d2027a25 */ /* 0x000fc800078e0002 */
[----:B------:R-:W-:Y:S01]  /*3340*/  IMAD R0, R23, c[0x0][0x1f0], RZ ;  /* 0x00007c0017007a24 */ /* 0x000fe200078e02ff */
[----:B------:R-:W-:-:S03]  /*3350*/  IADD3 R2, P0, R2, R172, RZ ;  /* 0x000000ac02027210 */ /* 0x000fc60007f1e0ff */
[----:B------:R-:W-:-:S05]  /*3360*/  IMAD R0, R210, c[0x0][0x1f4], R0 ;  /* 0x00007d00d2007a24 */ /* 0x000fca00078e0200 */
[----:B------:R-:W-:Y:S02]  /*3370*/  IADD3.X R3, R252, R3, R0, P0, !PT ;  /* 0x00000003fc037210 */ /* 0x000fe400007fe400 */
[----:B------:R-:W-:-:S04]  /*3380*/  LEA R0, P0, R2, c[0x0][0x1c8], 0x1 ;  /* 0x0000720002007a11 */ /* 0x000fc800078008ff */
[----:B---3--:R-:W-:Y:S01]  /*3390*/  LEA.HI.X R6, R2, c[0x0][0x1cc], R3, 0x1, P0 ;  /* 0x0000730002067a11 */ /* 0x008fe200000f0c03 */
[----:B------:R-:W-:Y:S01]  /*33a0*/  SHFL.IDX PT, R10, R0, 0x2, 0x181f ;  /* 0x00581f00000a7f89 */ /* 0x000fe200000e0000 */
[----:B------:R-:W-:-:S03]  /*33b0*/  @P6 ISETP.GE.AND P0, PT, R204, c[0x0][0x1d4], PT ;  /* 0x00007500cc006a0c */ /* 0x000fc60003f06270 */
[----:B------:R-:W1:Y:S04]  /*33c0*/  SHFL.IDX PT, R2, R0, RZ, 0x181f ;  /* 0x00181fff00027589 */ /* 0x000e6800000e0000 */
[----:B------:R-:W2:Y:S04]  /*33d0*/  SHFL.IDX PT, R3, R0, 0x1, 0x181f ;  /* 0x00381f0000037f89 */ /* 0x000ea800000e0000 */
[----:B------:R-:W3:Y:S04]  /*33e0*/  SHFL.IDX PT, R5, R6, RZ, 0x181f ;  /* 0x00181fff06057589 */ /* 0x000ee800000e0000 */
[----:B------:R-:W4:Y:S04]  /*33f0*/  SHFL.IDX PT, R7, R6, 0x1, 0x181f ;  /* 0x00381f0006077f89 */ /* 0x000f2800000e0000 */
[----:B------:R-:W5:Y:S04]  /*3400*/  SHFL.IDX PT, R11, R6, 0x2, 0x181f ;  /* 0x00581f00060b7f89 */ /* 0x000f6800000e0000 */
[----:B------:R-:W5:Y:S01]  /*3410*/  SHFL.IDX PT, R8, R0, 0x3, 0x181f ;  /* 0x00781f0000087f89 */ /* 0x000f6200000e0000 */
[----:B-1----:R-:W-:-:S03]  /*3420*/  @P6 LEA R4, P1, R204, R2, 0x1 ;  /* 0x00000002cc046211 */ /* 0x002fc600078208ff */
[----:B------:R-:W1:Y:S01]  /*3430*/  SHFL.IDX PT, R9, R6, 0x3, 0x181f ;  /* 0x00781f0006097f89 */ /* 0x000e6200000e0000 */
[C---:B--2---:R-:W-:Y:S02]  /*3440*/  @P3 LEA R2, P2, R204.reuse, R3, 0x1 ;  /* 0x00000003cc023211 */ /* 0x044fe400078408ff */
[C-C-:B---3--:R-:W-:Y:S02]  /*3450*/  @P6 LEA.HI.X R5, R204.reuse, R5, R104.reuse, 0x1, P1 ;  /* 0x00000005cc056211 */ /* 0x148fe400008f0c68 */
[C---:B------:R-:W-:Y:S02]  /*3460*/  ISETP.GE.AND P1, PT, R21.reuse, 0x21, PT ;  /* 0x000000211500780c */ /* 0x040fe40003f26270 */
[C---:B----4-:R-:W-:Y:S01]  /*3470*/  @P3 LEA.HI.X R3, R204.reuse, R7, R104, 0x1, P2 ;  /* 0x00000007cc033211 */ /* 0x050fe200010f0c68 */
[----:B------:R2:W-:Y:S01]  /*3480*/  @P6 LDGSTS.E.BYPASS.LTC128B.128 [R209+0x2900], [R4.64], !P0 ;  /* 0x0290000004d16fae */ /* 0x0005e2000c101d46 */
[C---:B------:R-:W-:Y:S02]  /*3490*/  @P3 ISETP.GE.AND P2, PT, R204.reuse, c[0x0][0x1d4], PT ;  /* 0x00007500cc003a0c */ /* 0x040fe40003f46270 */
[----:B------:R-:W-:Y:S01]  /*34a0*/  ISETP.GE.AND P6, PT, R21, 0x31, PT ;  /* 0x000000311500780c */ /* 0x000fe20003fc6270 */
[----:B------:R-:W3:Y:S04]  /*34b0*/  SHFL.IDX PT, R7, R0, 0x4, 0x181f ;  /* 0x00981f0000077f89 */ /* 0x000ee800000e0000 */
[----:B------:R-:W4:Y:S02]  /*34c0*/  SHFL.IDX PT, R0, R6, 0x4, 0x181f ;  /* 0x00981f0006007f89 */ /* 0x000f2400000e0000 */
[----:B------:R-:W-:-:S04]  /*34d0*/  @P1 ISETP.GE.AND P0, PT, R204, c[0x0][0x1d4], PT ;  /* 0x00007500cc001a0c */ /* 0x000fc80003f06270 */
[----:B------:R1:W-:Y:S01]  /*34e0*/  @P3 LDGSTS.E.BYPASS.LTC128B.128 [R209+0x3100], [R2.64], !P2 ;  /* 0x0310000002d13fae */ /* 0x0003e2000d101d46 */
[----:B------:R-:W-:Y:S02]  /*34f0*/  ISETP.GE.AND P3, PT, R21, 0x41, PT ;  /* 0x000000411500780c */ /* 0x000fe40003f66270 */
[----:B-1----:R-:W-:-:S04]  /*3500*/  @P1 LEA R2, P2, R204, R10, 0x1 ;  /* 0x0000000acc021211 */ /* 0x002fc800078408ff */
[C---:B-----5:R-:W-:Y:S02]  /*3510*/  @P1 LEA.HI.X R3, R204.reuse, R11, R104, 0x1, P2 ;  /* 0x0000000bcc031211 */ /* 0x060fe400010f0c68 */
[----:B--2---:R-:W-:-:S03]  /*3520*/  @P6 LEA R4, P2, R204, R8, 0x1 ;  /* 0x00000008cc046211 */ /* 0x004fc600078408ff */
[----:B------:R3:W-:Y:S01]  /*3530*/  @P1 LDGSTS.E.BYPASS.LTC128B.128 [R209+0x3900], [R2.64], !P0 ;  /* 0x0390000002d11fae */ /* 0x0007e2000c101d46 */
[C---:B------:R-:W-:Y:S02]  /*3540*/  @P6 ISETP.GE.AND P1, PT, R204.reuse, c[0x0][0x1d4], PT ;  /* 0x00007500cc006a0c */ /* 0x040fe40003f26270 */
[C---:B------:R-:W-:Y:S02]  /*3550*/  @P3 ISETP.GE.AND P0, PT, R204.reuse, c[0x0][0x1d4], PT ;  /* 0x00007500cc003a0c */ /* 0x040fe40003f06270 */
[----:B------:R-:W-:-:S09]  /*3560*/  @P6 LEA.HI.X R5, R204, R9, R104, 0x1, P2 ;  /* 0x00000009cc056211 */ /* 0x000fd200010f0c68 */
[----:B------:R1:W-:Y:S01]  /*3570*/  @P6 LDGSTS.E.BYPASS.LTC128B.128 [R209+0x4100], [R4.64], !P1 ;  /* 0x0410000004d16fae */ /* 0x0003e2000c901d46 */
[----:B------:R-:W-:-:S04]  /*3580*/  ISETP.GE.AND P1, PT, R204, c[0x0][0x1d4], PT ;  /* 0x00007500cc007a0c */ /* 0x000fc80003f26270 */
[----:B------:R-:W-:Y:S02]  /*3590*/  ISETP.LT.OR P6, PT, R21, 0x11, P1 ;  /* 0x000000111500780c */ /* 0x000fe40000fc1670 */
[----:B---3--:R-:W-:-:S04]  /*35a0*/  @P3 LEA R2, P2, R204, R7, 0x1 ;  /* 0x00000007cc023211 */ /* 0x008fc800078408ff */
[----:B----4-:R-:W-:Y:S01]  /*35b0*/  @P3 LEA.HI.X R3, R204, R0, R104, 0x1, P2 ;  /* 0x00000000cc033211 */ /* 0x010fe200010f0c68 */
[----:B------:R-:W-:Y:S02]  /*35c0*/  IMAD R0, R22, c[0x0][0x208], RZ ;  /* 0x0000820016007a24 */ /* 0x000fe400078e02ff */
[----:B------:R-:W-:Y:S02]  /*35d0*/  IMAD.SHL.U32 R22, R204, 0x2, RZ ;  /* 0x00000002cc167824 */ /* 0x000fe400078e00ff */
[----:B------:R2:W-:Y:S01]  /*35e0*/  @P3 LDGSTS.E.BYPASS.LTC128B.128 [R209+0x4900], [R2.64], !P0 ;  /* 0x0490000002d13fae */ /* 0x0005e2000c101d46 */
[----:B------:R-:W-:-:S03]  /*35f0*/  IMAD R0, R211, c[0x0][0x20c], R0 ;  /* 0x00008300d3007a24 */ /* 0x000fc600078e0200 */
[----:B------:R-:W0:Y:S01]  /*3600*/  LDGDEPBAR ;  /* 0x00000000000079af */ /* 0x000e220000000000 */
[----:B--2---:R-:W-:Y:S01]  /*3610*/  IMAD.WIDE.U32 R2, R211, c[0x0][0x208], RZ ;  /* 0x00008200d3027a25 */ /* 0x004fe200078e00ff */
[----:B------:R-:W-:-:S04]  /*3620*/  DEPBAR.LE SB0, 0x1 ;  /* 0x000080400000791a */ /* 0x000fc80000000000 */
[----:B------:R-:W-:-:S04]  /*3630*/  DEPBAR.LE SB0, 0x0 ;  /* 0x000080000000791a */ /* 0x000fc80000000000 */
[----:B------:R-:W-:Y:S01]  /*3640*/  BAR.SYNC.DEFER_BLOCKING 0x0 ;  /* 0x0000000000007b1d */ /* 0x000fe20000010000 */
[----:B------:R-:W-:Y:S02]  /*3650*/  IMAD.IADD R3, R3, 0x1, R0 ;  /* 0x0000000103037824 */ /* 0x000fe400078e0200 */
[----:B------:R-:W-:Y:S02]  /*3660*/  IMAD R0, R23, c[0x0][0x218], RZ ;  /* 0x0000860017007a24 */ /* 0x000fe400078e02ff */
[----:B------:R-:W-:-:S04]  /*3670*/  IMAD.WIDE.U32 R2, R210, c[0x0][0x218], R2 ;  /* 0x00008600d2027a25 */ /* 0x000fc800078e0002 */
[----:B------:R-:W-:Y:S01]  /*3680*/  IMAD R0, R210, c[0x0][0x21c], R0 ;  /* 0x00008700d2007a24 */ /* 0x000fe200078e0200 */
[----:B------:R-:W-:-:S04]  /*3690*/  IADD3 R2, P0, R2, R78, RZ ;  /* 0x0000004e02027210 */ /* 0x000fc80007f1e0ff */
[----:B------:R-:W-:Y:S02]  /*36a0*/  IADD3.X R3, R76, R3, R0, P0, !PT ;  /* 0x000000034c037210 */ /* 0x000fe400007fe400 */
[----:B------:R-:W-:-:S04]  /*36b0*/  LEA R0, P0, R2, c[0x0][0x1f8], 0x1 ;  /* 0x00007e0002007a11 */ /* 0x000fc800078008ff */
[----:B------:R-:W-:Y:S02]  /*36c0*/  LEA.HI.X R2, R2, c[0x0][0x1fc], R3, 0x1, P0 ;  /* 0x00007f0002027a11 */ /* 0x000fe400000f0c03 */
[----:B------:R-:W-:Y:S01]  /*36d0*/  SHFL.IDX PT, R3, R0, 0x1, 0x181f ;  /* 0x00381f0000037f89 */ /* 0x000fe200000e0000 */
[----:B------:R-:W-:-:S03]  /*36e0*/  ISETP.LT.OR P0, PT, R21, 0x1, P1 ;  /* 0x000000011500780c */ /* 0x000fc60000f01670 */
[----:B-1----:R-:W-:Y:S04]  /*36f0*/  LDSM.16.M88.4 R4, [R195+0x2000] ;  /* 0x00200000c304783b */ /* 0x002fe80000000200 */
[----:B------:R-:W1:Y:S04]  /*3700*/  LDSM.16.M88.4 R12, [R188+0x800] ;  /* 0x00080000bc0c783b */ /* 0x000e680000000200 */
[----:B------:R-:W2:Y:S04]  /*3710*/  LDSM.16.M88.4 R8, [R195] ;  /* 0x00000000c308783b */ /* 0x000ea80000000200 */
[----:B------:R-:W3:Y:S04]  /*3720*/  LDSM.16.M88.4 R16, [R188] ;  /* 0x00000000bc10783b */ /* 0x000ee80000000200 */
[----:B------:R-:W4:Y:S04]  /*3730*/  LDSM.16.M88.4 R24, [R188+0x1000] ;  /* 0x00100000bc18783b */ /* 0x000f280000000200 */
[----:B------:R-:W5:Y:S04]  /*3740*/  LDSM.16.M88.4 R28, [R188+0x1800] ;  /* 0x00180000bc1c783b */ /* 0x000f680000000200 */
[----:B------:R-:W4:Y:S04]  /*3750*/  LDSM.16.M88.4 R32, [R188+0x2000] ;  /* 0x00200000bc20783b */ /* 0x000f280000000200 */
[----:B------:R-:W-:Y:S04]  /*3760*/  LDSM.16.M88.4 R36, [R202] ;  /* 0x00000000ca24783b */ /* 0x000fe80000000200 */
[----:B------:R-:W-:Y:S04]  /*3770*/  LDSM.16.M88.4 R64, [R199] ;  /* 0x00000000c740783b */ /* 0x000fe80000000200 */
[----:B------:R-:W-:Y:S01]  /*3780*/  LDSM.16.M88.4 R40, [R203] ;  /* 0x00000000cb28783b */ /* 0x000fe20000000200 */
[-C--:B-1----:R-:W-:Y:S08]  /*3790*/  HMMA.16816.F32 R48, R4, R12.reuse, RZ ;  /* 0x0000000c0430723c */ /* 0x082ff000000018ff */
[C---:B--2---:R-:W-:Y:S01]  /*37a0*/  HMMA.16816.F32 R152, R8.reuse, R12, RZ ;  /* 0x0000000c0898723c */ /* 0x044fe200000018ff */
[----:B------:R-:W-:Y:S04]  /*37b0*/  SHFL.IDX PT, R12, R0, RZ, 0x181f ;  /* 0x00181fff000c7589 */ /* 0x000fe800000e0000 */
[----:B------:R-:W-:Y:S03]  /*37c0*/  SHFL.IDX PT, R13, R2, 0x3, 0x181f ;  /* 0x00781f00020d7f89 */ /* 0x000fe600000e0000 */
[C---:B---3--:R-:W-:Y:S08]  /*37d0*/  HMMA.16816.F32 R124, R8.reuse, R16, RZ ;  /* 0x00000010087c723c */ /* 0x048ff000000018ff */
[C---:B------:R-:W-:Y:S08]  /*37e0*/  HMMA.16816.F32 R128, R8.reuse, R18, RZ ;  /* 0x000000120880723c */ /* 0x040ff000000018ff */
[C---:B------:R-:W-:Y:S08]  /*37f0*/  HMMA.16816.F32 R112, R8.reuse, R14, RZ ;  /* 0x0000000e0870723c */ /* 0x040ff000000018ff */
[C---:B----4-:R-:W-:Y:S08]  /*3800*/  HMMA.16816.F32 R100, R8.reuse, R24, RZ ;  /* 0x000000180864723c */ /* 0x050ff000000018ff */
[C---:B------:R-:W-:Y:S08]  /*3810*/  HMMA.16816.F32 R132, R8.reuse, R26, RZ ;  /* 0x0000001a0884723c */ /* 0x040ff000000018ff */
[C---:B-----5:R-:W-:Y:S08]  /*3820*/  HMMA.16816.F32 R96, R8.reuse, R28, RZ ;  /* 0x0000001c0860723c */ /* 0x060ff000000018ff */
[C---:B------:R-:W-:Y:S08]  /*3830*/  HMMA.16816.F32 R144, R8.reuse, R30, RZ ;  /* 0x0000001e0890723c */ /* 0x040ff000000018ff */
[C---:B------:R-:W-:Y:S08]  /*3840*/  HMMA.16816.F32 R88, R8.reuse, R32, RZ ;  /* 0x000000200858723c */ /* 0x040ff000000018ff */
[----:B------:R-:W-:Y:S01]  /*3850*/  HMMA.16816.F32 R84, R8, R34, RZ ;  /* 0x000000220854723c */ /* 0x000fe200000018ff */
[----:B------:R-:W-:Y:S04]  /*3860*/  SHFL.IDX PT, R9, R2, RZ, 0x181f ;  /* 0x00181fff02097589 */ /* 0x000fe800000e0000 */
[----:B------:R-:W-:Y:S03]  /*3870*/  SHFL.IDX PT, R8, R0, 0x2, 0x181f ;  /* 0x00581f0000087f89 */ /* 0x000fe600000e0000 */
[C---:B------:R-:W-:Y:S01]  /*3880*/  HMMA.16816.F32 R44, R4.reuse, R16, RZ ;  /* 0x00000010042c723c */ /* 0x040fe200000018ff */
[----:B------:R-:W1:Y:S04]  /*3890*/  SHFL.IDX PT, R11, R2, 0x1, 0x181f ;  /* 0x00381f00020b7f89 */ /* 0x000e6800000e0000 */
[----:B------:R-:W2:Y:S02]  /*38a0*/  SHFL.IDX PT, R10, R0, 0x3, 0x181f ;  /* 0x00781f00000a7f89 */ /* 0x000ea400000e0000 */
[----:B------:R-:W-:Y:S01]  /*38b0*/  IADD3 R16, P2, R3, R22, RZ ;  /* 0x0000001603107210 */ /* 0x000fe20007f5e0ff */
[C---:B------:R-:W-:Y:S01]  /*38c0*/  HMMA.16816.F32 R52, R4.reuse, R24, RZ ;  /* 0x000000180434723c */ /* 0x040fe200000018ff */
[----:B------:R-:W-:Y:S07]  /*38d0*/  SHFL.IDX PT, R0, R0, 0x4, 0x181f ;  /* 0x00981f0000007f89 */ /* 0x000fee00000e0000 */
[C---:B------:R-:W-:Y:S08]  /*38e0*/  HMMA.16816.F32 R56, R4.reuse, R28, RZ ;  /* 0x0000001c0438723c */ /* 0x040ff000000018ff */
[----:B------:R-:W-:Y:S01]  /*38f0*/  HMMA.16816.F32 R60, R4, R32, RZ ;  /* 0x00000020043c723c */ /* 0x000fe200000018ff */
[----:B-1----:R-:W-:-:S07]  /*3900*/  IMAD.X R17, R11, 0x1, R20, P2 ;  /* 0x000000010b117824 */ /* 0x002fce00010e0614 */
[C---:B------:R-:W-:Y:S01]  /*3910*/  HMMA.16816.F32 R72, R4.reuse, R18, RZ ;  /* 0x000000120448723c */ /* 0x040fe200000018ff */
[----:B------:R-:W-:Y:S07]  /*3920*/  SHFL.IDX PT, R18, R2, 0x4, 0x181f ;  /* 0x00981f0002127f89 */ /* 0x000fee00000e0000 */
[C---:B------:R-:W-:Y:S01]  /*3930*/  HMMA.16816.F32 R68, R4.reuse, R14, RZ ;  /* 0x0000000e0444723c */ /* 0x040fe200000018ff */
[----:B------:R1:W3:Y:S07]  /*3940*/  SHFL.IDX PT, R15, R2, 0x2, 0x181f ;  /* 0x00581f00020f7f89 */ /* 0x0002ee00000e0000 */
[C---:B------:R-:W-:Y:S01]  /*3950*/  HMMA.16816.F32 R92, R4.reuse, R26, RZ ;  /* 0x0000001a045c723c */ /* 0x040fe200000018ff */
[----:B------:R-:W-:Y:S07]  /*3960*/  LDSM.16.M88.4 R24, [R200] ;  /* 0x00000000c818783b */ /* 0x000fee0000000200 */
[C---:B------:R-:W-:Y:S01]  /*3970*/  HMMA.16816.F32 R120, R4.reuse, R30, RZ ;  /* 0x0000001e0478723c */ /* 0x040fe200000018ff */
[----:B------:R-:W-:Y:S07]  /*3980*/  LDSM.16.M88.4 R28, [R201] ;  /* 0x00000000c91c783b */ /* 0x000fee0000000200 */
[----:B------:R-:W-:Y:S01]  /*3990*/  HMMA.16816.F32 R116, R4, R34, RZ ;  /* 0x000000220474723c */ /* 0x000fe200000018ff */
[----:B------:R-:W4:Y:S01]  /*39a0*/  LDSM.16.M88.4 R4, [R198+0x2000] ;  /* 0x00200000c604783b */ /* 0x000f220000000200 */
[----:B-1----:R-:W-:-:S02]  /*39b0*/  IADD3 R2, P3, R12, R22, RZ ;  /* 0x000000160c027210 */ /* 0x002fc40007f7e0ff */
[----:B--2---:R-:W-:-:S03]  /*39c0*/  IADD3 R12, P2, R10, R22, RZ ;  /* 0x000000160a0c7210 */ /* 0x004fc60007f5e0ff */
[--C-:B------:R-:W-:Y:S01]  /*39d0*/  IMAD.X R3, R9, 0x1, R20.reuse, P3 ;  /* 0x0000000109037824 */ /* 0x100fe200018e0614 */
[----:B------:R-:W-:Y:S01]  /*39e0*/  IADD3 R14, P3, R8, R22, RZ ;  /* 0x00000016080e7210 */ /* 0x000fe20007f7e0ff */
[--C-:B------:R-:W-:Y:S01]  /*39f0*/  IMAD.X R13, R13, 0x1, R20.reuse, P2 ;  /* 0x000000010d0d7824 */ /* 0x100fe200010e0614 */
[----:B------:R-:W-:Y:S01]  /*3a00*/  ISETP.LT.OR P2, PT, R21, 0x31, P1 ;  /* 0x000000311500780c */ /* 0x000fe20000f41670 */
[----:B------:R-:W1:Y:S02]  /*3a10*/  LDSM.16.M88.4 R8, [R198] ;  /* 0x00000000c608783b */ /* 0x000e640000000200 */
[----:B---3--:R-:W-:Y:S01]  /*3a20*/  IMAD.X R15, R15, 0x1, R20, P3 ;  /* 0x000000010f0f7824 */ /* 0x008fe200018e0614 */
[C---:B------:R-:W-:Y:S01]  /*3a30*/  ISETP.LT.OR P3, PT, R21.reuse, 0x21, P1 ;  /* 0x000000211500780c */ /* 0x040fe20000f61670 */
[----:B------:R-:W-:Y:S01]  /*3a40*/  @!PT LDS RZ, [RZ] ;  /* 0x00000000fffff984 */ /* 0x000fe20000000800 */
[----:B------:R-:W-:Y:S01]  /*3a50*/  @!PT LDS RZ, [RZ] ;  /* 0x00000000fffff984 */ /* 0x000fe20000000800 */
[----:B------:R-:W-:Y:S01]  /*3a60*/  @!PT LDS RZ, [RZ] ;  /* 0x00000000fffff984 */ /* 0x000fe20000000800 */
[----:B------:R2:W-:Y:S01]  /*3a70*/  LDGSTS.E.BYPASS.LTC128B.128 [R209+0x100], [R2.64], !P0 ;  /* 0x0010000002d17fae */ /* 0x0005e2000c101d46 */
[----:B------:R-:W-:-:S03]  /*3a80*/  ISETP.LT.OR P1, PT, R21, 0x41, P1 ;  /* 0x000000411500780c */ /* 0x000fc60000f21670 */
[----:B------:R3:W-:Y:S08]  /*3a90*/  LDGSTS.E.BYPASS.LTC128B.128 [R209+0x900], [R16.64], !P6 ;  /* 0x0090000010d17fae */ /* 0x0007f0000f101d46 */
[----:B------:R5:W-:Y:S01]  /*3aa0*/  LDGSTS.E.BYPASS.LTC128B.128 [R209+0x1100], [R14.64], !P3 ;  /* 0x011000000ed17fae */ /* 0x000be2000d901d46 */
[----:B------:R-:W-:-:S03]  /*3ab0*/  ISETP.GT.AND P3, PT, R248, 0x4f, PT ;  /* 0x0000004ff800780c */ /* 0x000fc60003f64270 */
[----:B------:R5:W-:Y:S01]  /*3ac0*/  LDGSTS.E.BYPASS.LTC128B.128 [R209+0x1900], [R12.64], !P2 ;  /* 0x019000000cd17fae */ /* 0x000be2000d101d46 */
[----:B----4-:R-:W-:Y:S01]  /*3ad0*/  HMMA.16816.F32 R32, R4, R36, R52 ;  /* 0x000000240420723c */ /* 0x010fe20000001834 */
[----:B--2---:R-:W-:-:S05]  /*3ae0*/  IADD3 R2, P0, R0, R22, RZ ;  /* 0x0000001600027210 */ /* 0x004fca0007f1e0ff */
[----:B------:R-:W-:Y:S01]  /*3af0*/  IMAD.X R3, R18, 0x1, R20, P0 ;  /* 0x0000000112037824 */ /* 0x000fe200000e0614 */
[----:B------:R-:W-:Y:S01]  /*3b00*/  ISETP.GT.AND P0, PT, R150, R249, PT ;  /* 0x000000f99600720c */ /* 0x000fe20003f04270 */
[C---:B------:R-:W-:Y:S03]  /*3b10*/  HMMA.16816.F32 R104, R4.reuse, R24, R60 ;  /* 0x000000180468723c */ /* 0x040fe6000000183c */
[----:B------:R2:W-:Y:S04]  /*3b20*/  LDGSTS.E.BYPASS.LTC128B.128 [R209+0x2100], [R2.64], !P1 ;  /* 0x0210000002d17fae */ /* 0x0005e8000c901d46 */
[----:B---3--:R-:W-:Y:S01]  /*3b30*/  LDSM.16.M88.4 R16, [R196+0x2000] ;  /* 0x00200000c410783b */ /* 0x008fe20000000200 */
[C---:B------:R-:W-:Y:S03]  /*3b40*/  HMMA.16816.F32 R108, R4.reuse, R28, R56 ;  /* 0x0000001c046c723c */ /* 0x040fe60000001838 */
[----:B------:R-:W3:Y:S04]  /*3b50*/  LDSM.16.M88.4 R52, [R194+0x1000] ;  /* 0x00100000c234783b */ /* 0x000ee80000000200 */
[----:B------:R-:W4:Y:S01]  /*3b60*/  LDSM.16.M88.4 R60, [R194] ;  /* 0x00000000c23c783b */ /* 0x000f220000000200 */
[C---:B------:R-:W-:Y:S03]  /*3b70*/  HMMA.16816.F32 R80, R4.reuse, R64, R44 ;  /* 0x000000400450723c */ /* 0x040fe6000000182c */
[----:B------:R-:W2:Y:S04]  /*3b80*/  LDSM.16.M88.4 R56, [R194+0x800] ;  /* 0x00080000c238783b */ /* 0x000ea80000000200 */
[----:B-----5:R-:W5:Y:S01]  /*3b90*/  LDSM.16.M88.4 R12, [R196] ;  /* 0x00000000c40c783b */ /* 0x020f620000000200 */
[C---:B------:R-:W-:Y:S03]  /*3ba0*/  HMMA.16816.F32 R76, R4.reuse, R40, R48 ;  /* 0x00000028044c723c */ /* 0x040fe60000001830 */
[----:B------:R-:W2:Y:S04]  /*3bb0*/  LDSM.16.M88.4 R48, [R194+0x1800] ;  /* 0x00180000c230783b */ /* 0x000ea80000000200 */
[----:B------:R-:W2:Y:S01]  /*3bc0*/  LDSM.16.M88.4 R44, [R194+0x2000] ;  /* 0x00200000c22c783b */ /* 0x000ea20000000200 */
[----:B------:R-:W-:Y:S03]  /*3bd0*/  HMMA.16816.F32 R72, R4, R66, R72 ;  /* 0x000000420448723c */ /* 0x000fe60000001848 */
[----:B------:R-:W0:Y:S05]  /*3be0*/  LDGDEPBAR ;  /* 0x00000000000079af */ /* 0x000e2a0000000000 */
[----:B-1----:R-:W-:Y:S08]  /*3bf0*/  HMMA.16816.F32 R124, R8, R64, R124 ;  /* 0x00000040087c723c */ /* 0x002ff0000000187c */
[----:B------:R-:W-:Y:S08]  /*3c00*/  HMMA.16816.F32 R68, R4, R42, R68 ;  /* 0x0000002a0444723c */ /* 0x000ff00000001844 */
[C---:B------:R-:W-:Y:S08]  /*3c10*/  HMMA.16816.F32 R156, R8.reuse, R36, R100 ;  /* 0x00000024089c723c */ /* 0x040ff00000001864 */
[C---:B------:R-:W-:Y:S08]  /*3c20*/  HMMA.16816.F32 R64, R8.reuse, R66, R128 ;  /* 0x000000420840723c */ /* 0x040ff00000001880 */
[C---:B------:R-:W-:Y:S08]  /*3c30*/  HMMA.16816.F32 R152, R8.reuse, R40, R152 ;  /* 0x000000280898723c */ /* 0x040ff00000001898 */
[----:B------:R-:W-:Y:S01]  /*3c40*/  HMMA.16816.F32 R100, R8, R42, R112 ;  /* 0x0000002a0864723c */ /* 0x000fe20000001870 */
[----:B------:R-:W-:Y:S07]  /*3c50*/  LDSM.16.M88.4 R40, [R191] ;  /* 0x00000000bf28783b */ /* 0x000fee0000000200 */
[-C--:B------:R-:W-:Y:S08]  /*3c60*/  HMMA.16816.F32 R164, R4, R38.reuse, R92 ;  /* 0x0000002604a4723c */ /* 0x080ff0000000185c */
[----:B------:R-:W-:Y:S01]  /*3c70*/  HMMA.16816.F32 R132, R8, R38, R132 ;  /* 0x000000260884723c */ /* 0x000fe20000001884 */
[----:B------:R-:W-:Y:S07]  /*3c80*/  LDSM.16.M88.4 R36, [R191+0x800] ;  /* 0x00080000bf24783b */ /* 0x000fee0000000200 */
[C---:B------:R-:W-:Y:S08]  /*3c90*/  HMMA.16816.F32 R120, R4.reuse, R30, R120 ;  /* 0x0000001e0478723c */ /* 0x040ff00000001878 */
[----:B------:R-:W-:Y:S01]  /*3ca0*/  HMMA.16816.F32 R116, R4, R26, R116 ;  /* 0x0000001a0474723c */ /* 0x000fe20000001874 */
[----:B------:R-:W-:Y:S07]  /*3cb0*/  LDSM.16.M88.4 R4, [R197+0x2000] ;  /* 0x00200000c504783b */ /* 0x000fee0000000200 */
[C---:B------:R-:W-:Y:S08]  /*3cc0*/  HMMA.16816.F32 R160, R8.reuse, R28, R96 ;  /* 0x0000001c08a0723c */ /* 0x040ff00000001860 */
[C---:B------:R-:W-:Y:S08]  /*3cd0*/  HMMA.16816.F32 R168, R8.reuse, R24, R88 ;  /* 0x0000001808a8723c */ /* 0x040ff00000001858 */
[C---:B------:R-:W-:Y:S01]  /*3ce0*/  HMMA.16816.F32 R144, R8.reuse, R30, R144 ;  /* 0x0000001e0890723c */ /* 0x040fe20000001890 */
[----:B------:R-:W-:Y:S07]  /*3cf0*/  LDSM.16.M88.4 R28, [R191+0x1800] ;  /* 0x00180000bf1c783b */ /* 0x000fee0000000200 */
[----:B------:R-:W-:Y:S01]  /*3d00*/  HMMA.16816.F32 R140, R8, R26, R84 ;  /* 0x0000001a088c723c */ /* 0x000fe20000001854 */
[----:B------:R-:W-:Y:S04]  /*3d10*/  LDSM.16.M88.4 R8, [R197] ;  /* 0x00000000c508783b */ /* 0x000fe80000000200 */
[----:B------:R-:W-:Y:S03]  /*3d20*/  LDSM.16.M88.4 R24, [R191+0x2000] ;  /* 0x00200000bf18783b */ /* 0x000fe60000000200 */
[----:B---3--:R-:W-:Y:S01]  /*3d30*/  HMMA.16816.F32 R112, R16, R52, R32 ;  /* 0x000000341070723c */ /* 0x008fe20000001820 */
[----:B------:R-:W1:Y:S01]  /*3d40*/  LDSM.16.M88.4 R32, [R191+0x1000] ;  /* 0x00100000bf20783b */ /* 0x000e620000000200 */
[----:B------:R-:W-:-:S06]  /*3d50*/  DEPBAR.LE SB0, 0x0 ;  /* 0x000080000000791a */ /* 0x000fcc0000000000 */
[C---:B----4-:R-:W-:Y:S08]  /*3d60*/  HMMA.16816.F32 R96, R16.reuse, R62, R72 ;  /* 0x0000003e1060723c */ /* 0x050ff00000001848 */
[C---:B--2---:R-:W-:Y:S08]  /*3d70*/  HMMA.16816.F32 R128, R16.reuse, R56, R76 ;  /* 0x000000381080723c */ /* 0x044ff0000000184c */
[----:B------:R-:W-:Y:S08]  /*3d80*/  HMMA.16816.F32 R92, R16, R58, R68 ;  /* 0x0000003a105c723c */ /* 0x000ff00000001844 */
[----:B-----5:R-:W-:Y:S08]  /*3d90*/  HMMA.16816.F32 R72, R12, R62, R64 ;  /* 0x0000003e0c48723c */ /* 0x020ff00000001840 */
        /* <DEDUP_REMOVED lines=14> */
[----:B------:R-:W-:Y:S08]  /*3e80*/  HMMA.16816.F32 R12, R12, R46, R140 ;  /* 0x0000002e0c0c723c */ /* 0x000ff0000000188c */
[C---:B-1----:R-:W-:Y:S08]  /*3e90*/  HMMA.16816.F32 R112, R4.reuse, R32, R112 ;  /* 0x000000200470723c */ /* 0x042ff00000001870 */
[----:B------:R-:W-:Y:S08]  /*3ea0*/  HMMA.16816.F32 R88, R4, R34, R88 ;  /* 0x000000220458723c */ /* 0x000ff00000001858 */
[C---:B------:R-:W-:Y:S08]  /*3eb0*/  HMMA.16816.F32 R60, R8.reuse, R32, R60 ;  /* 0x00000020083c723c */ /* 0x040ff0000000183c */
[----:B------:R-:W-:Y:S08]  /*3ec0*/  HMMA.16816.F32 R56, R8, R34, R56 ;  /* 0x000000220838723c */ /* 0x000ff00000001838 */
[C---:B------:R-:W-:Y:S08]  /*3ed0*/  HMMA.16816.F32 R104, R4.reuse, R24, R104 ;  /* 0x000000180468723c */ /* 0x040ff00000001868 */
[----:B------:R-:W-:Y:S08]  /*3ee0*/  HMMA.16816.F32 R80, R4, R26, R80 ;  /* 0x0000001a0450723c */ /* 0x000ff00000001850 */
[----:B------:R-:W-:Y:S08]  /*3ef0*/  HMMA.16816.F32 R32, R8, R24, R16 ;  /* 0x000000180820723c */ /* 0x000ff00000001810 */
        /* <DEDUP_REMOVED lines=44> */
.L_x_3475:
        /* <DEDUP_REMOVED lines=24> */
.L_x_3476:
        /* <DEDUP_REMOVED lines=9> */
.L_x_3364:
[----:B------:R-:W-:Y:S05]  /*43d0*/  BSYNC B0 ;  /* 0x0000000000007941 */ /* 0x000fea0003800000 */
.L_x_3363:
[----:B-1----:R-:W2:Y:S04]  /*43e0*/  LDL R2, [R1+0x28] ;  /* 0x0000280001027983 */ /* 0x002ea80000100800 */
[----:B------:R-:W2:Y:S04]  /*43f0*/  LDL R0, [R1+0x40] ;  /* 0x0000400001007983 */ /* 0x000ea80000100800 */
[----:B------:R-:W3:Y:S04]  /*4400*/  LDL R5, [R1+0x2c] ;  /* 0x00002c0001057983 */ /* 0x000ee80000100800 */
[----:B------:R-:W4:Y:S04]  /*4410*/  LDL R4, [R1+0x20] ;  /* 0x0000200001047983 */ /* 0x000f280000100800 */
[----:B------:R-:W0:Y:S01]  /*4420*/  LDGDEPBAR ;  /* 0x00000000000079af */ /* 0x000e220000000000 */
[----:B--2---:R-:W-:-:S04]  /*4430*/  IMAD.IADD R0, R0, 0x1, R2 ;  /* 0x0000000100007824 */ /* 0x004fc800078e0202 */
[----:B------:R-:W-:Y:S01]  /*4440*/  @P5 IMAD.HI.U32 R3, R0, c[0x0][0x2c8], RZ ;  /* 0x0000b20000035a27 */ /* 0x000fe200078e00ff */
[C---:B---3--:R-:W-:Y:S02]  /*4450*/  IADD3 R2, -R5.reuse, 0x1, R148 ;  /* 0x0000000105027810 */ /* 0x048fe40007ffe194 */
[----:B------:R-:W-:Y:S02]  /*4460*/  IADD3 R5, -R5, R148, RZ ;  /* 0x0000009405057210 */ /* 0x000fe40007ffe1ff */
[----:B------:R-:W-:Y:S01]  /*4470*/  @P5 SHF.R.U32.HI R0, RZ, c[0x0][0x2cc], R3 ;  /* 0x0000b300ff005a19 */ /* 0x000fe20000011603 */
[----:B----4-:R-:W-:Y:S01]  /*4480*/  IMAD.IADD R4, R2, 0x1, -R4 ;  /* 0x0000000102047824 */ /* 0x010fe200078e0a04 */
[----:B------:R-:W-:Y:S05]  /*4490*/  BRA.DIV ~URZ, `(.L_x_3367) ;  /* 0x0000f5127f007947 */ /* 0x000fea000b800000 */
[----:B------:R1:W2:Y:S02]  /*44a0*/  SHFL.IDX PT, R2, R0, RZ, 0x1c1f ;  /* 0x001c1fff00027589 */ /* 0x0002a400000e0000 */
.L_x_3477:
        /* <DEDUP_REMOVED lines=50> */
[C---:B------:R-:W-:Y:S02]  /*47d0*/  ISETP.GT.AND P0, PT, R3.reuse, 0x9, PT ;  /* 0x000000090300780c */ /* 0x040fe40003f04270 */
[----:B------:R-:W-:Y:S02]  /*47e0*/  ISETP.GT.AND P2, PT, R3, 0x1, PT ;  /* 0x000000010300780c */ /* 0x000fe40003f44270 */
[----:B------:R-:W-:Y:S02]  /*47f0*/  FSEL R17, R75, -INF , P0 ;  /* 0xff8000004b117808 */ /* 0x000fe40000000000 */
[C---:B------:R-:W-:Y:S02]  /*4800*/  ISETP.GT.AND P0, PT, R3.reuse, 0x19, PT ;  /* 0x000000190300780c */ /* 0x040fe40003f04270 */
[----:B------:R-:W-:Y:S02]  /*4810*/  ISETP.GT.AND P1, PT, R3, 0x8, PT ;  /* 0x000000080300780c */ /* 0x000fe40003f24270 */
[----:B------:R-:W-:-:S02]  /*4820*/  FSEL R30, R67, -INF , P0 ;  /* 0xff800000431e7808 */ /* 0x000fc40000000000 */
[----:B------:R-:W-:Y:S02]  /*4830*/  ISETP.GT.AND P0, PT, R3, 0x29, PT ;  /* 0x000000290300780c */ /* 0x000fe40003f04270 */
[----:B------:R-:W-:Y:S02]  /*4840*/  FSEL R13, R79, -INF , P2 ;  /* 0xff8000004f0d7808 */ /* 0x000fe40001000000 */
[----:B------:R-:W-:Y:S02]  /*4850*/  FSEL R117, R59, -INF , P0 ;  /* 0xff8000003b757808 */ /* 0x000fe40000000000 */
[C---:B------:R-:W-:Y:S02]  /*4860*/  ISETP.GT.AND P0, PT, R3.reuse, 0x39, PT ;  /* 0x000000390300780c */ /* 0x040fe40003f04270 */
[----:B------:R-:W-:Y:S02]  /*4870*/  FSEL R15, R74, -INF , P1 ;  /* 0xff8000004a0f7808 */ /* 0x000fe40000800000 */
[----:B------:R-:W-:-:S02]  /*4880*/  ISETP.GT.AND P2, PT, R3, 0x11, PT ;  /* 0x000000110300780c */ /* 0x000fc40003f44270 */
[----:B------:R-:W-:Y:S02]  /*4890*/  FSEL R141, R51, -INF , P0 ;  /* 0xff800000338d7808 */ /* 0x000fe40000000000 */
[C---:B------:R-:W-:Y:S02]  /*48a0*/  ISETP.GT.AND P1, PT, R3.reuse, 0x18, PT ;  /* 0x000000180300780c */ /* 0x040fe40003f24270 */
[----:B------:R-:W-:Y:S02]  /*48b0*/  ISETP.GT.AND P0, PT, R3, 0x41, PT ;  /* 0x000000410300780c */ /* 0x000fe40003f04270 */
[----:B------:R-:W-:Y:S02]  /*48c0*/  IMNMX R2, R5, R2, PT ;  /* 0x0000000205027217 */ /* 0x000fe40003800200 */
[----:B------:R-:W-:Y:S02]  /*48d0*/  FSEL R23, R71, -INF , P2 ;  /* 0xff80000047177808 */ /* 0x000fe40001000000 */
[----:B------:R-:W-:-:S02]  /*48e0*/  FSEL R24, R66, -INF , P1 ;  /* 0xff80000042187808 */ /* 0x000fc40000800000 */
[----:B------:R-:W-:Y:S02]  /*48f0*/  ISETP.GT.AND P2, PT, R3, 0x21, PT ;  /* 0x000000210300780c */ /* 0x000fe40003f44270 */
[----:B------:R-:W-:Y:S02]  /*4900*/  FSEL R144, R35, -INF , P0 ;  /* 0xff80000023907808 */ /* 0x000fe40000000000 */
[----:B------:R-:W-:Y:S02]  /*4910*/  ISETP.GT.AND P1, PT, R3, 0x28, PT ;  /* 0x000000280300780c */ /* 0x000fe40003f24270 */
[----:B------:R-:W-:Y:S02]  /*4920*/  ISETP.GT.AND P0, PT, R2, RZ, PT ;  /* 0x000000ff0200720c */ /* 0x000fe40003f04270 */
[----:B------:R-:W-:Y:S02]  /*4930*/  IMNMX R0, R5, R0, PT ;  /* 0x0000000005007217 */ /* 0x000fe40003800200 */
[----:B------:R-:W-:-:S02]  /*4940*/  FSEL R119, R63, -INF , P2 ;  /* 0xff8000003f777808 */ /* 0x000fc40001000000 */
[----:B------:R-:W-:Y:S02]  /*4950*/  FSEL R118, R58, -INF , P1 ;  /* 0xff8000003a767808 */ /* 0x000fe40000800000 */
[C---:B------:R-:W-:Y:S02]  /*4960*/  ISETP.GT.AND P2, PT, R3.reuse, 0x31, PT ;  /* 0x000000310300780c */ /* 0x040fe40003f44270 */
[----:B------:R-:W-:Y:S02]  /*4970*/  FSEL R19, R136, -INF , P0 ;  /* 0xff80000088137808 */ /* 0x000fe40000000000 */
[----:B------:R-:W-:Y:S02]  /*4980*/  ISETP.GT.AND P1, PT, R3, 0x38, PT ;  /* 0x000000380300780c */ /* 0x000fe40003f24270 */
[----:B------:R-:W-:Y:S02]  /*4990*/  ISETP.GT.AND P0, PT, R0, 0x1, PT ;  /* 0x000000010000780c */ /* 0x000fe40003f04270 */
[----:B------:R-:W-:-:S02]  /*49a0*/  FSEL R135, R55, -INF , P2 ;  /* 0xff80000037877808 */ /* 0x000fc40001000000 */
[C---:B------:R-:W-:Y:S02]  /*49b0*/  ISETP.GT.AND P6, PT, R3.reuse, RZ, PT ;  /* 0x000000ff0300720c */ /* 0x040fe40003fc4270 */
[----:B------:R-:W-:Y:S02]  /*49c0*/  FSEL R134, R50, -INF , P1 ;  /* 0xff80000032867808 */ /* 0x000fe40000800000 */
[----:B------:R-:W-:Y:S02]  /*49d0*/  ISETP.GT.AND P2, PT, R3, 0x48, PT ;  /* 0x000000480300780c */ /* 0x000fe40003f44270 */
[----:B------:R-:W-:Y:S02]  /*49e0*/  FSEL R32, R139, -INF , P0 ;  /* 0xff8000008b207808 */ /* 0x000fe40000000000 */
[----:B------:R-:W-:Y:S02]  /*49f0*/  ISETP.GT.AND P1, PT, R3, 0x49, PT ;  /* 0x000000490300780c */ /* 0x000fe40003f24270 */
        /* <DEDUP_REMOVED lines=18> */
[----:B------:R-:W-:-:S02]  /*4b20*/  ISETP.GT.AND P2, PT, R0, RZ, PT ;  /* 0x000000ff0000720c */ /* 0x000fc40003f44270 */
[----:B------:R-:W-:Y:S02]  /*4b30*/  ISETP.GT.AND P1, PT, R0, 0x9, PT ;  /* 0x000000090000780c */ /* 0x000fe40003f24270 */
[----:B------:R-:W-:Y:S02]  /*4b40*/  ISETP.GT.AND P0, PT, R2, 0x19, PT ;  /* 0x000000190200780c */ /* 0x000fe40003f04270 */
[----:B------:R-:W-:Y:S02]  /*4b50*/  FSEL R140, R54, -INF , P6 ;  /* 0xff800000368c7808 */ /* 0x000fe40003000000 */
[----:B------:R-:W-:Y:S02]  /*4b60*/  ISETP.GT.AND P6, PT, R3, 0x40, PT ;  /* 0x000000400300780c */ /* 0x000fe40003fc4270 */
[----:B------:R-:W-:Y:S02]  /*4b70*/  FSEL R31, R138, -INF , P2 ;  /* 0xff8000008a1f7808 */ /* 0x000fe40001000000 */
[----:B------:R-:W-:-:S02]  /*4b80*/  FSEL R48, R99, -INF , P1 ;  /* 0xff80000063307808 */ /* 0x000fc40000800000 */
[----:B------:R-:W-:Y:S02]  /*4b90*/  FSEL R50, R93, -INF , P0 ;  /* 0xff8000005d327808 */ /* 0x000fe40000000000 */
[----:B------:R-:W-:Y:S02]  /*4ba0*/  ISETP.GT.AND P2, PT, R0, 0x8, PT ;  /* 0x000000080000780c */ /* 0x000fe40003f44270 */
[C---:B------:R-:W-:Y:S02]  /*4bb0*/  ISETP.GT.AND P1, PT, R2.reuse, 0x11, PT ;  /* 0x000000110200780c */ /* 0x040fe40003f24270 */
[----:B------:R-:W-:Y:S02]  /*4bc0*/  ISETP.GT.AND P0, PT, R2, 0x20, PT ;  /* 0x000000200200780c */ /* 0x000fe40003f04270 */
[----:B------:R-:W-:Y:S02]  /*4bd0*/  FSEL R145, R34, -INF , P6 ;  /* 0xff80000022917808 */ /* 0x000fe40003000000 */
[----:B------:R-:W-:-:S02]  /*4be0*/  FSEL R34, R98, -INF , P2 ;  /* 0xff80000062227808 */ /* 0x000fc40001000000 */
[----:B------:R-:W-:Y:S02]  /*4bf0*/  FSEL R33, R129, -INF , P1 ;  /* 0xff80000081217808 */ /* 0x000fe40000800000 */
[----:B------:R-:W-:Y:S02]  /*4c00*/  FSEL R101, R112, -INF , P0 ;  /* 0xff80000070657808 */ /* 0x000fe40000000000 */
[----:B------:R-:W-:Y:S02]  /*4c10*/  ISETP.GT.AND P2, PT, R0, 0x10, PT ;  /* 0x000000100000780c */ /* 0x000fe40003f44270 */
[----:B------:R-:W-:Y:S02]  /*4c20*/  ISETP.GT.AND P1, PT, R2, 0x18, PT ;  /* 0x000000180200780c */ /* 0x000fe40003f24270 */
[----:B------:R-:W-:Y:S02]  /*4c30*/  ISETP.GT.AND P0, PT, R0, 0x21, PT ;  /* 0x000000210000780c */ /* 0x000fe40003f04270 */
[----:B------:R-:W-:-:S02]  /*4c40*/  FSEL R49, R130, -INF , P2 ;  /* 0xff80000082317808 */ /* 0x000fc40001000000 */
[----:B------:R-:W-:Y:S02]  /*4c50*/  FSEL R35, R92, -INF , P1 ;  /* 0xff8000005c237808 */ /* 0x000fe40000800000 */
[----:B------:R-:W-:Y:S02]  /*4c60*/  FSEL R70, R115, -INF , P0 ;  /* 0xff80000073467808 */ /* 0x000fe40000000000 */
[C---:B------:R-:W-:Y:S02]  /*4c70*/  ISETP.GT.AND P2, PT, R0.reuse, 0x18, PT ;  /* 0x000000180000780c */ /* 0x040fe40003f44270 */
[----:B------:R-:W-:Y:S02]  /*4c80*/  ISETP.GT.AND P1, PT, R0, 0x19, PT ;  /* 0x000000190000780c */ /* 0x000fe40003f24270 */
[----:B------:R-:W-:Y:S02]  /*4c90*/  ISETP.GT.AND P0, PT, R2, 0x29, PT ;  /* 0x000000290200780c */ /* 0x000fe40003f04270 */
[----:B------:R-:W-:-:S02]  /*4ca0*/  FSEL R53, R94, -INF , P2 ;  /* 0xff8000005e357808 */ /* 0x000fc40001000000 */
[----:B------:R-:W-:Y:S02]  /*4cb0*/  FSEL R54, R95, -INF , P1 ;  /* 0xff8000005f367808 */ /* 0x000fe40000800000 */
[----:B------:R-:W-:Y:S02]  /*4cc0*/  FSEL R116, R89, -INF , P0 ;  /* 0xff80000059747808 */ /* 0x000fe40000000000 */
[----:B------:R-:W-:Y:S02]  /*4cd0*/  ISETP.GT.AND P2, PT, R2, 0x21, PT ;  /* 0x000000210200780c */ /* 0x000fe40003f44270 */
[C---:B------:R-:W-:Y:S02]  /*4ce0*/  ISETP.GT.AND P1, PT, R0.reuse, 0x20, PT ;  /* 0x000000200000780c */ /* 0x040fe40003f24270 */
        /* <DEDUP_REMOVED lines=105> */
[----:B------:R-:W-:Y:S02]  /*5380*/  FSEL R157, R81, -INF , P6 ;  /* 0xff800000519d7808 */ /* 0x000fe40003000000 */
        /* <DEDUP_REMOVED lines=25> */
.L_x_3478:
        /* <DEDUP_REMOVED lines=10> */
[----:B------:R-:W-:Y:S01]  /*55c0*/  FFMA.FTZ R2, R28, c[0x0][0x2d0], -R4 ;  /* 0x0000b4001c027a23 */ /* 0x000fe20000010804 */
[----:B----4-:R-:W-:Y:S01]  /*55d0*/  FMNMX.FTZ R68, R9, R8, !PT ;  /* 0x0000000809447209 */ /* 0x010fe20007810000 */
[----:B------:R-:W-:Y:S01]  /*55e0*/  WARPSYNC 0xffffffff ;  /* 0xffffffff00007948 */ /* 0x000fe20003800000 */
[----:B------:R-:W-:Y:S01]  /*55f0*/  FSEL R3, R3, RZ, P0 ;  /* 0x000000ff03037208 */ /* 0x000fe20000000000 */
[----:B------:R-:W4:Y:S01]  /*5600*/  LDSM.16.MT88.4 R40, [R189] ;  /* 0x00000000bd28783b */ /* 0x000f220000004200 */
[----:B------:R-:W-:-:S02]  /*5610*/  FSETP.NEU.FTZ.AND P0, PT, R98, -INF , PT ;  /* 0xff8000006200780b */ /* 0x000fc40003f1d000 */
[----:B------:R5:W-:Y:S01]  /*5620*/  MUFU.EX2 R236, R2 ;  /* 0x0000000200ec7308 */ /* 0x000be20000000800 */
[----:B------:R-:W-:Y:S01]  /*5630*/  FFMA.FTZ R5, R24, c[0x0][0x2d0], -R3 ;  /* 0x0000b40018057a23 */ /* 0x000fe20000010803 */
[----:B------:R-:W2:Y:S01]  /*5640*/  LDSM.16.MT88.4 R44, [R193] ;  /* 0x00000000c12c783b */ /* 0x000ea20000004200 */
[----:B------:R-:W-:-:S03]  /*5650*/  IADD3 R205, R205, -0x2, RZ ;  /* 0xfffffffecdcd7810 */ /* 0x000fc60007ffe0ff */
[----:B------:R-:W2:Y:S01]  /*5660*/  LDSM.16.MT88.4 R36, [R190] ;  /* 0x00000000be24783b */ /* 0x000ea20000004200 */
[----:B-1----:R-:W-:Y:S01]  /*5670*/  FFMA.FTZ R0, R12, c[0x0][0x2d0], -R4 ;  /* 0x0000b4000c007a23 */ /* 0x002fe20000010804 */
[----:B------:R1:W-:Y:S01]  /*5680*/  MUFU.EX2 R234, R5 ;  /* 0x0000000500ea7308 */ /* 0x0003e20000000800 */
[----:B-----5:R-:W-:-:S07]  /*5690*/  FMUL.FTZ R2, R98, c[0x0][0x2d0] ;  /* 0x0000b40062027a20 */ /* 0x020fce0000410000 */
[----:B------:R5:W-:Y:S01]  /*56a0*/  MUFU.EX2 R187, R0 ;  /* 0x0000000000bb7308 */ /* 0x000be20000000800 */
[----:B------:R-:W-:Y:S02]  /*56b0*/  FSEL R2, R2, RZ, P0 ;  /* 0x000000ff02027208 */ /* 0x000fe40000000000 */
[----:B------:R-:W-:-:S03]  /*56c0*/  FSETP.NEU.FTZ.AND P0, PT, R68, -INF , PT ;  /* 0xff8000004400780b */ /* 0x000fc60003f1d000 */
[----:B-1----:R-:W-:-:S04]  /*56d0*/  FFMA.FTZ R5, R33, c[0x0][0x2d0], -R2 ;  /* 0x0000b40021057a23 */ /* 0x002fc80000010802 */
[----:B------:R1:W-:Y:S01]  /*56e0*/  MUFU.EX2 R222, R5 ;  /* 0x0000000500de7308 */ /* 0x0003e20000000800 */
[----:B-----5:R-:W-:-:S07]  /*56f0*/  FFMA.FTZ R0, R14, c[0x0][0x2d0], -R4 ;  /* 0x0000b4000e007a23 */ /* 0x020fce0000010804 */
[----:B------:R5:W-:Y:S01]  /*5700*/  MUFU.EX2 R218, R0 ;  /* 0x0000000000da7308 */ /* 0x000be20000000800 */
[----:B-1----:R-:W-:-:S07]  /*5710*/  FFMA.FTZ R5, R35, c[0x0][0x2d0], -R2 ;  /* 0x0000b40023057a23 */ /* 0x002fce0000010802 */
[----:B------:R-:W-:Y:S01]  /*5720*/  MUFU.EX2 R233, R5 ;  /* 0x0000000500e97308 */ /* 0x000fe20000000800 */
[----:B-----5:R-:W-:-:S07]  /*5730*/  FFMA.FTZ R0, R16, c[0x0][0x2d0], -R4 ;  /* 0x0000b40010007a23 */ /* 0x020fce0000010804 */
[----:B------:R1:W-:Y:S02]  /*5740*/  MUFU.EX2 R221, R0 ;  /* 0x0000000000dd7308 */ /* 0x0003e40000000800 */
[----:B-1----:R-:W-:-:S06]  /*5750*/  FFMA.FTZ R0, R18, c[0x0][0x2d0], -R4 ;  /* 0x0000b40012007a23 */ /* 0x002fcc0000010804 */
        /* <DEDUP_REMOVED lines=17> */
[----:B------:R-:W-:-:S05]  /*5870*/  F2FP.PACK_AB R20, R187, R206 ;  /* 0x000000cebb14723e */ /* 0x000fca00000000ff */
[----:B------:R1:W-:Y:S02]  /*5880*/  MUFU.EX2 R224, R0 ;  /* 0x0000000000e07308 */ /* 0x0003e40000000800 */
[----:B-1----:R-:W-:Y:S01]  /*5890*/  FFMA.FTZ R0, R23, c[0x0][0x2d0], -R3 ;  /* 0x0000b40017007a23 */ /* 0x002fe20000010803 */
[----:B-----5:R-:W-:-:S05]  /*58a0*/  F2FP.PACK_AB R23, R217, R216 ;  /* 0x000000d8d917723e */ /* 0x020fca00000000ff */
[----:B------:R1:W5:Y:S02]  /*58b0*/  MUFU.EX2 R225, R0 ;  /* 0x0000000000e17308 */ /* 0x0003640000000800 */
[----:B-1----:R-:W-:Y:S01]  /*58c0*/  FFMA.FTZ R0, R30, c[0x0][0x2d0], -R3 ;  /* 0x0000b4001e007a23 */ /* 0x002fe20000010803 */
[----:B-----5:R-:W-:-:S05]  /*58d0*/  F2FP.PACK_AB R13, R225, R224 ;  /* 0x000000e0e10d723e */ /* 0x020fca00000000ff */
[----:B------:R1:W5:Y:S02]  /*58e0*/  MUFU.EX2 R235, R0 ;  /* 0x0000000000eb7308 */ /* 0x0003640000000800 */
[----:B-1----:R-:W-:Y:S01]  /*58f0*/  FFMA.FTZ R0, R19, c[0x0][0x2d0], -R2 ;  /* 0x0000b40013007a23 */ /* 0x002fe20000010802 */
[----:B-----5:R-:W-:-:S05]  /*5900*/  F2FP.PACK_AB R15, R235, R234 ;  /* 0x000000eaeb0f723e */ /* 0x020fca00000000ff */
[----:B------:R1:W-:Y:S02]  /*5910*/  MUFU.EX2 R213, R0 ;  /* 0x0000000000d57308 */ /* 0x0003e40000000800 */
[----:B-1----:R-:W-:Y:S01]  /*5920*/  FFMA.FTZ R0, R22, c[0x0][0x2d0], -R2 ;  /* 0x0000b40016007a23 */ /* 0x002fe20000010802 */
[----:B------:R-:W-:-:S05]  /*5930*/  F2FP.PACK_AB R22, R221, R218 ;  /* 0x000000dadd16723e */ /* 0x000fca00000000ff */
[----:B------:R1:W5:Y:S02]  /*5940*/  MUFU.EX2 R212, R0 ;  /* 0x0000000000d47308 */ /* 0x0003640000000800 */
[C---:B----4-:R-:W-:Y:S08]  /*5950*/  HMMA.16816.F32 R76, R20.reuse, R40, RZ ;  /* 0x00000028144c723c */ /* 0x050ff000000018ff */
[----:B--2---:R-:W-:Y:S01]  /*5960*/  HMMA.16816.F32 R72, R20, R44, RZ ;  /* 0x0000002c1448723c */ /* 0x004fe200000018ff */
[----:B-1----:R-:W-:Y:S01]  /*5970*/  FFMA.FTZ R0, R25, c[0x0][0x2d0], -R2 ;  /* 0x0000b40019007a23 */ /* 0x002fe20000010802 */
[----:B-----5:R-:W-:-:S03]  /*5980*/  F2FP.PACK_AB R16, R212, R213 ;  /* 0x000000d5d410723e */ /* 0x020fc600000000ff */
[----:B------:R1:W-:Y:S03]  /*5990*/  MUFU.EX2 R214, R0 ;  /* 0x0000000000d67308 */ /* 0x0003e60000000800 */
[----:B------:R-:W-:Y:S01]  /*59a0*/  HMMA.16816.F32 R64, R20, R36, RZ ;  /* 0x000000241440723c */ /* 0x000fe200000018ff */
[----:B-1----:R-:W-:-:S04]  /*59b0*/  FFMA.FTZ R0, R26, c[0x0][0x2d0], -R2 ;  /* 0x0000b4001a007a23 */ /* 0x002fc80000010802 */
[----:B------:R1:W2:Y:S02]  /*59c0*/  MUFU.EX2 R215, R0 ;  /* 0x0000000000d77308 */ /* 0x0002a40000000800 */
[----:B-1----:R-:W-:Y:S01]  /*59d0*/  FFMA.FTZ R0, R27, c[0x0][0x2d0], -R2 ;  /* 0x0000b4001b007a23 */ /* 0x002fe20000010802 */
[----:B--2---:R-:W-:Y:S01]  /*59e0*/  F2FP.PACK_AB R18, R215, R214 ;  /* 0x000000d6d712723e */ /* 0x004fe200000000ff */
[----:B------:R-:W-:Y:S04]  /*59f0*/  LDSM.16.MT88.4 R24, [R192] ;  /* 0x00000000c018783b */ /* 0x000fe80000004200 */
[----:B------:R1:W2:Y:S02]  /*5a00*/  MUFU.EX2 R223, R0 ;  /* 0x0000000000df7308 */ /* 0x0002a40000000800 */
[----:B-1----:R-:W-:Y:S01]  /*5a10*/  FMUL.FTZ R0, R68, c[0x0][0x2d0] ;  /* 0x0000b40044007a20 */ /* 0x002fe20000410000 */
[----:B--2---:R-:W-:-:S04]  /*5a20*/  F2FP.PACK_AB R8, R222, R223 ;  /* 0x000000dfde08723e */ /* 0x004fc800000000ff */
[----:B------:R-:W-:-:S05]  /*5a30*/  FSEL R0, R0, RZ, P0 ;  /* 0x000000ff00007208 */ /* 0x000fca0000000000 */
[--C-:B------:R-:W-:Y:S02]  /*5a40*/  FFMA.FTZ R5, R31, c[0x0][0x2d0], -R0.reuse ;  /* 0x0000b4001f057a23 */ /* 0x100fe40000010800 */
[----:B------:R-:W1:Y:S02]  /*5a50*/  LDSM.16.MT88.4 R28, [R190+0x800] ;  /* 0x00080000be1c783b */ /* 0x000e640000004200 */
[----:B------:R2:W-:Y:S02]  /*5a60*/  MUFU.EX2 R208, R5 ;  /* 0x0000000500d07308 */ /* 0x0005e40000000800 */
[----:B--2---:R-:W-:-:S06]  /*5a70*/  FFMA.FTZ R5, R32, c[0x0][0x2d0], -R0 ;  /* 0x0000b40020057a23 */ /* 0x004fcc0000010800 */
[----:B------:R2:W4:Y:S02]  /*5a80*/  MUFU.EX2 R207, R5 ;  /* 0x0000000500cf7308 */ /* 0x0005240000000800 */
[--C-:B--2---:R-:W-:Y:S01]  /*5a90*/  FFMA.FTZ R5, R34, c[0x0][0x2d0], -R0.reuse ;  /* 0x0000b40022057a23 */ /* 0x104fe20000010800 */
[----:B----4-:R-:W-:Y:S01]  /*5aa0*/  F2FP.PACK_AB R17, R207, R208 ;  /* 0x000000d0cf11723e */ /* 0x010fe200000000ff */
[----:B------:R-:W2:Y:S01]  /*5ab0*/  LDSM.16.MT88.4 R32, [R193+0x800] ;  /* 0x00080000c120783b */ /* 0x000ea20000004200 */
[----:B-1----:R-:W-:Y:S03]  /*5ac0*/  HMMA.16816.F32 R104, R12, R28, R64 ;  /* 0x0000001c0c68723c */ /* 0x002fe60000001840 */
[----:B------:R1:W-:Y:S02]  /*5ad0*/  MUFU.EX2 R219, R5 ;  /* 0x0000000500db7308 */ /* 0x0003e40000000800 */
[----:B-1----:R-:W-:-:S06]  /*5ae0*/  FFMA.FTZ R5, R48, c[0x0][0x2d0], -R0 ;  /* 0x0000b40030057a23 */ /* 0x002fcc0000010800 */
[----:B------:R1:W4:Y:S02]  /*5af0*/  MUFU.EX2 R220, R5 ;  /* 0x0000000500dc7308 */ /* 0x0003240000000800 */
[----:B-1----:R-:W-:Y:S01]  /*5b00*/  FFMA.FTZ R5, R50, c[0x0][0x2d0], -R2 ;  /* 0x0000b40032057a23 */ /* 0x002fe20000010802 */
[----:B----4-:R-:W-:Y:S01]  /*5b10*/  F2FP.PACK_AB R19, R220, R219 ;  /* 0x000000dbdc13723e */ /* 0x010fe200000000ff */
[----:B--2---:R-:W-:Y:S04]  /*5b20*/  HMMA.16816.F32 R112, R12, R32, R72 ;  /* 0x000000200c70723c */ /* 0x004fe80000001848 */
[----:B------:R1:W2:Y:S04]  /*5b30*/  MUFU.EX2 R232, R5 ;  /* 0x0000000500e87308 */ /* 0x0002a80000000800 */
[C---:B------:R-:W-:Y:S08]  /*5b40*/  HMMA.16816.F32 R60, R16.reuse, R40, RZ ;  /* 0x00000028103c723c */ /* 0x040ff000000018ff */
[C---:B------:R-:W-:Y:S01]  /*5b50*/  HMMA.16816.F32 R56, R16.reuse, R44, RZ ;  /* 0x0000002c1038723c */ /* 0x040fe200000018ff */
[--C-:B-1----:R-:W-:Y:S01]  /*5b60*/  FFMA.FTZ R5, R49, c[0x0][0x2d0], -R0.reuse ;  /* 0x0000b40031057a23 */ /* 0x102fe20000010800 */
[----:B--2---:R-:W-:Y:S01]  /*5b70*/  F2FP.PACK_AB R10, R232, R233 ;  /* 0x000000e9e80a723e */ /* 0x004fe200000000ff */
[----:B------:R-:W1:Y:S02]  /*5b80*/  LDSM.16.MT88.4 R48, [R189+0x800] ;  /* 0x00080000bd30783b */ /* 0x000e640000004200 */
[----:B------:R2:W-:Y:S03]  /*5b90*/  MUFU.EX2 R226, R5 ;  /* 0x0000000500e27308 */ /* 0x0005e60000000800 */
[C---:B------:R-:W-:Y:S08]  /*5ba0*/  HMMA.16816.F32 R64, R16.reuse, R42, RZ ;  /* 0x0000002a1040723c */ /* 0x040ff000000018ff */
[----:B------:R-:W-:Y:S01]  /*5bb0*/  HMMA.16816.F32 R72, R16, R38, RZ ;  /* 0x000000261048723c */ /* 0x000fe200000018ff */
[----:B--2---:R-:W-:-:S04]  /*5bc0*/  FFMA.FTZ R5, R52, c[0x0][0x2d0], -R0 ;  /* 0x0000b40034057a23 */ /* 0x004fc80000010800 */
[----:B------:R2:W4:Y:S02]  /*5bd0*/  MUFU.EX2 R228, R5 ;  /* 0x0000000500e47308 */ /* 0x0005240000000800 */
[--C-:B--2---:R-:W-:Y:S01]  /*5be0*/  FFMA.FTZ R5, R53, c[0x0][0x2d0], -R0.reuse ;  /* 0x0000b40035057a23 */ /* 0x104fe20000010800 */
[----:B----4-:R-:W-:Y:S01]  /*5bf0*/  F2FP.PACK_AB R9, R228, R226 ;  /* 0x000000e2e409723e */ /* 0x010fe200000000ff */
[----:B-1----:R-:W-:Y:S04]  /*5c00*/  HMMA.16816.F32 R84, R12, R48, R76 ;  /* 0x000000300c54723c */ /* 0x002fe8000000184c */
[----:B------:R1:W-:Y:S04]  /*5c10*/  MUFU.EX2 R230, R5 ;  /* 0x0000000500e67308 */ /* 0x0003e80000000800 */
[-C--:B------:R-:W-:Y:S08]  /*5c20*/  HMMA.16816.F32 R76, R16, R46.reuse, RZ ;  /* 0x0000002e104c723c */ /* 0x080ff000000018ff */
[----:B------:R-:W-:Y:S01]  /*5c30*/  HMMA.16816.F32 R44, R20, R46, RZ ;  /* 0x0000002e142c723c */ /* 0x000fe200000018ff */
[----:B-1----:R-:W-:-:S04]  /*5c40*/  FFMA.FTZ R5, R54, c[0x0][0x2d0], -R0 ;  /* 0x0000b40036057a23 */ /* 0x002fc80000010800 */
[----:B------:R1:W2:Y:S03]  /*5c50*/  MUFU.EX2 R229, R5 ;  /* 0x0000000500e57308 */ /* 0x0002a60000000800 */
[----:B------:R-:W-:Y:S01]  /*5c60*/  HMMA.16816.F32 R52, R16, R36, RZ ;  /* 0x000000241034723c */ /* 0x000fe200000018ff */
[----:B-1----:R-:W-:Y:S01]  /*5c70*/  FFMA.FTZ R5, R132, c[0x0][0x2d0], -R4 ;  /* 0x0000b40084057a23 */ /* 0x002fe20000010804 */
[----:B--2---:R-:W-:-:S03]  /*5c80*/  F2FP.PACK_AB R11, R229, R230 ;  /* 0x000000e6e50b723e */ /* 0x004fc600000000ff */
[----:B------:R1:W-:Y:S04]  /*5c90*/  MUFU.EX2 R183, R5 ;  /* 0x0000000500b77308 */ /* 0x0003e80000000800 */
[C---:B------:R-:W-:Y:S08]  /*5ca0*/  HMMA.16816.F32 R80, R8.reuse, R48, R60 ;  /* 0x000000300850723c */ /* 0x040ff0000000183c */
[----:B------:R-:W-:Y:S01]  /*5cb0*/  HMMA.16816.F32 R108, R8, R32, R56 ;  /* 0x00000020086c723c */ /* 0x000fe20000001838 */
[----:B-1----:R-:W-:-:S04]  /*5cc0*/  FFMA.FTZ R5, R127, c[0x0][0x2d0], -R4 ;  /* 0x0000b4007f057a23 */ /* 0x002fc80000010804 */
[----:B------:R1:W2:Y:S03]  /*5cd0*/  MUFU.EX2 R184, R5 ;  /* 0x0000000500b87308 */ /* 0x0002a60000000800 */
        /* <DEDUP_REMOVED lines=34> */
[----:B--2---:R-:W-:Y:S02]  /*5f00*/  F2FP.PACK_AB R12, R184, R183 ;  /* 0x000000b7b80c723e */ /* 0x004fe400000000ff */
[----:B----4-:R-:W-:Y:S01]  /*5f10*/  F2FP.PACK_AB R13, R180, R179 ;  /* 0x000000b3b40d723e */ /* 0x010fe200000000ff */
[----:B------:R2:W-:Y:S01]  /*5f20*/  MUFU.EX2 R171, R5 ;  /* 0x0000000500ab7308 */ /* 0x0005e20000000800 */
[----:B------:R-:W-:Y:S02]  /*5f30*/  F2FP.PACK_AB R14, R186, R185 ;  /* 0x000000b9ba0e723e */ /* 0x000fe400000000ff */
[----:B-1----:R-:W-:-:S07]  /*5f40*/  F2FP.PACK_AB R15, R182, R181 ;  /* 0x000000b5b60f723e */ /* 0x002fce00000000ff */
[----:B------:R-:W-:Y:S01]  /*5f50*/  HMMA.16816.F32 R84, R12, R16, R84 ;  /* 0x000000100c54723c */ /* 0x000fe20000001854 */
[----:B--2---:R-:W-:-:S07]  /*5f60*/  FFMA.FTZ R5, R102, c[0x0][0x2d0], -R2 ;  /* 0x0000b40066057a23 */ /* 0x004fce0000010802 */
[C---:B------:R-:W-:Y:S01]  /*5f70*/  HMMA.16816.F32 R56, R12.reuse, R24, R112 ;  /* 0x000000180c38723c */ /* 0x040fe20000001870 */
[----:B------:R-:W-:Y:S01]  /*5f80*/  LDSM.16.MT88.4 R112, [R189+0x2000] ;  /* 0x00200000bd70783b */ /* 0x000fe20000004200 */
[----:B------:R1:W2:Y:S06]  /*5f90*/  MUFU.EX2 R173, R5 ;  /* 0x0000000500ad7308 */ /* 0x0002ac0000000800 */
[C---:B------:R-:W-:Y:S08]  /*5fa0*/  HMMA.16816.F32 R44, R12.reuse, R20, R104 ;  /* 0x000000140c2c723c */ /* 0x040ff00000001868 */
[----:B------:R-:W-:Y:S01]  /*5fb0*/  HMMA.16816.F32 R40, R12, R22, R40 ;  /* 0x000000160c28723c */ /* 0x000fe20000001828 */
[----:B-1----:R-:W-:Y:S01]  /*5fc0*/  FFMA.FTZ R5, R103, c[0x0][0x2d0], -R2 ;  /* 0x0000b40067057a23 */ /* 0x002fe20000010802 */
[----:B--2---:R-:W-:-:S03]  /*5fd0*/  F2FP.PACK_AB R8, R173, R171 ;  /* 0x000000abad08723e */ /* 0x004fc600000000ff */
        /* <DEDUP_REMOVED lines=26> */
[----:B--2---:R-:W-:-:S04]  /*6180*/  FFMA.FTZ R5, R149, c[0x0][0x2d0], -R4 ;  /* 0x0000b40095057a23 */ /* 0x004fc80000010804 */
[----:B------:R2:W-:Y:S02]  /*6190*/  MUFU.EX2 R167, R5 ;  /* 0x0000000500a77308 */ /* 0x0005e40000000800 */
[--C-:B------:R-:W-:Y:S01]  /*61a0*/  FFMA.FTZ R25, R145, c[0x0][0x2d0], -R3.reuse ;  /* 0x0000b40091197a23 */ /* 0x100fe20000010803 */
[----:B------:R-:W-:Y:S01]  /*61b0*/  HMMA.16816.F32 R72, R8, R22, R72 ;  /* 0x000000160848723c */ /* 0x000fe20000001848 */
[----:B------:R-:W-:-:S04]  /*61c0*/  FFMA.FTZ R24, R144, c[0x0][0x2d0], -R3 ;  /* 0x0000b40090187a23 */ /* 0x000fc80000010803 */
[----:B------:R-:W-:Y:S01]  /*61d0*/  MUFU.EX2 R25, R25 ;  /* 0x0000001900197308 */ /* 0x000fe20000000800 */
[----:B--2---:R-:W-:-:S07]  /*61e0*/  FFMA.FTZ R5, R148, c[0x0][0x2d0], -R4 ;  /* 0x0000b40094057a23 */ /* 0x004fce0000010804 */
[----:B------:R-:W-:Y:S01]  /*61f0*/  MUFU.EX2 R24, R24 ;  /* 0x0000001800187308 */ /* 0x000fe20000000800 */
[C---:B-1----:R-:W-:Y:S07]  /*6200*/  HMMA.16816.F32 R64, R12.reuse, R16, R92 ;  /* 0x000000100c40723c */ /* 0x042fee000000185c */
[----:B------:R1:W2:Y:S01]  /*6210*/  MUFU.EX2 R168, R5 ;  /* 0x0000000500a87308 */ /* 0x0002a20000000800 */
[----:B------:R-:W-:Y:S01]  /*6220*/  HMMA.16816.F32 R32, R12, R18, R88 ;  /* 0x000000120c20723c */ /* 0x000fe20000001858 */
[----:B------:R-:W4:Y:S07]  /*6230*/  LDSM.16.MT88.4 R12, [R190+0x1800] ;  /* 0x00180000be0c783b */ /* 0x000f2e0000004200 */
[----:B------:R-:W-:Y:S01]  /*6240*/  HMMA.16816.F32 R88, R8, R26, R76 ;  /* 0x0000001a0858723c */ /* 0x000fe2000000184c */
[----:B-1----:R-:W-:Y:S01]  /*6250*/  FFMA.FTZ R5, R140, c[0x0][0x2d0], -R3 ;  /* 0x0000b4008c057a23 */ /* 0x002fe20000010803 */
[----:B--2---:R-:W-:-:S05]  /*6260*/  F2FP.PACK_AB R6, R168, R167 ;  /* 0x000000a7a806723e */ /* 0x004fca00000000ff */
[----:B------:R-:W-:Y:S01]  /*6270*/  FFMA.FTZ R27, R143, c[0x0][0x2d0], -R3 ;  /* 0x0000b4008f1b7a23 */ /* 0x000fe20000010803 */
[----:B------:R-:W-:Y:S01]  /*6280*/  HMMA.16816.F32 R76, R8, R20, R120 ;  /* 0x00000014084c723c */ /* 0x000fe20000001878 */
[----:B------:R1:W-:Y:S01]  /*6290*/  MUFU.EX2 R97, R5 ;  /* 0x0000000500617308 */ /* 0x0003e20000000800 */
[----:B------:R-:W2:Y:S01]  /*62a0*/  LDSM.16.MT88.4 R20, [R189+0x1800] ;  /* 0x00180000bd14783b */ /* 0x000ea20000004200 */
[----:B------:R-:W-:Y:S01]  /*62b0*/  FFMA.FTZ R26, R153, c[0x0][0x2d0], -R4 ;  /* 0x0000b400991a7a23 */ /* 0x000fe20000010804 */
[----:B------:R-:W-:-:S04]  /*62c0*/  F2FP.PACK_AB R153, R24, R25 ;  /* 0x000000191899723e */ /* 0x000fc800000000ff */
[C---:B------:R-:W-:Y:S01]  /*62d0*/  HMMA.16816.F32 R60, R8.reuse, R16, R60 ;  /* 0x00000010083c723c */ /* 0x040fe2000000183c */
[----:B------:R-:W-:Y:S07]  /*62e0*/  MUFU.EX2 R26, R26 ;  /* 0x0000001a001a7308 */ /* 0x000fee0000000800 */
[----:B------:R-:W-:Y:S01]  /*62f0*/  HMMA.16816.F32 R36, R8, R18, R28 ;  /* 0x000000120824723c */ /* 0x000fe2000000181c */
[----:B-1----:R-:W-:Y:S01]  /*6300*/  FFMA.FTZ R5, R135, c[0x0][0x2d0], -R3 ;  /* 0x0000b40087057a23 */ /* 0x002fe20000010803 */
[----:B------:R-:W1:Y:S01]  /*6310*/  LDSM.16.MT88.4 R16, [R193+0x1800] ;  /* 0x00180000c110783b */ /* 0x000e620000004200 */
[----:B------:R-:W5:Y:S03]  /*6320*/  MUFU.EX2 R27, R27 ;  /* 0x0000001b001b7308 */ /* 0x000f660000000800 */
[----:B------:R-:W1:Y:S01]  /*6330*/  LDSM.16.MT88.4 R8, [R192+0x1800] ;  /* 0x00180000c008783b */ /* 0x000e620000004200 */
[----:B------:R-:W-:-:S02]  /*6340*/  FFMA.FTZ R30, R156, c[0x0][0x2d0], -R4 ;  /* 0x0000b4009c1e7a23 */ /* 0x000fc40000010804 */
[--C-:B------:R-:W-:Y:S02]  /*6350*/  FFMA.FTZ R29, R155, c[0x0][0x2d0], -R4.reuse ;  /* 0x0000b4009b1d7a23 */ /* 0x100fe40000010804 */
[----:B------:R2:W-:Y:S01]  /*6360*/  MUFU.EX2 R101, R5 ;  /* 0x0000000500657308 */ /* 0x0005e20000000800 */
[----:B------:R-:W-:Y:S01]  /*6370*/  FFMA.FTZ R28, R154, c[0x0][0x2d0], -R4 ;  /* 0x0000b4009a1c7a23 */ /* 0x000fe20000010804 */
[----:B------:R-:W-:Y:S01]  /*6380*/  F2FP.PACK_AB R4, R166, R165 ;  /* 0x000000a5a604723e */ /* 0x000fe200000000ff */
[----:B------:R-:W-:-:S05]  /*6390*/  FFMA.FTZ R31, R164, c[0x0][0x2d0], -R2 ;  /* 0x0000b400a41f7a23 */ /* 0x000fca0000010802 */
[----:B------:R-:W-:Y:S01]  /*63a0*/  MUFU.EX2 R30, R30 ;  /* 0x0000001e001e7308 */ /* 0x000fe20000000800 */
[----:B-----5:R-:W-:Y:S01]  /*63b0*/  F2FP.PACK_AB R155, R52, R27 ;  /* 0x0000001b349b723e */ /* 0x020fe200000000ff */
[----:B--2---:R-:W-:-:S06]  /*63c0*/  FFMA.FTZ R5, R134, c[0x0][0x2d0], -R3 ;  /* 0x0000b40086057a23 */ /* 0x004fcc0000010803 */
[----:B------:R-:W-:Y:S08]  /*63d0*/  MUFU.EX2 R29, R29 ;  /* 0x0000001d001d7308 */ /* 0x000ff00000000800 */
[----:B------:R2:W-:Y:S08]  /*63e0*/  MUFU.EX2 R102, R5 ;  /* 0x0000000500667308 */ /* 0x0005f00000000800 */
[----:B------:R-:W5:Y:S01]  /*63f0*/  MUFU.EX2 R28, R28 ;  /* 0x0000001c001c7308 */ /* 0x000f620000000800 */
[----:B--2---:R-:W-:-:S07]  /*6400*/  FFMA.FTZ R5, R141, c[0x0][0x2d0], -R3 ;  /* 0x0000b4008d057a23 */ /* 0x004fce0000010803 */
[----:B------:R-:W-:Y:S01]  /*6410*/  MUFU.EX2 R31, R31 ;  /* 0x0000001f001f7308 */ /* 0x000fe20000000800 */
[----:B------:R-:W-:Y:S01]  /*6420*/  FFMA.FTZ R3, R161, c[0x0][0x2d0], -R2 ;  /* 0x0000b400a1037a23 */ /* 0x000fe20000010802 */
[----:B-----5:R-:W-:-:S06]  /*6430*/  F2FP.PACK_AB R154, R26, R28 ;  /* 0x0000001c1a9a723e */ /* 0x020fcc00000000ff */
[----:B------:R2:W5:Y:S08]  /*6440*/  MUFU.EX2 R103, R5 ;  /* 0x0000000500677308 */ /* 0x0005700000000800 */
[----:B------:R1:W-:Y:S01]  /*6450*/  MUFU.EX2 R54, R3 ;  /* 0x0000000300367308 */ /* 0x0003e20000000800 */
[----:B--2---:R-:W-:Y:S02]  /*6460*/  F2FP.PACK_AB R5, R101, R97 ;  /* 0x000000616505723e */ /* 0x004fe400000000ff */
[----:B-----5:R-:W-:Y:S01]  /*6470*/  F2FP.PACK_AB R7, R103, R102 ;  /* 0x000000666707723e */ /* 0x020fe200000000ff */
[----:B-1----:R-:W-:-:S06]  /*6480*/  FFMA.FTZ R3, R160, c[0x0][0x2d0], -R2 ;  /* 0x0000b400a0037a23 */ /* 0x002fcc0000010802 */
[C---:B----4-:R-:W-:Y:S01]  /*6490*/  HMMA.16816.F32 R148, R4.reuse, R14, R40 ;  /* 0x0000000e0494723c */ /* 0x050fe20000001828 */
[----:B------:R1:W2:Y:S06]  /*64a0*/  MUFU.EX2 R69, R3 ;  /* 0x0000000300457308 */ /* 0x0002ac0000000800 */
[--C-:B------:R-:W-:Y:S01]  /*64b0*/  FFMA.FTZ R40, R137, c[0x0][0x2d0], -R0.reuse ;  /* 0x0000b40089287a23 */ /* 0x100fe20000010800 */
[----:B------:R-:W-:Y:S01]  /*64c0*/  HMMA.16816.F32 R84, R4, R20, R84 ;  /* 0x000000140454723c */ /* 0x000fe20000001854 */
[--C-:B------:R-:W-:Y:S02]  /*64d0*/  FFMA.FTZ R41, R136, c[0x0][0x2d0], -R0.reuse ;  /* 0x0000b40088297a23 */ /* 0x100fe40000010800 */
[----:B------:R-:W-:-:S02]  /*64e0*/  FFMA.FTZ R42, R133, c[0x0][0x2d0], -R0 ;  /* 0x0000b400852a7a23 */ /* 0x000fc40000010800 */
[----:B------:R-:W-:Y:S03]  /*64f0*/  MUFU.EX2 R40, R40 ;  /* 0x0000002800287308 */ /* 0x000fe60000000800 */
        /* <DEDUP_REMOVED lines=9> */
[C---:B------:R-:W-:Y:S01]  /*6590*/  HMMA.16816.F32 R64, R4.reuse, R8, R64 ;  /* 0x000000080440723c */ /* 0x040fe20000001840 */
        /* <DEDUP_REMOVED lines=10> */
[----:B------:R-:W-:Y:S01]  /*6640*/  FADD.FTZ R2, R178, R176 ;  /* 0x000000b0b2027221 */ /* 0x000fe20000010000 */
[----:B------:R-:W-:Y:S01]  /*6650*/  HMMA.16816.F32 R104, R152, R112, R84 ;  /* 0x000000709868723c */ /* 0x000fe20000001854 */
[----:B------:R-:W-:Y:S02]  /*6660*/  FFMA.FTZ R35, R139, c[0x0][0x2d0], -R0 ;  /* 0x0000b4008b237a23 */ /* 0x000fe40000010800 */
[----:B------:R-:W-:Y:S01]  /*6670*/  FADD.FTZ R2, R216, R2 ;  /* 0x00000002d8027221 */ /* 0x000fe20000010000 */
[----:B------:R-:W-:Y:S03]  /*6680*/  MUFU.EX2 R32, R32 ;  /* 0x0000002000207308 */ /* 0x000fe60000000800 */
[----:B------:R-:W-:-:S04]  /*6690*/  FADD.FTZ R2, R217, R2 ;  /* 0x00000002d9027221 */ /* 0x000fc80000010000 */
[----:B------:R-:W-:Y:S01]  /*66a0*/  FADD.FTZ R2, R224, R2 ;  /* 0x00000002e0027221 */ /* 0x000fe20000010000 */
[----:B------:R-:W-:Y:S01]  /*66b0*/  MUFU.EX2 R33, R33 ;  /* 0x0000002100217308 */ /* 0x000fe20000000800 */
[----:B-1----:R-:W-:-:S07]  /*66c0*/  FFMA.FTZ R3, R147, c[0x0][0x2d0], -R0 ;  /* 0x0000b40093037a23 */ /* 0x002fce0000010800 */
[----:B------:R1:W2:Y:S08]  /*66d0*/  MUFU.EX2 R53, R3 ;  /* 0x0000000300357308 */ /* 0x0002b00000000800 */
[----:B------:R-:W-:Y:S01]  /*66e0*/  MUFU.EX2 R34, R34 ;  /* 0x0000002200227308 */ /* 0x000fe20000000800 */
[--C-:B-1----:R-:W-:Y:S01]  /*66f0*/  FFMA.FTZ R3, R146, c[0x0][0x2d0], -R0.reuse ;  /* 0x0000b40092037a23 */ /* 0x102fe20000010800 */
[----:B--2---:R-:W-:Y:S01]  /*6700*/  F2FP.PACK_AB R5, R53, R43 ;  /* 0x0000002b3505723e */ /* 0x004fe200000000ff */
[----:B------:R-:W1:Y:S05]  /*6710*/  LDSM.16.MT88.4 R144, [R190+0x2000] ;  /* 0x00200000be90783b */ /* 0x000e6a0000004200 */
[----:B------:R-:W-:Y:S08]  /*6720*/  MUFU.EX2 R35, R35 ;  /* 0x0000002300237308 */ /* 0x000ff00000000800 */
[----:B------:R2:W-:Y:S02]  /*6730*/  MUFU.EX2 R55, R3 ;  /* 0x0000000300377308 */ /* 0x0005e40000000800 */
[----:B--2---:R-:W-:-:S02]  /*6740*/  FFMA.FTZ R3, R138, c[0x0][0x2d0], -R0 ;  /* 0x0000b4008a037a23 */ /* 0x004fc40000010800 */
[----:B------:R-:W-:-:S04]  /*6750*/  FADD.FTZ R0, R213, R212 ;  /* 0x000000d4d5007221 */ /* 0x000fc80000010000 */
[----:B------:R-:W2:Y:S01]  /*6760*/  MUFU.EX2 R70, R3 ;  /* 0x0000000300467308 */ /* 0x000ea20000000800 */
[----:B------:R-:W-:-:S04]  /*6770*/  FADD.FTZ R0, R214, R0 ;  /* 0x00000000d6007221 */ /* 0x000fc80000010000 */
[----:B------:R-:W-:-:S04]  /*6780*/  FADD.FTZ R0, R215, R0 ;  /* 0x00000000d7007221 */ /* 0x000fc80000010000 */
[----:B------:R-:W-:Y:S01]  /*6790*/  FADD.FTZ R0, R223, R0 ;  /* 0x00000000df007221 */ /* 0x000fe20000010000 */
[----:B-1----:R-:W-:Y:S01]  /*67a0*/  HMMA.16816.F32 R136, R152, R144, R44 ;  /* 0x000000909888723c */ /* 0x002fe2000000182c */
[----:B--2---:R-:W-:Y:S01]  /*67b0*/  F2FP.PACK_AB R7, R70, R55 ;  /* 0x000000374607723e */ /* 0x004fe200000000ff */
[----:B------:R-:W-:-:S06]  /*67c0*/  FADD.FTZ R3, R206, R187 ;  /* 0x000000bbce037221 */ /* 0x000fcc0000010000 */
[----:B------:R-:W-:Y:S01]  /*67d0*/  HMMA.16816.F32 R148, R152, R146, R148 ;  /* 0x000000929894723c */ /* 0x000fe20000001894 */
[----:B------:R-:W-:-:S04]  /*67e0*/  FADD.FTZ R3, R218, R3 ;  /* 0x00000003da037221 */ /* 0x000fc80000010000 */
[----:B------:R-:W-:-:S03]  /*67f0*/  FADD.FTZ R3, R221, R3 ;  /* 0x00000003dd037221 */ /* 0x000fc60000010000 */
[----:B------:R-:W-:Y:S01]  /*6800*/  HMMA.16816.F32 R108, R4, R20, R128 ;  /* 0x00000014046c723c */ /* 0x000fe20000001880 */
[----:B------:R-:W1:Y:S01]  /*6810*/  LDSM.16.MT88.4 R128, [R193+0x2000] ;  /* 0x00200000c180783b */ /* 0x000e620000004200 */
[----:B------:R-:W-:-:S06]  /*6820*/  FADD.FTZ R3, R227, R3 ;  /* 0x00000003e3037221 */ /* 0x000fcc0000010000 */
[C---:B------:R-:W-:Y:S08]  /*6830*/  HMMA.16816.F32 R20, R4.reuse, R22, R116 ;  /* 0x000000160414723c */ /* 0x040ff00000001874 */
[C---:B------:R-:W-:Y:S08]  /*6840*/  HMMA.16816.F32 R124, R4.reuse, R16, R124 ;  /* 0x00000010047c723c */ /* 0x040ff0000000187c */
[C---:B------:R-:W-:Y:S08]  /*6850*/  HMMA.16816.F32 R88, R4.reuse, R18, R88 ;  /* 0x000000120458723c */ /* 0x040ff00000001858 */
[C---:B------:R-:W-:Y:S08]  /*6860*/  HMMA.16816.F32 R76, R4.reuse, R12, R76 ;  /* 0x0000000c044c723c */ /* 0x040ff0000000184c */
[C---:B------:R-:W-:Y:S08]  /*6870*/  HMMA.16816.F32 R72, R4.reuse, R14, R72 ;  /* 0x0000000e0448723c */ /* 0x040ff00000001848 */
[C---:B------:R-:W-:Y:S07]  /*6880*/  HMMA.16816.F32 R60, R4.reuse, R8, R60 ;  /* 0x00000008043c723c */ /* 0x040fee000000183c */
[----:B------:R-:W-:Y:S01]  /*6890*/  FADD.FTZ R8, R208, R207 ;  /* 0x000000cfd0087221 */ /* 0x000fe20000010000 */
[----:B------:R-:W-:Y:S01]  /*68a0*/  HMMA.16816.F32 R36, R4, R10, R36 ;  /* 0x0000000a0424723c */ /* 0x000fe20000001824 */
[----:B------:R-:W2:Y:S01]  /*68b0*/  LDSM.16.MT88.4 R4, [R192+0x2000] ;  /* 0x00200000c004783b */ /* 0x000ea20000004200 */
[----:B------:R-:W-:-:S02]  /*68c0*/  FADD.FTZ R9, R231, R3 ;  /* 0x00000003e7097221 */ /* 0x000fc40000010000 */
[----:B------:R-:W-:Y:S02]  /*68d0*/  FADD.FTZ R8, R219, R8 ;  /* 0x00000008db087221 */ /* 0x000fe40000010000 */
[----:B------:R-:W-:Y:S02]  /*68e0*/  FADD.FTZ R3, R225, R2 ;  /* 0x00000002e1037221 */ /* 0x000fe40000010000 */
[----:B------:R-:W-:Y:S01]  /*68f0*/  @P5 IMAD.HI.U32 R2, R240, c[0x0][0x2c8], RZ ;  /* 0x0000b200f0025a27 */ /* 0x000fe200078e00ff */
[C---:B------:R-:W-:Y:S03]  /*6900*/  HMMA.16816.F32 R116, R152.reuse, R114, R80 ;  /* 0x000000729874723c */ /* 0x040fe60000001850 */
[----:B------:R-:W-:Y:S02]  /*6910*/  FADD.FTZ R10, R220, R8 ;  /* 0x00000008dc0a7221 */ /* 0x000fe40000010000 */
[----:B------:R-:W-:Y:S01]  /*6920*/  FADD.FTZ R8, R222, R0 ;  /* 0x00000000de087221 */ /* 0x000fe20000010000 */
[----:B------:R-:W-:Y:S01]  /*6930*/  MOV R0, R240 ;  /* 0x000000f000007202 */ /* 0x000fe20000000f00 */
[----:B------:R-:W-:Y:S01]  /*6940*/  FADD.FTZ R3, R234, R3 ;  /* 0x00000003ea037221 */ /* 0x000fe20000010000 */
[----:B------:R-:W-:Y:S01]  /*6950*/  @P5 SHF.R.U32.HI R0, RZ, c[0x0][0x2cc], R2 ;  /* 0x0000b300ff005a19 */ /* 0x000fe20000011602 */
[----:B-1----:R-:W-:Y:S02]  /*6960*/  HMMA.16816.F32 R120, R152, R128, R56 ;  /* 0x000000809878723c */ /* 0x002fe40000001838 */
[----:B------:R-:W-:Y:S01]  /*6970*/  FADD.FTZ R3, R235, R3 ;  /* 0x00000003eb037221 */ /* 0x000fe20000010000 */
[----:B---3--:R-:W-:-:S03]  /*6980*/  IADD3 R0, R0, R238, -R239 ;  /* 0x000000ee00007210 */ /* 0x008fc60007ffe8ef */
[----:B------:R-:W-:Y:S02]  /*6990*/  FADD.FTZ R3, R179, R3 ;  /* 0x00000003b3037221 */ /* 0x000fe40000010000 */
[----:B------:R-:W-:Y:S01]  /*69a0*/  IMAD.HI R0, R0, 0x66666667, RZ ;  /* 0x6666666700007827 */ /* 0x000fe200078e02ff */
[----:B------:R-:W-:Y:S03]  /*69b0*/  HMMA.16816.F32 R132, R152, R130, R48 ;  /* 0x000000829884723c */ /* 0x000fe60000001830 */
[----:B------:R-:W-:Y:S01]  /*69c0*/  FADD.FTZ R3, R180, R3 ;  /* 0x00000003b4037221 */ /* 0x000fe20000010000 */
[----:B------:R-:W-:-:S03]  /*69d0*/  SHF.R.U32.HI R2, RZ, 0x1f, R0 ;  /* 0x0000001fff027819 */ /* 0x000fc60000011600 */
[----:B------:R-:W-:Y:S01]  /*69e0*/  FADD.FTZ R3, R181, R3 ;  /* 0x00000003b5037221 */ /* 0x000fe20000010000 */
[----:B------:R-:W-:Y:S01]  /*69f0*/  LEA.HI.SX32 R11, R0, R2, 0x1b ;  /* 0x00000002000b7211 */ /* 0x000fe200078fdaff */
[----:B------:R-:W-:Y:S02]  /*6a00*/  FADD.FTZ R0, R226, R10 ;  /* 0x0000000ae2007221 */ /* 0x000fe40000010000 */
[----:B------:R-:W-:Y:S01]  /*6a10*/  FADD.FTZ R2, R236, R9 ;  /* 0x00000009ec027221 */ /* 0x000fe20000010000 */
[----:B------:R-:W-:Y:S01]  /*6a20*/  IMNMX R250, R249, R11, !PT ;  /* 0x0000000bf9fa7217 */ /* 0x000fe20007800200 */
[----:B------:R-:W-:Y:S01]  /*6a30*/  FADD.FTZ R3, R182, R3 ;  /* 0x00000003b6037221 */ /* 0x000fe20000010000 */
[----:B--2---:R-:W-:Y:S02]  /*6a40*/  HMMA.16816.F32 R84, R152, R4, R64 ;  /* 0x000000049854723c */ /* 0x004fe40000001840 */
[----:B------:R-:W-:Y:S01]  /*6a50*/  ISETP.GE.AND P0, PT, R205, R250, PT ;  /* 0x000000facd00720c */ /* 0x000fe20003f06270 */
[----:B------:R-:W-:-:S04]  /*6a60*/  FADD.FTZ R3, R97, R3 ;  /* 0x0000000361037221 */ /* 0x000fc80000010000 */
[----:B------:R-:W-:Y:S01]  /*6a70*/  FADD.FTZ R3, R101, R3 ;  /* 0x0000000365037221 */ /* 0x000fe20000010000 */
[----:B------:R-:W-:Y:S07]  /*6a80*/  HMMA.16816.F32 R152, R152, R6, R92 ;  /* 0x000000069898723c */ /* 0x000fee000000185c */
[----:B------:R-:W-:Y:S02]  /*6a90*/  F2FP.PACK_AB R92, R32, R31 ;  /* 0x0000001f205c723e */ /* 0x000fe400000000ff */
[----:B------:R-:W-:-:S02]  /*6aa0*/  F2FP.PACK_AB R94, R34, R33 ;  /* 0x00000021225e723e */ /* 0x000fc400000000ff */
[----:B------:R-:W-:Y:S02]  /*6ab0*/  F2FP.PACK_AB R93, R40, R35 ;  /* 0x00000023285d723e */ /* 0x000fe400000000ff */
[----:B------:R-:W-:-:S07]  /*6ac0*/  F2FP.PACK_AB R95, R42, R41 ;  /* 0x000000292a5f723e */ /* 0x000fce00000000ff */
[C---:B------:R-:W-:Y:S08]  /*6ad0*/  HMMA.16816.F32 R124, R92.reuse, R128, R124 ;  /* 0x000000805c7c723c */ /* 0x040ff0000000187c */
[C---:B------:R-:W-:Y:S08]  /*6ae0*/  HMMA.16816.F32 R128, R92.reuse, R130, R88 ;  /* 0x000000825c80723c */ /* 0x040ff00000001858 */
[C---:B------:R-:W-:Y:S07]  /*6af0*/  HMMA.16816.F32 R88, R92.reuse, R4, R60 ;  /* 0x000000045c58723c */ /* 0x040fee000000183c */
        /* <DEDUP_REMOVED lines=53> */
[----:B------:R-:W-:Y:S05]  /*6e50*/  @!P0 BRA `(.L_x_3369) ;  /* 0x00003f0000008947 */ /* 0x000fea0003800000 */
[----:B------:R-:W-:Y:S01]  /*6e60*/  MOV R101, R99 ;  /* 0x0000006300657202 */ /* 0x000fe20000000f00 */
[----:B------:R-:W-:Y:S01]  /*6e70*/  IMAD.MOV.U32 R103, RZ, RZ, R68 ;  /* 0x000000ffff677224 */ /* 0x000fe200078e0044 */
[----:B------:R-:W-:Y:S01]  /*6e80*/  MOV R97, R100 ;  /* 0x0000006400617202 */ /* 0x000fe20000000f00 */
[----:B------:R-:W-:Y:S01]  /*6e90*/  IMAD.MOV.U32 R212, RZ, RZ, R205 ;  /* 0x000000ffffd47224 */ /* 0x000fe200078e00cd */
[----:B------:R-:W-:-:S02]  /*6ea0*/  MOV R102, R98 ;  /* 0x0000006200667202 */ /* 0x000fc40000000f00 */
.L_x_3380:
        /* <DEDUP_REMOVED lines=39> */
[----:B------:R2:W3:Y:S02]  /*7120*/  SHFL.IDX PT, R7, R4, RZ, 0x181f ;  /* 0x00181fff04077589 */ /* 0x0004e400000e0000 */
.L_x_3479:
[----:B------:R-:W-:-:S05]  /*7130*/  BRA.DIV ~URZ, `(.L_x_3373) ;  /* 0x0000d9727f007947 */ /* 0x000fca000b800000 */
[----:B------:R-:W4:Y:S01]  /*7140*/  SHFL.IDX PT, R2, R0, RZ, 0x181f ;  /* 0x00181fff00027589 */ /* 0x000f2200000e0000 */
[----:B------:R-:W-:Y:S03]  /*7150*/  ISETP.GE.AND P0, PT, R204, c[0x0][0x1d4], PT ;  /* 0x00007500cc007a0c */ /* 0x000fe60003f06270 */
[----:B------:R-:W5:Y:S04]  /*7160*/  SHFL.IDX PT, R3, R0, 0x1, 0x181f ;  /* 0x00381f0000037f89 */ /* 0x000f6800000e0000 */
[----:B------:R-:W2:Y:S04]  /*7170*/  SHFL.IDX PT, R6, R0, 0x2, 0x181f ;  /* 0x00581f0000067f89 */ /* 0x000ea800000e0000 */
[----:B------:R-:W3:Y:S04]  /*7180*/  SHFL.IDX PT, R9, R0, 0x3, 0x181f ;  /* 0x00781f0000097f89 */ /* 0x000ee800000e0000 */
[----:B------:R-:W1:Y:S04]  /*7190*/  SHFL.IDX PT, R14, R4, 0x1, 0x181f ;  /* 0x00381f00040e7f89 */ /* 0x000e6800000e0000 */
[----:B------:R-:W1:Y:S04]  /*71a0*/  SHFL.IDX PT, R13, R4, 0x2, 0x181f ;  /* 0x00581f00040d7f89 */ /* 0x000e6800000e0000 */
[----:B------:R-:W1:Y:S04]  /*71b0*/  SHFL.IDX PT, R12, R4, 0x3, 0x181f ;  /* 0x00781f00040c7f89 */ /* 0x000e6800000e0000 */
[----:B------:R-:W1:Y:S04]  /*71c0*/  SHFL.IDX PT, R0, R0, 0x4, 0x181f ;  /* 0x00981f0000007f89 */ /* 0x000e6800000e0000 */
[----:B--2---:R-:W2:Y:S01]  /*71d0*/  SHFL.IDX PT, R4, R4, 0x4, 0x181f ;  /* 0x00981f0004047f89 */ /* 0x004ea200000e0000 */
[-C--:B----4-:R-:W-:Y:S02]  /*71e0*/  IADD3 R10, P1, R2, R15.reuse, RZ ;  /* 0x0000000f020a7210 */ /* 0x090fe40007f3e0ff */
[-C--:B-----5:R-:W-:Y:S02]  /*71f0*/  IADD3 R8, P6, R3, R15.reuse, RZ ;  /* 0x0000000f03087210 */ /* 0x0a0fe40007fde0ff */
[-C--:B------:R-:W-:Y:S01]  /*7200*/  IADD3 R6, P2, R6, R15.reuse, RZ ;  /* 0x0000000f06067210 */ /* 0x080fe20007f5e0ff */
[--C-:B---3--:R-:W-:Y:S01]  /*7210*/  IMAD.X R11, R7, 0x1, R5.reuse, P1 ;  /* 0x00000001070b7824 */ /* 0x108fe200008e0605 */
[----:B------:R-:W-:Y:S01]  /*7220*/  IADD3 R2, P1, R9, R15, RZ ;  /* 0x0000000f09027210 */ /* 0x000fe20007f3e0ff */
[--C-:B-1----:R-:W-:Y:S03]  /*7230*/  IMAD.X R9, R14, 0x1, R5.reuse, P6 ;  /* 0x000000010e097824 */ /* 0x102fe600030e0605 */
[----:B------:R1:W-:Y:S01]  /*7240*/  LDGSTS.E.BYPASS.LTC128B.128 [R209+0x100], [R10.64], !P0 ;  /* 0x001000000ad17fae */ /* 0x0003e2000c101d46 */
[--C-:B------:R-:W-:Y:S03]  /*7250*/  IMAD.X R7, R13, 0x1, R5.reuse, P2 ;  /* 0x000000010d077824 */ /* 0x100fe600010e0605 */
[----:B------:R1:W-:Y:S01]  /*7260*/  LDGSTS.E.BYPASS.LTC128B.128 [R209+0x900], [R8.64], !P0 ;  /* 0x0090000008d17fae */ /* 0x0003e2000c101d46 */
[----:B------:R-:W-:Y:S03]  /*7270*/  IMAD.X R3, R12, 0x1, R5, P1 ;  /* 0x000000010c037824 */ /* 0x000fe600008e0605 */
[----:B------:R3:W-:Y:S04]  /*7280*/  LDGSTS.E.BYPASS.LTC128B.128 [R209+0x1100], [R6.64], !P0 ;  /* 0x0110000006d17fae */ /* 0x0007e8000c101d46 */
[----:B------:R1:W-:Y:S01]  /*7290*/  LDGSTS.E.BYPASS.LTC128B.128 [R209+0x1900], [R2.64], !P0 ;  /* 0x0190000002d17fae */ /* 0x0003e2000c101d46 */
[----:B---3--:R-:W-:Y:S04]  /*72a0*/  SEL R6, RZ, 0x10, P0 ;  /* 0x00000010ff067807 */ /* 0x008fe80000000000 */
.L_x_3480:
        /* <DEDUP_REMOVED lines=9> */
.L_x_3371:
[----:B--234-:R-:W-:Y:S05]  /*7340*/  BSYNC B0 ;  /* 0x0000000000007941 */ /* 0x01cfea0003800000 */
.L_x_3370:
        /* <DEDUP_REMOVED lines=102> */
[----:B------:R-:W-:Y:S01]  /*79b0*/  IMAD R2, R212, 0x50, R251 ;  /* 0x00000050d4027824 */ /* 0x000fe200078e02fb */
[----:B------:R-:W2:Y:S01]  /*79c0*/  LDL.64 R98, [R1+0x8] ;  /* 0x0000080001627983 */ /* 0x000ea20000100a00 */
[----:B------:R-:W-:Y:S01]  /*79d0*/  IMAD.MOV.U32 R210, RZ, RZ, RZ ;  /* 0x000000ffffd27224 */ /* 0x000fe200078e00ff */
[----:B------:R-:W-:Y:S01]  /*79e0*/  SHF.R.S32.HI R100, RZ, 0x1f, R204 ;  /* 0x0000001fff647819 */ /* 0x000fe200000114cc */
[----:B------:R-:W-:Y:S01]  /*79f0*/  IMAD.SHL.U32 R164, R204, 0x2, RZ ;  /* 0x00000002cca47824 */ /* 0x000fe200078e00ff */
[----:B------:R-:W-:Y:S02]  /*7a00*/  IADD3 R2, R2, -0x50, R248 ;  /* 0xffffffb002027810 */ /* 0x000fe40007ffe0f8 */
[----:B------:R-:W3:Y:S03]  /*7a10*/  LDL R96, [R1+0x18] ;  /* 0x0000180001607983 */ /* 0x000ee60000100800 */
[----:B------:R-:W-:Y:S01]  /*7a20*/  @P4 IMAD.HI.U32 R3, R2, c[0x0][0x2bc], RZ ;  /* 0x0000af0002034a27 */ /* 0x000fe200078e00ff */
[----:B------:R-:W4:Y:S03]  /*7a30*/  LDL.64 R206, [R1] ;  /* 0x0000000001ce7983 */ /* 0x000f260000100a00 */
[----:B------:R-:W-:Y:S01]  /*7a40*/  IMAD.MOV.U32 R0, RZ, RZ, R2 ;  /* 0x000000ffff007224 */ /* 0x000fe200078e0002 */
[----:B------:R-:W-:Y:S04]  /*7a50*/  @P4 SHF.R.U32.HI R0, RZ, c[0x0][0x2c0], R3 ;  /* 0x0000b000ff004a19 */ /* 0x000fe80000011603 */
[C---:B--2---:R-:W-:Y:S04]  /*7a60*/  @!P3 IADD3 R3, P0, R0.reuse, R98, RZ ;  /* 0x000000620003b210 */ /* 0x044fe80007f1e0ff */
[----:B---3--:R-:W-:Y:S01]  /*7a70*/  @!P3 LEA.HI.X.SX32 R96, R0, R96, 0x1, P0 ;  /* 0x000000600060b211 */ /* 0x008fe200000f0eff */
[----:B------:R-:W-:Y:S01]  /*7a80*/  IMAD.MOV R0, RZ, RZ, -R0 ;  /* 0x000000ffff007224 */ /* 0x000fe200078e0a00 */
[C---:B------:R-:W-:Y:S03]  /*7a90*/  @!P3 LEA R98, P0, R3.reuse, c[0x0][0x2a0], 0x2 ;  /* 0x0000a8000362ba11 */ /* 0x040fe600078010ff */
        /* <DEDUP_REMOVED lines=12> */
[----:B----4-:R-:W-:Y:S03]  /*7b60*/  IADD3 R2, P1, R206, R2, RZ ;  /* 0x00000002ce027210 */ /* 0x010fe60007f3e0ff */
[----:B------:R-:W-:Y:S01]  /*7b70*/  IMAD R96, R210, c[0x0][0x1f4], R0 ;  /* 0x00007d00d2607a24 */ /* 0x000fe200078e0200 */
[----:B------:R-:W-:Y:S04]  /*7b80*/  LEA R0, P0, R2, c[0x0][0x1c8], 0x1 ;  /* 0x0000720002007a11 */ /* 0x000fe800078008ff */
[----:B------:R-:W-:Y:S04]  /*7b90*/  IADD3.X R3, R252, R3, R96, P1, !PT ;  /* 0x00000003fc037210 */ /* 0x000fe80000ffe460 */
[----:B------:R-:W-:Y:S01]  /*7ba0*/  LEA.HI.X R96, R2, c[0x0][0x1cc], R3, 0x1, P0 ;  /* 0x0000730002607a11 */ /* 0x000fe200000f0c03 */
[----:B------:R-:W-:-:S05]  /*7bb0*/  BRA.DIV ~URZ, `(.L_x_3376) ;  /* 0x0000d4527f007947 */ /* 0x000fca000b800000 */
[----:B------:R1:W2:Y:S02]  /*7bc0*/  SHFL.IDX PT, R100, R96, RZ, 0x181f ;  /* 0x00181fff60647589 */ /* 0x0002a400000e0000 */
.L_x_3481:
        /* <DEDUP_REMOVED lines=15> */
[----:B------:R-:W-:Y:S01]  /*7cc0*/  SEL R99, RZ, 0x10, P0 ;  /* 0x00000010ff637807 */ /* 0x000fe20000000000 */
        /* <DEDUP_REMOVED lines=8> */
.L_x_3482:
[C---:B--2---:R-:W-:Y:S02]  /*7d50*/  IADD3 R2, -R99.reuse, 0x10, RZ ;  /* 0x0000001063027810 */ /* 0x044fe40007ffe1ff */
[----:B------:R-:W-:Y:S02]  /*7d60*/  ISETP.NE.U32.AND P2, PT, R99, RZ, PT ;  /* 0x000000ff6300720c */ /* 0x000fe40003f45070 */
[----:B------:R-:W-:Y:S04]  /*7d70*/  LOP3.LUT R2, R2, 0xf, RZ, 0xc0, !PT ;  /* 0x0000000f02027812 */ /* 0x000fe800078ec0ff */
[----:B------:R-:W-:Y:S04]  /*7d80*/  IADD3 R2, P1, P0, R2, R0, R164 ;  /* 0x0000000002027210 */ /* 0x000fe8000783e0a4 */
[----:B-1----:R-:W-:Y:S05]  /*7d90*/  IADD3.X R3, RZ, R96, R98, P1, P0 ;  /* 0x00000060ff037210 */ /* 0x002fea0000fe0462 */
[----:B------:R-:W-:Y:S01]  /*7da0*/  @!PT LDS RZ, [RZ] ;  /* 0x00000000fffff984 */ /* 0x000fe20000000800 */
[----:B------:R-:W-:Y:S01]  /*7db0*/  @!PT LDS RZ, [RZ] ;  /* 0x00000000fffff984 */ /* 0x000fe20000000800 */
[----:B------:R-:W-:Y:S01]  /*7dc0*/  @!PT LDS RZ, [RZ] ;  /* 0x00000000fffff984 */ /* 0x000fe20000000800 */
[----:B------:R1:W-:Y:S04]  /*7dd0*/  LDGSTS.E.BYPASS.LTC128B.128.ZFILL [R209+0x4900], [R2.64], P2 ;  /* 0x0490000002d17fae */ /* 0x0003e80009141d46 */
.L_x_3375:
[----:B------:R-:W-:Y:S05]  /*7de0*/  BSYNC B0 ;  /* 0x0000000000007941 */ /* 0x000fea0003800000 */
.L_x_3374:
[----:B-1----:R-:W2:Y:S04]  /*7df0*/  LDL R2, [R1+0x28] ;  /* 0x0000280001027983 */ /* 0x002ea80000100800 */
[----:B------:R-:W2:Y:S04]  /*7e00*/  LDL R0, [R1+0x40] ;  /* 0x0000400001007983 */ /* 0x000ea80000100800 */
[----:B------:R-:W3:Y:S04]  /*7e10*/  LDL R99, [R1+0x2c] ;  /* 0x00002c0001637983 */ /* 0x000ee80000100800 */
[----:B------:R-:W4:Y:S04]  /*7e20*/  LDL R98, [R1+0x24] ;  /* 0x0000240001627983 */ /* 0x000f280000100800 */
[----:B------:R-:W4:Y:S04]  /*7e30*/  LDL R3, [R1+0x20] ;  /* 0x0000200001037983 */ /* 0x000f280000100800 */
[----:B------:R-:W0:Y:S01]  /*7e40*/  LDGDEPBAR ;  /* 0x00000000000079af */ /* 0x000e220000000000 */
[----:B--2---:R-:W-:Y:S01]  /*7e50*/  IADD3 R96, R0, R2, RZ ;  /* 0x0000000200607210 */ /* 0x004fe20007ffe0ff */
[----:B------:R-:W-:Y:S04]  /*7e60*/  IMAD R0, R212, -0x50, RZ ;  /* 0xffffffb0d4007824 */ /* 0x000fe800078e02ff */
[----:B------:R-:W-:Y:S01]  /*7e70*/  @P5 IMAD.HI.U32 R2, R96, c[0x0][0x2c8], RZ ;  /* 0x0000b20060025a27 */ /* 0x000fe200078e00ff */
[----:B---3--:R-:W-:Y:S04]  /*7e80*/  IADD3 R0, -R99, 0x1, R0 ;  /* 0x0000000163007810 */ /* 0x008fe80007ffe100 */
[----:B------:R-:W-:Y:S02]  /*7e90*/  @P5 SHF.R.U32.HI R96, RZ, c[0x0][0x2cc], R2 ;  /* 0x0000b300ff605a19 */ /* 0x000fe40000011602 */
[----:B----4-:R-:W-:Y:S01]  /*7ea0*/  IADD3 R98, -R3, R0, R98 ;  /* 0x0000000003627210 */ /* 0x010fe20007ffe162 */
[----:B------:R-:W-:-:S05]  /*7eb0*/  BRA.DIV ~URZ, `(.L_x_3378) ;  /* 0x0000d7227f007947 */ /* 0x000fca000b800000 */
[----:B------:R1:W2:Y:S02]  /*7ec0*/  SHFL.IDX PT, R0, R96, RZ, 0x1c1f ;  /* 0x001c1fff60007589 */ /* 0x0002a400000e0000 */
.L_x_3483:
        /* <DEDUP_REMOVED lines=43> */
[----:B------:R-:W-:Y:S08]  /*8180*/  SHFL.IDX PT, R2, R96, 0x2, 0x1c1f ;  /* 0x005c1f0060027f89 */ /* 0x000ff000000e0000 */
[----:B------:R-:W-:Y:S08]  /*8190*/  SHFL.IDX PT, R3, R96, 0x1, 0x1c1f ;  /* 0x003c1f0060037f89 */ /* 0x000ff000000e0000 */
[----:B------:R-:W2:Y:S02]  /*81a0*/  SHFL.IDX PT, R0, R96, 0x3, 0x1c1f ;  /* 0x007c1f0060007f89 */ /* 0x000ea400000e0000 */
[C---:B--2---:R-:W-:Y:S02]  /*81b0*/  IMAD.IADD R0, R98.reuse, 0x1, R0 ;  /* 0x0000000162007824 */ /* 0x044fe400078e0200 */
[C---:B------:R-:W-:Y:S02]  /*81c0*/  IMAD.IADD R2, R98.reuse, 0x1, R2 ;  /* 0x0000000162027824 */ /* 0x040fe400078e0202 */
[----:B------:R-:W-:Y:S03]  /*81d0*/  IMAD.IADD R3, R98, 0x1, R3 ;  /* 0x0000000162037824 */ /* 0x000fe600078e0203 */
[C---:B------:R-:W-:Y:S02]  /*81e0*/  ISETP.GT.AND P6, PT, R2.reuse, RZ, PT ;  /* 0x000000ff0200720c */ /* 0x040fe40003fc4270 */
[----:B------:R-:W-:Y:S02]  /*81f0*/  ISETP.GT.AND P2, PT, R2, 0x1, PT ;  /* 0x000000010200780c */ /* 0x000fe40003f44270 */
[----:B------:R-:W-:Y:S02]  /*8200*/  FSEL R21, R8, -INF , P6 ;  /* 0xff80000008157808 */ /* 0x000fe40003000000 */
[----:B------:R-:W-:Y:S02]  /*8210*/  ISETP.GT.AND P6, PT, R3, 0x8, PT ;  /* 0x000000080300780c */ /* 0x000fe40003fc4270 */
[----:B------:R-:W-:Y:S02]  /*8220*/  FSEL R48, R9, -INF , P2 ;  /* 0xff80000009307808 */ /* 0x000fe40001000000 */
[----:B------:R-:W-:Y:S02]  /*8230*/  ISETP.GT.AND P2, PT, R3, 0x9, PT ;  /* 0x000000090300780c */ /* 0x000fe40003f44270 */
[----:B------:R-:W-:Y:S02]  /*8240*/  FSEL R33, R18, -INF , P6 ;  /* 0xff80000012217808 */ /* 0x000fe40003000000 */
[----:B------:R-:W-:Y:S02]  /*8250*/  FSEL R36, R19, -INF , P2 ;  /* 0xff80000013247808 */ /* 0x000fe40001000000 */
[C---:B------:R-:W-:Y:S02]  /*8260*/  ISETP.GT.AND P6, PT, R2.reuse, 0x8, PT ;  /* 0x000000080200780c */ /* 0x040fe40003fc4270 */
        /* <DEDUP_REMOVED lines=12> */
[C---:B------:R-:W-:Y:S02]  /*8330*/  ISETP.GT.AND P2, PT, R3.reuse, 0x19, PT ;  /* 0x000000190300780c */ /* 0x040fe40003f44270 */
[C---:B------:R-:W-:Y:S02]  /*8340*/  ISETP.GT.AND P1, PT, R3.reuse, RZ, PT ;  /* 0x000000ff0300720c */ /* 0x040fe40003f24270 */
[----:B------:R-:W-:Y:S02]  /*8350*/  ISETP.GT.AND P0, PT, R3, 0x1, PT ;  /* 0x000000010300780c */ /* 0x000fe40003f04270 */
[----:B------:R-:W-:Y:S02]  /*8360*/  FSEL R168, R34, -INF , P6 ;  /* 0xff80000022a87808 */ /* 0x000fe40003000000 */
[----:B------:R-:W-:Y:S02]  /*8370*/  FSEL R166, R35, -INF , P2 ;  /* 0xff80000023a67808 */ /* 0x000fe40001000000 */
[C---:B------:R-:W-:Y:S02]  /*8380*/  ISETP.GT.AND P6, PT, R2.reuse, 0x18, PT ;  /* 0x000000180200780c */ /* 0x040fe40003fc4270 */
[----:B------:R-:W-:Y:S02]  /*8390*/  ISETP.GT.AND P2, PT, R2, 0x19, PT ;  /* 0x000000190200780c */ /* 0x000fe40003f44270 */
[----:B------:R-:W-:Y:S02]  /*83a0*/  FSEL R20, R6, -INF , P1 ;  /* 0xff80000006147808 */ /* 0x000fe40000800000 */
[----:B------:R-:W-:Y:S02]  /*83b0*/  FSEL R32, R7, -INF , P0 ;  /* 0xff80000007207808 */ /* 0x000fe40000000000 */
        /* <DEDUP_REMOVED lines=78> */
[----:B------:R-:W-:Y:S02]  /*88a0*/  FMNMX.FTZ R3, R172, R4, !PT ;  /* 0x00000004ac037209 */ /* 0x000fe40007810000 */
[----:B------:R-:W-:Y:S02]  /*88b0*/  FSEL R13, R74, -INF , P6 ;  /* 0xff8000004a0d7808 */ /* 0x000fe40003000000 */
[----:B------:R-:W-:Y:S02]  /*88c0*/  FSEL R12, R75, -INF , P2 ;  /* 0xff8000004b0c7808 */ /* 0x000fe40001000000 */
[C---:B------:R-:W-:Y:S02]  /*88d0*/  ISETP.GT.AND P6, PT, R2.reuse, 0x48, PT ;  /* 0x000000480200780c */ /* 0x040fe40003fc4270 */
[----:B------:R-:W-:Y:S02]  /*88e0*/  ISETP.GT.AND P2, PT, R2, 0x49, PT ;  /* 0x000000490200780c */ /* 0x000fe40003f44270 */
[----:B------:R-:W-:Y:S02]  /*88f0*/  FSEL R23, R82, -INF , P1 ;  /* 0xff80000052177808 */ /* 0x000fe40000800000 */
[----:B------:R-:W-:Y:S02]  /*8900*/  FSEL R22, R83, -INF , P0 ;  /* 0xff80000053167808 */ /* 0x000fe40000000000 */
[----:B------:R-:W-:Y:S02]  /*8910*/  FMNMX.FTZ R3, R175, R3, !PT ;  /* 0x00000003af037209 */ /* 0x000fe40007810000 */
        /* <DEDUP_REMOVED lines=81> */
[----:B------:R-:W-:Y:S02]  /*8e30*/  FSEL R10, R79, -INF , P0 ;  /* 0xff8000004f0a7808 */ /* 0x000fe40000000000 */
[----:B------:R-:W-:Y:S04]  /*8e40*/  FMNMX.FTZ R0, R11, R6, !PT ;  /* 0x000000060b007209 */ /* 0x000fe80007810000 */
[----:B------:R-:W-:Y:S01]  /*8e50*/  FMNMX.FTZ R0, R10, R0, !PT ;  /* 0x000000000a007209 */ /* 0x000fe20007810000 */
[----:B------:R-:W3:Y:S08]  /*8e60*/  SHFL.BFLY PT, R6, R4, 0x2, 0x1f ;  /* 0x0c401f0004067f89 */ /* 0x000ef000000e0000 */
[----:B------:R-:W4:Y:S08]  /*8e70*/  SHFL.BFLY PT, R7, R3, 0x2, 0x1f ;  /* 0x0c401f0003077f89 */ /* 0x000f3000000e0000 */
[----:B------:R-:W5:Y:S01]  /*8e80*/  SHFL.BFLY PT, R9, R0, 0x2, 0x1f ;  /* 0x0c401f0000097f89 */ /* 0x000f6200000e0000 */
[----:B--2---:R-:W-:Y:S02]  /*8e90*/  FMNMX.FTZ R5, R5, R2, !PT ;  /* 0x0000000205057209 */ /* 0x004fe40007810000 */
[----:B---3--:R-:W-:Y:S05]  /*8ea0*/  FMNMX.FTZ R2, R4, R6, !PT ;  /* 0x0000000604027209 */ /* 0x008fea0007810000 */
[----:B------:R-:W2:Y:S01]  /*8eb0*/  SHFL.BFLY PT, R6, R5, 0x1, 0x1f ;  /* 0x0c201f0005067f89 */ /* 0x000ea200000e0000 */
[----:B----4-:R-:W-:Y:S07]  /*8ec0*/  FMNMX.FTZ R3, R3, R7, !PT ;  /* 0x0000000703037209 */ /* 0x010fee0007810000 */
[----:B------:R-:W3:Y:S01]  /*8ed0*/  SHFL.BFLY PT, R7, R2, 0x1, 0x1f ;  /* 0x0c201f0002077f89 */ /* 0x000ee200000e0000 */
[----:B-----5:R-:W-:Y:S07]  /*8ee0*/  FMNMX.FTZ R4, R0, R9, !PT ;  /* 0x0000000900047209 */ /* 0x020fee0007810000 */
[----:B------:R-:W4:Y:S08]  /*8ef0*/  SHFL.BFLY PT, R8, R3, 0x1, 0x1f ;  /* 0x0c201f0003087f89 */ /* 0x000f3000000e0000 */
[----:B------:R1:W1:Y:S01]  /*8f00*/  SHFL.BFLY PT, R0, R4, 0x1, 0x1f ;  /* 0x0c201f0004007f89 */ /* 0x00026200000e0000 */
[----:B--2---:R-:W-:Y:S02]  /*8f10*/  FMNMX.FTZ R100, R5, R6, !PT ;  /* 0x0000000605647209 */ /* 0x004fe40007810000 */
[----:B---3--:R-:W-:Y:S02]  /*8f20*/  FMNMX.FTZ R99, R2, R7, !PT ;  /* 0x0000000702637209 */ /* 0x008fe40007810000 */
[----:B----4-:R-:W-:Y:S03]  /*8f30*/  FMNMX.FTZ R98, R3, R8, !PT ;  /* 0x0000000803627209 */ /* 0x010fe60007810000 */
.L_x_3484:
[C---:B------:R-:W-:Y:S01]  /*8f40*/  FMUL.FTZ R2, R100.reuse, c[0x0][0x2d0] ;  /* 0x0000b40064027a20 */ /* 0x040fe20000410000 */
[----:B------:R-:W-:Y:S01]  /*8f50*/  FSETP.NEU.FTZ.AND P2, PT, R100, -INF , PT ;  /* 0xff8000006400780b */ /* 0x000fe20003f5d000 */
[----:B------:R-:W-:Y:S01]  /*8f60*/  WARPSYNC 0xffffffff ;  /* 0xffffffff00007948 */ /* 0x000fe20003800000 */
[----:B------:R-:W-:Y:S02]  /*8f70*/  FSETP.NEU.FTZ.AND P1, PT, R99, -INF , PT ;  /* 0xff8000006300780b */ /* 0x000fe40003f3d000 */
[----:B------:R-:W-:Y:S02]  /*8f80*/  FSEL R6, R2, RZ, P2 ;  /* 0x000000ff02067208 */ /* 0x000fe40001000000 */
[----:B------:R-:W-:Y:S02]  /*8f90*/  FSETP.NEU.FTZ.AND P0, PT, R98, -INF , PT ;  /* 0xff8000006200780b */ /* 0x000fe40003f1d000 */
[----:B-1----:R-:W-:Y:S01]  /*8fa0*/  FMNMX.FTZ R68, R0, R4, !PT ;  /* 0x0000000400447209 */ /* 0x002fe20007810000 */
[--C-:B------:R-:W-:Y:S01]  /*8fb0*/  FFMA.FTZ R2, R156, c[0x0][0x2d0], -R6.reuse ;  /* 0x0000b4009c027a23 */ /* 0x100fe20000010806 */
[----:B------:R-:W-:Y:S01]  /*8fc0*/  FSEL R5, R98, RZ, P0 ;  /* 0x000000ff62057208 */ /* 0x000fe20000000000 */
[--C-:B------:R-:W-:Y:S02]  /*8fd0*/  FFMA.FTZ R3, R172, c[0x0][0x2d0], -R6.reuse ;  /* 0x0000b400ac037a23 */ /* 0x100fe40000010806 */
[----:B------:R1:W-:Y:S01]  /*8fe0*/  MUFU.EX2 R42, R2 ;  /* 0x00000002002a7308 */ /* 0x0003e20000000800 */
[----:B------:R-:W-:Y:S02]  /*8ff0*/  FMUL.FTZ R4, R68, c[0x0][0x2d0] ;  /* 0x0000b40044047a20 */ /* 0x000fe40000410000 */
        /* <DEDUP_REMOVED lines=13> */
[----:B-1----:R-:W-:Y:S05]  /*90d0*/  FMUL.FTZ R2, R99, c[0x0][0x2d0] ;  /* 0x0000b40063027a20 */ /* 0x002fea0000410000 */
[----:B------:R-:W-:Y:S01]  /*90e0*/  MUFU.EX2 R246, R186 ;  /* 0x000000ba00f67308 */ /* 0x000fe20000000800 */
[----:B------:R-:W-:Y:S01]  /*90f0*/  FSEL R7, R2, RZ, P1 ;  /* 0x000000ff02077208 */ /* 0x000fe20000800000 */
[--C-:B--2---:R-:W-:Y:S04]  /*9100*/  FFMA.FTZ R3, R175, c[0x0][0x2d0], -R6.reuse ;  /* 0x0000b400af037a23 */ /* 0x104fe80000010806 */
        /* <DEDUP_REMOVED lines=22> */
[--C-:B--2---:R-:W-:Y:S07]  /*9270*/  FFMA.FTZ R3, R36, c[0x0][0x2d0], -R7.reuse ;  /* 0x0000b40024037a23 */ /* 0x104fee0000010807 */
[----:B------:R2:W-:Y:S10]  /*9280*/  MUFU.EX2 R237, R3 ;  /* 0x0000000300ed7308 */ /* 0x0005f40000000800 */
[----:B------:R-:W-:Y:S01]  /*9290*/  MUFU.EX2 R245, R184 ;  /* 0x000000b800f57308 */ /* 0x000fe20000000800 */
[--C-:B-1----:R-:W-:Y:S02]  /*92a0*/  FFMA.FTZ R2, R174, c[0x0][0x2d0], -R6.reuse ;  /* 0x0000b400ae027a23 */ /* 0x102fe40000010806 */
[----:B------:R-:W-:Y:S02]  /*92b0*/  FFMA.FTZ R174, R207, c[0x0][0x2d0], -R6 ;  /* 0x0000b400cfae7a23 */ /* 0x000fe40000010806 */
[--C-:B------:R-:W-:Y:S05]  /*92c0*/  FFMA.FTZ R207, R23, c[0x0][0x2d0], -R7.reuse ;  /* 0x0000b40017cf7a23 */ /* 0x100fea0000010807 */
[----:B------:R1:W-:Y:S01]  /*92d0*/  MUFU.EX2 R236, R2 ;  /* 0x0000000200ec7308 */ /* 0x0003e20000000800 */
[----:B--2---:R-:W-:Y:S09]  /*92e0*/  FSEL R3, R99, RZ, P1 ;  /* 0x000000ff63037208 */ /* 0x004ff20000800000 */
[----:B------:R-:W-:Y:S10]  /*92f0*/  MUFU.EX2 R239, R159 ;  /* 0x0000009f00ef7308 */ /* 0x000ff40000000800 */
[----:B------:R-:W-:Y:S01]  /*9300*/  MUFU.EX2 R186, R168 ;  /* 0x000000a800ba7308 */ /* 0x000fe20000000800 */
[----:B-1----:R-:W-:Y:S09]  /*9310*/  FFMA.FTZ R2, R33, c[0x0][0x2d0], -R7 ;  /* 0x0000b40021027a23 */ /* 0x002ff20000010807 */
[----:B------:R1:W-:Y:S10]  /*9320*/  MUFU.EX2 R233, R2 ;  /* 0x0000000200e97308 */ /* 0x0003f40000000800 */
[----:B------:R-:W-:Y:S10]  /*9330*/  MUFU.EX2 R170, R170 ;  /* 0x000000aa00aa7308 */ /* 0x000ff40000000800 */
[----:B------:R-:W-:Y:S01]  /*9340*/  MUFU.EX2 R181, R181 ;  /* 0x000000b500b57308 */ /* 0x000fe20000000800 */
[----:B-1----:R-:W-:Y:S05]  /*9350*/  FMUL.FTZ R2, R98, c[0x0][0x2d0] ;  /* 0x0000b40062027a20 */ /* 0x002fea0000410000 */
[----:B------:R-:W-:Y:S04]  /*9360*/  FSEL R8, R2, RZ, P0 ;  /* 0x000000ff02087208 */ /* 0x000fe80000000000 */
[----:B------:R-:W-:Y:S01]  /*9370*/  MUFU.EX2 R179, R179 ;  /* 0x000000b300b37308 */ /* 0x000fe20000000800 */
[----:B------:R-:W-:Y:S01]  /*9380*/  FSETP.NEU.FTZ.AND P0, PT, R68, -INF , PT ;  /* 0xff8000004400780b */ /* 0x000fe20003f1d000 */
[--C-:B------:R-:W-:Y:S03]  /*9390*/  FFMA.FTZ R2, R48, c[0x0][0x2d0], -R8.reuse ;  /* 0x0000b40030027a23 */ /* 0x100fe60000010808 */
[----:B------:R-:W-:Y:S01]  /*93a0*/  FSEL R4, R4, RZ, P0 ;  /* 0x000000ff04047208 */ /* 0x000fe20000000000 */
[--C-:B------:R-:W-:Y:S02]  /*93b0*/  FFMA.FTZ R9, R21, c[0x0][0x2d0], -R8.reuse ;  /* 0x0000b40015097a23 */ /* 0x100fe40000010808 */
[----:B------:R-:W1:Y:S01]  /*93c0*/  LDSM.16.MT88.4 R20, [R189] ;  /* 0x00000000bd14783b */ /* 0x000e620000004200 */
[----:B------:R-:W-:Y:S01]  /*93d0*/  FFMA.FTZ R165, R38, c[0x0][0x2d0], -R8 ;  /* 0x0000b40026a57a23 */ /* 0x000fe20000010808 */
[----:B------:R2:W-:Y:S01]  /*93e0*/  MUFU.EX2 R225, R2 ;  /* 0x0000000200e17308 */ /* 0x0005e20000000800 */
[----:B------:R-:W-:Y:S02]  /*93f0*/  FFMA.FTZ R66, R81, c[0x0][0x2d0], -R4 ;  /* 0x0000b40051427a23 */ /* 0x000fe40000010804 */
[--C-:B------:R-:W-:Y:S02]  /*9400*/  FFMA.FTZ R59, R173, c[0x0][0x2d0], -R8.reuse ;  /* 0x0000b400ad3b7a23 */ /* 0x100fe40000010808 */
[--C-:B------:R-:W-:Y:S01]  /*9410*/  FFMA.FTZ R58, R171, c[0x0][0x2d0], -R8.reuse ;  /* 0x0000b400ab3a7a23 */ /* 0x100fe20000010808 */
[----:B------:R-:W-:Y:S01]  /*9420*/  LDSM.16.MT88.4 R80, [R192] ;  /* 0x00000000c050783b */ /* 0x000fe20000004200 */
[----:B------:R-:W-:Y:S02]  /*9430*/  FFMA.FTZ R71, R64, c[0x0][0x2d0], -R8 ;  /* 0x0000b40040477a23 */ /* 0x000fe40000010808 */
        /* <DEDUP_REMOVED lines=10> */
[--C-:B--2---:R-:W-:Y:S02]  /*94e0*/  FFMA.FTZ R2, R37, c[0x0][0x2d0], -R8.reuse ;  /* 0x0000b40025027a23 */ /* 0x104fe40000010808 */
[--C-:B------:R-:W-:Y:S02]  /*94f0*/  FFMA.FTZ R57, R164, c[0x0][0x2d0], -R8.reuse ;  /* 0x0000b400a4397a23 */ /* 0x100fe40000010808 */
[----:B------:R-:W-:Y:S01]  /*9500*/  FFMA.FTZ R56, R160, c[0x0][0x2d0], -R8 ;  /* 0x0000b400a0387a23 */ /* 0x000fe20000010808 */
[----:B------:R2:W-:Y:S01]  /*9510*/  MUFU.EX2 R232, R2 ;  /* 0x0000000200e87308 */ /* 0x0005e20000000800 */
[--C-:B------:R-:W-:Y:S02]  /*9520*/  FFMA.FTZ R222, R11, c[0x0][0x2d0], -R4.reuse ;  /* 0x0000b4000bde7a23 */ /* 0x100fe40000010804 */
[----:B------:R-:W-:Y:S02]  /*9530*/  FFMA.FTZ R223, R10, c[0x0][0x2d0], -R4 ;  /* 0x0000b4000adf7a23 */ /* 0x000fe40000010804 */
[--C-:B---3--:R-:W-:Y:S02]  /*9540*/  FFMA.FTZ R9, R49, c[0x0][0x2d0], -R8.reuse ;  /* 0x0000b40031097a23 */ /* 0x108fe40000010808 */
        /* <DEDUP_REMOVED lines=9> */
[----:B--2---:R-:W-:Y:S05]  /*95e0*/  FSEL R2, R100, RZ, P2 ;  /* 0x000000ff64027208 */ /* 0x004fea0001000000 */
[----:B------:R-:W-:Y:S04]  /*95f0*/  FADD.FTZ R0, -R2, R97 ;  /* 0x0000006102007221 */ /* 0x000fe80000010100 */
[----:B------:R-:W-:Y:S01]  /*9600*/  MUFU.EX2 R185, R161 ;  /* 0x000000a100b97308 */ /* 0x000fe20000000800 */
[----:B------:R-:W-:Y:S02]  /*9610*/  FADD.FTZ R2, -R3, R101 ;  /* 0x0000006503027221 */ /* 0x000fe40000010100 */
[----:B------:R-:W-:Y:S02]  /*9620*/  FMUL.FTZ R0, R0, c[0x0][0x2d0] ;  /* 0x0000b40000007a20 */ /* 0x000fe40000410000 */
[----:B------:R-:W-:Y:S02]  /*9630*/  FADD.FTZ R3, -R5, R102 ;  /* 0x0000006605037221 */ /* 0x000fe40000010100 */
[--C-:B------:R-:W-:Y:S02]  /*9640*/  FFMA.FTZ R102, R206, c[0x0][0x2d0], -R6.reuse ;  /* 0x0000b400ce667a23 */ /* 0x100fe40000010806 */
[----:B------:R-:W-:Y:S01]  /*9650*/  FFMA.FTZ R97, R205, c[0x0][0x2d0], -R6 ;  /* 0x0000b400cd617a23 */ /* 0x000fe20000010806 */
[----:B------:R2:W-:Y:S01]  /*9660*/  MUFU.EX2 R65, R0 ;  /* 0x0000000000417308 */ /* 0x0005e20000000800 */
[--C-:B------:R-:W-:Y:S02]  /*9670*/  FFMA.FTZ R205, R15, c[0x0][0x2d0], -R4.reuse ;  /* 0x0000b4000fcd7a23 */ /* 0x100fe40000010804 */
[----:B------:R-:W-:Y:S02]  /*9680*/  FFMA.FTZ R206, R14, c[0x0][0x2d0], -R4 ;  /* 0x0000b4000ece7a23 */ /* 0x000fe40000010804 */
[----:B------:R-:W-:Y:S02]  /*9690*/  FFMA.FTZ R101, R157, c[0x0][0x2d0], -R7 ;  /* 0x0000b4009d657a23 */ /* 0x000fe40000010807 */
[----:B------:R-:W-:Y:S03]  /*96a0*/  FFMA.FTZ R157, R41, c[0x0][0x2d0], -R8 ;  /* 0x0000b400299d7a23 */ /* 0x000fe60000010808 */
[----:B------:R-:W-:Y:S10]  /*96b0*/  MUFU.EX2 R244, R101 ;  /* 0x0000006500f47308 */ /* 0x000ff40000000800 */
[----:B------:R-:W-:Y:S01]  /*96c0*/  MUFU.EX2 R184, R157 ;  /* 0x0000009d00b87308 */ /* 0x000fe20000000800 */
[----:B--2---:R-:W-:Y:S09]  /*96d0*/  FMUL.FTZ R0, R2, c[0x0][0x2d0] ;  /* 0x0000b40002007a20 */ /* 0x004ff20000410000 */
[----:B------:R2:W-:Y:S10]  /*96e0*/  MUFU.EX2 R67, R0 ;  /* 0x0000000000437308 */ /* 0x0005f40000000800 */
[----:B------:R-:W-:Y:S10]  /*96f0*/  MUFU.EX2 R159, R173 ;  /* 0x000000ad009f7308 */ /* 0x000ff40000000800 */
[----:B------:R-:W-:Y:S01]  /*9700*/  MUFU.EX2 R158, R187 ;  /* 0x000000bb009e7308 */ /* 0x000fe20000000800 */
[----:B--2---:R-:W-:Y:S02]  /*9710*/  FMUL.FTZ R0, R3, c[0x0][0x2d0] ;  /* 0x0000b40003007a20 */ /* 0x004fe40000410000 */
[--C-:B------:R-:W-:Y:S02]  /*9720*/  FFMA.FTZ R3, R167, c[0x0][0x2d0], -R4.reuse ;  /* 0x0000b400a7037a23 */ /* 0x100fe40000010804 */
[--C-:B------:R-:W-:Y:S05]  /*9730*/  FFMA.FTZ R167, R26, c[0x0][0x2d0], -R4.reuse ;  /* 0x0000b4001aa77a23 */ /* 0x100fea0000010804 */
[----:B------:R2:W-:Y:S10]  /*9740*/  MUFU.EX2 R2, R0 ;  /* 0x0000000000027308 */ /* 0x0005f40000000800 */
[----:B------:R3:W-:Y:S10]  /*9750*/  MUFU.EX2 R238, R3 ;  /* 0x0000000300ee7308 */ /* 0x0007f40000000800 */
[----:B------:R-:W-:Y:S01]  /*9760*/  MUFU.EX2 R167, R167 ;  /* 0x000000a700a77308 */ /* 0x000fe20000000800 */
[--C-:B--2---:R-:W-:Y:S02]  /*9770*/  FFMA.FTZ R0, R53, c[0x0][0x2d0], -R4.reuse ;  /* 0x0000b40035007a23 */ /* 0x104fe40000010804 */
[----:B------:R-:W-:Y:S07]  /*9780*/  LDSM.16.MT88.4 R52, [R190] ;  /* 0x00000000be34783b */ /* 0x000fee0000004200 */
[----:B------:R2:W-:Y:S01]  /*9790*/  MUFU.EX2 R216, R0 ;  /* 0x0000000000d87308 */ /* 0x0005e20000000800 */
[--C-:B---3--:R-:W-:Y:S09]  /*97a0*/  FFMA.FTZ R3, R31, c[0x0][0x2d0], -R4.reuse ;  /* 0x0000b4001f037a23 */ /* 0x108ff20000010804 */
[----:B------:R-:W-:Y:S10]  /*97b0*/  MUFU.EX2 R178, R178 ;  /* 0x000000b200b27308 */ /* 0x000ff40000000800 */
[----:B------:R-:W-:Y:S01]  /*97c0*/  MUFU.EX2 R161, R213 ;  /* 0x000000d500a17308 */ /* 0x000fe20000000800 */
[----:B--2---:R-:W-:Y:S02]  /*97d0*/  FFMA.FTZ R0, R163, c[0x0][0x2d0], -R4 ;  /* 0x0000b400a3007a23 */ /* 0x004fe40000010804 */
[----:B------:R-:W-:Y:S02]  /*97e0*/  FFMA.FTZ R163, R39, c[0x0][0x2d0], -R8 ;  /* 0x0000b40027a37a23 */ /* 0x000fe40000010808 */
[----:B------:R-:W2:Y:S05]  /*97f0*/  LDSM.16.MT88.4 R36, [R193] ;  /* 0x00000000c124783b */ /* 0x000eaa0000004200 */
[----:B------:R3:W-:Y:S10]  /*9800*/  MUFU.EX2 R230, R0 ;  /* 0x0000000000e67308 */ /* 0x0007f40000000800 */
[----:B------:R-:W-:Y:S10]  /*9810*/  MUFU.EX2 R172, R163 ;  /* 0x000000a300ac7308 */ /* 0x000ff40000000800 */
[----:B------:R-:W-:Y:S01]  /*9820*/  MUFU.EX2 R163, R208 ;  /* 0x000000d000a37308 */ /* 0x000fe20000000800 */
[----:B---3--:R-:W-:Y:S02]  /*9830*/  FFMA.FTZ R0, R162, c[0x0][0x2d0], -R4 ;  /* 0x0000b400a2007a23 */ /* 0x008fe40000010804 */
[----:B------:R-:W-:Y:S07]  /*9840*/  FFMA.FTZ R162, R34, c[0x0][0x2d0], -R8 ;  /* 0x0000b40022a27a23 */ /* 0x000fee0000010808 */
[----:B------:R3:W-:Y:S10]  /*9850*/  MUFU.EX2 R229, R0 ;  /* 0x0000000000e57308 */ /* 0x0007f40000000800 */
[----:B------:R-:W-:Y:S10]  /*9860*/  MUFU.EX2 R157, R215 ;  /* 0x000000d7009d7308 */ /* 0x000ff40000000800 */
[----:B------:R-:W-:Y:S01]  /*9870*/  MUFU.EX2 R101, R217 ;  /* 0x000000d900657308 */ /* 0x000fe20000000800 */
[----:B---3--:R-:W-:Y:S02]  /*9880*/  FSEL R0, R68, RZ, P0 ;  /* 0x000000ff44007208 */ /* 0x008fe40000000000 */
[----:B------:R-:W-:Y:S03]  /*9890*/  ISETP.GT.AND P0, PT, R212, R250, PT ;  /* 0x000000fad400720c */ /* 0x000fe60003f04270 */
[----:B------:R-:W-:Y:S02]  /*98a0*/  FADD.FTZ R0, -R0, R103 ;  /* 0x0000006700007221 */ /* 0x000fe40000010100 */
[----:B------:R-:W-:Y:S02]  /*98b0*/  FFMA.FTZ R103, R30, c[0x0][0x2d0], -R4 ;  /* 0x0000b4001e677a23 */ /* 0x000fe40000010804 */
[----:B------:R-:W-:Y:S06]  /*98c0*/  FMUL.FTZ R0, R0, c[0x0][0x2d0] ;  /* 0x0000b40000007a20 */ /* 0x000fec0000410000 */
[----:B------:R-:W3:Y:S02]  /*98d0*/  MUFU.EX2 R0, R0 ;  /* 0x0000000000007308 */ /* 0x000ee40000000800 */
[----:B---3--:R-:W-:Y:S01]  /*98e0*/  FMUL.FTZ R10, R0, R110 ;  /* 0x0000006e000a7220 */ /* 0x008fe20000410000 */
[----:B------:R-:W-:Y:S01]  /*98f0*/  F2FP.PACK_AB R72, R228, R42 ;  /* 0x0000002ae448723e */ /* 0x000fe200000000ff */
[----:B------:R-:W-:Y:S01]  /*9900*/  FMUL.FTZ R4, R65, R104 ;  /* 0x0000006841047220 */ /* 0x000fe20000410000 */
[----:B------:R-:W-:Y:S01]  /*9910*/  F2FP.PACK_AB R73, R227, R226 ;  /* 0x000000e2e349723e */ /* 0x000fe200000000ff */
[----:B------:R-:W-:Y:S01]  /*9920*/  FMUL.FTZ R5, R65, R105 ;  /* 0x0000006941057220 */ /* 0x000fe20000410000 */
[----:B------:R-:W-:Y:S01]  /*9930*/  F2FP.PACK_AB R74, R236, R235 ;  /* 0x000000ebec4a723e */ /* 0x000fe200000000ff */
        /* <DEDUP_REMOVED lines=8> */
[C---:B------:R-:W-:Y:S01]  /*99c0*/  FMUL.FTZ R18, R67.reuse, R118 ;  /* 0x0000007643127220 */ /* 0x040fe20000410000 */
[-C--:B-1----:R-:W-:Y:S01]  /*99d0*/  HMMA.16816.F32 R4, R72, R20.reuse, R4 ;  /* 0x000000144804723c */ /* 0x082fe20000001804 */
[----:B------:R-:W-:Y:S04]  /*99e0*/  MUFU.EX2 R110, R57 ;  /* 0x00000039006e7308 */ /* 0x000fe80000000800 */
[----:B------:R-:W-:Y:S01]  /*99f0*/  F2FP.PACK_AB R79, R238, R229 ;  /* 0x000000e5ee4f723e */ /* 0x000fe200000000ff */
[C---:B------:R-:W-:Y:S02]  /*9a00*/  FMUL.FTZ R8, R2.reuse, R108 ;  /* 0x0000006c02087220 */ /* 0x040fe40000410000 */
[----:B------:R-:W-:Y:S03]  /*9a10*/  FMUL.FTZ R9, R2, R109 ;  /* 0x0000006d02097220 */ /* 0x000fe60000410000 */
[----:B------:R-:W-:Y:S01]  /*9a20*/  MUFU.EX2 R104, R63 ;  /* 0x0000003f00687308 */ /* 0x000fe20000000800 */
[----:B------:R-:W-:Y:S02]  /*9a30*/  FMUL.FTZ R11, R0, R111 ;  /* 0x0000006f000b7220 */ /* 0x000fe40000410000 */
[----:B------:R-:W-:Y:S02]  /*9a40*/  FMUL.FTZ R19, R67, R119 ;  /* 0x0000007743137220 */ /* 0x000fe40000410000 */
[----:B------:R-:W-:Y:S01]  /*9a50*/  LDSM.16.MT88.4 R116, [R189+0x2000] ;  /* 0x00200000bd74783b */ /* 0x000fe20000004200 */
[C---:B------:R-:W-:Y:S02]  /*9a60*/  FMUL.FTZ R32, R65.reuse, R132 ;  /* 0x0000008441207220 */ /* 0x040fe40000410000 */
[C---:B------:R-:W-:Y:S02]  /*9a70*/  HMMA.16816.F32 R8, R76.reuse, R20, R8 ;  /* 0x000000144c08723c */ /* 0x040fe40000001808 */
[----:B------:R-:W-:Y:S02]  /*9a80*/  MUFU.EX2 R107, R62 ;  /* 0x0000003e006b7308 */ /* 0x000fe40000000800 */
[C---:B------:R-:W-:Y:S02]  /*9a90*/  FMUL.FTZ R12, R2.reuse, R112 ;  /* 0x00000070020c7220 */ /* 0x040fe40000410000 */
[----:B------:R-:W-:Y:S02]  /*9aa0*/  FMUL.FTZ R13, R2, R113 ;  /* 0x00000071020d7220 */ /* 0x000fe40000410000 */
[C---:B------:R-:W-:Y:S04]  /*9ab0*/  FMUL.FTZ R14, R0.reuse, R114 ;  /* 0x00000072000e7220 */ /* 0x040fe80000410000 */
[----:B------:R-:W-:Y:S01]  /*9ac0*/  FMUL.FTZ R15, R0, R115 ;  /* 0x00000073000f7220 */ /* 0x000fe20000410000 */
[----:B------:R1:W-:Y:S01]  /*9ad0*/  MUFU.EX2 R114, R56 ;  /* 0x0000003800727308 */ /* 0x0003e20000000800 */
[----:B------:R-:W-:Y:S02]  /*9ae0*/  FMUL.FTZ R33, R65, R133 ;  /* 0x0000008541217220 */ /* 0x000fe40000410000 */
[C---:B------:R-:W-:Y:S02]  /*9af0*/  FMUL.FTZ R34, R67.reuse, R134 ;  /* 0x0000008643227220 */ /* 0x040fe40000410000 */
[----:B------:R-:W-:Y:S01]  /*9b00*/  FMUL.FTZ R35, R67, R135 ;  /* 0x0000008743237220 */ /* 0x000fe20000410000 */
[-C--:B------:R-:W-:Y:S01]  /*9b10*/  HMMA.16816.F32 R12, R76, R22.reuse, R12 ;  /* 0x000000164c0c723c */ /* 0x080fe2000000180c */
[----:B------:R-:W-:Y:S02]  /*9b20*/  LDSM.16.MT88.4 R132, [R193+0x2000] ;  /* 0x00200000c184783b */ /* 0x000fe40000004200 */
[C---:B------:R-:W-:Y:S01]  /*9b30*/  FMUL.FTZ R48, R65.reuse, R148 ;  /* 0x0000009441307220 */ /* 0x040fe20000410000 */
[----:B------:R3:W-:Y:S01]  /*9b40*/  MUFU.EX2 R111, R61 ;  /* 0x0000003d006f7308 */ /* 0x0007e20000000800 */
[----:B------:R-:W-:Y:S02]  /*9b50*/  FMUL.FTZ R49, R65, R149 ;  /* 0x0000009541317220 */ /* 0x000fe40000410000 */
[----:B------:R-:W-:Y:S01]  /*9b60*/  FMUL.FTZ R50, R67, R150 ;  /* 0x0000009643327220 */ /* 0x000fe20000410000 */
[C---:B------:R-:W-:Y:S04]  /*9b70*/  HMMA.16816.F32 R16, R72.reuse, R22, R16 ;  /* 0x000000164810723c */ /* 0x040fe80000001810 */
[C---:B------:R-:W-:Y:S02]  /*9b80*/  FMUL.FTZ R20, R65.reuse, R120 ;  /* 0x0000007841147220 */ /* 0x040fe40000410000 */
[----:B------:R-:W-:Y:S01]  /*9b90*/  FMUL.FTZ R21, R65, R121 ;  /* 0x0000007941157220 */ /* 0x000fe20000410000 */
[----:B------:R-:W-:Y:S01]  /*9ba0*/  MUFU.EX2 R112, R102 ;  /* 0x0000006600707308 */ /* 0x000fe20000000800 */
[C---:B------:R-:W-:Y:S04]  /*9bb0*/  FMUL.FTZ R22, R67.reuse, R122 ;  /* 0x0000007a43167220 */ /* 0x040fe80000410000 */
[C---:B------:R-:W-:Y:S02]  /*9bc0*/  FMUL.FTZ R23, R67.reuse, R123 ;  /* 0x0000007b43177220 */ /* 0x040fe40000410000 */
[----:B------:R-:W-:Y:S02]  /*9bd0*/  FMUL.FTZ R51, R67, R151 ;  /* 0x0000009743337220 */ /* 0x000fe40000410000 */
[----:B------:R-:W-:Y:S01]  /*9be0*/  LDSM.16.MT88.4 R148, [R190+0x2000] ;  /* 0x00200000be94783b */ /* 0x000fe20000004200 */
[C---:B-1----:R-:W-:Y:S01]  /*9bf0*/  FMUL.FTZ R56, R2.reuse, R88 ;  /* 0x0000005802387220 */ /* 0x042fe20000410000 */
[----:B------:R1:W-:Y:S01]  /*9c00*/  MUFU.EX2 R102, R58 ;  /* 0x0000003a00667308 */ /* 0x0003e20000000800 */
[-C--:B--2---:R-:W-:Y:S03]  /*9c10*/  HMMA.16816.F32 R20, R72, R36.reuse, R20 ;  /* 0x000000244814723c */ /* 0x084fe60000001814 */
[C---:B------:R-:W-:Y:S02]  /*9c20*/  FMUL.FTZ R24, R2.reuse, R124 ;  /* 0x0000007c02187220 */ /* 0x040fe40000410000 */
[----:B------:R-:W-:Y:S02]  /*9c30*/  FMUL.FTZ R25, R2, R125 ;  /* 0x0000007d02197220 */ /* 0x000fe40000410000 */
[C---:B------:R-:W-:Y:S02]  /*9c40*/  FMUL.FTZ R26, R0.reuse, R126 ;  /* 0x0000007e001a7220 */ /* 0x040fe40000410000 */
[----:B------:R-:W-:Y:S01]  /*9c50*/  FMUL.FTZ R27, R0, R127 ;  /* 0x0000007f001b7220 */ /* 0x000fe20000410000 */
[----:B------:R2:W-:Y:S02]  /*9c60*/  MUFU.EX2 R115, R60 ;  /* 0x0000003c00737308 */ /* 0x0005e40000000800 */
[C---:B------:R-:W-:Y:S02]  /*9c70*/  FMUL.FTZ R57, R2.reuse, R89 ;  /* 0x0000005902397220 */ /* 0x040fe40000410000 */
[C---:B---3--:R-:W-:Y:S02]  /*9c80*/  FMUL.FTZ R61, R2.reuse, R93 ;  /* 0x0000005d023d7220 */ /* 0x048fe40000410000 */
[C---:B------:R-:W-:Y:S04]  /*9c90*/  HMMA.16816.F32 R24, R76.reuse, R36, R24 ;  /* 0x000000244c18723c */ /* 0x040fe80000001818 */
[C---:B------:R-:W-:Y:S01]  /*9ca0*/  FMUL.FTZ R28, R2.reuse, R128 ;  /* 0x00000080021c7220 */ /* 0x040fe20000410000 */
[----:B------:R-:W-:Y:S01]  /*9cb0*/  MUFU.EX2 R113, R97 ;  /* 0x0000006100717308 */ /* 0x000fe20000000800 */
[----:B------:R-:W-:Y:S02]  /*9cc0*/  FMUL.FTZ R29, R2, R129 ;  /* 0x00000081021d7220 */ /* 0x000fe40000410000 */
[C---:B------:R-:W-:Y:S04]  /*9cd0*/  FMUL.FTZ R30, R0.reuse, R130 ;  /* 0x00000082001e7220 */ /* 0x040fe80000410000 */
[C---:B------:R-:W-:Y:S02]  /*9ce0*/  FMUL.FTZ R31, R0.reuse, R131 ;  /* 0x00000083001f7220 */ /* 0x040fe40000410000 */
[C---:B-1----:R-:W-:Y:S01]  /*9cf0*/  FMUL.FTZ R58, R0.reuse, R90 ;  /* 0x0000005a003a7220 */ /* 0x042fe20000410000 */
[----:B------:R1:W3:Y:S01]  /*9d00*/  MUFU.EX2 R97, R59 ;  /* 0x0000003b00617308 */ /* 0x0002e20000000800 */
[----:B------:R-:W-:Y:S02]  /*9d10*/  FMUL.FTZ R62, R0, R94 ;  /* 0x0000005e003e7220 */ /* 0x000fe40000410000 */
[----:B--2---:R-:W-:Y:S01]  /*9d20*/  FMUL.FTZ R60, R2, R92 ;  /* 0x0000005c023c7220 */ /* 0x004fe20000410000 */
[-C--:B------:R-:W-:Y:S03]  /*9d30*/  HMMA.16816.F32 R28, R76, R38.reuse, R28 ;  /* 0x000000264c1c723c */ /* 0x080fe6000000181c */
[----:B------:R-:W-:Y:S02]  /*9d40*/  FMUL.FTZ R63, R0, R95 ;  /* 0x0000005f003f7220 */ /* 0x000fe40000410000 */
[----:B------:R-:W-:Y:S01]  /*9d50*/  LDSM.16.MT88.4 R92, [R192+0x1000] ;  /* 0x00100000c05c783b */ /* 0x000fe20000004200 */
[----:B------:R-:W-:Y:S01]  /*9d60*/  FMUL.FTZ R40, R2, R140 ;  /* 0x0000008c02287220 */ /* 0x000fe20000410000 */
[----:B------:R-:W-:Y:S01]  /*9d70*/  MUFU.EX2 R108, R66 ;  /* 0x00000042006c7308 */ /* 0x000fe20000000800 */
[C---:B------:R-:W-:Y:S04]  /*9d80*/  HMMA.16816.F32 R32, R72.reuse, R38, R32 ;  /* 0x000000264820723c */ /* 0x040fe80000001820 */
[C---:B------:R-:W-:Y:S02]  /*9d90*/  FMUL.FTZ R36, R65.reuse, R136 ;  /* 0x0000008841247220 */ /* 0x040fe40000410000 */
[----:B------:R-:W-:Y:S02]  /*9da0*/  FMUL.FTZ R37, R65, R137 ;  /* 0x0000008941257220 */ /* 0x000fe40000410000 */
[C---:B------:R-:W-:Y:S01]  /*9db0*/  FMUL.FTZ R38, R67.reuse, R138 ;  /* 0x0000008a43267220 */ /* 0x040fe20000410000 */
[----:B------:R2:W-:Y:S03]  /*9dc0*/  MUFU.EX2 R109, R64 ;  /* 0x00000040006d7308 */ /* 0x0005e60000000800 */
[----:B------:R-:W-:Y:S02]  /*9dd0*/  FMUL.FTZ R39, R67, R139 ;  /* 0x0000008b43277220 */ /* 0x000fe40000410000 */
[----:B-1----:R-:W-:Y:S02]  /*9de0*/  FMUL.FTZ R59, R0, R91 ;  /* 0x0000005b003b7220 */ /* 0x002fe40000410000 */
[----:B------:R-:W-:Y:S01]  /*9df0*/  LDSM.16.MT88.4 R88, [R190+0x800] ;  /* 0x00080000be58783b */ /* 0x000fe20000004200 */
[----:B------:R-:W-:Y:S02]  /*9e00*/  FMUL.FTZ R41, R2, R141 ;  /* 0x0000008d02297220 */ /* 0x000fe40000410000 */
[-C--:B------:R-:W-:Y:S01]  /*9e10*/  HMMA.16816.F32 R36, R72, R52.reuse, R36 ;  /* 0x000000344824723c */ /* 0x080fe20000001824 */
[----:B------:R-:W-:Y:S02]  /*9e20*/  MUFU.EX2 R105, R175 ;  /* 0x000000af00697308 */ /* 0x000fe40000000800 */
[C---:B------:R-:W-:Y:S02]  /*9e30*/  FMUL.FTZ R43, R0.reuse, R143 ;  /* 0x0000008f002b7220 */ /* 0x040fe40000410000 */
[C---:B------:R-:W-:Y:S02]  /*9e40*/  FFMA.FTZ R70, R65.reuse, R231, R42 ;  /* 0x000000e741467223 */ /* 0x040fe4000001002a */
[----:B------:R-:W-:Y:S02]  /*9e50*/  FMUL.FTZ R42, R0, R142 ;  /* 0x0000008e002a7220 */ /* 0x000fe40000410000 */
[C---:B------:R-:W-:Y:S02]  /*9e60*/  FMUL.FTZ R44, R2.reuse, R144 ;  /* 0x00000090022c7220 */ /* 0x040fe40000410000 */
[----:B------:R-:W-:Y:S01]  /*9e70*/  MUFU.EX2 R106, R174 ;  /* 0x000000ae006a7308 */ /* 0x000fe20000000800 */
[----:B------:R-:W-:Y:S02]  /*9e80*/  FMUL.FTZ R45, R2, R145 ;  /* 0x00000091022d7220 */ /* 0x000fe40000410000 */
[C---:B------:R-:W-:Y:S04]  /*9e90*/  HMMA.16816.F32 R40, R76.reuse, R52, R40 ;  /* 0x000000344c28723c */ /* 0x040fe80000001828 */
[C---:B------:R-:W-:Y:S02]  /*9ea0*/  FMUL.FTZ R46, R0.reuse, R146 ;  /* 0x00000092002e7220 */ /* 0x040fe40000410000 */
[----:B------:R-:W-:Y:S01]  /*9eb0*/  FMUL.FTZ R47, R0, R147 ;  /* 0x00000093002f7220 */ /* 0x000fe20000410000 */
[----:B------:R1:W-:Y:S01]  /*9ec0*/  MUFU.EX2 R146, R3 ;  /* 0x0000000300927308 */ /* 0x0003e20000000800 */
[C---:B------:R-:W-:Y:S04]  /*9ed0*/  FMUL.FTZ R52, R65.reuse, R84 ;  /* 0x0000005441347220 */ /* 0x040fe80000410000 */
[C---:B------:R-:W-:Y:S01]  /*9ee0*/  FMUL.FTZ R53, R65.reuse, R85 ;  /* 0x0000005541357220 */ /* 0x040fe20000410000 */
[-C--:B------:R-:W-:Y:S03]  /*9ef0*/  HMMA.16816.F32 R44, R76, R54.reuse, R44 ;  /* 0x000000364c2c723c */ /* 0x080fe6000000182c */
[C---:B--2---:R-:W-:Y:S01]  /*9f00*/  FMUL.FTZ R64, R65.reuse, R152 ;  /* 0x0000009841407220 */ /* 0x044fe20000410000 */
[----:B------:R-:W-:Y:S01]  /*9f10*/  MUFU.EX2 R174, R183 ;  /* 0x000000b700ae7308 */ /* 0x000fe20000000800 */
[----:B------:R-:W-:Y:S01]  /*9f20*/  FMUL.FTZ R65, R65, R153 ;  /* 0x0000009941417220 */ /* 0x000fe20000410000 */
[----:B------:R-:W-:Y:S01]  /*9f30*/  F2FP.PACK_AB R152, R178, R179 ;  /* 0x000000b3b298723e */ /* 0x000fe200000000ff */
[----:B------:R-:W-:Y:S01]  /*9f40*/  FMUL.FTZ R66, R67, R154 ;  /* 0x0000009a43427220 */ /* 0x000fe20000410000 */
[C---:B------:R-:W-:Y:S04]  /*9f50*/  HMMA.16816.F32 R48, R72.reuse, R54, R48 ;  /* 0x000000364830723c */ /* 0x040fe80000001830 */
[----:B------:R-:W-:Y:S01]  /*9f60*/  FFMA.FTZ R2, R2, R243, R224 ;  /* 0x000000f302027223 */ /* 0x000fe200000100e0 */
[----:B------:R-:W-:Y:S01]  /*9f70*/  F2FP.PACK_AB R154, R161, R163 ;  /* 0x000000a3a19a723e */ /* 0x000fe200000000ff */
[----:B------:R-:W-:Y:S01]  /*9f80*/  MUFU.EX2 R147, R96 ;  /* 0x0000006000937308 */ /* 0x000fe20000000800 */
[C---:B------:R-:W-:Y:S02]  /*9f90*/  FMUL.FTZ R54, R67.reuse, R86 ;  /* 0x0000005643367220 */ /* 0x040fe40000410000 */
[C---:B------:R-:W-:Y:S02]  /*9fa0*/  FMUL.FTZ R55, R67.reuse, R87 ;  /* 0x0000005743377220 */ /* 0x040fe40000410000 */
[----:B------:R-:W-:Y:S01]  /*9fb0*/  LDSM.16.MT88.4 R84, [R193+0x800] ;  /* 0x00080000c154783b */ /* 0x000fe20000004200 */
[----:B------:R-:W-:Y:S02]  /*9fc0*/  FFMA.FTZ R0, R0, R242, R216 ;  /* 0x000000f200007223 */ /* 0x000fe400000100d8 */
[C---:B-1----:R-:W-:Y:S02]  /*9fd0*/  FFMA.FTZ R3, R67.reuse, R241, R226 ;  /* 0x000000f143037223 */ /* 0x042fe400000100e2 */
[-C--:B------:R-:W-:Y:S01]  /*9fe0*/  HMMA.16816.F32 R52, R72, R80.reuse, R52 ;  /* 0x000000504834723c */ /* 0x080fe20000001834 */
[----:B------:R-:W1:Y:S02]  /*9ff0*/  MUFU.EX2 R96, R69 ;  /* 0x0000004500607308 */ /* 0x000e640000000800 */
[----:B------:R-:W-:Y:S02]  /*a000*/  FMUL.FTZ R67, R67, R155 ;  /* 0x0000009b43437220 */ /* 0x000fe40000410000 */
[----:B------:R-:W-:Y:S02]  /*a010*/  FADD.FTZ R3, R227, R3 ;  /* 0x00000003e3037221 */ /* 0x000fe40000010000 */
[----:B------:R-:W-:Y:S01]  /*a020*/  FADD.FTZ R2, R225, R2 ;  /* 0x00000002e1027221 */ /* 0x000fe20000010000 */
[C---:B------:R-:W-:Y:S03]  /*a030*/  HMMA.16816.F32 R56, R76.reuse, R80, R56 ;  /* 0x000000504c38723c */ /* 0x040fe60000001838 */
[----:B------:R-:W-:Y:S01]  /*a040*/  MUFU.EX2 R224, R180 ;  /* 0x000000b400e07308 */ /* 0x000fe20000000800 */
[----:B------:R-:W-:Y:S02]  /*a050*/  FADD.FTZ R70, R228, R70 ;  /* 0x00000046e4467221 */ /* 0x000fe40000010000 */
[----:B------:R-:W-:Y:S01]  /*a060*/  FADD.FTZ R3, R233, R3 ;  /* 0x00000003e9037221 */ /* 0x000fe20000010000 */
[----:B---3--:R-:W-:Y:S01]  /*a070*/  F2FP.PACK_AB R80, R102, R97 ;  /* 0x000000616650723e */ /* 0x008fe200000000ff */
[-C--:B------:R-:W-:Y:S01]  /*a080*/  HMMA.16816.F32 R60, R76, R82.reuse, R60 ;  /* 0x000000524c3c723c */ /* 0x080fe2000000183c */
[----:B------:R-:W2:Y:S03]  /*a090*/  LDSM.16.MT88.4 R76, [R189+0x800] ;  /* 0x00080000bd4c783b */ /* 0x000ea60000004200 */
[----:B------:R-:W-:Y:S01]  /*a0a0*/  FADD.FTZ R2, R232, R2 ;  /* 0x00000002e8027221 */ /* 0x000fe20000010000 */
[----:B------:R-:W-:Y:S03]  /*a0b0*/  MUFU.EX2 R183, R182 ;  /* 0x000000b600b77308 */ /* 0x000fe60000000800 */
[----:B------:R-:W-:Y:S04]  /*a0c0*/  HMMA.16816.F32 R64, R72, R82, R64 ;  /* 0x000000524840723c */ /* 0x000fe80000001840 */
[----:B-1----:R-:W-:Y:S01]  /*a0d0*/  F2FP.PACK_AB R81, R108, R96 ;  /* 0x000000606c51723e */ /* 0x002fe200000000ff */
[----:B------:R-:W-:Y:S02]  /*a0e0*/  FADD.FTZ R69, R230, R0 ;  /* 0x00000000e6457221 */ /* 0x000fe40000010000 */
[----:B------:R-:W-:Y:S01]  /*a0f0*/  F2FP.PACK_AB R72, R106, R105 ;  /* 0x000000696a48723e */ /* 0x000fe200000000ff */
[----:B------:R-:W-:Y:S01]  /*a100*/  MUFU.EX2 R182, R169 ;  /* 0x000000a900b67308 */ /* 0x000fe20000000800 */
[----:B------:R-:W-:Y:S03]  /*a110*/  F2FP.PACK_AB R73, R107, R104 ;  /* 0x000000686b49723e */ /* 0x000fe600000000ff */
        /* <DEDUP_REMOVED lines=8> */
[----:B------:R-:W-:Y:S02]  /*a1a0*/  FADD.FTZ R3, R234, R2 ;  /* 0x00000002ea037221 */ /* 0x000fe40000010000 */
[----:B------:R-:W-:Y:S02]  /*a1b0*/  FADD.FTZ R2, R238, R70 ;  /* 0x00000046ee027221 */ /* 0x000fe40000010000 */
[----:B------:R-:W-:Y:S02]  /*a1c0*/  FADD.FTZ R3, R97, R3 ;  /* 0x0000000361037221 */ /* 0x000fe40000010000 */
[----:B------:R-:W-:Y:S02]  /*a1d0*/  FADD.FTZ R2, R96, R2 ;  /* 0x0000000260027221 */ /* 0x000fe40000010000 */
[----:B------:R-:W-:Y:S01]  /*a1e0*/  FADD.FTZ R3, R102, R3 ;  /* 0x0000000366037221 */ /* 0x000fe20000010000 */
[----:B------:R-:W1:Y:S01]  /*a1f0*/  MUFU.EX2 R231, R156 ;  /* 0x0000009c00e77308 */ /* 0x000e620000000800 */
[----:B------:R-:W-:Y:S02]  /*a200*/  FADD.FTZ R0, R236, R0 ;  /* 0x00000000ec007221 */ /* 0x000fe40000010000 */
[----:B------:R-:W-:Y:S01]  /*a210*/  FADD.FTZ R69, R104, R69 ;  /* 0x0000004568457221 */ /* 0x000fe20000010000 */
[-C--:B--2---:R-:W-:Y:S03]  /*a220*/  HMMA.16816.F32 R4, R72, R76.reuse, R4 ;  /* 0x0000004c4804723c */ /* 0x084fe60000001804 */
[----:B------:R-:W-:Y:S02]  /*a230*/  FADD.FTZ R0, R105, R0 ;  /* 0x0000000069007221 */ /* 0x000fe40000010000 */
[----:B------:R-:W-:Y:S01]  /*a240*/  FADD.FTZ R69, R107, R69 ;  /* 0x000000456b457221 */ /* 0x000fe20000010000 */
[----:B------:R2:W3:Y:S01]  /*a250*/  MUFU.EX2 R145, R71 ;  /* 0x0000004700917308 */ /* 0x0004e20000000800 */
[----:B------:R-:W-:Y:S01]  /*a260*/  FADD.FTZ R0, R106, R0 ;  /* 0x000000006a007221 */ /* 0x000fe20000010000 */
[C---:B------:R-:W-:Y:S04]  /*a270*/  HMMA.16816.F32 R8, R80.reuse, R76, R8 ;  /* 0x0000004c5008723c */ /* 0x040fe80000001808 */
[----:B------:R-:W-:Y:S02]  /*a280*/  FADD.FTZ R2, R108, R2 ;  /* 0x000000026c027221 */ /* 0x000fe40000010000 */
[----:B------:R-:W-:Y:S02]  /*a290*/  FADD.FTZ R69, R111, R69 ;  /* 0x000000456f457221 */ /* 0x000fe40000010000 */
[-C--:B------:R-:W-:Y:S01]  /*a2a0*/  HMMA.16816.F32 R12, R80, R78.reuse, R12 ;  /* 0x0000004e500c723c */ /* 0x080fe2000000180c */
[----:B------:R-:W-:Y:S03]  /*a2b0*/  MUFU.EX2 R175, R160 ;  /* 0x000000a000af7308 */ /* 0x000fe60000000800 */
[----:B------:R-:W-:Y:S02]  /*a2c0*/  FADD.FTZ R3, R110, R3 ;  /* 0x000000036e037221 */ /* 0x000fe40000010000 */
[----:B------:R-:W-:Y:S02]  /*a2d0*/  FADD.FTZ R0, R112, R0 ;  /* 0x0000000070007221 */ /* 0x000fe40000010000 */
[C---:B------:R-:W-:Y:S01]  /*a2e0*/  HMMA.16816.F32 R16, R72.reuse, R78, R16 ;  /* 0x0000004e4810723c */ /* 0x040fe20000001810 */
[----:B------:R-:W4:Y:S02]  /*a2f0*/  LDSM.16.MT88.4 R76, [R192+0x800] ;  /* 0x00080000c04c783b */ /* 0x000f240000004200 */
[----:B------:R-:W5:Y:S01]  /*a300*/  MUFU.EX2 R144, R103 ;  /* 0x0000006700907308 */ /* 0x000f620000000800 */
[----:B------:R-:W-:Y:S02]  /*a310*/  FADD.FTZ R70, R113, R0 ;  /* 0x0000000071467221 */ /* 0x000fe40000010000 */
[----:B--2---:R-:W-:Y:S02]  /*a320*/  FADD.FTZ R71, R109, R2 ;  /* 0x000000026d477221 */ /* 0x004fe40000010000 */
        /* <DEDUP_REMOVED lines=10> */
[----:B-1----:R-:W-:Y:S02]  /*a3d0*/  FADD.FTZ R2, R231, R2 ;  /* 0x00000002e7027221 */ /* 0x002fe40000010000 */
[C---:B------:R-:W-:Y:S01]  /*a3e0*/  HMMA.16816.F32 R32, R72.reuse, R86, R32 ;  /* 0x000000564820723c */ /* 0x040fe20000001820 */
[----:B------:R-:W1:Y:S01]  /*a3f0*/  LDSM.16.MT88.4 R84, [R189+0x1000] ;  /* 0x00100000bd54783b */ /* 0x000e620000004200 */
[----:B------:R-:W-:Y:S02]  /*a400*/  MUFU.EX2 R169, R164 ;  /* 0x000000a400a97308 */ /* 0x000fe40000000800 */
[----:B------:R-:W-:Y:S04]  /*a410*/  FADD.FTZ R3, R246, R3 ;  /* 0x00000003f6037221 */ /* 0x000fe80000010000 */
[-C--:B------:R-:W-:Y:S04]  /*a420*/  HMMA.16816.F32 R36, R72, R88.reuse, R36 ;  /* 0x000000584824723c */ /* 0x080fe80000001824 */
[----:B------:R2:W-:Y:S04]  /*a430*/  MUFU.EX2 R156, R205 ;  /* 0x000000cd009c7308 */ /* 0x0005e80000000800 */
[C---:B------:R-:W-:Y:S06]  /*a440*/  HMMA.16816.F32 R40, R80.reuse, R88, R40 ;  /* 0x000000585028723c */ /* 0x040fec0000001828 */
[----:B------:R-:W-:Y:S02]  /*a450*/  MUFU.EX2 R103, R206 ;  /* 0x000000ce00677308 */ /* 0x000fe40000000800 */
[-C--:B------:R-:W-:Y:S08]  /*a460*/  HMMA.16816.F32 R44, R80, R90.reuse, R44 ;  /* 0x0000005a502c723c */ /* 0x080ff0000000182c */
[C---:B------:R-:W-:Y:S01]  /*a470*/  HMMA.16816.F32 R48, R72.reuse, R90, R48 ;  /* 0x0000005a4830723c */ /* 0x040fe20000001830 */
[----:B------:R-:W1:Y:S01]  /*a480*/  LDSM.16.MT88.4 R88, [R193+0x1000] ;  /* 0x00100000c158783b */ /* 0x000e620000004200 */
[----:B------:R-:W-:Y:S02]  /*a490*/  MUFU.EX2 R166, R176 ;  /* 0x000000b000a67308 */ /* 0x000fe40000000800 */
[----:B--2---:R-:W-:Y:S04]  /*a4a0*/  IADD3 R205, R212, -0x1, RZ ;  /* 0xffffffffd4cd7810 */ /* 0x004fe80007ffe0ff */
[-C--:B----4-:R-:W-:Y:S04]  /*a4b0*/  HMMA.16816.F32 R52, R72, R76.reuse, R52 ;  /* 0x0000004c4834723c */ /* 0x090fe80000001834 */
[----:B------:R-:W2:Y:S01]  /*a4c0*/  MUFU.EX2 R164, R177 ;  /* 0x000000b100a47308 */ /* 0x000ea20000000800 */
[----:B------:R-:W-:Y:S03]  /*a4d0*/  MOV R212, R205 ;  /* 0x000000cd00d47202 */ /* 0x000fe60000000f00 */
[C---:B------:R-:W-:Y:S06]  /*a4e0*/  HMMA.16816.F32 R56, R80.reuse, R76, R56 ;  /* 0x0000004c5038723c */ /* 0x040fec0000001838 */
[----:B------:R-:W4:Y:S01]  /*a4f0*/  MUFU.EX2 R160, R207 ;  /* 0x000000cf00a07308 */ /* 0x000f220000000800 */
[----:B---3--:R-:W-:Y:S01]  /*a500*/  F2FP.PACK_AB R76, R184, R145 ;  /* 0x00000091b84c723e */ /* 0x008fe200000000ff */
[-C--:B------:R-:W-:Y:S01]  /*a510*/  HMMA.16816.F32 R60, R80, R78.reuse, R60 ;  /* 0x0000004e503c723c */ /* 0x080fe2000000183c */
[----:B------:R-:W3:Y:S03]  /*a520*/  LDSM.16.MT88.4 R80, [R190+0x1000] ;  /* 0x00100000be50783b */ /* 0x000ee60000004200 */
[----:B-----5:R-:W-:Y:S04]  /*a530*/  F2FP.PACK_AB R77, R165, R144 ;  /* 0x00000090a54d723e */ /* 0x020fe800000000ff */
[----:B------:R-:W-:Y:S01]  /*a540*/  HMMA.16816.F32 R64, R72, R78, R64 ;  /* 0x0000004e4840723c */ /* 0x000fe20000001840 */
[----:B------:R-:W5:Y:S03]  /*a550*/  MUFU.EX2 R102, R214 ;  /* 0x000000d600667308 */ /* 0x000f660000000800 */
[----:B--2---:R-:W-:Y:S03]  /*a560*/  F2FP.PACK_AB R153, R164, R166 ;  /* 0x000000a6a499723e */ /* 0x004fe600000000ff */
[----:B------:R-:W-:Y:S02]  /*a570*/  F2FP.PACK_AB R72, R246, R247 ;  /* 0x000000f7f648723e */ /* 0x000fe400000000ff */
[----:B------:R-:W-:Y:S02]  /*a580*/  F2FP.PACK_AB R73, R231, R147 ;  /* 0x00000093e749723e */ /* 0x000fe400000000ff */
[----:B------:R-:W-:Y:S01]  /*a590*/  MUFU.EX2 R97, R218 ;  /* 0x000000da00617308 */ /* 0x000fe20000000800 */
[----:B------:R-:W-:Y:S02]  /*a5a0*/  F2FP.PACK_AB R74, R245, R240 ;  /* 0x000000f0f54a723e */ /* 0x000fe400000000ff */
[----:B------:R-:W-:Y:S02]  /*a5b0*/  F2FP.PACK_AB R75, R244, R239 ;  /* 0x000000eff44b723e */ /* 0x000fe400000000ff */
[----:B------:R-:W-:Y:S02]  /*a5c0*/  F2FP.PACK_AB R78, R172, R175 ;  /* 0x000000afac4e723e */ /* 0x000fe400000000ff */
[----:B------:R-:W-:Y:S02]  /*a5d0*/  F2FP.PACK_AB R79, R162, R167 ;  /* 0x000000a7a24f723e */ /* 0x000fe400000000ff */
[----:B----4-:R-:W-:Y:S01]  /*a5e0*/  F2FP.PACK_AB R155, R157, R160 ;  /* 0x000000a09d9b723e */ /* 0x010fe200000000ff */
[-C--:B-1----:R-:W-:Y:S01]  /*a5f0*/  HMMA.16816.F32 R4, R72, R84.reuse, R4 ;  /* 0x000000544804723c */ /* 0x082fe20000001804 */
[----:B------:R-:W-:Y:S07]  /*a600*/  MUFU.EX2 R96, R220 ;  /* 0x000000dc00607308 */ /* 0x000fee0000000800 */
        /* <DEDUP_REMOVED lines=8> */
[----:B------:R-:W-:Y:S07]  /*a690*/  LDSM.16.MT88.4 R88, [R190+0x1800] ;  /* 0x00180000be58783b */ /* 0x000fee0000004200 */
[-C--:B---3--:R-:W-:Y:S08]  /*a6a0*/  HMMA.16816.F32 R36, R72, R80.reuse, R36 ;  /* 0x000000504824723c */ /* 0x088ff00000001824 */
[C---:B------:R-:W-:Y:S08]  /*a6b0*/  HMMA.16816.F32 R40, R76.reuse, R80, R40 ;  /* 0x000000504c28723c */ /* 0x040ff00000001828 */
[-C--:B------:R-:W-:Y:S08]  /*a6c0*/  HMMA.16816.F32 R44, R76, R82.reuse, R44 ;  /* 0x000000524c2c723c */ /* 0x080ff0000000182c */
[C---:B------:R-:W-:Y:S01]  /*a6d0*/  HMMA.16816.F32 R48, R72.reuse, R82, R48 ;  /* 0x000000524830723c */ /* 0x040fe20000001830 */
[----:B------:R-:W2:Y:S07]  /*a6e0*/  LDSM.16.MT88.4 R80, [R193+0x1800] ;  /* 0x00180000c150783b */ /* 0x000eae0000004200 */
[-C--:B------:R-:W-:Y:S08]  /*a6f0*/  HMMA.16816.F32 R52, R72, R92.reuse, R52 ;  /* 0x0000005c4834723c */ /* 0x080ff00000001834 */
        /* <DEDUP_REMOVED lines=16> */
[-C--:B--2---:R-:W-:Y:S08]  /*a800*/  HMMA.16816.F32 R20, R72, R80.reuse, R20 ;  /* 0x000000504814723c */ /* 0x084ff00000001814 */
[C---:B------:R-:W-:Y:S01]  /*a810*/  HMMA.16816.F32 R24, R76.reuse, R80, R24 ;  /* 0x000000504c18723c */ /* 0x040fe20000001818 */
[----:B------:R-:W-:Y:S07]  /*a820*/  MUFU.EX2 R81, R222 ;  /* 0x000000de00517308 */ /* 0x000fee0000000800 */
[-C--:B------:R-:W-:Y:S03]  /*a830*/  HMMA.16816.F32 R28, R76, R82.reuse, R28 ;  /* 0x000000524c1c723c */ /* 0x080fe6000000181c */
[----:B------:R-:W-:Y:S05]  /*a840*/  MUFU.EX2 R80, R223 ;  /* 0x000000df00507308 */ /* 0x000fea0000000800 */
[C---:B------:R-:W-:Y:S05]  /*a850*/  HMMA.16816.F32 R32, R72.reuse, R82, R32 ;  /* 0x000000524820723c */ /* 0x040fea0000001820 */
[----:B------:R-:W-:Y:S03]  /*a860*/  MUFU.EX2 R82, R219 ;  /* 0x000000db00527308 */ /* 0x000fe60000000800 */
[-C--:B------:R-:W-:Y:S07]  /*a870*/  HMMA.16816.F32 R36, R72, R88.reuse, R36 ;  /* 0x000000584824723c */ /* 0x080fee0000001824 */
[----:B------:R-:W1:Y:S01]  /*a880*/  MUFU.EX2 R83, R221 ;  /* 0x000000dd00537308 */ /* 0x000e620000000800 */
[C---:B------:R-:W-:Y:S08]  /*a890*/  HMMA.16816.F32 R40, R76.reuse, R88, R40 ;  /* 0x000000584c28723c */ /* 0x040ff00000001828 */
[-C--:B------:R-:W-:Y:S08]  /*a8a0*/  HMMA.16816.F32 R44, R76, R90.reuse, R44 ;  /* 0x0000005a4c2c723c */ /* 0x080ff0000000182c */
[C---:B------:R-:W-:Y:S08]  /*a8b0*/  HMMA.16816.F32 R48, R72.reuse, R90, R48 ;  /* 0x0000005a4830723c */ /* 0x040ff00000001830 */
[-C--:B---3--:R-:W-:Y:S08]  /*a8c0*/  HMMA.16816.F32 R52, R72, R92.reuse, R52 ;  /* 0x0000005c4834723c */ /* 0x088ff00000001834 */
[C---:B------:R-:W-:Y:S07]  /*a8d0*/  HMMA.16816.F32 R56, R76.reuse, R92, R56 ;  /* 0x0000005c4c38723c */ /* 0x040fee0000001838 */
[----:B-----5:R-:W-:Y:S01]  /*a8e0*/  F2FP.PACK_AB R92, R101, R102 ;  /* 0x00000066655c723e */ /* 0x020fe200000000ff */
[-C--:B------:R-:W-:Y:S04]  /*a8f0*/  HMMA.16816.F32 R60, R76, R94.reuse, R60 ;  /* 0x0000005e4c3c723c */ /* 0x080fe8000000183c */
[----:B-1----:R-:W-:Y:S04]  /*a900*/  F2FP.PACK_AB R93, R83, R82 ;  /* 0x00000052535d723e */ /* 0x002fe800000000ff */
[----:B------:R-:W-:Y:S01]  /*a910*/  HMMA.16816.F32 R64, R72, R94, R64 ;  /* 0x0000005e4840723c */ /* 0x000fe20000001840 */
[----:B------:R-:W1:Y:S06]  /*a920*/  LDSM.16.MT88.4 R72, [R192+0x2000] ;  /* 0x00200000c048783b */ /* 0x000e6c0000004200 */
[----:B------:R-:W-:Y:S01]  /*a930*/  F2FP.PACK_AB R94, R96, R97 ;  /* 0x00000061605e723e */ /* 0x000fe200000000ff */
[-C--:B------:R-:W-:Y:S05]  /*a940*/  HMMA.16816.F32 R104, R152, R116.reuse, R4 ;  /* 0x000000749868723c */ /* 0x080fea0000001804 */
[----:B------:R-:W-:Y:S02]  /*a950*/  F2FP.PACK_AB R95, R80, R81 ;  /* 0x00000051505f723e */ /* 0x000fe400000000ff */
[----:B------:R-:W-:Y:S02]  /*a960*/  FADD.FTZ R5, R145, R69 ;  /* 0x0000004591057221 */ /* 0x000fe40000010000 */
[----:B------:R-:W-:Y:S03]  /*a970*/  FADD.FTZ R4, R144, R0 ;  /* 0x0000000090047221 */ /* 0x000fe60000010000 */
        /* <DEDUP_REMOVED lines=37> */
[----:B------:R-:W-:Y:S01]  /*abd0*/  FADD.FTZ R5, R103, R0 ;  /* 0x0000000067057221 */ /* 0x000fe20000010000 */
[----:B------:R-:W-:Y:S01]  /*abe0*/  MOV R103, R68 ;  /* 0x0000004400677202 */ /* 0x000fe20000000f00 */
[----:B------:R-:W-:Y:S01]  /*abf0*/  FADD.FTZ R3, R179, R7 ;  /* 0x00000007b3037221 */ /* 0x000fe20000010000 */
[C---:B------:R-:W-:Y:S04]  /*ac00*/  HMMA.16816.F32 R88, R92.reuse, R72, R56 ;  /* 0x000000485c58723c */ /* 0x040fe80000001838 */
[----:B------:R-:W-:Y:S02]  /*ac10*/  FADD.FTZ R2, R166, R6 ;  /* 0x00000006a6027221 */ /* 0x000fe40000010000 */
[----:B------:R-:W-:Y:S01]  /*ac20*/  FADD.FTZ R0, R102, R4 ;  /* 0x0000000466007221 */ /* 0x000fe20000010000 */
[----:B------:R-:W-:Y:S01]  /*ac30*/  MOV R102, R98 ;  /* 0x0000006200667202 */ /* 0x000fe20000000f00 */
[----:B------:R-:W-:Y:S01]  /*ac40*/  FADD.FTZ R5, R82, R5 ;  /* 0x0000000552057221 */ /* 0x000fe20000010000 */
[-C--:B------:R-:W-:Y:S03]  /*ac50*/  HMMA.16816.F32 R92, R92, R74.reuse, R60 ;  /* 0x0000004a5c5c723c */ /* 0x080fe6000000183c */
[----:B------:R-:W-:Y:S02]  /*ac60*/  FADD.FTZ R4, R178, R3 ;  /* 0x00000003b2047221 */ /* 0x000fe40000010000 */
[----:B------:R-:W-:Y:S02]  /*ac70*/  FADD.FTZ R3, R164, R2 ;  /* 0x00000002a4037221 */ /* 0x000fe40000010000 */
[----:B------:R-:W-:Y:S01]  /*ac80*/  FADD.FTZ R2, R101, R0 ;  /* 0x0000000065027221 */ /* 0x000fe20000010000 */
[----:B------:R-:W-:Y:S04]  /*ac90*/  HMMA.16816.F32 R152, R152, R74, R64 ;  /* 0x0000004a9898723c */ /* 0x000fe80000001840 */
[----:B------:R-:W-:Y:S01]  /*aca0*/  FADD.FTZ R0, R83, R5 ;  /* 0x0000000553007221 */ /* 0x000fe20000010000 */
[----:B------:R-:W-:Y:S01]  /*acb0*/  MOV R101, R99 ;  /* 0x0000006300657202 */ /* 0x000fe20000000f00 */
        /* <DEDUP_REMOVED lines=9> */
[----:B------:R-:W-:-:S05]  /*ad50*/  @P0 BRA `(.L_x_3380) ;  /* 0xffffc15000000947 */ /* 0x000fca000383ffff */
.L_x_3369:
[----:B------:R-:W-:-:S13]  /*ad60*/  ISETP.GE.AND P0, PT, R205, R249, PT ;  /* 0x000000f9cd00720c */ /* 0x000fda0003f06270 */
[----:B------:R-:W-:Y:S05]  /*ad70*/  @!P0 BRA `(.L_x_3381) ;  /* 0x0000328000008947 */ /* 0x000fea0003800000 */
[----:B------:R-:W-:Y:S01]  /*ad80*/  IMAD.MOV.U32 R101, RZ, RZ, R99 ;  /* 0x000000ffff657224 */ /* 0x000fe200078e0063 */
[----:B------:R-:W-:Y:S01]  /*ad90*/  MOV R103, R68 ;  /* 0x0000004400677202 */ /* 0x000fe20000000f00 */
[----:B------:R-:W-:Y:S01]  /*ada0*/  IMAD.MOV.U32 R97, RZ, RZ, R100 ;  /* 0x000000ffff617224 */ /* 0x000fe200078e0064 */
[----:B------:R-:W-:Y:S02]  /*adb0*/  MOV R102, R98 ;  /* 0x0000006200667202 */ /* 0x000fe40000000f00 */
.L_x_3388:
[----:B------:R-:W2:Y:S01]  /*adc0*/  LDL.64 R6, [R1+0x10] ;  /* 0x0000100001067983 */ /* 0x000ea20000100a00 */
[----:B------:R-:W-:Y:S04]  /*add0*/  DEPBAR.LE SB0, 0x0 ;  /* 0x000080000000791a */ /* 0x000fe80000000000 */
[----:B------:R-:W3:Y:S01]  /*ade0*/  LDL R5, [R1+0x1c] ;  /* 0x00001c0001057983 */ /* 0x000ee20000100800 */
[----:B------:R-:W-:Y:S01]  /*adf0*/  WARPSYNC 0xffffffff ;  /* 0xffffffff00007948 */ /* 0x000fe20003800000 */
[----:B------:R-:W-:Y:S01]  /*ae00*/  SHF.R.S32.HI R0, RZ, 0x1f, R211 ;  /* 0x0000001fff007819 */ /* 0x000fe200000114d3 */
[C---:B------:R-:W-:Y:S01]  /*ae10*/  IMAD.WIDE.U32 R2, R211.reuse, c[0x0][0x208], RZ ;  /* 0x00008200d3027a25 */ /* 0x040fe200078e00ff */
        /* <DEDUP_REMOVED lines=31> */
.L_x_3485:
        /* <DEDUP_REMOVED lines=8> */
[----:B------:R-:W5:Y:S07]  /*b090*/  SHFL.IDX PT, R52, R0, 0x2, 0x181f ;  /* 0x00581f0000347f89 */ /* 0x000f6e00000e0000 */
[C---:B------:R-:W-:Y:S01]  /*b0a0*/  HMMA.16816.F32 R16, R80.reuse, R18, RZ ;  /* 0x000000125010723c */ /* 0x040fe200000018ff */
[----:B------:R-:W-:Y:S07]  /*b0b0*/  SHFL.IDX PT, R53, R0, 0x3, 0x181f ;  /* 0x00781f0000357f89 */ /* 0x000fee00000e0000 */
[-C--:B------:R-:W-:Y:S01]  /*b0c0*/  HMMA.16816.F32 R20, R80, R32.reuse, RZ ;  /* 0x000000205014723c */ /* 0x080fe200000018ff */
[----:B------:R1:W-:Y:S07]  /*b0d0*/  SHFL.IDX PT, R54, R0, 0x4, 0x181f ;  /* 0x00981f0000367f89 */ /* 0x0003ee00000e0000 */
[C---:B------:R-:W-:Y:S01]  /*b0e0*/  HMMA.16816.F32 R24, R76.reuse, R32, RZ ;  /* 0x000000204c18723c */ /* 0x040fe200000018ff */
[----:B------:R-:W2:Y:S07]  /*b0f0*/  SHFL.IDX PT, R55, R56, 0x1, 0x181f ;  /* 0x00381f0038377f89 */ /* 0x000eae00000e0000 */
[-C--:B------:R-:W-:Y:S01]  /*b100*/  HMMA.16816.F32 R28, R76, R34.reuse, RZ ;  /* 0x000000224c1c723c */ /* 0x080fe200000018ff */
[----:B------:R-:W2:Y:S07]  /*b110*/  SHFL.IDX PT, R61, R56, 0x2, 0x181f ;  /* 0x00581f00383d7f89 */ /* 0x000eae00000e0000 */
[C---:B------:R-:W-:Y:S01]  /*b120*/  HMMA.16816.F32 R32, R80.reuse, R34, RZ ;  /* 0x000000225020723c */ /* 0x040fe200000018ff */
[----:B------:R-:W2:Y:S03]  /*b130*/  SHFL.IDX PT, R69, R56, 0x3, 0x181f ;  /* 0x00781f0038457f89 */ /* 0x000ea600000e0000 */
[----:B-1----:R-:W-:Y:S04]  /*b140*/  IADD3 R0, -R100, 0x10, RZ ;  /* 0x0000001064007810 */ /* 0x002fe80007ffe1ff */
[-C--:B------:R-:W-:Y:S01]  /*b150*/  HMMA.16816.F32 R36, R80, R48.reuse, RZ ;  /* 0x000000305024723c */ /* 0x080fe200000018ff */
[----:B------:R-:W-:Y:S07]  /*b160*/  LOP3.LUT R0, R0, 0xf, RZ, 0xc0, !PT ;  /* 0x0000000f00007812 */ /* 0x000fee00078ec0ff */
[C---:B------:R-:W-:Y:S08]  /*b170*/  HMMA.16816.F32 R40, R76.reuse, R48, RZ ;  /* 0x000000304c28723c */ /* 0x040ff000000018ff */
[-C--:B------:R-:W-:Y:S01]  /*b180*/  HMMA.16816.F32 R44, R76, R50.reuse, RZ ;  /* 0x000000324c2c723c */ /* 0x080fe200000018ff */
[-C--:B---3--:R-:W-:Y:S03]  /*b190*/  IADD3 R2, P2, R2, R58.reuse, RZ ;  /* 0x0000003a02027210 */ /* 0x088fe60007f5e0ff */
[-C--:B----4-:R-:W-:Y:S02]  /*b1a0*/  IADD3 R62, P1, R3, R58.reuse, RZ ;  /* 0x0000003a033e7210 */ /* 0x090fe40007f3e0ff */
[--C-:B--2---:R-:W-:Y:S01]  /*b1b0*/  IMAD.X R3, R57, 0x1, R68.reuse, P2 ;  /* 0x0000000139037824 */ /* 0x104fe200010e0644 */
[----:B-----5:R-:W-:Y:S01]  /*b1c0*/  IADD3 R60, P6, R52, R58, RZ ;  /* 0x0000003a343c7210 */ /* 0x020fe20007fde0ff */
[C---:B------:R-:W-:Y:S03]  /*b1d0*/  HMMA.16816.F32 R48, R80.reuse, R50, RZ ;  /* 0x000000325030723c */ /* 0x040fe600000018ff */
[----:B------:R1:W-:Y:S01]  /*b1e0*/  LDGSTS.E.BYPASS.LTC128B.128 [R209+0x100], [R2.64], !P0 ;  /* 0x0010000002d17fae */ /* 0x0003e2000c101d46 */
[----:B------:R-:W-:Y:S01]  /*b1f0*/  IMAD.X R63, R55, 0x1, R68, P1 ;  /* 0x00000001373f7824 */ /* 0x000fe200008e0644 */
[----:B------:R-:W-:Y:S01]  /*b200*/  IADD3 R72, P2, P1, R0, R54, R58 ;  /* 0x0000003600487210 */ /* 0x000fe2000795e03a */
[--C-:B------:R-:W-:Y:S01]  /*b210*/  IMAD.X R61, R61, 0x1, R68.reuse, P6 ;  /* 0x000000013d3d7824 */ /* 0x100fe200030e0644 */
[----:B------:R-:W-:Y:S02]  /*b220*/  IADD3 R70, P5, R53, R58, RZ ;  /* 0x0000003a35467210 */ /* 0x000fe40007fbe0ff */
[-C--:B------:R-:W-:Y:S02]  /*b230*/  HMMA.16816.F32 R52, R80, R64.reuse, RZ ;  /* 0x000000405034723c */ /* 0x080fe400000018ff */
[----:B------:R2:W-:Y:S01]  /*b240*/  LDGSTS.E.BYPASS.LTC128B.128 [R209+0x900], [R62.64], !P0 ;  /* 0x009000003ed17fae */ /* 0x0005e2000c101d46 */
[--C-:B------:R-:W-:Y:S01]  /*b250*/  IMAD.X R71, R69, 0x1, R68.reuse, P5 ;  /* 0x0000000145477824 */ /* 0x100fe200028e0644 */
[----:B------:R-:W-:Y:S06]  /*b260*/  ISETP.NE.U32.AND P5, PT, R100, RZ, PT ;  /* 0x000000ff6400720c */ /* 0x000fec0003fa5070 */
        /* <DEDUP_REMOVED lines=94> */
[----:B------:R-:W-:Y:S02]  /*b850*/  IMAD.MOV.U32 R210, RZ, RZ, RZ ;  /* 0x000000ffffd27224 */ /* 0x000fe400078e00ff */
        /* <DEDUP_REMOVED lines=22> */
[----:B----4-:R-:W-:Y:S02]  /*b9c0*/  IADD3 R2, P1, R206, R2, RZ ;  /* 0x00000002ce027210 */ /* 0x010fe40007f3e0ff */
[----:B------:R-:W-:Y:S01]  /*b9d0*/  SHF.R.S32.HI R206, RZ, 0x1f, R204 ;  /* 0x0000001fffce7819 */ /* 0x000fe200000114cc */
[----:B------:R-:W-:Y:S01]  /*b9e0*/  IMAD R96, R210, c[0x0][0x1f4], R0 ;  /* 0x00007d00d2607a24 */ /* 0x000fe200078e0200 */
[----:B------:R-:W-:Y:S02]  /*b9f0*/  LEA R0, P0, R2, c[0x0][0x1c8], 0x1 ;  /* 0x0000720002007a11 */ /* 0x000fe400078008ff */
[----:B------:R-:W-:Y:S02]  /*ba00*/  SHF.L.U64.HI R98, R204, 0x1, R206 ;  /* 0x00000001cc627819 */ /* 0x000fe400000102ce */
[----:B------:R-:W-:Y:S04]  /*ba10*/  IADD3.X R3, R252, R3, R96, P1, !PT ;  /* 0x00000003fc037210 */ /* 0x000fe80000ffe460 */
[----:B------:R-:W-:Y:S01]  /*ba20*/  LEA.HI.X R96, R2, c[0x0][0x1cc], R3, 0x1, P0 ;  /* 0x0000730002607a11 */ /* 0x000fe200000f0c03 */
[----:B------:R-:W-:-:S05]  /*ba30*/  BRA.DIV ~URZ, `(.L_x_3385) ;  /* 0x0000ac627f007947 */ /* 0x000fca000b800000 */
[----:B------:R1:W2:Y:S02]  /*ba40*/  SHFL.IDX PT, R157, R96, RZ, 0x181f ;  /* 0x00181fff609d7589 */ /* 0x0002a400000e0000 */
.L_x_3486:
        /* <DEDUP_REMOVED lines=25> */
.L_x_3487:
        /* <DEDUP_REMOVED lines=9> */
.L_x_3384:
[----:B------:R-:W-:Y:S05]  /*bc70*/  BSYNC B0 ;  /* 0x0000000000007941 */ /* 0x000fea0003800000 */
.L_x_3383:
        /* <DEDUP_REMOVED lines=96> */
[----:B---3--:R-:W-:Y:S03]  /*c280*/  FMNMX.FTZ R98, R98, R158, !PT ;  /* 0x0000009e62627209 */ /* 0x008fe60007810000 */
.L_x_3488:
[----:B------:R-:W-:Y:S01]  /*c290*/  FADD.FTZ R2, -R100, R97 ;  /* 0x0000006164027221 */ /* 0x000fe20000010100 */
[----:B------:R-:W-:Y:S01]  /*c2a0*/  WARPSYNC 0xffffffff ;  /* 0xffffffff00007948 */ /* 0x000fe20003800000 */
[----:B------:R-:W-:Y:S01]  /*c2b0*/  FMUL.FTZ R165, R98, c[0x0][0x2d0] ;  /* 0x0000b40062a57a20 */ /* 0x000fe20000410000 */
[----:B----4-:R-:W-:Y:S01]  /*c2c0*/  FMNMX.FTZ R96, R0, R96, !PT ;  /* 0x0000006000607209 */ /* 0x010fe20007810000 */
[----:B------:R-:W-:Y:S01]  /*c2d0*/  FMUL.FTZ R2, R2, c[0x0][0x2d0] ;  /* 0x0000b40002027a20 */ /* 0x000fe20000410000 */
[----:B------:R-:W-:Y:S01]  /*c2e0*/  ISETP.GT.AND P0, PT, R205, R249, PT ;  /* 0x000000f9cd00720c */ /* 0x000fe20003f04270 */
[--C-:B------:R-:W-:Y:S02]  /*c2f0*/  FFMA.FTZ R0, R13, c[0x0][0x2d0], -R165.reuse ;  /* 0x0000b4000d007a23 */ /* 0x100fe400000108a5 */
[----:B------:R1:W2:Y:S01]  /*c300*/  MUFU.EX2 R97, R2 ;  /* 0x0000000200617308 */ /* 0x0002a20000000800 */
[----:B------:R-:W-:Y:S02]  /*c310*/  FMUL.FTZ R164, R96, c[0x0][0x2d0] ;  /* 0x0000b40060a47a20 */ /* 0x000fe40000410000 */
[--C-:B------:R-:W-:Y:S02]  /*c320*/  FFMA.FTZ R41, R41, c[0x0][0x2d0], -R165.reuse ;  /* 0x0000b40029297a23 */ /* 0x100fe400000108a5 */
[--C-:B------:R-:W-:Y:S02]  /*c330*/  FFMA.FTZ R24, R24, c[0x0][0x2d0], -R165.reuse ;  /* 0x0000b40018187a23 */ /* 0x100fe400000108a5 */
[----:B------:R-:W-:Y:S02]  /*c340*/  FFMA.FTZ R25, R25, c[0x0][0x2d0], -R165 ;  /* 0x0000b40019197a23 */ /* 0x000fe400000108a5 */
[--C-:B------:R-:W-:Y:S01]  /*c350*/  FFMA.FTZ R26, R26, c[0x0][0x2d0], -R164.reuse ;  /* 0x0000b4001a1a7a23 */ /* 0x100fe200000108a4 */
[----:B------:R3:W-:Y:S01]  /*c360*/  MUFU.EX2 R229, R0 ;  /* 0x0000000000e57308 */ /* 0x0007e20000000800 */
[----:B------:R-:W-:Y:S02]  /*c370*/  FFMA.FTZ R27, R27, c[0x0][0x2d0], -R164 ;  /* 0x0000b4001b1b7a23 */ /* 0x000fe400000108a4 */
[----:B-1----:R-:W-:Y:S02]  /*c380*/  FADD.FTZ R2, -R99, R101 ;  /* 0x0000006563027221 */ /* 0x002fe40000010100 */
[----:B------:R-:W-:Y:S02]  /*c390*/  FMUL.FTZ R101, R100, c[0x0][0x2d0] ;  /* 0x0000b40064657a20 */ /* 0x000fe40000410000 */
[----:B------:R-:W-:Y:S02]  /*c3a0*/  FMUL.FTZ R2, R2, c[0x0][0x2d0] ;  /* 0x0000b40002027a20 */ /* 0x000fe40000410000 */
[--C-:B------:R-:W-:Y:S02]  /*c3b0*/  FFMA.FTZ R156, R5, c[0x0][0x2d0], -R101.reuse ;  /* 0x0000b400059c7a23 */ /* 0x100fe40000010865 */
[----:B------:R1:W-:Y:S01]  /*c3c0*/  MUFU.EX2 R3, R2 ;  /* 0x0000000200037308 */ /* 0x0003e20000000800 */
[--C-:B------:R-:W-:Y:S02]  /*c3d0*/  FFMA.FTZ R5, R16, c[0x0][0x2d0], -R101.reuse ;  /* 0x0000b40010057a23 */ /* 0x100fe40000010865 */
[--C-:B------:R-:W-:Y:S02]  /*c3e0*/  FFMA.FTZ R185, R52, c[0x0][0x2d0], -R101.reuse ;  /* 0x0000b40034b97a23 */ /* 0x100fe40000010865 */
[--C-:B------:R-:W-:Y:S02]  /*c3f0*/  FFMA.FTZ R184, R53, c[0x0][0x2d0], -R101.reuse ;  /* 0x0000b40035b87a23 */ /* 0x100fe40000010865 */
[----:B------:R-:W-:Y:S02]  /*c400*/  FFMA.FTZ R173, R49, c[0x0][0x2d0], -R101 ;  /* 0x0000b40031ad7a23 */ /* 0x000fe40000010865 */
[----:B---3--:R-:W-:Y:S01]  /*c410*/  FADD.FTZ R0, -R96, R103 ;  /* 0x0000006760007221 */ /* 0x008fe20000010100 */
[----:B------:R3:W-:Y:S01]  /*c420*/  MUFU.EX2 R223, R5 ;  /* 0x0000000500df7308 */ /* 0x0007e20000000800 */
[--C-:B------:R-:W-:Y:S02]  /*c430*/  FFMA.FTZ R103, R20, c[0x0][0x2d0], -R101.reuse ;  /* 0x0000b40014677a23 */ /* 0x100fe40000010865 */
[----:B------:R-:W-:Y:S02]  /*c440*/  FMUL.FTZ R0, R0, c[0x0][0x2d0] ;  /* 0x0000b40000007a20 */ /* 0x000fe40000410000 */
[--C-:B------:R-:W-:Y:S02]  /*c450*/  FFMA.FTZ R183, R64, c[0x0][0x2d0], -R101.reuse ;  /* 0x0000b40040b77a23 */ /* 0x100fe40000010865 */
[--C-:B------:R-:W-:Y:S02]  /*c460*/  FFMA.FTZ R182, R65, c[0x0][0x2d0], -R101.reuse ;  /* 0x0000b40041b67a23 */ /* 0x100fe40000010865 */
[--C-:B------:R-:W-:Y:S01]  /*c470*/  FFMA.FTZ R208, R80, c[0x0][0x2d0], -R101.reuse ;  /* 0x0000b40050d07a23 */ /* 0x100fe20000010865 */
[----:B------:R4:W-:Y:S01]  /*c480*/  MUFU.EX2 R224, R156 ;  /* 0x0000009c00e07308 */ /* 0x0009e20000000800 */
[--C-:B------:R-:W-:Y:S02]  /*c490*/  FFMA.FTZ R166, R32, c[0x0][0x2d0], -R101.reuse ;  /* 0x0000b40020a67a23 */ /* 0x100fe40000010865 */
[--C-:B------:R-:W-:Y:S02]  /*c4a0*/  FFMA.FTZ R168, R33, c[0x0][0x2d0], -R101.reuse ;  /* 0x0000b40021a87a23 */ /* 0x100fe40000010865 */
[--C-:B-1----:R-:W-:Y:S02]  /*c4b0*/  FFMA.FTZ R2, R4, c[0x0][0x2d0], -R101.reuse ;  /* 0x0000b40004027a23 */ /* 0x102fe40000010865 */
[----:B------:R-:W-:Y:S02]  /*c4c0*/  FMUL.FTZ R4, R99, c[0x0][0x2d0] ;  /* 0x0000b40063047a20 */ /* 0x000fe40000410000 */
[----:B------:R-:W-:Y:S01]  /*c4d0*/  FFMA.FTZ R176, R36, c[0x0][0x2d0], -R101 ;  /* 0x0000b40024b07a23 */ /* 0x000fe20000010865 */
[----:B------:R1:W5:Y:S01]  /*c4e0*/  MUFU.EX2 R216, R2 ;  /* 0x0000000200d87308 */ /* 0x0003620000000800 */
[--C-:B------:R-:W-:Y:S02]  /*c4f0*/  FFMA.FTZ R180, R54, c[0x0][0x2d0], -R4.reuse ;  /* 0x0000b40036b47a23 */ /* 0x100fe40000010804 */
[--C-:B------:R-:W-:Y:S02]  /*c500*/  FFMA.FTZ R179, R55, c[0x0][0x2d0], -R4.reuse ;  /* 0x0000b40037b37a23 */ /* 0x100fe40000010804 */
[--C-:B---3--:R-:W-:Y:S01]  /*c510*/  FFMA.FTZ R5, R8, c[0x0][0x2d0], -R165.reuse ;  /* 0x0000b40008057a23 */ /* 0x108fe200000108a5 */
[----:B------:R-:W-:Y:S01]  /*c520*/  LDSM.16.MT88.4 R52, [R193] ;  /* 0x00000000c134783b */ /* 0x000fe20000004200 */
[--C-:B------:R-:W-:Y:S02]  /*c530*/  FFMA.FTZ R65, R22, c[0x0][0x2d0], -R4.reuse ;  /* 0x0000b40016417a23 */ /* 0x100fe40000010804 */
[--C-:B------:R-:W-:Y:S01]  /*c540*/  FFMA.FTZ R80, R34, c[0x0][0x2d0], -R4.reuse ;  /* 0x0000b40022507a23 */ /* 0x100fe20000010804 */
[----:B------:R3:W-:Y:S01]  /*c550*/  MUFU.EX2 R214, R5 ;  /* 0x0000000500d67308 */ /* 0x0007e20000000800 */
[--C-:B------:R-:W-:Y:S02]  /*c560*/  FFMA.FTZ R6, R6, c[0x0][0x2d0], -R4.reuse ;  /* 0x0000b40006067a23 */ /* 0x100fe40000010804 */
[--C-:B------:R-:W-:Y:S01]  /*c570*/  FFMA.FTZ R167, R35, c[0x0][0x2d0], -R4.reuse ;  /* 0x0000b40023a77a23 */ /* 0x100fe20000010804 */
[----:B----4-:R-:W4:Y:S01]  /*c580*/  LDSM.16.MT88.4 R156, [R189] ;  /* 0x00000000bd9c783b */ /* 0x010f220000004200 */
[--C-:B------:R-:W-:Y:S02]  /*c590*/  FFMA.FTZ R169, R39, c[0x0][0x2d0], -R4.reuse ;  /* 0x0000b40027a97a23 */ /* 0x100fe40000010804 */
[--C-:B------:R-:W-:Y:S02]  /*c5a0*/  FFMA.FTZ R171, R50, c[0x0][0x2d0], -R4.reuse ;  /* 0x0000b40032ab7a23 */ /* 0x100fe40000010804 */
[--C-:B------:R-:W-:Y:S01]  /*c5b0*/  FFMA.FTZ R172, R51, c[0x0][0x2d0], -R4.reuse ;  /* 0x0000b40033ac7a23 */ /* 0x100fe20000010804 */
[----:B------:R2:W-:Y:S01]  /*c5c0*/  MUFU.EX2 R215, R6 ;  /* 0x0000000600d77308 */ /* 0x0005e20000000800 */
[--C-:B------:R-:W-:Y:S02]  /*c5d0*/  FFMA.FTZ R207, R82, c[0x0][0x2d0], -R4.reuse ;  /* 0x0000b40052cf7a23 */ /* 0x100fe40000010804 */
[--C-:B------:R-:W-:Y:S02]  /*c5e0*/  FFMA.FTZ R212, R83, c[0x0][0x2d0], -R4.reuse ;  /* 0x0000b40053d47a23 */ /* 0x100fe40000010804 */
[--C-:B-1----:R-:W-:Y:S02]  /*c5f0*/  FFMA.FTZ R2, R7, c[0x0][0x2d0], -R4.reuse ;  /* 0x0000b40007027a23 */ /* 0x102fe40000010804 */
[--C-:B------:R-:W-:Y:S02]  /*c600*/  FFMA.FTZ R64, R23, c[0x0][0x2d0], -R4.reuse ;  /* 0x0000b40017407a23 */ /* 0x100fe40000010804 */
[--C-:B------:R-:W-:Y:S01]  /*c610*/  FFMA.FTZ R178, R66, c[0x0][0x2d0], -R4.reuse ;  /* 0x0000b40042b27a23 */ /* 0x100fe20000010804 */
[----:B------:R1:W1:Y:S01]  /*c620*/  MUFU.EX2 R221, R2 ;  /* 0x0000000200dd7308 */ /* 0x0002620000000800 */
[--C-:B------:R-:W-:Y:S02]  /*c630*/  FFMA.FTZ R177, R67, c[0x0][0x2d0], -R4.reuse ;  /* 0x0000b40043b17a23 */ /* 0x100fe40000010804 */
[--C-:B------:R-:W-:Y:S02]  /*c640*/  FFMA.FTZ R187, R70, c[0x0][0x2d0], -R4.reuse ;  /* 0x0000b40046bb7a23 */ /* 0x100fe40000010804 */
[----:B---3--:R-:W-:Y:S02]  /*c650*/  FFMA.FTZ R5, R9, c[0x0][0x2d0], -R165 ;  /* 0x0000b40009057a23 */ /* 0x008fe400000108a5 */
[----:B------:R-:W-:Y:S02]  /*c660*/  FFMA.FTZ R206, R71, c[0x0][0x2d0], -R4 ;  /* 0x0000b40047ce7a23 */ /* 0x000fe40000010804 */
[--C-:B------:R-:W-:Y:S01]  /*c670*/  FFMA.FTZ R175, R37, c[0x0][0x2d0], -R101.reuse ;  /* 0x0000b40025af7a23 */ /* 0x100fe20000010865 */
[----:B------:R3:W-:Y:S01]  /*c680*/  MUFU.EX2 R219, R5 ;  /* 0x0000000500db7308 */ /* 0x0007e20000000800 */
[--C-:B------:R-:W-:Y:S02]  /*c690*/  FFMA.FTZ R174, R48, c[0x0][0x2d0], -R101.reuse ;  /* 0x0000b40030ae7a23 */ /* 0x100fe40000010865 */
[--C-:B------:R-:W-:Y:S02]  /*c6a0*/  FFMA.FTZ R181, R68, c[0x0][0x2d0], -R101.reuse ;  /* 0x0000b40044b57a23 */ /* 0x100fe40000010865 */
[----:B--2---:R-:W-:Y:S02]  /*c6b0*/  FFMA.FTZ R6, R10, c[0x0][0x2d0], -R164 ;  /* 0x0000b4000a067a23 */ /* 0x004fe400000108a4 */
[--C-:B------:R-:W-:Y:S02]  /*c6c0*/  FFMA.FTZ R186, R69, c[0x0][0x2d0], -R101.reuse ;  /* 0x0000b40045ba7a23 */ /* 0x100fe40000010865 */
[--C-:B------:R-:W-:Y:S01]  /*c6d0*/  FFMA.FTZ R170, R38, c[0x0][0x2d0], -R4.reuse ;  /* 0x0000b40026aa7a23 */ /* 0x100fe20000010804 */
[----:B------:R-:W-:Y:S01]  /*c6e0*/  MUFU.EX2 R213, R6 ;  /* 0x0000000600d57308 */ /* 0x000fe20000000800 */
[----:B-1----:R-:W-:Y:S09]  /*c6f0*/  FFMA.FTZ R2, R17, c[0x0][0x2d0], -R101 ;  /* 0x0000b40011027a23 */ /* 0x002ff20000010865 */
[----:B------:R1:W2:Y:S01]  /*c700*/  MUFU.EX2 R236, R2 ;  /* 0x0000000200ec7308 */ /* 0x0002a20000000800 */
[----:B---3--:R-:W-:Y:S09]  /*c710*/  FFMA.FTZ R5, R12, c[0x0][0x2d0], -R165 ;  /* 0x0000b4000c057a23 */ /* 0x008ff200000108a5 */
[----:B------:R3:W-:Y:S10]  /*c720*/  MUFU.EX2 R222, R5 ;  /* 0x0000000500de7308 */ /* 0x0007f40000000800 */
[----:B------:R-:W-:Y:S01]  /*c730*/  MUFU.EX2 R0, R0 ;  /* 0x0000000000007308 */ /* 0x000fe20000000800 */
[----:B-1----:R-:W-:Y:S09]  /*c740*/  FFMA.FTZ R2, R18, c[0x0][0x2d0], -R4 ;  /* 0x0000b40012027a23 */ /* 0x002ff20000010804 */
[----:B------:R1:W-:Y:S01]  /*c750*/  MUFU.EX2 R220, R2 ;  /* 0x0000000200dc7308 */ /* 0x0003e20000000800 */
[----:B---3--:R-:W-:Y:S09]  /*c760*/  FFMA.FTZ R5, R11, c[0x0][0x2d0], -R164 ;  /* 0x0000b4000b057a23 */ /* 0x008ff200000108a4 */
[----:B------:R3:W-:Y:S10]  /*c770*/  MUFU.EX2 R217, R5 ;  /* 0x0000000500d97308 */ /* 0x0007f40000000800 */
[----:B------:R-:W-:Y:S01]  /*c780*/  MUFU.EX2 R227, R64 ;  /* 0x0000004000e37308 */ /* 0x000fe20000000800 */
[----:B-1----:R-:W-:Y:S09]  /*c790*/  FFMA.FTZ R2, R19, c[0x0][0x2d0], -R4 ;  /* 0x0000b40013027a23 */ /* 0x002ff20000010804 */
[----:B------:R1:W1:Y:S01]  /*c7a0*/  MUFU.EX2 R237, R2 ;  /* 0x0000000200ed7308 */ /* 0x0002620000000800 */
[----:B---3--:R-:W-:Y:S09]  /*c7b0*/  FFMA.FTZ R5, R14, c[0x0][0x2d0], -R164 ;  /* 0x0000b4000e057a23 */ /* 0x008ff200000108a4 */
[----:B------:R3:W-:Y:S10]  /*c7c0*/  MUFU.EX2 R218, R5 ;  /* 0x0000000500da7308 */ /* 0x0007f40000000800 */
[----:B------:R-:W-:Y:S01]  /*c7d0*/  MUFU.EX2 R226, R166 ;  /* 0x000000a600e27308 */ /* 0x000fe20000000800 */
[----:B-1----:R-:W-:Y:S02]  /*c7e0*/  FADD.FTZ R2, -R98, R102 ;  /* 0x0000006662027221 */ /* 0x002fe40000010100 */
[--C-:B------:R-:W-:Y:S02]  /*c7f0*/  FFMA.FTZ R102, R21, c[0x0][0x2d0], -R101.reuse ;  /* 0x0000b40015667a23 */ /* 0x100fe40000010865 */
[----:B------:R-:W-:Y:S05]  /*c800*/  FMUL.FTZ R2, R2, c[0x0][0x2d0] ;  /* 0x0000b40002027a20 */ /* 0x000fea0000410000 */
[----:B------:R1:W-:Y:S01]  /*c810*/  MUFU.EX2 R228, R102 ;  /* 0x0000006600e47308 */ /* 0x0003e20000000800 */
[----:B------:R-:W-:Y:S02]  /*c820*/  FFMA.FTZ R101, R81, c[0x0][0x2d0], -R101 ;  /* 0x0000b40051657a23 */ /* 0x000fe40000010865 */
[--C-:B---3--:R-:W-:Y:S07]  /*c830*/  FFMA.FTZ R5, R15, c[0x0][0x2d0], -R164.reuse ;  /* 0x0000b4000f057a23 */ /* 0x108fee00000108a4 */
[----:B------:R3:W-:Y:S10]  /*c840*/  MUFU.EX2 R225, R5 ;  /* 0x0000000500e17308 */ /* 0x0007f40000000800 */
[----:B------:R-:W2:Y:S01]  /*c850*/  MUFU.EX2 R2, R2 ;  /* 0x0000000200027308 */ /* 0x000ea20000000800 */
[--C-:B-1----:R-:W-:Y:S09]  /*c860*/  FFMA.FTZ R102, R44, c[0x0][0x2d0], -R165.reuse ;  /* 0x0000b4002c667a23 */ /* 0x102ff200000108a5 */
        /* <DEDUP_REMOVED lines=21> */
[C---:B------:R-:W-:Y:S01]  /*c9c0*/  FMUL.FTZ R4, R97.reuse, R104 ;  /* 0x0000006861047220 */ /* 0x040fe20000410000 */
[----:B-----5:R-:W-:Y:S01]  /*c9d0*/  F2FP.PACK_AB R104, R224, R216 ;  /* 0x000000d8e068723e */ /* 0x020fe200000000ff */
[----:B---3--:R-:W-:Y:S01]  /*c9e0*/  FMUL.FTZ R5, R97, R105 ;  /* 0x0000006961057220 */ /* 0x008fe20000410000 */
[----:B------:R-:W-:Y:S01]  /*c9f0*/  F2FP.PACK_AB R105, R221, R215 ;  /* 0x000000d7dd69723e */ /* 0x000fe200000000ff */
[C---:B------:R-:W-:Y:S01]  /*ca00*/  FMUL.FTZ R6, R3.reuse, R106 ;  /* 0x0000006a03067220 */ /* 0x040fe20000410000 */
[----:B--2---:R-:W-:Y:S01]  /*ca10*/  F2FP.PACK_AB R106, R236, R223 ;  /* 0x000000dfec6a723e */ /* 0x004fe200000000ff */
[----:B------:R-:W-:Y:S01]  /*ca20*/  FMUL.FTZ R7, R3, R107 ;  /* 0x0000006b03077220 */ /* 0x000fe20000410000 */
[----:B------:R-:W-:Y:S01]  /*ca30*/  F2FP.PACK_AB R107, R237, R220 ;  /* 0x000000dced6b723e */ /* 0x000fe200000000ff */
[C---:B------:R-:W-:Y:S01]  /*ca40*/  FMUL.FTZ R8, R2.reuse, R108 ;  /* 0x0000006c02087220 */ /* 0x040fe20000410000 */
[----:B------:R-:W-:Y:S01]  /*ca50*/  F2FP.PACK_AB R160, R219, R214 ;  /* 0x000000d6dba0723e */ /* 0x000fe200000000ff */
[----:B------:R-:W-:Y:S01]  /*ca60*/  FMUL.FTZ R9, R2, R109 ;  /* 0x0000006d02097220 */ /* 0x000fe20000410000 */
[----:B------:R-:W-:Y:S01]  /*ca70*/  F2FP.PACK_AB R162, R229, R222 ;  /* 0x000000dee5a2723e */ /* 0x000fe200000000ff */
[C---:B------:R-:W-:Y:S01]  /*ca80*/  FMUL.FTZ R10, R0.reuse, R110 ;  /* 0x0000006e000a7220 */ /* 0x040fe20000410000 */
[----:B------:R-:W-:Y:S01]  /*ca90*/  F2FP.PACK_AB R161, R217, R213 ;  /* 0x000000d5d9a1723e */ /* 0x000fe200000000ff */
[-C--:B----4-:R-:W-:Y:S05]  /*caa0*/  HMMA.16816.F32 R4, R104, R156.reuse, R4 ;  /* 0x0000009c6804723c */ /* 0x090fea0000001804 */
[----:B------:R-:W-:Y:S01]  /*cab0*/  FMUL.FTZ R11, R0, R111 ;  /* 0x0000006f000b7220 */ /* 0x000fe20000410000 */
[----:B------:R-:W-:Y:S01]  /*cac0*/  F2FP.PACK_AB R163, R225, R218 ;  /* 0x000000dae1a3723e */ /* 0x000fe200000000ff */
[----:B------:R-:W1:Y:S01]  /*cad0*/  LDSM.16.MT88.4 R108, [R190] ;  /* 0x00000000be6c783b */ /* 0x000e620000004200 */
[C---:B------:R-:W-:Y:S04]  /*cae0*/  FMUL.FTZ R12, R2.reuse, R112 ;  /* 0x00000070020c7220 */ /* 0x040fe80000410000 */
[----:B------:R-:W-:Y:S01]  /*caf0*/  FMUL.FTZ R13, R2, R113 ;  /* 0x00000071020d7220 */ /* 0x000fe20000410000 */
[C---:B------:R-:W-:Y:S01]  /*cb00*/  HMMA.16816.F32 R8, R160.reuse, R156, R8 ;  /* 0x0000009ca008723c */ /* 0x040fe20000001808 */
[----:B------:R-:W-:Y:S03]  /*cb10*/  MUFU.EX2 R156, R212 ;  /* 0x000000d4009c7308 */ /* 0x000fe60000000800 */
[C---:B------:R-:W-:Y:S02]  /*cb20*/  FMUL.FTZ R14, R0.reuse, R114 ;  /* 0x00000072000e7220 */ /* 0x040fe40000410000 */
[----:B------:R-:W-:Y:S02]  /*cb30*/  FMUL.FTZ R15, R0, R115 ;  /* 0x00000073000f7220 */ /* 0x000fe40000410000 */
[----:B------:R-:W-:Y:S01]  /*cb40*/  LDSM.16.MT88.4 R112, [R189+0x800] ;  /* 0x00080000bd70783b */ /* 0x000fe20000004200 */
[C---:B------:R-:W-:Y:S03]  /*cb50*/  FMUL.FTZ R50, R3.reuse, R134 ;  /* 0x0000008603327220 */ /* 0x040fe60000410000 */
[----:B------:R-:W-:Y:S01]  /*cb60*/  FMUL.FTZ R51, R3, R135 ;  /* 0x0000008703337220 */ /* 0x000fe20000410000 */
[-C--:B------:R-:W-:Y:S03]  /*cb70*/  HMMA.16816.F32 R12, R160, R158.reuse, R12 ;  /* 0x0000009ea00c723c */ /* 0x080fe6000000180c */
[C---:B------:R-:W-:Y:S02]  /*cb80*/  FMUL.FTZ R16, R97.reuse, R116 ;  /* 0x0000007461107220 */ /* 0x040fe40000410000 */
[----:B------:R-:W-:Y:S02]  /*cb90*/  FMUL.FTZ R17, R97, R117 ;  /* 0x0000007561117220 */ /* 0x000fe40000410000 */
[C---:B------:R-:W-:Y:S02]  /*cba0*/  FMUL.FTZ R18, R3.reuse, R118 ;  /* 0x0000007603127220 */ /* 0x040fe40000410000 */
[----:B------:R-:W-:Y:S03]  /*cbb0*/  FMUL.FTZ R19, R3, R119 ;  /* 0x0000007703137220 */ /* 0x000fe60000410000 */
[----:B------:R-:W-:Y:S02]  /*cbc0*/  FMUL.FTZ R81, R97, R149 ;  /* 0x0000009561517220 */ /* 0x000fe40000410000 */
[----:B------:R-:W-:Y:S02]  /*cbd0*/  FMUL.FTZ R82, R3, R150 ;  /* 0x0000009603527220 */ /* 0x000fe40000410000 */
[C---:B------:R-:W-:Y:S01]  /*cbe0*/  HMMA.16816.F32 R16, R104.reuse, R158, R16 ;  /* 0x0000009e6810723c */ /* 0x040fe20000001810 */
[----:B------:R-:W-:Y:S03]  /*cbf0*/  MUFU.EX2 R159, R207 ;  /* 0x000000cf009f7308 */ /* 0x000fe60000000800 */
[C---:B------:R-:W-:Y:S02]  /*cc00*/  FMUL.FTZ R20, R97.reuse, R120 ;  /* 0x0000007861147220 */ /* 0x040fe40000410000 */
[----:B------:R-:W-:Y:S02]  /*cc10*/  FMUL.FTZ R21, R97, R121 ;  /* 0x0000007961157220 */ /* 0x000fe40000410000 */
[C---:B------:R-:W-:Y:S04]  /*cc20*/  FMUL.FTZ R22, R3.reuse, R122 ;  /* 0x0000007a03167220 */ /* 0x040fe80000410000 */
[C---:B------:R-:W-:Y:S02]  /*cc30*/  FMUL.FTZ R23, R3.reuse, R123 ;  /* 0x0000007b03177220 */ /* 0x040fe40000410000 */
[----:B------:R-:W-:Y:S02]  /*cc40*/  FMUL.FTZ R83, R3, R151 ;  /* 0x0000009703537220 */ /* 0x000fe40000410000 */
[--C-:B------:R-:W-:Y:S02]  /*cc50*/  FFMA.FTZ R117, R56, c[0x0][0x2d0], -R165.reuse ;  /* 0x0000b40038757a23 */ /* 0x100fe400000108a5 */
[--C-:B------:R-:W-:Y:S01]  /*cc60*/  FFMA.FTZ R116, R57, c[0x0][0x2d0], -R165.reuse ;  /* 0x0000b40039747a23 */ /* 0x100fe200000108a5 */
[-C--:B------:R-:W-:Y:S01]  /*cc70*/  HMMA.16816.F32 R20, R104, R52.reuse, R20 ;  /* 0x000000346814723c */ /* 0x080fe20000001814 */
[----:B------:R-:W-:Y:S02]  /*cc80*/  MUFU.EX2 R169, R117 ;  /* 0x0000007500a97308 */ /* 0x000fe40000000800 */
[----:B------:R-:W-:Y:S02]  /*cc90*/  FMUL.FTZ R35, R0, R127 ;  /* 0x0000007f00237220 */ /* 0x000fe40000410000 */
[C---:B------:R-:W-:Y:S02]  /*cca0*/  FMUL.FTZ R32, R2.reuse, R124 ;  /* 0x0000007c02207220 */ /* 0x040fe40000410000 */
[----:B------:R-:W-:Y:S02]  /*ccb0*/  FMUL.FTZ R33, R2, R125 ;  /* 0x0000007d02217220 */ /* 0x000fe40000410000 */
[----:B------:R-:W-:Y:S02]  /*ccc0*/  FMUL.FTZ R34, R0, R126 ;  /* 0x0000007e00227220 */ /* 0x000fe40000410000 */
[----:B------:R-:W-:Y:S01]  /*ccd0*/  MUFU.EX2 R173, R116 ;  /* 0x0000007400ad7308 */ /* 0x000fe20000000800 */
[--C-:B------:R-:W-:Y:S02]  /*cce0*/  FFMA.FTZ R118, R46, c[0x0][0x2d0], -R164.reuse ;  /* 0x0000b4002e767a23 */ /* 0x100fe400000108a4 */
[--C-:B------:R-:W-:Y:S02]  /*ccf0*/  FFMA.FTZ R119, R47, c[0x0][0x2d0], -R164.reuse ;  /* 0x0000b4002f777a23 */ /* 0x100fe400000108a4 */
[C---:B------:R-:W-:Y:S04]  /*cd00*/  HMMA.16816.F32 R32, R160.reuse, R52, R32 ;  /* 0x00000034a020723c */ /* 0x040fe80000001820 */
[C---:B------:R-:W-:Y:S02]  /*cd10*/  FMUL.FTZ R36, R2.reuse, R128 ;  /* 0x0000008002247220 */ /* 0x040fe40000410000 */
[----:B------:R-:W-:Y:S02]  /*cd20*/  FMUL.FTZ R37, R2, R129 ;  /* 0x0000008102257220 */ /* 0x000fe40000410000 */
[C---:B------:R-:W-:Y:S02]  /*cd30*/  FMUL.FTZ R38, R0.reuse, R130 ;  /* 0x0000008200267220 */ /* 0x040fe40000410000 */
[----:B------:R-:W-:Y:S02]  /*cd40*/  MUFU.EX2 R130, R26 ;  /* 0x0000001a00827308 */ /* 0x000fe40000000800 */
[----:B------:R-:W-:Y:S02]  /*cd50*/  FMUL.FTZ R39, R0, R131 ;  /* 0x0000008300277220 */ /* 0x000fe40000410000 */
[----:B------:R-:W-:Y:S02]  /*cd60*/  FMUL.FTZ R49, R97, R133 ;  /* 0x0000008561317220 */ /* 0x000fe40000410000 */
[--C-:B------:R-:W-:Y:S02]  /*cd70*/  FFMA.FTZ R120, R58, c[0x0][0x2d0], -R164.reuse ;  /* 0x0000b4003a787a23 */ /* 0x100fe400000108a4 */
[--C-:B------:R-:W-:Y:S01]  /*cd80*/  FFMA.FTZ R121, R59, c[0x0][0x2d0], -R164.reuse ;  /* 0x0000b4003b797a23 */ /* 0x100fe200000108a4 */
[-C--:B------:R-:W-:Y:S01]  /*cd90*/  HMMA.16816.F32 R36, R160, R54.reuse, R36 ;  /* 0x00000036a024723c */ /* 0x080fe20000001824 */
[----:B------:R2:W-:Y:S01]  /*cda0*/  MUFU.EX2 R133, R65 ;  /* 0x0000004100857308 */ /* 0x0005e20000000800 */
[----:B------:R-:W-:Y:S01]  /*cdb0*/  LDSM.16.MT88.4 R56, [R190+0x800] ;  /* 0x00080000be38783b */ /* 0x000fe20000004200 */
[----:B------:R-:W-:Y:S02]  /*cdc0*/  FMUL.FTZ R48, R97, R132 ;  /* 0x0000008461307220 */ /* 0x000fe40000410000 */
[--C-:B------:R-:W-:Y:S02]  /*cdd0*/  FFMA.FTZ R122, R62, c[0x0][0x2d0], -R164.reuse ;  /* 0x0000b4003e7a7a23 */ /* 0x100fe400000108a4 */
[--C-:B------:R-:W-:Y:S02]  /*cde0*/  FFMA.FTZ R123, R63, c[0x0][0x2d0], -R164.reuse ;  /* 0x0000b4003f7b7a23 */ /* 0x100fe400000108a4 */
[--C-:B------:R-:W-:Y:S01]  /*cdf0*/  FFMA.FTZ R127, R74, c[0x0][0x2d0], -R164.reuse ;  /* 0x0000b4004a7f7a23 */ /* 0x100fe200000108a4 */
[C---:B------:R-:W-:Y:S01]  /*ce00*/  HMMA.16816.F32 R48, R104.reuse, R54, R48 ;  /* 0x000000366830723c */ /* 0x040fe20000001830 */
[----:B------:R3:W-:Y:S03]  /*ce10*/  MUFU.EX2 R131, R24 ;  /* 0x0000001800837308 */ /* 0x0007e60000000800 */
[C---:B------:R-:W-:Y:S02]  /*ce20*/  FMUL.FTZ R64, R2.reuse, R140 ;  /* 0x0000008c02407220 */ /* 0x040fe40000410000 */
[C---:B------:R-:W-:Y:S02]  /*ce30*/  FMUL.FTZ R52, R97.reuse, R136 ;  /* 0x0000008861347220 */ /* 0x040fe40000410000 */
[----:B------:R-:W-:Y:S03]  /*ce40*/  FMUL.FTZ R53, R97, R137 ;  /* 0x0000008961357220 */ /* 0x000fe60000410000 */
[----:B------:R4:W-:Y:S01]  /*ce50*/  MUFU.EX2 R140, R80 ;  /* 0x00000050008c7308 */ /* 0x0009e20000000800 */
[C---:B------:R-:W-:Y:S02]  /*ce60*/  FMUL.FTZ R54, R3.reuse, R138 ;  /* 0x0000008a03367220 */ /* 0x040fe40000410000 */
[----:B------:R-:W-:Y:S02]  /*ce70*/  FMUL.FTZ R55, R3, R139 ;  /* 0x0000008b03377220 */ /* 0x000fe40000410000 */
[--C-:B------:R-:W-:Y:S02]  /*ce80*/  FFMA.FTZ R128, R75, c[0x0][0x2d0], -R164.reuse ;  /* 0x0000b4004b807a23 */ /* 0x100fe400000108a4 */
[----:B--2---:R-:W-:Y:S02]  /*ce90*/  FMUL.FTZ R65, R2, R141 ;  /* 0x0000008d02417220 */ /* 0x004fe40000410000 */
[C---:B------:R-:W-:Y:S01]  /*cea0*/  FMUL.FTZ R66, R0.reuse, R142 ;  /* 0x0000008e00427220 */ /* 0x040fe20000410000 */
[-C--:B-1----:R-:W-:Y:S01]  /*ceb0*/  HMMA.16816.F32 R52, R104, R108.reuse, R52 ;  /* 0x0000006c6834723c */ /* 0x082fe20000001834 */
[----:B------:R-:W1:Y:S02]  /*cec0*/  MUFU.EX2 R138, R25 ;  /* 0x00000019008a7308 */ /* 0x000e640000000800 */
[----:B------:R-:W-:Y:S02]  /*ced0*/  FMUL.FTZ R67, R0, R143 ;  /* 0x0000008f00437220 */ /* 0x000fe40000410000 */
[--C-:B---3--:R-:W-:Y:S02]  /*cee0*/  FFMA.FTZ R24, R28, c[0x0][0x2d0], -R165.reuse ;  /* 0x0000b4001c187a23 */ /* 0x108fe400000108a5 */
[C---:B------:R-:W-:Y:S02]  /*cef0*/  FMUL.FTZ R68, R2.reuse, R144 ;  /* 0x0000009002447220 */ /* 0x040fe40000410000 */
[----:B------:R-:W-:Y:S01]  /*cf00*/  FMUL.FTZ R69, R2, R145 ;  /* 0x0000009102457220 */ /* 0x000fe20000410000 */
[C---:B------:R-:W-:Y:S01]  /*cf10*/  HMMA.16816.F32 R64, R160.reuse, R108, R64 ;  /* 0x0000006ca040723c */ /* 0x040fe20000001840 */
[----:B------:R2:W-:Y:S03]  /*cf20*/  MUFU.EX2 R139, R24 ;  /* 0x00000018008b7308 */ /* 0x0005e60000000800 */
[C---:B------:R-:W-:Y:S02]  /*cf30*/  FMUL.FTZ R70, R0.reuse, R146 ;  /* 0x0000009200467220 */ /* 0x040fe40000410000 */
[----:B------:R-:W-:Y:S02]  /*cf40*/  FMUL.FTZ R71, R0, R147 ;  /* 0x0000009300477220 */ /* 0x000fe40000410000 */
[----:B----4-:R-:W-:Y:S02]  /*cf50*/  FMUL.FTZ R80, R97, R148 ;  /* 0x0000009461507220 */ /* 0x010fe40000410000 */
[----:B------:R-:W-:Y:S01]  /*cf60*/  LDSM.16.MT88.4 R148, [R190+0x2000] ;  /* 0x00200000be94783b */ /* 0x000fe20000004200 */
[----:B------:R3:W-:Y:S01]  /*cf70*/  MUFU.EX2 R132, R103 ;  /* 0x0000006700847308 */ /* 0x0007e20000000800 */
[--C-:B------:R-:W-:Y:S01]  /*cf80*/  FFMA.FTZ R28, R40, c[0x0][0x2d0], -R165.reuse ;  /* 0x0000b400281c7a23 */ /* 0x100fe200000108a5 */
[-C--:B------:R-:W-:Y:S03]  /*cf90*/  HMMA.16816.F32 R68, R160, R110.reuse, R68 ;  /* 0x0000006ea044723c */ /* 0x080fe60000001844 */
[--C-:B------:R-:W-:Y:S01]  /*cfa0*/  FFMA.FTZ R124, R72, c[0x0][0x2d0], -R165.reuse ;  /* 0x0000b400487c7a23 */ /* 0x100fe200000108a5 */
[----:B-1----:R-:W-:Y:S01]  /*cfb0*/  F2FP.PACK_AB R40, R138, R131 ;  /* 0x000000838a28723e */ /* 0x002fe200000000ff */
[--C-:B------:R-:W-:Y:S02]  /*cfc0*/  FFMA.FTZ R72, R42, c[0x0][0x2d0], -R164.reuse ;  /* 0x0000b4002a487a23 */ /* 0x100fe400000108a4 */
[--C-:B------:R-:W-:Y:S01]  /*cfd0*/  FFMA.FTZ R125, R73, c[0x0][0x2d0], -R165.reuse ;  /* 0x0000b400497d7a23 */ /* 0x100fe200000108a5 */
[C---:B------:R-:W-:Y:S01]  /*cfe0*/  HMMA.16816.F32 R80, R104.reuse, R110, R80 ;  /* 0x0000006e6850723c */ /* 0x040fe20000001850 */
[----:B------:R-:W1:Y:S01]  /*cff0*/  LDSM.16.MT88.4 R108, [R192] ;  /* 0x00000000c06c783b */ /* 0x000e620000004200 */
[----:B------:R4:W-:Y:S02]  /*d000*/  MUFU.EX2 R136, R27 ;  /* 0x0000001b00887308 */ /* 0x0009e40000000800 */
[--C-:B--2---:R-:W-:Y:S01]  /*d010*/  FFMA.FTZ R24, R29, c[0x0][0x2d0], -R165.reuse ;  /* 0x0000b4001d187a23 */ /* 0x104fe200000108a5 */
[----:B------:R-:W-:Y:S01]  /*d020*/  F2FP.PACK_AB R29, R227, R133 ;  /* 0x00000085e31d723e */ /* 0x000fe200000000ff */
[C---:B------:R-:W-:Y:S02]  /*d030*/  FMUL.FTZ R84, R97.reuse, R84 ;  /* 0x0000005461547220 */ /* 0x040fe40000410000 */
[----:B------:R-:W-:Y:S04]  /*d040*/  FMUL.FTZ R85, R97, R85 ;  /* 0x0000005561557220 */ /* 0x000fe80000410000 */
[----:B------:R-:W2:Y:S01]  /*d050*/  MUFU.EX2 R147, R24 ;  /* 0x0000001800937308 */ /* 0x000ea20000000800 */
[C---:B------:R-:W-:Y:S02]  /*d060*/  FMUL.FTZ R86, R3.reuse, R86 ;  /* 0x0000005603567220 */ /* 0x040fe40000410000 */
[----:B------:R-:W-:Y:S02]  /*d070*/  FMUL.FTZ R87, R3, R87 ;  /* 0x0000005703577220 */ /* 0x000fe40000410000 */
[--C-:B------:R-:W-:Y:S02]  /*d080*/  FFMA.FTZ R25, R30, c[0x0][0x2d0], -R164.reuse ;  /* 0x0000b4001e197a23 */ /* 0x100fe400000108a4 */
[--C-:B---3--:R-:W-:Y:S02]  /*d090*/  FFMA.FTZ R103, R61, c[0x0][0x2d0], -R165.reuse ;  /* 0x0000b4003d677a23 */ /* 0x108fe400000108a5 */
[--C-:B------:R-:W-:Y:S01]  /*d0a0*/  FFMA.FTZ R73, R43, c[0x0][0x2d0], -R164.reuse ;  /* 0x0000b4002b497a23 */ /* 0x100fe200000108a4 */
[----:B------:R-:W-:Y:S01]  /*d0b0*/  MUFU.EX2 R144, R72 ;  /* 0x0000004800907308 */ /* 0x000fe20000000800 */
[C---:B------:R-:W-:Y:S02]  /*d0c0*/  FMUL.FTZ R88, R2.reuse, R88 ;  /* 0x0000005802587220 */ /* 0x040fe40000410000 */
[----:B------:R-:W-:Y:S02]  /*d0d0*/  FMUL.FTZ R89, R2, R89 ;  /* 0x0000005902597220 */ /* 0x000fe40000410000 */
[C---:B------:R-:W-:Y:S02]  /*d0e0*/  FMUL.FTZ R90, R0.reuse, R90 ;  /* 0x0000005a005a7220 */ /* 0x040fe40000410000 */
[----:B------:R-:W-:Y:S02]  /*d0f0*/  FMUL.FTZ R91, R0, R91 ;  /* 0x0000005b005b7220 */ /* 0x000fe40000410000 */
[C---:B------:R-:W-:Y:S01]  /*d100*/  FMUL.FTZ R26, R3.reuse, R154 ;  /* 0x0000009a031a7220 */ /* 0x040fe20000410000 */
[----:B------:R3:W-:Y:S01]  /*d110*/  MUFU.EX2 R167, R73 ;  /* 0x0000004900a77308 */ /* 0x0007e20000000800 */
[----:B----4-:R-:W-:Y:S01]  /*d120*/  FMUL.FTZ R27, R3, R155 ;  /* 0x0000009b031b7220 */ /* 0x010fe20000410000 */
[----:B------:R-:W-:Y:S01]  /*d130*/  F2FP.PACK_AB R155, R156, R159 ;  /* 0x0000009f9c9b723e */ /* 0x000fe200000000ff */
[----:B------:R-:W-:Y:S01]  /*d140*/  FMUL.FTZ R92, R2, R92 ;  /* 0x0000005c025c7220 */ /* 0x000fe20000410000 */
[----:B--2---:R-:W-:Y:S01]  /*d150*/  F2FP.PACK_AB R42, R147, R139 ;  /* 0x0000008b932a723e */ /* 0x004fe200000000ff */
[--C-:B------:R-:W-:Y:S01]  /*d160*/  FFMA.FTZ R24, R31, c[0x0][0x2d0], -R164.reuse ;  /* 0x0000b4001f187a23 */ /* 0x100fe200000108a4 */
[----:B------:R-:W-:Y:S01]  /*d170*/  F2FP.PACK_AB R31, R240, R140 ;  /* 0x0000008cf01f723e */ /* 0x000fe200000000ff */
[----:B------:R-:W-:Y:S01]  /*d180*/  FMUL.FTZ R93, R2, R93 ;  /* 0x0000005d025d7220 */ /* 0x000fe20000410000 */
[-C--:B-1----:R-:W-:Y:S02]  /*d190*/  HMMA.16816.F32 R84, R104, R108.reuse, R84 ;  /* 0x0000006c6854723c */ /* 0x082fe40000001854 */
[----:B------:R1:W-:Y:S01]  /*d1a0*/  MUFU.EX2 R137, R25 ;  /* 0x0000001900897308 */ /* 0x0003e20000000800 */
[C---:B------:R-:W-:Y:S02]  /*d1b0*/  FMUL.FTZ R94, R0.reuse, R94 ;  /* 0x0000005e005e7220 */ /* 0x040fe40000410000 */
[----:B------:R-:W-:Y:S02]  /*d1c0*/  FMUL.FTZ R95, R0, R95 ;  /* 0x0000005f005f7220 */ /* 0x000fe40000410000 */
[----:B------:R-:W-:Y:S01]  /*d1d0*/  FFMA.FTZ R129, R78, c[0x0][0x2d0], -R164 ;  /* 0x0000b4004e817a23 */ /* 0x000fe200000108a4 */
[C---:B------:R-:W-:Y:S04]  /*d1e0*/  HMMA.16816.F32 R88, R160.reuse, R108, R88 ;  /* 0x0000006ca058723c */ /* 0x040fe80000001858 */
[----:B------:R-:W2:Y:S01]  /*d1f0*/  MUFU.EX2 R146, R24 ;  /* 0x0000001800927308 */ /* 0x000ea20000000800 */
[--C-:B------:R-:W-:Y:S02]  /*d200*/  FFMA.FTZ R126, R76, c[0x0][0x2d0], -R165.reuse ;  /* 0x0000b4004c7e7a23 */ /* 0x100fe400000108a5 */
[----:B------:R-:W-:Y:S01]  /*d210*/  FFMA.FTZ R78, R97, R231, R216 ;  /* 0x000000e7614e7223 */ /* 0x000fe200000100d8 */
[----:B---3--:R-:W-:Y:S01]  /*d220*/  LDSM.16.MT88.4 R72, [R190+0x1000] ;  /* 0x00100000be48783b */ /* 0x008fe20000004200 */
[-C--:B------:R-:W-:Y:S03]  /*d230*/  HMMA.16816.F32 R92, R160, R110.reuse, R92 ;  /* 0x0000006ea05c723c */ /* 0x080fe6000000185c */
[--C-:B------:R-:W-:Y:S02]  /*d240*/  FFMA.FTZ R109, R45, c[0x0][0x2d0], -R165.reuse ;  /* 0x0000b4002d6d7a23 */ /* 0x100fe400000108a5 */
[----:B------:R3:W-:Y:S01]  /*d250*/  MUFU.EX2 R145, R28 ;  /* 0x0000001c00917308 */ /* 0x0007e20000000800 */
[--C-:B------:R-:W-:Y:S01]  /*d260*/  FFMA.FTZ R108, R60, c[0x0][0x2d0], -R165.reuse ;  /* 0x0000b4003c6c7a23 */ /* 0x100fe200000108a5 */
[----:B------:R-:W4:Y:S01]  /*d270*/  LDSM.16.MT88.4 R44, [R193+0x800] ;  /* 0x00080000c12c783b */ /* 0x000f220000004200 */
[----:B------:R-:W-:Y:S04]  /*d280*/  FFMA.FTZ R165, R77, c[0x0][0x2d0], -R165 ;  /* 0x0000b4004da57a23 */ /* 0x000fe800000108a5 */
[----:B------:R-:W-:Y:S02]  /*d290*/  FFMA.FTZ R77, R3, R241, R215 ;  /* 0x000000f1034d7223 */ /* 0x000fe400000100d7 */
[----:B------:R-:W-:Y:S01]  /*d2a0*/  FFMA.FTZ R3, R0, R242, R213 ;  /* 0x000000f200037223 */ /* 0x000fe200000100d5 */
[----:B------:R-:W5:Y:S01]  /*d2b0*/  MUFU.EX2 R141, R168 ;  /* 0x000000a8008d7308 */ /* 0x000f620000000800 */
[----:B-1----:R-:W-:Y:S01]  /*d2c0*/  FMUL.FTZ R25, R97, R153 ;  /* 0x0000009961197220 */ /* 0x002fe20000410000 */
[----:B------:R-:W1:Y:S01]  /*d2d0*/  LDSM.16.MT88.4 R60, [R192+0x800] ;  /* 0x00080000c03c783b */ /* 0x000e620000004200 */
[----:B------:R-:W-:Y:S01]  /*d2e0*/  FADD.FTZ R0, R221, R77 ;  /* 0x0000004ddd007221 */ /* 0x000fe20000010000 */
[----:B--2---:R-:W-:Y:S01]  /*d2f0*/  F2FP.PACK_AB R43, R146, R137 ;  /* 0x00000089922b723e */ /* 0x004fe200000000ff */
[----:B------:R-:W-:Y:S01]  /*d300*/  FMUL.FTZ R24, R97, R152 ;  /* 0x0000009861187220 */ /* 0x000fe20000410000 */
[----:B------:R-:W-:Y:S01]  /*d310*/  F2FP.PACK_AB R152, R178, R181 ;  /* 0x000000b5b298723e */ /* 0x000fe200000000ff */
[----:B------:R-:W-:Y:S02]  /*d320*/  FFMA.FTZ R76, R2, R243, R214 ;  /* 0x000000f3024c7223 */ /* 0x000fe400000100d6 */
[----:B------:R-:W-:Y:S01]  /*d330*/  FADD.FTZ R2, R224, R78 ;  /* 0x0000004ee0027221 */ /* 0x000fe20000010000 */
[----:B------:R2:W-:Y:S01]  /*d340*/  MUFU.EX2 R213, R41 ;  /* 0x0000002900d57308 */ /* 0x0005e20000000800 */
[----:B------:R-:W-:Y:S01]  /*d350*/  FADD.FTZ R0, R220, R0 ;  /* 0x00000000dc007221 */ /* 0x000fe20000010000 */
[----:B------:R-:W-:Y:S04]  /*d360*/  HMMA.16816.F32 R24, R104, R110, R24 ;  /* 0x0000006e6818723c */ /* 0x000fe80000001818 */
[----:B---3--:R-:W-:Y:S01]  /*d370*/  F2FP.PACK_AB R28, R228, R132 ;  /* 0x00000084e41c723e */ /* 0x008fe200000000ff */
[----:B------:R-:W-:Y:S02]  /*d380*/  FADD.FTZ R0, R237, R0 ;  /* 0x00000000ed007221 */ /* 0x000fe40000010000 */
[----:B------:R-:W-:Y:S01]  /*d390*/  FADD.FTZ R2, R223, R2 ;  /* 0x00000002df027221 */ /* 0x000fe20000010000 */
[----:B------:R-:W-:Y:S01]  /*d3a0*/  MUFU.EX2 R163, R118 ;  /* 0x0000007600a37308 */ /* 0x000fe20000000800 */
[----:B------:R-:W-:Y:S03]  /*d3b0*/  FADD.FTZ R77, R133, R0 ;  /* 0x00000000854d7221 */ /* 0x000fe60000010000 */
[----:B-----5:R-:W-:Y:S01]  /*d3c0*/  F2FP.PACK_AB R30, R141, R226 ;  /* 0x000000e28d1e723e */ /* 0x020fe200000000ff */
[----:B------:R-:W-:Y:S02]  /*d3d0*/  FADD.FTZ R2, R236, R2 ;  /* 0x00000002ec027221 */ /* 0x000fe40000010000 */
[----:B------:R-:W-:Y:S02]  /*d3e0*/  FFMA.FTZ R164, R79, c[0x0][0x2d0], -R164 ;  /* 0x0000b4004fa47a23 */ /* 0x000fe400000108a4 */
[----:B------:R-:W-:Y:S01]  /*d3f0*/  FADD.FTZ R78, R132, R2 ;  /* 0x00000002844e7221 */ /* 0x000fe20000010000 */
[----:B------:R3:W-:Y:S01]  /*d400*/  MUFU.EX2 R161, R119 ;  /* 0x0000007700a17308 */ /* 0x0007e20000000800 */
[-C--:B------:R-:W-:Y:S01]  /*d410*/  HMMA.16816.F32 R4, R28, R112.reuse, R4 ;  /* 0x000000701c04723c */ /* 0x080fe20000001804 */
[----:B------:R-:W-:Y:S04]  /*d420*/  LDSM.16.MT88.4 R132, [R193+0x2000] ;  /* 0x00200000c184783b */ /* 0x000fe80000004200 */
[----:B--2---:R-:W-:Y:S01]  /*d430*/  F2FP.PACK_AB R41, R136, R130 ;  /* 0x000000828829723e */ /* 0x004fe200000000ff */
[----:B------:R-:W-:Y:S02]  /*d440*/  FADD.FTZ R3, R217, R3 ;  /* 0x00000003d9037221 */ /* 0x000fe40000010000 */
[----:B------:R-:W-:Y:S01]  /*d450*/  FADD.FTZ R0, R228, R78 ;  /* 0x0000004ee4007221 */ /* 0x000fe20000010000 */
[----:B------:R-:W-:Y:S03]  /*d460*/  MUFU.EX2 R170, R109 ;  /* 0x0000006d00aa7308 */ /* 0x000fe60000000800 */
[C---:B------:R-:W-:Y:S04]  /*d470*/  HMMA.16816.F32 R8, R40.reuse, R112, R8 ;  /* 0x000000702808723c */ /* 0x040fe80000001808 */
[----:B------:R-:W-:Y:S03]  /*d480*/  FADD.FTZ R3, R218, R3 ;  /* 0x00000003da037221 */ /* 0x000fe60000010000 */
[----:B------:R-:W2:Y:S01]  /*d490*/  MUFU.EX2 R168, R187 ;  /* 0x000000bb00a87308 */ /* 0x000ea20000000800 */
[-C--:B------:R-:W-:Y:S01]  /*d4a0*/  HMMA.16816.F32 R12, R40, R114.reuse, R12 ;  /* 0x00000072280c723c */ /* 0x080fe2000000180c */
[----:B---3--:R-:W-:Y:S03]  /*d4b0*/  LDSM.16.MT88.4 R116, [R189+0x2000] ;  /* 0x00200000bd74783b */ /* 0x008fe60000004200 */
[----:B------:R-:W-:Y:S04]  /*d4c0*/  FADD.FTZ R3, R225, R3 ;  /* 0x00000003e1037221 */ /* 0x000fe80000010000 */
[C---:B------:R-:W-:Y:S01]  /*d4d0*/  HMMA.16816.F32 R16, R28.reuse, R114, R16 ;  /* 0x000000721c10723c */ /* 0x040fe20000001810 */
[----:B------:R-:W-:Y:S03]  /*d4e0*/  MUFU.EX2 R162, R208 ;  /* 0x000000d000a27308 */ /* 0x000fe60000000800 */
[----:B------:R-:W-:Y:S04]  /*d4f0*/  FADD.FTZ R2, R130, R3 ;  /* 0x0000000382027221 */ /* 0x000fe80000010000 */
[-C--:B----4-:R-:W-:Y:S03]  /*d500*/  HMMA.16816.F32 R20, R28, R44.reuse, R20 ;  /* 0x0000002c1c14723c */ /* 0x090fe60000001814 */
[----:B------:R-:W3:Y:S01]  /*d510*/  MUFU.EX2 R160, R101 ;  /* 0x0000006500a07308 */ /* 0x000ee20000000800 */
[----:B------:R-:W-:Y:S01]  /*d520*/  FADD.FTZ R2, R136, R2 ;  /* 0x0000000288027221 */ /* 0x000fe20000010000 */
[----:B--2---:R-:W-:Y:S03]  /*d530*/  F2FP.PACK_AB R153, R166, R168 ;  /* 0x000000a8a699723e */ /* 0x004fe600000000ff */
[C---:B------:R-:W-:Y:S05]  /*d540*/  HMMA.16816.F32 R32, R40.reuse, R44, R32 ;  /* 0x0000002c2820723c */ /* 0x040fea0000001820 */
[----:B------:R-:W-:Y:S03]  /*d550*/  MUFU.EX2 R177, R108 ;  /* 0x0000006c00b17308 */ /* 0x000fe60000000800 */
[-C--:B------:R-:W-:Y:S07]  /*d560*/  HMMA.16816.F32 R36, R40, R46.reuse, R36 ;  /* 0x0000002e2824723c */ /* 0x080fee0000001824 */
[----:B------:R-:W2:Y:S01]  /*d570*/  MUFU.EX2 R180, R103 ;  /* 0x0000006700b47308 */ /* 0x000ea20000000800 */
[C---:B------:R-:W-:Y:S01]  /*d580*/  HMMA.16816.F32 R48, R28.reuse, R46, R48 ;  /* 0x0000002e1c30723c */ /* 0x040fe20000001830 */
[----:B------:R-:W4:Y:S03]  /*d590*/  LDSM.16.MT88.4 R44, [R189+0x1000] ;  /* 0x00100000bd2c783b */ /* 0x000f260000004200 */
[----:B---3--:R-:W-:Y:S04]  /*d5a0*/  F2FP.PACK_AB R154, R160, R162 ;  /* 0x000000a2a09a723e */ /* 0x008fe800000000ff */
[-C--:B------:R-:W-:Y:S01]  /*d5b0*/  HMMA.16816.F32 R52, R28, R56.reuse, R52 ;  /* 0x000000381c34723c */ /* 0x080fe20000001834 */
[----:B------:R-:W-:Y:S07]  /*d5c0*/  MUFU.EX2 R158, R120 ;  /* 0x00000078009e7308 */ /* 0x000fee0000000800 */
[C---:B------:R-:W-:Y:S03]  /*d5d0*/  HMMA.16816.F32 R64, R40.reuse, R56, R64 ;  /* 0x000000382840723c */ /* 0x040fe60000001840 */
[----:B------:R-:W3:Y:S05]  /*d5e0*/  MUFU.EX2 R157, R121 ;  /* 0x00000079009d7308 */ /* 0x000eea0000000800 */
[-C--:B------:R-:W-:Y:S05]  /*d5f0*/  HMMA.16816.F32 R68, R40, R58.reuse, R68 ;  /* 0x0000003a2844723c */ /* 0x080fea0000001844 */
[----:B------:R-:W-:Y:S03]  /*d600*/  MUFU.EX2 R103, R122 ;  /* 0x0000007a00677308 */ /* 0x000fe60000000800 */
[C---:B------:R-:W-:Y:S01]  /*d610*/  HMMA.16816.F32 R80, R28.reuse, R58, R80 ;  /* 0x0000003a1c50723c */ /* 0x040fe20000001850 */
[----:B------:R-:W5:Y:S06]  /*d620*/  LDSM.16.MT88.4 R56, [R193+0x1000] ;  /* 0x00100000c138783b */ /* 0x000f6c0000004200 */
[----:B------:R-:W2:Y:S01]  /*d630*/  MUFU.EX2 R102, R123 ;  /* 0x0000007b00667308 */ /* 0x000ea20000000800 */
[-C--:B-1----:R-:W-:Y:S08]  /*d640*/  HMMA.16816.F32 R84, R28, R60.reuse, R84 ;  /* 0x0000003c1c54723c */ /* 0x082ff00000001854 */
[C---:B------:R-:W-:Y:S01]  /*d650*/  HMMA.16816.F32 R88, R40.reuse, R60, R88 ;  /* 0x0000003c2858723c */ /* 0x040fe20000001858 */
[----:B------:R-:W-:Y:S07]  /*d660*/  MUFU.EX2 R101, R124 ;  /* 0x0000007c00657308 */ /* 0x000fee0000000800 */
[-C--:B------:R-:W-:Y:S03]  /*d670*/  HMMA.16816.F32 R92, R40, R62.reuse, R92 ;  /* 0x0000003e285c723c */ /* 0x080fe6000000185c */
[----:B------:R-:W1:Y:S04]  /*d680*/  MUFU.EX2 R97, R125 ;  /* 0x0000007d00617308 */ /* 0x000e680000000800 */
[----:B------:R-:W-:Y:S01]  /*d690*/  F2FP.PACK_AB R42, R170, R174 ;  /* 0x000000aeaa2a723e */ /* 0x000fe200000000ff */
[----:B------:R-:W-:Y:S01]  /*d6a0*/  HMMA.16816.F32 R24, R28, R62, R24 ;  /* 0x0000003e1c18723c */ /* 0x000fe20000001818 */
[----:B------:R-:W1:Y:S03]  /*d6b0*/  LDSM.16.MT88.4 R60, [R192+0x1000] ;  /* 0x00100000c03c783b */ /* 0x000e660000004200 */
[----:B------:R-:W-:Y:S01]  /*d6c0*/  FADD.FTZ R40, R219, R76 ;  /* 0x0000004cdb287221 */ /* 0x000fe20000010000 */
[----:B------:R-:W-:Y:S01]  /*d6d0*/  F2FP.PACK_AB R41, R167, R144 ;  /* 0x00000090a729723e */ /* 0x000fe200000000ff */
[----:B------:R-:W-:Y:S01]  /*d6e0*/  MUFU.EX2 R79, R126 ;  /* 0x0000007e004f7308 */ /* 0x000fe20000000800 */
[----:B------:R-:W-:Y:S01]  /*d6f0*/  F2FP.PACK_AB R28, R238, R232 ;  /* 0x000000e8ee1c723e */ /* 0x000fe200000000ff */
[----:B------:R-:W-:Y:S01]  /*d700*/  FADD.FTZ R76, R222, R40 ;  /* 0x00000028de4c7221 */ /* 0x000fe20000010000 */
[----:B------:R-:W-:Y:S03]  /*d710*/  F2FP.PACK_AB R29, R235, R230 ;  /* 0x000000e6eb1d723e */ /* 0x000fe600000000ff */
[----:B------:R-:W-:Y:S02]  /*d720*/  F2FP.PACK_AB R30, R244, R239 ;  /* 0x000000eff41e723e */ /* 0x000fe400000000ff */
[----:B------:R-:W-:Y:S02]  /*d730*/  F2FP.PACK_AB R31, R233, R234 ;  /* 0x000000eae91f723e */ /* 0x000fe400000000ff */
[----:B------:R-:W-:Y:S02]  /*d740*/  F2FP.PACK_AB R40, R213, R145 ;  /* 0x00000091d528723e */ /* 0x000fe400000000ff */
[----:B------:R-:W-:Y:S03]  /*d750*/  F2FP.PACK_AB R43, R161, R163 ;  /* 0x000000a3a12b723e */ /* 0x000fe600000000ff */
[-C--:B----4-:R-:W-:Y:S08]  /*d760*/  HMMA.16816.F32 R4, R28, R44.reuse, R4 ;  /* 0x0000002c1c04723c */ /* 0x090ff00000001804 */
[C---:B------:R-:W-:Y:S08]  /*d770*/  HMMA.16816.F32 R8, R40.reuse, R44, R8 ;  /* 0x0000002c2808723c */ /* 0x040ff00000001808 */
[-C--:B------:R-:W-:Y:S08]  /*d780*/  HMMA.16816.F32 R12, R40, R46.reuse, R12 ;  /* 0x0000002e280c723c */ /* 0x080ff0000000180c */
[C---:B------:R-:W-:Y:S01]  /*d790*/  HMMA.16816.F32 R16, R28.reuse, R46, R16 ;  /* 0x0000002e1c10723c */ /* 0x040fe20000001810 */
[----:B------:R-:W4:Y:S07]  /*d7a0*/  LDSM.16.MT88.4 R44, [R189+0x1800] ;  /* 0x00180000bd2c783b */ /* 0x000f2e0000004200 */
[-C--:B-----5:R-:W-:Y:S08]  /*d7b0*/  HMMA.16816.F32 R20, R28, R56.reuse, R20 ;  /* 0x000000381c14723c */ /* 0x0a0ff00000001814 */
[C---:B------:R-:W-:Y:S08]  /*d7c0*/  HMMA.16816.F32 R32, R40.reuse, R56, R32 ;  /* 0x000000382820723c */ /* 0x040ff00000001820 */
[-C--:B------:R-:W-:Y:S08]  /*d7d0*/  HMMA.16816.F32 R36, R40, R58.reuse, R36 ;  /* 0x0000003a2824723c */ /* 0x080ff00000001824 */
[C---:B------:R-:W-:Y:S01]  /*d7e0*/  HMMA.16816.F32 R48, R28.reuse, R58, R48 ;  /* 0x0000003a1c30723c */ /* 0x040fe20000001830 */
[----:B------:R-:W5:Y:S07]  /*d7f0*/  LDSM.16.MT88.4 R56, [R193+0x1800] ;  /* 0x00180000c138783b */ /* 0x000f6e0000004200 */
        /* <DEDUP_REMOVED lines=8> */
[----:B--2---:R-:W-:Y:S01]  /*d880*/  F2FP.PACK_AB R42, R180, R177 ;  /* 0x000000b1b42a723e */ /* 0x004fe200000000ff */
[----:B------:R-:W-:Y:S01]  /*d890*/  HMMA.16816.F32 R24, R28, R62, R24 ;  /* 0x0000003e1c18723c */ /* 0x000fe20000001818 */
[----:B------:R-:W1:Y:S03]  /*d8a0*/  LDSM.16.MT88.4 R60, [R192+0x1800] ;  /* 0x00180000c03c783b */ /* 0x000e660000004200 */
[----:B------:R-:W-:Y:S01]  /*d8b0*/  FADD.FTZ R40, R229, R76 ;  /* 0x0000004ce5287221 */ /* 0x000fe20000010000 */
[----:B---3--:R-:W-:Y:S02]  /*d8c0*/  F2FP.PACK_AB R41, R157, R158 ;  /* 0x0000009e9d29723e */ /* 0x008fe400000000ff */
[----:B------:R-:W-:Y:S01]  /*d8d0*/  F2FP.PACK_AB R28, R176, R172 ;  /* 0x000000acb01c723e */ /* 0x000fe200000000ff */
[----:B------:R-:W-:Y:S01]  /*d8e0*/  FADD.FTZ R76, R131, R40 ;  /* 0x00000028834c7221 */ /* 0x000fe20000010000 */
[----:B------:R-:W-:Y:S03]  /*d8f0*/  F2FP.PACK_AB R29, R175, R171 ;  /* 0x000000abaf1d723e */ /* 0x000fe600000000ff */
[----:B------:R-:W-:Y:S01]  /*d900*/  F2FP.PACK_AB R30, R184, R179 ;  /* 0x000000b3b81e723e */ /* 0x000fe200000000ff */
[----:B------:R-:W-:Y:S01]  /*d910*/  FADD.FTZ R3, R138, R76 ;  /* 0x0000004c8a037221 */ /* 0x000fe20000010000 */
[----:B------:R-:W-:Y:S02]  /*d920*/  F2FP.PACK_AB R31, R183, R182 ;  /* 0x000000b6b71f723e */ /* 0x000fe400000000ff */
[----:B------:R-:W-:Y:S02]  /*d930*/  F2FP.PACK_AB R40, R173, R169 ;  /* 0x000000a9ad28723e */ /* 0x000fe400000000ff */
[----:B------:R-:W-:Y:S03]  /*d940*/  F2FP.PACK_AB R43, R102, R103 ;  /* 0x00000067662b723e */ /* 0x000fe600000000ff */
[-C--:B----4-:R-:W-:Y:S08]  /*d950*/  HMMA.16816.F32 R4, R28, R44.reuse, R4 ;  /* 0x0000002c1c04723c */ /* 0x090ff00000001804 */
[C---:B------:R-:W-:Y:S01]  /*d960*/  HMMA.16816.F32 R8, R40.reuse, R44, R8 ;  /* 0x0000002c2808723c */ /* 0x040fe20000001808 */
[----:B------:R-:W-:Y:S07]  /*d970*/  MUFU.EX2 R45, R129 ;  /* 0x00000081002d7308 */ /* 0x000fee0000000800 */
[-C--:B------:R-:W-:Y:S03]  /*d980*/  HMMA.16816.F32 R12, R40, R46.reuse, R12 ;  /* 0x0000002e280c723c */ /* 0x080fe6000000180c */
[----:B------:R-:W-:Y:S05]  /*d990*/  MUFU.EX2 R44, R164 ;  /* 0x000000a4002c7308 */ /* 0x000fea0000000800 */
[C---:B------:R-:W-:Y:S05]  /*d9a0*/  HMMA.16816.F32 R16, R28.reuse, R46, R16 ;  /* 0x0000002e1c10723c */ /* 0x040fea0000001810 */
[----:B------:R-:W-:Y:S03]  /*d9b0*/  MUFU.EX2 R47, R127 ;  /* 0x0000007f002f7308 */ /* 0x000fe60000000800 */
[-C--:B-----5:R-:W-:Y:S07]  /*d9c0*/  HMMA.16816.F32 R20, R28, R56.reuse, R20 ;  /* 0x000000381c14723c */ /* 0x0a0fee0000001814 */
[----:B------:R-:W-:Y:S01]  /*d9d0*/  MUFU.EX2 R46, R128 ;  /* 0x00000080002e7308 */ /* 0x000fe20000000800 */
[C---:B------:R-:W-:Y:S08]  /*d9e0*/  HMMA.16816.F32 R32, R40.reuse, R56, R32 ;  /* 0x000000382820723c */ /* 0x040ff00000001820 */
[-C--:B------:R-:W-:Y:S01]  /*d9f0*/  HMMA.16816.F32 R36, R40, R58.reuse, R36 ;  /* 0x0000003a2824723c */ /* 0x080fe20000001824 */
[----:B------:R-:W2:Y:S07]  /*da00*/  MUFU.EX2 R56, R165 ;  /* 0x000000a500387308 */ /* 0x000eae0000000800 */
[C---:B------:R-:W-:Y:S08]  /*da10*/  HMMA.16816.F32 R48, R28.reuse, R58, R48 ;  /* 0x0000003a1c30723c */ /* 0x040ff00000001830 */
[-C--:B------:R-:W-:Y:S08]  /*da20*/  HMMA.16816.F32 R52, R28, R72.reuse, R52 ;  /* 0x000000481c34723c */ /* 0x080ff00000001834 */
[C---:B------:R-:W-:Y:S08]  /*da30*/  HMMA.16816.F32 R64, R40.reuse, R72, R64 ;  /* 0x000000482840723c */ /* 0x040ff00000001840 */
[-C--:B------:R-:W-:Y:S08]  /*da40*/  HMMA.16816.F32 R68, R40, R74.reuse, R68 ;  /* 0x0000004a2844723c */ /* 0x080ff00000001844 */
[C---:B------:R-:W-:Y:S08]  /*da50*/  HMMA.16816.F32 R80, R28.reuse, R74, R80 ;  /* 0x0000004a1c50723c */ /* 0x040ff00000001850 */
[-C--:B-1----:R-:W-:Y:S08]  /*da60*/  HMMA.16816.F32 R84, R28, R60.reuse, R84 ;  /* 0x0000003c1c54723c */ /* 0x082ff00000001854 */
[C---:B------:R-:W-:Y:S08]  /*da70*/  HMMA.16816.F32 R88, R40.reuse, R60, R88 ;  /* 0x0000003c2858723c */ /* 0x040ff00000001858 */
[-C--:B------:R-:W-:Y:S07]  /*da80*/  HMMA.16816.F32 R92, R40, R62.reuse, R92 ;  /* 0x0000003e285c723c */ /* 0x080fee000000185c */
[----:B------:R-:W-:Y:S01]  /*da90*/  FADD.FTZ R40, R227, R77 ;  /* 0x0000004de3287221 */ /* 0x000fe20000010000 */
[----:B------:R-:W-:Y:S04]  /*daa0*/  HMMA.16816.F32 R24, R28, R62, R24 ;  /* 0x0000003e1c18723c */ /* 0x000fe80000001818 */
[----:B------:R-:W-:Y:S02]  /*dab0*/  FADD.FTZ R42, R226, R0 ;  /* 0x00000000e22a7221 */ /* 0x000fe40000010000 */
[----:B------:R-:W-:Y:S01]  /*dac0*/  FADD.FTZ R41, R140, R40 ;  /* 0x000000288c297221 */ /* 0x000fe20000010000 */
[----:B------:R-:W-:Y:S01]  /*dad0*/  F2FP.PACK_AB R28, R97, R101 ;  /* 0x00000065611c723e */ /* 0x000fe200000000ff */
[-C--:B------:R-:W-:Y:S01]  /*dae0*/  HMMA.16816.F32 R104, R152, R116.reuse, R4 ;  /* 0x000000749868723c */ /* 0x080fe20000001804 */
[----:B------:R-:W1:Y:S04]  /*daf0*/  LDSM.16.MT88.4 R4, [R192+0x2000] ;  /* 0x00200000c004783b */ /* 0x000e680000004200 */
[----:B--2---:R-:W-:Y:S01]  /*db00*/  F2FP.PACK_AB R30, R56, R79 ;  /* 0x0000004f381e723e */ /* 0x004fe200000000ff */
[----:B------:R-:W-:Y:S01]  /*db10*/  FADD.FTZ R40, R139, R3 ;  /* 0x000000038b287221 */ /* 0x000fe20000010000 */
[----:B------:R-:W-:Y:S01]  /*db20*/  F2FP.PACK_AB R29, R46, R47 ;  /* 0x0000002f2e1d723e */ /* 0x000fe200000000ff */
[----:B------:R-:W-:Y:S01]  /*db30*/  FADD.FTZ R0, R137, R2 ;  /* 0x0000000289007221 */ /* 0x000fe20000010000 */
[----:B------:R-:W-:Y:S03]  /*db40*/  F2FP.PACK_AB R31, R44, R45 ;  /* 0x0000002d2c1f723e */ /* 0x000fe600000000ff */
[----:B------:R-:W-:Y:S02]  /*db50*/  FADD.FTZ R2, R147, R40 ;  /* 0x0000002893027221 */ /* 0x000fe40000010000 */
[----:B------:R-:W-:Y:S02]  /*db60*/  FADD.FTZ R0, R146, R0 ;  /* 0x0000000092007221 */ /* 0x000fe40000010000 */
[C---:B------:R-:W-:Y:S04]  /*db70*/  HMMA.16816.F32 R108, R28.reuse, R116, R8 ;  /* 0x000000741c6c723c */ /* 0x040fe80000001808 */
[----:B------:R-:W-:Y:S03]  /*db80*/  FADD.FTZ R3, R240, R41 ;  /* 0x00000029f0037221 */ /* 0x000fe60000010000 */
        /* <DEDUP_REMOVED lines=34> */
[----:B------:R-:W-:Y:S01]  /*ddb0*/  FADD.FTZ R9, R157, R2 ;  /* 0x000000029d097221 */ /* 0x000fe20000010000 */
[-C--:B------:R-:W-:Y:S01]  /*ddc0*/  MOV R68, R96.reuse ;  /* 0x0000006000447202 */ /* 0x080fe20000000f00 */
        /* <DEDUP_REMOVED lines=28> */
[----:B------:R-:W-:Y:S01]  /*df90*/  IADD3 R0, R205, -0x1, RZ ;  /* 0xffffffffcd007810 */ /* 0x000fe20007ffe0ff */
[----:B------:R-:W-:Y:S02]  /*dfa0*/  FADD.FTZ R231, R160, R3 ;  /* 0x00000003a0e77221 */ /* 0x000fe40000010000 */
[----:B------:R-:W-:Y:S01]  /*dfb0*/  FADD.FTZ R241, R156, R5 ;  /* 0x000000059cf17221 */ /* 0x000fe20000010000 */
[----:B------:R-:W-:Y:S01]  /*dfc0*/  MOV R205, R0 ;  /* 0x0000000000cd7202 */ /* 0x000fe20000000f00 */
[----:B------:R-:W-:Y:S02]  /*dfd0*/  FADD.FTZ R243, R56, R4 ;  /* 0x0000000438f37221 */ /* 0x000fe40000010000 */
[----:B------:R-:W-:Y:S01]  /*dfe0*/  FADD.FTZ R242, R44, R2 ;  /* 0x000000022cf27221 */ /* 0x000fe20000010000 */
[----:B------:R-:W-:-:S05]  /*dff0*/  @P0 BRA `(.L_x_3388) ;  /* 0xffffcdc000000947 */ /* 0x000fca000383ffff */
.L_x_3381:
[----:B------:R-:W-:Y:S05]  /*e000*/  BRA.DIV ~URZ, `(.L_x_3389) ;  /* 0x00008ea27f007947 */ /* 0x000fea000b800000 */
[----:B------:R1:W2:Y:S02]  /*e010*/  SHFL.BFLY PT, R0, R231, 0x2, 0x1f ;  /* 0x0c401f00e7007f89 */ /* 0x0002a400000e0000 */
.L_x_3489:
        /* <DEDUP_REMOVED lines=15> */
.L_x_3490:
        /* <DEDUP_REMOVED lines=24> */
[----:B----4-:R1:W2:Y:S01]  /*e290*/  @P2 MUFU.LG2 R7, R5 ;  /* 0x0000000500072308 */ /* 0x0102a20000000c00 */
        /* <DEDUP_REMOVED lines=77> */
.L_x_3336:
[----:B------:R2:W5:Y:S04]  /*e770*/  LDL R6, [R1+0x30] ;  /* 0x0000300001067983 */ /* 0x0005680000100800 */
        /* <DEDUP_REMOVED lines=18> */
.L_x_3392:
[----:B--2---:R-:W-:Y:S05]  /*e8a0*/  BSYNC B0 ;  /* 0x0000000000007941 */ /* 0x004fea0003800000 */
.L_x_3391:
        /* <DEDUP_REMOVED lines=103> */
.L_x_3395:
        /* <DEDUP_REMOVED lines=88> */
[----:B-1----:R-:W-:Y:S01]  /*f4a0*/  IADD3 R8, R248, R69, RZ ;  /* 0x00000045f8087210 */ /* 0x002fe20007ffe0ff */
[C---:B------:R-:W-:Y:S01]  /*f4b0*/  IMAD.WIDE.U32 R6, R3.reuse, c[0x0][0x3a0], RZ ;  /* 0x0000e80003067a25 */ /* 0x040fe200078e00ff */
[----:B------:R-:W-:Y:S01]  /*f4c0*/  SHF.R.S32.HI R9, RZ, 0x1f, R2 ;  /* 0x0000001fff097819 */ /* 0x000fe20000011402 */
[----:B------:R1:W2:Y:S02]  /*f4d0*/  LDS.128 R12, [R209+0x80] ;  /* 0x00008000d10c7984 */ /* 0x0002a40000000c00 */
[----:B------:R-:W-:Y:S02]  /*f4e0*/  IMAD R3, R3, c[0x0][0x3a4], R17 ;  /* 0x0000e90003037a24 */ /* 0x000fe400078e0211 */
[----:B------:R-:W-:Y:S01]  /*f4f0*/  @P2 IMAD.HI.U32 R10, R8, c[0x0][0x4ec], RZ ;  /* 0x00013b00080a2a27 */ /* 0x000fe200078e00ff */
[----:B------:R1:W3:Y:S02]  /*f500*/  LDS.128 R16, [R209+0x880] ;  /* 0x00088000d1107984 */ /* 0x0002e40000000c00 */
[----:B------:R-:W-:Y:S01]  /*f510*/  IADD3 R7, R7, R3, RZ ;  /* 0x0000000307077210 */ /* 0x000fe20007ffe0ff */
[----:B------:R-:W-:Y:S01]  /*f520*/  IMAD R9, R9, c[0x0][0x3f0], RZ ;  /* 0x0000fc0009097a24 */ /* 0x000fe200078e02ff */
[----:B------:R1:W4:Y:S01]  /*f530*/  LDS.128 R20, [R209+0x1080] ;  /* 0x00108000d1147984 */ /* 0x0003220000000c00 */
[----:B------:R-:W-:-:S02]  /*f540*/  MOV R3, R8 ;  /* 0x0000000800037202 */ /* 0x000fc40000000f00 */
[C---:B------:R-:W-:Y:S01]  /*f550*/  IMAD.WIDE.U32 R6, R4.reuse, c[0x0][0x3e8], R6 ;  /* 0x0000fa0004067a25 */ /* 0x040fe200078e0006 */
[----:B------:R1:W1:Y:S01]  /*f560*/  LDS.128 R24, [R209+0x1880] ;  /* 0x00188000d1187984 */ /* 0x0002620000000c00 */
[----:B------:R-:W-:Y:S02]  /*f570*/  @P2 SHF.R.U32.HI R3, RZ, c[0x0][0x4f0], R10 ;  /* 0x00013c00ff032a19 */ /* 0x000fe4000001160a */
[----:B------:R-:W-:Y:S01]  /*f580*/  IMAD R5, R4, c[0x0][0x3ec], R7 ;  /* 0x0000fb0004057a24 */ /* 0x000fe200078e0207 */
[----:B------:R1:W1:Y:S01]  /*f590*/  LDS.128 R28, [R209+0x2080] ;  /* 0x00208000d11c7984 */ /* 0x0002620000000c00 */
[----:B------:R-:W-:Y:S01]  /*f5a0*/  MOV R4, R6 ;  /* 0x0000000600047202 */ /* 0x000fe20000000f00 */
[----:B------:R-:W-:Y:S01]  /*f5b0*/  IMAD R7, R2, c[0x0][0x3f4], R9 ;  /* 0x0000fd0002077a24 */ /* 0x000fe200078e0209 */
[----:B------:R-:W-:Y:S01]  /*f5c0*/  SHF.R.S32.HI R6, RZ, 0x1f, R3 ;  /* 0x0000001fff067819 */ /* 0x000fe20000011403 */
[----:B------:R1:W1:Y:S01]  /*f5d0*/  LDS.128 R32, [R209+0x2880] ;  /* 0x00288000d1207984 */ /* 0x0002620000000c00 */
[----:B------:R-:W-:Y:S01]  /*f5e0*/  ISETP.GE.AND P2, PT, R204, c[0x0][0x3c8], PT ;  /* 0x0000f200cc007a0c */ /* 0x000fe20003f46270 */
[----:B------:R-:W-:Y:S01]  /*f5f0*/  IMAD.WIDE.U32 R4, R2, c[0x0][0x3f0], R4 ;  /* 0x0000fc0002047a25 */ /* 0x000fe200078e0004 */
[----:B------:R-:W-:Y:S01]  /*f600*/  IADD3 R2, -R3, RZ, RZ ;  /* 0x000000ff03027210 */ /* 0x000fe20007ffe1ff */
[----:B------:R1:W1:Y:S03]  /*f610*/  LDS.128 R36, [R209+0x3080] ;  /* 0x00308000d1247984 */ /* 0x0002660000000c00 */
[----:B------:R-:W-:Y:S01]  /*f620*/  IADD3 R5, R5, R7, RZ ;  /* 0x0000000705057210 */ /* 0x000fe20007ffe0ff */
[----:B------:R1:W1:Y:S01]  /*f630*/  LDS.128 R40, [R209+0x3880] ;  /* 0x00388000d1287984 */ /* 0x0002620000000c00 */
        /* <DEDUP_REMOVED lines=14> */
.L_x_3491:
[----:B------:R-:W-:Y:S05]  /*f720*/  BRA.DIV ~URZ, `(.L_x_3398) ;  /* 0x00007a827f007947 */ /* 0x000fea000b800000 */
[----:B------:R4:W2:Y:S02]  /*f730*/  SHFL.IDX PT, R2, R6, RZ, 0x181f ;  /* 0x00181fff06027589 */ /* 0x0008a400000e0000 */
.L_x_3492:
[----:B------:R-:W5:Y:S04]  /*f740*/  LDL.LU R4, [R1+0x28] ;  /* 0x0000280001047983 */ /* 0x000f680000300800 */
[----:B------:R-:W4:Y:S02]  /*f750*/  S2R R8, SR_TID.X ;  /* 0x0000000000087919 */ /* 0x000f240000002100 */
[----:B----4-:R-:W-:-:S04]  /*f760*/  SHF.R.S32.HI R3, RZ, 0x1f, R8 ;  /* 0x0000001fff037819 */ /* 0x010fc80000011408 */
[----:B------:R-:W-:-:S04]  /*f770*/  LEA.HI R3, R3, R8, RZ, 0x3 ;  /* 0x0000000803037211 */ /* 0x000fc800078f18ff */
[----:B------:R-:W-:Y:S02]  /*f780*/  SHF.R.S32.HI R3, RZ, 0x3, R3 ;  /* 0x00000003ff037819 */ /* 0x000fe40000011403 */
[----:B------:R-:W-:-:S03]  /*f790*/  SHF.R.S32.HI R8, RZ, 0x1f, R204 ;  /* 0x0000001fff087819 */ /* 0x000fc600000114cc */
[----:B-----5:R-:W-:-:S05]  /*f7a0*/  IMAD.IADD R4, R3, 0x1, R4 ;  /* 0x0000000103047824 */ /* 0x020fca00078e0204 */
[----:B------:R-:W-:-:S13]  /*f7b0*/  ISETP.GE.OR P1, PT, R4, R0, P2 ;  /* 0x000000000400720c */ /* 0x000fda0001726670 */
[----:B--2---:R-:W-:-:S04]  /*f7c0*/  @!P1 LEA R2, P0, R204, R2, 0x1 ;  /* 0x00000002cc029211 */ /* 0x004fc800078008ff */
[----:B---3--:R-:W-:-:S05]  /*f7d0*/  @!P1 LEA.HI.X R3, R204, R7, R8, 0x1, P0 ;  /* 0x00000007cc039211 */ /* 0x008fca00000f0c08 */
[----:B------:R2:W-:Y:S01]  /*f7e0*/  @!P1 ST.E.128 [R2.64], R12 ;  /* 0x0000000c02009985 */ /* 0x0005e2000c101d06 */
[----:B------:R-:W-:Y:S05]  /*f7f0*/  BRA.DIV ~URZ, `(.L_x_3399) ;  /* 0x00007a227f007947 */ /* 0x000fea000b800000 */
[----:B------:R3:W4:Y:S04]  /*f800*/  SHFL.IDX PT, R7, R5, 0x1, 0x181f ;  /* 0x00381f0005077f89 */ /* 0x00072800000e0000 */
[----:B--2---:R3:W2:Y:S02]  /*f810*/  SHFL.IDX PT, R2, R6, 0x1, 0x181f ;  /* 0x00381f0006027f89 */ /* 0x0046a400000e0000 */
.L_x_3493:
[----:B------:R-:W-:Y:S02]  /*f820*/  IADD3 R3, R4, 0x10, RZ ;  /* 0x0000001004037810 */ /* 0x000fe40007ffe0ff */
[----:B------:R-:W-:Y:S02]  /*f830*/  SHF.R.S32.HI R8, RZ, 0x1f, R204 ;  /* 0x0000001fff087819 */ /* 0x000fe400000114cc */
[----:B------:R-:W-:-:S13]  /*f840*/  ISETP.GE.OR P1, PT, R3, R0, P2 ;  /* 0x000000000300720c */ /* 0x000fda0001726670 */
[----:B--2---:R-:W-:-:S04]  /*f850*/  @!P1 LEA R2, P0, R204, R2, 0x1 ;  /* 0x00000002cc029211 */ /* 0x004fc800078008ff */
[----:B----4-:R-:W-:-:S05]  /*f860*/  @!P1 LEA.HI.X R3, R204, R7, R8, 0x1, P0 ;  /* 0x00000007cc039211 */ /* 0x010fca00000f0c08 */
[----:B------:R2:W-:Y:S01]  /*f870*/  @!P1 ST.E.128 [R2.64], R16 ;  /* 0x0000001002009985 */ /* 0x0005e2000c101d06 */
[----:B------:R-:W-:Y:S05]  /*f880*/  BRA.DIV ~URZ, `(.L_x_3400) ;  /* 0x00007a627f007947 */ /* 0x000fea000b800000 */
[----:B------:R4:W2:Y:S02]  /*f890*/  SHFL.IDX PT, R7, R5, 0x2, 0x181f ;  /* 0x00581f0005077f89 */ /* 0x0008a400000e0000 */
.L_x_3494:
[----:B------:R-:W-:Y:S05]  /*f8a0*/  BRA.DIV ~URZ, `(.L_x_3401) ;  /* 0x00007ab27f007947 */ /* 0x000fea000b800000 */
[----:B--2---:R2:W3:Y:S02]  /*f8b0*/  SHFL.IDX PT, R2, R6, 0x2, 0x181f ;  /* 0x00581f0006027f89 */ /* 0x0044e400000e0000 */
.L_x_3495:
[----:B------:R-:W-:Y:S02]  /*f8c0*/  IADD3 R3, R4, 0x20, RZ ;  /* 0x0000002004037810 */ /* 0x000fe40007ffe0ff */
[----:B------:R-:W-:Y:S02]  /*f8d0*/  SHF.R.S32.HI R8, RZ, 0x1f, R204 ;  /* 0x0000001fff087819 */ /* 0x000fe400000114cc */
[----:B------:R-:W-:-:S13]  /*f8e0*/  ISETP.GE.OR P1, PT, R3, R0, P2 ;  /* 0x000000000300720c */ /* 0x000fda0001726670 */
[----:B---3--:R-:W-:-:S04]  /*f8f0*/  @!P1 LEA R2, P0, R204, R2, 0x1 ;  /* 0x00000002cc029211 */ /* 0x008fc800078008ff */
[----:B------:R-:W-:-:S05]  /*f900*/  @!P1 LEA.HI.X R3, R204, R7, R8, 0x1, P0 ;  /* 0x00000007cc039211 */ /* 0x000fca00000f0c08 */
[----:B------:R3:W-:Y:S01]  /*f910*/  @!P1 ST.E.128 [R2.64], R20 ;  /* 0x0000001402009985 */ /* 0x0007e2000c101d06 */
[----:B------:R-:W-:Y:S05]  /*f920*/  BRA.DIV ~URZ, `(.L_x_3402) ;  /* 0x00007aa27f007947 */ /* 0x000fea000b800000 */
[----:B------:R2:W3:Y:S04]  /*f930*/  SHFL.IDX PT, R7, R5, 0x3, 0x181f ;  /* 0x00781f0005077f89 */ /* 0x0004e800000e0000 */
[----:B---3--:R2:W3:Y:S02]  /*f940*/  SHFL.IDX PT, R2, R6, 0x3, 0x181f ;  /* 0x00781f0006027f89 */ /* 0x0084e400000e0000 */
.L_x_3496:
[----:B------:R-:W-:Y:S02]  /*f950*/  IADD3 R3, R4, 0x30, RZ ;  /* 0x0000003004037810 */ /* 0x000fe40007ffe0ff */
[----:B------:R-:W-:Y:S02]  /*f960*/  SHF.R.S32.HI R8, RZ, 0x1f, R204 ;  /* 0x0000001fff087819 */ /* 0x000fe400000114cc */
[----:B------:R-:W-:-:S13]  /*f970*/  ISETP.GE.OR P1, PT, R3, R0, P2 ;  /* 0x000000000300720c */ /* 0x000fda0001726670 */
[----:B---3--:R-:W-:-:S04]  /*f980*/  @!P1 LEA R2, P0, R204, R2, 0x1 ;  /* 0x00000002cc029211 */ /* 0x008fc800078008ff */
[----:B------:R-:W-:-:S05]  /*f990*/  @!P1 LEA.HI.X R3, R204, R7, R8, 0x1, P0 ;  /* 0x00000007cc039211 */ /* 0x000fca00000f0c08 */
[----:B-1----:R1:W-:Y:S01]  /*f9a0*/  @!P1 ST.E.128 [R2.64], R24 ;  /* 0x0000001802009985 */ /* 0x0023e2000c101d06 */
[----:B------:R-:W-:Y:S05]  /*f9b0*/  BRA.DIV ~URZ, `(.L_x_3403) ;  /* 0x00007ae27f007947 */ /* 0x000fea000b800000 */
[----:B------:R3:W1:Y:S02]  /*f9c0*/  SHFL.IDX PT, R7, R5, 0x4, 0x181f ;  /* 0x00981f0005077f89 */ /* 0x00066400000e0000 */
.L_x_3497:
[----:B------:R-:W-:Y:S05]  /*f9d0*/  BRA.DIV ~URZ, `(.L_x_3404) ;  /* 0x00007b327f007947 */ /* 0x000fea000b800000 */
[----:B-1----:R1:W2:Y:S02]  /*f9e0*/  SHFL.IDX PT, R2, R6, 0x4, 0x181f ;  /* 0x00981f0006027f89 */ /* 0x0022a400000e0000 */
.L_x_3498:
        /* <DEDUP_REMOVED lines=9> */
.L_x_3499:
        /* <DEDUP_REMOVED lines=8> */
.L_x_3500:
[----:B------:R-:W-:Y:S05]  /*fb00*/  BRA.DIV ~URZ, `(.L_x_3407) ;  /* 0x00007bb27f007947 */ /* 0x000fea000b800000 */
[----:B--2---:R2:W1:Y:S02]  /*fb10*/  SHFL.IDX PT, R2, R6, 0x6, 0x181f ;  /* 0x00d81f0006027f89 */ /* 0x00446400000e0000 */
.L_x_3501:
[----:B------:R-:W-:Y:S02]  /*fb20*/  IADD3 R3, R4, 0x60, RZ ;  /* 0x0000006004037810 */ /* 0x000fe40007ffe0ff */
[----:B------:R-:W-:Y:S02]  /*fb30*/  SHF.R.S32.HI R8, RZ, 0x1f, R204 ;  /* 0x0000001fff087819 */ /* 0x000fe400000114cc */
[----:B------:R-:W-:-:S13]  /*fb40*/  ISETP.GE.OR P1, PT, R3, R0, P2 ;  /* 0x000000000300720c */ /* 0x000fda0001726670 */
[----:B-1----:R-:W-:-:S04]  /*fb50*/  @!P1 LEA R2, P0, R204, R2, 0x1 ;  /* 0x00000002cc029211 */ /* 0x002fc800078008ff */
[----:B------:R-:W-:-:S05]  /*fb60*/  @!P1 LEA.HI.X R3, R204, R7, R8, 0x1, P0 ;  /* 0x00000007cc039211 */ /* 0x000fca00000f0c08 */
[----:B------:R1:W-:Y:S01]  /*fb70*/  @!P1 ST.E.128 [R2.64], R36 ;  /* 0x0000002402009985 */ /* 0x0003e2000c101d06 */
[----:B------:R-:W-:Y:S05]  /*fb80*/  BRA.DIV ~URZ, `(.L_x_3408) ;  /* 0x00007ba27f007947 */ /* 0x000fea000b800000 */
[----:B---34-:R-:W3:Y:S04]  /*fb90*/  SHFL.IDX PT, R5, R5, 0x7, 0x181f ;  /* 0x00f81f0005057f89 */ /* 0x018ee800000e0000 */
[----:B-1----:R1:W4:Y:S02]  /*fba0*/  SHFL.IDX PT, R3, R6, 0x7, 0x181f ;  /* 0x00f81f0006037f89 */ /* 0x00232400000e0000 */
.L_x_3502:
        /* <DEDUP_REMOVED lines=8> */
.L_x_3396:
        /* <DEDUP_REMOVED lines=33> */
.L_x_3503:
[----:B------:R-:W-:Y:S05]  /*fe40*/  BRA.DIV ~URZ, `(.L_x_3411) ;  /* 0x00007a227f007947 */ /* 0x000fea000b800000 */
[----:B------:R3:W4:Y:S02]  /*fe50*/  SHFL.IDX PT, R0, R12, RZ, 0x1c1f ;  /* 0x001c1fff0c007589 */ /* 0x00072400000e0000 */
.L_x_3504:
        /* <DEDUP_REMOVED lines=50> */
.L_x_3413:
[----:B------:R-:W-:Y:S05]  /*10180*/  BSYNC B0 ;  /* 0x0000000000007941 */ /* 0x000fea0003800000 */
.L_x_3412:
[----:B------:R-:W-:Y:S05]  /*10190*/  BRA.DIV ~URZ, `(.L_x_3414) ;  /* 0x000077427f007947 */ /* 0x000fea000b800000 */
[----:B--2---:R2:W1:Y:S04]  /*101a0*/  SHFL.IDX PT, R4, R5, 0x1, 0x1c1f ;  /* 0x003c1f0005047f89 */ /* 0x00446800000e0000 */
[----:B----4-:R2:W4:Y:S02]  /*101b0*/  SHFL.IDX PT, R0, R12, 0x1, 0x1c1f ;  /* 0x003c1f000c007f89 */ /* 0x01052400000e0000 */
.L_x_3505:
        /* <DEDUP_REMOVED lines=50> */
.L_x_3416:
[----:B------:R-:W-:Y:S05]  /*104e0*/  BSYNC B0 ;  /* 0x0000000000007941 */ /* 0x000fea0003800000 */
.L_x_3415:
[----:B------:R-:W-:Y:S05]  /*104f0*/  BRA.DIV ~URZ, `(.L_x_3417) ;  /* 0x000074b27f007947 */ /* 0x000fea000b800000 */
[----:B-1----:R1:W2:Y:S02]  /*10500*/  SHFL.IDX PT, R4, R5, 0x2, 0x1c1f ;  /* 0x005c1f0005047f89 */ /* 0x0022a400000e0000 */
.L_x_3506:
[----:B------:R-:W-:Y:S05]  /*10510*/  BRA.DIV ~URZ, `(.L_x_3418) ;  /* 0x000075027f007947 */ /* 0x000fea000b800000 */
[----:B----4-:R4:W1:Y:S02]  /*10520*/  SHFL.IDX PT, R0, R12, 0x2, 0x1c1f ;  /* 0x005c1f000c007f89 */ /* 0x01086400000e0000 */
.L_x_3507:
        /* <DEDUP_REMOVED lines=50> */
.L_x_3420:
[----:B------:R-:W-:Y:S05]  /*10850*/  BSYNC B0 ;  /* 0x0000000000007941 */ /* 0x000fea0003800000 */
.L_x_3419:
[----:B------:R-:W-:Y:S05]  /*10860*/  BRA.DIV ~URZ, `(.L_x_3421) ;  /* 0x000072227f007947 */ /* 0x000fea000b800000 */
[----:B--2---:R2:W3:Y:S04]  /*10870*/  SHFL.IDX PT, R4, R5, 0x3, 0x1c1f ;  /* 0x007c1f0005047f89 */ /* 0x0044e800000e0000 */
[----:B-1----:R2:W1:Y:S02]  /*10880*/  SHFL.IDX PT, R0, R12, 0x3, 0x1c1f ;  /* 0x007c1f000c007f89 */ /* 0x00246400000e0000 */
.L_x_3508:
        /* <DEDUP_REMOVED lines=51> */
.L_x_3394:
        /* <DEDUP_REMOVED lines=22> */
.L_x_3422:
        /* <DEDUP_REMOVED lines=60> */
.L_x_3424:
[----:B------:R-:W-:Y:S05]  /*110e0*/  BSYNC B0 ;  /* 0x0000000000007941 */ /* 0x000fea0003800000 */
.L_x_3423:
[----:B------:R-:W-:-:S13]  /*110f0*/  ISETP.GT.AND P0, PT, R20, 0x1, PT ;  /* 0x000000011400780c */ /* 0x000fda0003f04270 */
[----:B------:R-:W-:Y:S05]  /*11100*/  @P0 BRA `(.L_x_3409) ;  /* 0x0000072000000947 */ /* 0x000fea0003800000 */
        /* <DEDUP_REMOVED lines=34> */
.L_x_3509:
[----:B------:R-:W-:Y:S05]  /*11330*/  BRA.DIV ~URZ, `(.L_x_3426) ;  /* 0x000068927f007947 */ /* 0x000fea000b800000 */
[----:B------:R3:W4:Y:S02]  /*11340*/  SHFL.IDX PT, R2, R6, RZ, 0x181f ;  /* 0x00181fff06027589 */ /* 0x00072400000e0000 */
.L_x_3510:
        /* <DEDUP_REMOVED lines=15> */
.L_x_3511:
        /* <DEDUP_REMOVED lines=8> */
.L_x_3512:
[----:B------:R-:W-:Y:S05]  /*114c0*/  BRA.DIV ~URZ, `(.L_x_3429) ;  /* 0x000068b27f007947 */ /* 0x000fea000b800000 */
[----:B-1----:R1:W2:Y:S02]  /*114d0*/  SHFL.IDX PT, R2, R6, 0x2, 0x181f ;  /* 0x00581f0006027f89 */ /* 0x0022a400000e0000 */
.L_x_3513:
        /* <DEDUP_REMOVED lines=9> */
.L_x_3514:
        /* <DEDUP_REMOVED lines=8> */
.L_x_3515:
[----:B------:R-:W-:Y:S05]  /*115f0*/  BRA.DIV ~URZ, `(.L_x_3432) ;  /* 0x000069327f007947 */ /* 0x000fea000b800000 */
[----:B--2---:R2:W1:Y:S02]  /*11600*/  SHFL.IDX PT, R2, R6, 0x4, 0x181f ;  /* 0x00981f0006027f89 */ /* 0x00446400000e0000 */
.L_x_3516:
        /* <DEDUP_REMOVED lines=9> */
.L_x_3517:
        /* <DEDUP_REMOVED lines=8> */
.L_x_3518:
[----:B------:R-:W-:Y:S05]  /*11720*/  BRA.DIV ~URZ, `(.L_x_3435) ;  /* 0x000069b27f007947 */ /* 0x000fea000b800000 */
[----:B--2---:R2:W3:Y:S02]  /*11730*/  SHFL.IDX PT, R2, R6, 0x6, 0x181f ;  /* 0x00d81f0006027f89 */ /* 0x0044e400000e0000 */
.L_x_3519:
        /* <DEDUP_REMOVED lines=9> */
.L_x_3520:
[----:B------:R-:W-:Y:S02]  /*117d0*/  IADD3 R0, R0, 0x70, RZ ;  /* 0x0000007000007810 */ /* 0x000fe40007ffe0ff */
[----:B-12---:R-:W-:Y:S02]  /*117e0*/  SHF.R.S32.HI R6, RZ, 0x1f, R204 ;  /* 0x0000001fff067819 */ /* 0x006fe400000114cc */
[----:B------:R-:W-:-:S13]  /*117f0*/  ISETP.GE.OR P1, PT, R0, R4, P0 ;  /* 0x000000040000720c */ /* 0x000fda0000726670 */
[----:B----4-:R-:W-:-:S04]  /*11800*/  @!P1 LEA R2, P0, R204, R2, 0x1 ;  /* 0x00000002cc029211 */ /* 0x010fc800078008ff */
[----:B---3--:R-:W-:-:S05]  /*11810*/  @!P1 LEA.HI.X R3, R204, R5, R6, 0x1, P0 ;  /* 0x00000005cc039211 */ /* 0x008fca00000f0c06 */
[----:B------:R1:W-:Y:S04]  /*11820*/  @!P1 ST.E.128 [R2.64], RZ ;  /* 0x000000ff02009985 */ /* 0x0003e8000c101d06 */
.L_x_3409:
[----:B------:R-:W-:Y:S05]  /*11830*/  BSYNC B1 ;  /* 0x0000000000017941 */ /* 0x000fea0003800000 */
.L_x_3393:
        /* <DEDUP_REMOVED lines=15> */
.L_x_3521:
[----:B------:R-:W-:Y:S05]  /*11930*/  BRA.DIV ~URZ, `(.L_x_3439) ;  /* 0x000069527f007947 */ /* 0x000fea000b800000 */
[----:B------:R3:W4:Y:S02]  /*11940*/  SHFL.IDX PT, R8, R68, 0x1, 0x1f ;  /* 0x00201f0044087f89 */ /* 0x00072400000e0000 */
.L_x_3522:
        /* <DEDUP_REMOVED lines=19> */
.L_x_3523:
        /* <DEDUP_REMOVED lines=16> */
.L_x_3524:
[----:B---3--:R-:W-:Y:S01]  /*11b80*/  IMAD R0, R0, c[0x0][0x538], RZ ;  /* 0x00014e0000007a24 */ /* 0x008fe200078e02ff */
[----:B------:R-:W-:Y:S04]  /*11b90*/  BSSY B1, `(.L_x_3442) ;  /* 0x00000ce000017945 */ /* 0x000fe80003800000 */
[----:B----4-:R-:W-:-:S04]  /*11ba0*/  IADD3 R8, R0, R8, RZ ;  /* 0x0000000800087210 */ /* 0x010fc80007ffe0ff */
[----:B--2---:R-:W-:-:S13]  /*11bb0*/  ISETP.GT.AND P6, PT, R8, R9, PT ;  /* 0x000000090800720c */ /* 0x004fda0003fc4270 */
[----:B------:R-:W-:Y:S05]  /*11bc0*/  @P6 BRA `(.L_x_3443) ;  /* 0x0000025000006947 */ /* 0x000fea0003800000 */
.L_x_3447:
        /* <DEDUP_REMOVED lines=17> */
.L_x_3525:
        /* <DEDUP_REMOVED lines=16> */
.L_x_3526:
[----:B--2---:R-:W-:-:S05]  /*11de0*/  IMAD R0, R0, c[0x0][0x538], RZ ;  /* 0x00014e0000007a24 */ /* 0x004fca00078e02ff */
[----:B------:R-:W-:-:S04]  /*11df0*/  IADD3 R8, R0, R8, RZ ;  /* 0x0000000800087210 */ /* 0x000fc80007ffe0ff */
[----:B------:R-:W-:-:S13]  /*11e00*/  ISETP.GT.AND P6, PT, R8, R9, PT ;  /* 0x000000090800720c */ /* 0x000fda0003fc4270 */
[----:B-1----:R-:W-:Y:S05]  /*11e10*/  @!P6 BRA `(.L_x_3447) ;  /* 0xfffffdb00000e947 */ /* 0x002fea000383ffff */
.L_x_3443:
[----:B------:R-:W-:-:S05]  /*11e20*/  IADD3 R5, -R0, R8, RZ ;  /* 0x0000000800057210 */ /* 0x000fca0007ffe1ff */
[----:B------:R-:W-:-:S05]  /*11e30*/  IMAD R0, R4, c[0x0][0x538], R5 ;  /* 0x00014e0004007a24 */ /* 0x000fca00078e0205 */
[----:B------:R-:W-:Y:S01]  /*11e40*/  ISETP.GT.AND P0, PT, R0, R9, PT ;  /* 0x000000090000720c */ /* 0x000fe20003f04270 */
[----:B------:R-:W-:-:S12]  /*11e50*/  BRA.DIV ~URZ, `(.L_x_3448) ;  /* 0x000068927f007947 */ /* 0x000fd8000b800000 */
[----:B------:R-:W-:-:S03]  /*11e60*/  VOTE.ANY R10, PT, !P0 ;  /* 0x00000000000a7806 */ /* 0x000fc600040e0100 */
.L_x_3527:
[----:B------:R-:W2:Y:S01]  /*11e70*/  LDL.LU R2, [R1+0x3c] ;  /* 0x00003c0001027983 */ /* 0x000ea20000300800 */
[----:B------:R-:W2:Y:S02]  /*11e80*/  POPC R0, R10 ;  /* 0x0000000a00007309 */ /* 0x000ea40000000000 */
[----:B--2---:R-:W-:-:S05]  /*11e90*/  IADD3 R2, R0, R2, RZ ;  /* 0x0000000200027210 */ /* 0x004fca0007ffe0ff */
[----:B------:R2:W-:Y:S01]  /*11ea0*/  STL [R1+0x3c], R2 ;  /* 0x00003c0201007387 */ /* 0x0005e20000100800 */
[----:B------:R-:W-:Y:S05]  /*11eb0*/  BRA.DIV ~URZ, `(.L_x_3449) ;  /* 0x000068827f007947 */ /* 0x000fea000b800000 */
[----:B------:R3:W4:Y:S04]  /*11ec0*/  SHFL.IDX PT, R8, R6, R0, 0x1f ;  /* 0x00001f0006087589 */ /* 0x00072800000e0000 */
[----:B------:R3:W1:Y:S02]  /*11ed0*/  SHFL.IDX PT, R7, R7, R0, 0x1f ;  /* 0x00001f0007077589 */ /* 0x00066400000e0000 */
.L_x_3528:
[----:B------:R-:W-:Y:S01]  /*11ee0*/  ISETP.NE.AND P0, PT, R10, RZ, PT ;  /* 0x000000ff0a00720c */ /* 0x000fe20003f05270 */
[----:B------:R-:W-:-:S12]  /*11ef0*/  BSSY B0, `(.L_x_3450) ;  /* 0x0000005000007945 */ /* 0x000fd80003800000 */
[----:B------:R-:W-:Y:S05]  /*11f00*/  @!P0 BRA `(.L_x_3451) ;  /* 0x0000003000008947 */ /* 0x000fea0003800000 */
[----:B---3--:R-:W-:Y:S01]  /*11f10*/  IADD3 R0, R0, -0x1, RZ ;  /* 0xffffffff00007810 */ /* 0x008fe20007ffe0ff */
[----:B------:R-:W-:Y:S05]  /*11f20*/  BRA.DIV ~URZ, `(.L_x_3452) ;  /* 0x000068e27f007947 */ /* 0x000fea000b800000 */
[----:B------:R3:W2:Y:S02]  /*11f30*/  SHFL.IDX PT, R11, R4, R0, 0x1f ;  /* 0x00001f00040b7589 */ /* 0x0006a400000e0000 */
.L_x_3451:
[----:B------:R-:W-:Y:S05]  /*11f40*/  BSYNC B0 ;  /* 0x0000000000007941 */ /* 0x000fea0003800000 */
.L_x_3450:
        /* <DEDUP_REMOVED lines=68> */
.L_x_3454:
        /* <DEDUP_REMOVED lines=68> */
.L_x_3455:
[----:B------:R-:W-:Y:S05]  /*127d0*/  BSYNC B0 ;  /* 0x0000000000007941 */ /* 0x000fea0003800000 */
.L_x_3453:
[----:B------:R-:W-:-:S04]  /*127e0*/  LOP3.LUT R2, RZ, R2, RZ, 0x33, !PT ;  /* 0x00000002ff027212 */ /* 0x000fc800078e33ff */
[----:B-1----:R-:W-:-:S05]  /*127f0*/  IADD3 R0, R2, R8, RZ ;  /* 0x0000000802007210 */ /* 0x002fca0007ffe0ff */
[----:B------:R1:W-:Y:S01]  /*12800*/  STL [R1+0x34], R0 ;  /* 0x0000340001007387 */ /* 0x0003e20000100800 */
[----:B------:R-:W-:Y:S05]  /*12810*/  BRA `(.L_x_3456) ;  /* 0x0000005000007947 */ /* 0x000fea0003800000 */
.L_x_3444:
[----:B------:R-:W-:Y:S01]  /*12820*/  MOV R0, c[0x0][0x53c] ;  /* 0x00014f0000007a02 */ /* 0x000fe20000000f00 */
[----:B------:R2:W-:Y:S04]  /*12830*/  STL [R1+0x30], R9 ;  /* 0x0000300901007387 */ /* 0x0005e80000100800 */
[----:B------:R2:W-:Y:S04]  /*12840*/  STL [R1+0x34], RZ ;  /* 0x000034ff01007387 */ /* 0x0005e80000100800 */
[----:B------:R2:W-:Y:S04]  /*12850*/  STL [R1+0x38], RZ ;  /* 0x000038ff01007387 */ /* 0x0005e80000100800 */
[----:B------:R2:W-:Y:S02]  /*12860*/  STL [R1+0x3c], R0 ;  /* 0x00003c0001007387 */ /* 0x0005e40000100800 */
.L_x_3456:
[----:B------:R-:W-:Y:S05]  /*12870*/  BSYNC B1 ;  /* 0x0000000000017941 */ /* 0x000fea0003800000 */
.L_x_3442:
        /* <DEDUP_REMOVED lines=9> */
.L_x_3437:
[----:B--2---:R-:W2:Y:S02]  /*12910*/  LDL R0, [R1+0x3c] ;  /* 0x00003c0001007983 */ /* 0x004ea40000100800 */
[----:B--2---:R-:W-:-:S13]  /*12920*/  ISETP.GE.AND P0, PT, R0, c[0x0][0x53c], PT ;  /* 0x00014f0000007a0c */ /* 0x004fda0003f06270 */
[----:B-1--4-:R-:W-:Y:S01]  /*12930*/  @P0 CALL.REL.NOINC `(.L_x_3457) ;  /* 0x0000001000000944 */ /* 0x012fe20003c00000 */
[----:B------:R-:W-:Y:S05]  /*12940*/  BRA `(.L_x_3458) ;  /* 0xfffef21000007947 */ /* 0x000fea000383ffff */
.L_x_3457:
[----:B------:R-:W-:Y:S05]  /*12950*/  EXIT ;  /* 0x000000000000794d */ /* 0x000fea0003800000 */
.L_x_3319:
[----:B------:R-:W-:Y:S01]  /*12960*/  IMAD.MOV.U32 R0, RZ, RZ, R5 ;  /* 0x000000ffff007224 */ /* 0x000fe200078e0005 */
[----:B------:R-:W-:Y:S02]  /*12970*/  MOV R2, 0x1 ;  /* 0x0000000100027802 */ /* 0x000fe40000000f00 */
[----:B------:R-:W-:Y:S02]  /*12980*/  MOV R3, 0x129a0 ;  /* 0x000129a000037802 */ /* 0x000fe40000000f00 */
[----:B------:R-:W-:Y:S05]  /*12990*/  CALL.REL.NOINC `($__internal_46_$__cuda_sm70_shflsync_up_p) ;  /* 0x00005fa000007944 */ /* 0x000fea0003c00000 */
[----:B------:R-:W-:Y:S01]  /*129a0*/  MOV R0, R4 ;  /* 0x0000000400007202 */ /* 0x000fe20000000f00 */
[----:B------:R-:W-:Y:S05]  /*129b0*/  BRA `(.L_x_3459) ;  /* 0xfffedaa000007947 */ /* 0x000fea000383ffff */
.L_x_3320:
[----:B------:R-:W-:Y:S01]  /*129c0*/  IMAD.MOV.U32 R0, RZ, RZ, R5 ;  /* 0x000000ffff007224 */ /* 0x000fe200078e0005 */
[----:B------:R-:W-:Y:S02]  /*129d0*/  MOV R2, 0x2 ;  /* 0x0000000200027802 */ /* 0x000fe40000000f00 */
[----:B------:R-:W-:Y:S02]  /*129e0*/  MOV R3, 0x12a00 ;  /* 0x00012a0000037802 */ /* 0x000fe40000000f00 */
[----:B------:R-:W-:Y:S05]  /*129f0*/  CALL.REL.NOINC `($__internal_46_$__cuda_sm70_shflsync_up_p) ;  /* 0x00005f4000007944 */ /* 0x000fea0003c00000 */
[----:B------:R-:W-:Y:S01]  /*12a00*/  SEL R0, R4, RZ, P4 ;  /* 0x000000ff04007207 */ /* 0x000fe20002000000 */
[----:B------:R-:W-:Y:S01]  /*12a10*/  IMAD.MOV.U32 R2, RZ, RZ, 0x4 ;  /* 0x00000004ff027424 */ /* 0x000fe200078e00ff */
[----:B------:R-:W-:-:S03]  /*12a20*/  MOV R3, 0x12a50 ;  /* 0x00012a5000037802 */ /* 0x000fc60000000f00 */
[----:B------:R-:W-:Y:S02]  /*12a30*/  IMAD.IADD R0, R5, 0x1, R0 ;  /* 0x0000000105007824 */ /* 0x000fe400078e0200 */
        /* <DEDUP_REMOVED lines=13> */
[----:B------:R-:W-:Y:S02]  /*12b10*/  MOV R214, 0x1f ;  /* 0x0000001f00d67802 */ /* 0x000fe40000000f00 */
[----:B------:R-:W-:Y:S01]  /*12b20*/  MOV R3, 0x12b60 ;  /* 0x00012b6000037802 */ /* 0x000fe20000000f00 */
[----:B------:R-:W-:-:S04]  /*12b30*/  IMAD.IADD R4, R0, 0x1, R4 ;  /* 0x0000000100047824 */ /* 0x000fc800078e0204 */
[----:B------:R-:W-:Y:S02]  /*12b40*/  IMAD.MOV.U32 R213, RZ, RZ, R4 ;  /* 0x000000ffffd57224 */ /* 0x000fe400078e0004 */
[----:B------:R-:W-:Y:S05]  /*12b50*/  CALL.REL.NOINC `($__internal_45_$__cuda_sm70_shflsync_idx_p) ;  /* 0x00005d8000007944 */ /* 0x000fea0003c00000 */
[----:B------:R-:W-:Y:S01]  /*12b60*/  MOV R0, R213 ;  /* 0x000000d500007202 */ /* 0x000fe20000000f00 */
[----:B------:R-:W-:Y:S05]  /*12b70*/  BRA `(.L_x_3460) ;  /* 0xfffed9e000007947 */ /* 0x000fea000383ffff */
.L_x_3322:
[----:B------:R-:W-:Y:S02]  /*12b80*/  SEL R0, RZ, 0x1, P0 ;  /* 0x00000001ff007807 */ /* 0x000fe40000000000 */
[----:B------:R-:W-:Y:S02]  /*12b90*/  MOV R2, 0x12bb0 ;  /* 0x00012bb000027802 */ /* 0x000fe40000000f00 */
[----:B------:R-:W-:Y:S05]  /*12ba0*/  CALL.REL.NOINC `($__internal_47_$__cuda_sm70_votesync_ballot) ;  /* 0x00005e0000007944 */ /* 0x000fea0003c00000 */
[----:B------:R-:W-:Y:S01]  /*12bb0*/  MOV R7, R0 ;  /* 0x0000000000077202 */ /* 0x000fe20000000f00 */
[----:B------:R-:W-:Y:S05]  /*12bc0*/  BRA `(.L_x_3461) ;  /* 0xfffeda2000007947 */ /* 0x000fea000383ffff */
.L_x_3323:
[----:B------:R-:W-:Y:S01]  /*12bd0*/  IMAD.MOV.U32 R213, RZ, RZ, R9 ;  /* 0x000000ffffd57224 */ /* 0x000fe200078e0009 */
[----:B-1----:R-:W-:Y:S01]  /*12be0*/  MOV R2, R0 ;  /* 0x0000000000027202 */ /* 0x002fe20000000f00 */
[----:B------:R-:W-:Y:S01]  /*12bf0*/  IMAD.MOV.U32 R214, RZ, RZ, 0x1f ;  /* 0x0000001fffd67424 */ /* 0x000fe200078e00ff */
[----:B------:R-:W-:Y:S02]  /*12c00*/  MOV R3, 0x12c20 ;  /* 0x00012c2000037802 */ /* 0x000fe40000000f00 */
[----:B------:R-:W-:Y:S05]  /*12c10*/  CALL.REL.NOINC `($__internal_45_$__cuda_sm70_shflsync_idx_p) ;  /* 0x00005cc000007944 */ /* 0x000fea0003c00000 */
[----:B------:R-:W-:Y:S01]  /*12c20*/  IMAD.MOV.U32 R12, RZ, RZ, R213 ;  /* 0x000000ffff0c7224 */ /* 0x000fe200078e00d5 */
[----:B------:R-:W-:Y:S01]  /*12c30*/  MOV R213, R8 ;  /* 0x0000000800d57202 */ /* 0x000fe20000000f00 */
[----:B------:R-:W-:Y:S01]  /*12c40*/  IMAD.MOV.U32 R5, RZ, RZ, RZ ;  /* 0x000000ffff057224 */ /* 0x000fe200078e00ff */
[----:B------:R-:W-:Y:S01]  /*12c50*/  MOV R2, R0 ;  /* 0x0000000000027202 */ /* 0x000fe20000000f00 */
[----:B------:R-:W-:Y:S01]  /*12c60*/  IMAD.MOV.U32 R214, RZ, RZ, 0x1f ;  /* 0x0000001fffd67424 */ /* 0x000fe200078e00ff */
[----:B------:R-:W-:-:S02]  /*12c70*/  MOV R3, 0x12c90 ;  /* 0x00012c9000037802 */ /* 0x000fc40000000f00 */
[----:B------:R-:W-:Y:S05]  /*12c80*/  CALL.REL.NOINC `($__internal_45_$__cuda_sm70_shflsync_idx_p) ;  /* 0x00005c5000007944 */ /* 0x000fea0003c00000 */
[----:B------:R-:W-:Y:S01]  /*12c90*/  MOV R9, R213 ;  /* 0x000000d500097202 */ /* 0x000fe20000000f00 */
[----:B------:R-:W-:Y:S05]  /*12ca0*/  BRA `(.L_x_3462) ;  /* 0xfffed9b000007947 */ /* 0x000fea000383ffff */
.L_x_3326:
[----:B------:R-:W-:Y:S01]  /*12cb0*/  IMAD.MOV.U32 R213, RZ, RZ, R4 ;  /* 0x000000ffffd57224 */ /* 0x000fe200078e0004 */
[----:B-1----:R-:W-:Y:S01]  /*12cc0*/  MOV R2, R0 ;  /* 0x0000000000027202 */ /* 0x002fe20000000f00 */
[----:B------:R-:W-:Y:S01]  /*12cd0*/  IMAD.MOV.U32 R214, RZ, RZ, 0x1f ;  /* 0x0000001fffd67424 */ /* 0x000fe200078e00ff */
[----:B------:R-:W-:-:S02]  /*12ce0*/  MOV R3, 0x12d00 ;  /* 0x00012d0000037802 */ /* 0x000fc40000000f00 */
[----:B---34-:R-:W-:Y:S05]  /*12cf0*/  CALL.REL.NOINC `($__internal_45_$__cuda_sm70_shflsync_idx_p) ;  /* 0x00005be000007944 */ /* 0x018fea0003c00000 */
[----:B------:R-:W-:Y:S01]  /*12d00*/  MOV R5, R213 ;  /* 0x000000d500057202 */ /* 0x000fe20000000f00 */
[----:B------:R-:W-:Y:S05]  /*12d10*/  BRA `(.L_x_3325) ;  /* 0xfffed9a000007947 */ /* 0x000fea000383ffff */
.L_x_3337:
[----:B------:R-:W-:Y:S01]  /*12d20*/  IMAD.MOV.U32 R213, RZ, RZ, R5 ;  /* 0x000000ffffd57224 */ /* 0x000fe200078e0005 */
[----:B------:R-:W-:Y:S01]  /*12d30*/  MOV R2, RZ ;  /* 0x000000ff00027202 */ /* 0x000fe20000000f00 */
[----:B------:R-:W-:Y:S01]  /*12d40*/  IMAD.MOV.U32 R214, RZ, RZ, 0x181f ;  /* 0x0000181fffd67424 */ /* 0x000fe200078e00ff */
[----:B------:R-:W-:-:S02]  /*12d50*/  MOV R3, 0x12d70 ;  /* 0x00012d7000037802 */ /* 0x000fc40000000f00 */
[----:B-----5:R-:W-:Y:S05]  /*12d60*/  CALL.REL.NOINC `($__internal_45_$__cuda_sm70_shflsync_idx_p) ;  /* 0x00005b7000007944 */ /* 0x020fea0003c00000 */
[----:B------:R-:W-:Y:S01]  /*12d70*/  MOV R7, R213 ;  /* 0x000000d500077202 */ /* 0x000fe20000000f00 */
[----:B------:R-:W-:Y:S05]  /*12d80*/  BRA `(.L_x_3463) ;  /* 0xfffefa7000007947 */ /* 0x000fea000383ffff */
.L_x_3338:
[----:B------:R-:W-:Y:S01]  /*12d90*/  IMAD.MOV.U32 R213, RZ, RZ, R6 ;  /* 0x000000ffffd57224 */ /* 0x000fe200078e0006 */
[----:B------:R-:W-:Y:S01]  /*12da0*/  MOV R2, RZ ;  /* 0x000000ff00027202 */ /* 0x000fe20000000f00 */
[----:B------:R-:W-:Y:S01]  /*12db0*/  IMAD.MOV.U32 R214, RZ, RZ, 0x181f ;  /* 0x0000181fffd67424 */ /* 0x000fe200078e00ff */
[----:B------:R-:W-:-:S02]  /*12dc0*/  MOV R3, 0x12de0 ;  /* 0x00012de000037802 */ /* 0x000fc40000000f00 */
[----:B-12--5:R-:W-:Y:S05]  /*12dd0*/  CALL.REL.NOINC `($__internal_45_$__cuda_sm70_shflsync_idx_p) ;  /* 0x00005b0000007944 */ /* 0x026fea0003c00000 */
[----:B------:R-:W-:Y:S01]  /*12de0*/  MOV R2, R213 ;  /* 0x000000d500027202 */ /* 0x000fe20000000f00 */
[----:B------:R-:W-:Y:S05]  /*12df0*/  BRA `(.L_x_3464) ;  /* 0xfffefa2000007947 */ /* 0x000fea000383ffff */
.L_x_3341:
[----:B------:R-:W-:Y:S01]  /*12e00*/  IMAD.MOV.U32 R213, RZ, RZ, R5 ;  /* 0x000000ffffd57224 */ /* 0x000fe200078e0005 */
[----:B-1----:R-:W-:Y:S01]  /*12e10*/  MOV R2, 0x1 ;  /* 0x0000000100027802 */ /* 0x002fe20000000f00 */
[----:B------:R-:W-:Y:S01]  /*12e20*/  IMAD.MOV.U32 R214, RZ, RZ, 0x181f ;  /* 0x0000181fffd67424 */ /* 0x000fe200078e00ff */
[----:B------:R-:W-:-:S02]  /*12e30*/  MOV R3, 0x12e50 ;  /* 0x00012e5000037802 */ /* 0x000fc40000000f00 */
[----:B--2--5:R-:W-:Y:S05]  /*12e40*/  CALL.REL.NOINC `($__internal_45_$__cuda_sm70_shflsync_idx_p) ;  /* 0x00005a9000007944 */ /* 0x024fea0003c00000 */
[----:B------:R-:W-:Y:S01]  /*12e50*/  IMAD.MOV.U32 R7, RZ, RZ, R213 ;  /* 0x000000ffff077224 */ /* 0x000fe200078e00d5 */
[----:B------:R-:W-:Y:S01]  /*12e60*/  MOV R2, 0x1 ;  /* 0x0000000100027802 */ /* 0x000fe20000000f00 */
[----:B------:R-:W-:Y:S01]  /*12e70*/  IMAD.MOV.U32 R213, RZ, RZ, R6 ;  /* 0x000000ffffd57224 */ /* 0x000fe200078e0006 */
[----:B------:R-:W-:-:S02]  /*12e80*/  MOV R214, 0x181f ;  /* 0x0000181f00d67802 */ /* 0x000fc40000000f00 */
[----:B------:R-:W-:Y:S02]  /*12e90*/  MOV R3, 0x12eb0 ;  /* 0x00012eb000037802 */ /* 0x000fe40000000f00 */
[----:B------:R-:W-:Y:S05]  /*12ea0*/  CALL.REL.NOINC `($__internal_45_$__cuda_sm70_shflsync_idx_p) ;  /* 0x00005a3000007944 */ /* 0x000fea0003c00000 */
[----:B------:R-:W-:Y:S01]  /*12eb0*/  MOV R2, R213 ;  /* 0x000000d500027202 */ /* 0x000fe20000000f00 */
[----:B------:R-:W-:Y:S05]  /*12ec0*/  BRA `(.L_x_3465) ;  /* 0xfffefab000007947 */ /* 0x000fea000383ffff */
.L_x_3344:
[----:B------:R-:W-:Y:S01]  /*12ed0*/  IMAD.MOV.U32 R213, RZ, RZ, R5 ;  /* 0x000000ffffd57224 */ /* 0x000fe200078e0005 */
[----:B-1----:R-:W-:Y:S01]  /*12ee0*/  MOV R2, 0x2 ;  /* 0x0000000200027802 */ /* 0x002fe20000000f00 */
[----:B------:R-:W-:Y:S01]  /*12ef0*/  IMAD.MOV.U32 R214, RZ, RZ, 0x181f ;  /* 0x0000181fffd67424 */ /* 0x000fe200078e00ff */
[----:B------:R-:W-:Y:S02]  /*12f00*/  MOV R3, 0x12f20 ;  /* 0x00012f2000037802 */ /* 0x000fe40000000f00 */
[----:B--23-5:R-:W-:Y:S05]  /*12f10*/  CALL.REL.NOINC `($__internal_45_$__cuda_sm70_shflsync_idx_p) ;  /* 0x000059c000007944 */ /* 0x02cfea0003c00000 */
[----:B------:R-:W-:Y:S01]  /*12f20*/  MOV R7, R213 ;  /* 0x000000d500077202 */ /* 0x000fe20000000f00 */
[----:B------:R-:W-:Y:S05]  /*12f30*/  BRA `(.L_x_3466) ;  /* 0xfffefb2000007947 */ /* 0x000fea000383ffff */
.L_x_3345:
[----:B------:R-:W-:Y:S01]  /*12f40*/  IMAD.MOV.U32 R213, RZ, RZ, R6 ;  /* 0x000000ffffd57224 */ /* 0x000fe200078e0006 */
[----:B-1----:R-:W-:Y:S01]  /*12f50*/  MOV R2, 0x2 ;  /* 0x0000000200027802 */ /* 0x002fe20000000f00 */
[----:B------:R-:W-:Y:S01]  /*12f60*/  IMAD.MOV.U32 R214, RZ, RZ, 0x181f ;  /* 0x0000181fffd67424 */ /* 0x000fe200078e00ff */
[----:B------:R-:W-:Y:S02]  /*12f70*/  MOV R3, 0x12f90 ;  /* 0x00012f9000037802 */ /* 0x000fe40000000f00 */
[----:B--2345:R-:W-:Y:S05]  /*12f80*/  CALL.REL.NOINC `($__internal_45_$__cuda_sm70_shflsync_idx_p) ;  /* 0x0000595000007944 */ /* 0x03cfea0003c00000 */
[----:B------:R-:W-:Y:S01]  /*12f90*/  MOV R2, R213 ;  /* 0x000000d500027202 */ /* 0x000fe20000000f00 */
[----:B------:R-:W-:Y:S05]  /*12fa0*/  BRA `(.L_x_3467) ;  /* 0xfffefad000007947 */ /* 0x000fea000383ffff */
.L_x_3348:
[----:B------:R-:W-:Y:S01]  /*12fb0*/  IMAD.MOV.U32 R213, RZ, RZ, R5 ;  /* 0x000000ffffd57224 */ /* 0x000fe200078e0005 */
[----:B--2---:R-:W-:Y:S01]  /*12fc0*/  MOV R2, 0x3 ;  /* 0x0000000300027802 */ /* 0x004fe20000000f00 */
[----:B------:R-:W-:Y:S01]  /*12fd0*/  IMAD.MOV.U32 R214, RZ, RZ, 0x181f ;  /* 0x0000181fffd67424 */ /* 0x000fe200078e00ff */
[----:B------:R-:W-:-:S02]  /*12fe0*/  MOV R3, 0x13000 ;  /* 0x0001300000037802 */ /* 0x000fc40000000f00 */
[----:B-1-345:R-:W-:Y:S05]  /*12ff0*/  CALL.REL.NOINC `($__internal_45_$__cuda_sm70_shflsync_idx_p) ;  /* 0x000058e000007944 */ /* 0x03afea0003c00000 */
        /* <DEDUP_REMOVED lines=8> */
.L_x_3351:
[----:B------:R-:W-:Y:S01]  /*13080*/  IMAD.MOV.U32 R213, RZ, RZ, R5 ;  /* 0x000000ffffd57224 */ /* 0x000fe200078e0005 */
[----:B-12---:R-:W-:Y:S01]  /*13090*/  MOV R2, 0x4 ;  /* 0x0000000400027802 */ /* 0x006fe20000000f00 */
[----:B------:R-:W-:Y:S01]  /*130a0*/  IMAD.MOV.U32 R214, RZ, RZ, 0x181f ;  /* 0x0000181fffd67424 */ /* 0x000fe200078e00ff */
[----:B------:R-:W-:Y:S02]  /*130b0*/  MOV R3, 0x130d0 ;  /* 0x000130d000037802 */ /* 0x000fe40000000f00 */
[----:B---345:R-:W-:Y:S05]  /*130c0*/  CALL.REL.NOINC `($__internal_45_$__cuda_sm70_shflsync_idx_p) ;  /* 0x0000581000007944 */ /* 0x038fea0003c00000 */
[----:B------:R-:W-:Y:S01]  /*130d0*/  MOV R7, R213 ;  /* 0x000000d500077202 */ /* 0x000fe20000000f00 */
[----:B------:R-:W-:Y:S05]  /*130e0*/  BRA `(.L_x_3469) ;  /* 0xfffefb6000007947 */ /* 0x000fea000383ffff */
.L_x_3352:
[----:B------:R-:W-:Y:S01]  /*130f0*/  IMAD.MOV.U32 R213, RZ, RZ, R6 ;  /* 0x000000ffffd57224 */ /* 0x000fe200078e0006 */
[----:B--2---:R-:W-:Y:S01]  /*13100*/  MOV R2, 0x4 ;  /* 0x0000000400027802 */ /* 0x004fe20000000f00 */
[----:B------:R-:W-:Y:S01]  /*13110*/  IMAD.MOV.U32 R214, RZ, RZ, 0x181f ;  /* 0x0000181fffd67424 */ /* 0x000fe200078e00ff */
[----:B------:R-:W-:Y:S02]  /*13120*/  MOV R3, 0x13140 ;  /* 0x0001314000037802 */ /* 0x000fe40000000f00 */
[----:B-1-345:R-:W-:Y:S05]  /*13130*/  CALL.REL.NOINC `($__internal_45_$__cuda_sm70_shflsync_idx_p) ;  /* 0x000057a000007944 */ /* 0x03afea0003c00000 */
[----:B------:R-:W-:Y:S01]  /*13140*/  MOV R2, R213 ;  /* 0x000000d500027202 */ /* 0x000fe20000000f00 */
[----:B------:R-:W-:Y:S05]  /*13150*/  BRA `(.L_x_3470) ;  /* 0xfffefb1000007947 */ /* 0x000fea000383ffff */
.L_x_3355:
[----:B------:R-:W-:Y:S01]  /*13160*/  IMAD.MOV.U32 R213, RZ, RZ, R5 ;  /* 0x000000ffffd57224 */ /* 0x000fe200078e0005 */
[----:B-1----:R-:W-:Y:S01]  /*13170*/  MOV R2, 0x5 ;  /* 0x0000000500027802 */ /* 0x002fe20000000f00 */
[----:B------:R-:W-:Y:S01]  /*13180*/  IMAD.MOV.U32 R214, RZ, RZ, 0x181f ;  /* 0x0000181fffd67424 */ /* 0x000fe200078e00ff */
[----:B------:R-:W-:-:S02]  /*13190*/  MOV R3, 0x131b0 ;  /* 0x000131b000037802 */ /* 0x000fc40000000f00 */
[----:B--2345:R-:W-:Y:S05]  /*131a0*/  CALL.REL.NOINC `($__internal_45_$__cuda_sm70_shflsync_idx_p) ;  /* 0x0000573000007944 */ /* 0x03cfea0003c00000 */
        /* <DEDUP_REMOVED lines=8> */
.L_x_3358:
[----:B------:R-:W-:Y:S01]  /*13230*/  IMAD.MOV.U32 R213, RZ, RZ, R5 ;  /* 0x000000ffffd57224 */ /* 0x000fe200078e0005 */
[----:B-1----:R-:W-:Y:S01]  /*13240*/  MOV R2, 0x6 ;  /* 0x0000000600027802 */ /* 0x002fe20000000f00 */
[----:B------:R-:W-:Y:S01]  /*13250*/  IMAD.MOV.U32 R214, RZ, RZ, 0x181f ;  /* 0x0000181fffd67424 */ /* 0x000fe200078e00ff */
[----:B------:R-:W-:Y:S02]  /*13260*/  MOV R3, 0x13280 ;  /* 0x0001328000037802 */ /* 0x000fe40000000f00 */
[----:B--2345:R-:W-:Y:S05]  /*13270*/  CALL.REL.NOINC `($__internal_45_$__cuda_sm70_shflsync_idx_p) ;  /* 0x0000566000007944 */ /* 0x03cfea0003c00000 */
[----:B------:R-:W-:Y:S01]  /*13280*/  MOV R7, R213 ;  /* 0x000000d500077202 */ /* 0x000fe20000000f00 */
[----:B------:R-:W-:Y:S05]  /*13290*/  BRA `(.L_x_3472) ;  /* 0xfffefba000007947 */ /* 0x000fea000383ffff */
.L_x_3359:
[----:B------:R-:W-:Y:S01]  /*132a0*/  IMAD.MOV.U32 R213, RZ, RZ, R6 ;  /* 0x000000ffffd57224 */ /* 0x000fe200078e0006 */
[----:B-1----:R-:W-:Y:S01]  /*132b0*/  MOV R2, 0x6 ;  /* 0x0000000600027802 */ /* 0x002fe20000000f00 */
[----:B------:R-:W-:Y:S01]  /*132c0*/  IMAD.MOV.U32 R214, RZ, RZ, 0x181f ;  /* 0x0000181fffd67424 */ /* 0x000fe200078e00ff */
[----:B------:R-:W-:Y:S02]  /*132d0*/  MOV R3, 0x132f0 ;  /* 0x000132f000037802 */ /* 0x000fe40000000f00 */
[----:B--2345:R-:W-:Y:S05]  /*132e0*/  CALL.REL.NOINC `($__internal_45_$__cuda_sm70_shflsync_idx_p) ;  /* 0x000055f000007944 */ /* 0x03cfea0003c00000 */
[----:B------:R-:W-:Y:S01]  /*132f0*/  MOV R2, R213 ;  /* 0x000000d500027202 */ /* 0x000fe20000000f00 */
[----:B------:R-:W-:Y:S05]  /*13300*/  BRA `(.L_x_3473) ;  /* 0xfffefb5000007947 */ /* 0x000fea000383ffff */
.L_x_3362:
        /* <DEDUP_REMOVED lines=13> */
.L_x_3365:
[----:B------:R-:W-:Y:S01]  /*133e0*/  IMAD.MOV.U32 R213, RZ, RZ, R4 ;  /* 0x000000ffffd57224 */ /* 0x000fe200078e0004 */
[----:B------:R-:W-:Y:S01]  /*133f0*/  MOV R2, RZ ;  /* 0x000000ff00027202 */ /* 0x000fe20000000f00 */
[----:B------:R-:W-:Y:S01]  /*13400*/  IMAD.MOV.U32 R214, RZ, RZ, 0x181f ;  /* 0x0000181fffd67424 */ /* 0x000fe200078e00ff */
[----:B------:R-:W-:Y:S02]  /*13410*/  MOV R3, 0x13430 ;  /* 0x0001343000037802 */ /* 0x000fe40000000f00 */
[----:B------:R-:W-:Y:S05]  /*13420*/  CALL.REL.NOINC `($__internal_45_$__cuda_sm70_shflsync_idx_p) ;  /* 0x000054b000007944 */ /* 0x000fea0003c00000 */
[----:B------:R-:W-:Y:S01]  /*13430*/  MOV R7, R213 ;  /* 0x000000d500077202 */ /* 0x000fe20000000f00 */
[----:B------:R-:W-:Y:S05]  /*13440*/  BRA `(.L_x_3475) ;  /* 0xffff0d7000007947 */ /* 0x000fea000383ffff */
.L_x_3366:
[----:B------:R-:W-:Y:S01]  /*13450*/  IMAD.MOV.U32 R213, RZ, RZ, R0 ;  /* 0x000000ffffd57224 */ /* 0x000fe200078e0000 */
[----:B------:R-:W-:Y:S01]  /*13460*/  MOV R2, RZ ;  /* 0x000000ff00027202 */ /* 0x000fe20000000f00 */
[----:B------:R-:W-:Y:S01]  /*13470*/  IMAD.MOV.U32 R214, RZ, RZ, 0x181f ;  /* 0x0000181fffd67424 */ /* 0x000fe200078e00ff */
[----:B------:R-:W-:Y:S02]  /*13480*/  MOV R3, 0x134a0 ;  /* 0x000134a000037802 */ /* 0x000fe40000000f00 */
[----:B-12---:R-:W-:Y:S05]  /*13490*/  CALL.REL.NOINC `($__internal_45_$__cuda_sm70_shflsync_idx_p) ;  /* 0x0000544000007944 */ /* 0x006fea0003c00000 */
[----:B------:R-:W-:Y:S01]  /*134a0*/  ISETP.GE.AND P0, PT, R204, c[0x0][0x1d4], PT ;  /* 0x00007500cc007a0c */ /* 0x000fe20003f06270 */
[----:B------:R-:W-:Y:S01]  /*134b0*/  IMAD.MOV.U32 R214, RZ, RZ, 0x181f ;  /* 0x0000181fffd67424 */ /* 0x000fe200078e00ff */
[----:B------:R-:W-:Y:S01]  /*134c0*/  IADD3 R2, P1, R213, R22, RZ ;  /* 0x00000016d5027210 */ /* 0x000fe20007f3e0ff */
[----:B------:R-:W-:Y:S01]  /*134d0*/  IMAD.MOV.U32 R213, RZ, RZ, R4 ;  /* 0x000000ffffd57224 */ /* 0x000fe200078e0004 */
        /* <DEDUP_REMOVED lines=8> */
[----:B------:R-:W-:Y:S05]  /*13560*/  CALL.REL.NOINC `($__internal_45_$__cuda_sm70_shflsync_idx_p) ;  /* 0x0000537000007944 */ /* 0x000fea0003c00000 */
[----:B------:R-:W-:Y:S01]  /*13570*/  IMAD.MOV.U32 R7, RZ, RZ, R213 ;  /* 0x000000ffff077224 */ /* 0x000fe200078e00d5 */
[----:B------:R-:W-:Y:S01]  /*13580*/  MOV R2, 0x1 ;  /* 0x0000000100027802 */ /* 0x000fe20000000f00 */
[----:B------:R-:W-:Y:S01]  /*13590*/  IMAD.MOV.U32 R213, RZ, RZ, R0 ;  /* 0x000000ffffd57224 */ /* 0x000fe200078e0000 */
[----:B------:R-:W-:Y:S02]  /*135a0*/  MOV R214, 0x181f ;  /* 0x0000181f00d67802 */ /* 0x000fe40000000f00 */
[----:B------:R-:W-:Y:S02]  /*135b0*/  MOV R3, 0x135d0 ;  /* 0x000135d000037802 */ /* 0x000fe40000000f00 */
[----:B------:R-:W-:Y:S05]  /*135c0*/  CALL.REL.NOINC `($__internal_45_$__cuda_sm70_shflsync_idx_p) ;  /* 0x0000531000007944 */ /* 0x000fea0003c00000 */
[C---:B------:R-:W-:Y:S01]  /*135d0*/  IADD3 R2, -R5.reuse, 0x10, RZ ;  /* 0x0000001005027810 */ /* 0x040fe20007ffe1ff */
[----:B------:R-:W-:Y:S01]  /*135e0*/  IMAD.MOV.U32 R214, RZ, RZ, 0x181f ;  /* 0x0000181fffd67424 */ /* 0x000fe200078e00ff */
[----:B------:R-:W-:-:S02]  /*135f0*/  ISETP.NE.U32.AND P2, PT, R5, RZ, PT ;  /* 0x000000ff0500720c */ /* 0x000fc40003f45070 */
[----:B------:R-:W-:-:S04]  /*13600*/  LOP3.LUT R2, R2, 0xf, RZ, 0xc0, !PT ;  /* 0x0000000f02027812 */ /* 0x000fc800078ec0ff */
[----:B------:R-:W-:Y:S01]  /*13610*/  IADD3 R2, P1, P0, R2, R213, R22 ;  /* 0x000000d502027210 */ /* 0x000fe2000783e016 */
[----:B------:R-:W-:-:S03]  /*13620*/  IMAD.MOV.U32 R213, RZ, RZ, R4 ;  /* 0x000000ffffd57224 */ /* 0x000fc600078e0004 */
[----:B------:R-:W-:-:S05]  /*13630*/  IADD3.X R3, RZ, R7, R20, P1, P0 ;  /* 0x00000007ff037210 */ /* 0x000fca0000fe0414 */
[----:B------:R-:W-:Y:S01]  /*13640*/  @!PT LDS RZ, [RZ] ;  /* 0x00000000fffff984 */ /* 0x000fe20000000800 */
[----:B------:R-:W-:Y:S01]  /*13650*/  @!PT LDS RZ, [RZ] ;  /* 0x00000000fffff984 */ /* 0x000fe20000000800 */
[----:B------:R-:W-:Y:S01]  /*13660*/  @!PT LDS RZ, [RZ] ;  /* 0x00000000fffff984 */ /* 0x000fe20000000800 */
[----:B------:R1:W-:Y:S02]  /*13670*/  LDGSTS.E.BYPASS.LTC128B.128.ZFILL [R209+0x3100], [R2.64], P2 ;  /* 0x0310000002d17fae */ /* 0x0003e40009141d46 */
        /* <DEDUP_REMOVED lines=49> */
[----:B------:R-:W-:Y:S01]  /*13990*/  MOV R0, R213 ;  /* 0x000000d500007202 */ /* 0x000fe20000000f00 */
[----:B------:R-:W-:Y:S05]  /*139a0*/  BRA `(.L_x_3476) ;  /* 0xffff099000007947 */ /* 0x000fea000383ffff */
.L_x_3367:
[----:B------:R-:W-:Y:S01]  /*139b0*/  IMAD.MOV.U32 R213, RZ, RZ, R0 ;  /* 0x000000ffffd57224 */ /* 0x000fe200078e0000 */
[----:B------:R-:W-:Y:S01]  /*139c0*/  MOV R2, RZ ;  /* 0x000000ff00027202 */ /* 0x000fe20000000f00 */
[----:B------:R-:W-:Y:S01]  /*139d0*/  IMAD.MOV.U32 R214, RZ, RZ, 0x1c1f ;  /* 0x00001c1fffd67424 */ /* 0x000fe200078e00ff */
[----:B------:R-:W-:-:S02]  /*139e0*/  MOV R3, 0x13a00 ;  /* 0x00013a0000037802 */ /* 0x000fc40000000f00 */
[----:B------:R-:W-:Y:S05]  /*139f0*/  CALL.REL.NOINC `($__internal_45_$__cuda_sm70_shflsync_idx_p) ;  /* 0x00004ee000007944 */ /* 0x000fea0003c00000 */
[----:B------:R-:W-:Y:S01]  /*13a00*/  MOV R2, R213 ;  /* 0x000000d500027202 */ /* 0x000fe20000000f00 */
[----:B------:R-:W-:Y:S05]  /*13a10*/  BRA `(.L_x_3477) ;  /* 0xffff0a9000007947 */ /* 0x000fea000383ffff */
.L_x_3368:
[----:B------:R-:W-:Y:S01]  /*13a20*/  IMAD.MOV.U32 R213, RZ, RZ, R0 ;  /* 0x000000ffffd57224 */ /* 0x000fe200078e0000 */
[----:B------:R-:W-:Y:S01]  /*13a30*/  MOV R2, 0x1 ;  /* 0x0000000100027802 */ /* 0x000fe20000000f00 */
[----:B------:R-:W-:Y:S01]  /*13a40*/  IMAD.MOV.U32 R214, RZ, RZ, 0x1c1f ;  /* 0x00001c1fffd67424 */ /* 0x000fe200078e00ff */
[----:B------:R-:W-:-:S02]  /*13a50*/  MOV R3, 0x13a70 ;  /* 0x00013a7000037802 */ /* 0x000fc40000000f00 */
[----:B-1----:R-:W-:Y:S05]  /*13a60*/  CALL.REL.NOINC `($__internal_45_$__cuda_sm70_shflsync_idx_p) ;  /* 0x00004e7000007944 */ /* 0x002fea0003c00000 */
        /* <DEDUP_REMOVED lines=46> */
[----:B------:R-:W-:Y:S05]  /*13d50*/  CALL.REL.NOINC `($__internal_45_$__cuda_sm70_shflsync_idx_p) ;  /* 0x00004b8000007944 */ /* 0x000fea0003c00000 */
        /* <DEDUP_REMOVED lines=48> */
[----:B------:R-:W-:Y:S01]  /*14060*/  FMNMX.FTZ R100, R10, R12, !PT ;  /* 0x0000000c0a647209 */ /* 0x000fe20007810000 */
[----:B------:R-:W-:Y:S01]  /*14070*/  IMAD.MOV.U32 R0, RZ, RZ, 0x2 ;  /* 0x00000002ff007424 */ /* 0x000fe200078e00ff */
[----:B------:R-:W-:Y:S02]  /*14080*/  MOV R2, 0x147f0 ;  /* 0x000147f000027802 */ /* 0x000fe40000000f00 */
        /* <DEDUP_REMOVED lines=14> */
[----:B------:R-:W-:Y:S02]  /*14170*/  ISETP.GT.AND P6, PT, R5, 0x10, PT ;  /* 0x000000100500780c */ /* 0x000fe40003fc4270 */
[----:B------:R-:W-:Y:S02]  /*14180*/  FMNMX.FTZ R99, R15, R99, !PT ;  /* 0x000000630f637209 */ /* 0x000fe40007810000 */
        /* <DEDUP_REMOVED lines=21> */
[----:B------:R-:W-:-:S02]  /*142e0*/  FSEL R54, R95, -INF , P0 ;  /* 0xff8000005f367808 */ /* 0x000fc40000000000 */
        /* <DEDUP_REMOVED lines=72> */
[----:B------:R-:W-:Y:S01]  /*14770*/  FMNMX.FTZ R99, R143, R99, !PT ;  /* 0x000000638f637209 */ /* 0x000fe20007810000 */
[----:B------:R-:W-:Y:S01]  /*14780*/  IMAD.MOV.U32 R96, RZ, RZ, R100 ;  /* 0x000000ffff607224 */ /* 0x000fe200078e0064 */
[----:B------:R-:W-:Y:S02]  /*14790*/  FMNMX.FTZ R98, R162, R98, !PT ;  /* 0x00000062a2627209 */ /* 0x000fe40007810000 */
[----:B------:R-:W-:Y:S02]  /*147a0*/  FMNMX.FTZ R8, R136, R8, !PT ;  /* 0x0000000888087209 */ /* 0x000fe40007810000 */
[----:B------:R-:W-:Y:S02]  /*147b0*/  FMNMX.FTZ R99, R142, R99, !PT ;  /* 0x000000638e637209 */ /* 0x000fe40007810000 */
[----:B------:R-:W-:Y:S02]  /*147c0*/  FMNMX.FTZ R98, R157, R98, !PT ;  /* 0x000000629d627209 */ /* 0x000fe40007810000 */
[----:B------:R-:W-:-:S02]  /*147d0*/  FMNMX.FTZ R8, R133, R8, !PT ;  /* 0x0000000885087209 */ /* 0x000fc40007810000 */
[----:B------:R-:W-:Y:S05]  /*147e0*/  CALL.REL.NOINC `($__internal_44_$__cuda_sm70_shflsync_bfly_p) ;  /* 0x0000409000007944 */ /* 0x000fea0003c00000 */
[----:B------:R-:W-:Y:S01]  /*147f0*/  FMNMX.FTZ R100, R100, R0, !PT ;  /* 0x0000000064647209 */ /* 0x000fe20007810000 */
[----:B------:R-:W-:Y:S01]  /*14800*/  IMAD.MOV.U32 R0, RZ, RZ, 0x1 ;  /* 0x00000001ff007424 */ /* 0x000fe200078e00ff */
[----:B------:R-:W-:-:S03]  /*14810*/  MOV R2, 0x14840 ;  /* 0x0001484000027802 */ /* 0x000fc60000000f00 */
[----:B------:R-:W-:Y:S02]  /*14820*/  IMAD.MOV.U32 R96, RZ, RZ, R100 ;  /* 0x000000ffff607224 */ /* 0x000fe400078e0064 */
[----:B------:R-:W-:Y:S05]  /*14830*/  CALL.REL.NOINC `($__internal_44_$__cuda_sm70_shflsync_bfly_p) ;  /* 0x0000404000007944 */ /* 0x000fea0003c00000 */
[----:B------:R-:W-:Y:S01]  /*14840*/  FMNMX.FTZ R100, R100, R0, !PT ;  /* 0x0000000064647209 */ /* 0x000fe20007810000 */
[----:B------:R-:W-:Y:S01]  /*14850*/  IMAD.MOV.U32 R96, RZ, RZ, R99 ;  /* 0x000000ffff607224 */ /* 0x000fe200078e0063 */
[----:B------:R-:W-:Y:S01]  /*14860*/  MOV R2, 0x14890 ;  /* 0x0001489000027802 */ /* 0x000fe20000000f00 */
[----:B------:R-:W-:Y:S02]  /*14870*/  IMAD.MOV.U32 R0, RZ, RZ, 0x2 ;  /* 0x00000002ff007424 */ /* 0x000fe400078e00ff */
        /* <DEDUP_REMOVED lines=26> */
[----:B------:R-:W-:Y:S01]  /*14a20*/  MOV R9, R0 ;  /* 0x0000000000097202 */ /* 0x000fe20000000f00 */
[----:B------:R-:W-:Y:S05]  /*14a30*/  BRA `(.L_x_3478) ;  /* 0xffff0ae000007947 */ /* 0x000fea000383ffff */
.L_x_3372:
[----:B------:R-:W-:Y:S01]  /*14a40*/  MOV R2, RZ ;  /* 0x000000ff00027202 */ /* 0x000fe20000000f00 */
[----:B------:R-:W-:Y:S01]  /*14a50*/  IMAD.MOV.U32 R213, RZ, RZ, R4 ;  /* 0x000000ffffd57224 */ /* 0x000fe200078e0004 */
[----:B------:R-:W-:Y:S01]  /*14a60*/  MOV R3, 0x14a90 ;  /* 0x00014a9000037802 */ /* 0x000fe20000000f00 */
[----:B------:R-:W-:Y:S02]  /*14a70*/  IMAD.MOV.U32 R214, RZ, RZ, 0x181f ;  /* 0x0000181fffd67424 */ /* 0x000fe400078e00ff */
[----:B-1----:R-:W-:Y:S05]  /*14a80*/  CALL.REL.NOINC `($__internal_45_$__cuda_sm70_shflsync_idx_p) ;  /* 0x00003e5000007944 */ /* 0x002fea0003c00000 */
[----:B------:R-:W-:Y:S01]  /*14a90*/  MOV R7, R213 ;  /* 0x000000d500077202 */ /* 0x000fe20000000f00 */
[----:B------:R-:W-:-:S05]  /*14aa0*/  BRA `(.L_x_3479) ;  /* 0xffff268000007947 */ /* 0x000fca000383ffff */
.L_x_3373:
[----:B------:R-:W-:Y:S01]  /*14ab0*/  MOV R2, RZ ;  /* 0x000000ff00027202 */ /* 0x000fe20000000f00 */
[----:B------:R-:W-:Y:S01]  /*14ac0*/  IMAD.MOV.U32 R213, RZ, RZ, R0 ;  /* 0x000000ffffd57224 */ /* 0x000fe200078e0000 */
[----:B------:R-:W-:Y:S01]  /*14ad0*/  MOV R3, 0x14b00 ;  /* 0x00014b0000037802 */ /* 0x000fe20000000f00 */
[----:B------:R-:W-:Y:S02]  /*14ae0*/  IMAD.MOV.U32 R214, RZ, RZ, 0x181f ;  /* 0x0000181fffd67424 */ /* 0x000fe400078e00ff */
[----:B-123--:R-:W-:Y:S05]  /*14af0*/  CALL.REL.NOINC `($__internal_45_$__cuda_sm70_shflsync_idx_p) ;  /* 0x00003de000007944 */ /* 0x00efea0003c00000 */
[----:B------:R-:W-:Y:S01]  /*14b00*/  IMAD.MOV.U32 R214, RZ, RZ, 0x181f ;  /* 0x0000181fffd67424 */ /* 0x000fe200078e00ff */
[----:B------:R-:W-:Y:S02]  /*14b10*/  ISETP.GE.AND P0, PT, R204, c[0x0][0x1d4], PT ;  /* 0x00007500cc007a0c */ /* 0x000fe40003f06270 */
[----:B------:R-:W-:Y:S01]  /*14b20*/  IADD3 R2, P1, R213, R15, RZ ;  /* 0x0000000fd5027210 */ /* 0x000fe20007f3e0ff */
[----:B------:R-:W-:Y:S01]  /*14b30*/  IMAD.MOV.U32 R213, RZ, RZ, R4 ;  /* 0x000000ffffd57224 */ /* 0x000fe200078e0004 */
        /* <DEDUP_REMOVED lines=8> */
[----:B------:R-:W-:Y:S05]  /*14bc0*/  CALL.REL.NOINC `($__internal_45_$__cuda_sm70_shflsync_idx_p) ;  /* 0x00003d1000007944 */ /* 0x000fea0003c00000 */
[----:B------:R-:W-:Y:S01]  /*14bd0*/  MOV R2, 0x1 ;  /* 0x0000000100027802 */ /* 0x000fe20000000f00 */
[----:B------:R-:W-:Y:S01]  /*14be0*/  IMAD.MOV.U32 R7, RZ, RZ, R213 ;  /* 0x000000ffff077224 */ /* 0x000fe200078e00d5 */
[----:B------:R-:W-:Y:S01]  /*14bf0*/  MOV R214, 0x181f ;  /* 0x0000181f00d67802 */ /* 0x000fe20000000f00 */
[----:B------:R-:W-:Y:S01]  /*14c00*/  IMAD.MOV.U32 R213, RZ, RZ, R0 ;  /* 0x000000ffffd57224 */ /* 0x000fe200078e0000 */
[----:B------:R-:W-:Y:S02]  /*14c10*/  MOV R3, 0x14c30 ;  /* 0x00014c3000037802 */ /* 0x000fe40000000f00 */
[----:B------:R-:W-:Y:S05]  /*14c20*/  CALL.REL.NOINC `($__internal_45_$__cuda_sm70_shflsync_idx_p) ;  /* 0x00003cb000007944 */ /* 0x000fea0003c00000 */
[C---:B------:R-:W-:Y:S01]  /*14c30*/  IADD3 R2, -R6.reuse, 0x10, RZ ;  /* 0x0000001006027810 */ /* 0x040fe20007ffe1ff */
[----:B------:R-:W-:Y:S01]  /*14c40*/  IMAD.MOV.U32 R214, RZ, RZ, 0x181f ;  /* 0x0000181fffd67424 */ /* 0x000fe200078e00ff */
[----:B------:R-:W-:Y:S02]  /*14c50*/  ISETP.NE.U32.AND P2, PT, R6, RZ, PT ;  /* 0x000000ff0600720c */ /* 0x000fe40003f45070 */
[----:B------:R-:W-:Y:S04]  /*14c60*/  LOP3.LUT R2, R2, 0xf, RZ, 0xc0, !PT ;  /* 0x0000000f02027812 */ /* 0x000fe800078ec0ff */
[----:B------:R-:W-:Y:S01]  /*14c70*/  IADD3 R2, P1, P0, R2, R213, R15 ;  /* 0x000000d502027210 */ /* 0x000fe2000783e00f */
[----:B------:R-:W-:Y:S03]  /*14c80*/  IMAD.MOV.U32 R213, RZ, RZ, R4 ;  /* 0x000000ffffd57224 */ /* 0x000fe600078e0004 */
[----:B------:R-:W-:Y:S05]  /*14c90*/  IADD3.X R3, RZ, R7, R5, P1, P0 ;  /* 0x00000007ff037210 */ /* 0x000fea0000fe0405 */
[----:B------:R-:W-:Y:S01]  /*14ca0*/  @!PT LDS RZ, [RZ] ;  /* 0x00000000fffff984 */ /* 0x000fe20000000800 */
[----:B------:R-:W-:Y:S01]  /*14cb0*/  @!PT LDS RZ, [RZ] ;  /* 0x00000000fffff984 */ /* 0x000fe20000000800 */
[----:B------:R-:W-:Y:S01]  /*14cc0*/  @!PT LDS RZ, [RZ] ;  /* 0x00000000fffff984 */ /* 0x000fe20000000800 */
[----:B------:R1:W-:Y:S02]  /*14cd0*/  LDGSTS.E.BYPASS.LTC128B.128.ZFILL [R209+0x900], [R2.64], P2 ;  /* 0x0090000002d17fae */ /* 0x0003e40009141d46 */
[----:B-1----:R-:W-:Y:S01]  /*14ce0*/  MOV R3, 0x14d10 ;  /* 0x00014d1000037802 */ /* 0x002fe20000000f00 */
[----:B------:R-:W-:Y:S04]  /*14cf0*/  IMAD.MOV.U32 R2, RZ, RZ, 0x2 ;  /* 0x00000002ff027424 */ /* 0x000fe800078e00ff */
        /* <DEDUP_REMOVED lines=47> */
[----:B------:R-:W-:Y:S01]  /*14ff0*/  MOV R0, R213 ;  /* 0x000000d500007202 */ /* 0x000fe20000000f00 */
[----:B------:R-:W-:-:S05]  /*15000*/  BRA `(.L_x_3480) ;  /* 0xffff22a000007947 */ /* 0x000fca000383ffff */
.L_x_3376:
[----:B------:R-:W-:Y:S01]  /*15010*/  MOV R2, RZ ;  /* 0x000000ff00027202 */ /* 0x000fe20000000f00 */
[----:B------:R-:W-:Y:S01]  /*15020*/  IMAD.MOV.U32 R213, RZ, RZ, R96 ;  /* 0x000000ffffd57224 */ /* 0x000fe200078e0060 */
[----:B------:R-:W-:Y:S01]  /*15030*/  MOV R3, 0x15060 ;  /* 0x0001506000037802 */ /* 0x000fe20000000f00 */
[----:B------:R-:W-:Y:S02]  /*15040*/  IMAD.MOV.U32 R214, RZ, RZ, 0x181f ;  /* 0x0000181fffd67424 */ /* 0x000fe400078e00ff */
[----:B------:R-:W-:Y:S05]  /*15050*/  CALL.REL.NOINC `($__internal_45_$__cuda_sm70_shflsync_idx_p) ;  /* 0x0000388000007944 */ /* 0x000fea0003c00000 */
[----:B------:R-:W-:Y:S01]  /*15060*/  MOV R100, R213 ;  /* 0x000000d500647202 */ /* 0x000fe20000000f00 */
[----:B------:R-:W-:-:S05]  /*15070*/  BRA `(.L_x_3481) ;  /* 0xffff2b5000007947 */ /* 0x000fca000383ffff */
.L_x_3377:
[----:B------:R-:W-:Y:S01]  /*15080*/  MOV R2, RZ ;  /* 0x000000ff00027202 */ /* 0x000fe20000000f00 */
[----:B------:R-:W-:Y:S01]  /*15090*/  IMAD.MOV.U32 R213, RZ, RZ, R0 ;  /* 0x000000ffffd57224 */ /* 0x000fe200078e0000 */
[----:B------:R-:W-:Y:S01]  /*150a0*/  MOV R3, 0x150d0 ;  /* 0x000150d000037802 */ /* 0x000fe20000000f00 */
[----:B------:R-:W-:Y:S02]  /*150b0*/  IMAD.MOV.U32 R214, RZ, RZ, 0x181f ;  /* 0x0000181fffd67424 */ /* 0x000fe400078e00ff */
[----:B-12---:R-:W-:Y:S05]  /*150c0*/  CALL.REL.NOINC `($__internal_45_$__cuda_sm70_shflsync_idx_p) ;  /* 0x0000381000007944 */ /* 0x006fea0003c00000 */
        /* <DEDUP_REMOVED lines=81> */
.L_x_3378:
[----:B------:R-:W-:Y:S01]  /*155e0*/  MOV R2, RZ ;  /* 0x000000ff00027202 */ /* 0x000fe20000000f00 */
[----:B------:R-:W-:Y:S01]  /*155f0*/  IMAD.MOV.U32 R213, RZ, RZ, R96 ;  /* 0x000000ffffd57224 */ /* 0x000fe200078e0060 */
[----:B------:R-:W-:Y:S01]  /*15600*/  MOV R3, 0x15630 ;  /* 0x0001563000037802 */ /* 0x000fe20000000f00 */
[----:B------:R-:W-:Y:S02]  /*15610*/  IMAD.MOV.U32 R214, RZ, RZ, 0x1c1f ;  /* 0x00001c1fffd67424 */ /* 0x000fe400078e00ff */
[----:B------:R-:W-:Y:S05]  /*15620*/  CALL.REL.NOINC `($__internal_45_$__cuda_sm70_shflsync_idx_p) ;  /* 0x000032b000007944 */ /* 0x000fea0003c00000 */
[----:B------:R-:W-:Y:S01]  /*15630*/  MOV R0, R213 ;  /* 0x000000d500007202 */ /* 0x000fe20000000f00 */
[----:B------:R-:W-:-:S05]  /*15640*/  BRA `(.L_x_3483) ;  /* 0xffff288000007947 */ /* 0x000fca000383ffff */
.L_x_3379:
[----:B------:R-:W-:Y:S01]  /*15650*/  MOV R2, 0x1 ;  /* 0x0000000100027802 */ /* 0x000fe20000000f00 */
[----:B------:R-:W-:Y:S01]  /*15660*/  IMAD.MOV.U32 R213, RZ, RZ, R96 ;  /* 0x000000ffffd57224 */ /* 0x000fe200078e0060 */
[----:B------:R-:W-:Y:S01]  /*15670*/  MOV R3, 0x156a0 ;  /* 0x000156a000037802 */ /* 0x000fe20000000f00 */
[----:B------:R-:W-:Y:S02]  /*15680*/  IMAD.MOV.U32 R214, RZ, RZ, 0x1c1f ;  /* 0x00001c1fffd67424 */ /* 0x000fe400078e00ff */
[----:B-1----:R-:W-:Y:S05]  /*15690*/  CALL.REL.NOINC `($__internal_45_$__cuda_sm70_shflsync_idx_p) ;  /* 0x0000324000007944 */ /* 0x002fea0003c00000 */
[----:B------:R-:W-:Y:S01]  /*156a0*/  MOV R3, 0x15980 ;  /* 0x0001598000037802 */ /* 0x000fe20000000f00 */
[----:B------:R-:W-:Y:S02]  /*156b0*/  IMAD.IADD R213, R98, 0x1, R213 ;  /* 0x0000000162d57824 */ /* 0x000fe400078e02d5 */
[----:B------:R-:W-:Y:S02]  /*156c0*/  IMAD.MOV.U32 R2, RZ, RZ, 0x2 ;  /* 0x00000002ff027424 */ /* 0x000fe400078e00ff */
[----:B------:R-:W-:Y:S01]  /*156d0*/  IMAD.MOV.U32 R214, RZ, RZ, 0x1c1f ;  /* 0x00001c1fffd67424 */ /* 0x000fe200078e00ff */
        /* <DEDUP_REMOVED lines=35> */
[----:B------:R-:W-:Y:S01]  /*15910*/  ISETP.GT.AND P0, PT, R213, 0x49, PT ;  /* 0x00000049d500780c */ /* 0x000fe20003f04270 */
[----:B------:R-:W-:Y:S01]  /*15920*/  IMAD.MOV.U32 R213, RZ, RZ, R96 ;  /* 0x000000ffffd57224 */ /* 0x000fe200078e0060 */
[----:B------:R-:W-:Y:S02]  /*15930*/  FSEL R51, R70, -INF , P6 ;  /* 0xff80000046337808 */ /* 0x000fe40003000000 */
[----:B------:R-:W-:Y:S02]  /*15940*/  FSEL R50, R71, -INF , P2 ;  /* 0xff80000047327808 */ /* 0x000fe40001000000 */
[----:B------:R-:W-:Y:S02]  /*15950*/  FSEL R23, R82, -INF , P1 ;  /* 0xff80000052177808 */ /* 0x000fe40000800000 */
[----:B------:R-:W-:Y:S02]  /*15960*/  FSEL R22, R83, -INF , P0 ;  /* 0xff80000053167808 */ /* 0x000fe40000000000 */
[----:B------:R-:W-:Y:S05]  /*15970*/  CALL.REL.NOINC `($__internal_45_$__cuda_sm70_shflsync_idx_p) ;  /* 0x00002f6000007944 */ /* 0x000fea0003c00000 */
[----:B------:R-:W-:Y:S01]  /*15980*/  MOV R3, 0x15c60 ;  /* 0x00015c6000037802 */ /* 0x000fe20000000f00 */
[----:B------:R-:W-:Y:S02]  /*15990*/  IMAD.IADD R213, R98, 0x1, R213 ;  /* 0x0000000162d57824 */ /* 0x000fe400078e02d5 */
[----:B------:R-:W-:Y:S02]  /*159a0*/  IMAD.MOV.U32 R2, RZ, RZ, 0x3 ;  /* 0x00000003ff027424 */ /* 0x000fe400078e00ff */
        /* <DEDUP_REMOVED lines=37> */
[----:B------:R-:W-:Y:S01]  /*15c00*/  IMAD.MOV.U32 R213, RZ, RZ, R96 ;  /* 0x000000ffffd57224 */ /* 0x000fe200078e0060 */
[----:B------:R-:W-:Y:S02]  /*15c10*/  FSEL R28, R72, -INF , P6 ;  /* 0xff800000481c7808 */ /* 0x000fe40003000000 */
[----:B------:R-:W-:Y:S02]  /*15c20*/  FSEL R25, R73, -INF , P2 ;  /* 0xff80000049197808 */ /* 0x000fe40001000000 */
[----:B------:R-:W-:Y:S02]  /*15c30*/  FSEL R17, R76, -INF , P1 ;  /* 0xff8000004c117808 */ /* 0x000fe40000800000 */
[----:B------:R-:W-:Y:S02]  /*15c40*/  FSEL R16, R77, -INF , P0 ;  /* 0xff8000004d107808 */ /* 0x000fe40000000000 */
[----:B------:R-:W-:Y:S05]  /*15c50*/  CALL.REL.NOINC `($__internal_45_$__cuda_sm70_shflsync_idx_p) ;  /* 0x00002c8000007944 */ /* 0x000fea0003c00000 */
[----:B------:R-:W-:Y:S01]  /*15c60*/  FMNMX.FTZ R96, R156, R97, !PT ;  /* 0x000000619c607209 */ /* 0x000fe20007810000 */
[----:B------:R-:W-:Y:S01]  /*15c70*/  IMAD.IADD R98, R98, 0x1, R213 ;  /* 0x0000000162627824 */ /* 0x000fe200078e02d5 */
[----:B------:R-:W-:Y:S01]  /*15c80*/  FMNMX.FTZ R4, R20, R101, !PT ;  /* 0x0000006514047209 */ /* 0x000fe20007810000 */
[----:B------:R-:W-:Y:S01]  /*15c90*/  IMAD.MOV.U32 R0, RZ, RZ, 0x2 ;  /* 0x00000002ff007424 */ /* 0x000fe200078e00ff */
[----:B------:R-:W-:Y:S02]  /*15ca0*/  FMNMX.FTZ R5, R21, R102, !PT ;  /* 0x0000006615057209 */ /* 0x000fe40007810000 */
[C---:B------:R-:W-:Y:S02]  /*15cb0*/  ISETP.GT.AND P6, PT, R98.reuse, RZ, PT ;  /* 0x000000ff6200720c */ /* 0x040fe40003fc4270 */
[----:B------:R-:W-:Y:S02]  /*15cc0*/  ISETP.GT.AND P2, PT, R98, 0x1, PT ;  /* 0x000000016200780c */ /* 0x000fe40003f44270 */
[----:B------:R-:W-:Y:S02]  /*15cd0*/  FSEL R53, R10, -INF , P6 ;  /* 0xff8000000a357808 */ /* 0x000fe40003000000 */
[C---:B------:R-:W-:Y:S02]  /*15ce0*/  ISETP.GT.AND P1, PT, R98.reuse, 0x8, PT ;  /* 0x000000086200780c */ /* 0x040fe40003f24270 */
        /* <DEDUP_REMOVED lines=114> */
[----:B------:R-:W-:Y:S05]  /*16410*/  CALL.REL.NOINC `($__internal_44_$__cuda_sm70_shflsync_bfly_p) ;  /* 0x0000246000007944 */ /* 0x000fea0003c00000 */
[----:B------:R-:W-:Y:S01]  /*16420*/  FMNMX.FTZ R96, R96, R0, !PT ;  /* 0x0000000060607209 */ /* 0x000fe20007810000 */
[----:B------:R-:W-:Y:S01]  /*16430*/  IMAD.MOV.U32 R0, RZ, RZ, 0x1 ;  /* 0x00000001ff007424 */ /* 0x000fe200078e00ff */
[----:B------:R-:W-:Y:S02]  /*16440*/  MOV R2, 0x16460 ;  /* 0x0001646000027802 */ /* 0x000fe40000000f00 */
        /* <DEDUP_REMOVED lines=26> */
[----:B------:R-:W-:Y:S03]  /*165f0*/  MOV R2, 0x16620 ;  /* 0x0001662000027802 */ /* 0x000fe60000000f00 */
[----:B------:R-:W-:Y:S02]  /*16600*/  IMAD.MOV.U32 R96, RZ, RZ, R4 ;  /* 0x000000ffff607224 */ /* 0x000fe400078e0004 */
[----:B------:R-:W-:Y:S05]  /*16610*/  CALL.REL.NOINC `($__internal_44_$__cuda_sm70_shflsync_bfly_p) ;  /* 0x0000226000007944 */ /* 0x000fea0003c00000 */
[----:B------:R-:W-:-:S05]  /*16620*/  BRA `(.L_x_3484) ;  /* 0xffff291000007947 */ /* 0x000fca000383ffff */
.L_x_3382:
[----:B-1--4-:R-:W-:Y:S01]  /*16630*/  MOV R2, RZ ;  /* 0x000000ff00027202 */ /* 0x012fe20000000f00 */
[----:B------:R-:W-:Y:S01]  /*16640*/  IMAD.MOV.U32 R213, RZ, RZ, R56 ;  /* 0x000000ffffd57224 */ /* 0x000fe200078e0038 */
[----:B------:R-:W-:Y:S01]  /*16650*/  MOV R3, 0x16680 ;  /* 0x0001668000037802 */ /* 0x000fe20000000f00 */
[----:B------:R-:W-:Y:S02]  /*16660*/  IMAD.MOV.U32 R214, RZ, RZ, 0x181f ;  /* 0x0000181fffd67424 */ /* 0x000fe400078e00ff */
[----:B------:R-:W-:Y:S05]  /*16670*/  CALL.REL.NOINC `($__internal_45_$__cuda_sm70_shflsync_idx_p) ;  /* 0x0000226000007944 */ /* 0x000fea0003c00000 */
[----:B------:R-:W-:Y:S01]  /*16680*/  MOV R57, R213 ;  /* 0x000000d500397202 */ /* 0x000fe20000000f00 */
[----:B------:R-:W-:-:S05]  /*16690*/  BRA `(.L_x_3485) ;  /* 0xffff497000007947 */ /* 0x000fca000383ffff */
.L_x_3385:
[----:B------:R-:W-:Y:S01]  /*166a0*/  MOV R2, RZ ;  /* 0x000000ff00027202 */ /* 0x000fe20000000f00 */
[----:B------:R-:W-:Y:S01]  /*166b0*/  IMAD.MOV.U32 R213, RZ, RZ, R96 ;  /* 0x000000ffffd57224 */ /* 0x000fe200078e0060 */
[----:B------:R-:W-:Y:S01]  /*166c0*/  MOV R3, 0x166f0 ;  /* 0x000166f000037802 */ /* 0x000fe20000000f00 */
[----:B------:R-:W-:Y:S02]  /*166d0*/  IMAD.MOV.U32 R214, RZ, RZ, 0x181f ;  /* 0x0000181fffd67424 */ /* 0x000fe400078e00ff */
[----:B------:R-:W-:Y:S05]  /*166e0*/  CALL.REL.NOINC `($__internal_45_$__cuda_sm70_shflsync_idx_p) ;  /* 0x000021f000007944 */ /* 0x000fea0003c00000 */
[----:B------:R-:W-:Y:S01]  /*166f0*/  MOV R157, R213 ;  /* 0x000000d5009d7202 */ /* 0x000fe20000000f00 */
[----:B------:R-:W-:-:S05]  /*16700*/  BRA `(.L_x_3486) ;  /* 0xffff534000007947 */ /* 0x000fca000383ffff */
.L_x_3386:
[----:B------:R-:W-:Y:S01]  /*16710*/  MOV R2, RZ ;  /* 0x000000ff00027202 */ /* 0x000fe20000000f00 */
[----:B------:R-:W-:Y:S01]  /*16720*/  IMAD.MOV.U32 R213, RZ, RZ, R0 ;  /* 0x000000ffffd57224 */ /* 0x000fe200078e0000 */
[----:B------:R-:W-:Y:S01]  /*16730*/  MOV R3, 0x16760 ;  /* 0x0001676000037802 */ /* 0x000fe20000000f00 */
[----:B------:R-:W-:Y:S02]  /*16740*/  IMAD.MOV.U32 R214, RZ, RZ, 0x181f ;  /* 0x0000181fffd67424 */ /* 0x000fe400078e00ff */
[----:B-12---:R-:W-:Y:S05]  /*16750*/  CALL.REL.NOINC `($__internal_45_$__cuda_sm70_shflsync_idx_p) ;  /* 0x0000218000007944 */ /* 0x006fea0003c00000 */
        /* <DEDUP_REMOVED lines=82> */
.L_x_3387:
[----:B------:R-:W-:Y:S02]  /*16c80*/  MOV R0, 0x2 ;  /* 0x0000000200007802 */ /* 0x000fe40000000f00 */
        /* <DEDUP_REMOVED lines=33> */
[----:B------:R-:W-:-:S05]  /*16ea0*/  BRA `(.L_x_3488) ;  /* 0xffff53e000007947 */ /* 0x000fca000383ffff */
.L_x_3389:
[----:B------:R-:W-:Y:S01]  /*16eb0*/  IMAD.MOV.U32 R96, RZ, RZ, R231 ;  /* 0x000000ffff607224 */ /* 0x000fe200078e00e7 */
[----:B------:R-:W-:-:S02]  /*16ec0*/  MOV R0, 0x2 ;  /* 0x0000000200007802 */ /* 0x000fc40000000f00 */
[----:B------:R-:W-:Y:S02]  /*16ed0*/  MOV R2, 0x16ef0 ;  /* 0x00016ef000027802 */ /* 0x000fe40000000f00 */
[----:B------:R-:W-:Y:S05]  /*16ee0*/  CALL.REL.NOINC `($__internal_44_$__cuda_sm70_shflsync_bfly_p) ;  /* 0x0000199000007944 */ /* 0x000fea0003c00000 */
[----:B------:R-:W-:Y:S05]  /*16ef0*/  BRA `(.L_x_3489) ;  /* 0xffff712000007947 */ /* 0x000fea000383ffff */
.L_x_3390:
[----:B------:R-:W-:Y:S01]  /*16f00*/  IMAD.MOV.U32 R96, RZ, RZ, R4 ;  /* 0x000000ffff607224 */ /* 0x000fe200078e0004 */
[----:B------:R-:W-:Y:S02]  /*16f10*/  MOV R0, 0x1 ;  /* 0x0000000100007802 */ /* 0x000fe40000000f00 */
[----:B------:R-:W-:Y:S02]  /*16f20*/  MOV R2, 0x16f40 ;  /* 0x00016f4000027802 */ /* 0x000fe40000000f00 */
[----:B-1----:R-:W-:Y:S05]  /*16f30*/  CALL.REL.NOINC `($__internal_44_$__cuda_sm70_shflsync_bfly_p) ;  /* 0x0000194000007944 */ /* 0x002fea0003c00000 */
[----:B------:R-:W-:Y:S01]  /*16f40*/  FADD.FTZ R4, R4, R0 ;  /* 0x0000000004047221 */ /* 0x000fe20000010000 */
[----:B------:R-:W-:Y:S02]  /*16f50*/  MOV R96, R241 ;  /* 0x000000f100607202 */ /* 0x000fe40000000f00 */
[----:B------:R-:W-:Y:S02]  /*16f60*/  MOV R0, 0x2 ;  /* 0x0000000200007802 */ /* 0x000fe40000000f00 */
[----:B------:R-:W-:Y:S02]  /*16f70*/  MOV R2, 0x16f90 ;  /* 0x00016f9000027802 */ /* 0x000fe40000000f00 */
[----:B------:R-:W-:Y:S05]  /*16f80*/  CALL.REL.NOINC `($__internal_44_$__cuda_sm70_shflsync_bfly_p) ;  /* 0x000018f000007944 */ /* 0x000fea0003c00000 */
[----:B------:R-:W-:Y:S01]  /*16f90*/  FADD.FTZ R5, R241, R0 ;  /* 0x00000000f1057221 */ /* 0x000fe20000010000 */
[----:B------:R-:W-:Y:S02]  /*16fa0*/  MOV R0, 0x1 ;  /* 0x0000000100007802 */ /* 0x000fe40000000f00 */
[----:B------:R-:W-:-:S02]  /*16fb0*/  MOV R2, 0x16fe0 ;  /* 0x00016fe000027802 */ /* 0x000fc40000000f00 */
[----:B------:R-:W-:Y:S02]  /*16fc0*/  MOV R96, R5 ;  /* 0x0000000500607202 */ /* 0x000fe40000000f00 */
[----:B------:R-:W-:Y:S05]  /*16fd0*/  CALL.REL.NOINC `($__internal_44_$__cuda_sm70_shflsync_bfly_p) ;  /* 0x000018a000007944 */ /* 0x000fea0003c00000 */
[----:B------:R-:W-:Y:S01]  /*16fe0*/  FADD.FTZ R5, R5, R0 ;  /* 0x0000000005057221 */ /* 0x000fe20000010000 */
[----:B------:R-:W-:Y:S02]  /*16ff0*/  MOV R96, R243 ;  /* 0x000000f300607202 */ /* 0x000fe40000000f00 */
[----:B------:R-:W-:Y:S02]  /*17000*/  MOV R0, 0x2 ;  /* 0x0000000200007802 */ /* 0x000fe40000000f00 */
[----:B------:R-:W-:Y:S02]  /*17010*/  MOV R2, 0x17030 ;  /* 0x0001703000027802 */ /* 0x000fe40000000f00 */
[----:B------:R-:W-:Y:S05]  /*17020*/  CALL.REL.NOINC `($__internal_44_$__cuda_sm70_shflsync_bfly_p) ;  /* 0x0000185000007944 */ /* 0x000fea0003c00000 */
[----:B------:R-:W-:Y:S01]  /*17030*/  FADD.FTZ R6, R243, R0 ;  /* 0x00000000f3067221 */ /* 0x000fe20000010000 */
[----:B------:R-:W-:Y:S02]  /*17040*/  MOV R0, 0x1 ;  /* 0x0000000100007802 */ /* 0x000fe40000000f00 */
[----:B------:R-:W-:Y:S02]  /*17050*/  MOV R2, 0x17080 ;  /* 0x0001708000027802 */ /* 0x000fe40000000f00 */
[----:B------:R-:W-:-:S02]  /*17060*/  MOV R96, R6 ;  /* 0x0000000600607202 */ /* 0x000fc40000000f00 */
[----:B------:R-:W-:Y:S05]  /*17070*/  CALL.REL.NOINC `($__internal_44_$__cuda_sm70_shflsync_bfly_p) ;  /* 0x0000180000007944 */ /* 0x000fea0003c00000 */
[----:B------:R-:W-:Y:S01]  /*17080*/  FADD.FTZ R6, R6, R0 ;  /* 0x0000000006067221 */ /* 0x000fe20000010000 */
[----:B------:R-:W-:-:S02]  /*17090*/  MOV R96, R242 ;  /* 0x000000f200607202 */ /* 0x000fc40000000f00 */
[----:B------:R-:W-:Y:S02]  /*170a0*/  MOV R0, 0x2 ;  /* 0x0000000200007802 */ /* 0x000fe40000000f00 */
[----:B------:R-:W-:Y:S02]  /*170b0*/  MOV R2, 0x170d0 ;  /* 0x000170d000027802 */ /* 0x000fe40000000f00 */
[----:B------:R-:W-:Y:S05]  /*170c0*/  CALL.REL.NOINC `($__internal_44_$__cuda_sm70_shflsync_bfly_p) ;  /* 0x000017b000007944 */ /* 0x000fea0003c00000 */
[----:B------:R-:W-:Y:S01]  /*170d0*/  FADD.FTZ R7, R242, R0 ;  /* 0x00000000f2077221 */ /* 0x000fe20000010000 */
[----:B------:R-:W-:Y:S02]  /*170e0*/  MOV R0, 0x1 ;  /* 0x0000000100007802 */ /* 0x000fe40000000f00 */
[----:B------:R-:W-:Y:S02]  /*170f0*/  MOV R2, 0x17120 ;  /* 0x0001712000027802 */ /* 0x000fe40000000f00 */
[----:B------:R-:W-:Y:S02]  /*17100*/  MOV R96, R7 ;  /* 0x0000000700607202 */ /* 0x000fe40000000f00 */
[----:B------:R-:W-:Y:S05]  /*17110*/  CALL.REL.NOINC `($__internal_44_$__cuda_sm70_shflsync_bfly_p) ;  /* 0x0000176000007944 */ /* 0x000fea0003c00000 */
[----:B------:R-:W-:Y:S01]  /*17120*/  MOV R8, R0 ;  /* 0x0000000000087202 */ /* 0x000fe20000000f00 */
[----:B------:R-:W-:Y:S05]  /*17130*/  BRA `(.L_x_3490) ;  /* 0xffff6fd000007947 */ /* 0x000fea000383ffff */
.L_x_3397:
[----:B--234-:R-:W-:Y:S01]  /*17140*/  IMAD.MOV.U32 R213, RZ, RZ, R5 ;  /* 0x000000ffffd57224 */ /* 0x01cfe200078e0005 */
[----:B------:R-:W-:Y:S01]  /*17150*/  MOV R2, RZ ;  /* 0x000000ff00027202 */ /* 0x000fe20000000f00 */
[----:B------:R-:W-:Y:S01]  /*17160*/  IMAD.MOV.U32 R214, RZ, RZ, 0x181f ;  /* 0x0000181fffd67424 */ /* 0x000fe200078e00ff */
[----:B------:R-:W-:-:S02]  /*17170*/  MOV R3, 0x17190 ;  /* 0x0001719000037802 */ /* 0x000fc40000000f00 */
[----:B-1----:R-:W-:Y:S05]  /*17180*/  CALL.REL.NOINC `($__internal_45_$__cuda_sm70_shflsync_idx_p) ;  /* 0x0000175000007944 */ /* 0x002fea0003c00000 */
[----:B------:R-:W-:Y:S01]  /*17190*/  MOV R7, R213 ;  /* 0x000000d500077202 */ /* 0x000fe20000000f00 */
[----:B------:R-:W-:Y:S05]  /*171a0*/  BRA `(.L_x_3491) ;  /* 0xffff857000007947 */ /* 0x000fea000383ffff */
.L_x_3398:
[----:B------:R-:W-:Y:S01]  /*171b0*/  IMAD.MOV.U32 R213, RZ, RZ, R6 ;  /* 0x000000ffffd57224 */ /* 0x000fe200078e0006 */
[----:B------:R-:W-:Y:S01]  /*171c0*/  MOV R2, RZ ;  /* 0x000000ff00027202 */ /* 0x000fe20000000f00 */
[----:B------:R-:W-:Y:S01]  /*171d0*/  IMAD.MOV.U32 R214, RZ, RZ, 0x181f ;  /* 0x0000181fffd67424 */ /* 0x000fe200078e00ff */
[----:B------:R-:W-:-:S02]  /*171e0*/  MOV R3, 0x17200 ;  /* 0x0001720000037802 */ /* 0x000fc40000000f00 */
[----:B-123--:R-:W-:Y:S05]  /*171f0*/  CALL.REL.NOINC `($__internal_45_$__cuda_sm70_shflsync_idx_p) ;  /* 0x000016e000007944 */ /* 0x00efea0003c00000 */
[----:B------:R-:W-:Y:S01]  /*17200*/  MOV R2, R213 ;  /* 0x000000d500027202 */ /* 0x000fe20000000f00 */
[----:B------:R-:W-:Y:S05]  /*17210*/  BRA `(.L_x_3492) ;  /* 0xffff852000007947 */ /* 0x000fea000383ffff */
.L_x_3399:
[----:B------:R-:W-:Y:S01]  /*17220*/  IMAD.MOV.U32 R213, RZ, RZ, R5 ;  /* 0x000000ffffd57224 */ /* 0x000fe200078e0005 */
[----:B--2---:R-:W-:Y:S01]  /*17230*/  MOV R2, 0x1 ;  /* 0x0000000100027802 */ /* 0x004fe20000000f00 */
[----:B------:R-:W-:Y:S01]  /*17240*/  IMAD.MOV.U32 R214, RZ, RZ, 0x181f ;  /* 0x0000181fffd67424 */ /* 0x000fe200078e00ff */
[----:B------:R-:W-:-:S02]  /*17250*/  MOV R3, 0x17270 ;  /* 0x0001727000037802 */ /* 0x000fc40000000f00 */
[----:B-1----:R-:W-:Y:S05]  /*17260*/  CALL.REL.NOINC `($__internal_45_$__cuda_sm70_shflsync_idx_p) ;  /* 0x0000167000007944 */ /* 0x002fea0003c00000 */
        /* <DEDUP_REMOVED lines=8> */
.L_x_3400:
[----:B------:R-:W-:Y:S01]  /*172f0*/  IMAD.MOV.U32 R213, RZ, RZ, R5 ;  /* 0x000000ffffd57224 */ /* 0x000fe200078e0005 */
[----:B--2---:R-:W-:Y:S01]  /*17300*/  MOV R2, 0x2 ;  /* 0x0000000200027802 */ /* 0x004fe20000000f00 */
[----:B------:R-:W-:Y:S01]  /*17310*/  IMAD.MOV.U32 R214, RZ, RZ, 0x181f ;  /* 0x0000181fffd67424 */ /* 0x000fe200078e00ff */
[----:B------:R-:W-:Y:S02]  /*17320*/  MOV R3, 0x17340 ;  /* 0x0001734000037802 */ /* 0x000fe40000000f00 */
[----:B-1-3--:R-:W-:Y:S05]  /*17330*/  CALL.REL.NOINC `($__internal_45_$__cuda_sm70_shflsync_idx_p) ;  /* 0x000015a000007944 */ /* 0x00afea0003c00000 */
[----:B------:R-:W-:Y:S01]  /*17340*/  MOV R7, R213 ;  /* 0x000000d500077202 */ /* 0x000fe20000000f00 */
[----:B------:R-:W-:Y:S05]  /*17350*/  BRA `(.L_x_3494) ;  /* 0xffff854000007947 */ /* 0x000fea000383ffff */
.L_x_3401:
[----:B------:R-:W-:Y:S01]  /*17360*/  IMAD.MOV.U32 R213, RZ, RZ, R6 ;  /* 0x000000ffffd57224 */ /* 0x000fe200078e0006 */
[----:B--2---:R-:W-:Y:S01]  /*17370*/  MOV R2, 0x2 ;  /* 0x0000000200027802 */ /* 0x004fe20000000f00 */
[----:B------:R-:W-:Y:S01]  /*17380*/  IMAD.MOV.U32 R214, RZ, RZ, 0x181f ;  /* 0x0000181fffd67424 */ /* 0x000fe200078e00ff */
[----:B------:R-:W-:Y:S02]  /*17390*/  MOV R3, 0x173b0 ;  /* 0x000173b000037802 */ /* 0x000fe40000000f00 */
[----:B-1-34-:R-:W-:Y:S05]  /*173a0*/  CALL.REL.NOINC `($__internal_45_$__cuda_sm70_shflsync_idx_p) ;  /* 0x0000153000007944 */ /* 0x01afea0003c00000 */
[----:B------:R-:W-:Y:S01]  /*173b0*/  MOV R2, R213 ;  /* 0x000000d500027202 */ /* 0x000fe20000000f00 */
[----:B------:R-:W-:Y:S05]  /*173c0*/  BRA `(.L_x_3495) ;  /* 0xffff84f000007947 */ /* 0x000fea000383ffff */
.L_x_3402:
[----:B------:R-:W-:Y:S01]  /*173d0*/  IMAD.MOV.U32 R213, RZ, RZ, R5 ;  /* 0x000000ffffd57224 */ /* 0x000fe200078e0005 */
[----:B---3--:R-:W-:Y:S01]  /*173e0*/  MOV R2, 0x3 ;  /* 0x0000000300027802 */ /* 0x008fe20000000f00 */
[----:B------:R-:W-:Y:S01]  /*173f0*/  IMAD.MOV.U32 R214, RZ, RZ, 0x181f ;  /* 0x0000181fffd67424 */ /* 0x000fe200078e00ff */
[----:B------:R-:W-:-:S02]  /*17400*/  MOV R3, 0x17420 ;  /* 0x0001742000037802 */ /* 0x000fc40000000f00 */
[----:B-12-4-:R-:W-:Y:S05]  /*17410*/  CALL.REL.NOINC `($__internal_45_$__cuda_sm70_shflsync_idx_p) ;  /* 0x000014c000007944 */ /* 0x016fea0003c00000 */
        /* <DEDUP_REMOVED lines=8> */
.L_x_3403:
[----:B------:R-:W-:Y:S01]  /*174a0*/  IMAD.MOV.U32 R213, RZ, RZ, R5 ;  /* 0x000000ffffd57224 */ /* 0x000fe200078e0005 */
[----:B-1----:R-:W-:Y:S01]  /*174b0*/  MOV R2, 0x4 ;  /* 0x0000000400027802 */ /* 0x002fe20000000f00 */
[----:B------:R-:W-:Y:S01]  /*174c0*/  IMAD.MOV.U32 R214, RZ, RZ, 0x181f ;  /* 0x0000181fffd67424 */ /* 0x000fe200078e00ff */
[----:B------:R-:W-:Y:S02]  /*174d0*/  MOV R3, 0x174f0 ;  /* 0x000174f000037802 */ /* 0x000fe40000000f00 */
[----:B--2-4-:R-:W-:Y:S05]  /*174e0*/  CALL.REL.NOINC `($__internal_45_$__cuda_sm70_shflsync_idx_p) ;  /* 0x000013f000007944 */ /* 0x014fea0003c00000 */
[----:B------:R-:W-:Y:S01]  /*174f0*/  MOV R7, R213 ;  /* 0x000000d500077202 */ /* 0x000fe20000000f00 */
[----:B------:R-:W-:Y:S05]  /*17500*/  BRA `(.L_x_3497) ;  /* 0xffff84c000007947 */ /* 0x000fea000383ffff */
.L_x_3404:
[----:B------:R-:W-:Y:S01]  /*17510*/  IMAD.MOV.U32 R213, RZ, RZ, R6 ;  /* 0x000000ffffd57224 */ /* 0x000fe200078e0006 */
[----:B-1----:R-:W-:Y:S01]  /*17520*/  MOV R2, 0x4 ;  /* 0x0000000400027802 */ /* 0x002fe20000000f00 */
[----:B------:R-:W-:Y:S01]  /*17530*/  IMAD.MOV.U32 R214, RZ, RZ, 0x181f ;  /* 0x0000181fffd67424 */ /* 0x000fe200078e00ff */
[----:B------:R-:W-:Y:S02]  /*17540*/  MOV R3, 0x17560 ;  /* 0x0001756000037802 */ /* 0x000fe40000000f00 */
[----:B--234-:R-:W-:Y:S05]  /*17550*/  CALL.REL.NOINC `($__internal_45_$__cuda_sm70_shflsync_idx_p) ;  /* 0x0000138000007944 */ /* 0x01cfea0003c00000 */
[----:B------:R-:W-:Y:S01]  /*17560*/  MOV R2, R213 ;  /* 0x000000d500027202 */ /* 0x000fe20000000f00 */
[----:B------:R-:W-:Y:S05]  /*17570*/  BRA `(.L_x_3498) ;  /* 0xffff847000007947 */ /* 0x000fea000383ffff */
.L_x_3405:
[----:B------:R-:W-:Y:S01]  /*17580*/  IMAD.MOV.U32 R213, RZ, RZ, R5 ;  /* 0x000000ffffd57224 */ /* 0x000fe200078e0005 */
[----:B--2---:R-:W-:Y:S01]  /*17590*/  MOV R2, 0x5 ;  /* 0x0000000500027802 */ /* 0x004fe20000000f00 */
        /* <DEDUP_REMOVED lines=11> */
.L_x_3406:
[----:B------:R-:W-:Y:S01]  /*17650*/  IMAD.MOV.U32 R213, RZ, RZ, R5 ;  /* 0x000000ffffd57224 */ /* 0x000fe200078e0005 */
[----:B--2---:R-:W-:Y:S01]  /*17660*/  MOV R2, 0x6 ;  /* 0x0000000600027802 */ /* 0x004fe20000000f00 */
[----:B------:R-:W-:Y:S01]  /*17670*/  IMAD.MOV.U32 R214, RZ, RZ, 0x181f ;  /* 0x0000181fffd67424 */ /* 0x000fe200078e00ff */
[----:B------:R-:W-:Y:S02]  /*17680*/  MOV R3, 0x176a0 ;  /* 0x000176a000037802 */ /* 0x000fe40000000f00 */
[----:B-1-34-:R-:W-:Y:S05]  /*17690*/  CALL.REL.NOINC `($__internal_45_$__cuda_sm70_shflsync_idx_p) ;  /* 0x0000124000007944 */ /* 0x01afea0003c00000 */
[----:B------:R-:W-:Y:S01]  /*176a0*/  MOV R7, R213 ;  /* 0x000000d500077202 */ /* 0x000fe20000000f00 */
[----:B------:R-:W-:Y:S05]  /*176b0*/  BRA `(.L_x_3500) ;  /* 0xffff844000007947 */ /* 0x000fea000383ffff */
.L_x_3407:
[----:B------:R-:W-:Y:S01]  /*176c0*/  IMAD.MOV.U32 R213, RZ, RZ, R6 ;  /* 0x000000ffffd57224 */ /* 0x000fe200078e0006 */
[----:B--2---:R-:W-:Y:S01]  /*176d0*/  MOV R2, 0x6 ;  /* 0x0000000600027802 */ /* 0x004fe20000000f00 */
[----:B------:R-:W-:Y:S01]  /*176e0*/  IMAD.MOV.U32 R214, RZ, RZ, 0x181f ;  /* 0x0000181fffd67424 */ /* 0x000fe200078e00ff */
[----:B------:R-:W-:Y:S02]  /*176f0*/  MOV R3, 0x17710 ;  /* 0x0001771000037802 */ /* 0x000fe40000000f00 */
[----:B-1-34-:R-:W-:Y:S05]  /*17700*/  CALL.REL.NOINC `($__internal_45_$__cuda_sm70_shflsync_idx_p) ;  /* 0x000011d000007944 */ /* 0x01afea0003c00000 */
[----:B------:R-:W-:Y:S01]  /*17710*/  MOV R2, R213 ;  /* 0x000000d500027202 */ /* 0x000fe20000000f00 */
[----:B------:R-:W-:Y:S05]  /*17720*/  BRA `(.L_x_3501) ;  /* 0xffff83f000007947 */ /* 0x000fea000383ffff */
.L_x_3408:
[----:B------:R-:W-:Y:S01]  /*17730*/  IMAD.MOV.U32 R213, RZ, RZ, R5 ;  /* 0x000000ffffd57224 */ /* 0x000fe200078e0005 */
[----:B-1----:R-:W-:Y:S01]  /*17740*/  MOV R2, 0x7 ;  /* 0x0000000700027802 */ /* 0x002fe20000000f00 */
[----:B------:R-:W-:Y:S01]  /*17750*/  IMAD.MOV.U32 R214, RZ, RZ, 0x181f ;  /* 0x0000181fffd67424 */ /* 0x000fe200078e00ff */
[----:B------:R-:W-:-:S02]  /*17760*/  MOV R3, 0x17780 ;  /* 0x0001778000037802 */ /* 0x000fc40000000f00 */
[----:B--234-:R-:W-:Y:S05]  /*17770*/  CALL.REL.NOINC `($__internal_45_$__cuda_sm70_shflsync_idx_p) ;  /* 0x0000116000007944 */ /* 0x01cfea0003c00000 */
        /* <DEDUP_REMOVED lines=8> */
.L_x_3410:
[----:B------:R-:W-:Y:S01]  /*17800*/  IMAD.MOV.U32 R213, RZ, RZ, R5 ;  /* 0x000000ffffd57224 */ /* 0x000fe200078e0005 */
[----:B------:R-:W-:Y:S01]  /*17810*/  MOV R2, RZ ;  /* 0x000000ff00027202 */ /* 0x000fe20000000f00 */
[----:B------:R-:W-:Y:S01]  /*17820*/  IMAD.MOV.U32 R214, RZ, RZ, 0x1c1f ;  /* 0x00001c1fffd67424 */ /* 0x000fe200078e00ff */
[----:B------:R-:W-:Y:S02]  /*17830*/  MOV R3, 0x17850 ;  /* 0x0001785000037802 */ /* 0x000fe40000000f00 */
[----:B------:R-:W-:Y:S05]  /*17840*/  CALL.REL.NOINC `($__internal_45_$__cuda_sm70_shflsync_idx_p) ;  /* 0x0000109000007944 */ /* 0x000fea0003c00000 */
[----:B------:R-:W-:Y:S01]  /*17850*/  MOV R4, R213 ;  /* 0x000000d500047202 */ /* 0x000fe20000000f00 */
[----:B------:R-:W-:Y:S05]  /*17860*/  BRA `(.L_x_3503) ;  /* 0xffff85d000007947 */ /* 0x000fea000383ffff */
.L_x_3411:
[----:B------:R-:W-:Y:S01]  /*17870*/  IMAD.MOV.U32 R213, RZ, RZ, R12 ;  /* 0x000000ffffd57224 */ /* 0x000fe200078e000c */
[----:B------:R-:W-:Y:S01]  /*17880*/  MOV R2, RZ ;  /* 0x000000ff00027202 */ /* 0x000fe20000000f00 */
[----:B------:R-:W-:Y:S01]  /*17890*/  IMAD.MOV.U32 R214, RZ, RZ, 0x1c1f ;  /* 0x00001c1fffd67424 */ /* 0x000fe200078e00ff */
[----:B------:R-:W-:Y:S02]  /*178a0*/  MOV R3, 0x178c0 ;  /* 0x000178c000037802 */ /* 0x000fe40000000f00 */
[----:B-12---:R-:W-:Y:S05]  /*178b0*/  CALL.REL.NOINC `($__internal_45_$__cuda_sm70_shflsync_idx_p) ;  /* 0x0000102000007944 */ /* 0x006fea0003c00000 */
[----:B------:R-:W-:Y:S01]  /*178c0*/  MOV R0, R213 ;  /* 0x000000d500007202 */ /* 0x000fe20000000f00 */
[----:B------:R-:W-:Y:S05]  /*178d0*/  BRA `(.L_x_3504) ;  /* 0xffff858000007947 */ /* 0x000fea000383ffff */
.L_x_3414:
        /* <DEDUP_REMOVED lines=13> */
.L_x_3417:
[----:B------:R-:W-:Y:S01]  /*179b0*/  IMAD.MOV.U32 R213, RZ, RZ, R5 ;  /* 0x000000ffffd57224 */ /* 0x000fe200078e0005 */
[----:B--23--:R-:W-:Y:S01]  /*179c0*/  MOV R2, 0x2 ;  /* 0x0000000200027802 */ /* 0x00cfe20000000f00 */
[----:B------:R-:W-:Y:S01]  /*179d0*/  IMAD.MOV.U32 R214, RZ, RZ, 0x1c1f ;  /* 0x00001c1fffd67424 */ /* 0x000fe200078e00ff */
[----:B------:R-:W-:Y:S02]  /*179e0*/  MOV R3, 0x17a00 ;  /* 0x00017a0000037802 */ /* 0x000fe40000000f00 */
[----:B-1--4-:R-:W-:Y:S05]  /*179f0*/  CALL.REL.NOINC `($__internal_45_$__cuda_sm70_shflsync_idx_p) ;  /* 0x00000ee000007944 */ /* 0x012fea0003c00000 */
[----:B------:R-:W-:Y:S01]  /*17a00*/  MOV R4, R213 ;  /* 0x000000d500047202 */ /* 0x000fe20000000f00 */
[----:B------:R-:W-:Y:S05]  /*17a10*/  BRA `(.L_x_3506) ;  /* 0xffff8af000007947 */ /* 0x000fea000383ffff */
.L_x_3418:
[----:B------:R-:W-:Y:S01]  /*17a20*/  IMAD.MOV.U32 R213, RZ, RZ, R12 ;  /* 0x000000ffffd57224 */ /* 0x000fe200078e000c */
[----:B--23--:R-:W-:Y:S01]  /*17a30*/  MOV R2, 0x2 ;  /* 0x0000000200027802 */ /* 0x00cfe20000000f00 */
[----:B------:R-:W-:Y:S01]  /*17a40*/  IMAD.MOV.U32 R214, RZ, RZ, 0x1c1f ;  /* 0x00001c1fffd67424 */ /* 0x000fe200078e00ff */
[----:B------:R-:W-:Y:S02]  /*17a50*/  MOV R3, 0x17a70 ;  /* 0x00017a7000037802 */ /* 0x000fe40000000f00 */
[----:B-1--4-:R-:W-:Y:S05]  /*17a60*/  CALL.REL.NOINC `($__internal_45_$__cuda_sm70_shflsync_idx_p) ;  /* 0x00000e7000007944 */ /* 0x012fea0003c00000 */
[----:B------:R-:W-:Y:S01]  /*17a70*/  MOV R0, R213 ;  /* 0x000000d500007202 */ /* 0x000fe20000000f00 */
[----:B------:R-:W-:Y:S05]  /*17a80*/  BRA `(.L_x_3507) ;  /* 0xffff8aa000007947 */ /* 0x000fea000383ffff */
.L_x_3421:
[----:B------:R-:W-:Y:S01]  /*17a90*/  IMAD.MOV.U32 R213, RZ, RZ, R5 ;  /* 0x000000ffffd57224 */ /* 0x000fe200078e0005 */
[----:B--23--:R-:W-:Y:S01]  /*17aa0*/  MOV R2, 0x3 ;  /* 0x0000000300027802 */ /* 0x00cfe20000000f00 */
[----:B------:R-:W-:Y:S01]  /*17ab0*/  IMAD.MOV.U32 R214, RZ, RZ, 0x1c1f ;  /* 0x00001c1fffd67424 */ /* 0x000fe200078e00ff */
[----:B------:R-:W-:-:S02]  /*17ac0*/  MOV R3, 0x17ae0 ;  /* 0x00017ae000037802 */ /* 0x000fc40000000f00 */
[----:B-1--4-:R-:W-:Y:S05]  /*17ad0*/  CALL.REL.NOINC `($__internal_45_$__cuda_sm70_shflsync_idx_p) ;  /* 0x00000e0000007944 */ /* 0x012fea0003c00000 */
        /* <DEDUP_REMOVED lines=8> */
.L_x_3425:
[----:B------:R-:W-:Y:S01]  /*17b60*/  IMAD.MOV.U32 R213, RZ, RZ, R5 ;  /* 0x000000ffffd57224 */ /* 0x000fe200078e0005 */
[----:B------:R-:W-:Y:S01]  /*17b70*/  MOV R2, RZ ;  /* 0x000000ff00027202 */ /* 0x000fe20000000f00 */
[----:B------:R-:W-:Y:S01]  /*17b80*/  IMAD.MOV.U32 R214, RZ, RZ, 0x181f ;  /* 0x0000181fffd67424 */ /* 0x000fe200078e00ff */
[----:B------:R-:W-:Y:S02]  /*17b90*/  MOV R3, 0x17bb0 ;  /* 0x00017bb000037802 */ /* 0x000fe40000000f00 */
[----:B------:R-:W-:Y:S05]  /*17ba0*/  CALL.REL.NOINC `($__internal_45_$__cuda_sm70_shflsync_idx_p) ;  /* 0x00000d3000007944 */ /* 0x000fea0003c00000 */
[----:B------:R-:W-:Y:S01]  /*17bb0*/  MOV R7, R213 ;  /* 0x000000d500077202 */ /* 0x000fe20000000f00 */
[----:B------:R-:W-:Y:S05]  /*17bc0*/  BRA `(.L_x_3509) ;  /* 0xffff976000007947 */ /* 0x000fea000383ffff */
.L_x_3426:
[----:B------:R-:W-:Y:S01]  /*17bd0*/  IMAD.MOV.U32 R213, RZ, RZ, R6 ;  /* 0x000000ffffd57224 */ /* 0x000fe200078e0006 */
[----:B------:R-:W-:Y:S01]  /*17be0*/  MOV R2, RZ ;  /* 0x000000ff00027202 */ /* 0x000fe20000000f00 */
[----:B------:R-:W-:Y:S01]  /*17bf0*/  IMAD.MOV.U32 R214, RZ, RZ, 0x181f ;  /* 0x0000181fffd67424 */ /* 0x000fe200078e00ff */
[----:B------:R-:W-:Y:S02]  /*17c00*/  MOV R3, 0x17c20 ;  /* 0x00017c2000037802 */ /* 0x000fe40000000f00 */
[----:B-12---:R-:W-:Y:S05]  /*17c10*/  CALL.REL.NOINC `($__internal_45_$__cuda_sm70_shflsync_idx_p) ;  /* 0x00000cc000007944 */ /* 0x006fea0003c00000 */
[----:B------:R-:W-:Y:S01]  /*17c20*/  MOV R2, R213 ;  /* 0x000000d500027202 */ /* 0x000fe20000000f00 */
[----:B------:R-:W-:Y:S05]  /*17c30*/  BRA `(.L_x_3510) ;  /* 0xffff971000007947 */ /* 0x000fea000383ffff */
.L_x_3427:
[----:B------:R-:W-:Y:S01]  /*17c40*/  IMAD.MOV.U32 R213, RZ, RZ, R5 ;  /* 0x000000ffffd57224 */ /* 0x000fe200078e0005 */
[----:B-1----:R-:W-:Y:S01]  /*17c50*/  MOV R2, 0x1 ;  /* 0x0000000100027802 */ /* 0x002fe20000000f00 */
[----:B------:R-:W-:Y:S01]  /*17c60*/  IMAD.MOV.U32 R214, RZ, RZ, 0x181f ;  /* 0x0000181fffd67424 */ /* 0x000fe200078e00ff */
[----:B------:R-:W-:-:S02]  /*17c70*/  MOV R3, 0x17c90 ;  /* 0x00017c9000037802 */ /* 0x000fc40000000f00 */
[----:B---3--:R-:W-:Y:S05]  /*17c80*/  CALL.REL.NOINC `($__internal_45_$__cuda_sm70_shflsync_idx_p) ;  /* 0x00000c5000007944 */ /* 0x008fea0003c00000 */
        /* <DEDUP_REMOVED lines=8> */
.L_x_3428:
[----:B------:R-:W-:Y:S01]  /*17d10*/  IMAD.MOV.U32 R213, RZ, RZ, R5 ;  /* 0x000000ffffd57224 */ /* 0x000fe200078e0005 */
[----:B-1----:R-:W-:Y:S01]  /*17d20*/  MOV R2, 0x2 ;  /* 0x0000000200027802 */ /* 0x002fe20000000f00 */
[----:B------:R-:W-:Y:S01]  /*17d30*/  IMAD.MOV.U32 R214, RZ, RZ, 0x181f ;  /* 0x0000181fffd67424 */ /* 0x000fe200078e00ff */
[----:B------:R-:W-:Y:S02]  /*17d40*/  MOV R3, 0x17d60 ;  /* 0x00017d6000037802 */ /* 0x000fe40000000f00 */
[----:B--23--:R-:W-:Y:S05]  /*17d50*/  CALL.REL.NOINC `($__internal_45_$__cuda_sm70_shflsync_idx_p) ;  /* 0x00000b8000007944 */ /* 0x00cfea0003c00000 */
[----:B------:R-:W-:Y:S01]  /*17d60*/  MOV R7, R213 ;  /* 0x000000d500077202 */ /* 0x000fe20000000f00 */
[----:B------:R-:W-:Y:S05]  /*17d70*/  BRA `(.L_x_3512) ;  /* 0xffff974000007947 */ /* 0x000fea000383ffff */
.L_x_3429:
[----:B------:R-:W-:Y:S01]  /*17d80*/  IMAD.MOV.U32 R213, RZ, RZ, R6 ;  /* 0x000000ffffd57224 */ /* 0x000fe200078e0006 */
[----:B-1----:R-:W-:Y:S01]  /*17d90*/  MOV R2, 0x2 ;  /* 0x0000000200027802 */ /* 0x002fe20000000f00 */
[----:B------:R-:W-:Y:S01]  /*17da0*/  IMAD.MOV.U32 R214, RZ, RZ, 0x181f ;  /* 0x0000181fffd67424 */ /* 0x000fe200078e00ff */
[----:B------:R-:W-:Y:S02]  /*17db0*/  MOV R3, 0x17dd0 ;  /* 0x00017dd000037802 */ /* 0x000fe40000000f00 */
[----:B--234-:R-:W-:Y:S05]  /*17dc0*/  CALL.REL.NOINC `($__internal_45_$__cuda_sm70_shflsync_idx_p) ;  /* 0x00000b1000007944 */ /* 0x01cfea0003c00000 */
[----:B------:R-:W-:Y:S01]  /*17dd0*/  MOV R2, R213 ;  /* 0x000000d500027202 */ /* 0x000fe20000000f00 */
[----:B------:R-:W-:Y:S05]  /*17de0*/  BRA `(.L_x_3513) ;  /* 0xffff96f000007947 */ /* 0x000fea000383ffff */
.L_x_3430:
        /* <DEDUP_REMOVED lines=13> */
.L_x_3431:
[----:B------:R-:W-:Y:S01]  /*17ec0*/  IMAD.MOV.U32 R213, RZ, RZ, R5 ;  /* 0x000000ffffd57224 */ /* 0x000fe200078e0005 */
[----:B--2---:R-:W-:Y:S01]  /*17ed0*/  MOV R2, 0x4 ;  /* 0x0000000400027802 */ /* 0x004fe20000000f00 */
[----:B------:R-:W-:Y:S01]  /*17ee0*/  IMAD.MOV.U32 R214, RZ, RZ, 0x181f ;  /* 0x0000181fffd67424 */ /* 0x000fe200078e00ff */
[----:B------:R-:W-:Y:S02]  /*17ef0*/  MOV R3, 0x17f10 ;  /* 0x00017f1000037802 */ /* 0x000fe40000000f00 */
[----:B-1-34-:R-:W-:Y:S05]  /*17f00*/  CALL.REL.NOINC `($__internal_45_$__cuda_sm70_shflsync_idx_p) ;  /* 0x000009d000007944 */ /* 0x01afea0003c00000 */
[----:B------:R-:W-:Y:S01]  /*17f10*/  MOV R7, R213 ;  /* 0x000000d500077202 */ /* 0x000fe20000000f00 */
[----:B------:R-:W-:Y:S05]  /*17f20*/  BRA `(.L_x_3515) ;  /* 0xffff96c000007947 */ /* 0x000fea000383ffff */
.L_x_3432:
[----:B------:R-:W-:Y:S01]  /*17f30*/  IMAD.MOV.U32 R213, RZ, RZ, R6 ;  /* 0x000000ffffd57224 */ /* 0x000fe200078e0006 */
[----:B--2---:R-:W-:Y:S01]  /*17f40*/  MOV R2, 0x4 ;  /* 0x0000000400027802 */ /* 0x004fe20000000f00 */
[----:B------:R-:W-:Y:S01]  /*17f50*/  IMAD.MOV.U32 R214, RZ, RZ, 0x181f ;  /* 0x0000181fffd67424 */ /* 0x000fe200078e00ff */
[----:B------:R-:W-:Y:S02]  /*17f60*/  MOV R3, 0x17f80 ;  /* 0x00017f8000037802 */ /* 0x000fe40000000f00 */
[----:B-1-34-:R-:W-:Y:S05]  /*17f70*/  CALL.REL.NOINC `($__internal_45_$__cuda_sm70_shflsync_idx_p) ;  /* 0x0000096000007944 */ /* 0x01afea0003c00000 */
[----:B------:R-:W-:Y:S01]  /*17f80*/  MOV R2, R213 ;  /* 0x000000d500027202 */ /* 0x000fe20000000f00 */
[----:B------:R-:W-:Y:S05]  /*17f90*/  BRA `(.L_x_3516) ;  /* 0xffff967000007947 */ /* 0x000fea000383ffff */
.L_x_3433:
        /* <DEDUP_REMOVED lines=13> */
.L_x_3434:
[----:B------:R-:W-:Y:S01]  /*18070*/  IMAD.MOV.U32 R213, RZ, RZ, R5 ;  /* 0x000000ffffd57224 */ /* 0x000fe200078e0005 */
[----:B--2---:R-:W-:Y:S01]  /*18080*/  MOV R2, 0x6 ;  /* 0x0000000600027802 */ /* 0x004fe20000000f00 */
[----:B------:R-:W-:Y:S01]  /*18090*/  IMAD.MOV.U32 R214, RZ, RZ, 0x181f ;  /* 0x0000181fffd67424 */ /* 0x000fe200078e00ff */
[----:B------:R-:W-:Y:S02]  /*180a0*/  MOV R3, 0x180c0 ;  /* 0x000180c000037802 */ /* 0x000fe40000000f00 */
[----:B-1--4-:R-:W-:Y:S05]  /*180b0*/  CALL.REL.NOINC `($__internal_45_$__cuda_sm70_shflsync_idx_p) ;  /* 0x0000082000007944 */ /* 0x012fea0003c00000 */
[----:B------:R-:W-:Y:S01]  /*180c0*/  MOV R7, R213 ;  /* 0x000000d500077202 */ /* 0x000fe20000000f00 */
[----:B------:R-:W-:Y:S05]  /*180d0*/  BRA `(.L_x_3518) ;  /* 0xffff964000007947 */ /* 0x000fea000383ffff */
.L_x_3435:
[----:B------:R-:W-:Y:S01]  /*180e0*/  IMAD.MOV.U32 R213, RZ, RZ, R6 ;  /* 0x000000ffffd57224 */ /* 0x000fe200078e0006 */
[----:B--2---:R-:W-:Y:S01]  /*180f0*/  MOV R2, 0x6 ;  /* 0x0000000600027802 */ /* 0x004fe20000000f00 */
[----:B------:R-:W-:Y:S01]  /*18100*/  IMAD.MOV.U32 R214, RZ, RZ, 0x181f ;  /* 0x0000181fffd67424 */ /* 0x000fe200078e00ff */
[----:B------:R-:W-:Y:S02]  /*18110*/  MOV R3, 0x18130 ;  /* 0x0001813000037802 */ /* 0x000fe40000000f00 */
[----:B-1-34-:R-:W-:Y:S05]  /*18120*/  CALL.REL.NOINC `($__internal_45_$__cuda_sm70_shflsync_idx_p) ;  /* 0x000007b000007944 */ /* 0x01afea0003c00000 */
[----:B------:R-:W-:Y:S01]  /*18130*/  MOV R2, R213 ;  /* 0x000000d500027202 */ /* 0x000fe20000000f00 */
[----:B------:R-:W-:Y:S05]  /*18140*/  BRA `(.L_x_3519) ;  /* 0xffff95f000007947 */ /* 0x000fea000383ffff */
.L_x_3436:
[----:B------:R-:W-:Y:S01]  /*18150*/  IMAD.MOV.U32 R213, RZ, RZ, R5 ;  /* 0x000000ffffd57224 */ /* 0x000fe200078e0005 */
[----:B-1----:R-:W-:Y:S01]  /*18160*/  MOV R2, 0x7 ;  /* 0x0000000700027802 */ /* 0x002fe20000000f00 */
[----:B------:R-:W-:Y:S01]  /*18170*/  IMAD.MOV.U32 R214, RZ, RZ, 0x181f ;  /* 0x0000181fffd67424 */ /* 0x000fe200078e00ff */
[----:B------:R-:W-:-:S02]  /*18180*/  MOV R3, 0x181a0 ;  /* 0x000181a000037802 */ /* 0x000fc40000000f00 */
[----:B--2-4-:R-:W-:Y:S05]  /*18190*/  CALL.REL.NOINC `($__internal_45_$__cuda_sm70_shflsync_idx_p) ;  /* 0x0000074000007944 */ /* 0x014fea0003c00000 */
        /* <DEDUP_REMOVED lines=8> */
.L_x_3438:
[----:B------:R-:W-:Y:S01]  /*18220*/  IMAD.MOV.U32 R213, RZ, RZ, R68 ;  /* 0x000000ffffd57224 */ /* 0x000fe200078e0044 */
[----:B------:R-:W-:Y:S01]  /*18230*/  MOV R2, RZ ;  /* 0x000000ff00027202 */ /* 0x000fe20000000f00 */
[----:B------:R-:W-:Y:S01]  /*18240*/  IMAD.MOV.U32 R214, RZ, RZ, 0x1f ;  /* 0x0000001fffd67424 */ /* 0x000fe200078e00ff */
[----:B------:R-:W-:Y:S02]  /*18250*/  MOV R3, 0x18270 ;  /* 0x0001827000037802 */ /* 0x000fe40000000f00 */
[----:B------:R-:W-:Y:S05]  /*18260*/  CALL.REL.NOINC `($__internal_45_$__cuda_sm70_shflsync_idx_p) ;  /* 0x0000067000007944 */ /* 0x000fea0003c00000 */
[----:B------:R-:W-:Y:S01]  /*18270*/  MOV R9, R213 ;  /* 0x000000d500097202 */ /* 0x000fe20000000f00 */
[----:B------:R-:W-:Y:S05]  /*18280*/  BRA `(.L_x_3521) ;  /* 0xffff96a000007947 */ /* 0x000fea000383ffff */
.L_x_3439:
[----:B------:R-:W-:Y:S01]  /*18290*/  IMAD.MOV.U32 R213, RZ, RZ, R68 ;  /* 0x000000ffffd57224 */ /* 0x000fe200078e0044 */
[----:B------:R-:W-:Y:S01]  /*182a0*/  MOV R2, 0x1 ;  /* 0x0000000100027802 */ /* 0x000fe20000000f00 */
[----:B------:R-:W-:Y:S01]  /*182b0*/  IMAD.MOV.U32 R214, RZ, RZ, 0x1f ;  /* 0x0000001fffd67424 */ /* 0x000fe200078e00ff */
[----:B------:R-:W-:Y:S02]  /*182c0*/  MOV R3, 0x182e0 ;  /* 0x000182e000037802 */ /* 0x000fe40000000f00 */
[----:B-12---:R-:W-:Y:S05]  /*182d0*/  CALL.REL.NOINC `($__internal_45_$__cuda_sm70_shflsync_idx_p) ;  /* 0x0000060000007944 */ /* 0x006fea0003c00000 */
[----:B------:R-:W-:Y:S01]  /*182e0*/  MOV R8, R213 ;  /* 0x000000d500087202 */ /* 0x000fe20000000f00 */
[----:B------:R-:W-:Y:S05]  /*182f0*/  BRA `(.L_x_3522) ;  /* 0xffff965000007947 */ /* 0x000fea000383ffff */
.L_x_3440:
[----:B------:R-:W-:Y:S02]  /*18300*/  MOV R2, 0x1 ;  /* 0x0000000100027802 */ /* 0x000fe40000000f00 */
[----:B------:R-:W-:-:S02]  /*18310*/  MOV R3, 0x18330 ;  /* 0x0001833000037802 */ /* 0x000fc40000000f00 */
[----:B-1234-:R-:W-:Y:S05]  /*18320*/  CALL.REL.NOINC `($__internal_46_$__cuda_sm70_shflsync_up_p) ;  /* 0x0000061000007944 */ /* 0x01efea0003c00000 */
[----:B------:R-:W-:Y:S05]  /*18330*/  BRA `(.L_x_3523) ;  /* 0xffff974000007947 */ /* 0x000fea000383ffff */
.L_x_3441:
[----:B------:R-:W-:Y:S02]  /*18340*/  MOV R2, 0x2 ;  /* 0x0000000200027802 */ /* 0x000fe40000000f00 */
[----:B------:R-:W-:-:S02]  /*18350*/  MOV R3, 0x18370 ;  /* 0x0001837000037802 */ /* 0x000fc40000000f00 */
[----:B--2-4-:R-:W-:Y:S05]  /*18360*/  CALL.REL.NOINC `($__internal_46_$__cuda_sm70_shflsync_up_p) ;  /* 0x000005d000007944 */ /* 0x014fea0003c00000 */
        /* <DEDUP_REMOVED lines=24> */
.L_x_3445:
[----:B------:R-:W-:Y:S02]  /*184f0*/  MOV R2, 0x1 ;  /* 0x0000000100027802 */ /* 0x000fe40000000f00 */
[----:B------:R-:W-:Y:S02]  /*18500*/  MOV R3, 0x18520 ;  /* 0x0001852000037802 */ /* 0x000fe40000000f00 */
[----:B------:R-:W-:Y:S05]  /*18510*/  CALL.REL.NOINC `($__internal_46_$__cuda_sm70_shflsync_up_p) ;  /* 0x0000042000007944 */ /* 0x000fea0003c00000 */
[----:B------:R-:W-:Y:S01]  /*18520*/  MOV R2, R4 ;  /* 0x0000000400027202 */ /* 0x000fe20000000f00 */
[----:B------:R-:W-:Y:S05]  /*18530*/  BRA `(.L_x_3525) ;  /* 0xffff97a000007947 */ /* 0x000fea000383ffff */
.L_x_3446:
        /* <DEDUP_REMOVED lines=27> */
.L_x_3448:
[----:B------:R-:W-:Y:S02]  /*186f0*/  SEL R0, RZ, 0x1, P0 ;  /* 0x00000001ff007807 */ /* 0x000fe40000000000 */
[----:B------:R-:W-:Y:S02]  /*18700*/  MOV R2, 0x18720 ;  /* 0x0001872000027802 */ /* 0x000fe40000000f00 */
[----:B-1----:R-:W-:Y:S05]  /*18710*/  CALL.REL.NOINC `($__internal_47_$__cuda_sm70_votesync_ballot) ;  /* 0x0000029000007944 */ /* 0x002fea0003c00000 */
[----:B------:R-:W-:Y:S01]  /*18720*/  MOV R10, R0 ;  /* 0x00000000000a7202 */ /* 0x000fe20000000f00 */
[----:B------:R-:W-:Y:S05]  /*18730*/  BRA `(.L_x_3527) ;  /* 0xffff973000007947 */ /* 0x000fea000383ffff */
.L_x_3449:
[----:B------:R-:W-:Y:S01]  /*18740*/  IMAD.MOV.U32 R213, RZ, RZ, R6 ;  /* 0x000000ffffd57224 */ /* 0x000fe200078e0006 */
[----:B--2---:R-:W-:Y:S01]  /*18750*/  MOV R2, R0 ;  /* 0x0000000000027202 */ /* 0x004fe20000000f00 */
[----:B------:R-:W-:Y:S01]  /*18760*/  IMAD.MOV.U32 R214, RZ, RZ, 0x1f ;  /* 0x0000001fffd67424 */ /* 0x000fe200078e00ff */
[----:B------:R-:W-:Y:S02]  /*18770*/  MOV R3, 0x18790 ;  /* 0x0001879000037802 */ /* 0x000fe40000000f00 */
[----:B-1----:R-:W-:Y:S05]  /*18780*/  CALL.REL.NOINC `($__internal_45_$__cuda_sm70_shflsync_idx_p) ;  /* 0x0000015000007944 */ /* 0x002fea0003c00000 */
[----:B------:R-:W-:Y:S01]  /*18790*/  IMAD.MOV.U32 R8, RZ, RZ, R213 ;  /* 0x000000ffff087224 */ /* 0x000fe200078e00d5 */
[----:B------:R-:W-:Y:S01]  /*187a0*/  MOV R2, R0 ;  /* 0x0000000000027202 */ /* 0x000fe20000000f00 */
[----:B------:R-:W-:Y:S01]  /*187b0*/  IMAD.MOV.U32 R213, RZ, RZ, R7 ;  /* 0x000000ffffd57224 */ /* 0x000fe200078e0007 */
[----:B------:R-:W-:-:S02]  /*187c0*/  MOV R214, 0x1f ;  /* 0x0000001f00d67802 */ /* 0x000fc40000000f00 */
[----:B------:R-:W-:Y:S02]  /*187d0*/  MOV R3, 0x187f0 ;  /* 0x000187f000037802 */ /* 0x000fe40000000f00 */
[----:B------:R-:W-:Y:S05]  /*187e0*/  CALL.REL.NOINC `($__internal_45_$__cuda_sm70_shflsync_idx_p) ;  /* 0x000000f000007944 */ /* 0x000fea0003c00000 */
[----:B------:R-:W-:Y:S01]  /*187f0*/  MOV R7, R213 ;  /* 0x000000d500077202 */ /* 0x000fe20000000f00 */
[----:B------:R-:W-:Y:S05]  /*18800*/  BRA `(.L_x_3528) ;  /* 0xffff96d000007947 */ /* 0x000fea000383ffff */
.L_x_3452:
[----:B------:R-:W-:Y:S01]  /*18810*/  IMAD.MOV.U32 R213, RZ, RZ, R4 ;  /* 0x000000ffffd57224 */ /* 0x000fe200078e0004 */
[----:B--2---:R-:W-:Y:S01]  /*18820*/  MOV R2, R0 ;  /* 0x0000000000027202 */ /* 0x004fe20000000f00 */
[----:B------:R-:W-:Y:S01]  /*18830*/  IMAD.MOV.U32 R214, RZ, RZ, 0x1f ;  /* 0x0000001fffd67424 */ /* 0x000fe200078e00ff */
[----:B------:R-:W-:Y:S02]  /*18840*/  MOV R3, 0x18860 ;  /* 0x0001886000037802 */ /* 0x000fe40000000f00 */
[----:B-1--4-:R-:W-:Y:S05]  /*18850*/  CALL.REL.NOINC `($__internal_45_$__cuda_sm70_shflsync_idx_p) ;  /* 0x0000008000007944 */ /* 0x012fea0003c00000 */
[----:B------:R-:W-:Y:S01]  /*18860*/  MOV R11, R213 ;  /* 0x000000d5000b7202 */ /* 0x000fe20000000f00 */
[----:B------:R-:W-:Y:S05]  /*18870*/  BRA `(.L_x_3451) ;  /* 0xffff96c000007947 */ /* 0x000fea000383ffff */
        .weak           $__internal_44_$__cuda_sm70_shflsync_bfly_p
        .type           $__internal_44_$__cuda_sm70_shflsync_bfly_p,@function
        .size           $__internal_44_$__cuda_sm70_shflsync_bfly_p,($__internal_45_$__cuda_sm70_shflsync_idx_p - $__internal_44_$__cuda_sm70_shflsync_bfly_p)
$__internal_44_$__cuda_sm70_shflsync_bfly_p:
[----:B------:R-:W-:Y:S02]  /*18880*/  MOV R213, 0xffffffff ;  /* 0xffffffff00d57802 */ /* 0x000fe40000000f00 */
[----:B------:R-:W-:Y:S02]  /*18890*/  MOV R3, 0x1f ;  /* 0x0000001f00037802 */ /* 0x000fe40000000f00 */
[----:B------:R-:W-:Y:S04]  /*188a0*/  WARPSYNC R213 ;  /* 0x000000d500007348 */ /* 0x000fe80003800000 */
[----:B------:R1:W2:Y:S02]  /*188b0*/  SHFL.BFLY PT, R0, R96, R0, R3 ;  /* 0x0c00000060007389 */ /* 0x0002a400000e0003 */
[----:B-1----:R-:W-:-:S04]  /*188c0*/  MOV R3, 0x0 ;  /* 0x0000000000037802 */ /* 0x002fc80000000f00 */
[----:B--2---:R-:W-:Y:S05]  /*188d0*/  RET.REL.NODEC R2 `(_ZN7cutlass13device_kernelIN5flash19enable_sm80_to_sm89INS1_16FlashAttnFwdSm80INS1_25CollectiveMainloopFwdSm80ILi4ELi1ELb0EN4cute5tupleIJNS5_1CILi128EEENS7_ILi80EEENS7_ILi64EEEEEELi64ENS_6half_tEfNS_4arch4Sm80ELb1ELb0ELb0ELb1ELb1ELb0ELb1ELb1EEENS1_21CollectiveEpilogueFwdINS6_IJS8_SA_S9_EEENS6_IJNS7_ILi1EEESI_SI_EEESC_SE_Li128ELb1ELb1ELb1ELb0EEENS1_36VarlenDynamicPersistentTileSchedulerILi128ELi80ELi128ELi128ELb1ELb1ELb0ELb1ELb1ELb1EEEEEEEEEvNT_6ParamsE) ;  /* 0xfffe772002007950 */ /* 0x004fea0003c3ffff */
        .weak           $__internal_45_$__cuda_sm70_shflsync_idx_p
        .type           $__internal_45_$__cuda_sm70_shflsync_idx_p,@function
        .size           $__internal_45_$__cuda_sm70_shflsync_idx_p,($__internal_46_$__cuda_sm70_shflsync_up_p - $__internal_45_$__cuda_sm70_shflsync_idx_p)
$__internal_45_$__cuda_sm70_shflsync_idx_p:
[----:B------:R-:W-:-:S04]  /*188e0*/  MOV R215, 0xffffffff ;  /* 0xffffffff00d77802 */ /* 0x000fc80000000f00 */
[----:B------:R-:W-:Y:S04]  /*188f0*/  WARPSYNC R215 ;  /* 0x000000d700007348 */ /* 0x000fe80003800000 */
[----:B------:R1:W2:Y:S02]  /*18900*/  SHFL.IDX PT, R213, R213, R2, R214 ;  /* 0x00000002d5d57389 */ /* 0x0002a400000e00d6 */
[----:B-1----:R-:W-:Y:S02]  /*18910*/  MOV R2, R3 ;  /* 0x0000000300027202 */ /* 0x002fe40000000f00 */
[----:B------:R-:W-:-:S04]  /*18920*/  MOV R3, 0x0 ;  /* 0x0000000000037802 */ /* 0x000fc80000000f00 */
[----:B--2---:R-:W-:Y:S05]  /*18930*/  RET.REL.NODEC R2 `(_ZN7cutlass13device_kernelIN5flash19enable_sm80_to_sm89INS1_16FlashAttnFwdSm80INS1_25CollectiveMainloopFwdSm80ILi4ELi1ELb0EN4cute5tupleIJNS5_1CILi128EEENS7_ILi80EEENS7_ILi64EEEEEELi64ENS_6half_tEfNS_4arch4Sm80ELb1ELb0ELb0ELb1ELb1ELb0ELb1ELb1EEENS1_21CollectiveEpilogueFwdINS6_IJS8_SA_S9_EEENS6_IJNS7_ILi1EEESI_SI_EEESC_SE_Li128ELb1ELb1ELb1ELb0EEENS1_36VarlenDynamicPersistentTileSchedulerILi128ELi80ELi128ELi128ELb1ELb1ELb0ELb1ELb1ELb1EEEEEEEEEvNT_6ParamsE) ;  /* 0xfffe76c002007950 */ /* 0x004fea0003c3ffff */
        .weak           $__internal_46_$__cuda_sm70_shflsync_up_p
        .type           $__internal_46_$__cuda_sm70_shflsync_up_p,@function
        .size           $__internal_46_$__cuda_sm70_shflsync_up_p,($__internal_47_$__cuda_sm70_votesync_ballot - $__internal_46_$__cuda_sm70_shflsync_up_p)
$__internal_46_$__cuda_sm70_shflsync_up_p:
[----:B------:R-:W-:Y:S02]  /*18940*/  IMAD.MOV.U32 R4, RZ, RZ, RZ ;  /* 0x000000ffff047224 */ /* 0x000fe400078e00ff */
[----:B------:R-:W-:-:S04]  /*18950*/  IMAD.MOV.U32 R10, RZ, RZ, -0x1 ;  /* 0xffffffffff0a7424 */ /* 0x000fc800078e00ff */
[----:B------:R-:W-:Y:S04]  /*18960*/  WARPSYNC R10 ;  /* 0x0000000a00007348 */ /* 0x000fe80003800000 */
[----:B------:R1:W2:Y:S02]  /*18970*/  SHFL.UP PT, R4, R0, R2, R4 ;  /* 0x0400000200047389 */ /* 0x0002a400000e0004 */
[----:B-1----:R-:W-:Y:S02]  /*18980*/  MOV R2, R3 ;  /* 0x0000000300027202 */ /* 0x002fe40000000f00 */
[----:B------:R-:W-:-:S04]  /*18990*/  MOV R3, 0x0 ;  /* 0x0000000000037802 */ /* 0x000fc80000000f00 */
[----:B--2---:R-:W-:Y:S05]  /*189a0*/  RET.REL.NODEC R2 `(_ZN7cutlass13device_kernelIN5flash19enable_sm80_to_sm89INS1_16FlashAttnFwdSm80INS1_25CollectiveMainloopFwdSm80ILi4ELi1ELb0EN4cute5tupleIJNS5_1CILi128EEENS7_ILi80EEENS7_ILi64EEEEEELi64ENS_6half_tEfNS_4arch4Sm80ELb1ELb0ELb0ELb1ELb1ELb0ELb1ELb1EEENS1_21CollectiveEpilogueFwdINS6_IJS8_SA_S9_EEENS6_IJNS7_ILi1EEESI_SI_EEESC_SE_Li128ELb1ELb1ELb1ELb0EEENS1_36VarlenDynamicPersistentTileSchedulerILi128ELi80ELi128ELi128ELb1ELb1ELb0ELb1ELb1ELb1EEEEEEEEEvNT_6ParamsE) ;  /* 0xfffe765002007950 */ /* 0x004fea0003c3ffff */
        .weak           $__internal_47_$__cuda_sm70_votesync_ballot
        .type           $__internal_47_$__cuda_sm70_votesync_ballot,@function
        .size           $__internal_47_$__cuda_sm70_votesync_ballot,(.L_x_3878 - $__internal_47_$__cuda_sm70_votesync_ballot)
$__internal_47_$__cuda_sm70_votesync_ballot:
[----:B------:R-:W-:Y:S01]  /*189b0*/  ISETP.NE.U32.AND P0, PT, R0, 0x1, PT ;  /* 0x000000010000780c */ /* 0x000fe20003f05070 */
[----:B------:R-:W-:-:S04]  /*189c0*/  IMAD.MOV.U32 R3, RZ, RZ, -0x1 ;  /* 0xffffffffff037424 */ /* 0x000fc800078e00ff */
[----:B------:R-:W-:Y:S08]  /*189d0*/  WARPSYNC R3 ;  /* 0x0000000300007348 */ /* 0x000ff00003800000 */
[----:B------:R-:W-:-:S04]  /*189e0*/  VOTE.ANY R0, PT, !P0 ;  /* 0x0000000000007806 */ /* 0x000fc800040e0100 */
[----:B------:R-:W-:Y:S01]  /*189f0*/  LOP3.LUT R0, R0, R3, RZ, 0xc0, !PT ;  /* 0x0000000300007212 */ /* 0x000fe200078ec0ff */
[----:B------:R-:W-:-:S04]  /*18a00*/  IMAD.MOV.U32 R3, RZ, RZ, 0x0 ;  /* 0x00000000ff037424 */ /* 0x000fc800078e00ff */
[----:B------:R-:W-:Y:S05]  /*18a10*/  RET.REL.NODEC R2 `(_ZN7cutlass13device_kernelIN5flash19enable_sm80_to_sm89INS1_16FlashAttnFwdSm80INS1_25CollectiveMainloopFwdSm80ILi4ELi1ELb0EN4cute5tupleIJNS5_1CILi128EEENS7_ILi80EEENS7_ILi64EEEEEELi64ENS_6half_tEfNS_4arch4Sm80ELb1ELb0ELb0ELb1ELb1ELb0ELb1ELb1EEENS1_21CollectiveEpilogueFwdINS6_IJS8_SA_S9_EEENS6_IJNS7_ILi1EEESI_SI_EEESC_SE_Li128ELb1ELb1ELb1ELb0EEENS1_36VarlenDynamicPersistentTileSchedulerILi128ELi80ELi128ELi128ELb1ELb1ELb0ELb1ELb1ELb1EEEEEEEEEvNT_6ParamsE) ;  /* 0xfffe75e002007950 */ /* 0x000fea0003c3ffff */
.L_x_3529:
        /* <DEDUP_REMOVED lines=14> */
.L_x_3878:


//--------------------- .text._ZN7cutlass13device_kernelIN5flash19enable_sm80_to_sm89INS1_16FlashAttnFwdSm80INS1_25CollectiveMainloopFwdSm80ILi4ELi1ELb0EN4cute5tupleIJNS5_1CILi128EEENS7_ILi80EEENS7_ILi64EEEEEELi64ENS_6half_tEfNS_4arch4Sm80ELb1ELb0ELb0ELb1ELb1ELb1ELb1ELb1EEENS1_21CollectiveEpilogueFwdINS6_IJS8_SA_S9_EEENS6_IJNS7_ILi1EEESI_SI_EEESC_SE_Li128ELb1ELb1ELb1ELb0EEENS1_36VarlenDynamicPersistentTileSchedulerILi128ELi80ELi128ELi128ELb1ELb1ELb0ELb1ELb1ELb1EEEEEEEEEvNT_6ParamsE --------------------------
	.section	.text._ZN7cutlass13device_kernelIN5flash19enable_sm80_to_sm89INS1_16FlashAttnFwdSm80INS1_25CollectiveMainloopFwdSm80ILi4ELi1ELb0EN4cute5tupleIJNS5_1CILi128EEENS7_ILi80EEENS7_ILi64EEEEEELi64ENS_6half_tEfNS_4arch4Sm80ELb1ELb0ELb0ELb1ELb1ELb1ELb1ELb1EEENS1_21CollectiveEpilogueFwdINS6_IJS8_SA_S9_EEENS6_IJNS7_ILi1EEESI_SI_EEESC_SE_Li128ELb1ELb1ELb1ELb0EEENS1_36VarlenDynamicPersistentTileSchedulerILi128ELi80ELi128ELi128ELb1ELb1ELb0ELb1ELb1ELb1EEEEEEEEEvNT_6ParamsE,"ax",@progbits
	.sectioninfo	@"SHI_REGISTERS=255"
	.align	128
.text._ZN7cutlass13device_kernelIN5flash19enable_sm80_to_sm89INS1_16FlashAttnFwdSm80INS1_25CollectiveMainloopFwdSm80ILi4ELi1ELb0EN4cute5tupleIJNS5_1CILi128EEENS7_ILi80EEENS7_ILi64EEEEEELi64ENS_6half_tEfNS_4arch4Sm80ELb1ELb0ELb0ELb1ELb1ELb1ELb1ELb1EEENS1_21CollectiveEpilogueFwdINS6_IJS8_SA_S9_EEENS6_IJNS7_ILi1EEESI_SI_EEESC_SE_Li128ELb1ELb1ELb1ELb0EEENS1_36VarlenDynamicPersistentTileSchedulerILi128ELi80ELi128ELi128ELb1ELb1ELb0ELb1ELb1ELb1EEEEEEEEEvNT_6ParamsE:
        .type           _ZN7cutlass13device_kernelIN5flash19enable_sm80_to_sm89INS1_16FlashAttnFwdSm80INS1_25CollectiveMainloopFwdSm80ILi4ELi1ELb0EN4cute5tupleIJNS5_1CILi128EEENS7_ILi80EEENS7_ILi64EEEEEELi64ENS_6half_tEfNS_4arch4Sm80ELb1ELb0ELb0ELb1ELb1ELb1ELb1ELb1EEENS1_21CollectiveEpilogueFwdINS6_IJS8_SA_S9_EEENS6_IJNS7_ILi1EEESI_SI_EEESC_SE_Li128ELb1ELb1ELb1ELb0EEENS1_36VarlenDynamicPersistentTileSchedulerILi128ELi80ELi128ELi128ELb1ELb1ELb0ELb1ELb1ELb1EEEEEEEEEvNT_6ParamsE,@function
        .size           _ZN7cutlass13device_kernelIN5flash19enable_sm80_to_sm89INS1_16FlashAttnFwdSm80INS1_25CollectiveMainloopFwdSm80ILi4ELi1ELb0EN4cute5tupleIJNS5_1CILi128EEENS7_ILi80EEENS7_ILi64EEEEEELi64ENS_6half_tEfNS_4arch4Sm80ELb1ELb0ELb0ELb1ELb1ELb1ELb1ELb1EEENS1_21CollectiveEpilogueFwdINS6_IJS8_SA_S9_EEENS6_IJNS7_ILi1EEESI_SI_EEESC_SE_Li128ELb1ELb1ELb1ELb0EEENS1_36VarlenDynamicPersistentTileSchedulerILi128ELi80ELi128ELi128ELb1ELb1ELb0ELb1ELb1ELb1EEEEEEEEEvNT_6ParamsE,(.L_x_3883 - _ZN7cutlass13device_kernelIN5flash19enable_sm80_to_sm89INS1_16FlashAttnFwdSm80INS1_25CollectiveMainloopFwdSm80ILi4ELi1ELb0EN4cute5tupleIJNS5_1CILi128EEENS7_ILi80EEENS7_ILi64EEEEEELi64ENS_6half_tEfNS_4arch4Sm80ELb1ELb0ELb0ELb1ELb1ELb1ELb1ELb1EEENS1_21CollectiveEpilogueFwdINS6_IJS8_SA_S9_EEENS6_IJNS7_ILi1EEESI_SI_EEESC_SE_Li128ELb1ELb1ELb1ELb0EEENS1_36VarlenDynamicPersistentTileSchedulerILi128ELi80ELi128ELi128ELb1ELb1ELb0ELb1ELb1ELb1EEEEEEEEEvNT_6ParamsE)
        .other          _ZN7cutlass13device_kernelIN5flash19enable_sm80_to_sm89INS1_16FlashAttnFwdSm80INS1_25CollectiveMainloopFwdSm80ILi4ELi1ELb0EN4cute5tupleIJNS5_1CILi128EEENS7_ILi80EEENS7_ILi64EEEEEELi64ENS_6half_tEfNS_4arch4Sm80ELb1ELb0ELb0ELb1ELb1ELb1ELb1ELb1EEENS1_21CollectiveEpilogueFwdINS6_IJS8_SA_S9_EEENS6_IJNS7_ILi1EEESI_SI_EEESC_SE_Li128ELb1ELb1ELb1ELb0EEENS1_36VarlenDynamicPersistentTileSchedulerILi128ELi80ELi128ELi128ELb1ELb1ELb0ELb1ELb1ELb1EEEEEEEEEvNT_6ParamsE,@"STO_CUDA_ENTRY STV_DEFAULT"
_ZN7cutlass13device_kernelIN5flash19enable_sm80_to_sm89INS1_16FlashAttnFwdSm80INS1_25CollectiveMainloopFwdSm80ILi4ELi1ELb0EN4cute5tupleIJNS5_1CILi128EEENS7_ILi80EEENS7_ILi64EEEEEELi64ENS_6half_tEfNS_4arch4Sm80ELb1ELb0ELb0ELb1ELb1ELb1ELb1ELb1EEENS1_21CollectiveEpilogueFwdINS6_IJS8_SA_S9_EEENS6_IJNS7_ILi1EEESI_SI_EEESC_SE_Li128ELb1ELb1ELb1ELb0EEENS1_36VarlenDynamicPersistentTileSchedulerILi128ELi80ELi128ELi128ELb1ELb1ELb0ELb1ELb1ELb1EEEEEEEEEvNT_6ParamsE:
        /* <DEDUP_REMOVED lines=54> */
.L_x_3535:
        /* <DEDUP_REMOVED lines=16> */
.L_x_3747:
        /* <DEDUP_REMOVED lines=16> */
.L_x_3748:
[----:B--2---:R-:W-:-:S05]  /*0560*/  IMAD R0, R0, c[0x0][0x538], RZ ;  /* 0x00014e0000007a24 */ /* 0x004fca00078e02ff */
[----:B------:R-:W-:-:S04]  /*0570*/  IADD3 R7, R0, R7, RZ ;  /* 0x0000000700077210 */ /* 0x000fc80007ffe0ff */
[----:B------:R-:W-:-:S13]  /*0580*/  ISETP.GT.AND P0, PT, R7, UR4, PT ;  /* 0x0000000407007c0c */ /* 0x000fda000bf04270 */
[----:B-1----:R-:W-:Y:S05]  /*0590*/  @!P0 BRA `(.L_x_3535) ;  /* 0xfffffdc000008947 */ /* 0x002fea000383ffff */
.L_x_3531:
[----:B------:R-:W-:-:S05]  /*05a0*/  IADD3 R10, -R0, R7, RZ ;  /* 0x00000007000a7210 */ /* 0x000fca0007ffe1ff */
[----:B------:R-:W-:-:S05]  /*05b0*/  IMAD R0, R4, c[0x0][0x538], R10 ;  /* 0x00014e0004007a24 */ /* 0x000fca00078e020a */
[----:B------:R-:W-:Y:S01]  /*05c0*/  ISETP.GT.AND P0, PT, R0, UR4, PT ;  /* 0x0000000400007c0c */ /* 0x000fe2000bf04270 */
[----:B------:R-:W-:-:S12]  /*05d0*/  BRA.DIV ~URZ, `(.L_x_3536) ;  /* 0x0001d3f27f007947 */ /* 0x000fd8000b800000 */
[----:B------:R-:W-:-:S04]  /*05e0*/  VOTE.ANY R7, PT, !P0 ;  /* 0x0000000000077806 */ /* 0x000fc800040e0100 */
.L_x_3749:
[----:B------:R-:W1:Y:S02]  /*05f0*/  POPC R0, R7 ;  /* 0x0000000700007309 */ /* 0x000e640000000000 */
[----:B-1----:R-:W-:-:S05]  /*0600*/  IADD3 R2, R0, R6, RZ ;  /* 0x0000000600027210 */ /* 0x002fca0007ffe0ff */
[----:B------:R1:W-:Y:S01]  /*0610*/  STL [R1+0x4c], R2 ;  /* 0x00004c0201007387 */ /* 0x0003e20000100800 */
[----:B------:R-:W-:Y:S05]  /*0620*/  BRA.DIV ~URZ, `(.L_x_3537) ;  /* 0x0001d3f27f007947 */ /* 0x000fea000b800000 */
[----:B------:R2:W3:Y:S01]  /*0630*/  SHFL.IDX PT, R12, R9, R0, 0x1f ;  /* 0x00001f00090c7589 */ /* 0x0004e200000e0000 */
[----:B------:R-:W-:-:S03]  /*0640*/  MOV R5, RZ ;  /* 0x000000ff00057202 */ /* 0x000fc60000000f00 */
[----:B------:R2:W4:Y:S04]  /*0650*/  SHFL.IDX PT, R9, R8, R0, 0x1f ;  /* 0x00001f0008097589 */ /* 0x00052800000e0000 */
.L_x_3750:
[----:B------:R-:W-:Y:S01]  /*0660*/  ISETP.NE.AND P0, PT, R7, RZ, PT ;  /* 0x000000ff0700720c */ /* 0x000fe20003f05270 */
[----:B------:R-:W-:-:S12]  /*0670*/  BSSY B0, `(.L_x_3538) ;  /* 0x0000005000007945 */ /* 0x000fd80003800000 */
[----:B------:R-:W-:Y:S05]  /*0680*/  @!P0 BRA `(.L_x_3539) ;  /* 0x0000003000008947 */ /* 0x000fea0003800000 */
[----:B--2---:R-:W-:Y:S01]  /*0690*/  IADD3 R0, R0, -0x1, RZ ;  /* 0xffffffff00007810 */ /* 0x004fe20007ffe0ff */
[----:B------:R-:W-:Y:S05]  /*06a0*/  BRA.DIV ~URZ, `(.L_x_3540) ;  /* 0x0001d4527f007947 */ /* 0x000fea000b800000 */
[----:B------:R2:W1:Y:S02]  /*06b0*/  SHFL.IDX PT, R5, R4, R0, 0x1f ;  /* 0x00001f0004057589 */ /* 0x00046400000e0000 */
.L_x_3539:
[----:B------:R-:W-:Y:S05]  /*06c0*/  BSYNC B0 ;  /* 0x0000000000007941 */ /* 0x000fea0003800000 */
.L_x_3538:
        /* <DEDUP_REMOVED lines=69> */
.L_x_3542:
        /* <DEDUP_REMOVED lines=70> */
.L_x_3543:
[----:B------:R-:W-:Y:S05]  /*0f80*/  BSYNC B0 ;  /* 0x0000000000007941 */ /* 0x000fea0003800000 */
.L_x_3541:
[----:B------:R-:W-:-:S04]  /*0f90*/  LOP3.LUT R0, RZ, R0, RZ, 0x33, !PT ;  /* 0x00000000ff007212 */ /* 0x000fc800078e33ff */
[----:B------:R-:W-:-:S05]  /*0fa0*/  IADD3 R0, R0, R12, RZ ;  /* 0x0000000c00007210 */ /* 0x000fca0007ffe0ff */
[----:B------:R2:W-:Y:S01]  /*0fb0*/  STL [R1+0x44], R0 ;  /* 0x0000440001007387 */ /* 0x0005e20000100800 */
[----:B------:R-:W-:Y:S05]  /*0fc0*/  BRA `(.L_x_3544) ;  /* 0x0000006000007947 */ /* 0x000fea0003800000 */
.L_x_3532:
[----:B------:R-:W-:Y:S01]  /*0fd0*/  MOV R0, UR4 ;  /* 0x0000000400007c02 */ /* 0x000fe20008000f00 */
[----:B------:R-:W-:Y:S04]  /*0fe0*/  STL [R1+0x44], RZ ;  /* 0x000044ff01007387 */ /* 0x000fe80000100800 */
[----:B------:R-:W-:Y:S04]  /*0ff0*/  STL [R1+0x48], RZ ;  /* 0x000048ff01007387 */ /* 0x000fe80000100800 */
[----:B------:R1:W-:Y:S02]  /*1000*/  STL [R1+0x40], R0 ;  /* 0x0000400001007387 */ /* 0x0003e40000100800 */
[----:B-1----:R-:W-:-:S05]  /*1010*/  MOV R0, c[0x0][0x53c] ;  /* 0x00014f0000007a02 */ /* 0x002fca0000000f00 */
[----:B------:R1:W-:Y:S02]  /*1020*/  STL [R1+0x4c], R0 ;  /* 0x00004c0001007387 */ /* 0x0003e40000100800 */
.L_x_3544:
        /* <DEDUP_REMOVED lines=8> */
.L_x_3530:
        /* <DEDUP_REMOVED lines=23> */
[----:B------:R-:W-:Y:S01]  /*1220*/  IMAD.SHL.U32 R7, R9, 0x40, RZ ;  /* 0x0000004009077824 */ /* 0x000fe200078e00ff */
[----:B------:R-:W-:Y:S02]  /*1230*/  SHF.R.S32.HI R8, RZ, 0x1f, R0 ;  /* 0x0000001fff087819 */ /* 0x000fe40000011400 */
        /* <DEDUP_REMOVED lines=78> */
[----:B------:R1:W-:Y:S01]  /*1720*/  STL [R1], R0 ;  /* 0x0000000001007387 */ /* 0x0003e20000100800 */
[----:B------:R-:W-:Y:S02]  /*1730*/  SHF.R.S32.HI R7, RZ, 0x1f, R25 ;  /* 0x0000001fff077819 */ /* 0x000fe40000011419 */
[----:B------:R-:W-:Y:S02]  /*1740*/  SHF.R.S32.HI R8, RZ, 0x1f, R23 ;  /* 0x0000001fff087819 */ /* 0x000fe40000011417 */
[C---:B------:R-:W-:Y:S02]  /*1750*/  LOP3.LUT P4, RZ, R9.reuse, 0x2, RZ, 0xc0, !PT ;  /* 0x0000000209ff7812 */ /* 0x040fe4000788c0ff */
[----:B------:R-:W-:Y:S02]  /*1760*/  LOP3.LUT P3, RZ, R9, 0x4, RZ, 0xc0, !PT ;  /* 0x0000000409ff7812 */ /* 0x000fe4000786c0ff */
[----:B------:R-:W-:-:S02]  /*1770*/  SHF.R.S32.HI R9, RZ, 0x1f, R24 ;  /* 0x0000001fff097819 */ /* 0x000fc40000011418 */
[----:B------:R-:W-:Y:S02]  /*1780*/  LOP3.LUT R11, R6, 0x1c0, RZ, 0xc0, !PT ;  /* 0x000001c0060b7812 */ /* 0x000fe400078ec0ff */
[----:B------:R-:W-:Y:S02]  /*1790*/  LEA.HI R7, R7, R25, RZ, 0x3 ;  /* 0x0000001907077211 */ /* 0x000fe400078f18ff */
[----:B------:R-:W-:Y:S02]  /*17a0*/  LEA.HI R6, R8, R23, RZ, 0x3 ;  /* 0x0000001708067211 */ /* 0x000fe400078f18ff */
[----:B------:R-:W-:Y:S01]  /*17b0*/  LOP3.LUT R23, R3, 0x1c0, RZ, 0xc0, !PT ;  /* 0x000001c003177812 */ /* 0x000fe200078ec0ff */
[----:B------:R-:W-:Y:S01]  /*17c0*/  IMAD.SHL.U32 R7, R7, 0x40, RZ ;  /* 0x0000004007077824 */ /* 0x000fe200078e00ff */
[----:B------:R-:W-:Y:S01]  /*17d0*/  LEA.HI R3, R9, R24, RZ, 0x3 ;  /* 0x0000001809037211 */ /* 0x000fe200078f18ff */
[----:B------:R-:W-:Y:S01]  /*17e0*/  IMAD.SHL.U32 R6, R6, 0x40, RZ ;  /* 0x0000004006067824 */ /* 0x000fe200078e00ff */
[----:B------:R-:W-:-:S02]  /*17f0*/  IADD3 R95, R96, 0x10, RZ ;  /* 0x00000010605f7810 */ /* 0x000fc40007ffe0ff */
[----:B------:R-:W-:Y:S01]  /*1800*/  LOP3.LUT R9, R10, 0x7ffffffc, RZ, 0xc0, !PT ;  /* 0x7ffffffc0a097812 */ /* 0x000fe200078ec0ff */
[----:B------:R-:W-:Y:S01]  /*1810*/  IMAD.SHL.U32 R3, R3, 0x40, RZ ;  /* 0x0000004003037824 */ /* 0x000fe200078e00ff */
[--C-:B------:R-:W-:Y:S01]  /*1820*/  LOP3.LUT R12, R11, 0x38, R86.reuse, 0xf8, !PT ;  /* 0x000000380b0c7812 */ /* 0x100fe200078ef856 */
[----:B-1----:R-:W-:Y:S01]  /*1830*/  IMAD.SHL.U32 R0, R24, 0x40, RZ ;  /* 0x0000004018007824 */ /* 0x002fe200078e00ff */
[----:B------:R-:W-:Y:S01]  /*1840*/  SHF.R.U32.HI R13, RZ, 0x3, R11 ;  /* 0x00000003ff0d7819 */ /* 0x000fe2000001160b */
[----:B------:R-:W-:Y:S01]  /*1850*/  IMAD.IADD R9, R19, 0x1, -R9 ;  /* 0x0000000113097824 */ /* 0x000fe200078e0a09 */
[----:B------:R-:W-:Y:S02]  /*1860*/  LOP3.LUT R11, R23, 0x38, R86, 0xf8, !PT ;  /* 0x00000038170b7812 */ /* 0x000fe400078ef856 */
[----:B------:R-:W-:Y:S01]  /*1870*/  LOP3.LUT R8, R0, 0x1c0, RZ, 0xc0, !PT ;  /* 0x000001c000087812 */ /* 0x000fe200078ec0ff */
        /* <DEDUP_REMOVED lines=73> */
[C---:B------:R-:W-:Y:S01]  /*1d10*/  IMAD.IADD R201, R2.reuse, 0x1, R197 ;  /* 0x0000000102c97824 */ /* 0x040fe200078e02c5 */
[C---:B------:R-:W-:Y:S01]  /*1d20*/  IADD3 R211, R207.reuse, 0x800, RZ ;  /* 0x00000800cfd37810 */ /* 0x040fe20007ffe0ff */
[----:B------:R1:W-:Y:S01]  /*1d30*/  STL [R1+0xcc], R10 ;  /* 0x0000cc0a01007387 */ /* 0x0003e20000100800 */
[C---:B------:R-:W-:Y:S01]  /*1d40*/  IADD3 R210, R207.reuse, 0x1000, RZ ;  /* 0x00001000cfd27810 */ /* 0x040fe20007ffe0ff */
[C---:B------:R-:W-:Y:S01]  /*1d50*/  IMAD.IADD R205, R2.reuse, 0x1, R204 ;  /* 0x0000000102cd7824 */ /* 0x040fe200078e02cc */
[C---:B------:R-:W-:Y:S01]  /*1d60*/  IADD3 R209, R207.reuse, 0x1800, RZ ;  /* 0x00001800cfd17810 */ /* 0x040fe20007ffe0ff */
        /* <DEDUP_REMOVED lines=29> */
.L_x_3746:
        /* <DEDUP_REMOVED lines=48> */
.L_x_3545:
[----:B------:R-:W-:-:S04]  /*2240*/  ISETP.NE.U32.AND P0, PT, RZ, c[0x0][0x368], PT ;  /* 0x0000da00ff007a0c */ /* 0x000fc80003f05070 */
[----:B------:R-:W-:-:S13]  /*2250*/  ISETP.NE.AND.EX P0, PT, RZ, c[0x0][0x36c], PT, P0 ;  /* 0x0000db00ff007a0c */ /* 0x000fda0003f05300 */
[----:B------:R-:W-:Y:S05]  /*2260*/  @!P0 BRA `(.L_x_3546) ;  /* 0x0000004000008947 */ /* 0x000fea0003800000 */
[----:B-1----:R-:W-:-:S04]  /*2270*/  IADD3 R4, P0, R17, c[0x0][0x368], RZ ;  /* 0x0000da0011047a10 */ /* 0x002fc80007f1e0ff */
[----:B------:R-:W-:-:S05]  /*2280*/  IADD3.X R5, R16, c[0x0][0x36c], RZ, P0, !PT ;  /* 0x0000db0010057a10 */ /* 0x000fca00007fe4ff */
[----:B------:R1:W5:Y:S01]  /*2290*/  LDG.E R12, [R4.64] ;  /* 0x00000008040c7981 */ /* 0x000362000c1e1900 */
[----:B------:R-:W-:Y:S05]  /*22a0*/  BRA `(.L_x_3547) ;  /* 0x0000005000007947 */ /* 0x000fea0003800000 */
.L_x_3546:
[----:B------:R-:W-:Y:S01]  /*22b0*/  MOV R12, UR6 ;  /* 0x00000006000c7c02 */ /* 0x000fe20008000f00 */
[----:B------:R-:W-:Y:S05]  /*22c0*/  @!P5 BRA `(.L_x_3547) ;  /* 0x000000300000d947 */ /* 0x000fea0003800000 */
[----:B-1----:R-:W2:Y:S04]  /*22d0*/  LDG.E R6, [R4.64] ;  /* 0x0000000804067981 */ /* 0x002ea8000c1e1900 */
[----:B------:R-:W2:Y:S02]  /*22e0*/  LDG.E R0, [R4.64+0x4] ;  /* 0x0000040804007981 */ /* 0x000ea4000c1e1900 */
[----:B--2---:R-:W-:Y:S02]  /*22f0*/  IADD3 R12, -R6, R0, RZ ;  /* 0x00000000060c7210 */ /* 0x004fe40007ffe1ff */
.L_x_3547:
[----:B------:R-:W2:Y:S04]  /*2300*/  LDL.LU R0, [R1+0x44] ;  /* 0x0000440001007983 */ /* 0x000ea80000300800 */
[----:B-1----:R1:W3:Y:S04]  /*2310*/  @P6 LDG.E R5, [R2.64] ;  /* 0x0000000802056981 */ /* 0x0022e8000c1e1900 */
[----:B------:R1:W3:Y:S04]  /*2320*/  @P6 LDG.E R4, [R2.64+0x4] ;  /* 0x0000040802046981 */ /* 0x0002e8000c1e1900 */
[----:B------:R-:W4:Y:S04]  /*2330*/  LDL.LU R6, [R1+0x64] ;  /* 0x0000640001067983 */ /* 0x000f280000300800 */
[----:B------:R-:W4:Y:S01]  /*2340*/  LDL R14, [R1+0x48] ;  /* 0x00004800010e7983 */ /* 0x000f220000100800 */
[----:B------:R-:W-:-:S04]  /*2350*/  ISETP.NE.U32.AND P0, PT, RZ, c[0x0][0x378], PT ;  /* 0x0000de00ff007a0c */ /* 0x000fc80003f05070 */
[----:B------:R-:W-:Y:S01]  /*2360*/  ISETP.NE.AND.EX P1, PT, RZ, c[0x0][0x37c], PT, P0 ;  /* 0x0000df00ff007a0c */ /* 0x000fe20003f25300 */
[----:B------:R-:W-:Y:S02]  /*2370*/  IMAD.MOV.U32 R7, RZ, RZ, c[0x0][0x2c4] ;  /* 0x0000b100ff077624 */ /* 0x000fe400078e00ff */
[----:B-----5:R-:W-:-:S03]  /*2380*/  IMAD.MOV.U32 R129, RZ, RZ, R12 ;  /* 0x000000ffff817224 */ /* 0x020fc600078e000c */
[----:B------:R-:W-:-:S07]  /*2390*/  ISETP.NE.AND P2, PT, R7, 0x1, PT ;  /* 0x000000010700780c */ /* 0x000fce0003f45270 */
[----:B-1----:R-:W-:-:S04]  /*23a0*/  @P1 IADD3 R2, P0, R17, c[0x0][0x378], RZ ;  /* 0x0000de0011021a10 */ /* 0x002fc80007f1e0ff */
[----:B------:R-:W-:Y:S01]  /*23b0*/  @P1 IADD3.X R3, R16, c[0x0][0x37c], RZ, P0, !PT ;  /* 0x0000df0010031a10 */ /* 0x000fe200007fe4ff */
[----:B------:R-:W-:-:S04]  /*23c0*/  IMAD.IADD R7, R12, 0x1, -R9 ;  /* 0x000000010c077824 */ /* 0x000fc800078e0a09 */
[----:B------:R1:W5:Y:S02]  /*23d0*/  @P1 LDG.E R129, [R2.64] ;  /* 0x0000000802811981 */ /* 0x000364000c1e1900 */
[----:B-1----:R-:W-:Y:S01]  /*23e0*/  IMAD.MOV.U32 R2, RZ, RZ, c[0x0][0x228] ;  /* 0x00008a00ff027624 */ /* 0x002fe200078e00ff */
[----:B------:R-:W-:Y:S01]  /*23f0*/  BSSY B0, `(.L_x_3548) ;  /* 0x000003f000007945 */ /* 0x000fe20003800000 */
[----:B--2---:R-:W-:-:S05]  /*2400*/  IMAD.SHL.U32 R0, R0, 0x80, RZ ;  /* 0x0000008000007824 */ /* 0x004fca00078e00ff */
[----:B------:R1:W-:Y:S01]  /*2410*/  STL [R1+0x30], R0 ;  /* 0x0000300001007387 */ /* 0x0003e20000100800 */
[----:B---3--:R-:W-:Y:S01]  /*2420*/  @P6 IMAD.IADD R2, R4, 0x1, -R5 ;  /* 0x0000000104026824 */ /* 0x008fe200078e0a05 */
[----:B----4-:R-:W-:-:S03]  /*2430*/  LOP3.LUT R6, R6, 0xffffffdf, RZ, 0xc0, !PT ;  /* 0xffffffdf06067812 */ /* 0x010fc600078ec0ff */
[----:B------:R-:W-:Y:S01]  /*2440*/  IMAD.IADD R4, R7, 0x1, R2 ;  /* 0x0000000107047824 */ /* 0x000fe200078e0202 */
[----:B------:R-:W-:-:S04]  /*2450*/  @P2 LOP3.LUT R6, R6, 0x20, RZ, 0xfc, !PT ;  /* 0x0000002006062812 */ /* 0x000fc800078efcff */
[----:B------:R-:W-:Y:S02]  /*2460*/  IADD3 R143, R4, 0x50, -R249 ;  /* 0x00000050048f7810 */ /* 0x000fe40007ffe8f9 */
[----:B-1----:R-:W-:-:S05]  /*2470*/  IADD3 R0, R0, 0x7f, RZ ;  /* 0x0000007f00007810 */ /* 0x002fca0007ffe0ff */
[----:B------:R-:W-:Y:S01]  /*2480*/  @P2 IMAD.HI.U32 R3, R0, c[0x0][0x2c8], RZ ;  /* 0x0000b20000032a27 */ /* 0x000fe200078e00ff */
[----:B------:R1:W-:Y:S04]  /*2490*/  STL [R1+0x64], R6 ;  /* 0x0000640601007387 */ /* 0x0003e80000100800 */
[----:B------:R-:W-:Y:S01]  /*24a0*/  @P2 SHF.R.U32.HI R0, RZ, c[0x0][0x2cc], R3 ;  /* 0x0000b300ff002a19 */ /* 0x000fe20000011603 */
[----:B------:R2:W-:Y:S01]  /*24b0*/  STL [R1+0x38], R4 ;  /* 0x0000380401007387 */ /* 0x0005e20000100800 */
[----:B------:R-:W-:-:S03]  /*24c0*/  LOP3.LUT R5, R14, 0xff000000, RZ, 0xc0, !PT ;  /* 0xff0000000e057812 */ /* 0x000fc600078ec0ff */
[----:B------:R-:W-:-:S04]  /*24d0*/  IMAD.IADD R3, R143, 0x1, R0 ;  /* 0x000000018f037824 */ /* 0x000fc800078e0200 */
[----:B-1----:R-:W-:Y:S01]  /*24e0*/  IMAD.HI R6, R3, 0x66666667, RZ ;  /* 0x6666666703067827 */ /* 0x002fe200078e02ff */
[----:B--2---:R-:W-:Y:S02]  /*24f0*/  IADD3 R4, R4, 0x4f, RZ ;  /* 0x0000004f04047810 */ /* 0x004fe40007ffe0ff */
[----:B------:R-:W-:-:S03]  /*2500*/  LOP3.LUT R3, R14, 0xff0000, RZ, 0xc0, !PT ;  /* 0x00ff00000e037812 */ /* 0x000fc600078ec0ff */
        /* <DEDUP_REMOVED lines=45> */
.L_x_3549:
[----:B------:R-:W-:Y:S05]  /*27e0*/  BSYNC B0 ;  /* 0x0000000000007941 */ /* 0x000fea0003800000 */
.L_x_3548:
        /* <DEDUP_REMOVED lines=91> */
[----:B------:R-:W-:Y:S02]  /*2da0*/  IMAD.WIDE.U32 R6, R98, c[0x0][0x290], R96 ;  /* 0x0000a40062067a25 */ /* 0x000fe400078e0060 */
        /* <DEDUP_REMOVED lines=10> */
[C---:B------:R-:W-:Y:S01]  /*2e50*/  IMAD R10, R98.reuse, c[0x0][0x284], R10 ;  /* 0x0000a100620a7a24 */ /* 0x040fe200078e020a */
        /* <DEDUP_REMOVED lines=115> */
.L_x_3585:
        /* <DEDUP_REMOVED lines=76> */
.L_x_3555:
[----:B------:R-:W-:Y:S05]  /*3a50*/  BSYNC B0 ;  /* 0x0000000000007941 */ /* 0x000fea0003800000 */
.L_x_3554:
        /* <DEDUP_REMOVED lines=40> */
.L_x_3557:
[----:B------:R-:W-:Y:S05]  /*3ce0*/  BSYNC B0 ;  /* 0x0000000000007941 */ /* 0x000fea0003800000 */
.L_x_3556:
        /* <DEDUP_REMOVED lines=39> */
.L_x_3559:
[----:B------:R-:W-:Y:S05]  /*3f60*/  BSYNC B0 ;  /* 0x0000000000007941 */ /* 0x000fea0003800000 */
.L_x_3558:
        /* <DEDUP_REMOVED lines=75> */
.L_x_3563:
[----:B------:R-:W-:Y:S05]  /*4420*/  BSYNC B0 ;  /* 0x0000000000007941 */ /* 0x000fea0003800000 */
.L_x_3562:
        /* <DEDUP_REMOVED lines=57> */
.L_x_3561:
[----:B------:R-:W-:Y:S05]  /*47c0*/  BSYNC B1 ;  /* 0x0000000000017941 */ /* 0x000fea0003800000 */
.L_x_3560:
        /* <DEDUP_REMOVED lines=62> */
.L_x_3567:
[----:B------:R-:W-:Y:S05]  /*4bb0*/  BSYNC B0 ;  /* 0x0000000000007941 */ /* 0x000fea0003800000 */
.L_x_3566:
        /* <DEDUP_REMOVED lines=57> */
.L_x_3565:
[----:B------:R-:W-:Y:S05]  /*4f50*/  BSYNC B1 ;  /* 0x0000000000017941 */ /* 0x000fea0003800000 */
.L_x_3564:
        /* <DEDUP_REMOVED lines=61> */
.L_x_3570:
[----:B------:R-:W-:Y:S05]  /*5330*/  BSYNC B0 ;  /* 0x0000000000007941 */ /* 0x000fea0003800000 */
.L_x_3569:
        /* <DEDUP_REMOVED lines=58> */
.L_x_3553:
        /* <DEDUP_REMOVED lines=212> */
.L_x_3572:
[----:B------:R-:W-:Y:S05]  /*6420*/  BSYNC B0 ;  /* 0x0000000000007941 */ /* 0x000fea0003800000 */
.L_x_3571:
        /* <DEDUP_REMOVED lines=126> */
.L_x_3574:
[----:B------:R-:W-:Y:S05]  /*6c10*/  BSYNC B0 ;  /* 0x0000000000007941 */ /* 0x000fea0003800000 */
.L_x_3573:
        /* <DEDUP_REMOVED lines=128> */
.L_x_3552:
        /* <DEDUP_REMOVED lines=21> */
.L_x_3576:
[----:B-12---:R-:W-:Y:S05]  /*7570*/  BSYNC B0 ;  /* 0x0000000000007941 */ /* 0x006fea0003800000 */
.L_x_3575:
        /* <DEDUP_REMOVED lines=17> */
.L_x_3578:
[----:B------:R-:W-:Y:S05]  /*7690*/  BSYNC B0 ;  /* 0x0000000000007941 */ /* 0x000fea0003800000 */
.L_x_3577:
        /* <DEDUP_REMOVED lines=16> */
.L_x_3568:
[----:B------:R-:W-:Y:S05]  /*77a0*/  BSYNC B2 ;  /* 0x0000000000027941 */ /* 0x000fea0003800000 */
.L_x_3551:
        /* <DEDUP_REMOVED lines=100> */
.L_x_3580:
[----:B-123--:R-:W-:Y:S05]  /*7df0*/  BSYNC B0 ;  /* 0x0000000000007941 */ /* 0x00efea0003800000 */
.L_x_3579:
        /* <DEDUP_REMOVED lines=17> */
.L_x_3582:
[----:B------:R-:W-:Y:S05]  /*7f10*/  BSYNC B0 ;  /* 0x0000000000007941 */ /* 0x000fea0003800000 */
.L_x_3581:
        /* <DEDUP_REMOVED lines=17> */
.L_x_3584:
[----:B------:R-:W-:Y:S05]  /*8030*/  BSYNC B0 ;  /* 0x0000000000007941 */ /* 0x000fea0003800000 */
.L_x_3583:
        /* <DEDUP_REMOVED lines=33> */
.L_x_3550:
        /* <DEDUP_REMOVED lines=43> */
.L_x_3587:
[----:B------:R-:W-:Y:S05]  /*8500*/  BSYNC B0 ;  /* 0x0000000000007941 */ /* 0x000fea0003800000 */
.L_x_3586:
        /* <DEDUP_REMOVED lines=37> */
[----:B------:R3:W-:Y:S01]  /*8760*/  STL [R1+0x4], R3 ;  /* 0x0000040301007387 */ /* 0x0007e20000100800 */
[----:B------:R-:W-:-:S03]  /*8770*/  PRMT R0, RZ, 0x7610, R0 ;  /* 0x00007610ff007816 */ /* 0x000fc60000000000 */
[----:B------:R-:W-:-:S04]  /*8780*/  IMNMX R221, R6, R2, PT ;  /* 0x0000000206dd7217 */ /* 0x000fc80003800200 */
[----:B------:R-:W-:-:S13]  /*8790*/  ISETP.GT.AND P0, PT, R221, R3, PT ;  /* 0x00000003dd00720c */ /* 0x000fda0003f04270 */
[----:B------:R-:W-:Y:S05]  /*87a0*/  @!P0 BRA `(.L_x_3588) ;  /* 0x00010e4000008947 */ /* 0x000fea0003800000 */
[----:B---3--:R-:W3:Y:S04]  /*87b0*/  LDL R3, [R1+0x68] ;  /* 0x0000680001037983 */ /* 0x008ee80000100800 */
[----:B------:R-:W4:Y:S04]  /*87c0*/  LDL R8, [R1+0x6c] ;  /* 0x00006c0001087983 */ /* 0x000f280000100800 */
[----:B--2---:R-:W2:Y:S04]  /*87d0*/  LDL R7, [R1+0x48] ;  /* 0x0000480001077983 */ /* 0x004ea80000100800 */
[----:B------:R-:W2:Y:S04]  /*87e0*/  LDL R4, [R1] ;  /* 0x0000000001047983 */ /* 0x000ea80000100800 */
        /* <DEDUP_REMOVED lines=51> */
.L_x_3751:
[----:B------:R-:W-:Y:S05]  /*8b20*/  BRA.DIV ~URZ, `(.L_x_3590) ;  /* 0x000150b27f007947 */ /* 0x000fea000b800000 */
[----:B------:R3:W4:Y:S02]  /*8b30*/  SHFL.IDX PT, R2, R6, RZ, 0x181f ;  /* 0x00181fff06027589 */ /* 0x00072400000e0000 */
.L_x_3752:
        /* <DEDUP_REMOVED lines=10> */
.L_x_3592:
[----:B------:R-:W-:Y:S05]  /*8be0*/  BSYNC B0 ;  /* 0x0000000000007941 */ /* 0x000fea0003800000 */
.L_x_3591:
[----:B------:R-:W-:Y:S05]  /*8bf0*/  BRA.DIV ~URZ, `(.L_x_3593) ;  /* 0x000150527f007947 */ /* 0x000fea000b800000 */
[----:B--2---:R2:W1:Y:S04]  /*8c00*/  SHFL.IDX PT, R7, R5, 0x1, 0x181f ;  /* 0x00381f0005077f89 */ /* 0x00446800000e0000 */
[----:B----4-:R2:W4:Y:S02]  /*8c10*/  SHFL.IDX PT, R2, R6, 0x1, 0x181f ;  /* 0x00381f0006027f89 */ /* 0x01052400000e0000 */
.L_x_3753:
        /* <DEDUP_REMOVED lines=10> */
.L_x_3595:
[----:B------:R-:W-:Y:S05]  /*8cc0*/  BSYNC B0 ;  /* 0x0000000000007941 */ /* 0x000fea0003800000 */
.L_x_3594:
[----:B------:R-:W-:Y:S05]  /*8cd0*/  BRA.DIV ~URZ, `(.L_x_3596) ;  /* 0x000150427f007947 */ /* 0x000fea000b800000 */
[----:B-1----:R1:W2:Y:S02]  /*8ce0*/  SHFL.IDX PT, R7, R5, 0x2, 0x181f ;  /* 0x00581f0005077f89 */ /* 0x0022a400000e0000 */
.L_x_3754:
[----:B------:R-:W-:Y:S05]  /*8cf0*/  BRA.DIV ~URZ, `(.L_x_3597) ;  /* 0x000150927f007947 */ /* 0x000fea000b800000 */
[----:B----4-:R4:W1:Y:S02]  /*8d00*/  SHFL.IDX PT, R2, R6, 0x2, 0x181f ;  /* 0x00581f0006027f89 */ /* 0x01086400000e0000 */
.L_x_3755:
        /* <DEDUP_REMOVED lines=10> */
.L_x_3599:
[----:B------:R-:W-:Y:S05]  /*8db0*/  BSYNC B0 ;  /* 0x0000000000007941 */ /* 0x000fea0003800000 */
.L_x_3598:
[----:B------:R-:W-:Y:S05]  /*8dc0*/  BRA.DIV ~URZ, `(.L_x_3600) ;  /* 0x000150327f007947 */ /* 0x000fea000b800000 */
[----:B--2---:R2:W3:Y:S04]  /*8dd0*/  SHFL.IDX PT, R7, R5, 0x3, 0x181f ;  /* 0x00781f0005077f89 */ /* 0x0044e800000e0000 */
[----:B-1----:R2:W1:Y:S02]  /*8de0*/  SHFL.IDX PT, R2, R6, 0x3, 0x181f ;  /* 0x00781f0006027f89 */ /* 0x00246400000e0000 */
.L_x_3756:
        /* <DEDUP_REMOVED lines=10> */
.L_x_3602:
[----:B------:R-:W-:Y:S05]  /*8e90*/  BSYNC B0 ;  /* 0x0000000000007941 */ /* 0x000fea0003800000 */
.L_x_3601:
[----:B------:R-:W-:Y:S05]  /*8ea0*/  BRA.DIV ~URZ, `(.L_x_3603) ;  /* 0x000150227f007947 */ /* 0x000fea000b800000 */
[----:B---3--:R3:W2:Y:S02]  /*8eb0*/  SHFL.IDX PT, R7, R5, 0x4, 0x181f ;  /* 0x00981f0005077f89 */ /* 0x0086a400000e0000 */
.L_x_3757:
[----:B------:R-:W-:Y:S05]  /*8ec0*/  BRA.DIV ~URZ, `(.L_x_3604) ;  /* 0x000150727f007947 */ /* 0x000fea000b800000 */
[----:B-1----:R1:W3:Y:S02]  /*8ed0*/  SHFL.IDX PT, R2, R6, 0x4, 0x181f ;  /* 0x00981f0006027f89 */ /* 0x0022e400000e0000 */
.L_x_3758:
        /* <DEDUP_REMOVED lines=10> */
.L_x_3606:
[----:B------:R-:W-:Y:S05]  /*8f80*/  BSYNC B0 ;  /* 0x0000000000007941 */ /* 0x000fea0003800000 */
.L_x_3605:
[----:B------:R-:W-:Y:S05]  /*8f90*/  BRA.DIV ~URZ, `(.L_x_3607) ;  /* 0x000150127f007947 */ /* 0x000fea000b800000 */
[----:B--2---:R2:W1:Y:S04]  /*8fa0*/  SHFL.IDX PT, R7, R5, 0x5, 0x181f ;  /* 0x00b81f0005077f89 */ /* 0x00446800000e0000 */
[----:B---3--:R2:W3:Y:S02]  /*8fb0*/  SHFL.IDX PT, R2, R6, 0x5, 0x181f ;  /* 0x00b81f0006027f89 */ /* 0x0084e400000e0000 */
.L_x_3759:
        /* <DEDUP_REMOVED lines=10> */
.L_x_3609:
[----:B------:R-:W-:Y:S05]  /*9060*/  BSYNC B0 ;  /* 0x0000000000007941 */ /* 0x000fea0003800000 */
.L_x_3608:
[----:B------:R-:W-:Y:S05]  /*9070*/  BRA.DIV ~URZ, `(.L_x_3610) ;  /* 0x000150027f007947 */ /* 0x000fea000b800000 */
[----:B-1----:R1:W2:Y:S02]  /*9080*/  SHFL.IDX PT, R7, R5, 0x6, 0x181f ;  /* 0x00d81f0005077f89 */ /* 0x0022a400000e0000 */
.L_x_3760:
[----:B------:R-:W-:Y:S05]  /*9090*/  BRA.DIV ~URZ, `(.L_x_3611) ;  /* 0x000150527f007947 */ /* 0x000fea000b800000 */
[----:B---3--:R3:W1:Y:S02]  /*90a0*/  SHFL.IDX PT, R2, R6, 0x6, 0x181f ;  /* 0x00d81f0006027f89 */ /* 0x00866400000e0000 */
.L_x_3761:
        /* <DEDUP_REMOVED lines=10> */
.L_x_3613:
[----:B------:R-:W-:Y:S05]  /*9150*/  BSYNC B0 ;  /* 0x0000000000007941 */ /* 0x000fea0003800000 */
.L_x_3612:
[----:B------:R-:W-:Y:S05]  /*9160*/  BRA.DIV ~URZ, `(.L_x_3614) ;  /* 0x00014ff27f007947 */ /* 0x000fea000b800000 */
[----:B-12---:R-:W1:Y:S04]  /*9170*/  SHFL.IDX PT, R5, R5, 0x7, 0x181f ;  /* 0x00f81f0005057f89 */ /* 0x006e6800000e0000 */
[----:B------:R2:W3:Y:S02]  /*9180*/  SHFL.IDX PT, R3, R6, 0x7, 0x181f ;  /* 0x00f81f0006037f89 */ /* 0x0004e400000e0000 */
.L_x_3762:
        /* <DEDUP_REMOVED lines=17> */
[----:B--2-4-:R-:W2:Y:S04]  /*92a0*/  LDL.LU R6, [R1+0x64] ;  /* 0x0000640001067983 */ /* 0x014ea80000300800 */
[----:B------:R-:W3:Y:S04]  /*92b0*/  LDL R188, [R1] ;  /* 0x0000000001bc7983 */ /* 0x000ee80000100800 */
[----:B------:R-:W4:Y:S04]  /*92c0*/  LDL R7, [R1+0x38] ;  /* 0x0000380001077983 */ /* 0x000f280000100800 */
[----:B------:R-:W5:Y:S01]  /*92d0*/  LDL R189, [R1+0x2c] ;  /* 0x00002c0001bd7983 */ /* 0x000f620000100800 */
[----:B------:R-:W-:-:S02]  /*92e0*/  IMAD.MOV.U32 R180, RZ, RZ, 0x50 ;  /* 0x00000050ffb47424 */ /* 0x000fc400078e00ff */
[----:B------:R-:W-:Y:S02]  /*92f0*/  IMAD.MOV.U32 R190, RZ, RZ, c[0x0][0x2b8] ;  /* 0x0000ae00ffbe7624 */ /* 0x000fe400078e00ff */
[----:B------:R-:W-:-:S03]  /*9300*/  IMAD R180, R221, R180, -0x50 ;  /* 0xffffffb0ddb47424 */ /* 0x000fc600078e02b4 */
[----:B------:R-:W-:Y:S01]  /*9310*/  ISETP.NE.AND P1, PT, R190, 0x1, PT ;  /* 0x00000001be00780c */ /* 0x000fe20003f25270 */
[----:B------:R-:W-:Y:S01]  /*9320*/  IMAD.MOV.U32 R213, RZ, RZ, RZ ;  /* 0x000000ffffd57224 */ /* 0x000fe200078e00ff */
[----:B------:R-:W-:Y:S01]  /*9330*/  BAR.SYNC.DEFER_BLOCKING 0x0 ;  /* 0x0000000000007b1d */ /* 0x000fe20000010000 */
[----:B---3--:R-:W-:-:S05]  /*9340*/  IMAD.IADD R3, R188, 0x1, R180 ;  /* 0x00000001bc037824 */ /* 0x008fca00078e02b4 */
[C---:B----4-:R-:W-:Y:S01]  /*9350*/  ISETP.GE.AND P0, PT, R3.reuse, R7, PT ;  /* 0x000000070300720c */ /* 0x050fe20003f06270 */
[----:B-----5:R-:W-:-:S03]  /*9360*/  IMAD.IADD R3, R3, 0x1, R189 ;  /* 0x0000000103037824 */ /* 0x020fc600078e02bd */
[----:B------:R-:W-:Y:S01]  /*9370*/  ISETP.GT.OR P0, PT, R188, 0x4f, P0 ;  /* 0x0000004fbc00780c */ /* 0x000fe20000704670 */
[----:B------:R-:W-:Y:S01]  /*9380*/  @P1 IMAD.HI.U32 R4, R3, c[0x0][0x2bc], RZ ;  /* 0x0000af0003041a27 */ /* 0x000fe200078e00ff */
[----:B--2---:R-:W-:-:S03]  /*9390*/  LOP3.LUT R6, R6, 0xfffffffe, RZ, 0xc0, !PT ;  /* 0xfffffffe06067812 */ /* 0x004fc600078ec0ff */
[----:B------:R-:W-:Y:S01]  /*93a0*/  IMAD.MOV.U32 R2, RZ, RZ, R3 ;  /* 0x000000ffff027224 */ /* 0x000fe200078e0003 */
[----:B------:R-:W-:Y:S02]  /*93b0*/  @P1 SHF.R.U32.HI R2, RZ, c[0x0][0x2c0], R4 ;  /* 0x0000b000ff021a19 */ /* 0x000fe40000011604 */
[----:B------:R-:W-:-:S05]  /*93c0*/  @P1 LOP3.LUT R6, R6, 0x1, RZ, 0xfc, !PT ;  /* 0x0000000106061812 */ /* 0x000fca00078efcff */
[C---:B------:R-:W-:Y:S01]  /*93d0*/  @!P0 IADD3 R5, P1, R2.reuse, R186, RZ ;  /* 0x000000ba02058210 */ /* 0x040fe20007f3e0ff */
[----:B------:R1:W-:Y:S03]  /*93e0*/  STL [R1+0x64], R6 ;  /* 0x0000640601007387 */ /* 0x0003e60000100800 */
[----:B-1----:R-:W-:Y:S02]  /*93f0*/  @!P0 LEA.HI.X.SX32 R6, R2, R183, 0x1, P1 ;  /* 0x000000b702068211 */ /* 0x002fe400008f0eff */
        /* <DEDUP_REMOVED lines=18> */
[----:B------:R-:W-:-:S13]  /*9520*/  ISETP.GE.AND P1, PT, R84, 0x1, PT ;  /* 0x000000015400780c */ /* 0x000fda0003f26270 */
[----:B------:R-:W-:Y:S01]  /*9530*/  @P1 ISETP.GE.AND P4, PT, R238, c[0x0][0x1d4], PT ;  /* 0x00007500ee001a0c */ /* 0x000fe20003f86270 */
[----:B------:R-:W-:Y:S04]  /*9540*/  STL.64 [R1+0x18], R184 ;  /* 0x000018b801007387 */ /* 0x000fe80000100a00 */
[----:B------:R-:W-:Y:S01]  /*9550*/  STL [R1+0x14], R182 ;  /* 0x000014b601007387 */ /* 0x000fe20000100800 */
[----:B------:R-:W-:Y:S02]  /*9560*/  ISETP.GT.AND P6, PT, R188, 0x4f, PT ;  /* 0x0000004fbc00780c */ /* 0x000fe40003fc4270 */
        /* <DEDUP_REMOVED lines=8> */
[----:B------:R-:W1:Y:S04]  /*95f0*/  SHFL.IDX PT, R6, R2, RZ, 0x181f ;  /* 0x00181fff02067589 */ /* 0x000e6800000e0000 */
[----:B------:R-:W2:Y:S04]  /*9600*/  SHFL.IDX PT, R4, R2, 0x1, 0x181f ;  /* 0x00381f0002047f89 */ /* 0x000ea800000e0000 */
[----:B------:R-:W3:Y:S04]  /*9610*/  SHFL.IDX PT, R7, R3, RZ, 0x181f ;  /* 0x00181fff03077589 */ /* 0x000ee800000e0000 */
[----:B------:R-:W4:Y:S01]  /*9620*/  SHFL.IDX PT, R5, R3, 0x1, 0x181f ;  /* 0x00381f0003057f89 */ /* 0x000f2200000e0000 */
[----:B------:R-:W-:-:S03]  /*9630*/  ISETP.GE.AND P0, PT, R84, 0x11, PT ;  /* 0x000000115400780c */ /* 0x000fc60003f06270 */
[----:B------:R-:W5:Y:S04]  /*9640*/  SHFL.IDX PT, R11, R2, 0x2, 0x181f ;  /* 0x00581f00020b7f89 */ /* 0x000f6800000e0000 */
[----:B------:R-:W-:Y:S01]  /*9650*/  SHFL.IDX PT, R12, R3, 0x2, 0x181f ;  /* 0x00581f00030c7f89 */ /* 0x000fe200000e0000 */
[----:B-1----:R-:W-:-:S05]  /*9660*/  @P1 LEA R6, P2, R238, R6, 0x1 ;  /* 0x00000006ee061211 */ /* 0x002fca00078408ff */
[C---:B--2---:R-:W-:Y:S02]  /*9670*/  @P0 LEA R4, P3, R238.reuse, R4, 0x1 ;  /* 0x00000004ee040211 */ /* 0x044fe400078608ff */
[--C-:B---3--:R-:W-:Y:S02]  /*9680*/  @P1 LEA.HI.X R7, R238, R7, R239.reuse, 0x1, P2 ;  /* 0x00000007ee071211 */ /* 0x108fe400010f0cef */
[----:B------:R-:W-:Y:S01]  /*9690*/  ISETP.GE.AND P2, PT, R84, 0x21, PT ;  /* 0x000000215400780c */ /* 0x000fe20003f46270 */
[----:B------:R-:W1:Y:S01]  /*96a0*/  SHFL.IDX PT, R9, R2, 0x3, 0x181f ;  /* 0x00781f0002097f89 */ /* 0x000e6200000e0000 */
[C---:B----4-:R-:W-:Y:S02]  /*96b0*/  @P0 LEA.HI.X R5, R238.reuse, R5, R239, 0x1, P3 ;  /* 0x00000005ee050211 */ /* 0x050fe400018f0cef */
[C---:B------:R-:W-:Y:S01]  /*96c0*/  @P0 ISETP.GE.AND P3, PT, R238.reuse, c[0x0][0x1d4], PT ;  /* 0x00007500ee000a0c */ /* 0x040fe20003f66270 */
[----:B------:R-:W2:Y:S04]  /*96d0*/  SHFL.IDX PT, R10, R3, 0x3, 0x181f ;  /* 0x00781f00030a7f89 */ /* 0x000ea800000e0000 */
[----:B------:R5:W3:Y:S04]  /*96e0*/  SHFL.IDX PT, R8, R2, 0x4, 0x181f ;  /* 0x00981f0002087f89 */ /* 0x000ae800000e0000 */
[----:B------:R4:W-:Y:S01]  /*96f0*/  @P1 LDGSTS.E.BYPASS.LTC128B.128 [R212+0x2900], [R6.64], !P4 ;  /* 0x0290000006d41fae */ /* 0x0009e2000e101d48 */
[----:B------:R-:W-:-:S02]  /*9700*/  @P2 ISETP.GE.AND P5, PT, R238, c[0x0][0x1d4], PT ;  /* 0x00007500ee002a0c */ /* 0x000fc40003fa6270 */
[C---:B------:R-:W-:Y:S01]  /*9710*/  ISETP.GE.AND P4, PT, R84.reuse, 0x31, PT ;  /* 0x000000315400780c */ /* 0x040fe20003f86270 */
[----:B------:R1:W-:Y:S01]  /*9720*/  @P0 LDGSTS.E.BYPASS.LTC128B.128 [R212+0x3100], [R4.64], !P3 ;  /* 0x0310000004d40fae */ /* 0x0003e2000d901d48 */
[----:B------:R-:W-:Y:S02]  /*9730*/  ISETP.GE.AND P1, PT, R84, 0x41, PT ;  /* 0x000000415400780c */ /* 0x000fe40003f26270 */
[C---:B-----5:R-:W-:Y:S01]  /*9740*/  @P2 LEA R2, P0, R238.reuse, R11, 0x1 ;  /* 0x0000000bee022211 */ /* 0x060fe200078008ff */
[----:B----4-:R4:W5:Y:S08]  /*9750*/  SHFL.IDX PT, R6, R3, 0x4, 0x181f ;  /* 0x00981f0003067f89 */ /* 0x01097000000e0000 */
[----:B-1----:R-:W-:-:S04]  /*9760*/  @P4 LEA R4, P3, R238, R9, 0x1 ;  /* 0x00000009ee044211 */ /* 0x002fc800078608ff */
[C-C-:B--2---:R-:W-:Y:S02]  /*9770*/  @P4 LEA.HI.X R5, R238.reuse, R10, R239.reuse, 0x1, P3 ;  /* 0x0000000aee054211 */ /* 0x144fe400018f0cef */
[C---:B----4-:R-:W-:Y:S02]  /*9780*/  @P2 LEA.HI.X R3, R238.reuse, R12, R239, 0x1, P0 ;  /* 0x0000000cee032211 */ /* 0x050fe400000f0cef */
[----:B------:R-:W-:-:S03]  /*9790*/  @P1 ISETP.GE.AND P0, PT, R238, c[0x0][0x1d4], PT ;  /* 0x00007500ee001a0c */ /* 0x000fc60003f06270 */
[----:B------:R3:W-:Y:S01]  /*97a0*/  @P2 LDGSTS.E.BYPASS.LTC128B.128 [R212+0x3900], [R2.64], !P5 ;  /* 0x0390000002d42fae */ /* 0x0007e2000e901d48 */
[----:B------:R-:W-:-:S13]  /*97b0*/  @P4 ISETP.GE.AND P2, PT, R238, c[0x0][0x1d4], PT ;  /* 0x00007500ee004a0c */ /* 0x000fda0003f46270 */
        /* <DEDUP_REMOVED lines=9> */
.L_x_3615:
[----:B------:R-:W2:Y:S01]  /*9850*/  LDL R63, [R1+0x30] ;  /* 0x00003000013f7983 */ /* 0x000ea20000100800 */
[----:B------:R-:W-:Y:S01]  /*9860*/  ULDC.U8 UR4, c[0x0][0x298] ;  /* 0x0000a60000047ab9 */ /* 0x000fe20000000000 */
[----:B-1----:R-:W-:Y:S01]  /*9870*/  SHF.R.S32.HI R2, RZ, 0x1f, R129 ;  /* 0x0000001fff027819 */ /* 0x002fe20000011481 */
        /* <DEDUP_REMOVED lines=68> */
.L_x_3619:
[----:B------:R-:W-:Y:S05]  /*9cc0*/  BSYNC B0 ;  /* 0x0000000000007941 */ /* 0x000fea0003800000 */
.L_x_3618:
        /* <DEDUP_REMOVED lines=49> */
.L_x_3621:
[----:B------:R-:W-:Y:S05]  /*9fe0*/  BSYNC B0 ;  /* 0x0000000000007941 */ /* 0x000fea0003800000 */
.L_x_3620:
        /* <DEDUP_REMOVED lines=37> */
[-C--:B--2-4-:R-:W-:Y:S02]  /*a240*/  @!P1 IADD3 R22, P2, R15, R14.reuse, RZ ;  /* 0x0000000e0f169210 */ /* 0x094fe40007f5e0ff */
[----:B-1----:R-:W-:Y:S02]  /*a250*/  @!P1 IADD3 R18, P4, R27, R14, RZ ;  /* 0x0000000e1b129210 */ /* 0x002fe40007f9e0ff */
        /* <DEDUP_REMOVED lines=12> */
.L_x_3623:
[----:B------:R-:W-:Y:S05]  /*a320*/  BSYNC B0 ;  /* 0x0000000000007941 */ /* 0x000fea0003800000 */
.L_x_3622:
[----:B-1----:R-:W-:Y:S01]  /*a330*/  IADD3 R14, R20, 0x60, RZ ;  /* 0x00000060140e7810 */ /* 0x002fe20007ffe0ff */
[----:B-----5:R-:W-:Y:S01]  /*a340*/  IMAD.MOV.U32 R18, RZ, RZ, R42 ;  /* 0x000000ffff127224 */ /* 0x020fe200078e002a */
[----:B------:R1:W3:Y:S01]  /*a350*/  SHFL.IDX PT, R27, R24, 0x3, 0x1c1f ;  /* 0x007c1f00181b7f89 */ /* 0x0002e200000e0000 */
[----:B------:R-:W-:Y:S01]  /*a360*/  IMAD.MOV.U32 R17, RZ, RZ, R43 ;  /* 0x000000ffff117224 */ /* 0x000fe200078e002b */
[----:B------:R-:W-:Y:S01]  /*a370*/  ISETP.GE.AND P0, PT, R14, R0, PT ;  /* 0x000000000e00720c */ /* 0x000fe20003f06270 */
[----:B--2---:R-:W-:Y:S01]  /*a380*/  IMAD.MOV.U32 R15, RZ, RZ, R34 ;  /* 0x000000ffff0f7224 */ /* 0x004fe200078e0022 */
        /* <DEDUP_REMOVED lines=8> */
[----:B------:R1:W2:Y:S01]  /*a410*/  SHFL.IDX PT, R16, R26, 0x3, 0x1c1f ;  /* 0x007c1f001a107f89 */ /* 0x0002a200000e0000 */
[----:B------:R-:W-:Y:S01]  /*a420*/  IMAD.MOV.U32 R14, RZ, RZ, R37 ;  /* 0x000000ffff0e7224 */ /* 0x000fe200078e0025 */
[----:B------:R-:W-:Y:S01]  /*a430*/  BSSY B0, `(.L_x_3624) ;  /* 0x0000021000007945 */ /* 0x000fe20003800000 */
[----:B------:R-:W-:Y:S01]  /*a440*/  PRMT R58, R18, 0x7610, R58 ;  /* 0x00007610123a7816 */ /* 0x000fe2000000003a */
[----:B---3--:R1:W3:Y:S01]  /*a450*/  SHFL.IDX PT, R24, R21, 0x3, 0x1c1f ;  /* 0x007c1f0015187f89 */ /* 0x0082e200000e0000 */
[----:B------:R-:W-:Y:S01]  /*a460*/  PRMT R59, R17, 0x7610, R59 ;  /* 0x00007610113b7816 */ /* 0x000fe2000000003b */
[----:B----4-:R-:W-:Y:S01]  /*a470*/  CS2R R28, SRZ ;  /* 0x00000000001c7805 */ /* 0x010fe2000001ff00 */
[----:B------:R-:W-:Y:S01]  /*a480*/  PRMT R55, R55, 0x5410, R15 ;  /* 0x0000541037377816 */ /* 0x000fe2000000000f */
[----:B------:R1:W4:Y:S01]  /*a490*/  SHFL.IDX PT, R22, R25, 0x3, 0x1c1f ;  /* 0x007c1f0019167f89 */ /* 0x00032200000e0000 */
[----:B------:R-:W-:Y:S01]  /*a4a0*/  PRMT R57, R14, 0x7610, R57 ;  /* 0x000076100e397816 */ /* 0x000fe20000000039 */
        /* <DEDUP_REMOVED lines=11> */
[-C--:B--2---:R-:W-:Y:S02]  /*a560*/  @!P1 IADD3 R20, P2, R16, R14.reuse, RZ ;  /* 0x0000000e10149210 */ /* 0x084fe40007f5e0ff */
[----:B----4-:R-:W-:Y:S02]  /*a570*/  @!P1 IADD3 R18, P4, R22, R14, RZ ;  /* 0x0000000e16129210 */ /* 0x010fe40007f9e0ff */
[-C--:B------:R-:W-:Y:S01]  /*a580*/  @!P0 IADD3 R16, P3, R16, R15.reuse, RZ ;  /* 0x0000000f10108210 */ /* 0x080fe20007f7e0ff */
[C-C-:B-1----:R-:W-:Y:S01]  /*a590*/  @!P1 IMAD.X R21, R27.reuse, 0x1, R17.reuse, P2 ;  /* 0x000000011b159824 */ /* 0x142fe200010e0611 */
[----:B------:R-:W-:Y:S01]  /*a5a0*/  @!P0 IADD3 R14, P2, R22, R15, RZ ;  /* 0x0000000f160e8210 */ /* 0x000fe20007f5e0ff */
[C---:B---3--:R-:W-:Y:S01]  /*a5b0*/  @!P1 IMAD.X R19, R24.reuse, 0x1, R17, P4 ;  /* 0x0000000118139824 */ /* 0x048fe200020e0611 */
[----:B------:R-:W-:Y:S01]  /*a5c0*/  CS2R R30, SRZ ;  /* 0x00000000001e7805 */ /* 0x000fe2000001ff00 */
[----:B------:R-:W-:Y:S01]  /*a5d0*/  CS2R R44, SRZ ;  /* 0x00000000002c7805 */ /* 0x000fe2000001ff00 */
[--C-:B------:R-:W-:Y:S01]  /*a5e0*/  @!P0 IMAD.X R17, R27, 0x1, R23.reuse, P3 ;  /* 0x000000011b118824 */ /* 0x100fe200018e0617 */
[----:B------:R1:W5:Y:S01]  /*a5f0*/  @!P1 LD.E.64 R28, [R20.64] ;  /* 0x00000008141c9980 */ /* 0x000362000c101b00 */
[----:B------:R-:W-:-:S03]  /*a600*/  @!P0 IMAD.X R15, R24, 0x1, R23, P2 ;  /* 0x00000001180f8824 */ /* 0x000fc600010e0617 */
[----:B------:R1:W5:Y:S04]  /*a610*/  @!P0 LD.E.64 R46, [R16.64] ;  /* 0x00000008102e8980 */ /* 0x000368000c101b00 */
[----:B------:R1:W5:Y:S04]  /*a620*/  @!P1 LD.E.64 R30, [R18.64] ;  /* 0x00000008121e9980 */ /* 0x000368000c101b00 */
[----:B------:R1:W5:Y:S02]  /*a630*/  @!P0 LD.E.64 R44, [R14.64] ;  /* 0x000000080e2c8980 */ /* 0x000364000c101b00 */
.L_x_3625:
[----:B------:R-:W-:Y:S05]  /*a640*/  BSYNC B0 ;  /* 0x0000000000007941 */ /* 0x000fea0003800000 */
.L_x_3624:
[----:B-1---5:R-:W-:Y:S01]  /*a650*/  IMAD.MOV.U32 R14, RZ, RZ, R46 ;  /* 0x000000ffff0e7224 */ /* 0x022fe200078e002e */
[----:B------:R-:W-:-:S04]  /*a660*/  DEPBAR.LE SB0, 0x1 ;  /* 0x000080400000791a */ /* 0x000fc80000000000 */
[----:B--2---:R-:W-:Y:S01]  /*a670*/  IMAD.MOV.U32 R16, RZ, RZ, R47 ;  /* 0x000000ffff107224 */ /* 0x004fe200078e002f */
        /* <DEDUP_REMOVED lines=23> */
[----:B---3--:R-:W-:Y:S01]  /*a7f0*/  SHF.R.U64 R24, R6, 0x10, R7 ;  /* 0x0000001006187819 */ /* 0x008fe20000001207 */
[----:B------:R-:W-:Y:S01]  /*a800*/  HADD2.F32 R7, -RZ, R48.H1_H1 ;  /* 0x30000030ff077230 */ /* 0x000fe20000004100 */
[--C-:B------:R-:W-:Y:S02]  /*a810*/  SHF.R.U64 R25, R10, 0x10, R11.reuse ;  /* 0x000000100a197819 */ /* 0x100fe4000000120b */
[----:B------:R-:W-:-:S05]  /*a820*/  SHF.R.U32.HI R21, RZ, 0x10, R11 ;  /* 0x00000010ff157819 */ /* 0x000fca000001160b */
[----:B----4-:R-:W-:Y:S02]  /*a830*/  HADD2.F32 R22, -RZ, R21.H0_H0 ;  /* 0x20000015ff167230 */ /* 0x010fe40000004100 */
        /* <DEDUP_REMOVED lines=35> */
.L_x_3629:
[----:B------:R-:W-:Y:S05]  /*aa70*/  BSYNC B0 ;  /* 0x0000000000007941 */ /* 0x000fea0003800000 */
.L_x_3628:
        /* <DEDUP_REMOVED lines=44> */
.L_x_3627:
[----:B------:R-:W-:Y:S05]  /*ad40*/  BSYNC B1 ;  /* 0x0000000000017941 */ /* 0x000fea0003800000 */
.L_x_3626:
        /* <DEDUP_REMOVED lines=49> */
.L_x_3633:
[----:B------:R-:W-:Y:S05]  /*b060*/  BSYNC B0 ;  /* 0x0000000000007941 */ /* 0x000fea0003800000 */
.L_x_3632:
        /* <DEDUP_REMOVED lines=44> */
.L_x_3631:
[----:B------:R-:W-:Y:S05]  /*b330*/  BSYNC B1 ;  /* 0x0000000000017941 */ /* 0x000fea0003800000 */
.L_x_3630:
        /* <DEDUP_REMOVED lines=49> */
.L_x_3637:
[----:B------:R-:W-:Y:S05]  /*b650*/  BSYNC B0 ;  /* 0x0000000000007941 */ /* 0x000fea0003800000 */
.L_x_3636:
        /* <DEDUP_REMOVED lines=44> */
.L_x_3635:
[----:B------:R-:W-:Y:S05]  /*b920*/  BSYNC B1 ;  /* 0x0000000000017941 */ /* 0x000fea0003800000 */
.L_x_3634:
        /* <DEDUP_REMOVED lines=48> */
.L_x_3640:
[----:B------:R-:W-:Y:S05]  /*bc30*/  BSYNC B0 ;  /* 0x0000000000007941 */ /* 0x000fea0003800000 */
.L_x_3639:
        /* <DEDUP_REMOVED lines=45> */
.L_x_3617:
        /* <DEDUP_REMOVED lines=76> */
.L_x_3642:
[----:B----4-:R-:W-:Y:S05]  /*c3d0*/  BSYNC B0 ;  /* 0x0000000000007941 */ /* 0x010fea0003800000 */
.L_x_3641:
        /* <DEDUP_REMOVED lines=66> */
.L_x_3644:
[----:B----4-:R-:W-:Y:S05]  /*c800*/  BSYNC B0 ;  /* 0x0000000000007941 */ /* 0x010fea0003800000 */
.L_x_3643:
        /* <DEDUP_REMOVED lines=116> */
.L_x_3646:
[----:B------:R-:W-:Y:S05]  /*cf50*/  BSYNC B0 ;  /* 0x0000000000007941 */ /* 0x000fea0003800000 */
.L_x_3645:
        /* <DEDUP_REMOVED lines=51> */
[--C-:B------:R-:W-:Y:S01]  /*d290*/  HADD2.F32 R0, -RZ, R69.reuse.H1_H1 ;  /* 0x30000045ff007230 */ /* 0x100fe20000004100 */
        /* <DEDUP_REMOVED lines=11> */
[----:B------:R-:W-:Y:S02]  /*d350*/  HADD2.F32 R11, -RZ, R18.H0_H0 ;  /* 0x20000012ff0b7230 */ /* 0x000fe40000004100 */
        /* <DEDUP_REMOVED lines=38> */
.L_x_3648:
[----:B------:R-:W-:Y:S05]  /*d5c0*/  BSYNC B0 ;  /* 0x0000000000007941 */ /* 0x000fea0003800000 */
.L_x_3647:
        /* <DEDUP_REMOVED lines=102> */
.L_x_3650:
[----:B------:R-:W-:Y:S05]  /*dc30*/  BSYNC B0 ;  /* 0x0000000000007941 */ /* 0x000fea0003800000 */
.L_x_3649:
        /* <DEDUP_REMOVED lines=101> */
.L_x_3638:
[----:B------:R-:W-:Y:S05]  /*e290*/  BSYNC B2 ;  /* 0x0000000000027941 */ /* 0x000fea0003800000 */
.L_x_3616:
[----:B------:R-:W-:Y:S01]  /*e2a0*/  IMAD.WIDE.U32 R142, R85, c[0x0][0x210], RZ ;  /* 0x00008400558e7a25 */ /* 0x000fe200078e00ff */
[----:B------:R-:W-:-:S04]  /*e2b0*/  DEPBAR.LE SB0, 0x0 ;  /* 0x000080000000791a */ /* 0x000fc80000000000 */
[----:B------:R-:W-:Y:S01]  /*e2c0*/  IMAD R140, R85, c[0x0][0x214], R143 ;  /* 0x00008500558c7a24 */ /* 0x000fe200078e028f */
[----:B------:R-:W-:Y:S01]  /*e2d0*/  STL.64 [R1+0x8], R142 ;  /* 0x0000088e01007387 */ /* 0x000fe20000100a00 */
[----:B------:R-:W-:Y:S02]  /*e2e0*/  IMAD R0, R93, c[0x0][0x208], RZ ;  /* 0x000082005d007a24 */ /* 0x000fe400078e02ff */
[C---:B-1----:R-:W-:Y:S01]  /*e2f0*/  IMAD.WIDE.U32 R2, R216.reuse, c[0x0][0x208], RZ ;  /* 0x00008200d8027a25 */ /* 0x042fe200078e00ff */
        /* <DEDUP_REMOVED lines=12> */
[----:B------:R-:W5:Y:S04]  /*e3c0*/  LDSM.16.M88.4 R28, [R196+0x800] ;  /* 0x00080000c41c783b */ /* 0x000f680000000200 */
[----:B---3--:R-:W3:Y:S04]  /*e3d0*/  LDSM.16.M88.4 R24, [R196+0x1000] ;  /* 0x00100000c418783b */ /* 0x008ee80000000200 */
[----:B----4-:R-:W4:Y:S04]  /*e3e0*/  LDSM.16.M88.4 R20, [R196+0x1800] ;  /* 0x00180000c414783b */ /* 0x010f280000000200 */
[----:B------:R-:W3:Y:S04]  /*e3f0*/  LDSM.16.M88.4 R16, [R196+0x2000] ;  /* 0x00200000c410783b */ /* 0x000ee80000000200 */
[----:B------:R-:W-:Y:S04]  /*e400*/  LDSM.16.M88.4 R12, [R206+0x2000] ;  /* 0x00200000ce0c783b */ /* 0x000fe80000000200 */
[----:B------:R-:W3:Y:S04]  /*e410*/  LDSM.16.M88.4 R56, [R207] ;  /* 0x00000000cf38783b */ /* 0x000ee80000000200 */
[----:B------:R-:W3:Y:S04]  /*e420*/  LDSM.16.M88.4 R60, [R211] ;  /* 0x00000000d33c783b */ /* 0x000ee80000000200 */
[----:B------:R-:W3:Y:S04]  /*e430*/  LDSM.16.M88.4 R8, [R203] ;  /* 0x00000000cb08783b */ /* 0x000ee80000000200 */
[----:B------:R-:W4:Y:S04]  /*e440*/  LDSM.16.M88.4 R64, [R210] ;  /* 0x00000000d240783b */ /* 0x000f280000000200 */
[----:B------:R-:W4:Y:S01]  /*e450*/  LDSM.16.M88.4 R72, [R209] ;  /* 0x00000000d148783b */ /* 0x000f220000000200 */
[C---:B-1----:R-:W-:Y:S03]  /*e460*/  HMMA.16816.F32 R76, R4.reuse, R34, RZ ;  /* 0x00000022044c723c */ /* 0x042fe600000018ff */
[----:B------:R-:W1:Y:S05]  /*e470*/  LDSM.16.M88.4 R68, [R208] ;  /* 0x00000000d044783b */ /* 0x000e6a0000000200 */
[C---:B-----5:R-:W-:Y:S08]  /*e480*/  HMMA.16816.F32 R80, R4.reuse, R30, RZ ;  /* 0x0000001e0450723c */ /* 0x060ff000000018ff */
[C---:B------:R-:W-:Y:S08]  /*e490*/  HMMA.16816.F32 R48, R4.reuse, R32, RZ ;  /* 0x000000200430723c */ /* 0x040ff000000018ff */
[C---:B------:R-:W-:Y:S08]  /*e4a0*/  HMMA.16816.F32 R44, R4.reuse, R28, RZ ;  /* 0x0000001c042c723c */ /* 0x040ff000000018ff */
[C---:B---3--:R-:W-:Y:S08]  /*e4b0*/  HMMA.16816.F32 R40, R4.reuse, R24, RZ ;  /* 0x000000180428723c */ /* 0x048ff000000018ff */
[C---:B----4-:R-:W-:Y:S08]  /*e4c0*/  HMMA.16816.F32 R36, R4.reuse, R20, RZ ;  /* 0x000000140424723c */ /* 0x050ff000000018ff */
[C---:B------:R-:W-:Y:S08]  /*e4d0*/  HMMA.16816.F32 R52, R4.reuse, R16, RZ ;  /* 0x000000100434723c */ /* 0x040ff000000018ff */
[C---:B------:R-:W-:Y:S08]  /*e4e0*/  HMMA.16816.F32 R88, R4.reuse, R26, RZ ;  /* 0x0000001a0458723c */ /* 0x040ff000000018ff */
[C---:B------:R-:W-:Y:S08]  /*e4f0*/  HMMA.16816.F32 R104, R4.reuse, R22, RZ ;  /* 0x000000160468723c */ /* 0x040ff000000018ff */
[----:B------:R-:W-:Y:S01]  /*e500*/  HMMA.16816.F32 R100, R4, R18, RZ ;  /* 0x000000120464723c */ /* 0x000fe200000018ff */
[----:B------:R-:W-:-:S04]  /*e510*/  LEA R0, P0, R2, c[0x0][0x1f8], 0x1 ;  /* 0x00007e0002007a11 */ /* 0x000fc800078008ff */
[----:B------:R-:W-:Y:S01]  /*e520*/  LEA.HI.X R2, R2, c[0x0][0x1fc], R3, 0x1, P0 ;  /* 0x00007f0002027a11 */ /* 0x000fe200000f0c03 */
[----:B------:R-:W3:Y:S02]  /*e530*/  SHFL.IDX PT, R4, R0, RZ, 0x181f ;  /* 0x00181fff00047589 */ /* 0x000ee400000e0000 */
[C---:B------:R-:W-:Y:S02]  /*e540*/  HMMA.16816.F32 R132, R12.reuse, R58, R76 ;  /* 0x0000003a0c84723c */ /* 0x040fe4000000184c */
[----:B------:R-:W4:Y:S04]  /*e550*/  SHFL.IDX PT, R3, R0, 0x1, 0x181f ;  /* 0x00381f0000037f89 */ /* 0x000f2800000e0000 */
[----:B------:R-:W5:Y:S02]  /*e560*/  SHFL.IDX PT, R5, R2, RZ, 0x181f ;  /* 0x00181fff02057589 */ /* 0x000f6400000e0000 */
[----:B------:R-:W-:Y:S02]  /*e570*/  HMMA.16816.F32 R124, R12, R62, R80 ;  /* 0x0000003e0c7c723c */ /* 0x000fe40000001850 */
[----:B------:R-:W1:Y:S04]  /*e580*/  SHFL.IDX PT, R6, R0, 0x2, 0x181f ;  /* 0x00581f0000067f89 */ /* 0x000e6800000e0000 */
[----:B------:R-:W-:Y:S02]  /*e590*/  SHFL.IDX PT, R7, R0, 0x3, 0x181f ;  /* 0x00781f0000077f89 */ /* 0x000fe400000e0000 */
[C---:B------:R-:W-:Y:S08]  /*e5a0*/  HMMA.16816.F32 R108, R8.reuse, R32, RZ ;  /* 0x00000020086c723c */ /* 0x040ff000000018ff */
[----:B------:R-:W-:Y:S08]  /*e5b0*/  HMMA.16816.F32 R172, R8, R34, RZ ;  /* 0x0000002208ac723c */ /* 0x000ff000000018ff */
[C---:B------:R-:W-:Y:S08]  /*e5c0*/  HMMA.16816.F32 R136, R12.reuse, R56, R48 ;  /* 0x000000380c88723c */ /* 0x040ff00000001830 */
[C---:B------:R-:W-:Y:S08]  /*e5d0*/  HMMA.16816.F32 R128, R12.reuse, R60, R44 ;  /* 0x0000003c0c80723c */ /* 0x040ff0000000182c */
[C---:B------:R-:W-:Y:S08]  /*e5e0*/  HMMA.16816.F32 R120, R12.reuse, R64, R40 ;  /* 0x000000400c78723c */ /* 0x040ff00000001828 */
[C---:B------:R-:W-:Y:S08]  /*e5f0*/  HMMA.16816.F32 R148, R12.reuse, R72, R36 ;  /* 0x000000480c94723c */ /* 0x040ff00000001824 */
[C---:B-1----:R-:W-:Y:S08]  /*e600*/  HMMA.16816.F32 R144, R12.reuse, R68, R52 ;  /* 0x000000440c90723c */ /* 0x042ff00000001834 */
[C---:B------:R-:W-:Y:S08]  /*e610*/  HMMA.16816.F32 R116, R12.reuse, R66, R88 ;  /* 0x000000420c74723c */ /* 0x040ff00000001858 */
[C---:B------:R-:W-:Y:S08]  /*e620*/  HMMA.16816.F32 R80, R12.reuse, R74, R104 ;  /* 0x0000004a0c50723c */ /* 0x040ff00000001868 */
[----:B------:R-:W-:Y:S01]  /*e630*/  HMMA.16816.F32 R76, R12, R70, R100 ;  /* 0x000000460c4c723c */ /* 0x000fe20000001864 */
[----:B------:R-:W1:Y:S07]  /*e640*/  SHFL.IDX PT, R13, R2, 0x1, 0x181f ;  /* 0x00381f00020d7f89 */ /* 0x000e6e00000e0000 */
[C---:B------:R-:W-:Y:S08]  /*e650*/  HMMA.16816.F32 R32, R8.reuse, R28, RZ ;  /* 0x0000001c0820723c */ /* 0x040ff000000018ff */
[C---:B------:R-:W-:Y:S08]  /*e660*/  HMMA.16816.F32 R168, R8.reuse, R30, RZ ;  /* 0x0000001e08a8723c */ /* 0x040ff000000018ff */
[C---:B------:R-:W-:Y:S08]  /*e670*/  HMMA.16816.F32 R28, R8.reuse, R24, RZ ;  /* 0x00000018081c723c */ /* 0x040ff000000018ff */
[C---:B------:R-:W-:Y:S08]  /*e680*/  HMMA.16816.F32 R164, R8.reuse, R26, RZ ;  /* 0x0000001a08a4723c */ /* 0x040ff000000018ff */
[C---:B------:R-:W-:Y:S01]  /*e690*/  HMMA.16816.F32 R152, R8.reuse, R18, RZ ;  /* 0x000000120898723c */ /* 0x040fe200000018ff */
[----:B------:R-:W1:Y:S07]  /*e6a0*/  SHFL.IDX PT, R19, R2, 0x2, 0x181f ;  /* 0x00581f0002137f89 */ /* 0x000e6e00000e0000 */
[C---:B------:R-:W-:Y:S01]  /*e6b0*/  HMMA.16816.F32 R24, R8.reuse, R16, RZ ;  /* 0x000000100818723c */ /* 0x040fe200000018ff */
[----:B------:R1:W2:Y:S04]  /*e6c0*/  SHFL.IDX PT, R17, R0, 0x4, 0x181f ;  /* 0x00981f0000117f89 */ /* 0x0002a800000e0000 */
[----:B------:R-:W-:Y:S03]  /*e6d0*/  SHFL.IDX PT, R18, R2, 0x4, 0x181f ;  /* 0x00981f0002127f89 */ /* 0x000fe600000e0000 */
[----:B------:R-:W-:Y:S01]  /*e6e0*/  HMMA.16816.F32 R112, R8, R20, RZ ;  /* 0x000000140870723c */ /* 0x000fe200000018ff */
[----:B------:R2:W2:Y:S01]  /*e6f0*/  SHFL.IDX PT, R20, R2, 0x3, 0x181f ;  /* 0x00781f0002147f89 */ /* 0x0004a200000e0000 */
[----:B------:R-:W-:-:S06]  /*e700*/  IMAD.SHL.U32 R16, R238, 0x2, RZ ;  /* 0x00000002ee107824 */ /* 0x000fcc00078e00ff */
[----:B------:R-:W-:Y:S01]  /*e710*/  HMMA.16816.F32 R160, R8, R22, RZ ;  /* 0x0000001608a0723c */ /* 0x000fe200000018ff */
[----:B------:R-:W2:Y:S01]  /*e720*/  LDSM.16.M88.4 R8, [R206] ;  /* 0x00000000ce08783b */ /* 0x000ea20000000200 */
[-C--:B---3--:R-:W-:Y:S02]  /*e730*/  IADD3 R14, P0, R4, R16.reuse, RZ ;  /* 0x00000010040e7210 */ /* 0x088fe40007f1e0ff */
[----:B----4-:R-:W-:Y:S02]  /*e740*/  IADD3 R12, P2, R3, R16, RZ ;  /* 0x00000010030c7210 */ /* 0x010fe40007f5e0ff */
[----:B-1----:R-:W-:-:S05]  /*e750*/  SHF.L.U64.HI R0, R238, 0x1, R239 ;  /* 0x00000001ee007819 */ /* 0x002fca00000102ef */
[--C-:B-----5:R-:W-:Y:S01]  /*e760*/  IMAD.X R15, R5, 0x1, R0.reuse, P0 ;  /* 0x00000001050f7824 */ /* 0x120fe200000e0600 */
[-C--:B------:R-:W-:Y:S01]  /*e770*/  IADD3 R6, P0, R6, R16.reuse, RZ ;  /* 0x0000001006067210 */ /* 0x080fe20007f1e0ff */
[--C-:B------:R-:W-:Y:S01]  /*e780*/  IMAD.X R13, R13, 0x1, R0.reuse, P2 ;  /* 0x000000010d0d7824 */ /* 0x100fe200010e0600 */
[----:B------:R-:W-:Y:S02]  /*e790*/  ISETP.GE.AND P1, PT, R238, c[0x0][0x1d4], PT ;  /* 0x00007500ee007a0c */ /* 0x000fe40003f26270 */
[-C--:B------:R-:W-:Y:S01]  /*e7a0*/  IADD3 R4, P2, R7, R16.reuse, RZ ;  /* 0x0000001007047210 */ /* 0x080fe20007f5e0ff */
[--C-:B------:R-:W-:Y:S01]  /*e7b0*/  IMAD.X R7, R19, 0x1, R0.reuse, P0 ;  /* 0x0000000113077824 */ /* 0x100fe200000e0600 */
[----:B--2---:R-:W-:Y:S02]  /*e7c0*/  IADD3 R2, P0, R17, R16, RZ ;  /* 0x0000001011027210 */ /* 0x004fe40007f1e0ff */
[----:B------:R-:W-:Y:S01]  /*e7d0*/  ISETP.LT.OR P5, PT, R84, 0x1, P1 ;  /* 0x000000015400780c */ /* 0x000fe20000fa1670 */
[--C-:B------:R-:W-:Y:S01]  /*e7e0*/  IMAD.X R5, R20, 0x1, R0.reuse, P2 ;  /* 0x0000000114057824 */ /* 0x100fe200010e0600 */
[----:B------:R-:W-:Y:S01]  /*e7f0*/  ISETP.LT.OR P4, PT, R84, 0x11, P1 ;  /* 0x000000115400780c */ /* 0x000fe20000f81670 */
[----:B------:R-:W-:Y:S01]  /*e800*/  IMAD.X R3, R18, 0x1, R0, P0 ;  /* 0x0000000112037824 */ /* 0x000fe200000e0600 */
[----:B------:R-:W-:-:S02]  /*e810*/  ISETP.LT.OR P3, PT, R84, 0x21, P1 ;  /* 0x000000215400780c */ /* 0x000fc40000f61670 */
[C---:B------:R-:W-:Y:S02]  /*e820*/  ISETP.LT.OR P2, PT, R84.reuse, 0x31, P1 ;  /* 0x000000315400780c */ /* 0x040fe40000f41670 */
[----:B------:R-:W-:-:S05]  /*e830*/  ISETP.LT.OR P0, PT, R84, 0x41, P1 ;  /* 0x000000415400780c */ /* 0x000fca0000f01670 */
[----:B------:R-:W-:Y:S01]  /*e840*/  @!PT LDS RZ, [RZ] ;  /* 0x00000000fffff984 */ /* 0x000fe20000000800 */
[----:B------:R-:W-:Y:S01]  /*e850*/  @!PT LDS RZ, [RZ] ;  /* 0x00000000fffff984 */ /* 0x000fe20000000800 */
[----:B------:R-:W-:Y:S01]  /*e860*/  @!PT LDS RZ, [RZ] ;  /* 0x00000000fffff984 */ /* 0x000fe20000000800 */
[----:B------:R1:W-:Y:S04]  /*e870*/  LDGSTS.E.BYPASS.LTC128B.128 [R212+0x100], [R14.64], !P5 ;  /* 0x001000000ed47fae */ /* 0x0003e8000e901d48 */
[----:B------:R1:W-:Y:S04]  /*e880*/  LDGSTS.E.BYPASS.LTC128B.128 [R212+0x900], [R12.64], !P4 ;  /* 0x009000000cd47fae */ /* 0x0003e8000e101d48 */
[----:B------:R2:W-:Y:S01]  /*e890*/  LDGSTS.E.BYPASS.LTC128B.128 [R212+0x1100], [R6.64], !P3 ;  /* 0x0110000006d47fae */ /* 0x0005e2000d901d48 */
[C---:B------:R-:W-:Y:S03]  /*e8a0*/  HMMA.16816.F32 R156, R8.reuse, R68, R24 ;  /* 0x00000044089c723c */ /* 0x040fe60000001818 */
[----:B------:R2:W-:Y:S04]  /*e8b0*/  LDGSTS.E.BYPASS.LTC128B.128 [R212+0x1900], [R4.64], !P2 ;  /* 0x0190000004d47fae */ /* 0x0005e8000d101d48 */
[----:B------:R3:W-:Y:S04]  /*e8c0*/  LDGSTS.E.BYPASS.LTC128B.128 [R212+0x2100], [R2.64], !P0 ;  /* 0x0210000002d47fae */ /* 0x0007e8000c101d48 */
[----:B------:R-:W-:Y:S04]  /*e8d0*/  LDSM.16.M88.4 R48, [R202+0x1800] ;  /* 0x00180000ca30783b */ /* 0x000fe80000000200 */
[----:B------:R-:W-:Y:S04]  /*e8e0*/  LDSM.16.M88.4 R44, [R202+0x2000] ;  /* 0x00200000ca2c783b */ /* 0x000fe80000000200 */
[----:B------:R-:W-:Y:S04]  /*e8f0*/  LDSM.16.M88.4 R20, [R202] ;  /* 0x00000000ca14783b */ /* 0x000fe80000000200 */
[----:B------:R-:W-:Y:S04]  /*e900*/  LDSM.16.M88.4 R24, [R202+0x800] ;  /* 0x00080000ca18783b */ /* 0x000fe80000000200 */
[----:B------:R-:W-:Y:S04]  /*e910*/  LDSM.16.M88.4 R40, [R202+0x1000] ;  /* 0x00100000ca28783b */ /* 0x000fe80000000200 */
[----:B--2---:R-:W2:Y:S04]  /*e920*/  LDSM.16.M88.4 R4, [R204+0x2000] ;  /* 0x00200000cc04783b */ /* 0x004ea80000000200 */
[----:B-1----:R-:W1:Y:S01]  /*e930*/  LDSM.16.M88.4 R12, [R204] ;  /* 0x00000000cc0c783b */ /* 0x002e620000000200 */
[C---:B------:R-:W-:Y:S03]  /*e940*/  HMMA.16816.F32 R36, R8.reuse, R56, R108 ;  /* 0x000000380824723c */ /* 0x040fe6000000186c */
        /* <DEDUP_REMOVED lines=10> */
[C---:B--2---:R-:W-:Y:S08]  /*e9f0*/  HMMA.16816.F32 R108, R4.reuse, R50, R80 ;  /* 0x00000032046c723c */ /* 0x044ff00000001850 */
        /* <DEDUP_REMOVED lines=9> */
[----:B------:R-:W-:Y:S07]  /*ea90*/  LDSM.16.M88.4 R4, [R205+0x2000] ;  /* 0x00200000cd04783b */ /* 0x000fee0000000200 */
[C---:B-1----:R-:W-:Y:S01]  /*eaa0*/  HMMA.16816.F32 R76, R12.reuse, R20, R36 ;  /* 0x000000140c4c723c */ /* 0x042fe20000001824 */
[----:B------:R-:W1:Y:S07]  /*eab0*/  LDSM.16.M88.4 R36, [R199] ;  /* 0x00000000c724783b */ /* 0x000e6e0000000200 */
[C---:B------:R-:W-:Y:S01]  /*eac0*/  HMMA.16816.F32 R68, R12.reuse, R24, R32 ;  /* 0x000000180c44723c */ /* 0x040fe20000001820 */
[----:B------:R-:W2:Y:S07]  /*ead0*/  LDSM.16.M88.4 R32, [R199+0x800] ;  /* 0x00080000c720783b */ /* 0x000eae0000000200 */
[C---:B------:R-:W-:Y:S01]  /*eae0*/  HMMA.16816.F32 R72, R12.reuse, R22, R28 ;  /* 0x000000160c48723c */ /* 0x040fe2000000181c */
[----:B------:R-:W4:Y:S04]  /*eaf0*/  LDSM.16.M88.4 R28, [R199+0x1000] ;  /* 0x00100000c71c783b */ /* 0x000f280000000200 */
[----:B------:R-:W5:Y:S03]  /*eb00*/  LDSM.16.M88.4 R20, [R199+0x2000] ;  /* 0x00200000c714783b */ /* 0x000f660000000200 */
[----:B------:R-:W-:Y:S01]  /*eb10*/  HMMA.16816.F32 R64, R12, R26, R52 ;  /* 0x0000001a0c40723c */ /* 0x000fe20000001834 */
[----:B------:R-:W1:Y:S01]  /*eb20*/  LDSM.16.M88.4 R24, [R199+0x1800] ;  /* 0x00180000c718783b */ /* 0x000e620000000200 */
[----:B------:R-:W-:Y:S01]  /*eb30*/  ISETP.GT.AND P0, PT, R181, R85, PT ;  /* 0x00000055b500720c */ /* 0x000fe20003f04270 */
        /* <DEDUP_REMOVED lines=10> */
[C---:B--2---:R-:W-:Y:S08]  /*ebe0*/  HMMA.16816.F32 R132, R4.reuse, R34, R124 ;  /* 0x000000220484723c */ /* 0x044ff0000000187c */
[C---:B------:R-:W-:Y:S08]  /*ebf0*/  HMMA.16816.F32 R136, R4.reuse, R32, R128 ;  /* 0x000000200488723c */ /* 0x040ff00000001880 */
[C---:B----4-:R-:W-:Y:S08]  /*ec00*/  HMMA.16816.F32 R124, R4.reuse, R30, R116 ;  /* 0x0000001e047c723c */ /* 0x050ff00000001874 */
[C---:B------:R-:W-:Y:S08]  /*ec10*/  HMMA.16816.F32 R128, R4.reuse, R28, R120 ;  /* 0x0000001c0480723c */ /* 0x040ff00000001878 */
[C---:B-----5:R-:W-:Y:S08]  /*ec20*/  HMMA.16816.F32 R116, R4.reuse, R20, R104 ;  /* 0x000000140474723c */ /* 0x060ff00000001868 */
[----:B------:R-:W-:Y:S08]  /*ec30*/  HMMA.16816.F32 R148, R4, R22, R80 ;  /* 0x000000160494723c */ /* 0x000ff00000001850 */
        /* <DEDUP_REMOVED lines=15> */
[----:B---3--:R-:W-:Y:S01]  /*ed30*/  ISETP.NE.AND P5, PT, R190, 0x1, PT ;  /* 0x00000001be00780c */ /* 0x008fe20003fa5270 */
[----:B------:R-:W-:Y:S01]  /*ed40*/  IMAD.MOV.U32 R213, RZ, RZ, RZ ;  /* 0x000000ffffd57224 */ /* 0x000fe200078e00ff */
[----:B------:R-:W-:-:S04]  /*ed50*/  IADD3 R3, R188, R180, R189 ;  /* 0x000000b4bc037210 */ /* 0x000fc80007ffe0bd */
        /* <DEDUP_REMOVED lines=26> */
.L_x_3763:
        /* <DEDUP_REMOVED lines=24> */
.L_x_3764:
        /* <DEDUP_REMOVED lines=9> */
.L_x_3652:
[----:B---3--:R-:W-:Y:S05]  /*f110*/  BSYNC B0 ;  /* 0x0000000000007941 */ /* 0x008fea0003800000 */
.L_x_3651:
[----:B-1----:R-:W2:Y:S01]  /*f120*/  LDL R2, [R1+0x30] ;  /* 0x0000300001027983 */ /* 0x002ea20000100800 */
[----:B------:R-:W-:-:S03]  /*f130*/  IMAD.MOV.U32 R3, RZ, RZ, c[0x0][0x2c4] ;  /* 0x0000b100ff037624 */ /* 0x000fc600078e00ff */
[----:B------:R-:W2:Y:S04]  /*f140*/  LDL R0, [R1+0x60] ;  /* 0x0000600001007983 */ /* 0x000ea80000100800 */
[----:B------:R-:W3:Y:S01]  /*f150*/  LDL R4, [R1+0x34] ;  /* 0x0000340001047983 */ /* 0x000ee20000100800 */
[----:B------:R-:W-:-:S03]  /*f160*/  ISETP.NE.AND P0, PT, R3, 0x1, PT ;  /* 0x000000010300780c */ /* 0x000fc60003f05270 */
[----:B------:R-:W0:Y:S01]  /*f170*/  LDGDEPBAR ;  /* 0x00000000000079af */ /* 0x000e220000000000 */
[----:B--2---:R-:W-:-:S09]  /*f180*/  IMAD.IADD R0, R0, 0x1, R2 ;  /* 0x0000000100007824 */ /* 0x004fd200078e0202 */
[----:B------:R-:W-:Y:S01]  /*f190*/  @P0 IMAD.HI.U32 R3, R0, c[0x0][0x2c8], RZ ;  /* 0x0000b20000030a27 */ /* 0x000fe200078e00ff */
[C---:B---3--:R-:W-:Y:S02]  /*f1a0*/  IADD3 R2, -R4.reuse, 0x1, R92 ;  /* 0x0000000104027810 */ /* 0x048fe40007ffe15c */
[----:B------:R-:W-:Y:S02]  /*f1b0*/  IADD3 R5, -R4, R92, RZ ;  /* 0x0000005c04057210 */ /* 0x000fe40007ffe1ff */
[----:B------:R-:W-:Y:S01]  /*f1c0*/  @P0 SHF.R.U32.HI R0, RZ, c[0x0][0x2cc], R3 ;  /* 0x0000b300ff000a19 */ /* 0x000fe20000011603 */
[----:B------:R-:W-:Y:S01]  /*f1d0*/  IMAD.IADD R4, R2, 0x1, -R249 ;  /* 0x0000000102047824 */ /* 0x000fe200078e0af9 */
[----:B------:R-:W-:Y:S05]  /*f1e0*/  BRA.DIV ~URZ, `(.L_x_3655) ;  /* 0x0000f6127f007947 */ /* 0x000fea000b800000 */
[----:B------:R1:W2:Y:S02]  /*f1f0*/  SHFL.IDX PT, R2, R0, RZ, 0x1c1f ;  /* 0x001c1fff00027589 */ /* 0x0002a400000e0000 */
.L_x_3765:
        /* <DEDUP_REMOVED lines=56> */
[C---:B------:R-:W-:Y:S02]  /*f580*/  ISETP.GT.AND P0, PT, R3.reuse, 0x29, PT ;  /* 0x000000290300780c */ /* 0x040fe40003f04270 */
[----:B------:R-:W-:Y:S02]  /*f590*/  ISETP.GT.AND P3, PT, R3, RZ, PT ;  /* 0x000000ff0300720c */ /* 0x000fe40003f64270 */
[----:B------:R-:W-:Y:S02]  /*f5a0*/  FSEL R13, R79, -INF , P2 ;  /* 0xff8000004f0d7808 */ /* 0x000fe40001000000 */
[----:B------:R-:W-:Y:S02]  /*f5b0*/  FSEL R17, R74, -INF , P1 ;  /* 0xff8000004a117808 */ /* 0x000fe40000800000 */
[----:B------:R-:W-:Y:S02]  /*f5c0*/  FSEL R100, R59, -INF , P0 ;  /* 0xff8000003b647808 */ /* 0x000fe40000000000 */
[----:B------:R-:W-:-:S02]  /*f5d0*/  ISETP.GT.AND P2, PT, R3, 0x11, PT ;  /* 0x000000110300780c */ /* 0x000fc40003f44270 */
[C---:B------:R-:W-:Y:S02]  /*f5e0*/  ISETP.GT.AND P1, PT, R3.reuse, 0x18, PT ;  /* 0x000000180300780c */ /* 0x040fe40003f24270 */
[C---:B------:R-:W-:Y:S02]  /*f5f0*/  ISETP.GT.AND P0, PT, R3.reuse, 0x39, PT ;  /* 0x000000390300780c */ /* 0x040fe40003f04270 */
[----:B------:R-:W-:Y:S02]  /*f600*/  FSEL R12, R78, -INF , P3 ;  /* 0xff8000004e0c7808 */ /* 0x000fe40001800000 */
[----:B------:R-:W-:Y:S02]  /*f610*/  ISETP.GT.AND P3, PT, R3, 0x10, PT ;  /* 0x000000100300780c */ /* 0x000fe40003f64270 */
[----:B------:R-:W-:Y:S02]  /*f620*/  FSEL R24, R71, -INF , P2 ;  /* 0xff80000047187808 */ /* 0x000fe40001000000 */
[----:B------:R-:W-:-:S02]  /*f630*/  FSEL R27, R66, -INF , P1 ;  /* 0xff800000421b7808 */ /* 0x000fc40000800000 */
[----:B------:R-:W-:Y:S02]  /*f640*/  FSEL R78, R51, -INF , P0 ;  /* 0xff800000334e7808 */ /* 0x000fe40000000000 */
[C---:B------:R-:W-:Y:S02]  /*f650*/  ISETP.GT.AND P2, PT, R3.reuse, 0x21, PT ;  /* 0x000000210300780c */ /* 0x040fe40003f44270 */
[C---:B------:R-:W-:Y:S02]  /*f660*/  ISETP.GT.AND P1, PT, R3.reuse, 0x28, PT ;  /* 0x000000280300780c */ /* 0x040fe40003f24270 */
[----:B------:R-:W-:Y:S02]  /*f670*/  ISETP.GT.AND P0, PT, R3, 0x41, PT ;  /* 0x000000410300780c */ /* 0x000fe40003f04270 */
[----:B------:R-:W-:Y:S02]  /*f680*/  IMNMX R2, R5, R2, PT ;  /* 0x0000000205027217 */ /* 0x000fe40003800200 */
[----:B------:R-:W-:-:S02]  /*f690*/  FSEL R20, R70, -INF , P3 ;  /* 0xff80000046147808 */ /* 0x000fc40001800000 */
[----:B------:R-:W-:Y:S02]  /*f6a0*/  ISETP.GT.AND P3, PT, R3, 0x20, PT ;  /* 0x000000200300780c */ /* 0x000fe40003f64270 */
[----:B------:R-:W-:Y:S02]  /*f6b0*/  FSEL R92, R63, -INF , P2 ;  /* 0xff8000003f5c7808 */ /* 0x000fe40001000000 */
[----:B------:R-:W-:Y:S02]  /*f6c0*/  FSEL R101, R58, -INF , P1 ;  /* 0xff8000003a657808 */ /* 0x000fe40000800000 */
[----:B------:R-:W-:Y:S02]  /*f6d0*/  FSEL R70, R43, -INF , P0 ;  /* 0xff8000002b467808 */ /* 0x000fe40000000000 */
[C---:B------:R-:W-:Y:S02]  /*f6e0*/  ISETP.GT.AND P2, PT, R3.reuse, 0x31, PT ;  /* 0x000000310300780c */ /* 0x040fe40003f44270 */
[----:B------:R-:W-:-:S02]  /*f6f0*/  ISETP.GT.AND P1, PT, R3, 0x38, PT ;  /* 0x000000380300780c */ /* 0x000fc40003f24270 */
[----:B------:R-:W-:Y:S02]  /*f700*/  ISETP.GT.AND P0, PT, R2, RZ, PT ;  /* 0x000000ff0200720c */ /* 0x000fe40003f04270 */
[----:B------:R-:W-:Y:S02]  /*f710*/  IMNMX R0, R5, R0, PT ;  /* 0x0000000005007217 */ /* 0x000fe40003800200 */
        /* <DEDUP_REMOVED lines=8> */
[----:B------:R-:W-:Y:S02]  /*f7a0*/  FSEL R93, R54, -INF , P3 ;  /* 0xff800000365d7808 */ /* 0x000fe40001800000 */
[----:B------:R-:W-:-:S02]  /*f7b0*/  ISETP.GT.AND P3, PT, R3, 0x48, PT ;  /* 0x000000480300780c */ /* 0x000fc40003f64270 */
[----:B------:R-:W-:Y:S02]  /*f7c0*/  FSEL R73, R42, -INF , P1 ;  /* 0xff8000002a497808 */ /* 0x000fe40000800000 */
[----:B------:R-:W-:Y:S02]  /*f7d0*/  FSEL R63, R23, -INF , P2 ;  /* 0xff800000173f7808 */ /* 0x000fe40001000000 */
[----:B------:R-:W-:Y:S02]  /*f7e0*/  FSEL R26, R147, -INF , P0 ;  /* 0xff800000931a7808 */ /* 0x000fe40000000000 */
[----:B------:R-:W-:Y:S02]  /*f7f0*/  ISETP.GT.AND P2, PT, R2, 0x1, PT ;  /* 0x000000010200780c */ /* 0x000fe40003f44270 */
[C---:B------:R-:W-:Y:S02]  /*f800*/  ISETP.GT.AND P1, PT, R0.reuse, RZ, PT ;  /* 0x000000ff0000720c */ /* 0x040fe40003f24270 */
[----:B------:R-:W-:-:S02]  /*f810*/  ISETP.GT.AND P0, PT, R0, 0x9, PT ;  /* 0x000000090000780c */ /* 0x000fc40003f04270 */
[----:B------:R-:W-:Y:S02]  /*f820*/  FSEL R66, R22, -INF , P3 ;  /* 0xff80000016427808 */ /* 0x000fe40001800000 */
        /* <DEDUP_REMOVED lines=23> */
[----:B------:R-:W-:Y:S02]  /*f9a0*/  ISETP.GT.AND P2, PT, R2, 0x21, PT ;  /* 0x000000210200780c */ /* 0x000fe40003f44270 */
[----:B------:R-:W-:Y:S02]  /*f9b0*/  ISETP.GT.AND P1, PT, R0, 0x20, PT ;  /* 0x000000200000780c */ /* 0x000fe40003f24270 */
        /* <DEDUP_REMOVED lines=8> */
[----:B------:R-:W-:Y:S02]  /*fa40*/  ISETP.GT.AND P0, PT, R0, 0x31, PT ;  /* 0x000000310000780c */ /* 0x000fe40003f04270 */
        /* <DEDUP_REMOVED lines=17> */
[----:B------:R-:W-:Y:S02]  /*fb60*/  ISETP.GT.AND P3, PT, R0, 0x28, PT ;  /* 0x000000280000780c */ /* 0x000fe40003f64270 */
[----:B------:R-:W-:-:S02]  /*fb70*/  FMNMX.FTZ R3, R10, R11, !PT ;  /* 0x0000000b0a037209 */ /* 0x000fc40007810000 */
[----:B------:R-:W-:Y:S02]  /*fb80*/  FSEL R77, R120, -INF , P1 ;  /* 0xff800000784d7808 */ /* 0x000fe40000800000 */
[----:B------:R-:W-:Y:S02]  /*fb90*/  FSEL R72, R116, -INF , P2 ;  /* 0xff80000074487808 */ /* 0x000fe40001000000 */
[----:B------:R-:W-:Y:S02]  /*fba0*/  FSEL R79, R123, -INF , P0 ;  /* 0xff8000007b4f7808 */ /* 0x000fe40000000000 */
[----:B------:R-:W-:Y:S02]  /*fbb0*/  FSEL R75, R126, -INF , P3 ;  /* 0xff8000007e4b7808 */ /* 0x000fe40001800000 */
[----:B------:R-:W-:Y:S02]  /*fbc0*/  FSEL R57, R45, -INF , P4 ;  /* 0xff8000002d397808 */ /* 0x000fe40002000000 */
[----:B------:R-:W-:-:S02]  /*fbd0*/  ISETP.GT.AND P1, PT, R0, 0x38, PT ;  /* 0x000000380000780c */ /* 0x000fc40003f24270 */
[----:B------:R-:W-:Y:S02]  /*fbe0*/  ISETP.GT.AND P2, PT, R2, 0x48, PT ;  /* 0x000000480200780c */ /* 0x000fe40003f44270 */
[----:B------:R-:W-:Y:S02]  /*fbf0*/  ISETP.GT.AND P0, PT, R0, 0x40, PT ;  /* 0x000000400000780c */ /* 0x000fe40003f04270 */
[C---:B------:R-:W-:Y:S02]  /*fc00*/  ISETP.GT.AND P3, PT, R2.reuse, 0x41, PT ;  /* 0x000000410200780c */ /* 0x040fe40003f64270 */
[----:B------:R-:W-:Y:S02]  /*fc10*/  ISETP.GT.AND P4, PT, R2, 0x49, PT ;  /* 0x000000490200780c */ /* 0x000fe40003f84270 */
[----:B------:R-:W-:Y:S02]  /*fc20*/  FMNMX.FTZ R2, R14, R3, !PT ;  /* 0x000000030e027209 */ /* 0x000fe40007810000 */
[----:B------:R-:W-:-:S02]  /*fc30*/  FSEL R82, R122, -INF , P1 ;  /* 0xff8000007a527808 */ /* 0x000fc40000800000 */
[----:B------:R-:W-:Y:S02]  /*fc40*/  FSEL R64, R148, -INF , P2 ;  /* 0xff80000094407808 */ /* 0x000fe40001000000 */
[----:B------:R-:W-:Y:S02]  /*fc50*/  FSEL R74, R118, -INF , P0 ;  /* 0xff800000764a7808 */ /* 0x000fe40000000000 */
        /* <DEDUP_REMOVED lines=97> */
.L_x_3766:
[C---:B------:R-:W-:Y:S01]  /*10270*/  FMUL.FTZ R0, R89.reuse, c[0x0][0x2d0] ;  /* 0x0000b40059007a20 */ /* 0x040fe20000410000 */
[----:B------:R-:W-:Y:S01]  /*10280*/  FSETP.NEU.FTZ.AND P0, PT, R89, -INF , PT ;  /* 0xff8000005900780b */ /* 0x000fe20003f1d000 */
[----:B------:R-:W2:Y:S03]  /*10290*/  LDL R223, [R1+0x30] ;  /* 0x0000300001df7983 */ /* 0x000ea60000100800 */
[----:B------:R-:W-:Y:S01]  /*102a0*/  FSEL R4, R0, RZ, P0 ;  /* 0x000000ff00047208 */ /* 0x000fe20000000000 */
[----:B------:R-:W3:Y:S01]  /*102b0*/  LDL R222, [R1+0x38] ;  /* 0x0000380001de7983 */ /* 0x000ee20000100800 */
[C---:B------:R-:W-:Y:S01]  /*102c0*/  FMUL.FTZ R3, R88.reuse, c[0x0][0x2d0] ;  /* 0x0000b40058037a20 */ /* 0x040fe20000410000 */
[----:B------:R-:W-:Y:S01]  /*102d0*/  FSETP.NEU.FTZ.AND P0, PT, R88, -INF , PT ;  /* 0xff8000005800780b */ /* 0x000fe20003f1d000 */
[----:B------:R-:W-:Y:S01]  /*102e0*/  WARPSYNC 0xffffffff ;  /* 0xffffffff00007948 */ /* 0x000fe20003800000 */
[--C-:B------:R-:W-:Y:S01]  /*102f0*/  FFMA.FTZ R0, R10, c[0x0][0x2d0], -R4.reuse ;  /* 0x0000b4000a007a23 */ /* 0x100fe20000010804 */
[----:B----4-:R-:W-:Y:S01]  /*10300*/  FMNMX.FTZ R68, R9, R8, !PT ;  /* 0x0000000809447209 */ /* 0x010fe20007810000 */
[--C-:B------:R-:W-:Y:S01]  /*10310*/  FFMA.FTZ R2, R25, c[0x0][0x2d0], -R4.reuse ;  /* 0x0000b40019027a23 */ /* 0x100fe20000010804 */
[----:B------:R-:W-:Y:S01]  /*10320*/  FSEL R3, R3, RZ, P0 ;  /* 0x000000ff03037208 */ /* 0x000fe20000000000 */
[----:B------:R1:W-:Y:S01]  /*10330*/  MUFU.EX2 R125, R0 ;  /* 0x00000000007d7308 */ /* 0x0003e20000000800 */
[----:B------:R-:W-:Y:S01]  /*10340*/  FSETP.NEU.FTZ.AND P0, PT, R85, -INF , PT ;  /* 0xff8000005500780b */ /* 0x000fe20003f1d000 */
[----:B------:R-:W4:Y:S01]  /*10350*/  LDSM.16.MT88.4 R48, [R197] ;  /* 0x00000000c530783b */ /* 0x000f220000004200 */
[--C-:B------:R-:W-:Y:S01]  /*10360*/  FFMA.FTZ R117, R113, c[0x0][0x2d0], -R4.reuse ;  /* 0x0000b40071757a23 */ /* 0x100fe20000010804 */
[----:B------:R-:W-:Y:S01]  /*10370*/  MOV R224, c[0x0][0x2c4] ;  /* 0x0000b10000e07a02 */ /* 0x000fe20000000f00 */
[----:B------:R-:W-:Y:S01]  /*10380*/  FFMA.FTZ R5, R27, c[0x0][0x2d0], -R3 ;  /* 0x0000b4001b057a23 */ /* 0x000fe20000010803 */
[----:B------:R-:W5:Y:S01]  /*10390*/  LDSM.16.MT88.4 R44, [R197+0x800] ;  /* 0x00080000c52c783b */ /* 0x000f620000004200 */
[--C-:B------:R-:W-:Y:S01]  /*103a0*/  FFMA.FTZ R116, R112, c[0x0][0x2d0], -R4.reuse ;  /* 0x0000b40070747a23 */ /* 0x100fe20000010804 */
[----:B------:R1:W-:Y:S01]  /*103b0*/  MUFU.EX2 R218, R2 ;  /* 0x0000000200da7308 */ /* 0x0003e20000000800 */
[--C-:B------:R-:W-:Y:S01]  /*103c0*/  FFMA.FTZ R111, R111, c[0x0][0x2d0], -R4.reuse ;  /* 0x0000b4006f6f7a23 */ /* 0x100fe20000010804 */
[----:B------:R-:W-:Y:S01]  /*103d0*/  LDSM.16.MT88.4 R40, [R201+0x800] ;  /* 0x00080000c928783b */ /* 0x000fe20000004200 */
[--C-:B------:R-:W-:Y:S01]  /*103e0*/  FFMA.FTZ R110, R110, c[0x0][0x2d0], -R4.reuse ;  /* 0x0000b4006e6e7a23 */ /* 0x100fe20000010804 */
[----:B------:R-:W-:Y:S01]  /*103f0*/  ISETP.NE.AND P1, PT, R224, 0x1, PT ;  /* 0x00000001e000780c */ /* 0x000fe20003f25270 */
[----:B------:R-:W-:-:S02]  /*10400*/  FFMA.FTZ R146, R109, c[0x0][0x2d0], -R4 ;  /* 0x0000b4006d927a23 */ /* 0x000fc40000010804 */
[--C-:B------:R-:W-:Y:S01]  /*10410*/  FFMA.FTZ R145, R108, c[0x0][0x2d0], -R4.reuse ;  /* 0x0000b4006c917a23 */ /* 0x100fe20000010804 */
[----:B------:R4:W-:Y:S01]  /*10420*/  MUFU.EX2 R214, R5 ;  /* 0x0000000500d67308 */ /* 0x0009e20000000800 */
[--C-:B-1----:R-:W-:Y:S02]  /*10430*/  FFMA.FTZ R0, R11, c[0x0][0x2d0], -R4.reuse ;  /* 0x0000b4000b007a23 */ /* 0x102fe40000010804 */
[--C-:B------:R-:W-:Y:S02]  /*10440*/  FFMA.FTZ R144, R107, c[0x0][0x2d0], -R4.reuse ;  /* 0x0000b4006b907a23 */ /* 0x100fe40000010804 */
[--C-:B------:R-:W-:Y:S02]  /*10450*/  FFMA.FTZ R119, R106, c[0x0][0x2d0], -R4.reuse ;  /* 0x0000b4006a777a23 */ /* 0x100fe40000010804 */
[----:B------:R-:W-:Y:S01]  /*10460*/  FFMA.FTZ R167, R105, c[0x0][0x2d0], -R4 ;  /* 0x0000b40069a77a23 */ /* 0x000fe20000010804 */
[----:B------:R1:W-:Y:S01]  /*10470*/  MUFU.EX2 R124, R0 ;  /* 0x00000000007c7308 */ /* 0x0003e20000000800 */
[----:B------:R-:W-:-:S02]  /*10480*/  FMUL.FTZ R2, R85, c[0x0][0x2d0] ;  /* 0x0000b40055027a20 */ /* 0x000fc40000410000 */
[--C-:B------:R-:W-:Y:S02]  /*10490*/  FFMA.FTZ R171, R104, c[0x0][0x2d0], -R4.reuse ;  /* 0x0000b40068ab7a23 */ /* 0x100fe40000010804 */
[--C-:B------:R-:W-:Y:S01]  /*104a0*/  FFMA.FTZ R170, R103, c[0x0][0x2d0], -R4.reuse ;  /* 0x0000b40067aa7a23 */ /* 0x100fe20000010804 */
[----:B------:R-:W-:Y:S01]  /*104b0*/  FSEL R2, R2, RZ, P0 ;  /* 0x000000ff02027208 */ /* 0x000fe20000000000 */
[----:B------:R-:W-:Y:S01]  /*104c0*/  FFMA.FTZ R169, R102, c[0x0][0x2d0], -R4 ;  /* 0x0000b40066a97a23 */ /* 0x000fe20000010804 */
[----:B------:R-:W-:Y:S01]  /*104d0*/  FSETP.NEU.FTZ.AND P0, PT, R68, -INF , PT ;  /* 0xff8000004400780b */ /* 0x000fe20003f1d000 */
[--C-:B------:R-:W-:Y:S01]  /*104e0*/  FFMA.FTZ R164, R70, c[0x0][0x2d0], -R3.reuse ;  /* 0x0000b40046a47a23 */ /* 0x100fe20000010803 */
[----:B------:R-:W-:Y:S01]  /*104f0*/  MUFU.EX2 R117, R117 ;  /* 0x0000007500757308 */ /* 0x000fe20000000800 */
[----:B----4-:R-:W-:Y:S02]  /*10500*/  FFMA.FTZ R5, R36, c[0x0][0x2d0], -R2 ;  /* 0x0000b40024057a23 */ /* 0x010fe40000010802 */
[----:B------:R-:W-:-:S02]  /*10510*/  FFMA.FTZ R168, R66, c[0x0][0x2d0], -R3 ;  /* 0x0000b40042a87a23 */ /* 0x000fc40000010803 */
[----:B------:R-:W-:Y:S02]  /*10520*/  FFMA.FTZ R70, R62, c[0x0][0x2d0], -R2 ;  /* 0x0000b4003e467a23 */ /* 0x000fe40000010802 */
[----:B-1----:R-:W-:Y:S01]  /*10530*/  FFMA.FTZ R0, R14, c[0x0][0x2d0], -R4 ;  /* 0x0000b4000e007a23 */ /* 0x002fe20000010804 */
[----:B------:R-:W-:Y:S01]  /*10540*/  MUFU.EX2 R195, R5 ;  /* 0x0000000500c37308 */ /* 0x000fe20000000800 */
[--C-:B------:R-:W-:Y:S02]  /*10550*/  FFMA.FTZ R66, R61, c[0x0][0x2d0], -R2.reuse ;  /* 0x0000b4003d427a23 */ /* 0x100fe40000010802 */
[--C-:B------:R-:W-:Y:S02]  /*10560*/  FFMA.FTZ R158, R58, c[0x0][0x2d0], -R2.reuse ;  /* 0x0000b4003a9e7a23 */ /* 0x100fe40000010802 */
        /* <DEDUP_REMOVED lines=8> */
[----:B------:R-:W-:Y:S02]  /*105f0*/  FFMA.FTZ R179, R55, c[0x0][0x2d0], -R2 ;  /* 0x0000b40037b37a23 */ /* 0x000fe40000010802 */
[--C-:B------:R-:W-:Y:S02]  /*10600*/  FFMA.FTZ R84, R94, c[0x0][0x2d0], -R3.reuse ;  /* 0x0000b4005e547a23 */ /* 0x100fe40000010803 */
[----:B------:R-:W-:-:S02]  /*10610*/  FFMA.FTZ R104, R92, c[0x0][0x2d0], -R3 ;  /* 0x0000b4005c687a23 */ /* 0x000fc40000010803 */
[--C-:B------:R-:W-:Y:S01]  /*10620*/  FFMA.FTZ R94, R101, c[0x0][0x2d0], -R3.reuse ;  /* 0x0000b400655e7a23 */ /* 0x100fe20000010803 */
[----:B------:R-:W-:Y:S01]  /*10630*/  MUFU.EX2 R116, R116 ;  /* 0x0000007400747308 */ /* 0x000fe20000000800 */
[----:B-1----:R-:W-:Y:S02]  /*10640*/  FFMA.FTZ R0, R15, c[0x0][0x2d0], -R4 ;  /* 0x0000b4000f007a23 */ /* 0x002fe40000010804 */
[--C-:B------:R-:W-:Y:S02]  /*10650*/  FFMA.FTZ R92, R100, c[0x0][0x2d0], -R3.reuse ;  /* 0x0000b400645c7a23 */ /* 0x100fe40000010803 */
[--C-:B------:R-:W-:Y:S02]  /*10660*/  FFMA.FTZ R174, R63, c[0x0][0x2d0], -R3.reuse ;  /* 0x0000b4003fae7a23 */ /* 0x100fe40000010803 */
[--C-:B------:R-:W-:Y:S01]  /*10670*/  FFMA.FTZ R93, R93, c[0x0][0x2d0], -R3.reuse ;  /* 0x0000b4005d5d7a23 */ /* 0x100fe20000010803 */
[----:B------:R1:W-:Y:S01]  /*10680*/  MUFU.EX2 R163, R0 ;  /* 0x0000000000a37308 */ /* 0x0003e20000000800 */
[----:B------:R-:W-:-:S02]  /*10690*/  FFMA.FTZ R91, R91, c[0x0][0x2d0], -R3 ;  /* 0x0000b4005b5b7a23 */ /* 0x000fc40000010803 */
[--C-:B------:R-:W-:Y:S02]  /*106a0*/  FFMA.FTZ R118, R81, c[0x0][0x2d0], -R3.reuse ;  /* 0x0000b40051767a23 */ /* 0x100fe40000010803 */
[--C-:B------:R-:W-:Y:S02]  /*106b0*/  FFMA.FTZ R147, R78, c[0x0][0x2d0], -R3.reuse ;  /* 0x0000b4004e937a23 */ /* 0x100fe40000010803 */
[----:B------:R-:W-:Y:S01]  /*106c0*/  FFMA.FTZ R165, R73, c[0x0][0x2d0], -R3 ;  /* 0x0000b40049a57a23 */ /* 0x000fe20000010803 */
[----:B------:R-:W-:Y:S01]  /*106d0*/  MUFU.EX2 R185, R144 ;  /* 0x0000009000b97308 */ /* 0x000fe20000000800 */
[----:B-1----:R-:W-:-:S07]  /*106e0*/  FFMA.FTZ R0, R16, c[0x0][0x2d0], -R4 ;  /* 0x0000b40010007a23 */ /* 0x002fce0000010804 */
[----:B------:R-:W-:Y:S08]  /*106f0*/  MUFU.EX2 R186, R119 ;  /* 0x0000007700ba7308 */ /* 0x000ff00000000800 */
[----:B------:R1:W-:Y:S02]  /*10700*/  MUFU.EX2 R166, R0 ;  /* 0x0000000000a67308 */ /* 0x0003e40000000800 */
[----:B-1----:R-:W-:-:S06]  /*10710*/  FFMA.FTZ R0, R18, c[0x0][0x2d0], -R4 ;  /* 0x0000b40012007a23 */ /* 0x002fcc0000010804 */
[----:B------:R1:W4:Y:S02]  /*10720*/  MUFU.EX2 R184, R0 ;  /* 0x0000000000b87308 */ /* 0x0003240000000800 */
[----:B-1----:R-:W-:-:S06]  /*10730*/  FFMA.FTZ R0, R28, c[0x0][0x2d0], -R4 ;  /* 0x0000b4001c007a23 */ /* 0x002fcc0000010804 */
[----:B------:R1:W1:Y:S02]  /*10740*/  MUFU.EX2 R219, R0 ;  /* 0x0000000000db7308 */ /* 0x0002640000000800 */
[----:B-1----:R-:W-:Y:S01]  /*10750*/  FFMA.FTZ R0, R12, c[0x0][0x2d0], -R3 ;  /* 0x0000b4000c007a23 */ /* 0x002fe20000010803 */
[----:B----4-:R-:W-:Y:S02]  /*10760*/  F2FP.PACK_AB R12, R184, R166 ;  /* 0x000000a6b80c723e */ /* 0x010fe400000000ff */
[----:B------:R-:W-:-:S03]  /*10770*/  F2FP.PACK_AB R14, R219, R218 ;  /* 0x000000dadb0e723e */ /* 0x000fc600000000ff */
[----:B------:R1:W-:Y:S02]  /*10780*/  MUFU.EX2 R7, R0 ;  /* 0x0000000000077308 */ /* 0x0003e40000000800 */
[----:B-1----:R-:W-:-:S06]  /*10790*/  FFMA.FTZ R0, R13, c[0x0][0x2d0], -R3 ;  /* 0x0000b4000d007a23 */ /* 0x002fcc0000010803 */
[----:B------:R1:W-:Y:S02]  /*107a0*/  MUFU.EX2 R6, R0 ;  /* 0x0000000000067308 */ /* 0x0003e40000000800 */
[----:B-1----:R-:W-:-:S06]  /*107b0*/  FFMA.FTZ R0, R17, c[0x0][0x2d0], -R3 ;  /* 0x0000b40011007a23 */ /* 0x002fcc0000010803 */
[----:B------:R1:W-:Y:S02]  /*107c0*/  MUFU.EX2 R159, R0 ;  /* 0x00000000009f7308 */ /* 0x0003e40000000800 */
[----:B-1----:R-:W-:-:S06]  /*107d0*/  FFMA.FTZ R0, R19, c[0x0][0x2d0], -R3 ;  /* 0x0000b40013007a23 */ /* 0x002fcc0000010803 */
[----:B------:R1:W-:Y:S02]  /*107e0*/  MUFU.EX2 R160, R0 ;  /* 0x0000000000a07308 */ /* 0x0003e40000000800 */
[----:B-1----:R-:W-:Y:S01]  /*107f0*/  FFMA.FTZ R0, R20, c[0x0][0x2d0], -R3 ;  /* 0x0000b40014007a23 */ /* 0x002fe20000010803 */
[----:B------:R-:W-:-:S05]  /*10800*/  F2FP.PACK_AB R20, R124, R125 ;  /* 0x0000007d7c14723e */ /* 0x000fca00000000ff */
[----:B------:R1:W-:Y:S02]  /*10810*/  MUFU.EX2 R161, R0 ;  /* 0x0000000000a17308 */ /* 0x0003e40000000800 */
[----:B-1----:R-:W-:-:S06]  /*10820*/  FFMA.FTZ R0, R24, c[0x0][0x2d0], -R3 ;  /* 0x0000b40018007a23 */ /* 0x002fcc0000010803 */
[----:B------:R1:W4:Y:S02]  /*10830*/  MUFU.EX2 R183, R0 ;  /* 0x0000000000b77308 */ /* 0x0003240000000800 */
[----:B-1----:R-:W-:Y:S01]  /*10840*/  FFMA.FTZ R0, R30, c[0x0][0x2d0], -R3 ;  /* 0x0000b4001e007a23 */ /* 0x002fe20000010803 */
[----:B----4-:R-:W-:-:S05]  /*10850*/  F2FP.PACK_AB R13, R183, R161 ;  /* 0x000000a1b70d723e */ /* 0x010fca00000000ff */
[----:B------:R1:W4:Y:S02]  /*10860*/  MUFU.EX2 R217, R0 ;  /* 0x0000000000d97308 */ /* 0x0003240000000800 */
[----:B-1----:R-:W-:Y:S01]  /*10870*/  FFMA.FTZ R0, R21, c[0x0][0x2d0], -R2 ;  /* 0x0000b40015007a23 */ /* 0x002fe20000010802 */
[----:B------:R-:W-:Y:S02]  /*10880*/  F2FP.PACK_AB R21, R6, R7 ;  /* 0x000000070615723e */ /* 0x000fe400000000ff */
[----:B----4-:R-:W-:-:S03]  /*10890*/  F2FP.PACK_AB R15, R217, R214 ;  /* 0x000000d6d90f723e */ /* 0x010fc600000000ff */
[----:B------:R1:W-:Y:S02]  /*108a0*/  MUFU.EX2 R152, R0 ;  /* 0x0000000000987308 */ /* 0x0003e40000000800 */
[----:B-1----:R-:W-:Y:S01]  /*108b0*/  FFMA.FTZ R0, R22, c[0x0][0x2d0], -R2 ;  /* 0x0000b40016007a23 */ /* 0x002fe20000010802 */
[----:B------:R-:W-:-:S05]  /*108c0*/  F2FP.PACK_AB R22, R163, R162 ;  /* 0x000000a2a316723e */ /* 0x000fca00000000ff */
[----:B------:R1:W4:Y:S02]  /*108d0*/  MUFU.EX2 R151, R0 ;  /* 0x0000000000977308 */ /* 0x0003240000000800 */
[----:B-1----:R-:W-:Y:S01]  /*108e0*/  FFMA.FTZ R0, R29, c[0x0][0x2d0], -R2 ;  /* 0x0000b4001d007a23 */ /* 0x002fe20000010802 */
[----:B----4-:R-:W-:Y:S01]  /*108f0*/  F2FP.PACK_AB R16, R151, R152 ;  /* 0x000000989710723e */ /* 0x010fe200000000ff */
[----:B------:R-:W-:-:S04]  /*10900*/  FADD.FTZ R3, R152, R151 ;  /* 0x0000009798037221 */ /* 0x000fc80000010000 */
[----:B------:R1:W4:Y:S08]  /*10910*/  MUFU.EX2 R153, R0 ;  /* 0x0000000000997308 */ /* 0x0003300000000800 */
[----:B------:R-:W-:Y:S01]  /*10920*/  MUFU.EX2 R151, R66 ;  /* 0x0000004200977308 */ /* 0x000fe20000000800 */
[----:B-1----:R-:W-:Y:S02]  /*10930*/  FFMA.FTZ R0, R31, c[0x0][0x2d0], -R2 ;  /* 0x0000b4001f007a23 */ /* 0x002fe40000010802 */
[----:B----4-:R-:W-:-:S05]  /*10940*/  FADD.FTZ R3, R153, R3 ;  /* 0x0000000399037221 */ /* 0x010fca0000010000 */
[----:B------:R1:W4:Y:S02]  /*10950*/  MUFU.EX2 R155, R0 ;  /* 0x00000000009b7308 */ /* 0x0003240000000800 */
[----:B-1----:R-:W-:Y:S01]  /*10960*/  FFMA.FTZ R0, R32, c[0x0][0x2d0], -R2 ;  /* 0x0000b40020007a23 */ /* 0x002fe20000010802 */
[C---:B----4-:R-:W-:Y:S01]  /*10970*/  F2FP.PACK_AB R18, R155.reuse, R153 ;  /* 0x000000999b12723e */ /* 0x050fe200000000ff */
[----:B------:R-:W-:-:S04]  /*10980*/  FADD.FTZ R3, R155, R3 ;  /* 0x000000039b037221 */ /* 0x000fc80000010000 */
[----:B------:R1:W4:Y:S08]  /*10990*/  MUFU.EX2 R173, R0 ;  /* 0x0000000000ad7308 */ /* 0x0003300000000800 */
[----:B------:R-:W-:Y:S01]  /*109a0*/  MUFU.EX2 R155, R94 ;  /* 0x0000005e009b7308 */ /* 0x000fe20000000800 */
[----:B-1----:R-:W-:-:S07]  /*109b0*/  FFMA.FTZ R0, R33, c[0x0][0x2d0], -R2 ;  /* 0x0000b40021007a23 */ /* 0x002fce0000010802 */
[----:B------:R-:W-:Y:S01]  /*109c0*/  MUFU.EX2 R94, R156 ;  /* 0x0000009c005e7308 */ /* 0x000fe20000000800 */
[----:B----4-:R-:W-:-:S07]  /*109d0*/  FADD.FTZ R3, R173, R3 ;  /* 0x00000003ad037221 */ /* 0x010fce0000010000 */
[----:B------:R1:W4:Y:S02]  /*109e0*/  MUFU.EX2 R192, R0 ;  /* 0x0000000000c07308 */ /* 0x0003240000000800 */
[----:B-1----:R-:W-:Y:S02]  /*109f0*/  FFMA.FTZ R0, R34, c[0x0][0x2d0], -R2 ;  /* 0x0000b40022007a23 */ /* 0x002fe40000010802 */
[----:B----4-:R-:W-:-:S04]  /*10a00*/  FADD.FTZ R3, R192, R3 ;  /* 0x00000003c0037221 */ /* 0x010fc80000010000 */
[----:B------:R1:W-:Y:S02]  /*10a10*/  MUFU.EX2 R194, R0 ;  /* 0x0000000000c27308 */ /* 0x0003e40000000800 */
[----:B-1----:R-:W-:-:S05]  /*10a20*/  FMUL.FTZ R0, R68, c[0x0][0x2d0] ;  /* 0x0000b40044007a20 */ /* 0x002fca0000410000 */
[----:B------:R-:W-:-:S05]  /*10a30*/  FSEL R0, R0, RZ, P0 ;  /* 0x000000ff00007208 */ /* 0x000fca0000000000 */
[--C-:B------:R-:W-:Y:S01]  /*10a40*/  FFMA.FTZ R5, R23, c[0x0][0x2d0], -R0.reuse ;  /* 0x0000b40017057a23 */ /* 0x100fe20000010800 */
[----:B------:R-:W-:Y:S01]  /*10a50*/  F2FP.PACK_AB R23, R160, R159 ;  /* 0x0000009fa017723e */ /* 0x000fe200000000ff */
[--C-:B------:R-:W-:Y:S02]  /*10a60*/  FFMA.FTZ R175, R52, c[0x0][0x2d0], -R0.reuse ;  /* 0x0000b40034af7a23 */ /* 0x100fe40000010800 */
[----:B------:R1:W-:Y:S01]  /*10a70*/  MUFU.EX2 R115, R5 ;  /* 0x0000000500737308 */ /* 0x0003e20000000800 */
[--C-:B------:R-:W-:Y:S02]  /*10a80*/  FFMA.FTZ R176, R56, c[0x0][0x2d0], -R0.reuse ;  /* 0x0000b40038b07a23 */ /* 0x100fe40000010800 */
[--C-:B------:R-:W-:Y:S01]  /*10a90*/  FFMA.FTZ R150, R90, c[0x0][0x2d0], -R0.reuse ;  /* 0x0000b4005a967a23 */ /* 0x100fe20000010800 */
[----:B------:R-:W-:Y:S01]  /*10aa0*/  HMMA.16816.F32 R8, R20, R48, RZ ;  /* 0x000000301408723c */ /* 0x000fe200000018ff */
[--C-:B------:R-:W-:Y:S02]  /*10ab0*/  FFMA.FTZ R149, R83, c[0x0][0x2d0], -R0.reuse ;  /* 0x0000b40053957a23 */ /* 0x100fe40000010800 */
[----:B------:R-:W-:-:S02]  /*10ac0*/  FFMA.FTZ R90, R82, c[0x0][0x2d0], -R0 ;  /* 0x0000b400525a7a23 */ /* 0x000fc40000010800 */
[--C-:B------:R-:W-:Y:S02]  /*10ad0*/  FFMA.FTZ R178, R74, c[0x0][0x2d0], -R0.reuse ;  /* 0x0000b4004ab27a23 */ /* 0x100fe40000010800 */
[--C-:B------:R-:W-:Y:S02]  /*10ae0*/  FFMA.FTZ R177, R67, c[0x0][0x2d0], -R0.reuse ;  /* 0x0000b40043b17a23 */ /* 0x100fe40000010800 */
[--C-:B-1----:R-:W-:Y:S02]  /*10af0*/  FFMA.FTZ R5, R26, c[0x0][0x2d0], -R0.reuse ;  /* 0x0000b4001a057a23 */ /* 0x102fe40000010800 */
[----:B------:R-:W1:Y:S02]  /*10b00*/  LDSM.16.MT88.4 R24, [R201] ;  /* 0x00000000c918783b */ /* 0x000e640000004200 */
[----:B------:R4:W2:Y:S11]  /*10b10*/  MUFU.EX2 R114, R5 ;  /* 0x0000000500727308 */ /* 0x0008b60000000800 */
[----:B-----5:R-:W-:Y:S07]  /*10b20*/  HMMA.16816.F32 R120, R12, R44, R8 ;  /* 0x0000002c0c78723c */ /* 0x020fee0000001808 */
[----:B------:R-:W-:Y:S01]  /*10b30*/  F2FP.PACK_AB R8, R192, R173 ;  /* 0x000000adc008723e */ /* 0x000fe200000000ff */
[----:B----4-:R-:W-:Y:S01]  /*10b40*/  FFMA.FTZ R5, R35, c[0x0][0x2d0], -R0 ;  /* 0x0000b40023057a23 */ /* 0x010fe20000010800 */
[----:B--2---:R-:W-:-:S02]  /*10b50*/  F2FP.PACK_AB R17, R114, R115 ;  /* 0x000000737211723e */ /* 0x004fc400000000ff */
[----:B------:R-:W-:Y:S01]  /*10b60*/  F2FP.PACK_AB R10, R195, R194 ;  /* 0x000000c2c30a723e */ /* 0x000fe200000000ff */
[----:B------:R2:W-:Y:S02]  /*10b70*/  MUFU.EX2 R148, R5 ;  /* 0x0000000500947308 */ /* 0x0005e40000000800 */
[--C-:B--2---:R-:W-:Y:S01]  /*10b80*/  FFMA.FTZ R5, R37, c[0x0][0x2d0], -R0.reuse ;  /* 0x0000b40025057a23 */ /* 0x104fe20000010800 */
[----:B-1----:R-:W-:Y:S05]  /*10b90*/  HMMA.16816.F32 R32, R20, R24, RZ ;  /* 0x000000181420723c */ /* 0x002fea00000018ff */
[----:B------:R1:W2:Y:S02]  /*10ba0*/  MUFU.EX2 R172, R5 ;  /* 0x0000000500ac7308 */ /* 0x0002a40000000800 */
[----:B-1----:R-:W-:Y:S01]  /*10bb0*/  FFMA.FTZ R5, R38, c[0x0][0x2d0], -R0 ;  /* 0x0000b40026057a23 */ /* 0x002fe20000010800 */
[----:B--2---:R-:W-:-:S05]  /*10bc0*/  F2FP.PACK_AB R19, R172, R148 ;  /* 0x00000094ac13723e */ /* 0x004fca00000000ff */
[----:B------:R1:W-:Y:S11]  /*10bd0*/  MUFU.EX2 R190, R5 ;  /* 0x0000000500be7308 */ /* 0x0003f60000000800 */
[----:B------:R-:W-:Y:S08]  /*10be0*/  HMMA.16816.F32 R140, R12, R40, R32 ;  /* 0x000000280c8c723c */ /* 0x000ff00000001820 */
[----:B------:R-:W-:Y:S01]  /*10bf0*/  HMMA.16816.F32 R28, R16, R24, RZ ;  /* 0x00000018101c723c */ /* 0x000fe200000018ff */
[----:B-1----:R-:W-:-:S07]  /*10c00*/  FFMA.FTZ R5, R39, c[0x0][0x2d0], -R0 ;  /* 0x0000b40027057a23 */ /* 0x002fce0000010800 */
[----:B------:R-:W-:Y:S01]  /*10c10*/  HMMA.16816.F32 R36, R16, R48, RZ ;  /* 0x000000301024723c */ /* 0x000fe200000018ff */
[----:B------:R-:W-:Y:S01]  /*10c20*/  FADD.FTZ R24, R7, R6 ;  /* 0x0000000607187221 */ /* 0x000fe20000010000 */
        /* <DEDUP_REMOVED lines=11> */
[----:B------:R-:W2:Y:S01]  /*10ce0*/  LDSM.16.MT88.4 R28, [R198+0x800] ;  /* 0x00080000c61c783b */ /* 0x000ea20000004200 */
[----:B------:R-:W-:Y:S01]  /*10cf0*/  FFMA.FTZ R44, R59, c[0x0][0x2d0], -R2 ;  /* 0x0000b4003b2c7a23 */ /* 0x000fe20000010802 */
[----:B------:R-:W-:Y:S01]  /*10d00*/  MUFU.EX2 R153, R45 ;  /* 0x0000002d00997308 */ /* 0x000fe20000000800 */
[----:B------:R-:W-:-:S03]  /*10d10*/  FADD.FTZ R2, R125, R124 ;  /* 0x0000007c7d027221 */ /* 0x000fc60000010000 */
[--C-:B------:R-:W-:Y:S02]  /*10d20*/  FFMA.FTZ R40, R71, c[0x0][0x2d0], -R0.reuse ;  /* 0x0000b40047287a23 */ /* 0x100fe40000010800 */
[--C-:B------:R-:W-:Y:S02]  /*10d30*/  FFMA.FTZ R41, R69, c[0x0][0x2d0], -R0.reuse ;  /* 0x0000b40045297a23 */ /* 0x100fe40000010800 */
[----:B------:R-:W-:Y:S01]  /*10d40*/  FFMA.FTZ R71, R79, c[0x0][0x2d0], -R0 ;  /* 0x0000b4004f477a23 */ /* 0x000fe20000010800 */
[----:B------:R-:W4:Y:S01]  /*10d50*/  MUFU.EX2 R69, R84 ;  /* 0x0000005400457308 */ /* 0x000f220000000800 */
[----:B------:R-:W-:-:S04]  /*10d60*/  FADD.FTZ R2, R162, R2 ;  /* 0x00000002a2027221 */ /* 0x000fc80000010000 */
        /* <DEDUP_REMOVED lines=8> */
[----:B------:R-:W1:Y:S01]  /*10df0*/  MUFU.EX2 R84, R104 ;  /* 0x0000006800547308 */ /* 0x000e620000000800 */
[----:B------:R-:W-:Y:S01]  /*10e00*/  FADD.FTZ R2, R117, R2 ;  /* 0x0000000275027221 */ /* 0x000fe20000010000 */
[----:B------:R-:W-:Y:S03]  /*10e10*/  HMMA.16816.F32 R4, R16, R36, RZ ;  /* 0x000000241004723c */ /* 0x000fe600000018ff */
[----:B------:R-:W-:-:S03]  /*10e20*/  FADD.FTZ R2, R116, R2 ;  /* 0x0000000274027221 */ /* 0x000fc60000010000 */
[----:B------:R-:W-:Y:S08]  /*10e30*/  MUFU.EX2 R184, R147 ;  /* 0x0000009300b87308 */ /* 0x000ff00000000800 */
[----:B------:R-:W-:Y:S02]  /*10e40*/  MUFU.EX2 R166, R90 ;  /* 0x0000005a00a67308 */ /* 0x000fe40000000800 */
[-C--:B--2---:R-:W-:Y:S01]  /*10e50*/  HMMA.16816.F32 R132, R12, R28.reuse, R32 ;  /* 0x0000001c0c84723c */ /* 0x084fe20000001820 */
[----:B------:R-:W2:Y:S05]  /*10e60*/  LDSM.16.MT88.4 R32, [R200] ;  /* 0x00000000c820783b */ /* 0x000eaa0000004200 */
[----:B------:R-:W-:Y:S02]  /*10e70*/  MUFU.EX2 R173, R71 ;  /* 0x0000004700ad7308 */ /* 0x000fe40000000800 */
[----:B------:R-:W-:Y:S01]  /*10e80*/  HMMA.16816.F32 R124, R8, R28, R4 ;  /* 0x0000001c087c723c */ /* 0x000fe20000001804 */
[----:B------:R-:W5:Y:S05]  /*10e90*/  LDSM.16.MT88.4 R4, [R200+0x800] ;  /* 0x00080000c804783b */ /* 0x000f6a0000004200 */
[----:B------:R-:W-:Y:S01]  /*10ea0*/  MUFU.EX2 R90, R169 ;  /* 0x000000a9005a7308 */ /* 0x000fe20000000800 */
[----:B------:R-:W-:-:S02]  /*10eb0*/  FFMA.FTZ R29, R75, c[0x0][0x2d0], -R0 ;  /* 0x0000b4004b1d7a23 */ /* 0x000fc40000010800 */
[----:B------:R-:W-:Y:S02]  /*10ec0*/  FFMA.FTZ R28, R80, c[0x0][0x2d0], -R0 ;  /* 0x0000b400501c7a23 */ /* 0x000fe40000010800 */
[----:B------:R-:W-:-:S03]  /*10ed0*/  FADD.FTZ R0, R159, R24 ;  /* 0x000000189f007221 */ /* 0x000fc60000010000 */
[----:B------:R-:W-:Y:S01]  /*10ee0*/  MUFU.EX2 R187, R29 ;  /* 0x0000001d00bb7308 */ /* 0x000fe20000000800 */
[----:B------:R-:W-:Y:S02]  /*10ef0*/  FADD.FTZ R24, R115, R114 ;  /* 0x0000007273187221 */ /* 0x000fe40000010000 */
[----:B------:R-:W-:Y:S02]  /*10f00*/  FADD.FTZ R0, R160, R0 ;  /* 0x00000000a0007221 */ /* 0x000fe40000010000 */
[----:B------:R-:W-:Y:S02]  /*10f10*/  FADD.FTZ R64, R148, R24 ;  /* 0x0000001894407221 */ /* 0x000fe40000010000 */
[----:B------:R-:W-:Y:S01]  /*10f20*/  FADD.FTZ R0, R161, R0 ;  /* 0x00000000a1007221 */ /* 0x000fe20000010000 */
[----:B------:R-:W-:Y:S03]  /*10f30*/  MUFU.EX2 R148, R41 ;  /* 0x0000002900947308 */ /* 0x000fe60000000800 */
[----:B------:R-:W-:-:S04]  /*10f40*/  FADD.FTZ R0, R183, R0 ;  /* 0x00000000b7007221 */ /* 0x000fc80000010000 */
[----:B------:R-:W-:Y:S01]  /*10f50*/  FADD.FTZ R0, R214, R0 ;  /* 0x00000000d6007221 */ /* 0x000fe20000010000 */
[----:B------:R-:W-:Y:S03]  /*10f60*/  MUFU.EX2 R189, R28 ;  /* 0x0000001c00bd7308 */ /* 0x000fe60000000800 */
[----:B------:R-:W-:Y:S01]  /*10f70*/  FADD.FTZ R0, R217, R0 ;  /* 0x00000000d9007221 */ /* 0x000fe20000010000 */
[-C--:B--2---:R-:W-:Y:S03]  /*10f80*/  HMMA.16816.F32 R52, R16, R32.reuse, RZ ;  /* 0x000000201034723c */ /* 0x084fe600000018ff */
[----:B----4-:R-:W-:Y:S01]  /*10f90*/  FADD.FTZ R0, R69, R0 ;  /* 0x0000000045007221 */ /* 0x010fe20000010000 */
[----:B------:R-:W2:Y:S03]  /*10fa0*/  MUFU.EX2 R160, R111 ;  /* 0x0000006f00a07308 */ /* 0x000ea60000000800 */
[----:B-1----:R-:W-:Y:S01]  /*10fb0*/  FADD.FTZ R0, R84, R0 ;  /* 0x0000000054007221 */ /* 0x002fe20000010000 */
[----:B------:R-:W-:Y:S03]  /*10fc0*/  HMMA.16816.F32 R56, R20, R32, RZ ;  /* 0x000000201438723c */ /* 0x000fe600000018ff */
[----:B------:R-:W-:Y:S01]  /*10fd0*/  FADD.FTZ R0, R155, R0 ;  /* 0x000000009b007221 */ /* 0x000fe20000010000 */
[----:B------:R-:W1:Y:S08]  /*10fe0*/  MUFU.EX2 R161, R110 ;  /* 0x0000006e00a17308 */ /* 0x000e700000000800 */
[----:B------:R-:W4:Y:S01]  /*10ff0*/  MUFU.EX2 R159, R92 ;  /* 0x0000005c009f7308 */ /* 0x000f220000000800 */
[----:B--2---:R-:W-:-:S03]  /*11000*/  FADD.FTZ R2, R160, R2 ;  /* 0x00000002a0027221 */ /* 0x004fc60000010000 */
[----:B-----5:R-:W-:Y:S04]  /*11010*/  HMMA.16816.F32 R100, R8, R4, R52 ;  /* 0x000000040864723c */ /* 0x020fe80000001834 */
[----:B------:R2:W-:Y:S01]  /*11020*/  MUFU.EX2 R183, R118 ;  /* 0x0000007600b77308 */ /* 0x0005e20000000800 */
[----:B-1----:R-:W-:-:S03]  /*11030*/  FADD.FTZ R2, R161, R2 ;  /* 0x00000002a1027221 */ /* 0x002fc60000010000 */
[----:B------:R-:W-:Y:S04]  /*11040*/  HMMA.16816.F32 R52, R16, R50, RZ ;  /* 0x000000321034723c */ /* 0x000fe800000018ff */
[----:B------:R-:W-:Y:S01]  /*11050*/  MUFU.EX2 R92, R157 ;  /* 0x0000009d005c7308 */ /* 0x000fe20000000800 */
[----:B----4-:R-:W-:-:S03]  /*11060*/  FADD.FTZ R0, R159, R0 ;  /* 0x000000009f007221 */ /* 0x010fc60000010000 */
[----:B------:R-:W-:Y:S04]  /*11070*/  HMMA.16816.F32 R112, R12, R4, R56 ;  /* 0x000000040c70723c */ /* 0x000fe80000001838 */
[----:B------:R-:W-:Y:S03]  /*11080*/  MUFU.EX2 R71, R168 ;  /* 0x000000a800477308 */ /* 0x000fe60000000800 */
[----:B------:R-:W-:Y:S01]  /*11090*/  F2FP.PACK_AB R4, R151, R70 ;  /* 0x000000469704723e */ /* 0x000fe200000000ff */
[----:B------:R-:W-:Y:S01]  /*110a0*/  HMMA.16816.F32 R48, R20, R50, RZ ;  /* 0x000000321430723c */ /* 0x000fe200000018ff */
[----:B------:R-:W-:-:S07]  /*110b0*/  F2FP.PACK_AB R5, R152, R148 ;  /* 0x000000949805723e */ /* 0x000fce00000000ff */
        /* <DEDUP_REMOVED lines=13> */
[C---:B------:R-:W-:Y:S11]  /*11190*/  HMMA.16816.F32 R72, R8.reuse, R30, R52 ;  /* 0x0000001e0848723c */ /* 0x040ff60000001834 */
[----:B------:R-:W-:Y:S05]  /*111a0*/  @!UPT UIADD3 URZ, URZ, URZ, URZ ;  /* 0x0000003f3f3ff290 */ /* 0x000fea000fffe03f */
[----:B------:R-:W-:Y:S07]  /*111b0*/  HMMA.16816.F32 R76, R8, R6, R16 ;  /* 0x00000006084c723c */ /* 0x000fee0000001810 */
[----:B------:R-:W-:Y:S01]  /*111c0*/  F2FP.PACK_AB R6, R188, R153 ;  /* 0x00000099bc06723e */ /* 0x000fe200000000ff */
[----:B------:R-:W-:Y:S01]  /*111d0*/  FADD.FTZ R16, R172, R64 ;  /* 0x00000040ac107221 */ /* 0x000fe20000010000 */
[----:B------:R-:W-:Y:S01]  /*111e0*/  F2FP.PACK_AB R7, R189, R187 ;  /* 0x000000bbbd07723e */ /* 0x000fe200000000ff */
[----:B------:R-:W-:Y:S01]  /*111f0*/  MUFU.EX2 R172, R154 ;  /* 0x0000009a00ac7308 */ /* 0x000fe20000000800 */
[----:B------:R-:W-:-:S02]  /*11200*/  F2FP.PACK_AB R8, R116, R117 ;  /* 0x000000757408723e */ /* 0x000fc400000000ff */
[----:B------:R-:W-:Y:S01]  /*11210*/  F2FP.PACK_AB R9, R84, R69 ;  /* 0x000000455409723e */ /* 0x000fe200000000ff */
[----:B--2---:R-:W-:Y:S01]  /*11220*/  LDSM.16.MT88.4 R116, [R201+0x2000] ;  /* 0x00200000c974783b */ /* 0x004fe20000004200 */
[----:B------:R-:W-:Y:S01]  /*11230*/  F2FP.PACK_AB R10, R161, R160 ;  /* 0x000000a0a10a723e */ /* 0x000fe200000000ff */
[----:B-1----:R-:W-:Y:S01]  /*11240*/  HMMA.16816.F32 R108, R4, R14, R56 ;  /* 0x0000000e046c723c */ /* 0x002fe20000001838 */
[----:B------:R-:W-:Y:S01]  /*11250*/  F2FP.PACK_AB R11, R159, R155 ;  /* 0x0000009b9f0b723e */ /* 0x000fe200000000ff */
[----:B------:R-:W-:Y:S06]  /*11260*/  MUFU.EX2 R69, R158 ;  /* 0x0000009e00457308 */ /* 0x000fec0000000800 */
[-C--:B------:R-:W-:Y:S02]  /*11270*/  HMMA.16816.F32 R64, R8, R12.reuse, R120 ;  /* 0x0000000c0840723c */ /* 0x080fe40000001878 */
[----:B------:R-:W1:Y:S06]  /*11280*/  MUFU.EX2 R84, R170 ;  /* 0x000000aa00547308 */ /* 0x000e6c0000000800 */
[----:B------:R-:W-:Y:S08]  /*11290*/  HMMA.16816.F32 R128, R4, R12, R128 ;  /* 0x0000000c0480723c */ /* 0x000ff00000001880 */
[----:B------:R-:W-:Y:S01]  /*112a0*/  HMMA.16816.F32 R56, R8, R14, R48 ;  /* 0x0000000e0838723c */ /* 0x000fe20000001830 */
[----:B------:R-:W2:Y:S01]  /*112b0*/  LDSM.16.MT88.4 R12, [R201+0x1000] ;  /* 0x00100000c90c783b */ /* 0x000ea20000004200 */
[----:B-1----:R-:W-:-:S06]  /*112c0*/  F2FP.PACK_AB R162, R90, R84 ;  /* 0x000000545aa2723e */ /* 0x002fcc00000000ff */
[-C--:B--2---:R-:W-:Y:S08]  /*112d0*/  HMMA.16816.F32 R52, R8, R12.reuse, R140 ;  /* 0x0000000c0834723c */ /* 0x084ff0000000188c */
[C---:B------:R-:W-:Y:S08]  /*112e0*/  HMMA.16816.F32 R120, R4.reuse, R12, R136 ;  /* 0x0000000c0478723c */ /* 0x040ff00000001888 */
[-C--:B------:R-:W-:Y:S08]  /*112f0*/  HMMA.16816.F32 R104, R4, R14.reuse, R60 ;  /* 0x0000000e0468723c */ /* 0x080ff0000000183c */
[C---:B------:R-:W-:Y:S01]  /*11300*/  HMMA.16816.F32 R48, R8.reuse, R14, R24 ;  /* 0x0000000e0830723c */ /* 0x040fe20000001818 */
[----:B------:R-:W1:Y:S01]  /*11310*/  LDSM.16.MT88.4 R12, [R198+0x1000] ;  /* 0x00100000c60c783b */ /* 0x000e620000004200 */
[----:B------:R-:W-:Y:S08]  /*11320*/  MUFU.EX2 R26, R179 ;  /* 0x000000b3001a7308 */ /* 0x000ff00000000800 */
[----:B------:R-:W-:Y:S01]  /*11330*/  MUFU.EX2 R27, R175 ;  /* 0x000000af001b7308 */ /* 0x000fe20000000800 */
        /* <DEDUP_REMOVED lines=12> */
[----:B------:R-:W2:Y:S01]  /*11400*/  LDSM.16.MT88.4 R16, [R201+0x1800] ;  /* 0x00180000c910783b */ /* 0x000ea20000004200 */
[----:B------:R-:W4:Y:S01]  /*11410*/  MUFU.EX2 R101, R93 ;  /* 0x0000005d00657308 */ /* 0x000f220000000800 */
[----:B------:R-:W-:Y:S01]  /*11420*/  FADD.FTZ R5, R194, R3 ;  /* 0x00000003c2057221 */ /* 0x000fe20000010000 */
[----:B------:R-:W-:Y:S01]  /*11430*/  F2FP.PACK_AB R6, R186, R185 ;  /* 0x000000b9ba06723e */ /* 0x000fe200000000ff */
[----:B------:R-:W-:Y:S01]  /*11440*/  FADD.FTZ R3, R191, R4 ;  /* 0x00000004bf037221 */ /* 0x000fe20000010000 */
[----:B------:R-:W-:Y:S01]  /*11450*/  F2FP.PACK_AB R7, R184, R183 ;  /* 0x000000b7b807723e */ /* 0x000fe200000000ff */
[----:B------:R-:W-:Y:S01]  /*11460*/  FADD.FTZ R24, R195, R5 ;  /* 0x00000005c3187221 */ /* 0x000fe20000010000 */
[----:B------:R-:W-:Y:S01]  /*11470*/  HMMA.16816.F32 R28, R8, R14, R20 ;  /* 0x0000000e081c723c */ /* 0x000fe20000001814 */
[----:B------:R-:W5:Y:S01]  /*11480*/  LDSM.16.MT88.4 R20, [R197+0x1800] ;  /* 0x00180000c514783b */ /* 0x000f620000004200 */
[----:B------:R-:W3:Y:S01]  /*11490*/  MUFU.EX2 R100, R91 ;  /* 0x0000005b00647308 */ /* 0x000ee20000000800 */
[----:B-1----:R-:W-:Y:S01]  /*114a0*/  F2FP.PACK_AB R4, R103, R102 ;  /* 0x000000666704723e */ /* 0x002fe200000000ff */
[----:B------:R-:W-:Y:S01]  /*114b0*/  FADD.FTZ R24, R70, R24 ;  /* 0x0000001846187221 */ /* 0x000fe20000010000 */
[----:B------:R-:W1:Y:S01]  /*114c0*/  LDSM.16.MT88.4 R12, [R198+0x1800] ;  /* 0x00180000c60c783b */ /* 0x000e620000004200 */
[----:B------:R-:W-:-:S02]  /*114d0*/  FADD.FTZ R3, R193, R3 ;  /* 0x00000003c1037221 */ /* 0x000fc40000010000 */
[----:B------:R-:W-:Y:S01]  /*114e0*/  FADD.FTZ R2, R102, R2 ;  /* 0x0000000266027221 */ /* 0x000fe20000010000 */
[----:B------:R-:W1:Y:S01]  /*114f0*/  LDSM.16.MT88.4 R8, [R200+0x1800] ;  /* 0x00180000c808783b */ /* 0x000e620000004200 */
[----:B------:R-:W-:Y:S01]  /*11500*/  MUFU.EX2 R91, R150 ;  /* 0x00000096005b7308 */ /* 0x000fe20000000800 */
[----:B------:R-:W-:Y:S02]  /*11510*/  FADD.FTZ R25, R220, R3 ;  /* 0x00000003dc197221 */ /* 0x000fe40000010000 */
[----:B------:R-:W-:Y:S02]  /*11520*/  FADD.FTZ R3, R151, R24 ;  /* 0x0000001897037221 */ /* 0x000fe40000010000 */
[----:B----4-:R-:W-:Y:S02]  /*11530*/  FADD.FTZ R0, R101, R0 ;  /* 0x0000000065007221 */ /* 0x010fe40000010000 */
[----:B------:R-:W-:Y:S01]  /*11540*/  FADD.FTZ R3, R153, R3 ;  /* 0x0000000399037221 */ /* 0x000fe20000010000 */
[----:B------:R-:W-:Y:S01]  /*11550*/  MUFU.EX2 R93, R149 ;  /* 0x00000095005d7308 */ /* 0x000fe20000000800 */
[----:B---3--:R-:W-:-:S02]  /*11560*/  F2FP.PACK_AB R5, R100, R101 ;  /* 0x000000656405723e */ /* 0x008fc400000000ff */
[----:B------:R-:W-:-:S04]  /*11570*/  FADD.FTZ R3, R188, R3 ;  /* 0x00000003bc037221 */ /* 0x000fc80000010000 */
[----:B------:R-:W-:Y:S01]  /*11580*/  FADD.FTZ R3, R69, R3 ;  /* 0x0000000345037221 */ /* 0x000fe20000010000 */
[----:B------:R-:W-:Y:S01]  /*11590*/  MUFU.EX2 R79, R167 ;  /* 0x000000a7004f7308 */ /* 0x000fe20000000800 */
[C---:B--2---:R-:W-:Y:S07]  /*115a0*/  HMMA.16816.F32 R52, R4.reuse, R16, R52 ;  /* 0x000000100434723c */ /* 0x044fee0000001834 */
[----:B------:R-:W2:Y:S01]  /*115b0*/  MUFU.EX2 R76, R171 ;  /* 0x000000ab004c7308 */ /* 0x000ea20000000800 */
[C---:B-----5:R-:W-:Y:S07]  /*115c0*/  HMMA.16816.F32 R64, R4.reuse, R20, R64 ;  /* 0x000000140440723c */ /* 0x060fee0000001840 */
[----:B------:R-:W-:Y:S01]  /*115d0*/  MUFU.EX2 R70, R165 ;  /* 0x000000a500467308 */ /* 0x000fe20000000800 */
[C---:B------:R-:W-:Y:S07]  /*115e0*/  HMMA.16816.F32 R56, R4.reuse, R22, R56 ;  /* 0x000000160438723c */ /* 0x040fee0000001838 */
[----:B------:R-:W3:Y:S01]  /*115f0*/  MUFU.EX2 R77, R164 ;  /* 0x000000a4004d7308 */ /* 0x000ee20000000800 */
[----:B--2---:R-:W-:Y:S01]  /*11600*/  F2FP.PACK_AB R160, R76, R79 ;  /* 0x0000004f4ca0723e */ /* 0x004fe200000000ff */
[C---:B------:R-:W-:Y:S06]  /*11610*/  HMMA.16816.F32 R48, R4.reuse, R18, R48 ;  /* 0x000000120430723c */ /* 0x040fec0000001830 */
[----:B------:R-:W2:Y:S02]  /*11620*/  MUFU.EX2 R78, R174 ;  /* 0x000000ae004e7308 */ /* 0x000ea40000000800 */
[----:B-1----:R-:W-:Y:S01]  /*11630*/  HMMA.16816.F32 R44, R4, R12, R44 ;  /* 0x0000000c042c723c */ /* 0x002fe2000000182c */
[----:B---3--:R-:W-:-:S05]  /*11640*/  F2FP.PACK_AB R161, R77, R70 ;  /* 0x000000464da1723e */ /* 0x008fca00000000ff */
[----:B------:R-:W1:Y:S02]  /*11650*/  MUFU.EX2 R24, R180 ;  /* 0x000000b400187308 */ /* 0x000e640000000800 */
[----:B------:R-:W-:Y:S01]  /*11660*/  HMMA.16816.F32 R36, R4, R14, R36 ;  /* 0x0000000e0424723c */ /* 0x000fe20000001824 */
[----:B--2---:R-:W-:-:S07]  /*11670*/  F2FP.PACK_AB R163, R78, R71 ;  /* 0x000000474ea3723e */ /* 0x004fce00000000ff */
[----:B------:R-:W-:Y:S01]  /*11680*/  HMMA.16816.F32 R32, R4, R8, R32 ;  /* 0x000000080420723c */ /* 0x000fe20000001820 */
[----:B------:R-:W-:Y:S02]  /*11690*/  IADD3 R214, R221, -0x2, RZ ;  /* 0xfffffffeddd67810 */ /* 0x000fe40007ffe0ff */
[----:B-1----:R-:W-:-:S05]  /*116a0*/  F2FP.PACK_AB R102, R26, R24 ;  /* 0x000000181a66723e */ /* 0x002fca00000000ff */
[----:B------:R-:W-:Y:S07]  /*116b0*/  HMMA.16816.F32 R28, R4, R10, R28 ;  /* 0x0000000a041c723c */ /* 0x000fee000000181c */
[----:B------:R-:W-:Y:S01]  /*116c0*/  F2FP.PACK_AB R4, R92, R69 ;  /* 0x000000455c04723e */ /* 0x000fe200000000ff */
[----:B------:R-:W-:Y:S01]  /*116d0*/  HMMA.16816.F32 R132, R160, R124, R64 ;  /* 0x0000007ca084723c */ /* 0x000fe20000001840 */
[----:B------:R-:W-:Y:S02]  /*116e0*/  F2FP.PACK_AB R6, R172, R94 ;  /* 0x0000005eac06723e */ /* 0x000fe400000000ff */
[----:B------:R-:W-:-:S02]  /*116f0*/  F2FP.PACK_AB R5, R93, R91 ;  /* 0x0000005b5d05723e */ /* 0x000fc400000000ff */
[----:B------:R-:W-:-:S03]  /*11700*/  F2FP.PACK_AB R7, R173, R166 ;  /* 0x000000a6ad07723e */ /* 0x000fc600000000ff */
[----:B------:R-:W-:Y:S08]  /*11710*/  HMMA.16816.F32 R136, R160, R126, R56 ;  /* 0x0000007ea088723c */ /* 0x000ff00000001838 */
[C---:B------:R-:W-:Y:S08]  /*11720*/  HMMA.16816.F32 R128, R4.reuse, R20, R128 ;  /* 0x000000140480723c */ /* 0x040ff00000001880 */
[C---:B------:R-:W-:Y:S01]  /*11730*/  HMMA.16816.F32 R20, R4.reuse, R22, R108 ;  /* 0x000000160414723c */ /* 0x040fe2000000186c */
[----:B------:R-:W1:Y:S07]  /*11740*/  LDSM.16.MT88.4 R108, [R198+0x2000] ;  /* 0x00200000c66c783b */ /* 0x000e6e0000004200 */
[C---:B------:R-:W-:Y:S08]  /*11750*/  HMMA.16816.F32 R60, R4.reuse, R8, R60 ;  /* 0x00000008043c723c */ /* 0x040ff0000000183c */
[C---:B------:R-:W-:Y:S01]  /*11760*/  HMMA.16816.F32 R40, R4.reuse, R10, R40 ;  /* 0x0000000a0428723c */ /* 0x040fe20000001828 */
[----:B------:R-:W2:Y:S07]  /*11770*/  LDSM.16.MT88.4 R8, [R200+0x2000] ;  /* 0x00200000c808783b */ /* 0x000eae0000004200 */
[C---:B------:R-:W-:Y:S08]  /*11780*/  HMMA.16816.F32 R120, R4.reuse, R16, R120 ;  /* 0x000000100478723c */ /* 0x040ff00000001878 */
[C---:B------:R-:W-:Y:S08]  /*11790*/  HMMA.16816.F32 R16, R4.reuse, R18, R104 ;  /* 0x000000120410723c */ /* 0x040ff00000001868 */
[C---:B------:R-:W-:Y:S01]  /*117a0*/  HMMA.16816.F32 R80, R4.reuse, R12, R80 ;  /* 0x0000000c0450723c */ /* 0x040fe20000001850 */
[----:B------:R-:W-:Y:S07]  /*117b0*/  MUFU.EX2 R12, R182 ;  /* 0x000000b6000c7308 */ /* 0x000fee0000000800 */
[----:B------:R-:W-:Y:S01]  /*117c0*/  HMMA.16816.F32 R72, R4, R14, R72 ;  /* 0x0000000e0448723c */ /* 0x000fe20000001848 */
[----:B------:R-:W3:Y:S06]  /*117d0*/  MUFU.EX2 R13, R181 ;  /* 0x000000b5000d7308 */ /* 0x000eec0000000800 */
[----:B------:R-:W-:Y:S01]  /*117e0*/  FADD.FTZ R4, R148, R25 ;  /* 0x0000001994047221 */ /* 0x000fe20000010000 */
[----:B------:R-:W-:Y:S01]  /*117f0*/  HMMA.16816.F32 R140, R160, R116, R52 ;  /* 0x00000074a08c723c */ /* 0x000fe20000001834 */
[----:B------:R-:W-:Y:S01]  /*11800*/  FADD.FTZ R5, R100, R0 ;  /* 0x0000000064057221 */ /* 0x000fe20000010000 */
[----:B------:R-:W-:Y:S01]  /*11810*/  MUFU.EX2 R14, R178 ;  /* 0x000000b2000e7308 */ /* 0x000fe20000000800 */
[----:B------:R-:W-:-:S04]  /*11820*/  FADD.FTZ R4, R152, R4 ;  /* 0x0000000498047221 */ /* 0x000fc80000010000 */
[----:B------:R-:W-:Y:S01]  /*11830*/  FADD.FTZ R4, R187, R4 ;  /* 0x00000004bb047221 */ /* 0x000fe20000010000 */
[----:B------:R-:W-:Y:S01]  /*11840*/  HMMA.16816.F32 R144, R160, R118, R48 ;  /* 0x00000076a090723c */ /* 0x000fe20000001830 */
[----:B---3--:R-:W-:Y:S01]  /*11850*/  F2FP.PACK_AB R100, R13, R12 ;  /* 0x0000000c0d64723e */ /* 0x008fe200000000ff */
[----:B------:R-:W3:Y:S01]  /*11860*/  MUFU.EX2 R15, R177 ;  /* 0x000000b1000f7308 */ /* 0x000ee20000000800 */
[----:B------:R-:W-:Y:S02]  /*11870*/  FADD.FTZ R6, R189, R4 ;  /* 0x00000004bd067221 */ /* 0x000fe40000010000 */
[----:B------:R-:W-:-:S03]  /*11880*/  FADD.FTZ R4, R103, R2 ;  /* 0x0000000267047221 */ /* 0x000fc60000010000 */
[C---:B-1----:R-:W-:Y:S02]  /*11890*/  HMMA.16816.F32 R148, R160.reuse, R108, R44 ;  /* 0x0000006ca094723c */ /* 0x042fe4000000182c */
[----:B------:R-:W1:Y:S06]  /*118a0*/  MUFU.EX2 R25, R176 ;  /* 0x000000b000197308 */ /* 0x000e6c0000000800 */
[C---:B------:R-:W-:Y:S08]  /*118b0*/  HMMA.16816.F32 R152, R160.reuse, R110, R36 ;  /* 0x0000006ea098723c */ /* 0x040ff00000001824 */
[----:B--2---:R-:W-:Y:S01]  /*118c0*/  HMMA.16816.F32 R156, R160, R8, R32 ;  /* 0x00000008a09c723c */ /* 0x004fe20000001820 */
[----:B------:R-:W-:Y:S01]  /*118d0*/  @P1 IMAD.HI.U32 R2, R223, c[0x0][0x2c8], RZ ;  /* 0x0000b200df021a27 */ /* 0x000fe200078e00ff */
[----:B------:R-:W-:-:S02]  /*118e0*/  MOV R0, R223 ;  /* 0x000000df00007202 */ /* 0x000fc40000000f00 */
[----:B---3--:R-:W-:Y:S01]  /*118f0*/  F2FP.PACK_AB R101, R15, R14 ;  /* 0x0000000e0f65723e */ /* 0x008fe200000000ff */
[----:B------:R-:W-:Y:S01]  /*11900*/  FADD.FTZ R5, R183, R5 ;  /* 0x00000005b7057221 */ /* 0x000fe20000010000 */
[----:B-1----:R-:W-:Y:S02]  /*11910*/  F2FP.PACK_AB R103, R27, R25 ;  /* 0x000000191b67723e */ /* 0x002fe400000000ff */
[----:B------:R-:W-:Y:S01]  /*11920*/  HMMA.16816.F32 R160, R160, R10, R28 ;  /* 0x0000000aa0a0723c */ /* 0x000fe2000000181c */
[----:B------:R-:W2:Y:S01]  /*11930*/  LDL R28, [R1+0x4] ;  /* 0x00000400011c7983 */ /* 0x000ea20000100800 */
[----:B------:R-:W-:-:S04]  /*11940*/  @P1 SHF.R.U32.HI R0, RZ, c[0x0][0x2cc], R2 ;  /* 0x0000b300ff001a19 */ /* 0x000fc80000011602 */
[----:B------:R-:W-:Y:S02]  /*11950*/  IADD3 R0, R0, R222, -R249 ;  /* 0x000000de00007210 */ /* 0x000fe40007ffe8f9 */
[----:B------:R-:W-:Y:S03]  /*11960*/  HMMA.16816.F32 R128, R100, R124, R128 ;  /* 0x0000007c6480723c */ /* 0x000fe60000001880 */
[----:B------:R-:W-:-:S05]  /*11970*/  IMAD.HI R0, R0, 0x66666667, RZ ;  /* 0x6666666700007827 */ /* 0x000fca00078e02ff */
        /* <DEDUP_REMOVED lines=27> */
[----:B------:R-:W-:-:S05]  /*11b30*/  FADD.FTZ R226, R78, R2 ;  /* 0x000000024ee27221 */ /* 0x000fca0000010000 */
[----:B------:R-:W-:Y:S01]  /*11b40*/  HMMA.16816.F32 R124, R100, R126, R20 ;  /* 0x0000007e647c723c */ /* 0x000fe20000001814 */
[----:B------:R-:W-:Y:S02]  /*11b50*/  FADD.FTZ R246, R26, R4 ;  /* 0x000000041af67221 */ /* 0x000fe40000010000 */
[----:B------:R-:W-:-:S05]  /*11b60*/  FADD.FTZ R247, R27, R0 ;  /* 0x000000001bf77221 */ /* 0x000fca0000010000 */
[C---:B------:R-:W-:Y:S08]  /*11b70*/  HMMA.16816.F32 R116, R100.reuse, R118, R16 ;  /* 0x000000766474723c */ /* 0x040ff00000001810 */
[C---:B------:R-:W-:Y:S08]  /*11b80*/  HMMA.16816.F32 R108, R100.reuse, R110, R72 ;  /* 0x0000006e646c723c */ /* 0x040ff00000001848 */
[C---:B------:R-:W-:Y:S08]  /*11b90*/  HMMA.16816.F32 R104, R100.reuse, R8, R60 ;  /* 0x000000086468723c */ /* 0x040ff0000000183c */
[----:B------:R-:W-:Y:S01]  /*11ba0*/  HMMA.16816.F32 R100, R100, R10, R40 ;  /* 0x0000000a6464723c */ /* 0x000fe20000001828 */
[----:B--2---:R-:W-:-:S04]  /*11bb0*/  IMNMX R248, R28, R7, !PT ;  /* 0x000000071cf87217 */ /* 0x004fc80007800200 */
[----:B------:R-:W-:Y:S11]  /*11bc0*/  ISETP.GE.AND P0, PT, R214, R248, PT ;  /* 0x000000f8d600720c */ /* 0x000ff60003f06270 */
[----:B------:R-:W-:Y:S02]  /*11bd0*/  @!UPT UIADD3 URZ, URZ, URZ, URZ ;  /* 0x0000003f3f3ff290 */ /* 0x000fe4000fffe03f */
[----:B------:R-:W-:Y:S05]  /*11be0*/  @!P0 BRA `(.L_x_3657) ;  /* 0x00003f8000008947 */ /* 0x000fea0003800000 */
[----:B------:R-:W-:Y:S01]  /*11bf0*/  IMAD.MOV.U32 R91, RZ, RZ, R88 ;  /* 0x000000ffff5b7224 */ /* 0x000fe200078e0058 */
[----:B------:R-:W-:Y:S01]  /*11c00*/  MOV R93, R68 ;  /* 0x00000044005d7202 */ /* 0x000fe20000000f00 */
[----:B------:R-:W-:Y:S01]  /*11c10*/  IMAD.MOV.U32 R90, RZ, RZ, R89 ;  /* 0x000000ffff5a7224 */ /* 0x000fe200078e0059 */
[----:B------:R-:W-:Y:S02]  /*11c20*/  MOV R92, R85 ;  /* 0x00000055005c7202 */ /* 0x000fe40000000f00 */
.L_x_3668:
        /* <DEDUP_REMOVED lines=41> */
.L_x_3767:
[----:B------:R-:W-:-:S05]  /*11ec0*/  BRA.DIV ~URZ, `(.L_x_3661) ;  /* 0x0000da327f007947 */ /* 0x000fca000b800000 */
[----:B------:R-:W3:Y:S01]  /*11ed0*/  SHFL.IDX PT, R2, R0, RZ, 0x181f ;  /* 0x00181fff00027589 */ /* 0x000ee200000e0000 */
[----:B------:R-:W-:Y:S02]  /*11ee0*/  ISETP.GE.AND P1, PT, R238, c[0x0][0x1d4], PT ;  /* 0x00007500ee007a0c */ /* 0x000fe40003f26270 */
[-C--:B---3--:R-:W-:Y:S05]  /*11ef0*/  IADD3 R2, P0, R2, R5.reuse, RZ ;  /* 0x0000000502027210 */ /* 0x088fea0007f1e0ff */
[--C-:B--2---:R-:W-:Y:S01]  /*11f00*/  IMAD.X R3, R7, 0x1, R6.reuse, P0 ;  /* 0x0000000107037824 */ /* 0x104fe200000e0606 */
[----:B------:R-:W-:Y:S05]  /*11f10*/  SEL R7, RZ, 0x10, P1 ;  /* 0x00000010ff077807 */ /* 0x000fea0000800000 */
        /* <DEDUP_REMOVED lines=20> */
.L_x_3768:
[C---:B--2-4-:R-:W-:Y:S02]  /*12060*/  IADD3 R2, -R7.reuse, 0x10, RZ ;  /* 0x0000001007027810 */ /* 0x054fe40007ffe1ff */
        /* <DEDUP_REMOVED lines=8> */
.L_x_3659:
[----:B-1-34-:R-:W-:Y:S05]  /*120f0*/  BSYNC B0 ;  /* 0x0000000000007941 */ /* 0x01afea0003800000 */
.L_x_3658:
        /* <DEDUP_REMOVED lines=103> */
[----:B------:R-:W-:Y:S01]  /*12770*/  MOV R213, RZ ;  /* 0x000000ff00d57202 */ /* 0x000fe20000000f00 */
[----:B------:R-:W-:Y:S01]  /*12780*/  IMAD.MOV.U32 R3, RZ, RZ, c[0x0][0x2b8] ;  /* 0x0000ae00ff037624 */ /* 0x000fe200078e00ff */
[----:B------:R-:W2:Y:S04]  /*12790*/  LDL R2, [R1+0x2c] ;  /* 0x00002c0001027983 */ /* 0x000ea80000100800 */
[----:B------:R-:W-:Y:S01]  /*127a0*/  ISETP.NE.AND P1, PT, R3, 0x1, PT ;  /* 0x000000010300780c */ /* 0x000fe20003f25270 */
[----:B------:R-:W3:Y:S04]  /*127b0*/  LDL R0, [R1] ;  /* 0x0000000001007983 */ /* 0x000ee80000100800 */
        /* <DEDUP_REMOVED lines=24> */
[----:B------:R-:W-:Y:S02]  /*12940*/  IADD3 R2, P0, R88, R2, RZ ;  /* 0x0000000258027210 */ /* 0x000fe40007f1e0ff */
[----:B------:R-:W-:Y:S01]  /*12950*/  SHF.L.U64.HI R88, R238, 0x1, R239 ;  /* 0x00000001ee587819 */ /* 0x000fe200000102ef */
[----:B------:R-:W-:Y:S05]  /*12960*/  IMAD R0, R213, c[0x0][0x1f4], R0 ;  /* 0x00007d00d5007a24 */ /* 0x000fea00078e0200 */
[----:B------:R-:W-:Y:S02]  /*12970*/  IADD3.X R3, R85, R3, R0, P0, !PT ;  /* 0x0000000355037210 */ /* 0x000fe400007fe400 */
[----:B------:R-:W-:Y:S02]  /*12980*/  LEA R0, P0, R2, c[0x0][0x1c8], 0x1 ;  /* 0x0000720002007a11 */ /* 0x000fe400078008ff */
[----:B------:R-:W-:Y:S02]  /*12990*/  SHF.L.U32 R85, R238, 0x1, RZ ;  /* 0x00000001ee557819 */ /* 0x000fe400000006ff */
[----:B------:R-:W-:Y:S01]  /*129a0*/  LEA.HI.X R84, R2, c[0x0][0x1cc], R3, 0x1, P0 ;  /* 0x0000730002547a11 */ /* 0x000fe200000f0c03 */
[----:B------:R-:W-:-:S06]  /*129b0*/  BRA.DIV ~URZ, `(.L_x_3664) ;  /* 0x0000d4a27f007947 */ /* 0x000fcc000b800000 */
[----:B------:R1:W2:Y:S02]  /*129c0*/  SHFL.IDX PT, R89, R84, RZ, 0x181f ;  /* 0x00181fff54597589 */ /* 0x0002a400000e0000 */
.L_x_3769:
        /* <DEDUP_REMOVED lines=25> */
.L_x_3770:
        /* <DEDUP_REMOVED lines=9> */
.L_x_3663:
[----:B------:R-:W-:Y:S05]  /*12bf0*/  BSYNC B0 ;  /* 0x0000000000007941 */ /* 0x000fea0003800000 */
.L_x_3662:
[----:B------:R-:W2:Y:S01]  /*12c00*/  LDL R84, [R1+0x30] ;  /* 0x0000300001547983 */ /* 0x000ea20000100800 */
[----:B------:R-:W-:Y:S03]  /*12c10*/  IMAD.MOV.U32 R85, RZ, RZ, c[0x0][0x2c4] ;  /* 0x0000b100ff557624 */ /* 0x000fe600078e00ff */
[----:B------:R-:W2:Y:S02]  /*12c20*/  LDL R0, [R1+0x60] ;  /* 0x0000600001007983 */ /* 0x000ea40000100800 */
[----:B------:R-:W-:Y:S02]  /*12c30*/  ISETP.NE.AND P0, PT, R85, 0x1, PT ;  /* 0x000000015500780c */ /* 0x000fe40003f05270 */
[----:B-1----:R-:W3:Y:S04]  /*12c40*/  LDL R3, [R1+0x34] ;  /* 0x0000340001037983 */ /* 0x002ee80000100800 */
        /* <DEDUP_REMOVED lines=10> */
.L_x_3771:
        /* <DEDUP_REMOVED lines=47> */
[----:B------:R-:W-:Y:S01]  /*12fe0*/  IMAD.IADD R2, R85, 0x1, R2 ;  /* 0x0000000155027824 */ /* 0x000fe200078e0202 */
[----:B------:R-:W-:Y:S02]  /*12ff0*/  ISETP.GT.AND P4, PT, R0, 0x40, PT ;  /* 0x000000400000780c */ /* 0x000fe40003f84270 */
[C---:B------:R-:W-:Y:S02]  /*13000*/  ISETP.GT.AND P3, PT, R3.reuse, RZ, PT ;  /* 0x000000ff0300720c */ /* 0x040fe40003f64270 */
[C---:B------:R-:W-:Y:S02]  /*13010*/  ISETP.GT.AND P1, PT, R3.reuse, 0x8, PT ;  /* 0x000000080300780c */ /* 0x040fe40003f24270 */
[C---:B------:R-:W-:Y:S02]  /*13020*/  ISETP.GT.AND P0, PT, R3.reuse, 0x9, PT ;  /* 0x000000090300780c */ /* 0x040fe40003f04270 */
[----:B------:R-:W-:Y:S02]  /*13030*/  ISETP.GT.AND P2, PT, R3, 0x1, PT ;  /* 0x000000010300780c */ /* 0x000fe40003f44270 */
[----:B------:R-:W-:Y:S02]  /*13040*/  FSEL R94, R6, -INF , P3 ;  /* 0xff800000065e7808 */ /* 0x000fe40001800000 */
[----:B------:R-:W-:Y:S02]  /*13050*/  FSEL R175, R18, -INF , P1 ;  /* 0xff80000012af7808 */ /* 0x000fe40000800000 */
[----:B------:R-:W-:Y:S02]  /*13060*/  FSEL R174, R19, -INF , P0 ;  /* 0xff80000013ae7808 */ /* 0x000fe40000000000 */
[C---:B------:R-:W-:Y:S02]  /*13070*/  ISETP.GT.AND P3, PT, R3.reuse, 0x10, PT ;  /* 0x000000100300780c */ /* 0x040fe40003f64270 */
[C---:B------:R-:W-:Y:S02]  /*13080*/  ISETP.GT.AND P1, PT, R3.reuse, 0x18, PT ;  /* 0x000000180300780c */ /* 0x040fe40003f24270 */
[----:B------:R-:W-:Y:S02]  /*13090*/  ISETP.GT.AND P0, PT, R3, 0x19, PT ;  /* 0x000000190300780c */ /* 0x000fe40003f04270 */
[----:B------:R-:W-:Y:S02]  /*130a0*/  FSEL R176, R7, -INF , P2 ;  /* 0xff80000007b07808 */ /* 0x000fe40001000000 */
        /* <DEDUP_REMOVED lines=28> */
[----:B------:R-:W-:Y:S02]  /*13270*/  ISETP.GT.AND P3, PT, R2, RZ, PT ;  /* 0x000000ff0200720c */ /* 0x000fe40003f64270 */
[C---:B------:R-:W-:Y:S02]  /*13280*/  ISETP.GT.AND P1, PT, R0.reuse, RZ, PT ;  /* 0x000000ff0000720c */ /* 0x040fe40003f24270 */
[----:B------:R-:W-:Y:S02]  /*13290*/  ISETP.GT.AND P0, PT, R0, 0x1, PT ;  /* 0x000000010000780c */ /* 0x000fe40003f04270 */
[----:B------:R-:W-:Y:S02]  /*132a0*/  FSEL R33, R71, -INF , P2 ;  /* 0xff80000047217808 */ /* 0x000fe40001000000 */
[----:B------:R-:W-:Y:S02]  /*132b0*/  ISETP.GT.AND P2, PT, R2, 0x1, PT ;  /* 0x000000010200780c */ /* 0x000fe40003f44270 */
[----:B------:R-:W-:Y:S02]  /*132c0*/  FSEL R36, R8, -INF , P3 ;  /* 0xff80000008247808 */ /* 0x000fe40001800000 */
[----:B------:R-:W-:Y:S02]  /*132d0*/  FSEL R48, R10, -INF , P1 ;  /* 0xff8000000a307808 */ /* 0x000fe40000800000 */
[----:B------:R-:W-:Y:S02]  /*132e0*/  FSEL R82, R11, -INF , P0 ;  /* 0xff8000000b527808 */ /* 0x000fe40000000000 */
[----:B------:R-:W-:Y:S02]  /*132f0*/  ISETP.GT.AND P3, PT, R2, 0x8, PT ;  /* 0x000000080200780c */ /* 0x000fe40003f64270 */
[C---:B------:R-:W-:Y:S02]  /*13300*/  ISETP.GT.AND P1, PT, R0.reuse, 0x8, PT ;  /* 0x000000080000780c */ /* 0x040fe40003f24270 */
        /* <DEDUP_REMOVED lines=65> */
[----:B------:R-:W-:Y:S02]  /*13720*/  ISETP.GT.AND P2, PT, R0, 0x41, PT ;  /* 0x000000410000780c */ /* 0x000fe40003f44270 */
[----:B------:R-:W-:Y:S02]  /*13730*/  FMNMX.FTZ R2, R188, R2, !PT ;  /* 0x00000002bc027209 */ /* 0x000fe40007810000 */
[C---:B------:R-:W-:Y:S02]  /*13740*/  ISETP.GT.AND P1, PT, R0.reuse, 0x48, PT ;  /* 0x000000480000780c */ /* 0x040fe40003f24270 */
[----:B------:R-:W-:Y:S02]  /*13750*/  FMNMX.FTZ R2, R187, R2, !PT ;  /* 0x00000002bb027209 */ /* 0x000fe40007810000 */
        /* <DEDUP_REMOVED lines=96> */
.L_x_3772:
        /* <DEDUP_REMOVED lines=31> */
[----:B------:R-:W-:Y:S03]  /*13f50*/  FFMA.FTZ R225, R170, c[0x0][0x2d0], -R2 ;  /* 0x0000b400aae17a23 */ /* 0x000fe60000010802 */
[----:B------:R-:W-:Y:S10]  /*13f60*/  MUFU.EX2 R2, R4 ;  /* 0x0000000400027308 */ /* 0x000ff40000000800 */
[----:B------:R-:W2:Y:S02]  /*13f70*/  MUFU.EX2 R10, R10 ;  /* 0x0000000a000a7308 */ /* 0x000ea40000000800 */
[----:B--2---:R-:W-:Y:S01]  /*13f80*/  F2FP.PACK_AB R74, R10, R11 ;  /* 0x0000000b0a4a723e */ /* 0x004fe200000000ff */
[----:B------:R-:W-:Y:S01]  /*13f90*/  FFMA.FTZ R0, R65, R217, R3 ;  /* 0x000000d941007223 */ /* 0x000fe20000010003 */
[C---:B------:R-:W-:Y:S03]  /*13fa0*/  F2FP.PACK_AB R72, R2.reuse, R3 ;  /* 0x000000030248723e */ /* 0x040fe600000000ff */
        /* <DEDUP_REMOVED lines=30> */
[C---:B--2---:R-:W-:Y:S02]  /*14190*/  FFMA.FTZ R0, R3.reuse, R226, R19 ;  /* 0x000000e203007223 */ /* 0x044fe40000010013 */
[----:B------:R-:W-:Y:S07]  /*141a0*/  FMUL.FTZ R50, R3, R154 ;  /* 0x0000009a03327220 */ /* 0x000fee0000410000 */
[----:B------:R-:W-:Y:S10]  /*141b0*/  MUFU.EX2 R64, R188 ;  /* 0x000000bc00407308 */ /* 0x000ff40000000800 */
[----:B------:R-:W-:Y:S01]  /*141c0*/  MUFU.EX2 R188, R168 ;  /* 0x000000a800bc7308 */ /* 0x000fe20000000800 */
[C---:B---3--:R-:W-:Y:S01]  /*141d0*/  FADD.FTZ R33, R2.reuse, R0 ;  /* 0x0000000002217221 */ /* 0x048fe20000010000 */
        /* <DEDUP_REMOVED lines=29> */
[--C-:B------:R-:W-:Y:S01]  /*143b0*/  FFMA.FTZ R241, R16, c[0x0][0x2d0], -R2.reuse ;  /* 0x0000b40010f17a23 */ /* 0x100fe20000010802 */
[----:B--2---:R-:W-:Y:S01]  /*143c0*/  F2FP.PACK_AB R76, R35, R36 ;  /* 0x00000024234c723e */ /* 0x004fe200000000ff */
[----:B------:R-:W-:Y:S01]  /*143d0*/  FFMA.FTZ R243, R13, c[0x0][0x2d0], -R2 ;  /* 0x0000b4000df37a23 */ /* 0x000fe20000010802 */
[C---:B------:R-:W-:Y:S01]  /*143e0*/  FSEL R2, R68.reuse, RZ, P0 ;  /* 0x000000ff44027208 */ /* 0x040fe20000000000 */
[----:B------:R-:W-:Y:S02]  /*143f0*/  FMUL.FTZ R4, R68, c[0x0][0x2d0] ;  /* 0x0000b40044047a20 */ /* 0x000fe40000410000 */
[----:B------:R-:W-:Y:S01]  /*14400*/  FMUL.FTZ R0, R0, c[0x0][0x2d0] ;  /* 0x0000b40000007a20 */ /* 0x000fe20000410000 */
[----:B------:R-:W-:Y:S01]  /*14410*/  MUFU.EX2 R185, R174 ;  /* 0x000000ae00b97308 */ /* 0x000fe20000000800 */
[----:B------:R-:W-:Y:S01]  /*14420*/  FADD.FTZ R2, -R2, R93 ;  /* 0x0000005d02027221 */ /* 0x000fe20000010100 */
[----:B------:R-:W-:Y:S01]  /*14430*/  FSEL R4, R4, RZ, P0 ;  /* 0x000000ff04047208 */ /* 0x000fe20000000000 */
[----:B------:R-:W-:Y:S01]  /*14440*/  FMUL.FTZ R49, R65, R153 ;  /* 0x0000009941317220 */ /* 0x000fe20000410000 */
[----:B------:R-:W-:Y:S01]  /*14450*/  ISETP.GT.AND P0, PT, R214, R248, PT ;  /* 0x000000f8d600720c */ /* 0x000fe20003f04270 */
[----:B------:R-:W-:Y:S01]  /*14460*/  FMUL.FTZ R2, R2, c[0x0][0x2d0] ;  /* 0x0000b40002027a20 */ /* 0x000fe20000410000 */
[----:B------:R-:W-:Y:S01]  /*14470*/  IADD3 R214, R214, -0x1, RZ ;  /* 0xffffffffd6d67810 */ /* 0x000fe20007ffe0ff */
[--C-:B------:R-:W-:Y:S02]  /*14480*/  FFMA.FTZ R9, R48, c[0x0][0x2d0], -R4.reuse ;  /* 0x0000b40030097a23 */ /* 0x100fe40000010804 */
[--C-:B------:R-:W-:Y:S01]  /*14490*/  FFMA.FTZ R194, R23, c[0x0][0x2d0], -R4.reuse ;  /* 0x0000b40017c27a23 */ /* 0x100fe20000010804 */
[----:B------:R-:W2:Y:S01]  /*144a0*/  MUFU.EX2 R0, R0 ;  /* 0x0000000000007308 */ /* 0x000ea20000000800 */
[--C-:B------:R-:W-:Y:S02]  /*144b0*/  FFMA.FTZ R226, R22, c[0x0][0x2d0], -R4.reuse ;  /* 0x0000b40016e27a23 */ /* 0x100fe40000010804 */
[--C-:B------:R-:W-:Y:S02]  /*144c0*/  FFMA.FTZ R227, R21, c[0x0][0x2d0], -R4.reuse ;  /* 0x0000b40015e37a23 */ /* 0x100fe40000010804 */
[--C-:B------:R-:W-:Y:S02]  /*144d0*/  FFMA.FTZ R228, R20, c[0x0][0x2d0], -R4.reuse ;  /* 0x0000b40014e47a23 */ /* 0x100fe40000010804 */
[----:B------:R-:W3:Y:S01]  /*144e0*/  LDSM.16.MT88.4 R20, [R197] ;  /* 0x00000000c514783b */ /* 0x000ee20000004200 */
[--C-:B------:R-:W-:Y:S02]  /*144f0*/  FFMA.FTZ R18, R82, c[0x0][0x2d0], -R4.reuse ;  /* 0x0000b40052127a23 */ /* 0x100fe40000010804 */
[----:B------:R-:W4:Y:S01]  /*14500*/  MUFU.EX2 R2, R2 ;  /* 0x0000000200027308 */ /* 0x000f220000000800 */
[--C-:B------:R-:W-:Y:S02]  /*14510*/  FFMA.FTZ R93, R54, c[0x0][0x2d0], -R4.reuse ;  /* 0x0000b400365d7a23 */ /* 0x100fe40000010804 */
[----:B------:R-:W-:Y:S02]  /*14520*/  FMUL.FTZ R48, R65, R152 ;  /* 0x0000009841307220 */ /* 0x000fe40000410000 */
[----:B------:R-:W-:Y:S01]  /*14530*/  LDSM.16.MT88.4 R52, [R198] ;  /* 0x00000000c634783b */ /* 0x000fe20000004200 */
[--C-:B------:R-:W-:Y:S02]  /*14540*/  FFMA.FTZ R240, R8, c[0x0][0x2d0], -R4.reuse ;  /* 0x0000b40008f07a23 */ /* 0x100fe40000010804 */
[----:B------:R-:W-:Y:S02]  /*14550*/  FFMA.FTZ R17, R66, c[0x0][0x2d0], -R4 ;  /* 0x0000b40042117a23 */ /* 0x000fe40000010804 */
[----:B------:R5:W-:Y:S01]  /*14560*/  MUFU.EX2 R34, R9 ;  /* 0x0000000900227308 */ /* 0x000be20000000800 */
[----:B------:R-:W-:Y:S02]  /*14570*/  FADD.FTZ R8, R11, R12 ;  /* 0x0000000c0b087221 */ /* 0x000fe40000010000 */
[--C-:B------:R-:W-:Y:S01]  /*14580*/  FFMA.FTZ R16, R71, c[0x0][0x2d0], -R4.reuse ;  /* 0x0000b40047107a23 */ /* 0x100fe20000010804 */
[----:B------:R-:W-:Y:S01]  /*14590*/  LDSM.16.MT88.4 R80, [R200] ;  /* 0x00000000c850783b */ /* 0x000fe20000004200 */
[C---:B--2---:R-:W-:Y:S02]  /*145a0*/  FMUL.FTZ R44, R0.reuse, R108 ;  /* 0x0000006c002c7220 */ /* 0x044fe40000410000 */
        /* <DEDUP_REMOVED lines=17> */
[C---:B------:R-:W-:Y:S01]  /*146c0*/  FMUL.FTZ R40, R0.reuse, R112 ;  /* 0x0000007000287220 */ /* 0x040fe20000410000 */
[----:B------:R-:W2:Y:S01]  /*146d0*/  LDSM.16.MT88.4 R36, [R201] ;  /* 0x00000000c924783b */ /* 0x000ea20000004200 */
[C---:B------:R-:W-:Y:S02]  /*146e0*/  FMUL.FTZ R41, R0.reuse, R113 ;  /* 0x0000007100297220 */ /* 0x040fe40000410000 */
[C---:B------:R-:W-:Y:S01]  /*146f0*/  FMUL.FTZ R56, R0.reuse, R104 ;  /* 0x0000006800387220 */ /* 0x040fe20000410000 */
[----:B------:R-:W-:Y:S01]  /*14700*/  MUFU.EX2 R112, R183 ;  /* 0x000000b700707308 */ /* 0x000fe20000000800 */
[----:B------:R-:W-:Y:S02]  /*14710*/  FMUL.FTZ R57, R0, R105 ;  /* 0x0000006900397220 */ /* 0x000fe40000410000 */
[----:B----4-:R-:W-:Y:S02]  /*14720*/  FMUL.FTZ R59, R2, R107 ;  /* 0x0000006b023b7220 */ /* 0x010fe40000410000 */
[----:B------:R-:W-:Y:S02]  /*14730*/  FADD.FTZ R66, R10, R8 ;  /* 0x000000080a427221 */ /* 0x000fe40000010000 */
[C---:B------:R-:W-:Y:S02]  /*14740*/  FMUL.FTZ R8, R0.reuse, R128 ;  /* 0x0000008000087220 */ /* 0x040fe40000410000 */
[C---:B-----5:R-:W-:Y:S01]  /*14750*/  FMUL.FTZ R9, R0.reuse, R129 ;  /* 0x0000008100097220 */ /* 0x060fe20000410000 */
[----:B------:R-:W-:Y:S01]  /*14760*/  MUFU.EX2 R107, R75 ;  /* 0x0000004b006b7308 */ /* 0x000fe20000000800 */
[C---:B------:R-:W-:Y:S02]  /*14770*/  FMUL.FTZ R12, R0.reuse, R124 ;  /* 0x0000007c000c7220 */ /* 0x040fe40000410000 */
[C---:B------:R-:W-:Y:S02]  /*14780*/  FMUL.FTZ R13, R0.reuse, R125 ;  /* 0x0000007d000d7220 */ /* 0x040fe40000410000 */
[C---:B------:R-:W-:Y:S02]  /*14790*/  FMUL.FTZ R24, R0.reuse, R120 ;  /* 0x0000007800187220 */ /* 0x040fe40000410000 */
[C---:B------:R-:W-:Y:S02]  /*147a0*/  FMUL.FTZ R25, R0.reuse, R121 ;  /* 0x0000007900197220 */ /* 0x040fe40000410000 */
[C---:B------:R-:W-:Y:S01]  /*147b0*/  FMUL.FTZ R28, R0.reuse, R116 ;  /* 0x00000074001c7220 */ /* 0x040fe20000410000 */
[----:B------:R-:W4:Y:S01]  /*147c0*/  MUFU.EX2 R104, R18 ;  /* 0x0000001200687308 */ /* 0x000f220000000800 */
[----:B------:R-:W-:Y:S02]  /*147d0*/  FMUL.FTZ R29, R0, R117 ;  /* 0x00000075001d7220 */ /* 0x000fe40000410000 */
[C---:B------:R-:W-:Y:S02]  /*147e0*/  FMUL.FTZ R58, R2.reuse, R106 ;  /* 0x0000006a023a7220 */ /* 0x040fe40000410000 */
[----:B------:R-:W-:Y:S02]  /*147f0*/  FADD.FTZ R90, R35, R4 ;  /* 0x00000004235a7221 */ /* 0x000fe40000010000 */
[C---:B------:R-:W-:Y:S02]  /*14800*/  FMUL.FTZ R6, R3.reuse, R134 ;  /* 0x0000008603067220 */ /* 0x040fe40000410000 */
[----:B------:R-:W-:Y:S01]  /*14810*/  FMUL.FTZ R7, R3, R135 ;  /* 0x0000008703077220 */ /* 0x000fe20000410000 */
[----:B------:R-:W5:Y:S01]  /*14820*/  MUFU.EX2 R0, R14 ;  /* 0x0000000e00007308 */ /* 0x000f620000000800 */
[C---:B------:R-:W-:Y:S02]  /*14830*/  FMUL.FTZ R4, R65.reuse, R132 ;  /* 0x0000008441047220 */ /* 0x040fe40000410000 */
[----:B------:R-:W-:Y:S02]  /*14840*/  FMUL.FTZ R5, R65, R133 ;  /* 0x0000008541057220 */ /* 0x000fe40000410000 */
[C---:B------:R-:W-:Y:S02]  /*14850*/  FMUL.FTZ R10, R2.reuse, R130 ;  /* 0x00000082020a7220 */ /* 0x040fe40000410000 */
[C---:B------:R-:W-:Y:S02]  /*14860*/  FMUL.FTZ R11, R2.reuse, R131 ;  /* 0x00000083020b7220 */ /* 0x040fe40000410000 */
[C---:B------:R-:W-:Y:S01]  /*14870*/  FMUL.FTZ R15, R2.reuse, R127 ;  /* 0x0000007f020f7220 */ /* 0x040fe20000410000 */
[----:B------:R-:W-:Y:S01]  /*14880*/  MUFU.EX2 R106, R32 ;  /* 0x00000020006a7308 */ /* 0x000fe20000000800 */
[C---:B------:R-:W-:Y:S02]  /*14890*/  FMUL.FTZ R35, R3.reuse, R147 ;  /* 0x0000009303237220 */ /* 0x040fe40000410000 */
[----:B------:R-:W-:Y:S01]  /*148a0*/  FMUL.FTZ R46, R2, R110 ;  /* 0x0000006e022e7220 */ /* 0x000fe20000410000 */
[----:B----4-:R-:W-:Y:S01]  /*148b0*/  F2FP.PACK_AB R77, R104, R34 ;  /* 0x00000022684d723e */ /* 0x010fe200000000ff */
[C---:B------:R-:W-:Y:S02]  /*148c0*/  FMUL.FTZ R18, R3.reuse, R138 ;  /* 0x0000008a03127220 */ /* 0x040fe40000410000 */
[C---:B------:R-:W-:Y:S02]  /*148d0*/  FMUL.FTZ R47, R2.reuse, R111 ;  /* 0x0000006f022f7220 */ /* 0x040fe40000410000 */
[----:B------:R-:W-:Y:S01]  /*148e0*/  LDSM.16.MT88.4 R108, [R198+0x1000] ;  /* 0x00100000c66c783b */ /* 0x000fe20000004200 */
[----:B------:R4:W-:Y:S01]  /*148f0*/  MUFU.EX2 R105, R17 ;  /* 0x0000001100697308 */ /* 0x0009e20000000800 */
[----:B------:R-:W-:Y:S02]  /*14900*/  FMUL.FTZ R51, R3, R155 ;  /* 0x0000009b03337220 */ /* 0x000fe40000410000 */
[C---:B------:R-:W-:Y:S01]  /*14910*/  FMUL.FTZ R62, R2.reuse, R102 ;  /* 0x00000066023e7220 */ /* 0x040fe20000410000 */
[----:B-----5:R-:W-:Y:S01]  /*14920*/  F2FP.PACK_AB R75, R107, R0 ;  /* 0x000000006b4b723e */ /* 0x020fe200000000ff */
[C---:B------:R-:W-:Y:S02]  /*14930*/  FMUL.FTZ R63, R2.reuse, R103 ;  /* 0x00000067023f7220 */ /* 0x040fe40000410000 */
[----:B------:R-:W5:Y:S01]  /*14940*/  LDSM.16.MT88.4 R100, [R197+0x800] ;  /* 0x00080000c564783b */ /* 0x000f620000004200 */
[C---:B-1----:R-:W-:Y:S02]  /*14950*/  FFMA.FTZ R84, R2.reuse, R247, R34 ;  /* 0x000000f702547223 */ /* 0x042fe40000010022 */
[----:B------:R-:W1:Y:S01]  /*14960*/  MUFU.EX2 R121, R19 ;  /* 0x0000001300797308 */ /* 0x000e620000000800 */
[-C--:B---3--:R-:W-:Y:S04]  /*14970*/  HMMA.16816.F32 R4, R72, R20.reuse, R4 ;  /* 0x000000144804723c */ /* 0x088fe80000001804 */
[----:B------:R-:W-:Y:S01]  /*14980*/  LDSM.16.MT88.4 R152, [R198+0x2000] ;  /* 0x00200000c698783b */ /* 0x000fe20000004200 */
[C---:B------:R-:W-:Y:S02]  /*14990*/  FMUL.FTZ R14, R2.reuse, R126 ;  /* 0x0000007e020e7220 */ /* 0x040fe40000410000 */
[C---:B------:R-:W-:Y:S02]  /*149a0*/  FMUL.FTZ R26, R2.reuse, R122 ;  /* 0x0000007a021a7220 */ /* 0x040fe40000410000 */
[----:B------:R-:W3:Y:S03]  /*149b0*/  MUFU.EX2 R120, R16 ;  /* 0x0000001000787308 */ /* 0x000ee60000000800 */
[----:B------:R-:W-:Y:S02]  /*149c0*/  FMUL.FTZ R27, R2, R123 ;  /* 0x0000007b021b7220 */ /* 0x000fe40000410000 */
[C---:B----4-:R-:W-:Y:S02]  /*149d0*/  FMUL.FTZ R17, R65.reuse, R137 ;  /* 0x0000008941117220 */ /* 0x050fe40000410000 */
[----:B------:R-:W-:Y:S02]  /*149e0*/  FMUL.FTZ R32, R65, R144 ;  /* 0x0000009041207220 */ /* 0x000fe40000410000 */
[----:B------:R-:W-:Y:S01]  /*149f0*/  FMUL.FTZ R34, R3, R146 ;  /* 0x0000009203227220 */ /* 0x000fe20000410000 */
[----:B------:R-:W-:Y:S01]  /*14a00*/  MUFU.EX2 R113, R182 ;  /* 0x000000b600717308 */ /* 0x000fe20000000800 */
[----:B------:R-:W-:Y:S02]  /*14a10*/  FADD.FTZ R71, R0, R33 ;  /* 0x0000002100477221 */ /* 0x000fe40000010000 */
[----:B------:R-:W-:Y:S01]  /*14a20*/  FMUL.FTZ R33, R65, R145 ;  /* 0x0000009141217220 */ /* 0x000fe20000410000 */
[----:B-1----:R-:W-:Y:S01]  /*14a30*/  F2FP.PACK_AB R78, R121, R106 ;  /* 0x0000006a794e723e */ /* 0x002fe200000000ff */
[----:B------:R-:W-:Y:S01]  /*14a40*/  FMUL.FTZ R19, R3, R139 ;  /* 0x0000008b03137220 */ /* 0x000fe20000410000 */
[----:B------:R-:W-:Y:S01]  /*14a50*/  LDSM.16.MT88.4 R144, [R201+0x2000] ;  /* 0x00200000c990783b */ /* 0x000fe20000004200 */
[C---:B------:R-:W-:Y:S02]  /*14a60*/  FMUL.FTZ R42, R2.reuse, R114 ;  /* 0x00000072022a7220 */ /* 0x040fe40000410000 */
[C---:B------:R-:W-:Y:S01]  /*14a70*/  FMUL.FTZ R43, R2.reuse, R115 ;  /* 0x00000073022b7220 */ /* 0x040fe20000410000 */
[----:B------:R-:W-:Y:S01]  /*14a80*/  MUFU.EX2 R114, R184 ;  /* 0x000000b800727308 */ /* 0x000fe20000000800 */
[C---:B------:R-:W-:Y:S02]  /*14a90*/  FMUL.FTZ R30, R2.reuse, R118 ;  /* 0x00000076021e7220 */ /* 0x040fe40000410000 */
[----:B------:R-:W-:Y:S01]  /*14aa0*/  FMUL.FTZ R31, R2, R119 ;  /* 0x00000077021f7220 */ /* 0x000fe20000410000 */
[----:B---3--:R-:W-:Y:S01]  /*14ab0*/  F2FP.PACK_AB R79, R120, R105 ;  /* 0x00000069784f723e */ /* 0x008fe200000000ff */
[----:B------:R-:W-:Y:S02]  /*14ac0*/  FMUL.FTZ R16, R65, R136 ;  /* 0x0000008841107220 */ /* 0x000fe40000410000 */
[----:B------:R-:W-:Y:S01]  /*14ad0*/  LDSM.16.MT88.4 R136, [R197+0x2000] ;  /* 0x00200000c588783b */ /* 0x000fe20000004200 */
[----:B------:R-:W-:Y:S02]  /*14ae0*/  FADD.FTZ R0, R64, R66 ;  /* 0x0000004240007221 */ /* 0x000fe40000010000 */
[----:B------:R-:W-:Y:S01]  /*14af0*/  MUFU.EX2 R115, R166 ;  /* 0x000000a600737308 */ /* 0x000fe20000000800 */
[C---:B------:R-:W-:Y:S04]  /*14b00*/  HMMA.16816.F32 R8, R76.reuse, R20, R8 ;  /* 0x000000144c08723c */ /* 0x040fe80000001808 */
[----:B------:R-:W-:Y:S03]  /*14b10*/  FMUL.FTZ R66, R3, R162 ;  /* 0x000000a203427220 */ /* 0x000fe60000410000 */
[C---:B------:R-:W-:Y:S01]  /*14b20*/  FMUL.FTZ R20, R65.reuse, R140 ;  /* 0x0000008c41147220 */ /* 0x040fe20000410000 */
[-C--:B------:R-:W-:Y:S01]  /*14b30*/  HMMA.16816.F32 R12, R76, R22.reuse, R12 ;  /* 0x000000164c0c723c */ /* 0x080fe2000000180c */
[----:B------:R-:W1:Y:S03]  /*14b40*/  MUFU.EX2 R2, R187 ;  /* 0x000000bb00027308 */ /* 0x000e660000000800 */
[----:B------:R-:W-:Y:S04]  /*14b50*/  FMUL.FTZ R21, R65, R141 ;  /* 0x0000008d41157220 */ /* 0x000fe80000410000 */
[C---:B------:R-:W-:Y:S03]  /*14b60*/  HMMA.16816.F32 R16, R72.reuse, R22, R16 ;  /* 0x000000164810723c */ /* 0x040fe60000001810 */
[----:B------:R-:W-:Y:S04]  /*14b70*/  MUFU.EX2 R124, R165 ;  /* 0x000000a5007c7308 */ /* 0x000fe80000000800 */
[C---:B------:R-:W-:Y:S02]  /*14b80*/  FMUL.FTZ R22, R3.reuse, R142 ;  /* 0x0000008e03167220 */ /* 0x040fe40000410000 */
[----:B------:R-:W-:Y:S04]  /*14b90*/  FMUL.FTZ R23, R3, R143 ;  /* 0x0000008f03177220 */ /* 0x000fe80000410000 */
[----:B------:R-:W-:Y:S03]  /*14ba0*/  MUFU.EX2 R166, R227 ;  /* 0x000000e300a67308 */ /* 0x000fe60000000800 */
[-C--:B--2---:R-:W-:Y:S03]  /*14bb0*/  HMMA.16816.F32 R20, R72, R36.reuse, R20 ;  /* 0x000000244814723c */ /* 0x084fe60000001814 */
[----:B-1----:R-:W-:Y:S04]  /*14bc0*/  FADD.FTZ R0, R2, R0 ;  /* 0x0000000002007221 */ /* 0x002fe80000010000 */
[----:B------:R-:W-:Y:S01]  /*14bd0*/  FADD.FTZ R0, R70, R0 ;  /* 0x0000000046007221 */ /* 0x000fe20000010000 */
[C---:B------:R-:W-:Y:S01]  /*14be0*/  HMMA.16816.F32 R24, R76.reuse, R36, R24 ;  /* 0x000000244c18723c */ /* 0x040fe20000001818 */
[----:B------:R-:W-:Y:S03]  /*14bf0*/  MUFU.EX2 R165, R228 ;  /* 0x000000e400a57308 */ /* 0x000fe60000000800 */
[----:B------:R-:W-:Y:S03]  /*14c00*/  FADD.FTZ R0, R69, R0 ;  /* 0x0000000045007221 */ /* 0x000fe60000010000 */
[C---:B------:R-:W-:Y:S01]  /*14c10*/  FMUL.FTZ R36, R65.reuse, R148 ;  /* 0x0000009441247220 */ /* 0x040fe20000410000 */
[-C--:B------:R-:W-:Y:S03]  /*14c20*/  HMMA.16816.F32 R28, R76, R38.reuse, R28 ;  /* 0x000000264c1c723c */ /* 0x080fe6000000181c */
[----:B------:R1:W-:Y:S01]  /*14c30*/  MUFU.EX2 R184, R67 ;  /* 0x0000004300b87308 */ /* 0x0003e20000000800 */
        /* <DEDUP_REMOVED lines=9> */
[-C--:B------:R-:W-:Y:S03]  /*14cd0*/  HMMA.16816.F32 R36, R72, R52.reuse, R36 ;  /* 0x000000344824723c */ /* 0x080fe60000001824 */
[----:B-1----:R-:W-:Y:S05]  /*14ce0*/  FMUL.FTZ R67, R3, R163 ;  /* 0x000000a303437220 */ /* 0x002fea0000410000 */
[C---:B------:R-:W-:Y:S01]  /*14cf0*/  HMMA.16816.F32 R40, R76.reuse, R52, R40 ;  /* 0x000000344c28723c */ /* 0x040fe20000001828 */
[----:B------:R-:W-:Y:S06]  /*14d00*/  MUFU.EX2 R172, R191 ;  /* 0x000000bf00ac7308 */ /* 0x000fec0000000800 */
[C---:B------:R-:W-:Y:S01]  /*14d10*/  FMUL.FTZ R52, R65.reuse, R156 ;  /* 0x0000009c41347220 */ /* 0x040fe20000410000 */
[-C--:B------:R-:W-:Y:S03]  /*14d20*/  HMMA.16816.F32 R44, R76, R54.reuse, R44 ;  /* 0x000000364c2c723c */ /* 0x080fe6000000182c */
[----:B------:R-:W-:Y:S01]  /*14d30*/  MUFU.EX2 R126, R171 ;  /* 0x000000ab007e7308 */ /* 0x000fe20000000800 */
[----:B------:R-:W-:Y:S04]  /*14d40*/  FMUL.FTZ R53, R65, R157 ;  /* 0x0000009d41357220 */ /* 0x000fe80000410000 */
[C---:B------:R-:W-:Y:S05]  /*14d50*/  HMMA.16816.F32 R48, R72.reuse, R54, R48 ;  /* 0x000000364830723c */ /* 0x040fea0000001830 */
[----:B------:R-:W1:Y:S02]  /*14d60*/  MUFU.EX2 R128, R170 ;  /* 0x000000aa00807308 */ /* 0x000e640000000800 */
[C---:B------:R-:W-:Y:S02]  /*14d70*/  FMUL.FTZ R54, R3.reuse, R158 ;  /* 0x0000009e03367220 */ /* 0x040fe40000410000 */
[----:B------:R-:W-:Y:S03]  /*14d80*/  FMUL.FTZ R55, R3, R159 ;  /* 0x0000009f03377220 */ /* 0x000fe60000410000 */
[----:B------:R-:W-:Y:S03]  /*14d90*/  FADD.FTZ R3, R106, R90 ;  /* 0x0000005a6a037221 */ /* 0x000fe60000010000 */
[----:B------:R-:W-:Y:S01]  /*14da0*/  MUFU.EX2 R127, R164 ;  /* 0x000000a4007f7308 */ /* 0x000fe20000000800 */
[-C--:B------:R-:W-:Y:S08]  /*14db0*/  HMMA.16816.F32 R52, R72, R80.reuse, R52 ;  /* 0x000000504834723c */ /* 0x080ff00000001834 */
[C---:B------:R-:W-:Y:S01]  /*14dc0*/  HMMA.16816.F32 R56, R76.reuse, R80, R56 ;  /* 0x000000504c38723c */ /* 0x040fe20000001838 */
[----:B------:R-:W3:Y:S07]  /*14dd0*/  MUFU.EX2 R246, R94 ;  /* 0x0000005e00f67308 */ /* 0x000eee0000000800 */
[-C--:B------:R-:W-:Y:S03]  /*14de0*/  HMMA.16816.F32 R60, R76, R82.reuse, R60 ;  /* 0x000000524c3c723c */ /* 0x080fe6000000183c */
[----:B------:R-:W-:Y:S04]  /*14df0*/  MUFU.EX2 R117, R93 ;  /* 0x0000005d00757308 */ /* 0x000fe80000000800 */
[----:B------:R-:W-:Y:S01]  /*14e00*/  F2FP.PACK_AB R76, R2, R64 ;  /* 0x00000040024c723e */ /* 0x000fe200000000ff */
[----:B------:R-:W-:Y:S01]  /*14e10*/  FMUL.FTZ R64, R65, R160 ;  /* 0x000000a041407220 */ /* 0x000fe20000410000 */
[----:B------:R-:W-:Y:S03]  /*14e20*/  F2FP.PACK_AB R78, R69, R70 ;  /* 0x00000046454e723e */ /* 0x000fe600000000ff */
[----:B------:R-:W-:Y:S01]  /*14e30*/  FMUL.FTZ R65, R65, R161 ;  /* 0x000000a141417220 */ /* 0x000fe20000410000 */
[----:B------:R-:W4:Y:S01]  /*14e40*/  MUFU.EX2 R118, R92 ;  /* 0x0000005c00767308 */ /* 0x000f220000000800 */
[----:B------:R-:W-:Y:S01]  /*14e50*/  FADD.FTZ R2, R104, R84 ;  /* 0x0000005468027221 */ /* 0x000fe20000010000 */
[----:B--2---:R-:W-:Y:S01]  /*14e60*/  F2FP.PACK_AB R77, R123, R116 ;  /* 0x000000747b4d723e */ /* 0x004fe200000000ff */
[----:B------:R-:W-:Y:S01]  /*14e70*/  FADD.FTZ R70, R107, R71 ;  /* 0x000000476b467221 */ /* 0x000fe20000010000 */
[----:B-1----:R-:W-:Y:S01]  /*14e80*/  F2FP.PACK_AB R79, R128, R126 ;  /* 0x0000007e804f723e */ /* 0x002fe200000000ff */
[----:B------:R-:W-:Y:S01]  /*14e90*/  FADD.FTZ R69, R105, R2 ;  /* 0x0000000269457221 */ /* 0x000fe20000010000 */
[----:B------:R-:W-:Y:S01]  /*14ea0*/  HMMA.16816.F32 R64, R72, R82, R64 ;  /* 0x000000524840723c */ /* 0x000fe20000001840 */
[----:B------:R-:W1:Y:S03]  /*14eb0*/  LDSM.16.MT88.4 R80, [R201+0x800] ;  /* 0x00080000c950783b */ /* 0x000e660000004200 */
[----:B------:R-:W2:Y:S01]  /*14ec0*/  MUFU.EX2 R125, R91 ;  /* 0x0000005b007d7308 */ /* 0x000ea20000000800 */
[----:B------:R-:W-:Y:S02]  /*14ed0*/  FADD.FTZ R69, R120, R69 ;  /* 0x0000004578457221 */ /* 0x000fe40000010000 */
[----:B------:R-:W-:Y:S01]  /*14ee0*/  F2FP.PACK_AB R72, R124, R115 ;  /* 0x000000737c48723e */ /* 0x000fe200000000ff */
[-C--:B-----5:R-:W-:Y:S01]  /*14ef0*/  HMMA.16816.F32 R4, R76, R100.reuse, R4 ;  /* 0x000000644c04723c */ /* 0x0a0fe20000001804 */
[----:B------:R-:W5:Y:S04]  /*14f00*/  LDSM.16.MT88.4 R104, [R198+0x800] ;  /* 0x00080000c668783b */ /* 0x000f680000004200 */
[----:B---3--:R-:W-:Y:S01]  /*14f10*/  F2FP.PACK_AB R74, R246, R127 ;  /* 0x0000007ff64a723e */ /* 0x008fe200000000ff */
[----:B------:R-:W3:Y:S01]  /*14f20*/  MUFU.EX2 R94, R181 ;  /* 0x000000b5005e7308 */ /* 0x000ee20000000800 */
[----:B----4-:R-:W-:Y:S09]  /*14f30*/  F2FP.PACK_AB R73, R118, R117 ;  /* 0x000000757649723e */ /* 0x010ff200000000ff */
[----:B------:R-:W4:Y:S01]  /*14f40*/  MUFU.EX2 R187, R169 ;  /* 0x000000a900bb7308 */ /* 0x000f220000000800 */
[----:B--2---:R-:W-:Y:S09]  /*14f50*/  F2FP.PACK_AB R75, R184, R125 ;  /* 0x0000007db84b723e */ /* 0x004ff200000000ff */
[----:B------:R-:W-:Y:S01]  /*14f60*/  MUFU.EX2 R183, R167 ;  /* 0x000000a700b77308 */ /* 0x000fe20000000800 */
[C---:B------:R-:W-:Y:S04]  /*14f70*/  HMMA.16816.F32 R8, R72.reuse, R100, R8 ;  /* 0x000000644808723c */ /* 0x040fe80000001808 */
[----:B---3--:R-:W-:Y:S02]  /*14f80*/  FADD.FTZ R2, R94, R0 ;  /* 0x000000005e027221 */ /* 0x008fe40000010000 */
[----:B------:R-:W-:Y:S02]  /*14f90*/  FADD.FTZ R0, R121, R3 ;  /* 0x0000000379007221 */ /* 0x000fe40000010000 */
[-C--:B------:R-:W-:Y:S01]  /*14fa0*/  HMMA.16816.F32 R12, R72, R102.reuse, R12 ;  /* 0x00000066480c723c */ /* 0x080fe2000000180c */
[----:B------:R-:W-:Y:S03]  /*14fb0*/  MUFU.EX2 R167, R226 ;  /* 0x000000e200a77308 */ /* 0x000fe60000000800 */
[----:B------:R-:W-:Y:S02]  /*14fc0*/  FADD.FTZ R3, R116, R70 ;  /* 0x0000004674037221 */ /* 0x000fe40000010000 */
[----:B------:R-:W-:Y:S02]  /*14fd0*/  FADD.FTZ R70, R115, R0 ;  /* 0x0000000073467221 */ /* 0x000fe40000010000 */
[C---:B------:R-:W-:Y:S01]  /*14fe0*/  HMMA.16816.F32 R16, R76.reuse, R102, R16 ;  /* 0x000000664c10723c */ /* 0x040fe20000001810 */
[----:B------:R-:W2:Y:S02]  /*14ff0*/  LDSM.16.MT88.4 R100, [R200+0x800] ;  /* 0x00080000c864783b */ /* 0x000ea40000004200 */
[----:B------:R-:W3:Y:S01]  /*15000*/  MUFU.EX2 R182, R175 ;  /* 0x000000af00b67308 */ /* 0x000ee20000000800 */
[----:B------:R-:W-:Y:S02]  /*15010*/  FADD.FTZ R3, R123, R3 ;  /* 0x000000037b037221 */ /* 0x000fe40000010000 */
[----:B------:R-:W-:Y:S02]  /*15020*/  FADD.FTZ R70, R124, R70 ;  /* 0x000000467c467221 */ /* 0x000fe40000010000 */
        /* <DEDUP_REMOVED lines=8> */
[-C--:B-----5:R-:W-:Y:S04]  /*150b0*/  HMMA.16816.F32 R36, R76, R104.reuse, R36 ;  /* 0x000000684c24723c */ /* 0x0a0fe80000001824 */
[----:B------:R-:W-:Y:S04]  /*150c0*/  MUFU.EX2 R158, R178 ;  /* 0x000000b2009e7308 */ /* 0x000fe80000000800 */
[C---:B------:R-:W-:Y:S06]  /*150d0*/  HMMA.16816.F32 R40, R72.reuse, R104, R40 ;  /* 0x000000684828723c */ /* 0x040fec0000001828 */
[----:B------:R-:W5:Y:S02]  /*150e0*/  MUFU.EX2 R157, R192 ;  /* 0x000000c0009d7308 */ /* 0x000f640000000800 */
[-C--:B------:R-:W-:Y:S08]  /*150f0*/  HMMA.16816.F32 R44, R72, R106.reuse, R44 ;  /* 0x0000006a482c723c */ /* 0x080ff0000000182c */
[C---:B------:R-:W-:Y:S01]  /*15100*/  HMMA.16816.F32 R48, R76.reuse, R106, R48 ;  /* 0x0000006a4c30723c */ /* 0x040fe20000001830 */
[----:B------:R-:W1:Y:S01]  /*15110*/  LDSM.16.MT88.4 R104, [R201+0x1000] ;  /* 0x00100000c968783b */ /* 0x000e620000004200 */
[----:B------:R-:W-:Y:S06]  /*15120*/  MUFU.EX2 R156, R193 ;  /* 0x000000c1009c7308 */ /* 0x000fec0000000800 */
[-C--:B--2---:R-:W-:Y:S04]  /*15130*/  HMMA.16816.F32 R52, R76, R100.reuse, R52 ;  /* 0x000000644c34723c */ /* 0x084fe80000001834 */
[----:B------:R-:W-:Y:S04]  /*15140*/  MUFU.EX2 R171, R194 ;  /* 0x000000c200ab7308 */ /* 0x000fe80000000800 */
[C---:B------:R-:W-:Y:S06]  /*15150*/  HMMA.16816.F32 R56, R72.reuse, R100, R56 ;  /* 0x000000644838723c */ /* 0x040fec0000001838 */
[----:B------:R-:W2:Y:S02]  /*15160*/  MUFU.EX2 R84, R224 ;  /* 0x000000e000547308 */ /* 0x000ea40000000800 */
[-C--:B------:R-:W-:Y:S07]  /*15170*/  HMMA.16816.F32 R60, R72, R102.reuse, R60 ;  /* 0x00000066483c723c */ /* 0x080fee000000183c */
[----:B------:R-:W-:Y:S01]  /*15180*/  F2FP.PACK_AB R72, R112, R114 ;  /* 0x000000727048723e */ /* 0x000fe200000000ff */
[----:B------:R-:W-:Y:S01]  /*15190*/  HMMA.16816.F32 R64, R76, R102, R64 ;  /* 0x000000664c40723c */ /* 0x000fe20000001840 */
[----:B------:R-:W2:Y:S01]  /*151a0*/  LDSM.16.MT88.4 R100, [R200+0x1000] ;  /* 0x00100000c864783b */ /* 0x000ea20000004200 */
[----:B------:R-:W2:Y:S02]  /*151b0*/  MUFU.EX2 R71, R223 ;  /* 0x000000df00477308 */ /* 0x000ea40000000800 */
[----:B------:R-:W-:Y:S02]  /*151c0*/  F2FP.PACK_AB R74, R94, R113 ;  /* 0x000000715e4a723e */ /* 0x000fe400000000ff */
[----:B----4-:R-:W-:Y:S02]  /*151d0*/  F2FP.PACK_AB R73, R188, R187 ;  /* 0x000000bbbc49723e */ /* 0x010fe400000000ff */
[----:B------:R-:W-:Y:S01]  /*151e0*/  F2FP.PACK_AB R75, R186, R185 ;  /* 0x000000b9ba4b723e */ /* 0x000fe200000000ff */
[----:B------:R-:W-:Y:S03]  /*151f0*/  LDSM.16.MT88.4 R112, [R200+0x1800] ;  /* 0x00180000c870783b */ /* 0x000fe60000004200 */
[----:B---3--:R-:W-:Y:S01]  /*15200*/  F2FP.PACK_AB R76, R182, R183 ;  /* 0x000000b7b64c723e */ /* 0x008fe200000000ff */
[----:B------:R-:W-:Y:S01]  /*15210*/  MUFU.EX2 R94, R229 ;  /* 0x000000e5005e7308 */ /* 0x000fe20000000800 */
[----:B-1----:R-:W-:Y:S01]  /*15220*/  F2FP.PACK_AB R78, R176, R159 ;  /* 0x0000009fb04e723e */ /* 0x002fe200000000ff */
[-C--:B------:R-:W-:Y:S05]  /*15230*/  HMMA.16816.F32 R4, R72, R80.reuse, R4 ;  /* 0x000000504804723c */ /* 0x080fea0000001804 */
[----:B-----5:R-:W-:Y:S01]  /*15240*/  F2FP.PACK_AB R77, R157, R158 ;  /* 0x0000009e9d4d723e */ /* 0x020fe200000000ff */
[----:B--2---:R-:W-:Y:S01]  /*15250*/  FADD.FTZ R0, R84, R2 ;  /* 0x0000000254007221 */ /* 0x004fe20000010000 */
[----:B------:R-:W-:Y:S01]  /*15260*/  F2FP.PACK_AB R79, R171, R156 ;  /* 0x0000009cab4f723e */ /* 0x000fe200000000ff */
[----:B------:R-:W1:Y:S04]  /*15270*/  MUFU.EX2 R91, R222 ;  /* 0x000000de005b7308 */ /* 0x000e680000000800 */
[----:B------:R-:W-:Y:S02]  /*15280*/  FADD.FTZ R0, R71, R0 ;  /* 0x0000000047007221 */ /* 0x000fe40000010000 */
[C---:B------:R-:W-:Y:S04]  /*15290*/  HMMA.16816.F32 R8, R76.reuse, R80, R8 ;  /* 0x000000504c08723c */ /* 0x040fe80000001808 */
[----:B------:R-:W2:Y:S04]  /*152a0*/  MUFU.EX2 R90, R221 ;  /* 0x000000dd005a7308 */ /* 0x000ea80000000800 */
[-C--:B------:R-:W-:Y:S06]  /*152b0*/  HMMA.16816.F32 R12, R76, R82.reuse, R12 ;  /* 0x000000524c0c723c */ /* 0x080fec000000180c */
[----:B------:R-:W-:Y:S02]  /*152c0*/  MUFU.EX2 R173, R219 ;  /* 0x000000db00ad7308 */ /* 0x000fe40000000800 */
[C---:B------:R-:W-:Y:S01]  /*152d0*/  HMMA.16816.F32 R16, R72.reuse, R82, R16 ;  /* 0x000000524810723c */ /* 0x040fe20000001810 */
[----:B------:R-:W3:Y:S03]  /*152e0*/  LDSM.16.MT88.4 R80, [R197+0x1800] ;  /* 0x00180000c550783b */ /* 0x000ee60000004200 */
[----:B-1----:R-:W-:Y:S04]  /*152f0*/  FADD.FTZ R0, R91, R0 ;  /* 0x000000005b007221 */ /* 0x002fe80000010000 */
[-C--:B------:R-:W-:Y:S01]  /*15300*/  HMMA.16816.F32 R20, R72, R104.reuse, R20 ;  /* 0x000000684814723c */ /* 0x080fe20000001814 */
[----:B------:R-:W-:Y:S03]  /*15310*/  MUFU.EX2 R174, R218 ;  /* 0x000000da00ae7308 */ /* 0x000fe60000000800 */
[----:B--2---:R-:W-:Y:S02]  /*15320*/  FADD.FTZ R2, R90, R0 ;  /* 0x000000005a027221 */ /* 0x004fe40000010000 */
        /* <DEDUP_REMOVED lines=8> */
[----:B------:R-:W2:Y:S01]  /*153b0*/  MUFU.EX2 R122, R220 ;  /* 0x000000dc007a7308 */ /* 0x000ea20000000800 */
[-C--:B------:R-:W-:Y:S08]  /*153c0*/  HMMA.16816.F32 R36, R72, R108.reuse, R36 ;  /* 0x0000006c4824723c */ /* 0x080ff00000001824 */
[C---:B------:R-:W-:Y:S01]  /*153d0*/  HMMA.16816.F32 R40, R76.reuse, R108, R40 ;  /* 0x0000006c4c28723c */ /* 0x040fe20000001828 */
[----:B------:R-:W4:Y:S07]  /*153e0*/  MUFU.EX2 R119, R225 ;  /* 0x000000e100777308 */ /* 0x000f2e0000000800 */
[-C--:B------:R-:W-:Y:S03]  /*153f0*/  HMMA.16816.F32 R44, R76, R110.reuse, R44 ;  /* 0x0000006e4c2c723c */ /* 0x080fe6000000182c */
[----:B------:R-:W5:Y:S01]  /*15400*/  MUFU.EX2 R93, R230 ;  /* 0x000000e6005d7308 */ /* 0x000f620000000800 */
[----:B--2---:R-:W-:Y:S04]  /*15410*/  FADD.FTZ R0, R122, R2 ;  /* 0x000000027a007221 */ /* 0x004fe80000010000 */
[C---:B------:R-:W-:Y:S01]  /*15420*/  HMMA.16816.F32 R48, R72.reuse, R110, R48 ;  /* 0x0000006e4830723c */ /* 0x040fe20000001830 */
[----:B------:R-:W2:Y:S03]  /*15430*/  LDSM.16.MT88.4 R108, [R198+0x1800] ;  /* 0x00180000c66c783b */ /* 0x000ea60000004200 */
[----:B------:R-:W-:Y:S01]  /*15440*/  FADD.FTZ R2, R125, R69 ;  /* 0x000000457d027221 */ /* 0x000fe20000010000 */
[----:B------:R-:W1:Y:S03]  /*15450*/  MUFU.EX2 R92, R234 ;  /* 0x000000ea005c7308 */ /* 0x000e660000000800 */
[-C--:B------:R-:W-:Y:S04]  /*15460*/  HMMA.16816.F32 R52, R72, R100.reuse, R52 ;  /* 0x000000644834723c */ /* 0x080fe80000001834 */
[C---:B----4-:R-:W-:Y:S01]  /*15470*/  F2FP.PACK_AB R160, R119.reuse, R122 ;  /* 0x0000007a77a0723e */ /* 0x050fe200000000ff */
[----:B------:R-:W-:Y:S02]  /*15480*/  FADD.FTZ R0, R119, R0 ;  /* 0x0000000077007221 */ /* 0x000fe40000010000 */
[----:B------:R-:W-:Y:S01]  /*15490*/  MUFU.EX2 R170, R231 ;  /* 0x000000e700aa7308 */ /* 0x000fe20000000800 */
[C---:B------:R-:W-:Y:S04]  /*154a0*/  HMMA.16816.F32 R56, R76.reuse, R100, R56 ;  /* 0x000000644c38723c */ /* 0x040fe80000001838 */
[----:B-----5:R-:W-:Y:S02]  /*154b0*/  FADD.FTZ R0, R93, R0 ;  /* 0x000000005d007221 */ /* 0x020fe40000010000 */
[----:B------:R-:W-:Y:S02]  /*154c0*/  FADD.FTZ R2, R184, R2 ;  /* 0x00000002b8027221 */ /* 0x000fe40000010000 */
[-C--:B------:R-:W-:Y:S01]  /*154d0*/  HMMA.16816.F32 R60, R76, R102.reuse, R60 ;  /* 0x000000664c3c723c */ /* 0x080fe2000000183c */
[----:B------:R-:W4:Y:S03]  /*154e0*/  MUFU.EX2 R169, R232 ;  /* 0x000000e800a97308 */ /* 0x000f260000000800 */
[----:B------:R-:W-:Y:S01]  /*154f0*/  FADD.FTZ R2, R158, R2 ;  /* 0x000000029e027221 */ /* 0x000fe20000010000 */
[C---:B-1----:R-:W-:Y:S01]  /*15500*/  F2FP.PACK_AB R162, R92.reuse, R93 ;  /* 0x0000005d5ca2723e */ /* 0x042fe200000000ff */
[----:B------:R-:W-:Y:S01]  /*15510*/  FADD.FTZ R217, R92, R0 ;  /* 0x000000005cd97221 */ /* 0x000fe20000010000 */
[----:B------:R-:W-:Y:S01]  /*15520*/  F2FP.PACK_AB R76, R71, R84 ;  /* 0x00000054474c723e */ /* 0x000fe200000000ff */
[----:B------:R-:W-:Y:S03]  /*15530*/  HMMA.16816.F32 R64, R72, R102, R64 ;  /* 0x000000664840723c */ /* 0x000fe60000001840 */
[----:B------:R-:W1:Y:S01]  /*15540*/  MUFU.EX2 R164, R237 ;  /* 0x000000ed00a47308 */ /* 0x000e620000000800 */
        /* <DEDUP_REMOVED lines=9> */
[-C--:B---3--:R-:W-:Y:S05]  /*155e0*/  HMMA.16816.F32 R4, R76, R80.reuse, R4 ;  /* 0x000000504c04723c */ /* 0x088fea0000001804 */
[----:B------:R-:W-:Y:S01]  /*155f0*/  F2FP.PACK_AB R73, R166, R167 ;  /* 0x000000a7a649723e */ /* 0x000fe200000000ff */
[----:B------:R-:W-:Y:S01]  /*15600*/  FADD.FTZ R3, R246, R3 ;  /* 0x00000003f6037221 */ /* 0x000fe20000010000 */
[----:B------:R-:W-:Y:S01]  /*15610*/  F2FP.PACK_AB R75, R94, R165 ;  /* 0x000000a55e4b723e */ /* 0x000fe200000000ff */
[----:B------:R-:W3:Y:S01]  /*15620*/  MUFU.EX2 R90, R236 ;  /* 0x000000ec005a7308 */ /* 0x000ee20000000800 */
[----:B----4-:R-:W-:Y:S03]  /*15630*/  F2FP.PACK_AB R161, R169, R170 ;  /* 0x000000aaa9a1723e */ /* 0x010fe600000000ff */
[----:B-1----:R-:W-:Y:S01]  /*15640*/  F2FP.PACK_AB R163, R164, R168 ;  /* 0x000000a8a4a3723e */ /* 0x002fe200000000ff */
[----:B------:R-:W-:Y:S01]  /*15650*/  FADD.FTZ R3, R183, R3 ;  /* 0x00000003b7037221 */ /* 0x000fe20000010000 */
[C---:B------:R-:W-:Y:S04]  /*15660*/  HMMA.16816.F32 R8, R72.reuse, R80, R8 ;  /* 0x000000504808723c */ /* 0x040fe80000001808 */
[----:B------:R-:W-:Y:S01]  /*15670*/  MUFU.EX2 R84, R241 ;  /* 0x000000f100547308 */ /* 0x000fe20000000800 */
[----:B------:R-:W-:Y:S01]  /*15680*/  FADD.FTZ R3, R182, R3 ;  /* 0x00000003b6037221 */ /* 0x000fe20000010000 */
[----:B------:R-:W-:Y:S01]  /*15690*/  MOV R92, R85 ;  /* 0x00000055005c7202 */ /* 0x000fe20000000f00 */
[----:B------:R-:W-:Y:S01]  /*156a0*/  FADD.FTZ R2, R157, R2 ;  /* 0x000000029d027221 */ /* 0x000fe20000010000 */
[-C--:B------:R-:W-:Y:S04]  /*156b0*/  HMMA.16816.F32 R12, R72, R82.reuse, R12 ;  /* 0x00000052480c723c */ /* 0x080fe8000000180c */
[----:B------:R-:W-:Y:S01]  /*156c0*/  FADD.FTZ R0, R187, R0 ;  /* 0x00000000bb007221 */ /* 0x000fe20000010000 */
[----:B------:R-:W-:Y:S01]  /*156d0*/  MOV R93, R68 ;  /* 0x00000044005d7202 */ /* 0x000fe20000000f00 */
[----:B------:R-:W-:Y:S01]  /*156e0*/  MUFU.EX2 R81, R240 ;  /* 0x000000f000517308 */ /* 0x000fe20000000800 */
[----:B------:R-:W-:Y:S01]  /*156f0*/  FADD.FTZ R3, R159, R3 ;  /* 0x000000039f037221 */ /* 0x000fe20000010000 */
[C---:B------:R-:W-:Y:S04]  /*15700*/  HMMA.16816.F32 R16, R76.reuse, R82, R16 ;  /* 0x000000524c10723c */ /* 0x040fe80000001810 */
[----:B---3--:R-:W-:Y:S01]  /*15710*/  F2FP.PACK_AB R100, R90, R91 ;  /* 0x0000005b5a64723e */ /* 0x008fe200000000ff */
[----:B------:R-:W-:Y:S02]  /*15720*/  FADD.FTZ R2, R156, R2 ;  /* 0x000000029c027221 */ /* 0x000fe40000010000 */
[----:B------:R-:W-:Y:S01]  /*15730*/  FADD.FTZ R0, R188, R0 ;  /* 0x00000000bc007221 */ /* 0x000fe20000010000 */
[-C--:B------:R-:W-:Y:S01]  /*15740*/  HMMA.16816.F32 R20, R76, R104.reuse, R20 ;  /* 0x000000684c14723c */ /* 0x080fe20000001814 */
[----:B------:R-:W1:Y:S03]  /*15750*/  MUFU.EX2 R83, R243 ;  /* 0x000000f300537308 */ /* 0x000e660000000800 */
[----:B------:R-:W-:Y:S02]  /*15760*/  FADD.FTZ R0, R185, R0 ;  /* 0x00000000b9007221 */ /* 0x000fe40000010000 */
[----:B------:R-:W-:Y:S02]  /*15770*/  FADD.FTZ R3, R176, R3 ;  /* 0x00000003b0037221 */ /* 0x000fe40000010000 */
[C---:B------:R-:W-:Y:S03]  /*15780*/  HMMA.16816.F32 R24, R72.reuse, R104, R24 ;  /* 0x000000684818723c */ /* 0x040fe60000001818 */
[----:B------:R-:W3:Y:S01]  /*15790*/  MUFU.EX2 R82, R242 ;  /* 0x000000f200527308 */ /* 0x000ee20000000800 */
[----:B------:R-:W-:Y:S02]  /*157a0*/  FADD.FTZ R0, R186, R0 ;  /* 0x00000000ba007221 */ /* 0x000fe40000010000 */
[----:B------:R-:W-:Y:S02]  /*157b0*/  FADD.FTZ R2, R171, R2 ;  /* 0x00000002ab027221 */ /* 0x000fe40000010000 */
[-C--:B------:R-:W-:Y:S04]  /*157c0*/  HMMA.16816.F32 R28, R72, R106.reuse, R28 ;  /* 0x0000006a481c723c */ /* 0x080fe8000000181c */
[----:B------:R-:W-:Y:S01]  /*157d0*/  FADD.FTZ R0, R173, R0 ;  /* 0x00000000ad007221 */ /* 0x000fe20000010000 */
[----:B------:R-:W-:Y:S01]  /*157e0*/  MUFU.EX2 R80, R244 ;  /* 0x000000f400507308 */ /* 0x000fe20000000800 */
[----:B------:R-:W-:Y:S02]  /*157f0*/  FADD.FTZ R3, R172, R3 ;  /* 0x00000003ac037221 */ /* 0x000fe40000010000 */
[C---:B------:R-:W-:Y:S04]  /*15800*/  HMMA.16816.F32 R32, R76.reuse, R106, R32 ;  /* 0x0000006a4c20723c */ /* 0x040fe80000001820 */
[----:B-1----:R-:W-:Y:S01]  /*15810*/  F2FP.PACK_AB R102, R83, R84 ;  /* 0x000000545366723e */ /* 0x002fe200000000ff */
[----:B------:R-:W-:Y:S02]  /*15820*/  FADD.FTZ R2, R167, R2 ;  /* 0x00000002a7027221 */ /* 0x000fe40000010000 */
[----:B------:R-:W1:Y:S01]  /*15830*/  MUFU.EX2 R71, R245 ;  /* 0x000000f500477308 */ /* 0x000e620000000800 */
[-C--:B--2---:R-:W-:Y:S04]  /*15840*/  HMMA.16816.F32 R36, R76, R108.reuse, R36 ;  /* 0x0000006c4c24723c */ /* 0x084fe80000001824 */
[----:B---3--:R-:W-:Y:S01]  /*15850*/  F2FP.PACK_AB R101, R82, R81 ;  /* 0x000000515265723e */ /* 0x008fe200000000ff */
        /* <DEDUP_REMOVED lines=15> */
[C---:B------:R-:W-:Y:S08]  /*15950*/  HMMA.16816.F32 R56, R72.reuse, R112, R56 ;  /* 0x000000704838723c */ /* 0x040ff00000001838 */
[-C--:B------:R-:W-:Y:S01]  /*15960*/  HMMA.16816.F32 R60, R72, R114.reuse, R60 ;  /* 0x00000072483c723c */ /* 0x080fe2000000183c */
[----:B------:R-:W1:Y:S07]  /*15970*/  LDSM.16.MT88.4 R72, [R200+0x2000] ;  /* 0x00200000c848783b */ /* 0x000e6e0000004200 */
        /* <DEDUP_REMOVED lines=31> */
.L_x_3657:
[----:B------:R-:W2:Y:S02]  /*15b70*/  LDL R0, [R1+0x4] ;  /* 0x0000040001007983 */ /* 0x000ea40000100800 */
[----:B--2---:R-:W-:-:S13]  /*15b80*/  ISETP.GE.AND P0, PT, R214, R0, PT ;  /* 0x00000000d600720c */ /* 0x004fda0003f06270 */
[----:B------:R-:W-:Y:S05]  /*15b90*/  @!P0 BRA `(.L_x_3669) ;  /* 0x000032e000008947 */ /* 0x000fea0003800000 */
[----:B------:R-:W-:Y:S01]  /*15ba0*/  IMAD.MOV.U32 R92, RZ, RZ, R88 ;  /* 0x000000ffff5c7224 */ /* 0x000fe200078e0058 */
[----:B------:R-:W-:Y:S01]  /*15bb0*/  MOV R94, R68 ;  /* 0x00000044005e7202 */ /* 0x000fe20000000f00 */
[----:B------:R-:W-:Y:S01]  /*15bc0*/  IMAD.MOV.U32 R91, RZ, RZ, R89 ;  /* 0x000000ffff5b7224 */ /* 0x000fe200078e0059 */
[----:B------:R-:W-:Y:S02]  /*15bd0*/  MOV R93, R85 ;  /* 0x00000055005d7202 */ /* 0x000fe40000000f00 */
.L_x_3676:
[----:B------:R-:W2:Y:S01]  /*15be0*/  LDL.64 R6, [R1+0x8] ;  /* 0x0000080001067983 */ /* 0x000ea20000100a00 */
        /* <DEDUP_REMOVED lines=35> */
.L_x_3773:
        /* <DEDUP_REMOVED lines=164> */
[----:B------:R-:W-:Y:S02]  /*16860*/  LEA R0, P0, R2, c[0x0][0x1c8], 0x1 ;  /* 0x0000720002007a11 */ /* 0x000fe400078008ff */
[----:B------:R-:W-:Y:S02]  /*16870*/  SHF.L.U32 R85, R238, 0x1, RZ ;  /* 0x00000001ee557819 */ /* 0x000fe400000006ff */
[----:B------:R-:W-:Y:S01]  /*16880*/  LEA.HI.X R84, R2, c[0x0][0x1cc], R3, 0x1, P0 ;  /* 0x0000730002547a11 */ /* 0x000fe200000f0c03 */
[----:B------:R-:W-:-:S06]  /*16890*/  BRA.DIV ~URZ, `(.L_x_3673) ;  /* 0x0000ac427f007947 */ /* 0x000fcc000b800000 */
[----:B------:R1:W2:Y:S02]  /*168a0*/  SHFL.IDX PT, R90, R84, RZ, 0x181f ;  /* 0x00181fff545a7589 */ /* 0x0002a400000e0000 */
.L_x_3774:
        /* <DEDUP_REMOVED lines=25> */
.L_x_3775:
        /* <DEDUP_REMOVED lines=9> */
.L_x_3672:
[----:B------:R-:W-:Y:S05]  /*16ad0*/  BSYNC B0 ;  /* 0x0000000000007941 */ /* 0x000fea0003800000 */
.L_x_3671:
        /* <DEDUP_REMOVED lines=97> */
.L_x_3776:
        /* <DEDUP_REMOVED lines=328> */
[----:B----4-:R-:W-:Y:S02]  /*18570*/  FADD.FTZ R2, R93, R0 ;  /* 0x000000005d027221 */ /* 0x010fe40000010000 */
        /* <DEDUP_REMOVED lines=27> */
[----:B------:R-:W4:Y:S04]  /*18730*/  LDSM.16.MT88.4 R104, [R201+0x1800] ;  /* 0x00180000c968783b */ /* 0x000f280000004200 */
[----:B------:R-:W-:Y:S03]  /*18740*/  MUFU.EX2 R169, R233 ;  /* 0x000000e900a97308 */ /* 0x000fe60000000800 */
[-C--:B-----5:R-:W-:Y:S07]  /*18750*/  HMMA.16816.F32 R52, R68, R80.reuse, R52 ;  /* 0x000000504434723c */ /* 0x0a0fee0000001834 */
[----:B------:R-:W5:Y:S01]  /*18760*/  MUFU.EX2 R165, R235 ;  /* 0x000000eb00a57308 */ /* 0x000f620000000800 */
        /* <DEDUP_REMOVED lines=9> */
[----:B------:R-:W4:Y:S01]  /*18800*/  MUFU.EX2 R93, R236 ;  /* 0x000000ec005d7308 */ /* 0x000f220000000800 */
        /* <DEDUP_REMOVED lines=12> */
[----:B------:R-:W2:Y:S03]  /*188d0*/  MUFU.EX2 R91, R242 ;  /* 0x000000f2005b7308 */ /* 0x000ea60000000800 */
        /* <DEDUP_REMOVED lines=14> */
[----:B--2---:R-:W-:Y:S01]  /*189c0*/  F2FP.PACK_AB R102, R91, R92 ;  /* 0x0000005c5b66723e */ /* 0x004fe200000000ff */
        /* <DEDUP_REMOVED lines=69> */
[C---:B------:R-:W-:Y:S07]  /*18e20*/  HMMA.16816.F32 R104, R100.reuse, R68, R56 ;  /* 0x000000446468723c */ /* 0x040fee0000001838 */
[----:B------:R-:W-:Y:S01]  /*18e30*/  MOV R68, R90 ;  /* 0x0000005a00447202 */ /* 0x000fe20000000f00 */
[-C--:B------:R-:W-:Y:S08]  /*18e40*/  HMMA.16816.F32 R100, R100, R70.reuse, R60 ;  /* 0x000000466464723c */ /* 0x080ff0000000183c */
[----:B------:R-:W-:Y:S01]  /*18e50*/  HMMA.16816.F32 R160, R160, R70, R64 ;  /* 0x00000046a0a0723c */ /* 0x000fe20000001840 */
[----:B------:R-:W-:Y:S07]  /*18e60*/  @!UPT UIADD3 URZ, URZ, URZ, URZ ;  /* 0x0000003f3f3ff290 */ /* 0x000fee000fffe03f */
[----:B------:R-:W-:-:S11]  /*18e70*/  @P0 BRA `(.L_x_3676) ;  /* 0xffffcd6000000947 */ /* 0x000fd6000383ffff */
.L_x_3669:
[----:B------:R-:W-:Y:S05]  /*18e80*/  BRA.DIV ~URZ, `(.L_x_3677) ;  /* 0x00008e627f007947 */ /* 0x000fea000b800000 */
[----:B------:R1:W2:Y:S02]  /*18e90*/  SHFL.BFLY PT, R0, R217, 0x2, 0x1f ;  /* 0x0c401f00d9007f89 */ /* 0x0002a400000e0000 */
.L_x_3777:
        /* <DEDUP_REMOVED lines=15> */
.L_x_3778:
        /* <DEDUP_REMOVED lines=102> */
.L_x_3588:
[----:B------:R4:W5:Y:S04]  /*195f0*/  LDL R6, [R1+0x40] ;  /* 0x0000400001067983 */ /* 0x0009680000100800 */
[----:B------:R-:W1:Y:S01]  /*19600*/  S2R R2, SR_TID.X ;  /* 0x0000000000027919 */ /* 0x000e620000002100 */
[----:B------:R-:W-:Y:S01]  /*19610*/  BSSY B0, `(.L_x_3679) ;  /* 0x0000011000007945 */ /* 0x000fe20003800000 */
[----:B-1----:R-:W-:-:S13]  /*19620*/  LOP3.LUT P0, RZ, R2, 0x7f, RZ, 0xc0, !PT ;  /* 0x0000007f02ff7812 */ /* 0x002fda000780c0ff */
[----:B------:R-:W-:Y:S05]  /*19630*/  @P0 BRA `(.L_x_3680) ;  /* 0x000000e000000947 */ /* 0x000fea0003800000 */
[----:B----4-:R-:W1:Y:S01]  /*19640*/  S2R R4, SR_LANEID ;  /* 0x0000000000047919 */ /* 0x010e620000000000 */
[----:B------:R-:W-:Y:S01]  /*19650*/  VOTEU.ANY UR4, UPT, PT ;  /* 0x0000000000047886 */ /* 0x000fe200038e0100 */
[----:B------:R-:W-:Y:S01]  /*19660*/  IMAD.MOV.U32 R5, RZ, RZ, c[0x0][0x564] ;  /* 0x00015900ff057624 */ /* 0x000fe200078e00ff */
[----:B---3--:R-:W1:Y:S08]  /*19670*/  FLO.U32 R3, UR4 ;  /* 0x0000000400037d00 */ /* 0x008e7000080e0000 */
[----:B------:R-:W3:Y:S01]  /*19680*/  POPC R2, UR4 ;  /* 0x0000000400027d09 */ /* 0x000ee20008000000 */
[----:B-1----:R-:W-:Y:S01]  /*19690*/  ISETP.EQ.U32.AND P0, PT, R3, R4, PT ;  /* 0x000000040300720c */ /* 0x002fe20003f02070 */
[----:B------:R-:W-:-:S12]  /*196a0*/  IMAD.MOV.U32 R4, RZ, RZ, c[0x0][0x560] ;  /* 0x00015800ff047624 */ /* 0x000fd800078e00ff */
[----:B---3--:R1:W3:Y:S04]  /*196b0*/  @P0 ATOMG.E.ADD.STRONG.GPU PT, R2, [R4.64], R2 ;  /* 0x00000002040209a8 */ /* 0x0082e800081ee1c8 */
[----:B-1----:R-:W1:Y:S04]  /*196c0*/  S2R R4, SR_LTMASK ;  /* 0x0000000000047919 */ /* 0x002e680000003900 */
[----:B---3--:R1:W3:Y:S02]  /*196d0*/  SHFL.IDX PT, R3, R2, R3, 0x1f ;  /* 0x00001f0302037589 */ /* 0x0082e400000e0000 */
[----:B-1----:R-:W-:-:S06]  /*196e0*/  LOP3.LUT R2, R4, UR4, RZ, 0xc0, !PT ;  /* 0x0000000404027c12 */ /* 0x002fcc000f8ec0ff */
[----:B------:R-:W3:Y:S02]  /*196f0*/  POPC R2, R2 ;  /* 0x0000000200027309 */ /* 0x000ee40000000000 */
[----:B---3-5:R-:W-:-:S05]  /*19700*/  IADD3 R6, R3, c[0x0][0xc], R2 ;  /* 0x0000030003067a10 */ /* 0x028fca0007ffe002 */
[----:B------:R1:W-:Y:S02]  /*19710*/  STL [R1+0x40], R6 ;  /* 0x0000400601007387 */ /* 0x0003e40000100800 */
.L_x_3680:
[----:B----4-:R-:W-:Y:S05]  /*19720*/  BSYNC B0 ;  /* 0x0000000000007941 */ /* 0x010fea0003800000 */
.L_x_3679:
[----:B------:R-:W-:Y:S01]  /*19730*/  PRMT R0, R0, 0x9910, RZ ;  /* 0x0000991000007816 */ /* 0x000fe200000000ff */
[----:B------:R-:W-:Y:S01]  /*19740*/  BSSY B1, `(.L_x_3681) ;  /* 0x00002f4000017945 */ /* 0x000fe20003800000 */
[----:B-----5:R-:W-:Y:S02]  /*19750*/  IMAD.MOV.U32 R68, RZ, RZ, R6 ;  /* 0x000000ffff447224 */ /* 0x020fe400078e0006 */
[----:B------:R-:W-:-:S13]  /*19760*/  ISETP.NE.AND P0, PT, R0, RZ, PT ;  /* 0x000000ff0000720c */ /* 0x000fda0003f05270 */
[----:B------:R-:W-:Y:S05]  /*19770*/  @!P0 BRA `(.L_x_3682) ;  /* 0x0000230000008947 */ /* 0x000fea0003800000 */
[----:B-1----:R-:W4:Y:S04]  /*19780*/  LDL R6, [R1+0x9c] ;  /* 0x00009c0001067983 */ /* 0x002f280000100800 */
[----:B--2---:R-:W2:Y:S04]  /*19790*/  LDL R5, [R1+0xac] ;  /* 0x0000ac0001057983 */ /* 0x004ea80000100800 */
[----:B---3--:R-:W3:Y:S04]  /*197a0*/  LDL R9, [R1+0xb4] ;  /* 0x0000b40001097983 */ /* 0x008ee80000100800 */
[----:B------:R-:W3:Y:S01]  /*197b0*/  LDL R8, [R1+0xb0] ;  /* 0x0000b00001087983 */ /* 0x000ee20000100800 */
[----:B------:R-:W-:Y:S01]  /*197c0*/  WARPSYNC 0xffffffff ;  /* 0xffffffff00007948 */ /* 0x000fe20003800000 */
[----:B------:R-:W-:-:S02]  /*197d0*/  F2FP.PACK_AB R0, R65, R64 ;  /* 0x000000404100723e */ /* 0x000fc400000000ff */
[----:B------:R-:W-:Y:S01]  /*197e0*/  BAR.SYNC.DEFER_BLOCKING 0x1, 0x80 ;  /* 0x0042000000007b1d */ /* 0x000fe20000010000 */
[----:B------:R-:W-:Y:S02]  /*197f0*/  F2FP.PACK_AB R3, R79, R78 ;  /* 0x0000004e4f03723e */ /* 0x000fe400000000ff */
[----:B------:R-:W-:-:S03]  /*19800*/  F2FP.PACK_AB R2, R67, R66 ;  /* 0x000000424302723e */ /* 0x000fc600000000ff */
[----:B------:R-:W3:Y:S01]  /*19810*/  LDL R7, [R1+0xa0] ;  /* 0x0000a00001077983 */ /* 0x000ee20000100800 */
[----:B------:R-:W-:-:S03]  /*19820*/  F2FP.PACK_AB R4, R37, R36 ;  /* 0x000000242504723e */ /* 0x000fc600000000ff */
[----:B------:R-:W3:Y:S04]  /*19830*/  LDL R13, [R1+0xa4] ;  /* 0x0000a400010d7983 */ /* 0x000ee80000100800 */
[----:B------:R-:W3:Y:S04]  /*19840*/  LDL R12, [R1+0xd8] ;  /* 0x0000d800010c7983 */ /* 0x000ee80000100800 */
[----:B------:R-:W3:Y:S04]  /*19850*/  LDL R10, [R1+0xdc] ;  /* 0x0000dc00010a7983 */ /* 0x000ee80000100800 */
[----:B----4-:R1:W-:Y:S04]  /*19860*/  STS [R6], R0 ;  /* 0x0000000006007388 */ /* 0x0103e80000000800 */
[----:B------:R4:W-:Y:S04]  /*19870*/  STS [R6+0x400], R3 ;  /* 0x0004000306007388 */ /* 0x0009e80000000800 */
[----:B--2---:R2:W-:Y:S01]  /*19880*/  STS [R5], R2 ;  /* 0x0000000205007388 */ /* 0x0045e20000000800 */
[----:B-1----:R-:W-:-:S02]  /*19890*/  F2FP.PACK_AB R0, R81, R80 ;  /* 0x000000505100723e */ /* 0x002fc400000000ff */
[----:B----4-:R-:W-:-:S03]  /*198a0*/  F2FP.PACK_AB R3, R49, R48 ;  /* 0x000000303103723e */ /* 0x010fc600000000ff */
[----:B------:R1:W-:Y:S01]  /*198b0*/  STS [R5+0x400], R0 ;  /* 0x0004000005007388 */ /* 0x0003e20000000800 */
[----:B--2---:R-:W-:-:S03]  /*198c0*/  F2FP.PACK_AB R2, R31, R30 ;  /* 0x0000001e1f02723e */ /* 0x004fc600000000ff */
        /* <DEDUP_REMOVED lines=8> */
[----:B---3--:R3:W-:Y:S04]  /*19950*/  STS [R9], R3 ;  /* 0x0000000309007388 */ /* 0x0087e80000000800 */
[----:B------:R3:W-:Y:S04]  /*19960*/  STS [R9+0x400], R2 ;  /* 0x0004000209007388 */ /* 0x0007e80000000800 */
[----:B------:R-:W2:Y:S01]  /*19970*/  LDL.LU R11, [R1+0x68] ;  /* 0x00006800010b7983 */ /* 0x000ea20000300800 */
[----:B-1----:R-:W-:-:S02]  /*19980*/  F2FP.PACK_AB R0, R73, R72 ;  /* 0x000000484900723e */ /* 0x002fc400000000ff */
[----:B----4-:R-:W-:-:S03]  /*19990*/  F2FP.PACK_AB R4, R39, R38 ;  /* 0x000000262704723e */ /* 0x010fc600000000ff */
[----:B------:R1:W-:Y:S01]  /*199a0*/  STS [R8], R0 ;  /* 0x0000000008007388 */ /* 0x0003e20000000800 */
[----:B------:R-:W-:Y:S02]  /*199b0*/  F2FP.PACK_AB R5, R57, R56 ;  /* 0x000000383905723e */ /* 0x000fe400000000ff */
[----:B---3--:R-:W-:Y:S02]  /*199c0*/  F2FP.PACK_AB R3, R91, R90 ;  /* 0x0000005a5b03723e */ /* 0x008fe400000000ff */
        /* <DEDUP_REMOVED lines=61> */
.L_x_3683:
        /* <DEDUP_REMOVED lines=140> */
.L_x_3779:
[----:B------:R-:W-:Y:S05]  /*1a660*/  BRA.DIV ~URZ, `(.L_x_3686) ;  /* 0x000079827f007947 */ /* 0x000fea000b800000 */
[----:B------:R3:W4:Y:S02]  /*1a670*/  SHFL.IDX PT, R2, R6, RZ, 0x181f ;  /* 0x00181fff06027589 */ /* 0x00072400000e0000 */
.L_x_3780:
[----:B------:R-:W-:-:S13]  /*1a680*/  ISETP.GE.OR P0, PT, R4, R0, P2 ;  /* 0x000000000400720c */ /* 0x000fda0001706670 */
[----:B----4-:R-:W-:-:S04]  /*1a690*/  @!P0 LEA R2, P1, R238, R2, 0x1 ;  /* 0x00000002ee028211 */ /* 0x010fc800078208ff */
[----:B--2---:R-:W-:-:S05]  /*1a6a0*/  @!P0 LEA.HI.X R3, R238, R7, R239, 0x1, P1 ;  /* 0x00000007ee038211 */ /* 0x004fca00008f0cef */
[----:B------:R2:W-:Y:S01]  /*1a6b0*/  @!P0 ST.E.128 [R2.64], R12 ;  /* 0x0000000c02008985 */ /* 0x0005e2000c101d08 */
[----:B------:R-:W-:Y:S05]  /*1a6c0*/  BRA.DIV ~URZ, `(.L_x_3687) ;  /* 0x000079927f007947 */ /* 0x000fea000b800000 */
[----:B------:R4:W1:Y:S04]  /*1a6d0*/  SHFL.IDX PT, R7, R5, 0x1, 0x181f ;  /* 0x00381f0005077f89 */ /* 0x00086800000e0000 */
[----:B--2---:R4:W2:Y:S02]  /*1a6e0*/  SHFL.IDX PT, R2, R6, 0x1, 0x181f ;  /* 0x00381f0006027f89 */ /* 0x0048a400000e0000 */
.L_x_3781:
[----:B------:R-:W-:-:S04]  /*1a6f0*/  IADD3 R3, R4, 0x10, RZ ;  /* 0x0000001004037810 */ /* 0x000fc80007ffe0ff */
[----:B------:R-:W-:-:S13]  /*1a700*/  ISETP.GE.OR P0, PT, R3, R0, P2 ;  /* 0x000000000300720c */ /* 0x000fda0001706670 */
[----:B--2---:R-:W-:-:S04]  /*1a710*/  @!P0 LEA R2, P1, R238, R2, 0x1 ;  /* 0x00000002ee028211 */ /* 0x004fc800078208ff */
[----:B-1----:R-:W-:-:S05]  /*1a720*/  @!P0 LEA.HI.X R3, R238, R7, R239, 0x1, P1 ;  /* 0x00000007ee038211 */ /* 0x002fca00008f0cef */
[----:B------:R1:W-:Y:S01]  /*1a730*/  @!P0 ST.E.128 [R2.64], R16 ;  /* 0x0000001002008985 */ /* 0x0003e2000c101d08 */
[----:B------:R-:W-:Y:S05]  /*1a740*/  BRA.DIV ~URZ, `(.L_x_3688) ;  /* 0x000079e27f007947 */ /* 0x000fea000b800000 */
[----:B------:R2:W1:Y:S02]  /*1a750*/  SHFL.IDX PT, R7, R5, 0x2, 0x181f ;  /* 0x00581f0005077f89 */ /* 0x00046400000e0000 */
.L_x_3782:
[----:B------:R-:W-:Y:S05]  /*1a760*/  BRA.DIV ~URZ, `(.L_x_3689) ;  /* 0x00007a327f007947 */ /* 0x000fea000b800000 */
[----:B-1----:R1:W2:Y:S02]  /*1a770*/  SHFL.IDX PT, R2, R6, 0x2, 0x181f ;  /* 0x00581f0006027f89 */ /* 0x0022a400000e0000 */
.L_x_3783:
        /* <DEDUP_REMOVED lines=8> */
.L_x_3784:
[----:B------:R-:W-:-:S04]  /*1a800*/  IADD3 R3, R4, 0x30, RZ ;  /* 0x0000003004037810 */ /* 0x000fc80007ffe0ff */
[----:B------:R-:W-:-:S13]  /*1a810*/  ISETP.GE.OR P0, PT, R3, R0, P2 ;  /* 0x000000000300720c */ /* 0x000fda0001706670 */
[----:B--2---:R-:W-:-:S04]  /*1a820*/  @!P0 LEA R2, P1, R238, R2, 0x1 ;  /* 0x00000002ee028211 */ /* 0x004fc800078208ff */
[----:B------:R-:W-:-:S05]  /*1a830*/  @!P0 LEA.HI.X R3, R238, R7, R239, 0x1, P1 ;  /* 0x00000007ee038211 */ /* 0x000fca00008f0cef */
[----:B------:R2:W-:Y:S01]  /*1a840*/  @!P0 ST.E.128 [R2.64], R24 ;  /* 0x0000001802008985 */ /* 0x0005e2000c101d08 */
[----:B------:R-:W-:Y:S05]  /*1a850*/  BRA.DIV ~URZ, `(.L_x_3691) ;  /* 0x00007a827f007947 */ /* 0x000fea000b800000 */
[----:B------:R1:W2:Y:S02]  /*1a860*/  SHFL.IDX PT, R7, R5, 0x4, 0x181f ;  /* 0x00981f0005077f89 */ /* 0x0002a400000e0000 */
.L_x_3785:
[----:B------:R-:W-:Y:S05]  /*1a870*/  BRA.DIV ~URZ, `(.L_x_3692) ;  /* 0x00007ad27f007947 */ /* 0x000fea000b800000 */
[----:B--2---:R2:W1:Y:S02]  /*1a880*/  SHFL.IDX PT, R2, R6, 0x4, 0x181f ;  /* 0x00981f0006027f89 */ /* 0x00446400000e0000 */
.L_x_3786:
        /* <DEDUP_REMOVED lines=8> */
.L_x_3787:
[----:B------:R-:W-:-:S04]  /*1a910*/  IADD3 R3, R4, 0x50, RZ ;  /* 0x0000005004037810 */ /* 0x000fc80007ffe0ff */
[----:B------:R-:W-:-:S13]  /*1a920*/  ISETP.GE.OR P0, PT, R3, R0, P2 ;  /* 0x000000000300720c */ /* 0x000fda0001706670 */
[----:B---3--:R-:W-:-:S04]  /*1a930*/  @!P0 LEA R2, P1, R238, R2, 0x1 ;  /* 0x00000002ee028211 */ /* 0x008fc800078208ff */
[----:B--2---:R-:W-:-:S05]  /*1a940*/  @!P0 LEA.HI.X R3, R238, R7, R239, 0x1, P1 ;  /* 0x00000007ee038211 */ /* 0x004fca00008f0cef */
[----:B------:R2:W-:Y:S01]  /*1a950*/  @!P0 ST.E.128 [R2.64], R32 ;  /* 0x0000002002008985 */ /* 0x0005e2000c101d08 */
[----:B------:R-:W-:Y:S05]  /*1a960*/  BRA.DIV ~URZ, `(.L_x_3694) ;  /* 0x00007b227f007947 */ /* 0x000fea000b800000 */
[----:B------:R3:W1:Y:S02]  /*1a970*/  SHFL.IDX PT, R7, R5, 0x6, 0x181f ;  /* 0x00d81f0005077f89 */ /* 0x00066400000e0000 */
.L_x_3788:
[----:B------:R-:W-:Y:S05]  /*1a980*/  BRA.DIV ~URZ, `(.L_x_3695) ;  /* 0x00007b727f007947 */ /* 0x000fea000b800000 */
[----:B--2---:R2:W3:Y:S02]  /*1a990*/  SHFL.IDX PT, R2, R6, 0x6, 0x181f ;  /* 0x00d81f0006027f89 */ /* 0x0044e400000e0000 */
.L_x_3789:
        /* <DEDUP_REMOVED lines=8> */
.L_x_3790:
[----:B------:R-:W-:-:S04]  /*1aa20*/  IADD3 R2, R4, 0x70, RZ ;  /* 0x0000007004027810 */ /* 0x000fc80007ffe0ff */
[----:B------:R-:W-:-:S13]  /*1aa30*/  ISETP.GE.OR P0, PT, R2, R0, P2 ;  /* 0x000000000200720c */ /* 0x000fda0001706670 */
[----:B------:R-:W-:Y:S05]  /*1aa40*/  @P0 BRA `(.L_x_3697) ;  /* 0x00001c3000000947 */ /* 0x000fea0003800000 */
[----:B----4-:R-:W-:-:S04]  /*1aa50*/  LEA R2, P0, R238, R3, 0x1 ;  /* 0x00000003ee027211 */ /* 0x010fc800078008ff */
[----:B---3--:R-:W-:-:S05]  /*1aa60*/  LEA.HI.X R3, R238, R5, R239, 0x1, P0 ;  /* 0x00000005ee037211 */ /* 0x008fca00000f0cef */
[----:B------:R3:W-:Y:S01]  /*1aa70*/  ST.E.128 [R2.64], R40 ;  /* 0x0000002802007985 */ /* 0x0007e2000c101d08 */
[----:B------:R-:W-:Y:S05]  /*1aa80*/  BRA `(.L_x_3697) ;  /* 0x00001bf000007947 */ /* 0x000fea0003800000 */
.L_x_3684:
        /* <DEDUP_REMOVED lines=33> */
.L_x_3791:
[----:B------:R-:W-:Y:S05]  /*1aca0*/  BRA.DIV ~URZ, `(.L_x_3699) ;  /* 0x00007a027f007947 */ /* 0x000fea000b800000 */
[----:B------:R3:W4:Y:S02]  /*1acb0*/  SHFL.IDX PT, R0, R12, RZ, 0x1c1f ;  /* 0x001c1fff0c007589 */ /* 0x00072400000e0000 */
.L_x_3792:
        /* <DEDUP_REMOVED lines=50> */
.L_x_3701:
[----:B------:R-:W-:Y:S05]  /*1afe0*/  BSYNC B0 ;  /* 0x0000000000007941 */ /* 0x000fea0003800000 */
.L_x_3700:
[----:B------:R-:W-:Y:S05]  /*1aff0*/  BRA.DIV ~URZ, `(.L_x_3702) ;  /* 0x000077227f007947 */ /* 0x000fea000b800000 */
[----:B--2---:R2:W1:Y:S04]  /*1b000*/  SHFL.IDX PT, R4, R5, 0x1, 0x1c1f ;  /* 0x003c1f0005047f89 */ /* 0x00446800000e0000 */
[----:B----4-:R2:W4:Y:S02]  /*1b010*/  SHFL.IDX PT, R0, R12, 0x1, 0x1c1f ;  /* 0x003c1f000c007f89 */ /* 0x01052400000e0000 */
.L_x_3793:
        /* <DEDUP_REMOVED lines=50> */
.L_x_3704:
[----:B------:R-:W-:Y:S05]  /*1b340*/  BSYNC B0 ;  /* 0x0000000000007941 */ /* 0x000fea0003800000 */
.L_x_3703:
[----:B------:R-:W-:Y:S05]  /*1b350*/  BRA.DIV ~URZ, `(.L_x_3705) ;  /* 0x000074927f007947 */ /* 0x000fea000b800000 */
[----:B-1----:R1:W2:Y:S02]  /*1b360*/  SHFL.IDX PT, R4, R5, 0x2, 0x1c1f ;  /* 0x005c1f0005047f89 */ /* 0x0022a400000e0000 */
.L_x_3794:
[----:B------:R-:W-:Y:S05]  /*1b370*/  BRA.DIV ~URZ, `(.L_x_3706) ;  /* 0x000074e27f007947 */ /* 0x000fea000b800000 */
[----:B----4-:R4:W1:Y:S02]  /*1b380*/  SHFL.IDX PT, R0, R12, 0x2, 0x1c1f ;  /* 0x005c1f000c007f89 */ /* 0x01086400000e0000 */
.L_x_3795:
        /* <DEDUP_REMOVED lines=52> */
.L_x_3708:
[----:B------:R-:W-:Y:S05]  /*1b6d0*/  BSYNC B0 ;  /* 0x0000000000007941 */ /* 0x000fea0003800000 */
.L_x_3707:
[----:B------:R-:W-:Y:S05]  /*1b6e0*/  BRA.DIV ~URZ, `(.L_x_3709) ;  /* 0x000071e27f007947 */ /* 0x000fea000b800000 */
[----:B------:R3:W2:Y:S04]  /*1b6f0*/  SHFL.IDX PT, R4, R5, 0x3, 0x1c1f ;  /* 0x007c1f0005047f89 */ /* 0x0006a800000e0000 */
[----:B-1----:R3:W1:Y:S02]  /*1b700*/  SHFL.IDX PT, R0, R12, 0x3, 0x1c1f ;  /* 0x007c1f000c007f89 */ /* 0x00266400000e0000 */
.L_x_3796:
        /* <DEDUP_REMOVED lines=55> */
.L_x_3682:
[----:B------:R-:W4:Y:S04]  /*1ba80*/  LDL.LU R0, [R1+0x68] ;  /* 0x0000680001007983 */ /* 0x000f280000300800 */
[----:B--2---:R-:W2:Y:S01]  /*1ba90*/  LDL.LU R7, [R1+0x6c] ;  /* 0x00006c0001077983 */ /* 0x004ea20000300800 */
[----:B------:R-:W-:Y:S02]  /*1baa0*/  ISETP.NE.U32.AND P0, PT, RZ, c[0x0][0x508], PT ;  /* 0x00014200ff007a0c */ /* 0x000fe40003f05070 */
[----:B------:R-:W-:Y:S01]  /*1bab0*/  ISETP.NE.U32.AND P3, PT, RZ, c[0x0][0x500], PT ;  /* 0x00014000ff007a0c */ /* 0x000fe20003f65070 */
[----:B-1-3--:R-:W3:Y:S01]  /*1bac0*/  LDL.LU R6, [R1+0x44] ;  /* 0x0000440001067983 */ /* 0x00aee20000300800 */
[----:B------:R-:W-:Y:S01]  /*1bad0*/  ISETP.NE.AND.EX P2, PT, RZ, c[0x0][0x50c], PT, P0 ;  /* 0x00014300ff007a0c */ /* 0x000fe20003f45300 */
[----:B------:R-:W-:Y:S01]  /*1bae0*/  IMAD.MOV.U32 R18, RZ, RZ, c[0x0][0x388] ;  /* 0x0000e200ff127624 */ /* 0x000fe200078e00ff */
[----:B------:R-:W-:-:S02]  /*1baf0*/  ISETP.NE.AND.EX P3, PT, RZ, c[0x0][0x504], PT, P3 ;  /* 0x00014100ff007a0c */ /* 0x000fc40003f65330 */
[----:B----4-:R-:W-:-:S09]  /*1bb00*/  IADD3 R2, P1, R0, c[0x0][0x500], RZ ;  /* 0x0001400000027a10 */ /* 0x010fd20007f3e0ff */
[----:B------:R-:W-:Y:S01]  /*1bb10*/  @P2 IADD3 R4, P0, R0, c[0x0][0x508], RZ ;  /* 0x0001420000042a10 */ /* 0x000fe20007f1e0ff */
[----:B------:R-:W-:Y:S01]  /*1bb20*/  IMAD.MOV.U32 R0, RZ, RZ, RZ ;  /* 0x000000ffff007224 */ /* 0x000fe200078e00ff */
[C---:B--2---:R-:W-:Y:S02]  /*1bb30*/  IADD3.X R3, R7.reuse, c[0x0][0x504], RZ, P1, !PT ;  /* 0x0001410007037a10 */ /* 0x044fe40000ffe4ff */
[----:B------:R-:W-:-:S03]  /*1bb40*/  @P2 IADD3.X R5, R7, c[0x0][0x50c], RZ, P0, !PT ;  /* 0x0001430007052a10 */ /* 0x000fc600007fe4ff */
        /* <DEDUP_REMOVED lines=9> */
.L_x_3710:
        /* <DEDUP_REMOVED lines=60> */
.L_x_3712:
[----:B------:R-:W-:Y:S05]  /*1bfa0*/  BSYNC B0 ;  /* 0x0000000000007941 */ /* 0x000fea0003800000 */
.L_x_3711:
        /* <DEDUP_REMOVED lines=43> */
.L_x_3797:
[----:B------:R-:W-:Y:S05]  /*1c260*/  BRA.DIV ~URZ, `(.L_x_3714) ;  /* 0x000067a27f007947 */ /* 0x000fea000b800000 */
[----:B------:R3:W4:Y:S02]  /*1c270*/  SHFL.IDX PT, R2, R6, RZ, 0x181f ;  /* 0x00181fff06027589 */ /* 0x00072400000e0000 */
.L_x_3798:
        /* <DEDUP_REMOVED lines=8> */
.L_x_3799:
[----:B------:R-:W-:-:S04]  /*1c300*/  IADD3 R3, R0, 0x10, RZ ;  /* 0x0000001000037810 */ /* 0x000fc80007ffe0ff */
[----:B------:R-:W-:-:S13]  /*1c310*/  ISETP.GE.OR P0, PT, R3, R4, P2 ;  /* 0x000000040300720c */ /* 0x000fda0001706670 */
[----:B--2---:R-:W-:-:S04]  /*1c320*/  @!P0 LEA R2, P1, R238, R2, 0x1 ;  /* 0x00000002ee028211 */ /* 0x004fc800078208ff */
[----:B-1----:R-:W-:-:S05]  /*1c330*/  @!P0 LEA.HI.X R3, R238, R7, R239, 0x1, P1 ;  /* 0x00000007ee038211 */ /* 0x002fca00008f0cef */
[----:B------:R1:W-:Y:S01]  /*1c340*/  @!P0 ST.E.128 [R2.64], RZ ;  /* 0x000000ff02008985 */ /* 0x0003e2000c101d08 */
[----:B------:R-:W-:Y:S05]  /*1c350*/  BRA.DIV ~URZ, `(.L_x_3716) ;  /* 0x000067f27f007947 */ /* 0x000fea000b800000 */
[----:B------:R2:W1:Y:S02]  /*1c360*/  SHFL.IDX PT, R7, R5, 0x2, 0x181f ;  /* 0x00581f0005077f89 */ /* 0x00046400000e0000 */
.L_x_3800:
[----:B------:R-:W-:Y:S05]  /*1c370*/  BRA.DIV ~URZ, `(.L_x_3717) ;  /* 0x000068427f007947 */ /* 0x000fea000b800000 */
[----:B-1----:R1:W2:Y:S02]  /*1c380*/  SHFL.IDX PT, R2, R6, 0x2, 0x181f ;  /* 0x00581f0006027f89 */ /* 0x0022a400000e0000 */
.L_x_3801:
        /* <DEDUP_REMOVED lines=8> */
.L_x_3802:
[----:B------:R-:W-:-:S04]  /*1c410*/  IADD3 R3, R0, 0x30, RZ ;  /* 0x0000003000037810 */ /* 0x000fc80007ffe0ff */
[----:B------:R-:W-:-:S13]  /*1c420*/  ISETP.GE.OR P0, PT, R3, R4, P2 ;  /* 0x000000040300720c */ /* 0x000fda0001706670 */
[----:B--2---:R-:W-:-:S04]  /*1c430*/  @!P0 LEA R2, P1, R238, R2, 0x1 ;  /* 0x00000002ee028211 */ /* 0x004fc800078208ff */
[----:B------:R-:W-:-:S05]  /*1c440*/  @!P0 LEA.HI.X R3, R238, R7, R239, 0x1, P1 ;  /* 0x00000007ee038211 */ /* 0x000fca00008f0cef */
[----:B------:R2:W-:Y:S01]  /*1c450*/  @!P0 ST.E.128 [R2.64], RZ ;  /* 0x000000ff02008985 */ /* 0x0005e2000c101d08 */
[----:B------:R-:W-:Y:S05]  /*1c460*/  BRA.DIV ~URZ, `(.L_x_3719) ;  /* 0x000068927f007947 */ /* 0x000fea000b800000 */
[----:B------:R1:W2:Y:S02]  /*1c470*/  SHFL.IDX PT, R7, R5, 0x4, 0x181f ;  /* 0x00981f0005077f89 */ /* 0x0002a400000e0000 */
.L_x_3803:
[----:B------:R-:W-:Y:S05]  /*1c480*/  BRA.DIV ~URZ, `(.L_x_3720) ;  /* 0x000068e27f007947 */ /* 0x000fea000b800000 */
[----:B--2---:R2:W1:Y:S02]  /*1c490*/  SHFL.IDX PT, R2, R6, 0x4, 0x181f ;  /* 0x00981f0006027f89 */ /* 0x00446400000e0000 */
.L_x_3804:
        /* <DEDUP_REMOVED lines=8> */
.L_x_3805:
[----:B------:R-:W-:-:S04]  /*1c520*/  IADD3 R3, R0, 0x50, RZ ;  /* 0x0000005000037810 */ /* 0x000fc80007ffe0ff */
[----:B------:R-:W-:-:S13]  /*1c530*/  ISETP.GE.OR P0, PT, R3, R4, P2 ;  /* 0x000000040300720c */ /* 0x000fda0001706670 */
[----:B---3--:R-:W-:-:S04]  /*1c540*/  @!P0 LEA R2, P1, R238, R2, 0x1 ;  /* 0x00000002ee028211 */ /* 0x008fc800078208ff */
[----:B--2---:R-:W-:-:S05]  /*1c550*/  @!P0 LEA.HI.X R3, R238, R7, R239, 0x1, P1 ;  /* 0x00000007ee038211 */ /* 0x004fca00008f0cef */
[----:B------:R2:W-:Y:S01]  /*1c560*/  @!P0 ST.E.128 [R2.64], RZ ;  /* 0x000000ff02008985 */ /* 0x0005e2000c101d08 */
[----:B------:R-:W-:Y:S05]  /*1c570*/  BRA.DIV ~URZ, `(.L_x_3722) ;  /* 0x000069327f007947 */ /* 0x000fea000b800000 */
[----:B------:R3:W1:Y:S02]  /*1c580*/  SHFL.IDX PT, R7, R5, 0x6, 0x181f ;  /* 0x00d81f0005077f89 */ /* 0x00066400000e0000 */
.L_x_3806:
[----:B------:R-:W-:Y:S05]  /*1c590*/  BRA.DIV ~URZ, `(.L_x_3723) ;  /* 0x000069827f007947 */ /* 0x000fea000b800000 */
[----:B--2---:R2:W3:Y:S02]  /*1c5a0*/  SHFL.IDX PT, R2, R6, 0x6, 0x181f ;  /* 0x00d81f0006027f89 */ /* 0x0044e400000e0000 */
.L_x_3807:
        /* <DEDUP_REMOVED lines=8> */
.L_x_3808:
[----:B------:R-:W-:-:S04]  /*1c630*/  IADD3 R0, R0, 0x70, RZ ;  /* 0x0000007000007810 */ /* 0x000fc80007ffe0ff */
[----:B------:R-:W-:-:S13]  /*1c640*/  ISETP.GE.OR P0, PT, R0, R4, P2 ;  /* 0x000000040000720c */ /* 0x000fda0001706670 */
[----:B----4-:R-:W-:-:S04]  /*1c650*/  @!P0 LEA R2, P1, R238, R2, 0x1 ;  /* 0x00000002ee028211 */ /* 0x010fc800078208ff */
[----:B---3--:R-:W-:-:S05]  /*1c660*/  @!P0 LEA.HI.X R3, R238, R5, R239, 0x1, P1 ;  /* 0x00000005ee038211 */ /* 0x008fca00008f0cef */
[----:B------:R3:W-:Y:S04]  /*1c670*/  @!P0 ST.E.128 [R2.64], RZ ;  /* 0x000000ff02008985 */ /* 0x0007e8000c101d08 */
.L_x_3697:
[----:B------:R-:W-:Y:S05]  /*1c680*/  BSYNC B1 ;  /* 0x0000000000017941 */ /* 0x000fea0003800000 */
.L_x_3681:
        /* <DEDUP_REMOVED lines=15> */
.L_x_3809:
[----:B------:R-:W-:Y:S05]  /*1c780*/  BRA.DIV ~URZ, `(.L_x_3727) ;  /* 0x000069427f007947 */ /* 0x000fea000b800000 */
[----:B------:R3:W4:Y:S02]  /*1c790*/  SHFL.IDX PT, R8, R68, 0x1, 0x1f ;  /* 0x00201f0044087f89 */ /* 0x00072400000e0000 */
.L_x_3810:
        /* <DEDUP_REMOVED lines=19> */
.L_x_3811:
        /* <DEDUP_REMOVED lines=16> */
.L_x_3812:
[----:B---3--:R-:W-:Y:S01]  /*1c9d0*/  IMAD R0, R0, c[0x0][0x538], RZ ;  /* 0x00014e0000007a24 */ /* 0x008fe200078e02ff */
[----:B------:R-:W-:Y:S04]  /*1c9e0*/  BSSY B1, `(.L_x_3730) ;  /* 0x00000ce000017945 */ /* 0x000fe80003800000 */
[----:B----4-:R-:W-:-:S04]  /*1c9f0*/  IADD3 R8, R0, R8, RZ ;  /* 0x0000000800087210 */ /* 0x010fc80007ffe0ff */
[----:B--2---:R-:W-:-:S13]  /*1ca00*/  ISETP.GT.AND P0, PT, R8, R9, PT ;  /* 0x000000090800720c */ /* 0x004fda0003f04270 */
[----:B------:R-:W-:Y:S05]  /*1ca10*/  @P0 BRA `(.L_x_3731) ;  /* 0x0000025000000947 */ /* 0x000fea0003800000 */
.L_x_3735:
        /* <DEDUP_REMOVED lines=17> */
.L_x_3813:
        /* <DEDUP_REMOVED lines=16> */
.L_x_3814:
[----:B--2---:R-:W-:-:S05]  /*1cc30*/  IMAD R0, R0, c[0x0][0x538], RZ ;  /* 0x00014e0000007a24 */ /* 0x004fca00078e02ff */
[----:B------:R-:W-:-:S04]  /*1cc40*/  IADD3 R8, R0, R8, RZ ;  /* 0x0000000800087210 */ /* 0x000fc80007ffe0ff */
[----:B------:R-:W-:-:S13]  /*1cc50*/  ISETP.GT.AND P0, PT, R8, R9, PT ;  /* 0x000000090800720c */ /* 0x000fda0003f04270 */
[----:B-1----:R-:W-:Y:S05]  /*1cc60*/  @!P0 BRA `(.L_x_3735) ;  /* 0xfffffdb000008947 */ /* 0x002fea000383ffff */
.L_x_3731:
[----:B------:R-:W-:-:S05]  /*1cc70*/  IADD3 R8, -R0, R8, RZ ;  /* 0x0000000800087210 */ /* 0x000fca0007ffe1ff */
[----:B------:R-:W-:-:S05]  /*1cc80*/  IMAD R0, R4, c[0x0][0x538], R8 ;  /* 0x00014e0004007a24 */ /* 0x000fca00078e0208 */
[----:B------:R-:W-:Y:S01]  /*1cc90*/  ISETP.GT.AND P0, PT, R0, R9, PT ;  /* 0x000000090000720c */ /* 0x000fe20003f04270 */
[----:B------:R-:W-:-:S12]  /*1cca0*/  BRA.DIV ~URZ, `(.L_x_3736) ;  /* 0x000068827f007947 */ /* 0x000fd8000b800000 */
[----:B------:R-:W-:-:S03]  /*1ccb0*/  VOTE.ANY R5, PT, !P0 ;  /* 0x0000000000057806 */ /* 0x000fc600040e0100 */
.L_x_3815:
[----:B------:R-:W2:Y:S01]  /*1ccc0*/  LDL.LU R2, [R1+0x4c] ;  /* 0x00004c0001027983 */ /* 0x000ea20000300800 */
[----:B------:R-:W2:Y:S02]  /*1ccd0*/  POPC R0, R5 ;  /* 0x0000000500007309 */ /* 0x000ea40000000000 */
[----:B--2---:R-:W-:-:S05]  /*1cce0*/  IADD3 R2, R0, R2, RZ ;  /* 0x0000000200027210 */ /* 0x004fca0007ffe0ff */
[----:B------:R2:W-:Y:S01]  /*1ccf0*/  STL [R1+0x4c], R2 ;  /* 0x00004c0201007387 */ /* 0x0005e20000100800 */
[----:B------:R-:W-:Y:S05]  /*1cd00*/  BRA.DIV ~URZ, `(.L_x_3737) ;  /* 0x000068727f007947 */ /* 0x000fea000b800000 */
[----:B------:R3:W4:Y:S04]  /*1cd10*/  SHFL.IDX PT, R6, R6, R0, 0x1f ;  /* 0x00001f0006067589 */ /* 0x00072800000e0000 */
[----:B------:R3:W1:Y:S02]  /*1cd20*/  SHFL.IDX PT, R7, R7, R0, 0x1f ;  /* 0x00001f0007077589 */ /* 0x00066400000e0000 */
.L_x_3816:
[----:B------:R-:W-:Y:S01]  /*1cd30*/  ISETP.NE.AND P0, PT, R5, RZ, PT ;  /* 0x000000ff0500720c */ /* 0x000fe20003f05270 */
[----:B------:R-:W-:-:S12]  /*1cd40*/  BSSY B0, `(.L_x_3738) ;  /* 0x0000005000007945 */ /* 0x000fd80003800000 */
[----:B------:R-:W-:Y:S05]  /*1cd50*/  @!P0 BRA `(.L_x_3739) ;  /* 0x0000003000008947 */ /* 0x000fea0003800000 */
[----:B---3--:R-:W-:Y:S01]  /*1cd60*/  IADD3 R0, R0, -0x1, RZ ;  /* 0xffffffff00007810 */ /* 0x008fe20007ffe0ff */
[----:B------:R-:W-:Y:S05]  /*1cd70*/  BRA.DIV ~URZ, `(.L_x_3740) ;  /* 0x000068d27f007947 */ /* 0x000fea000b800000 */
[----:B------:R3:W2:Y:S02]  /*1cd80*/  SHFL.IDX PT, R10, R4, R0, 0x1f ;  /* 0x00001f00040a7589 */ /* 0x0006a400000e0000 */
.L_x_3739:
[----:B------:R-:W-:Y:S05]  /*1cd90*/  BSYNC B0 ;  /* 0x0000000000007941 */ /* 0x000fea0003800000 */
.L_x_3738:
        /* <DEDUP_REMOVED lines=68> */
.L_x_3742:
        /* <DEDUP_REMOVED lines=68> */
.L_x_3743:
[----:B------:R-:W-:Y:S05]  /*1d620*/  BSYNC B0 ;  /* 0x0000000000007941 */ /* 0x000fea0003800000 */
.L_x_3741:
[----:B------:R-:W-:-:S04]  /*1d630*/  LOP3.LUT R2, RZ, R2, RZ, 0x33, !PT ;  /* 0x00000002ff027212 */ /* 0x000fc800078e33ff */
[----:B-1----:R-:W-:-:S05]  /*1d640*/  IADD3 R0, R2, R6, RZ ;  /* 0x0000000602007210 */ /* 0x002fca0007ffe0ff */
[----:B------:R1:W-:Y:S01]  /*1d650*/  STL [R1+0x44], R0 ;  /* 0x0000440001007387 */ /* 0x0003e20000100800 */
[----:B------:R-:W-:Y:S05]  /*1d660*/  BRA `(.L_x_3744) ;  /* 0x0000005000007947 */ /* 0x000fea0003800000 */
.L_x_3732:
[----:B------:R-:W-:Y:S01]  /*1d670*/  MOV R0, c[0x0][0x53c] ;  /* 0x00014f0000007a02 */ /* 0x000fe20000000f00 */
[----:B------:R2:W-:Y:S04]  /*1d680*/  STL [R1+0x40], R9 ;  /* 0x0000400901007387 */ /* 0x0005e80000100800 */
[----:B------:R2:W-:Y:S04]  /*1d690*/  STL [R1+0x44], RZ ;  /* 0x000044ff01007387 */ /* 0x0005e80000100800 */
[----:B------:R2:W-:Y:S04]  /*1d6a0*/  STL [R1+0x48], RZ ;  /* 0x000048ff01007387 */ /* 0x0005e80000100800 */
[----:B------:R2:W-:Y:S02]  /*1d6b0*/  STL [R1+0x4c], R0 ;  /* 0x00004c0001007387 */ /* 0x0005e40000100800 */
.L_x_3744:
[----:B------:R-:W-:Y:S05]  /*1d6c0*/  BSYNC B1 ;  /* 0x0000000000017941 */ /* 0x000fea0003800000 */
.L_x_3730:
        /* <DEDUP_REMOVED lines=9> */
.L_x_3725:
[----:B--2---:R-:W2:Y:S02]  /*1d760*/  LDL R0, [R1+0x4c] ;  /* 0x00004c0001007983 */ /* 0x004ea40000100800 */
[----:B--2---:R-:W-:-:S13]  /*1d770*/  ISETP.GE.AND P0, PT, R0, c[0x0][0x53c], PT ;  /* 0x00014f0000007a0c */ /* 0x004fda0003f06270 */
[----:B-1--4-:R-:W-:Y:S01]  /*1d780*/  @P0 CALL.REL.NOINC `(.L_x_3745) ;  /* 0x0000001000000944 */ /* 0x012fe20003c00000 */
[----:B------:R-:W-:Y:S05]  /*1d790*/  BRA `(.L_x_3746) ;  /* 0xfffe47a000007947 */ /* 0x000fea000383ffff */
.L_x_3745:
[----:B------:R-:W-:Y:S05]  /*1d7a0*/  EXIT ;  /* 0x000000000000794d */ /* 0x000fea0003800000 */
.L_x_3533:
[----:B------:R-:W-:Y:S01]  /*1d7b0*/  IMAD.MOV.U32 R0, RZ, RZ, R5 ;  /* 0x000000ffff007224 */ /* 0x000fe200078e0005 */
[----:B------:R-:W-:Y:S02]  /*1d7c0*/  MOV R2, 0x1 ;  /* 0x0000000100027802 */ /* 0x000fe40000000f00 */
[----:B------:R-:W-:Y:S02]  /*1d7d0*/  MOV R3, 0x1d7f0 ;  /* 0x0001d7f000037802 */ /* 0x000fe40000000f00 */
[----:B------:R-:W-:Y:S05]  /*1d7e0*/  CALL.REL.NOINC `($__internal_50_$__cuda_sm70_shflsync_up_p) ;  /* 0x00005f9000007944 */ /* 0x000fea0003c00000 */
[----:B------:R-:W-:Y:S01]  /*1d7f0*/  MOV R0, R4 ;  /* 0x0000000400007202 */ /* 0x000fe20000000f00 */
[----:B------:R-:W-:Y:S05]  /*1d800*/  BRA `(.L_x_3747) ;  /* 0xfffe2c5000007947 */ /* 0x000fea000383ffff */
.L_x_3534:
[----:B------:R-:W-:Y:S01]  /*1d810*/  IMAD.MOV.U32 R0, RZ, RZ, R5 ;  /* 0x000000ffff007224 */ /* 0x000fe200078e0005 */
[----:B------:R-:W-:Y:S02]  /*1d820*/  MOV R2, 0x2 ;  /* 0x0000000200027802 */ /* 0x000fe40000000f00 */
[----:B------:R-:W-:Y:S02]  /*1d830*/  MOV R3, 0x1d850 ;  /* 0x0001d85000037802 */ /* 0x000fe40000000f00 */
[----:B------:R-:W-:Y:S05]  /*1d840*/  CALL.REL.NOINC `($__internal_50_$__cuda_sm70_shflsync_up_p) ;  /* 0x00005f3000007944 */ /* 0x000fea0003c00000 */
[----:B------:R-:W-:Y:S01]  /*1d850*/  SEL R0, R4, RZ, P4 ;  /* 0x000000ff04007207 */ /* 0x000fe20002000000 */
[----:B------:R-:W-:Y:S01]  /*1d860*/  IMAD.MOV.U32 R2, RZ, RZ, 0x4 ;  /* 0x00000004ff027424 */ /* 0x000fe200078e00ff */
[----:B------:R-:W-:-:S03]  /*1d870*/  MOV R3, 0x1d8a0 ;  /* 0x0001d8a000037802 */ /* 0x000fc60000000f00 */
[----:B------:R-:W-:Y:S02]  /*1d880*/  IMAD.IADD R0, R5, 0x1, R0 ;  /* 0x0000000105007824 */ /* 0x000fe400078e0200 */
        /* <DEDUP_REMOVED lines=13> */
[----:B------:R-:W-:Y:S02]  /*1d960*/  MOV R218, 0x1f ;  /* 0x0000001f00da7802 */ /* 0x000fe40000000f00 */
[----:B------:R-:W-:Y:S01]  /*1d970*/  MOV R3, 0x1d9b0 ;  /* 0x0001d9b000037802 */ /* 0x000fe20000000f00 */
[----:B------:R-:W-:-:S04]  /*1d980*/  IMAD.IADD R4, R0, 0x1, R4 ;  /* 0x0000000100047824 */ /* 0x000fc800078e0204 */
[----:B------:R-:W-:Y:S02]  /*1d990*/  IMAD.MOV.U32 R219, RZ, RZ, R4 ;  /* 0x000000ffffdb7224 */ /* 0x000fe400078e0004 */
[----:B------:R-:W-:Y:S05]  /*1d9a0*/  CALL.REL.NOINC `($__internal_49_$__cuda_sm70_shflsync_idx_p) ;  /* 0x00005d7000007944 */ /* 0x000fea0003c00000 */
[----:B------:R-:W-:Y:S01]  /*1d9b0*/  MOV R0, R218 ;  /* 0x000000da00007202 */ /* 0x000fe20000000f00 */
[----:B------:R-:W-:Y:S05]  /*1d9c0*/  BRA `(.L_x_3748) ;  /* 0xfffe2b9000007947 */ /* 0x000fea000383ffff */
.L_x_3536:
[----:B------:R-:W-:Y:S02]  /*1d9d0*/  SEL R0, RZ, 0x1, P0 ;  /* 0x00000001ff007807 */ /* 0x000fe40000000000 */
[----:B------:R-:W-:Y:S02]  /*1d9e0*/  MOV R2, 0x1da00 ;  /* 0x0001da0000027802 */ /* 0x000fe40000000f00 */
[----:B------:R-:W-:Y:S05]  /*1d9f0*/  CALL.REL.NOINC `($__internal_51_$__cuda_sm70_votesync_ballot) ;  /* 0x00005df000007944 */ /* 0x000fea0003c00000 */
[----:B------:R-:W-:Y:S01]  /*1da00*/  MOV R7, R0 ;  /* 0x0000000000077202 */ /* 0x000fe20000000f00 */
[----:B------:R-:W-:Y:S05]  /*1da10*/  BRA `(.L_x_3749) ;  /* 0xfffe2bd000007947 */ /* 0x000fea000383ffff */
.L_x_3537:
[----:B------:R-:W-:Y:S01]  /*1da20*/  IMAD.MOV.U32 R219, RZ, RZ, R9 ;  /* 0x000000ffffdb7224 */ /* 0x000fe200078e0009 */
[----:B-1----:R-:W-:Y:S01]  /*1da30*/  MOV R2, R0 ;  /* 0x0000000000027202 */ /* 0x002fe20000000f00 */
[----:B------:R-:W-:Y:S01]  /*1da40*/  IMAD.MOV.U32 R218, RZ, RZ, 0x1f ;  /* 0x0000001fffda7424 */ /* 0x000fe200078e00ff */
[----:B------:R-:W-:Y:S02]  /*1da50*/  MOV R3, 0x1da70 ;  /* 0x0001da7000037802 */ /* 0x000fe40000000f00 */
[----:B------:R-:W-:Y:S05]  /*1da60*/  CALL.REL.NOINC `($__internal_49_$__cuda_sm70_shflsync_idx_p) ;  /* 0x00005cb000007944 */ /* 0x000fea0003c00000 */
[----:B------:R-:W-:Y:S01]  /*1da70*/  IMAD.MOV.U32 R12, RZ, RZ, R218 ;  /* 0x000000ffff0c7224 */ /* 0x000fe200078e00da */
[----:B------:R-:W-:Y:S01]  /*1da80*/  MOV R219, R8 ;  /* 0x0000000800db7202 */ /* 0x000fe20000000f00 */
[----:B------:R-:W-:Y:S01]  /*1da90*/  IMAD.MOV.U32 R5, RZ, RZ, RZ ;  /* 0x000000ffff057224 */ /* 0x000fe200078e00ff */
[----:B------:R-:W-:Y:S01]  /*1daa0*/  MOV R2, R0 ;  /* 0x0000000000027202 */ /* 0x000fe20000000f00 */
[----:B------:R-:W-:Y:S01]  /*1dab0*/  IMAD.MOV.U32 R218, RZ, RZ, 0x1f ;  /* 0x0000001fffda7424 */ /* 0x000fe200078e00ff */
[----:B------:R-:W-:-:S02]  /*1dac0*/  MOV R3, 0x1dae0 ;  /* 0x0001dae000037802 */ /* 0x000fc40000000f00 */
[----:B------:R-:W-:Y:S05]  /*1dad0*/  CALL.REL.NOINC `($__internal_49_$__cuda_sm70_shflsync_idx_p) ;  /* 0x00005c4000007944 */ /* 0x000fea0003c00000 */
[----:B------:R-:W-:Y:S01]  /*1dae0*/  MOV R9, R218 ;  /* 0x000000da00097202 */ /* 0x000fe20000000f00 */
[----:B------:R-:W-:Y:S05]  /*1daf0*/  BRA `(.L_x_3750) ;  /* 0xfffe2b6000007947 */ /* 0x000fea000383ffff */
.L_x_3540:
[----:B------:R-:W-:Y:S01]  /*1db00*/  IMAD.MOV.U32 R219, RZ, RZ, R4 ;  /* 0x000000ffffdb7224 */ /* 0x000fe200078e0004 */
[----:B-1----:R-:W-:Y:S01]  /*1db10*/  MOV R2, R0 ;  /* 0x0000000000027202 */ /* 0x002fe20000000f00 */
[----:B------:R-:W-:Y:S01]  /*1db20*/  IMAD.MOV.U32 R218, RZ, RZ, 0x1f ;  /* 0x0000001fffda7424 */ /* 0x000fe200078e00ff */
[----:B------:R-:W-:-:S02]  /*1db30*/  MOV R3, 0x1db50 ;  /* 0x0001db5000037802 */ /* 0x000fc40000000f00 */
[----:B---34-:R-:W-:Y:S05]  /*1db40*/  CALL.REL.NOINC `($__internal_49_$__cuda_sm70_shflsync_idx_p) ;  /* 0x00005bd000007944 */ /* 0x018fea0003c00000 */
[----:B------:R-:W-:Y:S01]  /*1db50*/  MOV R5, R218 ;  /* 0x000000da00057202 */ /* 0x000fe20000000f00 */
[----:B------:R-:W-:Y:S05]  /*1db60*/  BRA `(.L_x_3539) ;  /* 0xfffe2b5000007947 */ /* 0x000fea000383ffff */
.L_x_3589:
[----:B------:R-:W-:Y:S01]  /*1db70*/  IMAD.MOV.U32 R219, RZ, RZ, R5 ;  /* 0x000000ffffdb7224 */ /* 0x000fe200078e0005 */
[----:B------:R-:W-:Y:S01]  /*1db80*/  MOV R2, RZ ;  /* 0x000000ff00027202 */ /* 0x000fe20000000f00 */
[----:B------:R-:W-:Y:S01]  /*1db90*/  IMAD.MOV.U32 R218, RZ, RZ, 0x181f ;  /* 0x0000181fffda7424 */ /* 0x000fe200078e00ff */
[----:B------:R-:W-:-:S02]  /*1dba0*/  MOV R3, 0x1dbc0 ;  /* 0x0001dbc000037802 */ /* 0x000fc40000000f00 */
[----:B-----5:R-:W-:Y:S05]  /*1dbb0*/  CALL.REL.NOINC `($__internal_49_$__cuda_sm70_shflsync_idx_p) ;  /* 0x00005b6000007944 */ /* 0x020fea0003c00000 */
[----:B------:R-:W-:Y:S01]  /*1dbc0*/  MOV R7, R218 ;  /* 0x000000da00077202 */ /* 0x000fe20000000f00 */
[----:B------:R-:W-:Y:S05]  /*1dbd0*/  BRA `(.L_x_3751) ;  /* 0xfffeaf4000007947 */ /* 0x000fea000383ffff */
.L_x_3590:
[----:B------:R-:W-:Y:S01]  /*1dbe0*/  IMAD.MOV.U32 R219, RZ, RZ, R6 ;  /* 0x000000ffffdb7224 */ /* 0x000fe200078e0006 */
[----:B------:R-:W-:Y:S01]  /*1dbf0*/  MOV R2, RZ ;  /* 0x000000ff00027202 */ /* 0x000fe20000000f00 */
[----:B------:R-:W-:Y:S01]  /*1dc00*/  IMAD.MOV.U32 R218, RZ, RZ, 0x181f ;  /* 0x0000181fffda7424 */ /* 0x000fe200078e00ff */
[----:B------:R-:W-:-:S02]  /*1dc10*/  MOV R3, 0x1dc30 ;  /* 0x0001dc3000037802 */ /* 0x000fc40000000f00 */
[----:B-12--5:R-:W-:Y:S05]  /*1dc20*/  CALL.REL.NOINC `($__internal_49_$__cuda_sm70_shflsync_idx_p) ;  /* 0x00005af000007944 */ /* 0x026fea0003c00000 */
[----:B------:R-:W-:Y:S01]  /*1dc30*/  MOV R2, R218 ;  /* 0x000000da00027202 */ /* 0x000fe20000000f00 */
[----:B------:R-:W-:Y:S05]  /*1dc40*/  BRA `(.L_x_3752) ;  /* 0xfffeaef000007947 */ /* 0x000fea000383ffff */
.L_x_3593:
[----:B------:R-:W-:Y:S01]  /*1dc50*/  IMAD.MOV.U32 R219, RZ, RZ, R5 ;  /* 0x000000ffffdb7224 */ /* 0x000fe200078e0005 */
[----:B--2-4-:R-:W-:Y:S01]  /*1dc60*/  MOV R2, 0x1 ;  /* 0x0000000100027802 */ /* 0x014fe20000000f00 */
[----:B------:R-:W-:Y:S01]  /*1dc70*/  IMAD.MOV.U32 R218, RZ, RZ, 0x181f ;  /* 0x0000181fffda7424 */ /* 0x000fe200078e00ff */
[----:B------:R-:W-:-:S02]  /*1dc80*/  MOV R3, 0x1dca0 ;  /* 0x0001dca000037802 */ /* 0x000fc40000000f00 */
[----:B-1-3-5:R-:W-:Y:S05]  /*1dc90*/  CALL.REL.NOINC `($__internal_49_$__cuda_sm70_shflsync_idx_p) ;  /* 0x00005a8000007944 */ /* 0x02afea0003c00000 */
[----:B------:R-:W-:Y:S01]  /*1dca0*/  IMAD.MOV.U32 R7, RZ, RZ, R218 ;  /* 0x000000ffff077224 */ /* 0x000fe200078e00da */
[----:B------:R-:W-:Y:S01]  /*1dcb0*/  MOV R2, 0x1 ;  /* 0x0000000100027802 */ /* 0x000fe20000000f00 */
[----:B------:R-:W-:Y:S01]  /*1dcc0*/  IMAD.MOV.U32 R219, RZ, RZ, R6 ;  /* 0x000000ffffdb7224 */ /* 0x000fe200078e0006 */
[----:B------:R-:W-:-:S02]  /*1dcd0*/  MOV R218, 0x181f ;  /* 0x0000181f00da7802 */ /* 0x000fc40000000f00 */
[----:B------:R-:W-:Y:S02]  /*1dce0*/  MOV R3, 0x1dd00 ;  /* 0x0001dd0000037802 */ /* 0x000fe40000000f00 */
[----:B------:R-:W-:Y:S05]  /*1dcf0*/  CALL.REL.NOINC `($__internal_49_$__cuda_sm70_shflsync_idx_p) ;  /* 0x00005a2000007944 */ /* 0x000fea0003c00000 */
[----:B------:R-:W-:Y:S01]  /*1dd00*/  MOV R2, R218 ;  /* 0x000000da00027202 */ /* 0x000fe20000000f00 */
[----:B------:R-:W-:Y:S05]  /*1dd10*/  BRA `(.L_x_3753) ;  /* 0xfffeaf0000007947 */ /* 0x000fea000383ffff */
.L_x_3596:
[----:B------:R-:W-:Y:S01]  /*1dd20*/  IMAD.MOV.U32 R219, RZ, RZ, R5 ;  /* 0x000000ffffdb7224 */ /* 0x000fe200078e0005 */
[----:B-1--4-:R-:W-:Y:S01]  /*1dd30*/  MOV R2, 0x2 ;  /* 0x0000000200027802 */ /* 0x012fe20000000f00 */
[----:B------:R-:W-:Y:S01]  /*1dd40*/  IMAD.MOV.U32 R218, RZ, RZ, 0x181f ;  /* 0x0000181fffda7424 */ /* 0x000fe200078e00ff */
[----:B------:R-:W-:Y:S02]  /*1dd50*/  MOV R3, 0x1dd70 ;  /* 0x0001dd7000037802 */ /* 0x000fe40000000f00 */
[----:B--23-5:R-:W-:Y:S05]  /*1dd60*/  CALL.REL.NOINC `($__internal_49_$__cuda_sm70_shflsync_idx_p) ;  /* 0x000059b000007944 */ /* 0x02cfea0003c00000 */
[----:B------:R-:W-:Y:S01]  /*1dd70*/  MOV R7, R218 ;  /* 0x000000da00077202 */ /* 0x000fe20000000f00 */
[----:B------:R-:W-:Y:S05]  /*1dd80*/  BRA `(.L_x_3754) ;  /* 0xfffeaf6000007947 */ /* 0x000fea000383ffff */
.L_x_3597:
[----:B------:R-:W-:Y:S01]  /*1dd90*/  IMAD.MOV.U32 R219, RZ, RZ, R6 ;  /* 0x000000ffffdb7224 */ /* 0x000fe200078e0006 */
[----:B----4-:R-:W-:Y:S01]  /*1dda0*/  MOV R2, 0x2 ;  /* 0x0000000200027802 */ /* 0x010fe20000000f00 */
[----:B------:R-:W-:Y:S01]  /*1ddb0*/  IMAD.MOV.U32 R218, RZ, RZ, 0x181f ;  /* 0x0000181fffda7424 */ /* 0x000fe200078e00ff */
[----:B------:R-:W-:Y:S02]  /*1ddc0*/  MOV R3, 0x1dde0 ;  /* 0x0001dde000037802 */ /* 0x000fe40000000f00 */
[----:B-123-5:R-:W-:Y:S05]  /*1ddd0*/  CALL.REL.NOINC `($__internal_49_$__cuda_sm70_shflsync_idx_p) ;  /* 0x0000594000007944 */ /* 0x02efea0003c00000 */
[----:B------:R-:W-:Y:S01]  /*1dde0*/  MOV R2, R218 ;  /* 0x000000da00027202 */ /* 0x000fe20000000f00 */
[----:B------:R-:W-:Y:S05]  /*1ddf0*/  BRA `(.L_x_3755) ;  /* 0xfffeaf1000007947 */ /* 0x000fea000383ffff */
.L_x_3600:
[----:B------:R-:W-:Y:S01]  /*1de00*/  IMAD.MOV.U32 R219, RZ, RZ, R5 ;  /* 0x000000ffffdb7224 */ /* 0x000fe200078e0005 */
[----:B-1----:R-:W-:Y:S01]  /*1de10*/  MOV R2, 0x3 ;  /* 0x0000000300027802 */ /* 0x002fe20000000f00 */
[----:B------:R-:W-:Y:S01]  /*1de20*/  IMAD.MOV.U32 R218, RZ, RZ, 0x181f ;  /* 0x0000181fffda7424 */ /* 0x000fe200078e00ff */
[----:B------:R-:W-:-:S02]  /*1de30*/  MOV R3, 0x1de50 ;  /* 0x0001de5000037802 */ /* 0x000fc40000000f00 */
[----:B--2345:R-:W-:Y:S05]  /*1de40*/  CALL.REL.NOINC `($__internal_49_$__cuda_sm70_shflsync_idx_p) ;  /* 0x000058d000007944 */ /* 0x03cfea0003c00000 */
        /* <DEDUP_REMOVED lines=8> */
.L_x_3603:
[----:B------:R-:W-:Y:S01]  /*1ded0*/  IMAD.MOV.U32 R219, RZ, RZ, R5 ;  /* 0x000000ffffdb7224 */ /* 0x000fe200078e0005 */
[----:B-1----:R-:W-:Y:S01]  /*1dee0*/  MOV R2, 0x4 ;  /* 0x0000000400027802 */ /* 0x002fe20000000f00 */
[----:B------:R-:W-:Y:S01]  /*1def0*/  IMAD.MOV.U32 R218, RZ, RZ, 0x181f ;  /* 0x0000181fffda7424 */ /* 0x000fe200078e00ff */
[----:B------:R-:W-:Y:S02]  /*1df00*/  MOV R3, 0x1df20 ;  /* 0x0001df2000037802 */ /* 0x000fe40000000f00 */
[----:B--2345:R-:W-:Y:S05]  /*1df10*/  CALL.REL.NOINC `($__internal_49_$__cuda_sm70_shflsync_idx_p) ;  /* 0x0000580000007944 */ /* 0x03cfea0003c00000 */
[----:B------:R-:W-:Y:S01]  /*1df20*/  MOV R7, R218 ;  /* 0x000000da00077202 */ /* 0x000fe20000000f00 */
[----:B------:R-:W-:Y:S05]  /*1df30*/  BRA `(.L_x_3757) ;  /* 0xfffeaf8000007947 */ /* 0x000fea000383ffff */
.L_x_3604:
[----:B------:R-:W-:Y:S01]  /*1df40*/  IMAD.MOV.U32 R219, RZ, RZ, R6 ;  /* 0x000000ffffdb7224 */ /* 0x000fe200078e0006 */
[----:B-1----:R-:W-:Y:S01]  /*1df50*/  MOV R2, 0x4 ;  /* 0x0000000400027802 */ /* 0x002fe20000000f00 */
[----:B------:R-:W-:Y:S01]  /*1df60*/  IMAD.MOV.U32 R218, RZ, RZ, 0x181f ;  /* 0x0000181fffda7424 */ /* 0x000fe200078e00ff */
[----:B------:R-:W-:Y:S02]  /*1df70*/  MOV R3, 0x1df90 ;  /* 0x0001df9000037802 */ /* 0x000fe40000000f00 */
[----:B--2345:R-:W-:Y:S05]  /*1df80*/  CALL.REL.NOINC `($__internal_49_$__cuda_sm70_shflsync_idx_p) ;  /* 0x0000579000007944 */ /* 0x03cfea0003c00000 */
[----:B------:R-:W-:Y:S01]  /*1df90*/  MOV R2, R218 ;  /* 0x000000da00027202 */ /* 0x000fe20000000f00 */
[----:B------:R-:W-:Y:S05]  /*1dfa0*/  BRA `(.L_x_3758) ;  /* 0xfffeaf3000007947 */ /* 0x000fea000383ffff */
.L_x_3607:
[----:B------:R-:W-:Y:S01]  /*1dfb0*/  IMAD.MOV.U32 R219, RZ, RZ, R5 ;  /* 0x000000ffffdb7224 */ /* 0x000fe200078e0005 */
[----:B--23--:R-:W-:Y:S01]  /*1dfc0*/  MOV R2, 0x5 ;  /* 0x0000000500027802 */ /* 0x00cfe20000000f00 */
[----:B------:R-:W-:Y:S01]  /*1dfd0*/  IMAD.MOV.U32 R218, RZ, RZ, 0x181f ;  /* 0x0000181fffda7424 */ /* 0x000fe200078e00ff */
[----:B------:R-:W-:-:S02]  /*1dfe0*/  MOV R3, 0x1e000 ;  /* 0x0001e00000037802 */ /* 0x000fc40000000f00 */
[----:B-1--45:R-:W-:Y:S05]  /*1dff0*/  CALL.REL.NOINC `($__internal_49_$__cuda_sm70_shflsync_idx_p) ;  /* 0x0000572000007944 */ /* 0x032fea0003c00000 */
        /* <DEDUP_REMOVED lines=8> */
.L_x_3610:
[----:B------:R-:W-:Y:S01]  /*1e080*/  IMAD.MOV.U32 R219, RZ, RZ, R5 ;  /* 0x000000ffffdb7224 */ /* 0x000fe200078e0005 */
[----:B-1-3--:R-:W-:Y:S01]  /*1e090*/  MOV R2, 0x6 ;  /* 0x0000000600027802 */ /* 0x00afe20000000f00 */
[----:B------:R-:W-:Y:S01]  /*1e0a0*/  IMAD.MOV.U32 R218, RZ, RZ, 0x181f ;  /* 0x0000181fffda7424 */ /* 0x000fe200078e00ff */
[----:B------:R-:W-:Y:S02]  /*1e0b0*/  MOV R3, 0x1e0d0 ;  /* 0x0001e0d000037802 */ /* 0x000fe40000000f00 */
[----:B--2-45:R-:W-:Y:S05]  /*1e0c0*/  CALL.REL.NOINC `($__internal_49_$__cuda_sm70_shflsync_idx_p) ;  /* 0x0000565000007944 */ /* 0x034fea0003c00000 */
[----:B------:R-:W-:Y:S01]  /*1e0d0*/  MOV R7, R218 ;  /* 0x000000da00077202 */ /* 0x000fe20000000f00 */
[----:B------:R-:W-:Y:S05]  /*1e0e0*/  BRA `(.L_x_3760) ;  /* 0xfffeafa000007947 */ /* 0x000fea000383ffff */
.L_x_3611:
[----:B------:R-:W-:Y:S01]  /*1e0f0*/  IMAD.MOV.U32 R219, RZ, RZ, R6 ;  /* 0x000000ffffdb7224 */ /* 0x000fe200078e0006 */
[----:B---3--:R-:W-:Y:S01]  /*1e100*/  MOV R2, 0x6 ;  /* 0x0000000600027802 */ /* 0x008fe20000000f00 */
[----:B------:R-:W-:Y:S01]  /*1e110*/  IMAD.MOV.U32 R218, RZ, RZ, 0x181f ;  /* 0x0000181fffda7424 */ /* 0x000fe200078e00ff */
[----:B------:R-:W-:Y:S02]  /*1e120*/  MOV R3, 0x1e140 ;  /* 0x0001e14000037802 */ /* 0x000fe40000000f00 */
[----:B-12-45:R-:W-:Y:S05]  /*1e130*/  CALL.REL.NOINC `($__internal_49_$__cuda_sm70_shflsync_idx_p) ;  /* 0x000055e000007944 */ /* 0x036fea0003c00000 */
[----:B------:R-:W-:Y:S01]  /*1e140*/  MOV R2, R218 ;  /* 0x000000da00027202 */ /* 0x000fe20000000f00 */
[----:B------:R-:W-:Y:S05]  /*1e150*/  BRA `(.L_x_3761) ;  /* 0xfffeaf5000007947 */ /* 0x000fea000383ffff */
.L_x_3614:
        /* <DEDUP_REMOVED lines=13> */
.L_x_3653:
[----:B------:R-:W-:Y:S01]  /*1e230*/  IMAD.MOV.U32 R219, RZ, RZ, R5 ;  /* 0x000000ffffdb7224 */ /* 0x000fe200078e0005 */
[----:B------:R-:W-:Y:S01]  /*1e240*/  MOV R2, RZ ;  /* 0x000000ff00027202 */ /* 0x000fe20000000f00 */
[----:B------:R-:W-:Y:S01]  /*1e250*/  IMAD.MOV.U32 R218, RZ, RZ, 0x181f ;  /* 0x0000181fffda7424 */ /* 0x000fe200078e00ff */
[----:B------:R-:W-:Y:S02]  /*1e260*/  MOV R3, 0x1e280 ;  /* 0x0001e28000037802 */ /* 0x000fe40000000f00 */
[----:B------:R-:W-:Y:S05]  /*1e270*/  CALL.REL.NOINC `($__internal_49_$__cuda_sm70_shflsync_idx_p) ;  /* 0x000054a000007944 */ /* 0x000fea0003c00000 */
[----:B------:R-:W-:Y:S01]  /*1e280*/  MOV R9, R218 ;  /* 0x000000da00097202 */ /* 0x000fe20000000f00 */
[----:B------:R-:W-:Y:S05]  /*1e290*/  BRA `(.L_x_3763) ;  /* 0xffff0c6000007947 */ /* 0x000fea000383ffff */
.L_x_3654:
[----:B------:R-:W-:Y:S01]  /*1e2a0*/  IMAD.MOV.U32 R219, RZ, RZ, R4 ;  /* 0x000000ffffdb7224 */ /* 0x000fe200078e0004 */
[----:B------:R-:W-:Y:S01]  /*1e2b0*/  MOV R2, RZ ;  /* 0x000000ff00027202 */ /* 0x000fe20000000f00 */
[----:B------:R-:W-:Y:S01]  /*1e2c0*/  IMAD.MOV.U32 R218, RZ, RZ, 0x181f ;  /* 0x0000181fffda7424 */ /* 0x000fe200078e00ff */
[----:B------:R-:W-:Y:S02]  /*1e2d0*/  MOV R3, 0x1e2f0 ;  /* 0x0001e2f000037802 */ /* 0x000fe40000000f00 */
[----:B-12---:R-:W-:Y:S05]  /*1e2e0*/  CALL.REL.NOINC `($__internal_49_$__cuda_sm70_shflsync_idx_p) ;  /* 0x0000543000007944 */ /* 0x006fea0003c00000 */
        /* <DEDUP_REMOVED lines=12> */
[----:B------:R-:W-:Y:S05]  /*1e3b0*/  CALL.REL.NOINC `($__internal_49_$__cuda_sm70_shflsync_idx_p) ;  /* 0x0000536000007944 */ /* 0x000fea0003c00000 */
[----:B------:R-:W-:Y:S01]  /*1e3c0*/  IMAD.MOV.U32 R7, RZ, RZ, R218 ;  /* 0x000000ffff077224 */ /* 0x000fe200078e00da */
[----:B------:R-:W-:Y:S01]  /*1e3d0*/  MOV R2, 0x1 ;  /* 0x0000000100027802 */ /* 0x000fe20000000f00 */
[----:B------:R-:W-:Y:S01]  /*1e3e0*/  IMAD.MOV.U32 R219, RZ, RZ, R4 ;  /* 0x000000ffffdb7224 */ /* 0x000fe200078e0004 */
[----:B------:R-:W-:Y:S02]  /*1e3f0*/  MOV R218, 0x181f ;  /* 0x0000181f00da7802 */ /* 0x000fe40000000f00 */
[----:B------:R-:W-:Y:S02]  /*1e400*/  MOV R3, 0x1e420 ;  /* 0x0001e42000037802 */ /* 0x000fe40000000f00 */
[----:B------:R-:W-:Y:S05]  /*1e410*/  CALL.REL.NOINC `($__internal_49_$__cuda_sm70_shflsync_idx_p) ;  /* 0x0000530000007944 */ /* 0x000fea0003c00000 */
        /* <DEDUP_REMOVED lines=60> */
[----:B------:R-:W-:Y:S01]  /*1e7e0*/  MOV R4, R218 ;  /* 0x000000da00047202 */ /* 0x000fe20000000f00 */
[----:B------:R-:W-:Y:S05]  /*1e7f0*/  BRA `(.L_x_3764) ;  /* 0xffff088000007947 */ /* 0x000fea000383ffff */
.L_x_3655:
[----:B------:R-:W-:Y:S01]  /*1e800*/  IMAD.MOV.U32 R219, RZ, RZ, R0 ;  /* 0x000000ffffdb7224 */ /* 0x000fe200078e0000 */
[----:B------:R-:W-:Y:S01]  /*1e810*/  MOV R2, RZ ;  /* 0x000000ff00027202 */ /* 0x000fe20000000f00 */
[----:B------:R-:W-:Y:S01]  /*1e820*/  IMAD.MOV.U32 R218, RZ, RZ, 0x1c1f ;  /* 0x00001c1fffda7424 */ /* 0x000fe200078e00ff */
[----:B------:R-:W-:-:S02]  /*1e830*/  MOV R3, 0x1e850 ;  /* 0x0001e85000037802 */ /* 0x000fc40000000f00 */
[----:B------:R-:W-:Y:S05]  /*1e840*/  CALL.REL.NOINC `($__internal_49_$__cuda_sm70_shflsync_idx_p) ;  /* 0x00004ed000007944 */ /* 0x000fea0003c00000 */
[----:B------:R-:W-:Y:S01]  /*1e850*/  MOV R2, R218 ;  /* 0x000000da00027202 */ /* 0x000fe20000000f00 */
[----:B------:R-:W-:Y:S05]  /*1e860*/  BRA `(.L_x_3765) ;  /* 0xffff099000007947 */ /* 0x000fea000383ffff */
.L_x_3656:
[----:B------:R-:W-:Y:S01]  /*1e870*/  IMAD.MOV.U32 R219, RZ, RZ, R0 ;  /* 0x000000ffffdb7224 */ /* 0x000fe200078e0000 */
[----:B------:R-:W-:Y:S01]  /*1e880*/  MOV R2, 0x1 ;  /* 0x0000000100027802 */ /* 0x000fe20000000f00 */
[----:B------:R-:W-:Y:S01]  /*1e890*/  IMAD.MOV.U32 R218, RZ, RZ, 0x1c1f ;  /* 0x00001c1fffda7424 */ /* 0x000fe200078e00ff */
[----:B------:R-:W-:-:S02]  /*1e8a0*/  MOV R3, 0x1e8c0 ;  /* 0x0001e8c000037802 */ /* 0x000fc40000000f00 */
[----:B-1----:R-:W-:Y:S05]  /*1e8b0*/  CALL.REL.NOINC `($__internal_49_$__cuda_sm70_shflsync_idx_p) ;  /* 0x00004e6000007944 */ /* 0x002fea0003c00000 */
        /* <DEDUP_REMOVED lines=46> */
[----:B------:R-:W-:Y:S05]  /*1eba0*/  CALL.REL.NOINC `($__internal_49_$__cuda_sm70_shflsync_idx_p) ;  /* 0x00004b7000007944 */ /* 0x000fea0003c00000 */
        /* <DEDUP_REMOVED lines=46> */
[----:B------:R-:W-:Y:S05]  /*1ee90*/  CALL.REL.NOINC `($__internal_49_$__cuda_sm70_shflsync_idx_p) ;  /* 0x0000488000007944 */ /* 0x000fea0003c00000 */
[----:B------:R-:W-:Y:S01]  /*1eea0*/  IMAD.IADD R4, R4, 0x1, R218 ;  /* 0x0000000104047824 */ /* 0x000fe200078e02da */
[----:B------:R-:W-:Y:S01]  /*1eeb0*/  FMNMX.FTZ R89, R10, R11, !PT ;  /* 0x0000000b0a597209 */ /* 0x000fe20007810000 */
[----:B------:R-:W-:Y:S01]  /*1eec0*/  IMAD.MOV.U32 R0, RZ, RZ, 0x2 ;  /* 0x00000002ff007424 */ /* 0x000fe200078e00ff */
        /* <DEDUP_REMOVED lines=8> */
[----:B------:R-:W-:Y:S02]  /*1ef50*/  ISETP.GT.AND P0, PT, R5, 0x9, PT ;  /* 0x000000090500780c */ /* 0x000fe40003f04270 */
[----:B------:R-:W-:Y:S02]  /*1ef60*/  FSEL R35, R142, -INF , P1 ;  /* 0xff8000008e237808 */ /* 0x000fe40000800000 */
        /* <DEDUP_REMOVED lines=107> */
[----:B------:R-:W-:Y:S02]  /*1f620*/  MOV R2, 0x1f640 ;  /* 0x0001f64000027802 */ /* 0x000fe40000000f00 */
[----:B------:R-:W-:Y:S05]  /*1f630*/  CALL.REL.NOINC `($__internal_48_$__cuda_sm70_shflsync_bfly_p) ;  /* 0x0000408000007944 */ /* 0x000fea0003c00000 */
[----:B------:R-:W-:Y:S01]  /*1f640*/  FMNMX.FTZ R89, R89, R0, !PT ;  /* 0x0000000059597209 */ /* 0x000fe20007810000 */
[----:B------:R-:W-:Y:S01]  /*1f650*/  IMAD.MOV.U32 R0, RZ, RZ, 0x1 ;  /* 0x00000001ff007424 */ /* 0x000fe200078e00ff */
[----:B------:R-:W-:-:S03]  /*1f660*/  MOV R2, 0x1f690 ;  /* 0x0001f69000027802 */ /* 0x000fc60000000f00 */
[----:B------:R-:W-:Y:S02]  /*1f670*/  IMAD.MOV.U32 R84, RZ, RZ, R89 ;  /* 0x000000ffff547224 */ /* 0x000fe400078e0059 */
[----:B------:R-:W-:Y:S05]  /*1f680*/  CALL.REL.NOINC `($__internal_48_$__cuda_sm70_shflsync_bfly_p) ;  /* 0x0000403000007944 */ /* 0x000fea0003c00000 */
[----:B------:R-:W-:Y:S01]  /*1f690*/  FMNMX.FTZ R89, R89, R0, !PT ;  /* 0x0000000059597209 */ /* 0x000fe20007810000 */
[----:B------:R-:W-:Y:S01]  /*1f6a0*/  IMAD.MOV.U32 R84, RZ, RZ, R88 ;  /* 0x000000ffff547224 */ /* 0x000fe200078e0058 */
[----:B------:R-:W-:Y:S01]  /*1f6b0*/  MOV R2, 0x1f6e0 ;  /* 0x0001f6e000027802 */ /* 0x000fe20000000f00 */
[----:B------:R-:W-:Y:S02]  /*1f6c0*/  IMAD.MOV.U32 R0, RZ, RZ, 0x2 ;  /* 0x00000002ff007424 */ /* 0x000fe400078e00ff */
        /* <DEDUP_REMOVED lines=26> */
[----:B------:R-:W-:Y:S01]  /*1f870*/  MOV R9, R0 ;  /* 0x0000000000097202 */ /* 0x000fe20000000f00 */
[----:B------:R-:W-:Y:S05]  /*1f880*/  BRA `(.L_x_3766) ;  /* 0xffff09e000007947 */ /* 0x000fea000383ffff */
.L_x_3660:
[----:B------:R-:W-:Y:S01]  /*1f890*/  MOV R2, RZ ;  /* 0x000000ff00027202 */ /* 0x000fe20000000f00 */
[----:B------:R-:W-:Y:S01]  /*1f8a0*/  IMAD.MOV.U32 R219, RZ, RZ, R4 ;  /* 0x000000ffffdb7224 */ /* 0x000fe200078e0004 */
[----:B------:R-:W-:Y:S01]  /*1f8b0*/  MOV R3, 0x1f8e0 ;  /* 0x0001f8e000037802 */ /* 0x000fe20000000f00 */
[----:B------:R-:W-:Y:S02]  /*1f8c0*/  IMAD.MOV.U32 R218, RZ, RZ, 0x181f ;  /* 0x0000181fffda7424 */ /* 0x000fe400078e00ff */
[----:B------:R-:W-:Y:S05]  /*1f8d0*/  CALL.REL.NOINC `($__internal_49_$__cuda_sm70_shflsync_idx_p) ;  /* 0x00003e4000007944 */ /* 0x000fea0003c00000 */
[----:B------:R-:W-:Y:S01]  /*1f8e0*/  MOV R7, R218 ;  /* 0x000000da00077202 */ /* 0x000fe20000000f00 */
[----:B------:R-:W-:-:S05]  /*1f8f0*/  BRA `(.L_x_3767) ;  /* 0xffff25c000007947 */ /* 0x000fca000383ffff */
.L_x_3661:
[----:B------:R-:W-:Y:S01]  /*1f900*/  MOV R2, RZ ;  /* 0x000000ff00027202 */ /* 0x000fe20000000f00 */
[----:B------:R-:W-:Y:S01]  /*1f910*/  IMAD.MOV.U32 R219, RZ, RZ, R0 ;  /* 0x000000ffffdb7224 */ /* 0x000fe200078e0000 */
[----:B------:R-:W-:Y:S01]  /*1f920*/  MOV R3, 0x1f950 ;  /* 0x0001f95000037802 */ /* 0x000fe20000000f00 */
[----:B------:R-:W-:Y:S02]  /*1f930*/  IMAD.MOV.U32 R218, RZ, RZ, 0x181f ;  /* 0x0000181fffda7424 */ /* 0x000fe400078e00ff */
[----:B-12---:R-:W-:Y:S05]  /*1f940*/  CALL.REL.NOINC `($__internal_49_$__cuda_sm70_shflsync_idx_p) ;  /* 0x00003dd000007944 */ /* 0x006fea0003c00000 */
[----:B------:R-:W-:Y:S01]  /*1f950*/  IMAD.MOV.U32 R219, RZ, RZ, R4 ;  /* 0x000000ffffdb7224 */ /* 0x000fe200078e0004 */
[----:B------:R-:W-:Y:S02]  /*1f960*/  ISETP.GE.AND P0, PT, R238, c[0x0][0x1d4], PT ;  /* 0x00007500ee007a0c */ /* 0x000fe40003f06270 */
[----:B------:R-:W-:Y:S01]  /*1f970*/  IADD3 R2, P1, R218, R5, RZ ;  /* 0x00000005da027210 */ /* 0x000fe20007f3e0ff */
[----:B------:R-:W-:Y:S04]  /*1f980*/  IMAD.MOV.U32 R218, RZ, RZ, 0x181f ;  /* 0x0000181fffda7424 */ /* 0x000fe800078e00ff */
        /* <DEDUP_REMOVED lines=8> */
[----:B------:R-:W-:Y:S05]  /*1fa10*/  CALL.REL.NOINC `($__internal_49_$__cuda_sm70_shflsync_idx_p) ;  /* 0x00003d0000007944 */ /* 0x000fea0003c00000 */
[----:B------:R-:W-:Y:S01]  /*1fa20*/  MOV R2, 0x1 ;  /* 0x0000000100027802 */ /* 0x000fe20000000f00 */
[----:B------:R-:W-:Y:S01]  /*1fa30*/  IMAD.MOV.U32 R8, RZ, RZ, R218 ;  /* 0x000000ffff087224 */ /* 0x000fe200078e00da */
[----:B------:R-:W-:Y:S01]  /*1fa40*/  MOV R218, 0x181f ;  /* 0x0000181f00da7802 */ /* 0x000fe20000000f00 */
[----:B------:R-:W-:Y:S01]  /*1fa50*/  IMAD.MOV.U32 R219, RZ, RZ, R0 ;  /* 0x000000ffffdb7224 */ /* 0x000fe200078e0000 */
[----:B------:R-:W-:Y:S02]  /*1fa60*/  MOV R3, 0x1fa80 ;  /* 0x0001fa8000037802 */ /* 0x000fe40000000f00 */
[----:B------:R-:W-:Y:S05]  /*1fa70*/  CALL.REL.NOINC `($__internal_49_$__cuda_sm70_shflsync_idx_p) ;  /* 0x00003ca000007944 */ /* 0x000fea0003c00000 */
        /* <DEDUP_REMOVED lines=60> */
[----:B------:R-:W-:Y:S01]  /*1fe40*/  MOV R0, R218 ;  /* 0x000000da00007202 */ /* 0x000fe20000000f00 */
[----:B------:R-:W-:-:S05]  /*1fe50*/  BRA `(.L_x_3768) ;  /* 0xffff220000007947 */ /* 0x000fca000383ffff */
.L_x_3664:
[----:B------:R-:W-:Y:S01]  /*1fe60*/  MOV R2, RZ ;  /* 0x000000ff00027202 */ /* 0x000fe20000000f00 */
[----:B------:R-:W-:Y:S01]  /*1fe70*/  IMAD.MOV.U32 R219, RZ, RZ, R84 ;  /* 0x000000ffffdb7224 */ /* 0x000fe200078e0054 */
[----:B------:R-:W-:Y:S01]  /*1fe80*/  MOV R3, 0x1feb0 ;  /* 0x0001feb000037802 */ /* 0x000fe20000000f00 */
[----:B------:R-:W-:Y:S02]  /*1fe90*/  IMAD.MOV.U32 R218, RZ, RZ, 0x181f ;  /* 0x0000181fffda7424 */ /* 0x000fe400078e00ff */
[----:B------:R-:W-:Y:S05]  /*1fea0*/  CALL.REL.NOINC `($__internal_49_$__cuda_sm70_shflsync_idx_p) ;  /* 0x0000387000007944 */ /* 0x000fea0003c00000 */
[----:B------:R-:W-:Y:S01]  /*1feb0*/  MOV R89, R218 ;  /* 0x000000da00597202 */ /* 0x000fe20000000f00 */
[----:B------:R-:W-:-:S05]  /*1fec0*/  BRA `(.L_x_3769) ;  /* 0xffff2b0000007947 */ /* 0x000fca000383ffff */
.L_x_3665:
        /* <DEDUP_REMOVED lines=86> */
.L_x_3666:
[----:B------:R-:W-:Y:S01]  /*20430*/  MOV R2, RZ ;  /* 0x000000ff00027202 */ /* 0x000fe20000000f00 */
[----:B------:R-:W-:Y:S01]  /*20440*/  IMAD.MOV.U32 R219, RZ, RZ, R84 ;  /* 0x000000ffffdb7224 */ /* 0x000fe200078e0054 */
[----:B------:R-:W-:Y:S01]  /*20450*/  MOV R3, 0x20480 ;  /* 0x0002048000037802 */ /* 0x000fe20000000f00 */
[----:B------:R-:W-:Y:S02]  /*20460*/  IMAD.MOV.U32 R218, RZ, RZ, 0x1c1f ;  /* 0x00001c1fffda7424 */ /* 0x000fe400078e00ff */
[----:B------:R-:W-:Y:S05]  /*20470*/  CALL.REL.NOINC `($__internal_49_$__cuda_sm70_shflsync_idx_p) ;  /* 0x000032a000007944 */ /* 0x000fea0003c00000 */
[----:B------:R-:W-:Y:S01]  /*20480*/  MOV R0, R218 ;  /* 0x000000da00007202 */ /* 0x000fe20000000f00 */
[----:B------:R-:W-:-:S05]  /*20490*/  BRA `(.L_x_3771) ;  /* 0xffff285000007947 */ /* 0x000fca000383ffff */
.L_x_3667:
[----:B------:R-:W-:Y:S01]  /*204a0*/  MOV R2, 0x1 ;  /* 0x0000000100027802 */ /* 0x000fe20000000f00 */
[----:B------:R-:W-:Y:S01]  /*204b0*/  IMAD.MOV.U32 R219, RZ, RZ, R84 ;  /* 0x000000ffffdb7224 */ /* 0x000fe200078e0054 */
[----:B------:R-:W-:Y:S01]  /*204c0*/  MOV R3, 0x204f0 ;  /* 0x000204f000037802 */ /* 0x000fe20000000f00 */
[----:B------:R-:W-:Y:S02]  /*204d0*/  IMAD.MOV.U32 R218, RZ, RZ, 0x1c1f ;  /* 0x00001c1fffda7424 */ /* 0x000fe400078e00ff */
[----:B-1----:R-:W-:Y:S05]  /*204e0*/  CALL.REL.NOINC `($__internal_49_$__cuda_sm70_shflsync_idx_p) ;  /* 0x0000323000007944 */ /* 0x002fea0003c00000 */
        /* <DEDUP_REMOVED lines=40> */
[----:B------:R-:W-:Y:S01]  /*20770*/  IMAD.MOV.U32 R218, RZ, RZ, 0x1c1f ;  /* 0x00001c1fffda7424 */ /* 0x000fe200078e00ff */
[----:B------:R-:W-:Y:S02]  /*20780*/  FSEL R39, R70, -INF , P3 ;  /* 0xff80000046277808 */ /* 0x000fe40001800000 */
[----:B------:R-:W-:Y:S02]  /*20790*/  FSEL R33, R71, -INF , P2 ;  /* 0xff80000047217808 */ /* 0x000fe40001000000 */
[----:B------:R-:W-:Y:S02]  /*207a0*/  FSEL R32, R82, -INF , P1 ;  /* 0xff80000052207808 */ /* 0x000fe40000800000 */
[----:B------:R-:W-:Y:S02]  /*207b0*/  FSEL R19, R83, -INF , P0 ;  /* 0xff80000053137808 */ /* 0x000fe40000000000 */
[----:B------:R-:W-:Y:S05]  /*207c0*/  CALL.REL.NOINC `($__internal_49_$__cuda_sm70_shflsync_idx_p) ;  /* 0x00002f5000007944 */ /* 0x000fea0003c00000 */
        /* <DEDUP_REMOVED lines=38> */
[----:B------:R-:W-:Y:S01]  /*20a30*/  ISETP.GT.AND P0, PT, R218, 0x49, PT ;  /* 0x00000049da00780c */ /* 0x000fe20003f04270 */
[----:B------:R-:W-:Y:S01]  /*20a40*/  IMAD.MOV.U32 R218, RZ, RZ, 0x1c1f ;  /* 0x00001c1fffda7424 */ /* 0x000fe200078e00ff */
[----:B------:R-:W-:Y:S02]  /*20a50*/  FSEL R25, R61, -INF , P4 ;  /* 0xff8000003d197808 */ /* 0x000fe40002000000 */
[----:B------:R-:W-:Y:S02]  /*20a60*/  FSEL R18, R72, -INF , P3 ;  /* 0xff80000048127808 */ /* 0x000fe40001800000 */
[----:B------:R-:W-:Y:S02]  /*20a70*/  FSEL R17, R73, -INF , P2 ;  /* 0xff80000049117808 */ /* 0x000fe40001000000 */
[----:B------:R-:W-:Y:S02]  /*20a80*/  FSEL R16, R76, -INF , P1 ;  /* 0xff8000004c107808 */ /* 0x000fe40000800000 */
[----:B------:R-:W-:Y:S02]  /*20a90*/  FSEL R13, R77, -INF , P0 ;  /* 0xff8000004d0d7808 */ /* 0x000fe40000000000 */
[----:B------:R-:W-:Y:S05]  /*20aa0*/  CALL.REL.NOINC `($__internal_49_$__cuda_sm70_shflsync_idx_p) ;  /* 0x00002c7000007944 */ /* 0x000fea0003c00000 */
[----:B------:R-:W-:Y:S01]  /*20ab0*/  FMNMX.FTZ R84, R4, R90, !PT ;  /* 0x0000005a04547209 */ /* 0x000fe20007810000 */
[----:B------:R-:W-:Y:S01]  /*20ac0*/  IMAD.IADD R85, R85, 0x1, R218 ;  /* 0x0000000155557824 */ /* 0x000fe200078e02da */
[----:B------:R-:W-:Y:S01]  /*20ad0*/  MOV R2, 0x21270 ;  /* 0x0002127000027802 */ /* 0x000fe20000000f00 */
        /* <DEDUP_REMOVED lines=120> */
[----:B------:R-:W-:Y:S05]  /*21260*/  CALL.REL.NOINC `($__internal_48_$__cuda_sm70_shflsync_bfly_p) ;  /* 0x0000245000007944 */ /* 0x000fea0003c00000 */
[----:B------:R-:W-:Y:S01]  /*21270*/  FMNMX.FTZ R84, R84, R0, !PT ;  /* 0x0000000054547209 */ /* 0x000fe20007810000 */
[----:B------:R-:W-:Y:S01]  /*21280*/  IMAD.MOV.U32 R0, RZ, RZ, 0x1 ;  /* 0x00000001ff007424 */ /* 0x000fe200078e00ff */
[----:B------:R-:W-:Y:S02]  /*21290*/  MOV R2, 0x212b0 ;  /* 0x000212b000027802 */ /* 0x000fe40000000f00 */
        /* <DEDUP_REMOVED lines=28> */
[----:B------:R-:W-:-:S05]  /*21460*/  BRA `(.L_x_3772) ;  /* 0xffff28f000007947 */ /* 0x000fca000383ffff */
.L_x_3670:
[----:B-1--4-:R-:W-:Y:S01]  /*21470*/  MOV R2, RZ ;  /* 0x000000ff00027202 */ /* 0x012fe20000000f00 */
[----:B------:R-:W-:Y:S01]  /*21480*/  IMAD.MOV.U32 R219, RZ, RZ, R56 ;  /* 0x000000ffffdb7224 */ /* 0x000fe200078e0038 */
[----:B------:R-:W-:Y:S01]  /*21490*/  MOV R3, 0x214c0 ;  /* 0x000214c000037802 */ /* 0x000fe20000000f00 */
[----:B------:R-:W-:Y:S02]  /*214a0*/  IMAD.MOV.U32 R218, RZ, RZ, 0x181f ;  /* 0x0000181fffda7424 */ /* 0x000fe400078e00ff */
[----:B------:R-:W-:Y:S05]  /*214b0*/  CALL.REL.NOINC `($__internal_49_$__cuda_sm70_shflsync_idx_p) ;  /* 0x0000226000007944 */ /* 0x000fea0003c00000 */
[----:B------:R-:W-:Y:S01]  /*214c0*/  MOV R58, R218 ;  /* 0x000000da003a7202 */ /* 0x000fe20000000f00 */
[----:B------:R-:W-:-:S05]  /*214d0*/  BRA `(.L_x_3773) ;  /* 0xffff494000007947 */ /* 0x000fca000383ffff */
.L_x_3673:
[----:B------:R-:W-:Y:S01]  /*214e0*/  MOV R2, RZ ;  /* 0x000000ff00027202 */ /* 0x000fe20000000f00 */
[----:B------:R-:W-:Y:S01]  /*214f0*/  IMAD.MOV.U32 R219, RZ, RZ, R84 ;  /* 0x000000ffffdb7224 */ /* 0x000fe200078e0054 */
[----:B------:R-:W-:Y:S01]  /*21500*/  MOV R3, 0x21530 ;  /* 0x0002153000037802 */ /* 0x000fe20000000f00 */
[----:B------:R-:W-:Y:S02]  /*21510*/  IMAD.MOV.U32 R218, RZ, RZ, 0x181f ;  /* 0x0000181fffda7424 */ /* 0x000fe400078e00ff */
[----:B------:R-:W-:Y:S05]  /*21520*/  CALL.REL.NOINC `($__internal_49_$__cuda_sm70_shflsync_idx_p) ;  /* 0x000021f000007944 */ /* 0x000fea0003c00000 */
[----:B------:R-:W-:Y:S01]  /*21530*/  MOV R90, R218 ;  /* 0x000000da005a7202 */ /* 0x000fe20000000f00 */
[----:B------:R-:W-:-:S05]  /*21540*/  BRA `(.L_x_3774) ;  /* 0xffff536000007947 */ /* 0x000fca000383ffff */
.L_x_3674:
[----:B------:R-:W-:Y:S01]  /*21550*/  MOV R2, RZ ;  /* 0x000000ff00027202 */ /* 0x000fe20000000f00 */
[----:B------:R-:W-:Y:S01]  /*21560*/  IMAD.MOV.U32 R219, RZ, RZ, R0 ;  /* 0x000000ffffdb7224 */ /* 0x000fe200078e0000 */
[----:B------:R-:W-:Y:S01]  /*21570*/  MOV R3, 0x215a0 ;  /* 0x000215a000037802 */ /* 0x000fe20000000f00 */
[----:B------:R-:W-:Y:S02]  /*21580*/  IMAD.MOV.U32 R218, RZ, RZ, 0x181f ;  /* 0x0000181fffda7424 */ /* 0x000fe400078e00ff */
[----:B-12---:R-:W-:Y:S05]  /*21590*/  CALL.REL.NOINC `($__internal_49_$__cuda_sm70_shflsync_idx_p) ;  /* 0x0000218000007944 */ /* 0x006fea0003c00000 */
        /* <DEDUP_REMOVED lines=82> */
.L_x_3675:
[----:B------:R-:W-:Y:S02]  /*21ac0*/  MOV R0, 0x2 ;  /* 0x0000000200007802 */ /* 0x000fe40000000f00 */
[----:B------:R-:W-:Y:S02]  /*21ad0*/  MOV R2, 0x21af0 ;  /* 0x00021af000027802 */ /* 0x000fe40000000f00 */
        /* <DEDUP_REMOVED lines=33> */
.L_x_3677:
[----:B------:R-:W-:Y:S01]  /*21cf0*/  IMAD.MOV.U32 R84, RZ, RZ, R217 ;  /* 0x000000ffff547224 */ /* 0x000fe200078e00d9 */
[----:B------:R-:W-:-:S02]  /*21d00*/  MOV R0, 0x2 ;  /* 0x0000000200007802 */ /* 0x000fc40000000f00 */
[----:B------:R-:W-:Y:S02]  /*21d10*/  MOV R2, 0x21d30 ;  /* 0x00021d3000027802 */ /* 0x000fe40000000f00 */
[----:B------:R-:W-:Y:S05]  /*21d20*/  CALL.REL.NOINC `($__internal_48_$__cuda_sm70_shflsync_bfly_p) ;  /* 0x0000199000007944 */ /* 0x000fea0003c00000 */
[----:B------:R-:W-:Y:S05]  /*21d30*/  BRA `(.L_x_3777) ;  /* 0xffff716000007947 */ /* 0x000fea000383ffff */
.L_x_3678:
[----:B------:R-:W-:Y:S01]  /*21d40*/  IMAD.MOV.U32 R84, RZ, RZ, R4 ;  /* 0x000000ffff547224 */ /* 0x000fe200078e0004 */
[----:B------:R-:W-:Y:S02]  /*21d50*/  MOV R0, 0x1 ;  /* 0x0000000100007802 */ /* 0x000fe40000000f00 */
[----:B------:R-:W-:Y:S02]  /*21d60*/  MOV R2, 0x21d80 ;  /* 0x00021d8000027802 */ /* 0x000fe40000000f00 */
[----:B-1----:R-:W-:Y:S05]  /*21d70*/  CALL.REL.NOINC `($__internal_48_$__cuda_sm70_shflsync_bfly_p) ;  /* 0x0000194000007944 */ /* 0x002fea0003c00000 */
[----:B------:R-:W-:Y:S01]  /*21d80*/  FADD.FTZ R4, R4, R0 ;  /* 0x0000000004047221 */ /* 0x000fe20000010000 */
[----:B------:R-:W-:Y:S02]  /*21d90*/  MOV R84, R226 ;  /* 0x000000e200547202 */ /* 0x000fe40000000f00 */
[----:B------:R-:W-:Y:S02]  /*21da0*/  MOV R0, 0x2 ;  /* 0x0000000200007802 */ /* 0x000fe40000000f00 */
[----:B------:R-:W-:Y:S02]  /*21db0*/  MOV R2, 0x21dd0 ;  /* 0x00021dd000027802 */ /* 0x000fe40000000f00 */
[----:B------:R-:W-:Y:S05]  /*21dc0*/  CALL.REL.NOINC `($__internal_48_$__cuda_sm70_shflsync_bfly_p) ;  /* 0x000018f000007944 */ /* 0x000fea0003c00000 */
[----:B------:R-:W-:Y:S01]  /*21dd0*/  FADD.FTZ R6, R226, R0 ;  /* 0x00000000e2067221 */ /* 0x000fe20000010000 */
[----:B------:R-:W-:Y:S02]  /*21de0*/  MOV R0, 0x1 ;  /* 0x0000000100007802 */ /* 0x000fe40000000f00 */
[----:B------:R-:W-:-:S02]  /*21df0*/  MOV R2, 0x21e20 ;  /* 0x00021e2000027802 */ /* 0x000fc40000000f00 */
[----:B------:R-:W-:Y:S02]  /*21e00*/  MOV R84, R6 ;  /* 0x0000000600547202 */ /* 0x000fe40000000f00 */
[----:B------:R-:W-:Y:S05]  /*21e10*/  CALL.REL.NOINC `($__internal_48_$__cuda_sm70_shflsync_bfly_p) ;  /* 0x000018a000007944 */ /* 0x000fea0003c00000 */
[----:B------:R-:W-:Y:S01]  /*21e20*/  FADD.FTZ R6, R6, R0 ;  /* 0x0000000006067221 */ /* 0x000fe20000010000 */
[----:B------:R-:W-:Y:S02]  /*21e30*/  MOV R84, R246 ;  /* 0x000000f600547202 */ /* 0x000fe40000000f00 */
[----:B------:R-:W-:Y:S02]  /*21e40*/  MOV R0, 0x2 ;  /* 0x0000000200007802 */ /* 0x000fe40000000f00 */
[----:B------:R-:W-:Y:S02]  /*21e50*/  MOV R2, 0x21e70 ;  /* 0x00021e7000027802 */ /* 0x000fe40000000f00 */
[----:B------:R-:W-:Y:S05]  /*21e60*/  CALL.REL.NOINC `($__internal_48_$__cuda_sm70_shflsync_bfly_p) ;  /* 0x0000185000007944 */ /* 0x000fea0003c00000 */
[----:B------:R-:W-:Y:S01]  /*21e70*/  FADD.FTZ R5, R246, R0 ;  /* 0x00000000f6057221 */ /* 0x000fe20000010000 */
[----:B------:R-:W-:Y:S02]  /*21e80*/  MOV R0, 0x1 ;  /* 0x0000000100007802 */ /* 0x000fe40000000f00 */
[----:B------:R-:W-:Y:S02]  /*21e90*/  MOV R2, 0x21ec0 ;  /* 0x00021ec000027802 */ /* 0x000fe40000000f00 */
[----:B------:R-:W-:-:S02]  /*21ea0*/  MOV R84, R5 ;  /* 0x0000000500547202 */ /* 0x000fc40000000f00 */
[----:B------:R-:W-:Y:S05]  /*21eb0*/  CALL.REL.NOINC `($__internal_48_$__cuda_sm70_shflsync_bfly_p) ;  /* 0x0000180000007944 */ /* 0x000fea0003c00000 */
[----:B------:R-:W-:Y:S01]  /*21ec0*/  FADD.FTZ R5, R5, R0 ;  /* 0x0000000005057221 */ /* 0x000fe20000010000 */
[----:B------:R-:W-:-:S02]  /*21ed0*/  MOV R84, R247 ;  /* 0x000000f700547202 */ /* 0x000fc40000000f00 */
[----:B------:R-:W-:Y:S02]  /*21ee0*/  MOV R0, 0x2 ;  /* 0x0000000200007802 */ /* 0x000fe40000000f00 */
[----:B------:R-:W-:Y:S02]  /*21ef0*/  MOV R2, 0x21f10 ;  /* 0x00021f1000027802 */ /* 0x000fe40000000f00 */
[----:B------:R-:W-:Y:S05]  /*21f00*/  CALL.REL.NOINC `($__internal_48_$__cuda_sm70_shflsync_bfly_p) ;  /* 0x000017b000007944 */ /* 0x000fea0003c00000 */
[----:B------:R-:W-:Y:S01]  /*21f10*/  FADD.FTZ R7, R247, R0 ;  /* 0x00000000f7077221 */ /* 0x000fe20000010000 */
[----:B------:R-:W-:Y:S02]  /*21f20*/  MOV R0, 0x1 ;  /* 0x0000000100007802 */ /* 0x000fe40000000f00 */
[----:B------:R-:W-:Y:S02]  /*21f30*/  MOV R2, 0x21f60 ;  /* 0x00021f6000027802 */ /* 0x000fe40000000f00 */
[----:B------:R-:W-:Y:S02]  /*21f40*/  MOV R84, R7 ;  /* 0x0000000700547202 */ /* 0x000fe40000000f00 */
[----:B------:R-:W-:Y:S05]  /*21f50*/  CALL.REL.NOINC `($__internal_48_$__cuda_sm70_shflsync_bfly_p) ;  /* 0x0000176000007944 */ /* 0x000fea0003c00000 */
[----:B------:R-:W-:Y:S01]  /*21f60*/  MOV R8, R0 ;  /* 0x0000000000087202 */ /* 0x000fe20000000f00 */
[----:B------:R-:W-:Y:S05]  /*21f70*/  BRA `(.L_x_3778) ;  /* 0xffff701000007947 */ /* 0x000fea000383ffff */
.L_x_3685:
[----:B-1-34-:R-:W-:Y:S01]  /*21f80*/  IMAD.MOV.U32 R219, RZ, RZ, R5 ;  /* 0x000000ffffdb7224 */ /* 0x01afe200078e0005 */
[----:B------:R-:W-:Y:S01]  /*21f90*/  MOV R2, RZ ;  /* 0x000000ff00027202 */ /* 0x000fe20000000f00 */
[----:B------:R-:W-:Y:S01]  /*21fa0*/  IMAD.MOV.U32 R218, RZ, RZ, 0x181f ;  /* 0x0000181fffda7424 */ /* 0x000fe200078e00ff */
[----:B------:R-:W-:-:S02]  /*21fb0*/  MOV R3, 0x21fd0 ;  /* 0x00021fd000037802 */ /* 0x000fc40000000f00 */
[----:B------:R-:W-:Y:S05]  /*21fc0*/  CALL.REL.NOINC `($__internal_49_$__cuda_sm70_shflsync_idx_p) ;  /* 0x0000175000007944 */ /* 0x000fea0003c00000 */
[----:B------:R-:W-:Y:S01]  /*21fd0*/  MOV R7, R218 ;  /* 0x000000da00077202 */ /* 0x000fe20000000f00 */
[----:B------:R-:W-:Y:S05]  /*21fe0*/  BRA `(.L_x_3779) ;  /* 0xffff867000007947 */ /* 0x000fea000383ffff */
.L_x_3686:
[----:B------:R-:W-:Y:S01]  /*21ff0*/  IMAD.MOV.U32 R219, RZ, RZ, R6 ;  /* 0x000000ffffdb7224 */ /* 0x000fe200078e0006 */
[----:B------:R-:W-:Y:S01]  /*22000*/  MOV R2, RZ ;  /* 0x000000ff00027202 */ /* 0x000fe20000000f00 */
[----:B------:R-:W-:Y:S01]  /*22010*/  IMAD.MOV.U32 R218, RZ, RZ, 0x181f ;  /* 0x0000181fffda7424 */ /* 0x000fe200078e00ff */
[----:B------:R-:W-:-:S02]  /*22020*/  MOV R3, 0x22040 ;  /* 0x0002204000037802 */ /* 0x000fc40000000f00 */
[----:B-12---:R-:W-:Y:S05]  /*22030*/  CALL.REL.NOINC `($__internal_49_$__cuda_sm70_shflsync_idx_p) ;  /* 0x000016e000007944 */ /* 0x006fea0003c00000 */
[----:B------:R-:W-:Y:S01]  /*22040*/  MOV R2, R218 ;  /* 0x000000da00027202 */ /* 0x000fe20000000f00 */
[----:B------:R-:W-:Y:S05]  /*22050*/  BRA `(.L_x_3780) ;  /* 0xffff862000007947 */ /* 0x000fea000383ffff */
.L_x_3687:
[----:B------:R-:W-:Y:S01]  /*22060*/  IMAD.MOV.U32 R219, RZ, RZ, R5 ;  /* 0x000000ffffdb7224 */ /* 0x000fe200078e0005 */
[----:B--2---:R-:W-:Y:S01]  /*22070*/  MOV R2, 0x1 ;  /* 0x0000000100027802 */ /* 0x004fe20000000f00 */
[----:B------:R-:W-:Y:S01]  /*22080*/  IMAD.MOV.U32 R218, RZ, RZ, 0x181f ;  /* 0x0000181fffda7424 */ /* 0x000fe200078e00ff */
[----:B------:R-:W-:-:S02]  /*22090*/  MOV R3, 0x220b0 ;  /* 0x000220b000037802 */ /* 0x000fc40000000f00 */
[----:B-1-3--:R-:W-:Y:S05]  /*220a0*/  CALL.REL.NOINC `($__internal_49_$__cuda_sm70_shflsync_idx_p) ;  /* 0x0000167000007944 */ /* 0x00afea0003c00000 */
        /* <DEDUP_REMOVED lines=8> */
.L_x_3688:
[----:B------:R-:W-:Y:S01]  /*22130*/  IMAD.MOV.U32 R219, RZ, RZ, R5 ;  /* 0x000000ffffdb7224 */ /* 0x000fe200078e0005 */
[----:B-1----:R-:W-:Y:S01]  /*22140*/  MOV R2, 0x2 ;  /* 0x0000000200027802 */ /* 0x002fe20000000f00 */
[----:B------:R-:W-:Y:S01]  /*22150*/  IMAD.MOV.U32 R218, RZ, RZ, 0x181f ;  /* 0x0000181fffda7424 */ /* 0x000fe200078e00ff */
[----:B------:R-:W-:Y:S02]  /*22160*/  MOV R3, 0x22180 ;  /* 0x0002218000037802 */ /* 0x000fe40000000f00 */
[----:B---34-:R-:W-:Y:S05]  /*22170*/  CALL.REL.NOINC `($__internal_49_$__cuda_sm70_shflsync_idx_p) ;  /* 0x000015a000007944 */ /* 0x018fea0003c00000 */
[----:B------:R-:W-:Y:S01]  /*22180*/  MOV R7, R218 ;  /* 0x000000da00077202 */ /* 0x000fe20000000f00 */
[----:B------:R-:W-:Y:S05]  /*22190*/  BRA `(.L_x_3782) ;  /* 0xffff85c000007947 */ /* 0x000fea000383ffff */
.L_x_3689:
[----:B------:R-:W-:Y:S01]  /*221a0*/  IMAD.MOV.U32 R219, RZ, RZ, R6 ;  /* 0x000000ffffdb7224 */ /* 0x000fe200078e0006 */
[----:B-1----:R-:W-:Y:S01]  /*221b0*/  MOV R2, 0x2 ;  /* 0x0000000200027802 */ /* 0x002fe20000000f00 */
[----:B------:R-:W-:Y:S01]  /*221c0*/  IMAD.MOV.U32 R218, RZ, RZ, 0x181f ;  /* 0x0000181fffda7424 */ /* 0x000fe200078e00ff */
[----:B------:R-:W-:Y:S02]  /*221d0*/  MOV R3, 0x221f0 ;  /* 0x000221f000037802 */ /* 0x000fe40000000f00 */
[----:B--234-:R-:W-:Y:S05]  /*221e0*/  CALL.REL.NOINC `($__internal_49_$__cuda_sm70_shflsync_idx_p) ;  /* 0x0000153000007944 */ /* 0x01cfea0003c00000 */
[----:B------:R-:W-:Y:S01]  /*221f0*/  MOV R2, R218 ;  /* 0x000000da00027202 */ /* 0x000fe20000000f00 */
[----:B------:R-:W-:Y:S05]  /*22200*/  BRA `(.L_x_3783) ;  /* 0xffff857000007947 */ /* 0x000fea000383ffff */
.L_x_3690:
[----:B------:R-:W-:Y:S01]  /*22210*/  IMAD.MOV.U32 R219, RZ, RZ, R5 ;  /* 0x000000ffffdb7224 */ /* 0x000fe200078e0005 */
[----:B--2---:R-:W-:Y:S01]  /*22220*/  MOV R2, 0x3 ;  /* 0x0000000300027802 */ /* 0x004fe20000000f00 */
[----:B------:R-:W-:Y:S01]  /*22230*/  IMAD.MOV.U32 R218, RZ, RZ, 0x181f ;  /* 0x0000181fffda7424 */ /* 0x000fe200078e00ff */
[----:B------:R-:W-:-:S02]  /*22240*/  MOV R3, 0x22260 ;  /* 0x0002226000037802 */ /* 0x000fc40000000f00 */
[----:B-1-34-:R-:W-:Y:S05]  /*22250*/  CALL.REL.NOINC `($__internal_49_$__cuda_sm70_shflsync_idx_p) ;  /* 0x000014c000007944 */ /* 0x01afea0003c00000 */
        /* <DEDUP_REMOVED lines=8> */
.L_x_3691:
[----:B------:R-:W-:Y:S01]  /*222e0*/  IMAD.MOV.U32 R219, RZ, RZ, R5 ;  /* 0x000000ffffdb7224 */ /* 0x000fe200078e0005 */
[----:B--2---:R-:W-:Y:S01]  /*222f0*/  MOV R2, 0x4 ;  /* 0x0000000400027802 */ /* 0x004fe20000000f00 */
[----:B------:R-:W-:Y:S01]  /*22300*/  IMAD.MOV.U32 R218, RZ, RZ, 0x181f ;  /* 0x0000181fffda7424 */ /* 0x000fe200078e00ff */
[----:B------:R-:W-:Y:S02]  /*22310*/  MOV R3, 0x22330 ;  /* 0x0002233000037802 */ /* 0x000fe40000000f00 */
[----:B-1-34-:R-:W-:Y:S05]  /*22320*/  CALL.REL.NOINC `($__internal_49_$__cuda_sm70_shflsync_idx_p) ;  /* 0x000013f000007944 */ /* 0x01afea0003c00000 */
[----:B------:R-:W-:Y:S01]  /*22330*/  MOV R7, R218 ;  /* 0x000000da00077202 */ /* 0x000fe20000000f00 */
[----:B------:R-:W-:Y:S05]  /*22340*/  BRA `(.L_x_3785) ;  /* 0xffff852000007947 */ /* 0x000fea000383ffff */
.L_x_3692:
[----:B------:R-:W-:Y:S01]  /*22350*/  IMAD.MOV.U32 R219, RZ, RZ, R6 ;  /* 0x000000ffffdb7224 */ /* 0x000fe200078e0006 */
[----:B--2---:R-:W-:Y:S01]  /*22360*/  MOV R2, 0x4 ;  /* 0x0000000400027802 */ /* 0x004fe20000000f00 */
[----:B------:R-:W-:Y:S01]  /*22370*/  IMAD.MOV.U32 R218, RZ, RZ, 0x181f ;  /* 0x0000181fffda7424 */ /* 0x000fe200078e00ff */
[----:B------:R-:W-:Y:S02]  /*22380*/  MOV R3, 0x223a0 ;  /* 0x000223a000037802 */ /* 0x000fe40000000f00 */
[----:B-1-34-:R-:W-:Y:S05]  /*22390*/  CALL.REL.NOINC `($__internal_49_$__cuda_sm70_shflsync_idx_p) ;  /* 0x0000138000007944 */ /* 0x01afea0003c00000 */
[----:B------:R-:W-:Y:S01]  /*223a0*/  MOV R2, R218 ;  /* 0x000000da00027202 */ /* 0x000fe20000000f00 */
[----:B------:R-:W-:Y:S05]  /*223b0*/  BRA `(.L_x_3786) ;  /* 0xffff84d000007947 */ /* 0x000fea000383ffff */
.L_x_3693:
[----:B------:R-:W-:Y:S01]  /*223c0*/  IMAD.MOV.U32 R219, RZ, RZ, R5 ;  /* 0x000000ffffdb7224 */ /* 0x000fe200078e0005 */
[----:B-1----:R-:W-:Y:S01]  /*223d0*/  MOV R2, 0x5 ;  /* 0x0000000500027802 */ /* 0x002fe20000000f00 */
[----:B------:R-:W-:Y:S01]  /*223e0*/  IMAD.MOV.U32 R218, RZ, RZ, 0x181f ;  /* 0x0000181fffda7424 */ /* 0x000fe200078e00ff */
[----:B------:R-:W-:-:S02]  /*223f0*/  MOV R3, 0x22410 ;  /* 0x0002241000037802 */ /* 0x000fc40000000f00 */
[----:B--234-:R-:W-:Y:S05]  /*22400*/  CALL.REL.NOINC `($__internal_49_$__cuda_sm70_shflsync_idx_p) ;  /* 0x0000131000007944 */ /* 0x01cfea0003c00000 */
        /* <DEDUP_REMOVED lines=8> */
.L_x_3694:
[----:B------:R-:W-:Y:S01]  /*22490*/  IMAD.MOV.U32 R219, RZ, RZ, R5 ;  /* 0x000000ffffdb7224 */ /* 0x000fe200078e0005 */
[----:B--2---:R-:W-:Y:S01]  /*224a0*/  MOV R2, 0x6 ;  /* 0x0000000600027802 */ /* 0x004fe20000000f00 */
[----:B------:R-:W-:Y:S01]  /*224b0*/  IMAD.MOV.U32 R218, RZ, RZ, 0x181f ;  /* 0x0000181fffda7424 */ /* 0x000fe200078e00ff */
[----:B------:R-:W-:Y:S02]  /*224c0*/  MOV R3, 0x224e0 ;  /* 0x000224e000037802 */ /* 0x000fe40000000f00 */
[----:B-1--4-:R-:W-:Y:S05]  /*224d0*/  CALL.REL.NOINC `($__internal_49_$__cuda_sm70_shflsync_idx_p) ;  /* 0x0000124000007944 */ /* 0x012fea0003c00000 */
[----:B------:R-:W-:Y:S01]  /*224e0*/  MOV R7, R218 ;  /* 0x000000da00077202 */ /* 0x000fe20000000f00 */
[----:B------:R-:W-:Y:S05]  /*224f0*/  BRA `(.L_x_3788) ;  /* 0xffff848000007947 */ /* 0x000fea000383ffff */
.L_x_3695:
[----:B------:R-:W-:Y:S01]  /*22500*/  IMAD.MOV.U32 R219, RZ, RZ, R6 ;  /* 0x000000ffffdb7224 */ /* 0x000fe200078e0006 */
[----:B--2---:R-:W-:Y:S01]  /*22510*/  MOV R2, 0x6 ;  /* 0x0000000600027802 */ /* 0x004fe20000000f00 */
[----:B------:R-:W-:Y:S01]  /*22520*/  IMAD.MOV.U32 R218, RZ, RZ, 0x181f ;  /* 0x0000181fffda7424 */ /* 0x000fe200078e00ff */
[----:B------:R-:W-:Y:S02]  /*22530*/  MOV R3, 0x22550 ;  /* 0x0002255000037802 */ /* 0x000fe40000000f00 */
[----:B-1-34-:R-:W-:Y:S05]  /*22540*/  CALL.REL.NOINC `($__internal_49_$__cuda_sm70_shflsync_idx_p) ;  /* 0x000011d000007944 */ /* 0x01afea0003c00000 */
[----:B------:R-:W-:Y:S01]  /*22550*/  MOV R2, R218 ;  /* 0x000000da00027202 */ /* 0x000fe20000000f00 */
[----:B------:R-:W-:Y:S05]  /*22560*/  BRA `(.L_x_3789) ;  /* 0xffff843000007947 */ /* 0x000fea000383ffff */
.L_x_3696:
[----:B------:R-:W-:Y:S01]  /*22570*/  IMAD.MOV.U32 R219, RZ, RZ, R5 ;  /* 0x000000ffffdb7224 */ /* 0x000fe200078e0005 */
[----:B-1----:R-:W-:Y:S01]  /*22580*/  MOV R2, 0x7 ;  /* 0x0000000700027802 */ /* 0x002fe20000000f00 */
[----:B------:R-:W-:Y:S01]  /*22590*/  IMAD.MOV.U32 R218, RZ, RZ, 0x181f ;  /* 0x0000181fffda7424 */ /* 0x000fe200078e00ff */
[----:B------:R-:W-:-:S02]  /*225a0*/  MOV R3, 0x225c0 ;  /* 0x000225c000037802 */ /* 0x000fc40000000f00 */
[----:B--2-4-:R-:W-:Y:S05]  /*225b0*/  CALL.REL.NOINC `($__internal_49_$__cuda_sm70_shflsync_idx_p) ;  /* 0x0000116000007944 */ /* 0x014fea0003c00000 */
        /* <DEDUP_REMOVED lines=8> */
.L_x_3698:
[----:B------:R-:W-:Y:S01]  /*22640*/  IMAD.MOV.U32 R219, RZ, RZ, R5 ;  /* 0x000000ffffdb7224 */ /* 0x000fe200078e0005 */
[----:B------:R-:W-:Y:S01]  /*22650*/  MOV R2, RZ ;  /* 0x000000ff00027202 */ /* 0x000fe20000000f00 */
[----:B------:R-:W-:Y:S01]  /*22660*/  IMAD.MOV.U32 R218, RZ, RZ, 0x1c1f ;  /* 0x00001c1fffda7424 */ /* 0x000fe200078e00ff */
[----:B------:R-:W-:Y:S02]  /*22670*/  MOV R3, 0x22690 ;  /* 0x0002269000037802 */ /* 0x000fe40000000f00 */
[----:B------:R-:W-:Y:S05]  /*22680*/  CALL.REL.NOINC `($__internal_49_$__cuda_sm70_shflsync_idx_p) ;  /* 0x0000109000007944 */ /* 0x000fea0003c00000 */
[----:B------:R-:W-:Y:S01]  /*22690*/  MOV R4, R218 ;  /* 0x000000da00047202 */ /* 0x000fe20000000f00 */
[----:B------:R-:W-:Y:S05]  /*226a0*/  BRA `(.L_x_3791) ;  /* 0xffff85f000007947 */ /* 0x000fea000383ffff */
.L_x_3699:
[----:B------:R-:W-:Y:S01]  /*226b0*/  IMAD.MOV.U32 R219, RZ, RZ, R12 ;  /* 0x000000ffffdb7224 */ /* 0x000fe200078e000c */
[----:B------:R-:W-:Y:S01]  /*226c0*/  MOV R2, RZ ;  /* 0x000000ff00027202 */ /* 0x000fe20000000f00 */
[----:B------:R-:W-:Y:S01]  /*226d0*/  IMAD.MOV.U32 R218, RZ, RZ, 0x1c1f ;  /* 0x00001c1fffda7424 */ /* 0x000fe200078e00ff */
[----:B------:R-:W-:Y:S02]  /*226e0*/  MOV R3, 0x22700 ;  /* 0x0002270000037802 */ /* 0x000fe40000000f00 */
[----:B-12---:R-:W-:Y:S05]  /*226f0*/  CALL.REL.NOINC `($__internal_49_$__cuda_sm70_shflsync_idx_p) ;  /* 0x0000102000007944 */ /* 0x006fea0003c00000 */
[----:B------:R-:W-:Y:S01]  /*22700*/  MOV R0, R218 ;  /* 0x000000da00007202 */ /* 0x000fe20000000f00 */
[----:B------:R-:W-:Y:S05]  /*22710*/  BRA `(.L_x_3792) ;  /* 0xffff85a000007947 */ /* 0x000fea000383ffff */
.L_x_3702:
[----:B------:R-:W-:Y:S01]  /*22720*/  IMAD.MOV.U32 R219, RZ, RZ, R5 ;  /* 0x000000ffffdb7224 */ /* 0x000fe200078e0005 */
[----:B---3--:R-:W-:Y:S01]  /*22730*/  MOV R2, 0x1 ;  /* 0x0000000100027802 */ /* 0x008fe20000000f00 */
        /* <DEDUP_REMOVED lines=11> */
.L_x_3705:
[----:B------:R-:W-:Y:S01]  /*227f0*/  IMAD.MOV.U32 R219, RZ, RZ, R5 ;  /* 0x000000ffffdb7224 */ /* 0x000fe200078e0005 */
[----:B--23--:R-:W-:Y:S01]  /*22800*/  MOV R2, 0x2 ;  /* 0x0000000200027802 */ /* 0x00cfe20000000f00 */
[----:B------:R-:W-:Y:S01]  /*22810*/  IMAD.MOV.U32 R218, RZ, RZ, 0x1c1f ;  /* 0x00001c1fffda7424 */ /* 0x000fe200078e00ff */
[----:B------:R-:W-:Y:S02]  /*22820*/  MOV R3, 0x22840 ;  /* 0x0002284000037802 */ /* 0x000fe40000000f00 */
[----:B-1--4-:R-:W-:Y:S05]  /*22830*/  CALL.REL.NOINC `($__internal_49_$__cuda_sm70_shflsync_idx_p) ;  /* 0x00000ee000007944 */ /* 0x012fea0003c00000 */
[----:B------:R-:W-:Y:S01]  /*22840*/  MOV R4, R218 ;  /* 0x000000da00047202 */ /* 0x000fe20000000f00 */
[----:B------:R-:W-:Y:S05]  /*22850*/  BRA `(.L_x_3794) ;  /* 0xffff8b1000007947 */ /* 0x000fea000383ffff */
.L_x_3706:
[----:B------:R-:W-:Y:S01]  /*22860*/  IMAD.MOV.U32 R219, RZ, RZ, R12 ;  /* 0x000000ffffdb7224 */ /* 0x000fe200078e000c */
[----:B--23--:R-:W-:Y:S01]  /*22870*/  MOV R2, 0x2 ;  /* 0x0000000200027802 */ /* 0x00cfe20000000f00 */
[----:B------:R-:W-:Y:S01]  /*22880*/  IMAD.MOV.U32 R218, RZ, RZ, 0x1c1f ;  /* 0x00001c1fffda7424 */ /* 0x000fe200078e00ff */
[----:B------:R-:W-:Y:S02]  /*22890*/  MOV R3, 0x228b0 ;  /* 0x000228b000037802 */ /* 0x000fe40000000f00 */
[----:B-1--4-:R-:W-:Y:S05]  /*228a0*/  CALL.REL.NOINC `($__internal_49_$__cuda_sm70_shflsync_idx_p) ;  /* 0x00000e7000007944 */ /* 0x012fea0003c00000 */
[----:B------:R-:W-:Y:S01]  /*228b0*/  MOV R0, R218 ;  /* 0x000000da00007202 */ /* 0x000fe20000000f00 */
[----:B------:R-:W-:Y:S05]  /*228c0*/  BRA `(.L_x_3795) ;  /* 0xffff8ac000007947 */ /* 0x000fea000383ffff */
.L_x_3709:
[----:B------:R-:W-:Y:S01]  /*228d0*/  IMAD.MOV.U32 R219, RZ, RZ, R5 ;  /* 0x000000ffffdb7224 */ /* 0x000fe200078e0005 */
[----:B--2---:R-:W-:Y:S01]  /*228e0*/  MOV R2, 0x3 ;  /* 0x0000000300027802 */ /* 0x004fe20000000f00 */
[----:B------:R-:W-:Y:S01]  /*228f0*/  IMAD.MOV.U32 R218, RZ, RZ, 0x1c1f ;  /* 0x00001c1fffda7424 */ /* 0x000fe200078e00ff */
[----:B------:R-:W-:-:S02]  /*22900*/  MOV R3, 0x22920 ;  /* 0x0002292000037802 */ /* 0x000fc40000000f00 */
[----:B-1--4-:R-:W-:Y:S05]  /*22910*/  CALL.REL.NOINC `($__internal_49_$__cuda_sm70_shflsync_idx_p) ;  /* 0x00000e0000007944 */ /* 0x012fea0003c00000 */
        /* <DEDUP_REMOVED lines=8> */
.L_x_3713:
[----:B------:R-:W-:Y:S01]  /*229a0*/  IMAD.MOV.U32 R219, RZ, RZ, R5 ;  /* 0x000000ffffdb7224 */ /* 0x000fe200078e0005 */
[----:B------:R-:W-:Y:S01]  /*229b0*/  MOV R2, RZ ;  /* 0x000000ff00027202 */ /* 0x000fe20000000f00 */
[----:B------:R-:W-:Y:S01]  /*229c0*/  IMAD.MOV.U32 R218, RZ, RZ, 0x181f ;  /* 0x0000181fffda7424 */ /* 0x000fe200078e00ff */
[----:B------:R-:W-:Y:S02]  /*229d0*/  MOV R3, 0x229f0 ;  /* 0x000229f000037802 */ /* 0x000fe40000000f00 */
[----:B------:R-:W-:Y:S05]  /*229e0*/  CALL.REL.NOINC `($__internal_49_$__cuda_sm70_shflsync_idx_p) ;  /* 0x00000d3000007944 */ /* 0x000fea0003c00000 */
[----:B------:R-:W-:Y:S01]  /*229f0*/  MOV R7, R218 ;  /* 0x000000da00077202 */ /* 0x000fe20000000f00 */
[----:B------:R-:W-:Y:S05]  /*22a00*/  BRA `(.L_x_3797) ;  /* 0xffff985000007947 */ /* 0x000fea000383ffff */
.L_x_3714:
[----:B------:R-:W-:Y:S01]  /*22a10*/  IMAD.MOV.U32 R219, RZ, RZ, R6 ;  /* 0x000000ffffdb7224 */ /* 0x000fe200078e0006 */
[----:B------:R-:W-:Y:S01]  /*22a20*/  MOV R2, RZ ;  /* 0x000000ff00027202 */ /* 0x000fe20000000f00 */
[----:B------:R-:W-:Y:S01]  /*22a30*/  IMAD.MOV.U32 R218, RZ, RZ, 0x181f ;  /* 0x0000181fffda7424 */ /* 0x000fe200078e00ff */
[----:B------:R-:W-:Y:S02]  /*22a40*/  MOV R3, 0x22a60 ;  /* 0x00022a6000037802 */ /* 0x000fe40000000f00 */
[----:B-12---:R-:W-:Y:S05]  /*22a50*/  CALL.REL.NOINC `($__internal_49_$__cuda_sm70_shflsync_idx_p) ;  /* 0x00000cc000007944 */ /* 0x006fea0003c00000 */
[----:B------:R-:W-:Y:S01]  /*22a60*/  MOV R2, R218 ;  /* 0x000000da00027202 */ /* 0x000fe20000000f00 */
[----:B------:R-:W-:Y:S05]  /*22a70*/  BRA `(.L_x_3798) ;  /* 0xffff980000007947 */ /* 0x000fea000383ffff */
.L_x_3715:
        /* <DEDUP_REMOVED lines=13> */
.L_x_3716:
[----:B------:R-:W-:Y:S01]  /*22b50*/  IMAD.MOV.U32 R219, RZ, RZ, R5 ;  /* 0x000000ffffdb7224 */ /* 0x000fe200078e0005 */
[----:B-1----:R-:W-:Y:S01]  /*22b60*/  MOV R2, 0x2 ;  /* 0x0000000200027802 */ /* 0x002fe20000000f00 */
[----:B------:R-:W-:Y:S01]  /*22b70*/  IMAD.MOV.U32 R218, RZ, RZ, 0x181f ;  /* 0x0000181fffda7424 */ /* 0x000fe200078e00ff */
[----:B------:R-:W-:Y:S02]  /*22b80*/  MOV R3, 0x22ba0 ;  /* 0x00022ba000037802 */ /* 0x000fe40000000f00 */
[----:B---34-:R-:W-:Y:S05]  /*22b90*/  CALL.REL.NOINC `($__internal_49_$__cuda_sm70_shflsync_idx_p) ;  /* 0x00000b8000007944 */ /* 0x018fea0003c00000 */
[----:B------:R-:W-:Y:S01]  /*22ba0*/  MOV R7, R218 ;  /* 0x000000da00077202 */ /* 0x000fe20000000f00 */
[----:B------:R-:W-:Y:S05]  /*22bb0*/  BRA `(.L_x_3800) ;  /* 0xffff97b000007947 */ /* 0x000fea000383ffff */
.L_x_3717:
[----:B------:R-:W-:Y:S01]  /*22bc0*/  IMAD.MOV.U32 R219, RZ, RZ, R6 ;  /* 0x000000ffffdb7224 */ /* 0x000fe200078e0006 */
[----:B-1----:R-:W-:Y:S01]  /*22bd0*/  MOV R2, 0x2 ;  /* 0x0000000200027802 */ /* 0x002fe20000000f00 */
[----:B------:R-:W-:Y:S01]  /*22be0*/  IMAD.MOV.U32 R218, RZ, RZ, 0x181f ;  /* 0x0000181fffda7424 */ /* 0x000fe200078e00ff */
[----:B------:R-:W-:Y:S02]  /*22bf0*/  MOV R3, 0x22c10 ;  /* 0x00022c1000037802 */ /* 0x000fe40000000f00 */
[----:B--234-:R-:W-:Y:S05]  /*22c00*/  CALL.REL.NOINC `($__internal_49_$__cuda_sm70_shflsync_idx_p) ;  /* 0x00000b1000007944 */ /* 0x01cfea0003c00000 */
[----:B------:R-:W-:Y:S01]  /*22c10*/  MOV R2, R218 ;  /* 0x000000da00027202 */ /* 0x000fe20000000f00 */
[----:B------:R-:W-:Y:S05]  /*22c20*/  BRA `(.L_x_3801) ;  /* 0xffff976000007947 */ /* 0x000fea000383ffff */
.L_x_3718:
        /* <DEDUP_REMOVED lines=13> */
.L_x_3719:
[----:B------:R-:W-:Y:S01]  /*22d00*/  IMAD.MOV.U32 R219, RZ, RZ, R5 ;  /* 0x000000ffffdb7224 */ /* 0x000fe200078e0005 */
[----:B--2---:R-:W-:Y:S01]  /*22d10*/  MOV R2, 0x4 ;  /* 0x0000000400027802 */ /* 0x004fe20000000f00 */
[----:B------:R-:W-:Y:S01]  /*22d20*/  IMAD.MOV.U32 R218, RZ, RZ, 0x181f ;  /* 0x0000181fffda7424 */ /* 0x000fe200078e00ff */
[----:B------:R-:W-:Y:S02]  /*22d30*/  MOV R3, 0x22d50 ;  /* 0x00022d5000037802 */ /* 0x000fe40000000f00 */
[----:B-1-34-:R-:W-:Y:S05]  /*22d40*/  CALL.REL.NOINC `($__internal_49_$__cuda_sm70_shflsync_idx_p) ;  /* 0x000009d000007944 */ /* 0x01afea0003c00000 */
[----:B------:R-:W-:Y:S01]  /*22d50*/  MOV R7, R218 ;  /* 0x000000da00077202 */ /* 0x000fe20000000f00 */
[----:B------:R-:W-:Y:S05]  /*22d60*/  BRA `(.L_x_3803) ;  /* 0xffff971000007947 */ /* 0x000fea000383ffff */
.L_x_3720:
[----:B------:R-:W-:Y:S01]  /*22d70*/  IMAD.MOV.U32 R219, RZ, RZ, R6 ;  /* 0x000000ffffdb7224 */ /* 0x000fe200078e0006 */
[----:B--2---:R-:W-:Y:S01]  /*22d80*/  MOV R2, 0x4 ;  /* 0x0000000400027802 */ /* 0x004fe20000000f00 */
[----:B------:R-:W-:Y:S01]  /*22d90*/  IMAD.MOV.U32 R218, RZ, RZ, 0x181f ;  /* 0x0000181fffda7424 */ /* 0x000fe200078e00ff */
[----:B------:R-:W-:Y:S02]  /*22da0*/  MOV R3, 0x22dc0 ;  /* 0x00022dc000037802 */ /* 0x000fe40000000f00 */
[----:B-1-34-:R-:W-:Y:S05]  /*22db0*/  CALL.REL.NOINC `($__internal_49_$__cuda_sm70_shflsync_idx_p) ;  /* 0x0000096000007944 */ /* 0x01afea0003c00000 */
[----:B------:R-:W-:Y:S01]  /*22dc0*/  MOV R2, R218 ;  /* 0x000000da00027202 */ /* 0x000fe20000000f00 */
[----:B------:R-:W-:Y:S05]  /*22dd0*/  BRA `(.L_x_3804) ;  /* 0xffff96c000007947 */ /* 0x000fea000383ffff */
.L_x_3721:
        /* <DEDUP_REMOVED lines=13> */
.L_x_3722:
[----:B------:R-:W-:Y:S01]  /*22eb0*/  IMAD.MOV.U32 R219, RZ, RZ, R5 ;  /* 0x000000ffffdb7224 */ /* 0x000fe200078e0005 */
[----:B--2---:R-:W-:Y:S01]  /*22ec0*/  MOV R2, 0x6 ;  /* 0x0000000600027802 */ /* 0x004fe20000000f00 */
[----:B------:R-:W-:Y:S01]  /*22ed0*/  IMAD.MOV.U32 R218, RZ, RZ, 0x181f ;  /* 0x0000181fffda7424 */ /* 0x000fe200078e00ff */
[----:B------:R-:W-:Y:S02]  /*22ee0*/  MOV R3, 0x22f00 ;  /* 0x00022f0000037802 */ /* 0x000fe40000000f00 */
[----:B-1--4-:R-:W-:Y:S05]  /*22ef0*/  CALL.REL.NOINC `($__internal_49_$__cuda_sm70_shflsync_idx_p) ;  /* 0x0000082000007944 */ /* 0x012fea0003c00000 */
[----:B------:R-:W-:Y:S01]  /*22f00*/  MOV R7, R218 ;  /* 0x000000da00077202 */ /* 0x000fe20000000f00 */
[----:B------:R-:W-:Y:S05]  /*22f10*/  BRA `(.L_x_3806) ;  /* 0xffff967000007947 */ /* 0x000fea000383ffff */
.L_x_3723:
[----:B------:R-:W-:Y:S01]  /*22f20*/  IMAD.MOV.U32 R219, RZ, RZ, R6 ;  /* 0x000000ffffdb7224 */ /* 0x000fe200078e0006 */
[----:B--2---:R-:W-:Y:S01]  /*22f30*/  MOV R2, 0x6 ;  /* 0x0000000600027802 */ /* 0x004fe20000000f00 */
[----:B------:R-:W-:Y:S01]  /*22f40*/  IMAD.MOV.U32 R218, RZ, RZ, 0x181f ;  /* 0x0000181fffda7424 */ /* 0x000fe200078e00ff */
[----:B------:R-:W-:Y:S02]  /*22f50*/  MOV R3, 0x22f70 ;  /* 0x00022f7000037802 */ /* 0x000fe40000000f00 */
[----:B-1-34-:R-:W-:Y:S05]  /*22f60*/  CALL.REL.NOINC `($__internal_49_$__cuda_sm70_shflsync_idx_p) ;  /* 0x000007b000007944 */ /* 0x01afea0003c00000 */
[----:B------:R-:W-:Y:S01]  /*22f70*/  MOV R2, R218 ;  /* 0x000000da00027202 */ /* 0x000fe20000000f00 */
[----:B------:R-:W-:Y:S05]  /*22f80*/  BRA `(.L_x_3807) ;  /* 0xffff962000007947 */ /* 0x000fea000383ffff */
.L_x_3724:
        /* <DEDUP_REMOVED lines=13> */
.L_x_3726:
[----:B------:R-:W-:Y:S01]  /*23060*/  IMAD.MOV.U32 R219, RZ, RZ, R68 ;  /* 0x000000ffffdb7224 */ /* 0x000fe200078e0044 */
[----:B------:R-:W-:Y:S01]  /*23070*/  MOV R2, RZ ;  /* 0x000000ff00027202 */ /* 0x000fe20000000f00 */
[----:B------:R-:W-:Y:S01]  /*23080*/  IMAD.MOV.U32 R218, RZ, RZ, 0x1f ;  /* 0x0000001fffda7424 */ /* 0x000fe200078e00ff */
[----:B------:R-:W-:Y:S02]  /*23090*/  MOV R3, 0x230b0 ;  /* 0x000230b000037802 */ /* 0x000fe40000000f00 */
[----:B------:R-:W-:Y:S05]  /*230a0*/  CALL.REL.NOINC `($__internal_49_$__cuda_sm70_shflsync_idx_p) ;  /* 0x0000067000007944 */ /* 0x000fea0003c00000 */
[----:B------:R-:W-:Y:S01]  /*230b0*/  MOV R9, R218 ;  /* 0x000000da00097202 */ /* 0x000fe20000000f00 */
[----:B------:R-:W-:Y:S05]  /*230c0*/  BRA `(.L_x_3809) ;  /* 0xffff96b000007947 */ /* 0x000fea000383ffff */
.L_x_3727:
[----:B------:R-:W-:Y:S01]  /*230d0*/  IMAD.MOV.U32 R219, RZ, RZ, R68 ;  /* 0x000000ffffdb7224 */ /* 0x000fe200078e0044 */
[----:B------:R-:W-:Y:S01]  /*230e0*/  MOV R2, 0x1 ;  /* 0x0000000100027802 */ /* 0x000fe20000000f00 */
[----:B------:R-:W-:Y:S01]  /*230f0*/  IMAD.MOV.U32 R218, RZ, RZ, 0x1f ;  /* 0x0000001fffda7424 */ /* 0x000fe200078e00ff */
[----:B------:R-:W-:Y:S02]  /*23100*/  MOV R3, 0x23120 ;  /* 0x0002312000037802 */ /* 0x000fe40000000f00 */
[----:B-12---:R-:W-:Y:S05]  /*23110*/  CALL.REL.NOINC `($__internal_49_$__cuda_sm70_shflsync_idx_p) ;  /* 0x0000060000007944 */ /* 0x006fea0003c00000 */
[----:B------:R-:W-:Y:S01]  /*23120*/  MOV R8, R218 ;  /* 0x000000da00087202 */ /* 0x000fe20000000f00 */
[----:B------:R-:W-:Y:S05]  /*23130*/  BRA `(.L_x_3810) ;  /* 0xffff966000007947 */ /* 0x000fea000383ffff */
.L_x_3728:
[----:B------:R-:W-:Y:S02]  /*23140*/  MOV R2, 0x1 ;  /* 0x0000000100027802 */ /* 0x000fe40000000f00 */
[----:B------:R-:W-:-:S02]  /*23150*/  MOV R3, 0x23170 ;  /* 0x0002317000037802 */ /* 0x000fc40000000f00 */
[----:B-1234-:R-:W-:Y:S05]  /*23160*/  CALL.REL.NOINC `($__internal_50_$__cuda_sm70_shflsync_up_p) ;  /* 0x0000061000007944 */ /* 0x01efea0003c00000 */
[----:B------:R-:W-:Y:S05]  /*23170*/  BRA `(.L_x_3811) ;  /* 0xffff975000007947 */ /* 0x000fea000383ffff */
.L_x_3729:
[----:B------:R-:W-:Y:S02]  /*23180*/  MOV R2, 0x2 ;  /* 0x0000000200027802 */ /* 0x000fe40000000f00 */
[----:B------:R-:W-:-:S02]  /*23190*/  MOV R3, 0x231b0 ;  /* 0x000231b000037802 */ /* 0x000fc40000000f00 */
[----:B--2-4-:R-:W-:Y:S05]  /*231a0*/  CALL.REL.NOINC `($__internal_50_$__cuda_sm70_shflsync_up_p) ;  /* 0x000005d000007944 */ /* 0x014fea0003c00000 */
        /* <DEDUP_REMOVED lines=24> */
.L_x_3733:
[----:B------:R-:W-:Y:S02]  /*23330*/  MOV R2, 0x1 ;  /* 0x0000000100027802 */ /* 0x000fe40000000f00 */
[----:B------:R-:W-:Y:S02]  /*23340*/  MOV R3, 0x23360 ;  /* 0x0002336000037802 */ /* 0x000fe40000000f00 */
[----:B------:R-:W-:Y:S05]  /*23350*/  CALL.REL.NOINC `($__internal_50_$__cuda_sm70_shflsync_up_p) ;  /* 0x0000042000007944 */ /* 0x000fea0003c00000 */
[----:B------:R-:W-:Y:S01]  /*23360*/  MOV R2, R4 ;  /* 0x0000000400027202 */ /* 0x000fe20000000f00 */
[----:B------:R-:W-:Y:S05]  /*23370*/  BRA `(.L_x_3813) ;  /* 0xffff97b000007947 */ /* 0x000fea000383ffff */
.L_x_3734:
        /* <DEDUP_REMOVED lines=27> */
.L_x_3736:
[----:B------:R-:W-:Y:S02]  /*23530*/  SEL R0, RZ, 0x1, P0 ;  /* 0x00000001ff007807 */ /* 0x000fe40000000000 */
[----:B------:R-:W-:Y:S02]  /*23540*/  MOV R2, 0x23560 ;  /* 0x0002356000027802 */ /* 0x000fe40000000f00 */
[----:B-1----:R-:W-:Y:S05]  /*23550*/  CALL.REL.NOINC `($__internal_51_$__cuda_sm70_votesync_ballot) ;  /* 0x0000029000007944 */ /* 0x002fea0003c00000 */
[----:B------:R-:W-:Y:S01]  /*23560*/  MOV R5, R0 ;  /* 0x0000000000057202 */ /* 0x000fe20000000f00 */
[----:B------:R-:W-:Y:S05]  /*23570*/  BRA `(.L_x_3815) ;  /* 0xffff974000007947 */ /* 0x000fea000383ffff */
.L_x_3737:
[----:B------:R-:W-:Y:S01]  /*23580*/  IMAD.MOV.U32 R219, RZ, RZ, R6 ;  /* 0x000000ffffdb7224 */ /* 0x000fe200078e0006 */
[----:B--2---:R-:W-:Y:S01]  /*23590*/  MOV R2, R0 ;  /* 0x0000000000027202 */ /* 0x004fe20000000f00 */
[----:B------:R-:W-:Y:S01]  /*235a0*/  IMAD.MOV.U32 R218, RZ, RZ, 0x1f ;  /* 0x0000001fffda7424 */ /* 0x000fe200078e00ff */
[----:B------:R-:W-:Y:S02]  /*235b0*/  MOV R3, 0x235d0 ;  /* 0x000235d000037802 */ /* 0x000fe40000000f00 */
[----:B-1----:R-:W-:Y:S05]  /*235c0*/  CALL.REL.NOINC `($__internal_49_$__cuda_sm70_shflsync_idx_p) ;  /* 0x0000015000007944 */ /* 0x002fea0003c00000 */
[----:B------:R-:W-:Y:S01]  /*235d0*/  IMAD.MOV.U32 R6, RZ, RZ, R218 ;  /* 0x000000ffff067224 */ /* 0x000fe200078e00da */
[----:B------:R-:W-:Y:S01]  /*235e0*/  MOV R2, R0 ;  /* 0x0000000000027202 */ /* 0x000fe20000000f00 */
[----:B------:R-:W-:Y:S01]  /*235f0*/  IMAD.MOV.U32 R219, RZ, RZ, R7 ;  /* 0x000000ffffdb7224 */ /* 0x000fe200078e0007 */
[----:B------:R-:W-:-:S02]  /*23600*/  MOV R218, 0x1f ;  /* 0x0000001f00da7802 */ /* 0x000fc40000000f00 */
[----:B------:R-:W-:Y:S02]  /*23610*/  MOV R3, 0x23630 ;  /* 0x0002363000037802 */ /* 0x000fe40000000f00 */
[----:B------:R-:W-:Y:S05]  /*23620*/  CALL.REL.NOINC `($__internal_49_$__cuda_sm70_shflsync_idx_p) ;  /* 0x000000f000007944 */ /* 0x000fea0003c00000 */
[----:B------:R-:W-:Y:S01]  /*23630*/  MOV R7, R218 ;  /* 0x000000da00077202 */ /* 0x000fe20000000f00 */
[----:B------:R-:W-:Y:S05]  /*23640*/  BRA `(.L_x_3816) ;  /* 0xffff96e000007947 */ /* 0x000fea000383ffff */
.L_x_3740:
[----:B------:R-:W-:Y:S01]  /*23650*/  IMAD.MOV.U32 R219, RZ, RZ, R4 ;  /* 0x000000ffffdb7224 */ /* 0x000fe200078e0004 */
[----:B--2---:R-:W-:Y:S01]  /*23660*/  MOV R2, R0 ;  /* 0x0000000000027202 */ /* 0x004fe20000000f00 */
[----:B------:R-:W-:Y:S01]  /*23670*/  IMAD.MOV.U32 R218, RZ, RZ, 0x1f ;  /* 0x0000001fffda7424 */ /* 0x000fe200078e00ff */
[----:B------:R-:W-:Y:S02]  /*23680*/  MOV R3, 0x236a0 ;  /* 0x000236a000037802 */ /* 0x000fe40000000f00 */
[----:B-1--4-:R-:W-:Y:S05]  /*23690*/  CALL.REL.NOINC `($__internal_49_$__cuda_sm70_shflsync_idx_p) ;  /* 0x0000008000007944 */ /* 0x012fea0003c00000 */
[----:B------:R-:W-:Y:S01]  /*236a0*/  MOV R10, R218 ;  /* 0x000000da000a7202 */ /* 0x000fe20000000f00 */
[----:B------:R-:W-:Y:S05]  /*236b0*/  BRA `(.L_x_3739) ;  /* 0xffff96d000007947 */ /* 0x000fea000383ffff */
        .weak           $__internal_48_$__cuda_sm70_shflsync_bfly_p
        .type           $__internal_48_$__cuda_sm70_shflsync_bfly_p,@function
        .size           $__internal_48_$__cuda_sm70_shflsync_bfly_p,($__internal_49_$__cuda_sm70_shflsync_idx_p - $__internal_48_$__cuda_sm70_shflsync_bfly_p)
$__internal_48_$__cuda_sm70_shflsync_bfly_p:
[----:B------:R-:W-:Y:S02]  /*236c0*/  MOV R192, 0xffffffff ;  /* 0xffffffff00c07802 */ /* 0x000fe40000000f00 */
[----:B------:R-:W-:Y:S02]  /*236d0*/  MOV R3, 0x1f ;  /* 0x0000001f00037802 */ /* 0x000fe40000000f00 */
[----:B------:R-:W-:Y:S04]  /*236e0*/  WARPSYNC R192 ;  /* 0x000000c000007348 */ /* 0x000fe80003800000 */
[----:B------:R1:W2:Y:S02]  /*236f0*/  SHFL.BFLY PT, R0, R84, R0, R3 ;  /* 0x0c00000054007389 */ /* 0x0002a400000e0003 */
[----:B-1----:R-:W-:-:S04]  /*23700*/  MOV R3, 0x0 ;  /* 0x0000000000037802 */ /* 0x002fc80000000f00 */
[----:B--2---:R-:W-:Y:S05]  /*23710*/  RET.REL.NODEC R2 `(_ZN7cutlass13device_kernelIN5flash19enable_sm80_to_sm89INS1_16FlashAttnFwdSm80INS1_25CollectiveMainloopFwdSm80ILi4ELi1ELb0EN4cute5tupleIJNS5_1CILi128EEENS7_ILi80EEENS7_ILi64EEEEEELi64ENS_6half_tEfNS_4arch4Sm80ELb1ELb0ELb0ELb1ELb1ELb1ELb1ELb1EEENS1_21CollectiveEpilogueFwdINS6_IJS8_SA_S9_EEENS6_IJNS7_ILi1EEESI_SI_EEESC_SE_Li128ELb1ELb1ELb1ELb0EEENS1_36VarlenDynamicPersistentTileSchedulerILi128ELi80ELi128ELi128ELb1ELb1ELb0ELb1ELb1ELb1EEEEEEEEEvNT_6ParamsE) ;  /* 0xfffdc8e002007950 */ /* 0x004fea0003c3ffff */
        .weak           $__internal_49_$__cuda_sm70_shflsync_idx_p
        .type           $__internal_49_$__cuda_sm70_shflsync_idx_p,@function
        .size           $__internal_49_$__cuda_sm70_shflsync_idx_p,($__internal_50_$__cuda_sm70_shflsync_up_p - $__internal_49_$__cuda_sm70_shflsync_idx_p)
$__internal_49_$__cuda_sm70_shflsync_idx_p:
[----:B------:R-:W-:-:S04]  /*23720*/  MOV R220, 0xffffffff ;  /* 0xffffffff00dc7802 */ /* 0x000fc80000000f00 */
[----:B------:R-:W-:Y:S04]  /*23730*/  WARPSYNC R220 ;  /* 0x000000dc00007348 */ /* 0x000fe80003800000 */
[----:B------:R1:W2:Y:S02]  /*23740*/  SHFL.IDX PT, R218, R219, R2, R218 ;  /* 0x00000002dbda7389 */ /* 0x0002a400000e00da */
[----:B-1----:R-:W-:Y:S02]  /*23750*/  MOV R2, R3 ;  /* 0x0000000300027202 */ /* 0x002fe40000000f00 */
[----:B------:R-:W-:-:S04]  /*23760*/  MOV R3, 0x0 ;  /* 0x0000000000037802 */ /* 0x000fc80000000f00 */
[----:B--2---:R-:W-:Y:S05]  /*23770*/  RET.REL.NODEC R2 `(_ZN7cutlass13device_kernelIN5flash19enable_sm80_to_sm89INS1_16FlashAttnFwdSm80INS1_25CollectiveMainloopFwdSm80ILi4ELi1ELb0EN4cute5tupleIJNS5_1CILi128EEENS7_ILi80EEENS7_ILi64EEEEEELi64ENS_6half_tEfNS_4arch4Sm80ELb1ELb0ELb0ELb1ELb1ELb1ELb1ELb1EEENS1_21CollectiveEpilogueFwdINS6_IJS8_SA_S9_EEENS6_IJNS7_ILi1EEESI_SI_EEESC_SE_Li128ELb1ELb1ELb1ELb0EEENS1_36VarlenDynamicPersistentTileSchedulerILi128ELi80ELi128ELi128ELb1ELb1ELb0ELb1ELb1ELb1EEEEEEEEEvNT_6ParamsE) ;  /* 0xfffdc88002007950 */ /* 0x004fea0003c3ffff */
        .weak           $__internal_50_$__cuda_sm70_shflsync_up_p
        .type           $__internal_50_$__cuda_sm70_shflsync_up_p,@function
        .size           $__internal_50_$__cuda_sm70_shflsync_up_p,($__internal_51_$__cuda_sm70_votesync_ballot - $__internal_50_$__cuda_sm70_shflsync_up_p)
$__internal_50_$__cuda_sm70_shflsync_up_p:
[----:B------:R-:W-:Y:S02]  /*23780*/  IMAD.MOV.U32 R4, RZ, RZ, RZ ;  /* 0x000000ffff047224 */ /* 0x000fe400078e00ff */
[----:B------:R-:W-:-:S04]  /*23790*/  IMAD.MOV.U32 R11, RZ, RZ, -0x1 ;  /* 0xffffffffff0b7424 */ /* 0x000fc800078e00ff */
[----:B------:R-:W-:Y:S04]  /*237a0*/  WARPSYNC R11 ;  /* 0x0000000b00007348 */ /* 0x000fe80003800000 */
[----:B------:R1:W2:Y:S02]  /*237b0*/  SHFL.UP PT, R4, R0, R2, R4 ;  /* 0x0400000200047389 */ /* 0x0002a400000e0004 */
[----:B-1----:R-:W-:Y:S02]  /*237c0*/  MOV R2, R3 ;  /* 0x0000000300027202 */ /* 0x002fe40000000f00 */
[----:B------:R-:W-:-:S04]  /*237d0*/  MOV R3, 0x0 ;  /* 0x0000000000037802 */ /* 0x000fc80000000f00 */
[----:B--2---:R-:W-:Y:S05]  /*237e0*/  RET.REL.NODEC R2 `(_ZN7cutlass13device_kernelIN5flash19enable_sm80_to_sm89INS1_16FlashAttnFwdSm80INS1_25CollectiveMainloopFwdSm80ILi4ELi1ELb0EN4cute5tupleIJNS5_1CILi128EEENS7_ILi80EEENS7_ILi64EEEEEELi64ENS_6half_tEfNS_4arch4Sm80ELb1ELb0ELb0ELb1ELb1ELb1ELb1ELb1EEENS1_21CollectiveEpilogueFwdINS6_IJS8_SA_S9_EEENS6_IJNS7_ILi1EEESI_SI_EEESC_SE_Li128ELb1ELb1ELb1ELb0EEENS1_36VarlenDynamicPersistentTileSchedulerILi128ELi80ELi128ELi128ELb1ELb1ELb0ELb1ELb1ELb1EEEEEEEEEvNT_6ParamsE) ;  /* 0xfffdc81002007950 */ /* 0x004fea0003c3ffff */
        .weak           $__internal_51_$__cuda_sm70_votesync_ballot
        .type           $__internal_51_$__cuda_sm70_votesync_ballot,@function
        .size           $__internal_51_$__cuda_sm70_votesync_ballot,(.L_x_3883 - $__internal_51_$__cuda_sm70_votesync_ballot)
$__internal_51_$__cuda_sm70_votesync_ballot:
[----:B------:R-:W-:Y:S01]  /*237f0*/  ISETP.NE.U32.AND P0, PT, R0, 0x1, PT ;  /* 0x000000010000780c */ /* 0x000fe20003f05070 */
[----:B------:R-:W-:-:S04]  /*23800*/  IMAD.MOV.U32 R3, RZ, RZ, -0x1 ;  /* 0xffffffffff037424 */ /* 0x000fc800078e00ff */
[----:B------:R-:W-:Y:S08]  /*23810*/  WARPSYNC R3 ;  /* 0x0000000300007348 */ /* 0x000ff00003800000 */
[----:B------:R-:W-:-:S04]  /*23820*/  VOTE.ANY R0, PT, !P0 ;  /* 0x0000000000007806 */ /* 0x000fc800040e0100 */
[----:B------:R-:W-:Y:S01]  /*23830*/  LOP3.LUT R0, R0, R3, RZ, 0xc0, !PT ;  /* 0x0000000300007212 */ /* 0x000fe200078ec0ff */
[----:B------:R-:W-:-:S04]  /*23840*/  IMAD.MOV.U32 R3, RZ, RZ, 0x0 ;  /* 0x00000000ff037424 */ /* 0x000fc800078e00ff */
[----:B------:R-:W-:Y:S05]  /*23850*/  RET.REL.NODEC R2 `(_ZN7cutlass13device_kernelIN5flash19enable_sm80_to_sm89INS1_16FlashAttnFwdSm80INS1_25CollectiveMainloopFwdSm80ILi4ELi1ELb0EN4cute5tupleIJNS5_1CILi128EEENS7_ILi80EEENS7_ILi64EEEEEELi64ENS_6half_tEfNS_4arch4Sm80ELb1ELb0ELb0ELb1ELb1ELb1ELb1ELb1EEENS1_21CollectiveEpilogueFwdINS6_IJS8_SA_S9_EEENS6_IJNS7_ILi1EEESI_SI_EEESC_SE_Li128ELb1ELb1ELb1ELb0EEENS1_36VarlenDynamicPersistentTileSchedulerILi128ELi80ELi128ELi128ELb1ELb1ELb0ELb1ELb1ELb1EEEEEEEEEvNT_6ParamsE) ;  /* 0xfffdc7a002007950 */ /* 0x000fea0003c3ffff */
.L_x_3817:
        /* <DEDUP_REMOVED lines=10> */
.L_x_3883:


//--------------------- .nv.shared._ZN7cutlass13device_kernelIN5flash19enable_sm80_to_sm89INS1_16FlashAttnFwdSm80INS1_25CollectiveMainloopFwdSm80ILi4ELi1ELb0EN4cute5tupleIJNS5_1CILi128EEENS7_ILi112EEENS7_ILi64EEEEEELi64ENS_6half_tEfNS_4arch4Sm80ELb0ELb0ELb1ELb0ELb1ELb0ELb1ELb1EEENS1_21CollectiveEpilogueFwdINS6_IJS8_SA_S9_EEENS6_IJNS7_ILi1EEESI_SI_EEESC_SE_Li128ELb0ELb1ELb1ELb0EEENS1_19SingleTileSchedulerILb0ELb1ELb1ELi128EEEEEEEEEvNT_6ParamsE --------------------------
	.section	.nv.shared._ZN7cutlass13device_kernelIN5flash19enable_sm80_to_sm89INS1_16FlashAttnFwdSm80INS1_25CollectiveMainloopFwdSm80ILi4ELi1ELb0EN4cute5tupleIJNS5_1CILi128EEENS7_ILi112EEENS7_ILi64EEEEEELi64ENS_6half_tEfNS_4arch4Sm80ELb0ELb0ELb1ELb0ELb1ELb0ELb1ELb1EEENS1_21CollectiveEpilogueFwdINS6_IJS8_SA_S9_EEENS6_IJNS7_ILi1EEESI_SI_EEESC_SE_Li128ELb0ELb1ELb1ELb0EEENS1_19SingleTileSchedulerILb0ELb1ELb1ELi128EEEEEEEEEvNT_6ParamsE,"aw",@nobits
	.sectionflags	@""
	.align	16


//--------------------- .nv.global                --------------------------
	.section	.nv.global,"aw",@nobits
.nv.global:
	.type		_ZN88_INTERNAL_2b931cf9_52_flash_fwd_hdim64_fp16_paged_split_softcapall_sm80_cu_9afb97bd_39354cute1_E,@object
	.size		_ZN88_INTERNAL_2b931cf9_52_flash_fwd_hdim64_fp16_paged_split_softcapall_sm80_cu_9afb97bd_39354cute1_E,(_ZN88_INTERNAL_2b931cf9_52_flash_fwd_hdim64_fp16_paged_split_softcapall_sm80_cu_9afb97bd_39354cuda3std3__45__cpo6cbeginE - _ZN88_INTERNAL_2b931cf9_52_flash_fwd_hdim64_fp16_paged_split_softcapall_sm80_cu_9afb97bd_39354cute1_E)
_ZN88_INTERNAL_2b931cf9_52_flash_fwd_hdim64_fp16_paged_split_softcapall_sm80_cu_9afb97bd_39354cute1_E:
	.zero		1
	.type		_ZN88_INTERNAL_2b931cf9_52_flash_fwd_hdim64_fp16_paged_split_softcapall_sm80_cu_9afb97bd_39354cuda3std3__45__cpo6cbeginE,@object
	.size		_ZN88_INTERNAL_2b931cf9_52_flash_fwd_hdim64_fp16_paged_split_softcapall_sm80_cu_9afb97bd_39354cuda3std3__45__cpo6cbeginE,(_ZN88_INTERNAL_2b931cf9_52_flash_fwd_hdim64_fp16_paged_split_softcapall_sm80_cu_9afb97bd_39354cuda3std3__48in_placeE - _ZN88_INTERNAL_2b931cf9_52_flash_fwd_hdim64_fp16_paged_split_softcapall_sm80_cu_9afb97bd_39354cuda3std3__45__cpo6cbeginE)
_ZN88_INTERNAL_2b931cf9_52_flash_fwd_hdim64_fp16_paged_split_softcapall_sm80_cu_9afb97bd_39354cuda3std3__45__cpo6cbeginE:
	.zero		1
	.type		_ZN88_INTERNAL_2b931cf9_52_flash_fwd_hdim64_fp16_paged_split_softcapall_sm80_cu_9afb97bd_39354cuda3std3__48in_placeE,@object
	.size		_ZN88_INTERNAL_2b931cf9_52_flash_fwd_hdim64_fp16_paged_split_softcapall_sm80_cu_9afb97bd_39354cuda3std3__48in_placeE,(_ZN88_INTERNAL_2b931cf9_52_flash_fwd_hdim64_fp16_paged_split_softcapall_sm80_cu_9afb97bd_39354cuda3std6ranges3__45__cpo9iter_moveE - _ZN88_INTERNAL_2b931cf9_52_flash_fwd_hdim64_fp16_paged_split_softcapall_sm80_cu_9afb97bd_39354cuda3std3__48in_placeE)
_ZN88_INTERNAL_2b931cf9_52_flash_fwd_hdim64_fp16_paged_split_softcapall_sm80_cu_9afb97bd_39354cuda3std3__48in_placeE:
	.zero		1
	.type		_ZN88_INTERNAL_2b931cf9_52_flash_fwd_hdim64_fp16_paged_split_softcapall_sm80_cu_9afb97bd_39354cuda3std6ranges3__45__cpo9iter_moveE,@object
	.size		_ZN88_INTERNAL_2b931cf9_52_flash_fwd_hdim64_fp16_paged_split_softcapall_sm80_cu_9afb97bd_39354cuda3std6ranges3__45__cpo9iter_moveE,(_ZN88_INTERNAL_2b931cf9_52_flash_fwd_hdim64_fp16_paged_split_softcapall_sm80_cu_9afb97bd_39354cuda3std3__45__cpo5beginE - _ZN88_INTERNAL_2b931cf9_52_flash_fwd_hdim64_fp16_paged_split_softcapall_sm80_cu_9afb97bd_39354cuda3std6ranges3__45__cpo9iter_moveE)
_ZN88_INTERNAL_2b931cf9_52_flash_fwd_hdim64_fp16_paged_split_softcapall_sm80_cu_9afb97bd_39354cuda3std6ranges3__45__cpo9iter_moveE:
	.zero		1
	.type		_ZN88_INTERNAL_2b931cf9_52_flash_fwd_hdim64_fp16_paged_split_softcapall_sm80_cu_9afb97bd_39354cuda3std3__45__cpo5beginE,@object
	.size		_ZN88_INTERNAL_2b931cf9_52_flash_fwd_hdim64_fp16_paged_split_softcapall_sm80_cu_9afb97bd_39354cuda3std3__45__cpo5beginE,(_ZN88_INTERNAL_2b931cf9_52_flash_fwd_hdim64_fp16_paged_split_softcapall_sm80_cu_9afb97bd_39354cuda3std3__490_GLOBAL__N__2b931cf9_52_flash_fwd_hdim64_fp16_paged_split_softcapall_sm80_cu_9afb97bd_39356ignoreE - _ZN88_INTERNAL_2b931cf9_52_flash_fwd_hdim64_fp16_paged_split_softcapall_sm80_cu_9afb97bd_39354cuda3std3__45__cpo5beginE)
_ZN88_INTERNAL_2b931cf9_52_flash_fwd_hdim64_fp16_paged_split_softcapall_sm80_cu_9afb97bd_39354cuda3std3__45__cpo5beginE:
	.zero		1
	.type		_ZN88_INTERNAL_2b931cf9_52_flash_fwd_hdim64_fp16_paged_split_softcapall_sm80_cu_9afb97bd_39354cuda3std3__490_GLOBAL__N__2b931cf9_52_flash_fwd_hdim64_fp16_paged_split_softcapall_sm80_cu_9afb97bd_39356ignoreE,@object
	.size		_ZN88_INTERNAL_2b931cf9_52_flash_fwd_hdim64_fp16_paged_split_softcapall_sm80_cu_9afb97bd_39354cuda3std3__490_GLOBAL__N__2b931cf9_52_flash_fwd_hdim64_fp16_paged_split_softcapall_sm80_cu_9afb97bd_39356ignoreE,(_ZN88_INTERNAL_2b931cf9_52_flash_fwd_hdim64_fp16_paged_split_softcapall_sm80_cu_9afb97bd_39354cute7productE - _ZN88_INTERNAL_2b931cf9_52_flash_fwd_hdim64_fp16_paged_split_softcapall_sm80_cu_9afb97bd_39354cuda3std3__490_GLOBAL__N__2b931cf9_52_flash_fwd_hdim64_fp16_paged_split_softcapall_sm80_cu_9afb97bd_39356ignoreE)
_ZN88_INTERNAL_2b931cf9_52_flash_fwd_hdim64_fp16_paged_split_softcapall_sm80_cu_9afb97bd_39354cuda3std3__490_GLOBAL__N__2b931cf9_52_flash_fwd_hdim64_fp16_paged_split_softcapall_sm80_cu_9afb97bd_39356ignoreE:
	.zero		1
	.type		_ZN88_INTERNAL_2b931cf9_52_flash_fwd_hdim64_fp16_paged_split_softcapall_sm80_cu_9afb97bd_39354cute7productE,@object
	.size		_ZN88_INTERNAL_2b931cf9_52_flash_fwd_hdim64_fp16_paged_split_softcapall_sm80_cu_9afb97bd_39354cute7productE,(_ZN88_INTERNAL_2b931cf9_52_flash_fwd_hdim64_fp16_paged_split_softcapall_sm80_cu_9afb97bd_39354cuda3std3__45__cpo3endE - _ZN88_INTERNAL_2b931cf9_52_flash_fwd_hdim64_fp16_paged_split_softcapall_sm80_cu_9afb97bd_39354cute7productE)
_ZN88_INTERNAL_2b931cf9_52_flash_fwd_hdim64_fp16_paged_split_softcapall_sm80_cu_9afb97bd_39354cute7productE:
	.zero		1
	.type		_ZN88_INTERNAL_2b931cf9_52_flash_fwd_hdim64_fp16_paged_split_softcapall_sm80_cu_9afb97bd_39354cuda3std3__45__cpo3endE,@object
	.size		_ZN88_INTERNAL_2b931cf9_52_flash_fwd_hdim64_fp16_paged_split_softcapall_sm80_cu_9afb97bd_39354cuda3std3__45__cpo3endE,(_ZN88_INTERNAL_2b931cf9_52_flash_fwd_hdim64_fp16_paged_split_softcapall_sm80_cu_9afb97bd_39354cuda3std3__419piecewise_constructE - _ZN88_INTERNAL_2b931cf9_52_flash_fwd_hdim64_fp16_paged_split_softcapall_sm80_cu_9afb97bd_39354cuda3std3__45__cpo3endE)
_ZN88_INTERNAL_2b931cf9_52_flash_fwd_hdim64_fp16_paged_split_softcapall_sm80_cu_9afb97bd_39354cuda3std3__45__cpo3endE:
	.zero		1
	.type		_ZN88_INTERNAL_2b931cf9_52_flash_fwd_hdim64_fp16_paged_split_softcapall_sm80_cu_9afb97bd_39354cuda3std3__419piecewise_constructE,@object
	.size		_ZN88_INTERNAL_2b931cf9_52_flash_fwd_hdim64_fp16_paged_split_softcapall_sm80_cu_9afb97bd_39354cuda3std3__419piecewise_constructE,(_ZN88_INTERNAL_2b931cf9_52_flash_fwd_hdim64_fp16_paged_split_softcapall_sm80_cu_9afb97bd_39354cuda3std3__45__cpo4cendE - _ZN88_INTERNAL_2b931cf9_52_flash_fwd_hdim64_fp16_paged_split_softcapall_sm80_cu_9afb97bd_39354cuda3std3__419piecewise_constructE)
_ZN88_INTERNAL_2b931cf9_52_flash_fwd_hdim64_fp16_paged_split_softcapall_sm80_cu_9afb97bd_39354cuda3std3__419piecewise_constructE:
	.zero		1
	.type		_ZN88_INTERNAL_2b931cf9_52_flash_fwd_hdim64_fp16_paged_split_softcapall_sm80_cu_9afb97bd_39354cuda3std3__45__cpo4cendE,@object
	.size		_ZN88_INTERNAL_2b931cf9_52_flash_fwd_hdim64_fp16_paged_split_softcapall_sm80_cu_9afb97bd_39354cuda3std3__45__cpo4cendE,(_ZN88_INTERNAL_2b931cf9_52_flash_fwd_hdim64_fp16_paged_split_softcapall_sm80_cu_9afb97bd_39354cuda3std6ranges3__45__cpo4swapE - _ZN88_INTERNAL_2b931cf9_52_flash_fwd_hdim64_fp16_paged_split_softcapall_sm80_cu_9afb97bd_39354cuda3std3__45__cpo4cendE)
_ZN88_INTERNAL_2b931cf9_52_flash_fwd_hdim64_fp16_paged_split_softcapall_sm80_cu_9afb97bd_39354cuda3std3__45__cpo4cendE:
	.zero		1
	.type		_ZN88_INTERNAL_2b931cf9_52_flash_fwd_hdim64_fp16_paged_split_softcapall_sm80_cu_9afb97bd_39354cuda3std6ranges3__45__cpo4swapE,@object
	.size		_ZN88_INTERNAL_2b931cf9_52_flash_fwd_hdim64_fp16_paged_split_softcapall_sm80_cu_9afb97bd_39354cuda3std6ranges3__45__cpo4swapE,(.L_7 - _ZN88_INTERNAL_2b931cf9_52_flash_fwd_hdim64_fp16_paged_split_softcapall_sm80_cu_9afb97bd_39354cuda3std6ranges3__45__cpo4swapE)
_ZN88_INTERNAL_2b931cf9_52_flash_fwd_hdim64_fp16_paged_split_softcapall_sm80_cu_9afb97bd_39354cuda3std6ranges3__45__cpo4swapE:
	.zero		1
.L_7:


//--------------------- .nv.shared._ZN7cutlass13device_kernelIN5flash19enable_sm80_to_sm89INS1_16FlashAttnFwdSm80INS1_25CollectiveMainloopFwdSm80ILi4ELi1ELb0EN4cute5tupleIJNS5_1CILi128EEENS7_ILi80EEENS7_ILi64EEEEEELi64ENS_6half_tEfNS_4arch4Sm80ELb0ELb0ELb1ELb1ELb1ELb0ELb1ELb1EEENS1_21CollectiveEpilogueFwdINS6_IJS8_SA_S9_EEENS6_IJNS7_ILi1EEESI_SI_EEESC_SE_Li128ELb1ELb1ELb1ELb0EEENS1_36VarlenDynamicPersistentTileSchedulerILi128ELi80ELi128ELi128ELb1ELb1ELb0ELb0ELb1ELb1EEEEEEEEEvNT_6ParamsE --------------------------
	.section	.nv.shared._ZN7cutlass13device_kernelIN5flash19enable_sm80_to_sm89INS1_16FlashAttnFwdSm80INS1_25CollectiveMainloopFwdSm80ILi4ELi1ELb0EN4cute5tupleIJNS5_1CILi128EEENS7_ILi80EEENS7_ILi64EEEEEELi64ENS_6half_tEfNS_4arch4Sm80ELb0ELb0ELb1ELb1ELb1ELb0ELb1ELb1EEENS1_21CollectiveEpilogueFwdINS6_IJS8_SA_S9_EEENS6_IJNS7_ILi1EEESI_SI_EEESC_SE_Li128ELb1ELb1ELb1ELb0EEENS1_36VarlenDynamicPersistentTileSchedulerILi128ELi80ELi128ELi128ELb1ELb1ELb0ELb0ELb1ELb1EEEEEEEEEvNT_6ParamsE,"aw",@nobits
	.sectionflags	@""
	.align	16


//--------------------- .nv.shared._ZN7cutlass13device_kernelIN5flash19enable_sm80_to_sm89INS1_16FlashAttnFwdSm80INS1_25CollectiveMainloopFwdSm80ILi4ELi1ELb0EN4cute5tupleIJNS5_1CILi128EEENS7_ILi80EEENS7_ILi64EEEEEELi64ENS_6half_tEfNS_4arch4Sm80ELb0ELb0ELb1ELb1ELb1ELb1ELb1ELb1EEENS1_21CollectiveEpilogueFwdINS6_IJS8_SA_S9_EEENS6_IJNS7_ILi1EEESI_SI_EEESC_SE_Li128ELb1ELb1ELb1ELb0EEENS1_36VarlenDynamicPersistentTileSchedulerILi128ELi80ELi128ELi128ELb1ELb1ELb0ELb0ELb1ELb1EEEEEEEEEvNT_6ParamsE --------------------------
	.section	.nv.shared._ZN7cutlass13device_kernelIN5flash19enable_sm80_to_sm89INS1_16FlashAttnFwdSm80INS1_25CollectiveMainloopFwdSm80ILi4ELi1ELb0EN4cute5tupleIJNS5_1CILi128EEENS7_ILi80EEENS7_ILi64EEEEEELi64ENS_6half_tEfNS_4arch4Sm80ELb0ELb0ELb1ELb1ELb1ELb1ELb1ELb1EEENS1_21CollectiveEpilogueFwdINS6_IJS8_SA_S9_EEENS6_IJNS7_ILi1EEESI_SI_EEESC_SE_Li128ELb1ELb1ELb1ELb0EEENS1_36VarlenDynamicPersistentTileSchedulerILi128ELi80ELi128ELi128ELb1ELb1ELb0ELb0ELb1ELb1EEEEEEEEEvNT_6ParamsE,"aw",@nobits
	.sectionflags	@""
	.align	16


//--------------------- .nv.shared._ZN7cutlass13device_kernelIN5flash19enable_sm80_to_sm89INS1_16FlashAttnFwdSm80INS1_25CollectiveMainloopFwdSm80ILi4ELi1ELb0EN4cute5tupleIJNS5_1CILi128EEENS7_ILi96EEENS7_ILi64EEEEEELi64ENS_6half_tEfNS_4arch4Sm80ELb0ELb1ELb1ELb0ELb1ELb0ELb1ELb1EEENS1_21CollectiveEpilogueFwdINS6_IJS8_SA_S9_EEENS6_IJNS7_ILi1EEESI_SI_EEESC_SE_Li128ELb0ELb1ELb1ELb0EEENS1_19SingleTileSchedulerILb0ELb1ELb1ELi128EEEEEEEEEvNT_6ParamsE --------------------------
	.section	.nv.shared._ZN7cutlass13device_kernelIN5flash19enable_sm80_to_sm89INS1_16FlashAttnFwdSm80INS1_25CollectiveMainloopFwdSm80ILi4ELi1ELb0EN4cute5tupleIJNS5_1CILi128EEENS7_ILi96EEENS7_ILi64EEEEEELi64ENS_6half_tEfNS_4arch4Sm80ELb0ELb1ELb1ELb0ELb1ELb0ELb1ELb1EEENS1_21CollectiveEpilogueFwdINS6_IJS8_SA_S9_EEENS6_IJNS7_ILi1EEESI_SI_EEESC_SE_Li128ELb0ELb1ELb1ELb0EEENS1_19SingleTileSchedulerILb0ELb1ELb1ELi128EEEEEEEEEvNT_6ParamsE,"aw",@nobits
	.sectionflags	@""
	.align	16


//--------------------- .nv.shared._ZN7cutlass13device_kernelIN5flash19enable_sm80_to_sm89INS1_16FlashAttnFwdSm80INS1_25CollectiveMainloopFwdSm80ILi4ELi1ELb0EN4cute5tupleIJNS5_1CILi128EEENS7_ILi80EEENS7_ILi64EEEEEELi64ENS_6half_tEfNS_4arch4Sm80ELb0ELb1ELb1ELb1ELb1ELb0ELb1ELb1EEENS1_21CollectiveEpilogueFwdINS6_IJS8_SA_S9_EEENS6_IJNS7_ILi1EEESI_SI_EEESC_SE_Li128ELb1ELb1ELb1ELb0EEENS1_36VarlenDynamicPersistentTileSchedulerILi128ELi80ELi128ELi128ELb1ELb1ELb0ELb1ELb0ELb1EEEEEEEEEvNT_6ParamsE --------------------------
	.section	.nv.shared._ZN7cutlass13device_kernelIN5flash19enable_sm80_to_sm89INS1_16FlashAttnFwdSm80INS1_25CollectiveMainloopFwdSm80ILi4ELi1ELb0EN4cute5tupleIJNS5_1CILi128EEENS7_ILi80EEENS7_ILi64EEEEEELi64ENS_6half_tEfNS_4arch4Sm80ELb0ELb1ELb1ELb1ELb1ELb0ELb1ELb1EEENS1_21CollectiveEpilogueFwdINS6_IJS8_SA_S9_EEENS6_IJNS7_ILi1EEESI_SI_EEESC_SE_Li128ELb1ELb1ELb1ELb0EEENS1_36VarlenDynamicPersistentTileSchedulerILi128ELi80ELi128ELi128ELb1ELb1ELb0ELb1ELb0ELb1EEEEEEEEEvNT_6ParamsE,"aw",@nobits
	.sectionflags	@""
	.align	16


//--------------------- .nv.shared._ZN7cutlass13device_kernelIN5flash19enable_sm80_to_sm89INS1_16FlashAttnFwdSm80INS1_25CollectiveMainloopFwdSm80ILi4ELi1ELb0EN4cute5tupleIJNS5_1CILi128EEENS7_ILi80EEENS7_ILi64EEEEEELi64ENS_6half_tEfNS_4arch4Sm80ELb0ELb1ELb1ELb1ELb1ELb1ELb1ELb1EEENS1_21CollectiveEpilogueFwdINS6_IJS8_SA_S9_EEENS6_IJNS7_ILi1EEESI_SI_EEESC_SE_Li128ELb1ELb1ELb1ELb0EEENS1_36VarlenDynamicPersistentTileSchedulerILi128ELi80ELi128ELi128ELb1ELb1ELb0ELb1ELb0ELb1EEEEEEEEEvNT_6ParamsE --------------------------
	.section	.nv.shared._ZN7cutlass13device_kernelIN5flash19enable_sm80_to_sm89INS1_16FlashAttnFwdSm80INS1_25CollectiveMainloopFwdSm80ILi4ELi1ELb0EN4cute5tupleIJNS5_1CILi128EEENS7_ILi80EEENS7_ILi64EEEEEELi64ENS_6half_tEfNS_4arch4Sm80ELb0ELb1ELb1ELb1ELb1ELb1ELb1ELb1EEENS1_21CollectiveEpilogueFwdINS6_IJS8_SA_S9_EEENS6_IJNS7_ILi1EEESI_SI_EEESC_SE_Li128ELb1ELb1ELb1ELb0EEENS1_36VarlenDynamicPersistentTileSchedulerILi128ELi80ELi128ELi128ELb1ELb1ELb0ELb1ELb0ELb1EEEEEEEEEvNT_6ParamsE,"aw",@nobits
	.sectionflags	@""
	.align	16


//--------------------- .nv.shared._ZN7cutlass13device_kernelIN5flash19enable_sm80_to_sm89INS1_16FlashAttnFwdSm80INS1_25CollectiveMainloopFwdSm80ILi4ELi1ELb0EN4cute5tupleIJNS5_1CILi128EEENS7_ILi112EEENS7_ILi64EEEEEELi64ENS_6half_tEfNS_4arch4Sm80ELb1ELb0ELb1ELb0ELb1ELb0ELb1ELb1EEENS1_21CollectiveEpilogueFwdINS6_IJS8_SA_S9_EEENS6_IJNS7_ILi1EEESI_SI_EEESC_SE_Li128ELb0ELb1ELb1ELb0EEENS1_30DynamicPersistentTileSchedulerILi128ELi128ELb1ELb1ELb0EEEEEEEEEvNT_6ParamsE --------------------------
	.section	.nv.shared._ZN7cutlass13device_kernelIN5flash19enable_sm80_to_sm89INS1_16FlashAttnFwdSm80INS1_25CollectiveMainloopFwdSm80ILi4ELi1ELb0EN4cute5tupleIJNS5_1CILi128EEENS7_ILi112EEENS7_ILi64EEEEEELi64ENS_6half_tEfNS_4arch4Sm80ELb1ELb0ELb1ELb0ELb1ELb0ELb1ELb1EEENS1_21CollectiveEpilogueFwdINS6_IJS8_SA_S9_EEENS6_IJNS7_ILi1EEESI_SI_EEESC_SE_Li128ELb0ELb1ELb1ELb0EEENS1_30DynamicPersistentTileSchedulerILi128ELi128ELb1ELb1ELb0EEEEEEEEEvNT_6ParamsE,"aw",@nobits
	.sectionflags	@""
	.align	16


//--------------------- .nv.shared._ZN7cutlass13device_kernelIN5flash19enable_sm80_to_sm89INS1_16FlashAttnFwdSm80INS1_25CollectiveMainloopFwdSm80ILi4ELi1ELb0EN4cute5tupleIJNS5_1CILi128EEENS7_ILi80EEENS7_ILi64EEEEEELi64ENS_6half_tEfNS_4arch4Sm80ELb1ELb0ELb1ELb1ELb1ELb0ELb1ELb1EEENS1_21CollectiveEpilogueFwdINS6_IJS8_SA_S9_EEENS6_IJNS7_ILi1EEESI_SI_EEESC_SE_Li128ELb1ELb1ELb1ELb0EEENS1_36VarlenDynamicPersistentTileSchedulerILi128ELi80ELi128ELi128ELb1ELb1ELb0ELb1ELb1ELb1EEEEEEEEEvNT_6ParamsE --------------------------
	.section	.nv.shared._ZN7cutlass13device_kernelIN5flash19enable_sm80_to_sm89INS1_16FlashAttnFwdSm80INS1_25CollectiveMainloopFwdSm80ILi4ELi1ELb0EN4cute5tupleIJNS5_1CILi128EEENS7_ILi80EEENS7_ILi64EEEEEELi64ENS_6half_tEfNS_4arch4Sm80ELb1ELb0ELb1ELb1ELb1ELb0ELb1ELb1EEENS1_21CollectiveEpilogueFwdINS6_IJS8_SA_S9_EEENS6_IJNS7_ILi1EEESI_SI_EEESC_SE_Li128ELb1ELb1ELb1ELb0EEENS1_36VarlenDynamicPersistentTileSchedulerILi128ELi80ELi128ELi128ELb1ELb1ELb0ELb1ELb1ELb1EEEEEEEEEvNT_6ParamsE,"aw",@nobits
	.sectionflags	@""
	.align	16


//--------------------- .nv.shared._ZN7cutlass13device_kernelIN5flash19enable_sm80_to_sm89INS1_16FlashAttnFwdSm80INS1_25CollectiveMainloopFwdSm80ILi4ELi1ELb0EN4cute5tupleIJNS5_1CILi128EEENS7_ILi80EEENS7_ILi64EEEEEELi64ENS_6half_tEfNS_4arch4Sm80ELb1ELb0ELb1ELb1ELb1ELb1ELb1ELb1EEENS1_21CollectiveEpilogueFwdINS6_IJS8_SA_S9_EEENS6_IJNS7_ILi1EEESI_SI_EEESC_SE_Li128ELb1ELb1ELb1ELb0EEENS1_36VarlenDynamicPersistentTileSchedulerILi128ELi80ELi128ELi128ELb1ELb1ELb0ELb1ELb1ELb1EEEEEEEEEvNT_6ParamsE --------------------------
	.section	.nv.shared._ZN7cutlass13device_kernelIN5flash19enable_sm80_to_sm89INS1_16FlashAttnFwdSm80INS1_25CollectiveMainloopFwdSm80ILi4ELi1ELb0EN4cute5tupleIJNS5_1CILi128EEENS7_ILi80EEENS7_ILi64EEEEEELi64ENS_6half_tEfNS_4arch4Sm80ELb1ELb0ELb1ELb1ELb1ELb1ELb1ELb1EEENS1_21CollectiveEpilogueFwdINS6_IJS8_SA_S9_EEENS6_IJNS7_ILi1EEESI_SI_EEESC_SE_Li128ELb1ELb1ELb1ELb0EEENS1_36VarlenDynamicPersistentTileSchedulerILi128ELi80ELi128ELi128ELb1ELb1ELb0ELb1ELb1ELb1EEEEEEEEEvNT_6ParamsE,"aw",@nobits
	.sectionflags	@""
	.align	16


//--------------------- .nv.shared._ZN7cutlass13device_kernelIN5flash19enable_sm80_to_sm89INS1_16FlashAttnFwdSm80INS1_25CollectiveMainloopFwdSm80ILi4ELi1ELb0EN4cute5tupleIJNS5_1CILi128EEENS7_ILi112EEENS7_ILi64EEEEEELi64ENS_6half_tEfNS_4arch4Sm80ELb0ELb0ELb0ELb0ELb1ELb0ELb1ELb1EEENS1_21CollectiveEpilogueFwdINS6_IJS8_SA_S9_EEENS6_IJNS7_ILi1EEESI_SI_EEESC_SE_Li128ELb0ELb1ELb1ELb0EEENS1_19SingleTileSchedulerILb0ELb1ELb1ELi128EEEEEEEEEvNT_6ParamsE --------------------------
	.section	.nv.shared._ZN7cutlass13device_kernelIN5flash19enable_sm80_to_sm89INS1_16FlashAttnFwdSm80INS1_25CollectiveMainloopFwdSm80ILi4ELi1ELb0EN4cute5tupleIJNS5_1CILi128EEENS7_ILi112EEENS7_ILi64EEEEEELi64ENS_6half_tEfNS_4arch4Sm80ELb0ELb0ELb0ELb0ELb1ELb0ELb1ELb1EEENS1_21CollectiveEpilogueFwdINS6_IJS8_SA_S9_EEENS6_IJNS7_ILi1EEESI_SI_EEESC_SE_Li128ELb0ELb1ELb1ELb0EEENS1_19SingleTileSchedulerILb0ELb1ELb1ELi128EEEEEEEEEvNT_6ParamsE,"aw",@nobits
	.sectionflags	@""
	.align	16


//--------------------- .nv.shared._ZN7cutlass13device_kernelIN5flash19enable_sm80_to_sm89INS1_16FlashAttnFwdSm80INS1_25CollectiveMainloopFwdSm80ILi4ELi1ELb0EN4cute5tupleIJNS5_1CILi128EEENS7_ILi80EEENS7_ILi64EEEEEELi64ENS_6half_tEfNS_4arch4Sm80ELb0ELb0ELb0ELb1ELb1ELb0ELb1ELb1EEENS1_21CollectiveEpilogueFwdINS6_IJS8_SA_S9_EEENS6_IJNS7_ILi1EEESI_SI_EEESC_SE_Li128ELb1ELb1ELb1ELb0EEENS1_36VarlenDynamicPersistentTileSchedulerILi128ELi80ELi128ELi128ELb1ELb1ELb0ELb0ELb1ELb1EEEEEEEEEvNT_6ParamsE --------------------------
	.section	.nv.shared._ZN7cutlass13device_kernelIN5flash19enable_sm80_to_sm89INS1_16FlashAttnFwdSm80INS1_25CollectiveMainloopFwdSm80ILi4ELi1ELb0EN4cute5tupleIJNS5_1CILi128EEENS7_ILi80EEENS7_ILi64EEEEEELi64ENS_6half_tEfNS_4arch4Sm80ELb0ELb0ELb0ELb1ELb1ELb0ELb1ELb1EEENS1_21CollectiveEpilogueFwdINS6_IJS8_SA_S9_EEENS6_IJNS7_ILi1EEESI_SI_EEESC_SE_Li128ELb1ELb1ELb1ELb0EEENS1_36VarlenDynamicPersistentTileSchedulerILi128ELi80ELi128ELi128ELb1ELb1ELb0ELb0ELb1ELb1EEEEEEEEEvNT_6ParamsE,"aw",@nobits
	.sectionflags	@""
	.align	16


//--------------------- .nv.shared._ZN7cutlass13device_kernelIN5flash19enable_sm80_to_sm89INS1_16FlashAttnFwdSm80INS1_25CollectiveMainloopFwdSm80ILi4ELi1ELb0EN4cute5tupleIJNS5_1CILi128EEENS7_ILi80EEENS7_ILi64EEEEEELi64ENS_6half_tEfNS_4arch4Sm80ELb0ELb0ELb0ELb1ELb1ELb1ELb1ELb1EEENS1_21CollectiveEpilogueFwdINS6_IJS8_SA_S9_EEENS6_IJNS7_ILi1EEESI_SI_EEESC_SE_Li128ELb1ELb1ELb1ELb0EEENS1_36VarlenDynamicPersistentTileSchedulerILi128ELi80ELi128ELi128ELb1ELb1ELb0ELb0ELb1ELb1EEEEEEEEEvNT_6ParamsE --------------------------
	.section	.nv.shared._ZN7cutlass13device_kernelIN5flash19enable_sm80_to_sm89INS1_16FlashAttnFwdSm80INS1_25CollectiveMainloopFwdSm80ILi4ELi1ELb0EN4cute5tupleIJNS5_1CILi128EEENS7_ILi80EEENS7_ILi64EEEEEELi64ENS_6half_tEfNS_4arch4Sm80ELb0ELb0ELb0ELb1ELb1ELb1ELb1ELb1EEENS1_21CollectiveEpilogueFwdINS6_IJS8_SA_S9_EEENS6_IJNS7_ILi1EEESI_SI_EEESC_SE_Li128ELb1ELb1ELb1ELb0EEENS1_36VarlenDynamicPersistentTileSchedulerILi128ELi80ELi128ELi128ELb1ELb1ELb0ELb0ELb1ELb1EEEEEEEEEvNT_6ParamsE,"aw",@nobits
	.sectionflags	@""
	.align	16


//--------------------- .nv.shared._ZN7cutlass13device_kernelIN5flash19enable_sm80_to_sm89INS1_16FlashAttnFwdSm80INS1_25CollectiveMainloopFwdSm80ILi4ELi1ELb0EN4cute5tupleIJNS5_1CILi128EEENS7_ILi96EEENS7_ILi64EEEEEELi64ENS_6half_tEfNS_4arch4Sm80ELb0ELb1ELb0ELb0ELb1ELb0ELb1ELb1EEENS1_21CollectiveEpilogueFwdINS6_IJS8_SA_S9_EEENS6_IJNS7_ILi1EEESI_SI_EEESC_SE_Li128ELb0ELb1ELb1ELb0EEENS1_19SingleTileSchedulerILb0ELb1ELb1ELi128EEEEEEEEEvNT_6ParamsE --------------------------
	.section	.nv.shared._ZN7cutlass13device_kernelIN5flash19enable_sm80_to_sm89INS1_16FlashAttnFwdSm80INS1_25CollectiveMainloopFwdSm80ILi4ELi1ELb0EN4cute5tupleIJNS5_1CILi128EEENS7_ILi96EEENS7_ILi64EEEEEELi64ENS_6half_tEfNS_4arch4Sm80ELb0ELb1ELb0ELb0ELb1ELb0ELb1ELb1EEENS1_21CollectiveEpilogueFwdINS6_IJS8_SA_S9_EEENS6_IJNS7_ILi1EEESI_SI_EEESC_SE_Li128ELb0ELb1ELb1ELb0EEENS1_19SingleTileSchedulerILb0ELb1ELb1ELi128EEEEEEEEEvNT_6ParamsE,"aw",@nobits
	.sectionflags	@""
	.align	16


//--------------------- .nv.shared._ZN7cutlass13device_kernelIN5flash19enable_sm80_to_sm89INS1_16FlashAttnFwdSm80INS1_25CollectiveMainloopFwdSm80ILi4ELi1ELb0EN4cute5tupleIJNS5_1CILi128EEENS7_ILi80EEENS7_ILi64EEEEEELi64ENS_6half_tEfNS_4arch4Sm80ELb0ELb1ELb0ELb1ELb1ELb0ELb1ELb1EEENS1_21CollectiveEpilogueFwdINS6_IJS8_SA_S9_EEENS6_IJNS7_ILi1EEESI_SI_EEESC_SE_Li128ELb1ELb1ELb1ELb0EEENS1_36VarlenDynamicPersistentTileSchedulerILi128ELi80ELi128ELi128ELb1ELb1ELb0ELb1ELb0ELb1EEEEEEEEEvNT_6ParamsE --------------------------
	.section	.nv.shared._ZN7cutlass13device_kernelIN5flash19enable_sm80_to_sm89INS1_16FlashAttnFwdSm80INS1_25CollectiveMainloopFwdSm80ILi4ELi1ELb0EN4cute5tupleIJNS5_1CILi128EEENS7_ILi80EEENS7_ILi64EEEEEELi64ENS_6half_tEfNS_4arch4Sm80ELb0ELb1ELb0ELb1ELb1ELb0ELb1ELb1EEENS1_21CollectiveEpilogueFwdINS6_IJS8_SA_S9_EEENS6_IJNS7_ILi1EEESI_SI_EEESC_SE_Li128ELb1ELb1ELb1ELb0EEENS1_36VarlenDynamicPersistentTileSchedulerILi128ELi80ELi128ELi128ELb1ELb1ELb0ELb1ELb0ELb1EEEEEEEEEvNT_6ParamsE,"aw",@nobits
	.sectionflags	@""
	.align	16


//--------------------- .nv.shared._ZN7cutlass13device_kernelIN5flash19enable_sm80_to_sm89INS1_16FlashAttnFwdSm80INS1_25CollectiveMainloopFwdSm80ILi4ELi1ELb0EN4cute5tupleIJNS5_1CILi128EEENS7_ILi80EEENS7_ILi64EEEEEELi64ENS_6half_tEfNS_4arch4Sm80ELb0ELb1ELb0ELb1ELb1ELb1ELb1ELb1EEENS1_21CollectiveEpilogueFwdINS6_IJS8_SA_S9_EEENS6_IJNS7_ILi1EEESI_SI_EEESC_SE_Li128ELb1ELb1ELb1ELb0EEENS1_36VarlenDynamicPersistentTileSchedulerILi128ELi80ELi128ELi128ELb1ELb1ELb0ELb1ELb0ELb1EEEEEEEEEvNT_6ParamsE --------------------------
	.section	.nv.shared._ZN7cutlass13device_kernelIN5flash19enable_sm80_to_sm89INS1_16FlashAttnFwdSm80INS1_25CollectiveMainloopFwdSm80ILi4ELi1ELb0EN4cute5tupleIJNS5_1CILi128EEENS7_ILi80EEENS7_ILi64EEEEEELi64ENS_6half_tEfNS_4arch4Sm80ELb0ELb1ELb0ELb1ELb1ELb1ELb1ELb1EEENS1_21CollectiveEpilogueFwdINS6_IJS8_SA_S9_EEENS6_IJNS7_ILi1EEESI_SI_EEESC_SE_Li128ELb1ELb1ELb1ELb0EEENS1_36VarlenDynamicPersistentTileSchedulerILi128ELi80ELi128ELi128ELb1ELb1ELb0ELb1ELb0ELb1EEEEEEEEEvNT_6ParamsE,"aw",@nobits
	.sectionflags	@""
	.align	16


//--------------------- .nv.shared._ZN7cutlass13device_kernelIN5flash19enable_sm80_to_sm89INS1_16FlashAttnFwdSm80INS1_25CollectiveMainloopFwdSm80ILi4ELi1ELb0EN4cute5tupleIJNS5_1CILi128EEENS7_ILi112EEENS7_ILi64EEEEEELi64ENS_6half_tEfNS_4arch4Sm80ELb1ELb0ELb0ELb0ELb1ELb0ELb1ELb1EEENS1_21CollectiveEpilogueFwdINS6_IJS8_SA_S9_EEENS6_IJNS7_ILi1EEESI_SI_EEESC_SE_Li128ELb0ELb1ELb1ELb0EEENS1_30DynamicPersistentTileSchedulerILi128ELi128ELb1ELb1ELb0EEEEEEEEEvNT_6ParamsE --------------------------
	.section	.nv.shared._ZN7cutlass13device_kernelIN5flash19enable_sm80_to_sm89INS1_16FlashAttnFwdSm80INS1_25CollectiveMainloopFwdSm80ILi4ELi1ELb0EN4cute5tupleIJNS5_1CILi128EEENS7_ILi112EEENS7_ILi64EEEEEELi64ENS_6half_tEfNS_4arch4Sm80ELb1ELb0ELb0ELb0ELb1ELb0ELb1ELb1EEENS1_21CollectiveEpilogueFwdINS6_IJS8_SA_S9_EEENS6_IJNS7_ILi1EEESI_SI_EEESC_SE_Li128ELb0ELb1ELb1ELb0EEENS1_30DynamicPersistentTileSchedulerILi128ELi128ELb1ELb1ELb0EEEEEEEEEvNT_6ParamsE,"aw",@nobits
	.sectionflags	@""
	.align	16


//--------------------- .nv.shared._ZN7cutlass13device_kernelIN5flash19enable_sm80_to_sm89INS1_16FlashAttnFwdSm80INS1_25CollectiveMainloopFwdSm80ILi4ELi1ELb0EN4cute5tupleIJNS5_1CILi128EEENS7_ILi80EEENS7_ILi64EEEEEELi64ENS_6half_tEfNS_4arch4Sm80ELb1ELb0ELb0ELb1ELb1ELb0ELb1ELb1EEENS1_21CollectiveEpilogueFwdINS6_IJS8_SA_S9_EEENS6_IJNS7_ILi1EEESI_SI_EEESC_SE_Li128ELb1ELb1ELb1ELb0EEENS1_36VarlenDynamicPersistentTileSchedulerILi128ELi80ELi128ELi128ELb1ELb1ELb0ELb1ELb1ELb1EEEEEEEEEvNT_6ParamsE --------------------------
	.section	.nv.shared._ZN7cutlass13device_kernelIN5flash19enable_sm80_to_sm89INS1_16FlashAttnFwdSm80INS1_25CollectiveMainloopFwdSm80ILi4ELi1ELb0EN4cute5tupleIJNS5_1CILi128EEENS7_ILi80EEENS7_ILi64EEEEEELi64ENS_6half_tEfNS_4arch4Sm80ELb1ELb0ELb0ELb1ELb1ELb0ELb1ELb1EEENS1_21CollectiveEpilogueFwdINS6_IJS8_SA_S9_EEENS6_IJNS7_ILi1EEESI_SI_EEESC_SE_Li128ELb1ELb1ELb1ELb0EEENS1_36VarlenDynamicPersistentTileSchedulerILi128ELi80ELi128ELi128ELb1ELb1ELb0ELb1ELb1ELb1EEEEEEEEEvNT_6ParamsE,"aw",@nobits
	.sectionflags	@""
	.align	16


//--------------------- .nv.shared._ZN7cutlass13device_kernelIN5flash19enable_sm80_to_sm89INS1_16FlashAttnFwdSm80INS1_25CollectiveMainloopFwdSm80ILi4ELi1ELb0EN4cute5tupleIJNS5_1CILi128EEENS7_ILi80EEENS7_ILi64EEEEEELi64ENS_6half_tEfNS_4arch4Sm80ELb1ELb0ELb0ELb1ELb1ELb1ELb1ELb1EEENS1_21CollectiveEpilogueFwdINS6_IJS8_SA_S9_EEENS6_IJNS7_ILi1EEESI_SI_EEESC_SE_Li128ELb1ELb1ELb1ELb0EEENS1_36VarlenDynamicPersistentTileSchedulerILi128ELi80ELi128ELi128ELb1ELb1ELb0ELb1ELb1ELb1EEEEEEEEEvNT_6ParamsE --------------------------
	.section	.nv.shared._ZN7cutlass13device_kernelIN5flash19enable_sm80_to_sm89INS1_16FlashAttnFwdSm80INS1_25CollectiveMainloopFwdSm80ILi4ELi1ELb0EN4cute5tupleIJNS5_1CILi128EEENS7_ILi80EEENS7_ILi64EEEEEELi64ENS_6half_tEfNS_4arch4Sm80ELb1ELb0ELb0ELb1ELb1ELb1ELb1ELb1EEENS1_21CollectiveEpilogueFwdINS6_IJS8_SA_S9_EEENS6_IJNS7_ILi1EEESI_SI_EEESC_SE_Li128ELb1ELb1ELb1ELb0EEENS1_36VarlenDynamicPersistentTileSchedulerILi128ELi80ELi128ELi128ELb1ELb1ELb0ELb1ELb1ELb1EEEEEEEEEvNT_6ParamsE,"aw",@nobits
	.sectionflags	@""
	.align	16
